	.target	sm_103a

	.elftype	@"ET_EXEC"


//--------------------- .note.nv.tkinfo           --------------------------
	.section	.note.nv.tkinfo,"",@"SHT_NOTE"
	.sectionflags	@"SHF_NOTE_NV_TKINFO"
	.tkinfo
        /*0018*/ 	.word	0x00000002
        /*0030*/ 	.string	""
        /*0030*/ 	.string	"ptxas"
        /*0030*/ 	.string	"Cuda compilation tools, release 13.0, V13.0.88"
        /*0030*/ 	.string	"Build cuda_13.0.r13.0/compiler.36424714_0"
        /*0030*/ 	.string	"-arch sm_103a -m 64 "



//--------------------- .note.nv.cuinfo           --------------------------
	.section	.note.nv.cuinfo,"",@"SHT_NOTE"
	.sectionflags	@"SHF_NOTE_NV_CUINFO"
        /*0018*/ 	.short	0x0002
        /*001a*/ 	.short	0x0067
        /*001c*/ 	.short	0x0082
	.zero		2


//--------------------- .nv.info                  --------------------------
	.section	.nv.info,"",@"SHT_CUDA_INFO"
	.align	4


	//----- nvinfo : EIATTR_REGCOUNT
	.align		4
        /*0000*/ 	.byte	0x04, 0x2f
        /*0002*/ 	.short	(.L_10 - .L_9)
	.align		4
.L_9:
        /*0004*/ 	.word	index@(_ZN10layer_norm31ln_parallel_residual_fwd_kernelINS_13Kernel_traitsIfffffjLj1280ELj1ELj4ELj1ELj16ENS_18Kernel_traits_baseILj1280EfffffjLj128EEEEELb1ELb1ELb1EEEvNS_9FwdParamsE)
        /*0008*/ 	.word	0x000000c6


	//----- nvinfo : EIATTR_FRAME_SIZE
	.align		4
.L_10:
        /*000c*/ 	.byte	0x04, 0x11
        /*000e*/ 	.short	(.L_12 - .L_11)
	.align		4
.L_11:
        /*0010*/ 	.word	index@(_ZN10layer_norm31ln_parallel_residual_fwd_kernelINS_13Kernel_traitsIfffffjLj1280ELj1ELj4ELj1ELj16ENS_18Kernel_traits_baseILj1280EfffffjLj128EEEEELb1ELb1ELb1EEEvNS_9FwdParamsE)
        /*0014*/ 	.word	0x00000000


	//----- nvinfo : EIATTR_REGCOUNT
	.align		4
.L_12:
        /*0018*/ 	.byte	0x04, 0x2f
        /*001a*/ 	.short	(.L_14 - .L_13)
	.align		4
.L_13:
        /*001c*/ 	.word	index@(_ZN10layer_norm31ln_parallel_residual_fwd_kernelINS_13Kernel_traitsIfffffjLj1280ELj1ELj4ELj1ELj16ENS_18Kernel_traits_baseILj1280EfffffjLj128EEEEELb1ELb1ELb0EEEvNS_9FwdParamsE)
        /*0020*/ 	.word	0x000000a5


	//----- nvinfo : EIATTR_FRAME_SIZE
	.align		4
.L_14:
        /*0024*/ 	.byte	0x04, 0x11
        /*0026*/ 	.short	(.L_16 - .L_15)
	.align		4
.L_15:
        /*0028*/ 	.word	index@(_ZN10layer_norm31ln_parallel_residual_fwd_kernelINS_13Kernel_traitsIfffffjLj1280ELj1ELj4ELj1ELj16ENS_18Kernel_traits_baseILj1280EfffffjLj128EEEEELb1ELb1ELb0EEEvNS_9FwdParamsE)
        /*002c*/ 	.word	0x00000000


	//----- nvinfo : EIATTR_REGCOUNT
	.align		4
.L_16:
        /*0030*/ 	.byte	0x04, 0x2f
        /*0032*/ 	.short	(.L_18 - .L_17)
	.align		4
.L_17:
        /*0034*/ 	.word	index@(_ZN10layer_norm31ln_parallel_residual_fwd_kernelINS_13Kernel_traitsIfffffjLj1280ELj1ELj4ELj1ELj16ENS_18Kernel_traits_baseILj1280EfffffjLj128EEEEELb1ELb0ELb1EEEvNS_9FwdParamsE)
        /*0038*/ 	.word	0x000000fe


	//----- nvinfo : EIATTR_FRAME_SIZE
	.align		4
.L_18:
        /*003c*/ 	.byte	0x04, 0x11
        /*003e*/ 	.short	(.L_20 - .L_19)
	.align		4
.L_19:
        /*0040*/ 	.word	index@(_ZN10layer_norm31ln_parallel_residual_fwd_kernelINS_13Kernel_traitsIfffffjLj1280ELj1ELj4ELj1ELj16ENS_18Kernel_traits_baseILj1280EfffffjLj128EEEEELb1ELb0ELb1EEEvNS_9FwdParamsE)
        /*0044*/ 	.word	0x00000000


	//----- nvinfo : EIATTR_REGCOUNT
	.align		4
.L_20:
        /*0048*/ 	.byte	0x04, 0x2f
        /*004a*/ 	.short	(.L_22 - .L_21)
	.align		4
.L_21:
        /*004c*/ 	.word	index@(_ZN10layer_norm31ln_parallel_residual_fwd_kernelINS_13Kernel_traitsIfffffjLj1280ELj1ELj4ELj1ELj16ENS_18Kernel_traits_baseILj1280EfffffjLj128EEEEELb1ELb0ELb0EEEvNS_9FwdParamsE)
        /*0050*/ 	.word	0x000000f5


	//----- nvinfo : EIATTR_FRAME_SIZE
	.align		4
.L_22:
        /*0054*/ 	.byte	0x04, 0x11
        /*0056*/ 	.short	(.L_24 - .L_23)
	.align		4
.L_23:
        /*0058*/ 	.word	index@(_ZN10layer_norm31ln_parallel_residual_fwd_kernelINS_13Kernel_traitsIfffffjLj1280ELj1ELj4ELj1ELj16ENS_18Kernel_traits_baseILj1280EfffffjLj128EEEEELb1ELb0ELb0EEEvNS_9FwdParamsE)
        /*005c*/ 	.word	0x00000000


	//----- nvinfo : EIATTR_REGCOUNT
	.align		4
.L_24:
        /*0060*/ 	.byte	0x04, 0x2f
        /*0062*/ 	.short	(.L_26 - .L_25)
	.align		4
.L_25:
        /*0064*/ 	.word	index@(_ZN10layer_norm31ln_parallel_residual_fwd_kernelINS_13Kernel_traitsIfffffjLj1280ELj1ELj4ELj1ELj16ENS_18Kernel_traits_baseILj1280EfffffjLj128EEEEELb0ELb1ELb1EEEvNS_9FwdParamsE)
        /*0068*/ 	.word	0x000000a8


	//----- nvinfo : EIATTR_FRAME_SIZE
	.align		4
.L_26:
        /*006c*/ 	.byte	0x04, 0x11
        /*006e*/ 	.short	(.L_28 - .L_27)
	.align		4
.L_27:
        /*0070*/ 	.word	index@(_ZN10layer_norm31ln_parallel_residual_fwd_kernelINS_13Kernel_traitsIfffffjLj1280ELj1ELj4ELj1ELj16ENS_18Kernel_traits_baseILj1280EfffffjLj128EEEEELb0ELb1ELb1EEEvNS_9FwdParamsE)
        /*0074*/ 	.word	0x00000000


	//----- nvinfo : EIATTR_REGCOUNT
	.align		4
.L_28:
        /*0078*/ 	.byte	0x04, 0x2f
        /*007a*/ 	.short	(.L_30 - .L_29)
	.align		4
.L_29:
        /*007c*/ 	.word	index@(_ZN10layer_norm31ln_parallel_residual_fwd_kernelINS_13Kernel_traitsIfffffjLj1280ELj1ELj4ELj1ELj16ENS_18Kernel_traits_baseILj1280EfffffjLj128EEEEELb0ELb1ELb0EEEvNS_9FwdParamsE)
        /*0080*/ 	.word	0x0000009a


	//----- nvinfo : EIATTR_FRAME_SIZE
	.align		4
.L_30:
        /*0084*/ 	.byte	0x04, 0x11
        /*0086*/ 	.short	(.L_32 - .L_31)
	.align		4
.L_31:
        /*0088*/ 	.word	index@(_ZN10layer_norm31ln_parallel_residual_fwd_kernelINS_13Kernel_traitsIfffffjLj1280ELj1ELj4ELj1ELj16ENS_18Kernel_traits_baseILj1280EfffffjLj128EEEEELb0ELb1ELb0EEEvNS_9FwdParamsE)
        /*008c*/ 	.word	0x00000000


	//----- nvinfo : EIATTR_REGCOUNT
	.align		4
.L_32:
        /*0090*/ 	.byte	0x04, 0x2f
        /*0092*/ 	.short	(.L_34 - .L_33)
	.align		4
.L_33:
        /*0094*/ 	.word	index@(_ZN10layer_norm31ln_parallel_residual_fwd_kernelINS_13Kernel_traitsIfffffjLj1280ELj1ELj4ELj1ELj16ENS_18Kernel_traits_baseILj1280EfffffjLj128EEEEELb0ELb0ELb1EEEvNS_9FwdParamsE)
        /*0098*/ 	.word	0x000000f8


	//----- nvinfo : EIATTR_FRAME_SIZE
	.align		4
.L_34:
        /*009c*/ 	.byte	0x04, 0x11
        /*009e*/ 	.short	(.L_36 - .L_35)
	.align		4
.L_35:
        /*00a0*/ 	.word	index@(_ZN10layer_norm31ln_parallel_residual_fwd_kernelINS_13Kernel_traitsIfffffjLj1280ELj1ELj4ELj1ELj16ENS_18Kernel_traits_baseILj1280EfffffjLj128EEEEELb0ELb0ELb1EEEvNS_9FwdParamsE)
        /*00a4*/ 	.word	0x00000000


	//----- nvinfo : EIATTR_REGCOUNT
	.align		4
.L_36:
        /*00a8*/ 	.byte	0x04, 0x2f
        /*00aa*/ 	.short	(.L_38 - .L_37)
	.align		4
.L_37:
        /*00ac*/ 	.word	index@(_ZN10layer_norm31ln_parallel_residual_fwd_kernelINS_13Kernel_traitsIfffffjLj1280ELj1ELj4ELj1ELj16ENS_18Kernel_traits_baseILj1280EfffffjLj128EEEEELb0ELb0ELb0EEEvNS_9FwdParamsE)
        /*00b0*/ 	.word	0x000000eb


	//----- nvinfo : EIATTR_FRAME_SIZE
	.align		4
.L_38:
        /*00b4*/ 	.byte	0x04, 0x11
        /*00b6*/ 	.short	(.L_40 - .L_39)
	.align		4
.L_39:
        /*00b8*/ 	.word	index@(_ZN10layer_norm31ln_parallel_residual_fwd_kernelINS_13Kernel_traitsIfffffjLj1280ELj1ELj4ELj1ELj16ENS_18Kernel_traits_baseILj1280EfffffjLj128EEEEELb0ELb0ELb0EEEvNS_9FwdParamsE)
        /*00bc*/ 	.word	0x00000000


	//----- nvinfo : EIATTR_REGCOUNT
	.align		4
.L_40:
        /*00c0*/ 	.byte	0x04, 0x2f
        /*00c2*/ 	.short	(.L_42 - .L_41)
	.align		4
.L_41:
        /*00c4*/ 	.word	index@(_ZN10layer_norm31ln_parallel_residual_fwd_kernelINS_13Kernel_traitsI6__halfffffjLj1280ELj1ELj4ELj1ELj16ENS_18Kernel_traits_baseILj1280ES2_ffffjLj128EEEEELb1ELb1ELb1EEEvNS_9FwdParamsE)
        /*00c8*/ 	.word	0x0000009e


	//----- nvinfo : EIATTR_FRAME_SIZE
	.align		4
.L_42:
        /*00cc*/ 	.byte	0x04, 0x11
        /*00ce*/ 	.short	(.L_44 - .L_43)
	.align		4
.L_43:
        /*00d0*/ 	.word	index@(_ZN10layer_norm31ln_parallel_residual_fwd_kernelINS_13Kernel_traitsI6__halfffffjLj1280ELj1ELj4ELj1ELj16ENS_18Kernel_traits_baseILj1280ES2_ffffjLj128EEEEELb1ELb1ELb1EEEvNS_9FwdParamsE)
        /*00d4*/ 	.word	0x00000000


	//----- nvinfo : EIATTR_REGCOUNT
	.align		4
.L_44:
        /*00d8*/ 	.byte	0x04, 0x2f
        /*00da*/ 	.short	(.L_46 - .L_45)
	.align		4
.L_45:
        /*00dc*/ 	.word	index@(_ZN10layer_norm31ln_parallel_residual_fwd_kernelINS_13Kernel_traitsI6__halfffffjLj1280ELj1ELj4ELj1ELj16ENS_18Kernel_traits_baseILj1280ES2_ffffjLj128EEEEELb1ELb1ELb0EEEvNS_9FwdParamsE)
        /*00e0*/ 	.word	0x00000089


	//----- nvinfo : EIATTR_FRAME_SIZE
	.align		4
.L_46:
        /*00e4*/ 	.byte	0x04, 0x11
        /*00e6*/ 	.short	(.L_48 - .L_47)
	.align		4
.L_47:
        /*00e8*/ 	.word	index@(_ZN10layer_norm31ln_parallel_residual_fwd_kernelINS_13Kernel_traitsI6__halfffffjLj1280ELj1ELj4ELj1ELj16ENS_18Kernel_traits_baseILj1280ES2_ffffjLj128EEEEELb1ELb1ELb0EEEvNS_9FwdParamsE)
        /*00ec*/ 	.word	0x00000000


	//----- nvinfo : EIATTR_REGCOUNT
	.align		4
.L_48:
        /*00f0*/ 	.byte	0x04, 0x2f
        /*00f2*/ 	.short	(.L_50 - .L_49)
	.align		4
.L_49:
        /*00f4*/ 	.word	index@(_ZN10layer_norm31ln_parallel_residual_fwd_kernelINS_13Kernel_traitsI6__halfffffjLj1280ELj1ELj4ELj1ELj16ENS_18Kernel_traits_baseILj1280ES2_ffffjLj128EEEEELb1ELb0ELb1EEEvNS_9FwdParamsE)
        /*00f8*/ 	.word	0x000000dc


	//----- nvinfo : EIATTR_FRAME_SIZE
	.align		4
.L_50:
        /*00fc*/ 	.byte	0x04, 0x11
        /*00fe*/ 	.short	(.L_52 - .L_51)
	.align		4
.L_51:
        /*0100*/ 	.word	index@(_ZN10layer_norm31ln_parallel_residual_fwd_kernelINS_13Kernel_traitsI6__halfffffjLj1280ELj1ELj4ELj1ELj16ENS_18Kernel_traits_baseILj1280ES2_ffffjLj128EEEEELb1ELb0ELb1EEEvNS_9FwdParamsE)
        /*0104*/ 	.word	0x00000000


	//----- nvinfo : EIATTR_REGCOUNT
	.align		4
.L_52:
        /*0108*/ 	.byte	0x04, 0x2f
        /*010a*/ 	.short	(.L_54 - .L_53)
	.align		4
.L_53:
        /*010c*/ 	.word	index@(_ZN10layer_norm31ln_parallel_residual_fwd_kernelINS_13Kernel_traitsI6__halfffffjLj1280ELj1ELj4ELj1ELj16ENS_18Kernel_traits_baseILj1280ES2_ffffjLj128EEEEELb1ELb0ELb0EEEvNS_9FwdParamsE)
        /*0110*/ 	.word	0x000000c0


	//----- nvinfo : EIATTR_FRAME_SIZE
	.align		4
.L_54:
        /*0114*/ 	.byte	0x04, 0x11
        /*0116*/ 	.short	(.L_56 - .L_55)
	.align		4
.L_55:
        /*0118*/ 	.word	index@(_ZN10layer_norm31ln_parallel_residual_fwd_kernelINS_13Kernel_traitsI6__halfffffjLj1280ELj1ELj4ELj1ELj16ENS_18Kernel_traits_baseILj1280ES2_ffffjLj128EEEEELb1ELb0ELb0EEEvNS_9FwdParamsE)
        /*011c*/ 	.word	0x00000000


	//----- nvinfo : EIATTR_REGCOUNT
	.align		4
.L_56:
        /*0120*/ 	.byte	0x04, 0x2f
        /*0122*/ 	.short	(.L_58 - .L_57)
	.align		4
.L_57:
        /*0124*/ 	.word	index@(_ZN10layer_norm31ln_parallel_residual_fwd_kernelINS_13Kernel_traitsI6__halfffffjLj1280ELj1ELj4ELj1ELj16ENS_18Kernel_traits_baseILj1280ES2_ffffjLj128EEEEELb0ELb1ELb1EEEvNS_9FwdParamsE)
        /*0128*/ 	.word	0x00000080


	//----- nvinfo : EIATTR_FRAME_SIZE
	.align		4
.L_58:
        /*012c*/ 	.byte	0x04, 0x11
        /*012e*/ 	.short	(.L_60 - .L_59)
	.align		4
.L_59:
        /*0130*/ 	.word	index@(_ZN10layer_norm31ln_parallel_residual_fwd_kernelINS_13Kernel_traitsI6__halfffffjLj1280ELj1ELj4ELj1ELj16ENS_18Kernel_traits_baseILj1280ES2_ffffjLj128EEEEELb0ELb1ELb1EEEvNS_9FwdParamsE)
        /*0134*/ 	.word	0x00000000


	//----- nvinfo : EIATTR_REGCOUNT
	.align		4
.L_60:
        /*0138*/ 	.byte	0x04, 0x2f
        /*013a*/ 	.short	(.L_62 - .L_61)
	.align		4
.L_61:
        /*013c*/ 	.word	index@(_ZN10layer_norm31ln_parallel_residual_fwd_kernelINS_13Kernel_traitsI6__halfffffjLj1280ELj1ELj4ELj1ELj16ENS_18Kernel_traits_baseILj1280ES2_ffffjLj128EEEEELb0ELb1ELb0EEEvNS_9FwdParamsE)
        /*0140*/ 	.word	0x0000007c


	//----- nvinfo : EIATTR_FRAME_SIZE
	.align		4
.L_62:
        /*0144*/ 	.byte	0x04, 0x11
        /*0146*/ 	.short	(.L_64 - .L_63)
	.align		4
.L_63:
        /*0148*/ 	.word	index@(_ZN10layer_norm31ln_parallel_residual_fwd_kernelINS_13Kernel_traitsI6__halfffffjLj1280ELj1ELj4ELj1ELj16ENS_18Kernel_traits_baseILj1280ES2_ffffjLj128EEEEELb0ELb1ELb0EEEvNS_9FwdParamsE)
        /*014c*/ 	.word	0x00000000


	//----- nvinfo : EIATTR_REGCOUNT
	.align		4
.L_64:
        /*0150*/ 	.byte	0x04, 0x2f
        /*0152*/ 	.short	(.L_66 - .L_65)
	.align		4
.L_65:
        /*0154*/ 	.word	index@(_ZN10layer_norm31ln_parallel_residual_fwd_kernelINS_13Kernel_traitsI6__halfffffjLj1280ELj1ELj4ELj1ELj16ENS_18Kernel_traits_baseILj1280ES2_ffffjLj128EEEEELb0ELb0ELb1EEEvNS_9FwdParamsE)
        /*0158*/ 	.word	0x000000d7


	//----- nvinfo : EIATTR_FRAME_SIZE
	.align		4
.L_66:
        /*015c*/ 	.byte	0x04, 0x11
        /*015e*/ 	.short	(.L_68 - .L_67)
	.align		4
.L_67:
        /*0160*/ 	.word	index@(_ZN10layer_norm31ln_parallel_residual_fwd_kernelINS_13Kernel_traitsI6__halfffffjLj1280ELj1ELj4ELj1ELj16ENS_18Kernel_traits_baseILj1280ES2_ffffjLj128EEEEELb0ELb0ELb1EEEvNS_9FwdParamsE)
        /*0164*/ 	.word	0x00000000


	//----- nvinfo : EIATTR_REGCOUNT
	.align		4
.L_68:
        /*0168*/ 	.byte	0x04, 0x2f
        /*016a*/ 	.short	(.L_70 - .L_69)
	.align		4
.L_69:
        /*016c*/ 	.word	index@(_ZN10layer_norm31ln_parallel_residual_fwd_kernelINS_13Kernel_traitsI6__halfffffjLj1280ELj1ELj4ELj1ELj16ENS_18Kernel_traits_baseILj1280ES2_ffffjLj128EEEEELb0ELb0ELb0EEEvNS_9FwdParamsE)
        /*0170*/ 	.word	0x000000b7


	//----- nvinfo : EIATTR_FRAME_SIZE
	.align		4
.L_70:
        /*0174*/ 	.byte	0x04, 0x11
        /*0176*/ 	.short	(.L_72 - .L_71)
	.align		4
.L_71:
        /*0178*/ 	.word	index@(_ZN10layer_norm31ln_parallel_residual_fwd_kernelINS_13Kernel_traitsI6__halfffffjLj1280ELj1ELj4ELj1ELj16ENS_18Kernel_traits_baseILj1280ES2_ffffjLj128EEEEELb0ELb0ELb0EEEvNS_9FwdParamsE)
        /*017c*/ 	.word	0x00000000


	//----- nvinfo : EIATTR_REGCOUNT
	.align		4
.L_72:
        /*0180*/ 	.byte	0x04, 0x2f
        /*0182*/ 	.short	(.L_74 - .L_73)
	.align		4
.L_73:
        /*0184*/ 	.word	index@(_ZN10layer_norm31ln_parallel_residual_fwd_kernelINS_13Kernel_traitsIf6__halffS2_fjLj1280ELj1ELj4ELj1ELj16ENS_18Kernel_traits_baseILj1280EfS2_fS2_fjLj128EEEEELb1ELb1ELb1EEEvNS_9FwdParamsE)
        /*0188*/ 	.word	0x000000c8


	//----- nvinfo : EIATTR_FRAME_SIZE
	.align		4
.L_74:
        /*018c*/ 	.byte	0x04, 0x11
        /*018e*/ 	.short	(.L_76 - .L_75)
	.align		4
.L_75:
        /*0190*/ 	.word	index@(_ZN10layer_norm31ln_parallel_residual_fwd_kernelINS_13Kernel_traitsIf6__halffS2_fjLj1280ELj1ELj4ELj1ELj16ENS_18Kernel_traits_baseILj1280EfS2_fS2_fjLj128EEEEELb1ELb1ELb1EEEvNS_9FwdParamsE)
        /*0194*/ 	.word	0x00000000


	//----- nvinfo : EIATTR_REGCOUNT
	.align		4
.L_76:
        /*0198*/ 	.byte	0x04, 0x2f
        /*019a*/ 	.short	(.L_78 - .L_77)
	.align		4
.L_77:
        /*019c*/ 	.word	index@(_ZN10layer_norm31ln_parallel_residual_fwd_kernelINS_13Kernel_traitsIf6__halffS2_fjLj1280ELj1ELj4ELj1ELj16ENS_18Kernel_traits_baseILj1280EfS2_fS2_fjLj128EEEEELb1ELb1ELb0EEEvNS_9FwdParamsE)
        /*01a0*/ 	.word	0x000000a8


	//----- nvinfo : EIATTR_FRAME_SIZE
	.align		4
.L_78:
        /*01a4*/ 	.byte	0x04, 0x11
        /*01a6*/ 	.short	(.L_80 - .L_79)
	.align		4
.L_79:
        /*01a8*/ 	.word	index@(_ZN10layer_norm31ln_parallel_residual_fwd_kernelINS_13Kernel_traitsIf6__halffS2_fjLj1280ELj1ELj4ELj1ELj16ENS_18Kernel_traits_baseILj1280EfS2_fS2_fjLj128EEEEELb1ELb1ELb0EEEvNS_9FwdParamsE)
        /*01ac*/ 	.word	0x00000000


	//----- nvinfo : EIATTR_REGCOUNT
	.align		4
.L_80:
        /*01b0*/ 	.byte	0x04, 0x2f
        /*01b2*/ 	.short	(.L_82 - .L_81)
	.align		4
.L_81:
        /*01b4*/ 	.word	index@(_ZN10layer_norm31ln_parallel_residual_fwd_kernelINS_13Kernel_traitsIf6__halffS2_fjLj1280ELj1ELj4ELj1ELj16ENS_18Kernel_traits_baseILj1280EfS2_fS2_fjLj128EEEEELb1ELb0ELb1EEEvNS_9FwdParamsE)
        /*01b8*/ 	.word	0x000000fe


	//----- nvinfo : EIATTR_FRAME_SIZE
	.align		4
.L_82:
        /*01bc*/ 	.byte	0x04, 0x11
        /*01be*/ 	.short	(.L_84 - .L_83)
	.align		4
.L_83:
        /*01c0*/ 	.word	index@(_ZN10layer_norm31ln_parallel_residual_fwd_kernelINS_13Kernel_traitsIf6__halffS2_fjLj1280ELj1ELj4ELj1ELj16ENS_18Kernel_traits_baseILj1280EfS2_fS2_fjLj128EEEEELb1ELb0ELb1EEEvNS_9FwdParamsE)
        /*01c4*/ 	.word	0x00000010


	//----- nvinfo : EIATTR_REGCOUNT
	.align		4
.L_84:
        /*01c8*/ 	.byte	0x04, 0x2f
        /*01ca*/ 	.short	(.L_86 - .L_85)
	.align		4
.L_85:
        /*01cc*/ 	.word	index@(_ZN10layer_norm31ln_parallel_residual_fwd_kernelINS_13Kernel_traitsIf6__halffS2_fjLj1280ELj1ELj4ELj1ELj16ENS_18Kernel_traits_baseILj1280EfS2_fS2_fjLj128EEEEELb1ELb0ELb0EEEvNS_9FwdParamsE)
        /*01d0*/ 	.word	0x000000ff


	//----- nvinfo : EIATTR_FRAME_SIZE
	.align		4
.L_86:
        /*01d4*/ 	.byte	0x04, 0x11
        /*01d6*/ 	.short	(.L_88 - .L_87)
	.align		4
.L_87:
        /*01d8*/ 	.word	index@(_ZN10layer_norm31ln_parallel_residual_fwd_kernelINS_13Kernel_traitsIf6__halffS2_fjLj1280ELj1ELj4ELj1ELj16ENS_18Kernel_traits_baseILj1280EfS2_fS2_fjLj128EEEEELb1ELb0ELb0EEEvNS_9FwdParamsE)
        /*01dc*/ 	.word	0x00000000


	//----- nvinfo : EIATTR_REGCOUNT
	.align		4
.L_88:
        /*01e0*/ 	.byte	0x04, 0x2f
        /*01e2*/ 	.short	(.L_90 - .L_89)
	.align		4
.L_89:
        /*01e4*/ 	.word	index@(_ZN10layer_norm31ln_parallel_residual_fwd_kernelINS_13Kernel_traitsIf6__halffS2_fjLj1280ELj1ELj4ELj1ELj16ENS_18Kernel_traits_baseILj1280EfS2_fS2_fjLj128EEEEELb0ELb1ELb1EEEvNS_9FwdParamsE)
        /*01e8*/ 	.word	0x000000a8


	//----- nvinfo : EIATTR_FRAME_SIZE
	.align		4
.L_90:
        /*01ec*/ 	.byte	0x04, 0x11
        /*01ee*/ 	.short	(.L_92 - .L_91)
	.align		4
.L_91:
        /*01f0*/ 	.word	index@(_ZN10layer_norm31ln_parallel_residual_fwd_kernelINS_13Kernel_traitsIf6__halffS2_fjLj1280ELj1ELj4ELj1ELj16ENS_18Kernel_traits_baseILj1280EfS2_fS2_fjLj128EEEEELb0ELb1ELb1EEEvNS_9FwdParamsE)
        /*01f4*/ 	.word	0x00000000


	//----- nvinfo : EIATTR_REGCOUNT
	.align		4
.L_92:
        /*01f8*/ 	.byte	0x04, 0x2f
        /*01fa*/ 	.short	(.L_94 - .L_93)
	.align		4
.L_93:
        /*01fc*/ 	.word	index@(_ZN10layer_norm31ln_parallel_residual_fwd_kernelINS_13Kernel_traitsIf6__halffS2_fjLj1280ELj1ELj4ELj1ELj16ENS_18Kernel_traits_baseILj1280EfS2_fS2_fjLj128EEEEELb0ELb1ELb0EEEvNS_9FwdParamsE)
        /*0200*/ 	.word	0x000000a0


	//----- nvinfo : EIATTR_FRAME_SIZE
	.align		4
.L_94:
        /*0204*/ 	.byte	0x04, 0x11
        /*0206*/ 	.short	(.L_96 - .L_95)
	.align		4
.L_95:
        /*0208*/ 	.word	index@(_ZN10layer_norm31ln_parallel_residual_fwd_kernelINS_13Kernel_traitsIf6__halffS2_fjLj1280ELj1ELj4ELj1ELj16ENS_18Kernel_traits_baseILj1280EfS2_fS2_fjLj128EEEEELb0ELb1ELb0EEEvNS_9FwdParamsE)
        /*020c*/ 	.word	0x00000000


	//----- nvinfo : EIATTR_REGCOUNT
	.align		4
.L_96:
        /*0210*/ 	.byte	0x04, 0x2f
        /*0212*/ 	.short	(.L_98 - .L_97)
	.align		4
.L_97:
        /*0214*/ 	.word	index@(_ZN10layer_norm31ln_parallel_residual_fwd_kernelINS_13Kernel_traitsIf6__halffS2_fjLj1280ELj1ELj4ELj1ELj16ENS_18Kernel_traits_baseILj1280EfS2_fS2_fjLj128EEEEELb0ELb0ELb1EEEvNS_9FwdParamsE)
        /*0218*/ 	.word	0x000000fb


	//----- nvinfo : EIATTR_FRAME_SIZE
	.align		4
.L_98:
        /*021c*/ 	.byte	0x04, 0x11
        /*021e*/ 	.short	(.L_100 - .L_99)
	.align		4
.L_99:
        /*0220*/ 	.word	index@(_ZN10layer_norm31ln_parallel_residual_fwd_kernelINS_13Kernel_traitsIf6__halffS2_fjLj1280ELj1ELj4ELj1ELj16ENS_18Kernel_traits_baseILj1280EfS2_fS2_fjLj128EEEEELb0ELb0ELb1EEEvNS_9FwdParamsE)
        /*0224*/ 	.word	0x00000000


	//----- nvinfo : EIATTR_REGCOUNT
	.align		4
.L_100:
        /*0228*/ 	.byte	0x04, 0x2f
        /*022a*/ 	.short	(.L_102 - .L_101)
	.align		4
.L_101:
        /*022c*/ 	.word	index@(_ZN10layer_norm31ln_parallel_residual_fwd_kernelINS_13Kernel_traitsIf6__halffS2_fjLj1280ELj1ELj4ELj1ELj16ENS_18Kernel_traits_baseILj1280EfS2_fS2_fjLj128EEEEELb0ELb0ELb0EEEvNS_9FwdParamsE)
        /*0230*/ 	.word	0x000000f4


	//----- nvinfo : EIATTR_FRAME_SIZE
	.align		4
.L_102:
        /*0234*/ 	.byte	0x04, 0x11
        /*0236*/ 	.short	(.L_104 - .L_103)
	.align		4
.L_103:
        /*0238*/ 	.word	index@(_ZN10layer_norm31ln_parallel_residual_fwd_kernelINS_13Kernel_traitsIf6__halffS2_fjLj1280ELj1ELj4ELj1ELj16ENS_18Kernel_traits_baseILj1280EfS2_fS2_fjLj128EEEEELb0ELb0ELb0EEEvNS_9FwdParamsE)
        /*023c*/ 	.word	0x00000000


	//----- nvinfo : EIATTR_REGCOUNT
	.align		4
.L_104:
        /*0240*/ 	.byte	0x04, 0x2f
        /*0242*/ 	.short	(.L_106 - .L_105)
	.align		4
.L_105:
        /*0244*/ 	.word	index@(_ZN10layer_norm31ln_parallel_residual_fwd_kernelINS_13Kernel_traitsI6__halfS2_fS2_fjLj1280ELj1ELj4ELj1ELj16ENS_18Kernel_traits_baseILj1280ES2_S2_fS2_fjLj128EEEEELb1ELb1ELb1EEEvNS_9FwdParamsE)
        /*0248*/ 	.word	0x000000a7


	//----- nvinfo : EIATTR_FRAME_SIZE
	.align		4
.L_106:
        /*024c*/ 	.byte	0x04, 0x11
        /*024e*/ 	.short	(.L_108 - .L_107)
	.align		4
.L_107:
        /*0250*/ 	.word	index@(_ZN10layer_norm31ln_parallel_residual_fwd_kernelINS_13Kernel_traitsI6__halfS2_fS2_fjLj1280ELj1ELj4ELj1ELj16ENS_18Kernel_traits_baseILj1280ES2_S2_fS2_fjLj128EEEEELb1ELb1ELb1EEEvNS_9FwdParamsE)
        /*0254*/ 	.word	0x00000000


	//----- nvinfo : EIATTR_REGCOUNT
	.align		4
.L_108:
        /*0258*/ 	.byte	0x04, 0x2f
        /*025a*/ 	.short	(.L_110 - .L_109)
	.align		4
.L_109:
        /*025c*/ 	.word	index@(_ZN10layer_norm31ln_parallel_residual_fwd_kernelINS_13Kernel_traitsI6__halfS2_fS2_fjLj1280ELj1ELj4ELj1ELj16ENS_18Kernel_traits_baseILj1280ES2_S2_fS2_fjLj128EEEEELb1ELb1ELb0EEEvNS_9FwdParamsE)
        /*0260*/ 	.word	0x00000080


	//----- nvinfo : EIATTR_FRAME_SIZE
	.align		4
.L_110:
        /*0264*/ 	.byte	0x04, 0x11
        /*0266*/ 	.short	(.L_112 - .L_111)
	.align		4
.L_111:
        /*0268*/ 	.word	index@(_ZN10layer_norm31ln_parallel_residual_fwd_kernelINS_13Kernel_traitsI6__halfS2_fS2_fjLj1280ELj1ELj4ELj1ELj16ENS_18Kernel_traits_baseILj1280ES2_S2_fS2_fjLj128EEEEELb1ELb1ELb0EEEvNS_9FwdParamsE)
        /*026c*/ 	.word	0x00000000


	//----- nvinfo : EIATTR_REGCOUNT
	.align		4
.L_112:
        /*0270*/ 	.byte	0x04, 0x2f
        /*0272*/ 	.short	(.L_114 - .L_113)
	.align		4
.L_113:
        /*0274*/ 	.word	index@(_ZN10layer_norm31ln_parallel_residual_fwd_kernelINS_13Kernel_traitsI6__halfS2_fS2_fjLj1280ELj1ELj4ELj1ELj16ENS_18Kernel_traits_baseILj1280ES2_S2_fS2_fjLj128EEEEELb1ELb0ELb1EEEvNS_9FwdParamsE)
        /*0278*/ 	.word	0x000000e6


	//----- nvinfo : EIATTR_FRAME_SIZE
	.align		4
.L_114:
        /*027c*/ 	.byte	0x04, 0x11
        /*027e*/ 	.short	(.L_116 - .L_115)
	.align		4
.L_115:
        /*0280*/ 	.word	index@(_ZN10layer_norm31ln_parallel_residual_fwd_kernelINS_13Kernel_traitsI6__halfS2_fS2_fjLj1280ELj1ELj4ELj1ELj16ENS_18Kernel_traits_baseILj1280ES2_S2_fS2_fjLj128EEEEELb1ELb0ELb1EEEvNS_9FwdParamsE)
        /*0284*/ 	.word	0x00000000


	//----- nvinfo : EIATTR_REGCOUNT
	.align		4
.L_116:
        /*0288*/ 	.byte	0x04, 0x2f
        /*028a*/ 	.short	(.L_118 - .L_117)
	.align		4
.L_117:
        /*028c*/ 	.word	index@(_ZN10layer_norm31ln_parallel_residual_fwd_kernelINS_13Kernel_traitsI6__halfS2_fS2_fjLj1280ELj1ELj4ELj1ELj16ENS_18Kernel_traits_baseILj1280ES2_S2_fS2_fjLj128EEEEELb1ELb0ELb0EEEvNS_9FwdParamsE)
        /*0290*/ 	.word	0x000000c3


	//----- nvinfo : EIATTR_FRAME_SIZE
	.align		4
.L_118:
        /*0294*/ 	.byte	0x04, 0x11
        /*0296*/ 	.short	(.L_120 - .L_119)
	.align		4
.L_119:
        /*0298*/ 	.word	index@(_ZN10layer_norm31ln_parallel_residual_fwd_kernelINS_13Kernel_traitsI6__halfS2_fS2_fjLj1280ELj1ELj4ELj1ELj16ENS_18Kernel_traits_baseILj1280ES2_S2_fS2_fjLj128EEEEELb1ELb0ELb0EEEvNS_9FwdParamsE)
        /*029c*/ 	.word	0x00000000


	//----- nvinfo : EIATTR_REGCOUNT
	.align		4
.L_120:
        /*02a0*/ 	.byte	0x04, 0x2f
        /*02a2*/ 	.short	(.L_122 - .L_121)
	.align		4
.L_121:
        /*02a4*/ 	.word	index@(_ZN10layer_norm31ln_parallel_residual_fwd_kernelINS_13Kernel_traitsI6__halfS2_fS2_fjLj1280ELj1ELj4ELj1ELj16ENS_18Kernel_traits_baseILj1280ES2_S2_fS2_fjLj128EEEEELb0ELb1ELb1EEEvNS_9FwdParamsE)
        /*02a8*/ 	.word	0x0000007f


	//----- nvinfo : EIATTR_FRAME_SIZE
	.align		4
.L_122:
        /*02ac*/ 	.byte	0x04, 0x11
        /*02ae*/ 	.short	(.L_124 - .L_123)
	.align		4
.L_123:
        /*02b0*/ 	.word	index@(_ZN10layer_norm31ln_parallel_residual_fwd_kernelINS_13Kernel_traitsI6__halfS2_fS2_fjLj1280ELj1ELj4ELj1ELj16ENS_18Kernel_traits_baseILj1280ES2_S2_fS2_fjLj128EEEEELb0ELb1ELb1EEEvNS_9FwdParamsE)
        /*02b4*/ 	.word	0x00000000


	//----- nvinfo : EIATTR_REGCOUNT
	.align		4
.L_124:
        /*02b8*/ 	.byte	0x04, 0x2f
        /*02ba*/ 	.short	(.L_126 - .L_125)
	.align		4
.L_125:
        /*02bc*/ 	.word	index@(_ZN10layer_norm31ln_parallel_residual_fwd_kernelINS_13Kernel_traitsI6__halfS2_fS2_fjLj1280ELj1ELj4ELj1ELj16ENS_18Kernel_traits_baseILj1280ES2_S2_fS2_fjLj128EEEEELb0ELb1ELb0EEEvNS_9FwdParamsE)
        /*02c0*/ 	.word	0x00000079


	//----- nvinfo : EIATTR_FRAME_SIZE
	.align		4
.L_126:
        /*02c4*/ 	.byte	0x04, 0x11
        /*02c6*/ 	.short	(.L_128 - .L_127)
	.align		4
.L_127:
        /*02c8*/ 	.word	index@(_ZN10layer_norm31ln_parallel_residual_fwd_kernelINS_13Kernel_traitsI6__halfS2_fS2_fjLj1280ELj1ELj4ELj1ELj16ENS_18Kernel_traits_baseILj1280ES2_S2_fS2_fjLj128EEEEELb0ELb1ELb0EEEvNS_9FwdParamsE)
        /*02cc*/ 	.word	0x00000000


	//----- nvinfo : EIATTR_REGCOUNT
	.align		4
.L_128:
        /*02d0*/ 	.byte	0x04, 0x2f
        /*02d2*/ 	.short	(.L_130 - .L_129)
	.align		4
.L_129:
        /*02d4*/ 	.word	index@(_ZN10layer_norm31ln_parallel_residual_fwd_kernelINS_13Kernel_traitsI6__halfS2_fS2_fjLj1280ELj1ELj4ELj1ELj16ENS_18Kernel_traits_baseILj1280ES2_S2_fS2_fjLj128EEEEELb0ELb0ELb1EEEvNS_9FwdParamsE)
        /*02d8*/ 	.word	0x000000a6


	//----- nvinfo : EIATTR_FRAME_SIZE
	.align		4
.L_130:
        /*02dc*/ 	.byte	0x04, 0x11
        /*02de*/ 	.short	(.L_132 - .L_131)
	.align		4
.L_131:
        /*02e0*/ 	.word	index@(_ZN10layer_norm31ln_parallel_residual_fwd_kernelINS_13Kernel_traitsI6__halfS2_fS2_fjLj1280ELj1ELj4ELj1ELj16ENS_18Kernel_traits_baseILj1280ES2_S2_fS2_fjLj128EEEEELb0ELb0ELb1EEEvNS_9FwdParamsE)
        /*02e4*/ 	.word	0x00000000


	//----- nvinfo : EIATTR_REGCOUNT
	.align		4
.L_132:
        /*02e8*/ 	.byte	0x04, 0x2f
        /*02ea*/ 	.short	(.L_134 - .L_133)
	.align		4
.L_133:
        /*02ec*/ 	.word	index@(_ZN10layer_norm31ln_parallel_residual_fwd_kernelINS_13Kernel_traitsI6__halfS2_fS2_fjLj1280ELj1ELj4ELj1ELj16ENS_18Kernel_traits_baseILj1280ES2_S2_fS2_fjLj128EEEEELb0ELb0ELb0EEEvNS_9FwdParamsE)
        /*02f0*/ 	.word	0x000000a4


	//----- nvinfo : EIATTR_FRAME_SIZE
	.align		4
.L_134:
        /*02f4*/ 	.byte	0x04, 0x11
        /*02f6*/ 	.short	(.L_136 - .L_135)
	.align		4
.L_135:
        /*02f8*/ 	.word	index@(_ZN10layer_norm31ln_parallel_residual_fwd_kernelINS_13Kernel_traitsI6__halfS2_fS2_fjLj1280ELj1ELj4ELj1ELj16ENS_18Kernel_traits_baseILj1280ES2_S2_fS2_fjLj128EEEEELb0ELb0ELb0EEEvNS_9FwdParamsE)
        /*02fc*/ 	.word	0x00000000


	//----- nvinfo : EIATTR_REGCOUNT
	.align		4
.L_136:
        /*0300*/ 	.byte	0x04, 0x2f
        /*0302*/ 	.short	(.L_138 - .L_137)
	.align		4
.L_137:
        /*0304*/ 	.word	index@(_ZN10layer_norm31ln_parallel_residual_fwd_kernelINS_13Kernel_traitsIf6__halfS2_S2_fjLj1280ELj1ELj4ELj1ELj16ENS_18Kernel_traits_baseILj1280EfS2_S2_S2_fjLj128EEEEELb1ELb1ELb1EEEvNS_9FwdParamsE)
        /*0308*/ 	.word	0x000000c3


	//----- nvinfo : EIATTR_FRAME_SIZE
	.align		4
.L_138:
        /*030c*/ 	.byte	0x04, 0x11
        /*030e*/ 	.short	(.L_140 - .L_139)
	.align		4
.L_139:
        /*0310*/ 	.word	index@(_ZN10layer_norm31ln_parallel_residual_fwd_kernelINS_13Kernel_traitsIf6__halfS2_S2_fjLj1280ELj1ELj4ELj1ELj16ENS_18Kernel_traits_baseILj1280EfS2_S2_S2_fjLj128EEEEELb1ELb1ELb1EEEvNS_9FwdParamsE)
        /*0314*/ 	.word	0x00000000


	//----- nvinfo : EIATTR_REGCOUNT
	.align		4
.L_140:
        /*0318*/ 	.byte	0x04, 0x2f
        /*031a*/ 	.short	(.L_142 - .L_141)
	.align		4
.L_141:
        /*031c*/ 	.word	index@(_ZN10layer_norm31ln_parallel_residual_fwd_kernelINS_13Kernel_traitsIf6__halfS2_S2_fjLj1280ELj1ELj4ELj1ELj16ENS_18Kernel_traits_baseILj1280EfS2_S2_S2_fjLj128EEEEELb1ELb1ELb0EEEvNS_9FwdParamsE)
        /*0320*/ 	.word	0x000000b1


	//----- nvinfo : EIATTR_FRAME_SIZE
	.align		4
.L_142:
        /*0324*/ 	.byte	0x04, 0x11
        /*0326*/ 	.short	(.L_144 - .L_143)
	.align		4
.L_143:
        /*0328*/ 	.word	index@(_ZN10layer_norm31ln_parallel_residual_fwd_kernelINS_13Kernel_traitsIf6__halfS2_S2_fjLj1280ELj1ELj4ELj1ELj16ENS_18Kernel_traits_baseILj1280EfS2_S2_S2_fjLj128EEEEELb1ELb1ELb0EEEvNS_9FwdParamsE)
        /*032c*/ 	.word	0x00000000


	//----- nvinfo : EIATTR_REGCOUNT
	.align		4
.L_144:
        /*0330*/ 	.byte	0x04, 0x2f
        /*0332*/ 	.short	(.L_146 - .L_145)
	.align		4
.L_145:
        /*0334*/ 	.word	index@(_ZN10layer_norm31ln_parallel_residual_fwd_kernelINS_13Kernel_traitsIf6__halfS2_S2_fjLj1280ELj1ELj4ELj1ELj16ENS_18Kernel_traits_baseILj1280EfS2_S2_S2_fjLj128EEEEELb1ELb0ELb1EEEvNS_9FwdParamsE)
        /*0338*/ 	.word	0x000000ff


	//----- nvinfo : EIATTR_FRAME_SIZE
	.align		4
.L_146:
        /*033c*/ 	.byte	0x04, 0x11
        /*033e*/ 	.short	(.L_148 - .L_147)
	.align		4
.L_147:
        /*0340*/ 	.word	index@(_ZN10layer_norm31ln_parallel_residual_fwd_kernelINS_13Kernel_traitsIf6__halfS2_S2_fjLj1280ELj1ELj4ELj1ELj16ENS_18Kernel_traits_baseILj1280EfS2_S2_S2_fjLj128EEEEELb1ELb0ELb1EEEvNS_9FwdParamsE)
        /*0344*/ 	.word	0x00000000


	//----- nvinfo : EIATTR_REGCOUNT
	.align		4
.L_148:
        /*0348*/ 	.byte	0x04, 0x2f
        /*034a*/ 	.short	(.L_150 - .L_149)
	.align		4
.L_149:
        /*034c*/ 	.word	index@(_ZN10layer_norm31ln_parallel_residual_fwd_kernelINS_13Kernel_traitsIf6__halfS2_S2_fjLj1280ELj1ELj4ELj1ELj16ENS_18Kernel_traits_baseILj1280EfS2_S2_S2_fjLj128EEEEELb1ELb0ELb0EEEvNS_9FwdParamsE)
        /*0350*/ 	.word	0x000000fb


	//----- nvinfo : EIATTR_FRAME_SIZE
	.align		4
.L_150:
        /*0354*/ 	.byte	0x04, 0x11
        /*0356*/ 	.short	(.L_152 - .L_151)
	.align		4
.L_151:
        /*0358*/ 	.word	index@(_ZN10layer_norm31ln_parallel_residual_fwd_kernelINS_13Kernel_traitsIf6__halfS2_S2_fjLj1280ELj1ELj4ELj1ELj16ENS_18Kernel_traits_baseILj1280EfS2_S2_S2_fjLj128EEEEELb1ELb0ELb0EEEvNS_9FwdParamsE)
        /*035c*/ 	.word	0x00000000


	//----- nvinfo : EIATTR_REGCOUNT
	.align		4
.L_152:
        /*0360*/ 	.byte	0x04, 0x2f
        /*0362*/ 	.short	(.L_154 - .L_153)
	.align		4
.L_153:
        /*0364*/ 	.word	index@(_ZN10layer_norm31ln_parallel_residual_fwd_kernelINS_13Kernel_traitsIf6__halfS2_S2_fjLj1280ELj1ELj4ELj1ELj16ENS_18Kernel_traits_baseILj1280EfS2_S2_S2_fjLj128EEEEELb0ELb1ELb1EEEvNS_9FwdParamsE)
        /*0368*/ 	.word	0x000000a7


	//----- nvinfo : EIATTR_FRAME_SIZE
	.align		4
.L_154:
        /*036c*/ 	.byte	0x04, 0x11
        /*036e*/ 	.short	(.L_156 - .L_155)
	.align		4
.L_155:
        /*0370*/ 	.word	index@(_ZN10layer_norm31ln_parallel_residual_fwd_kernelINS_13Kernel_traitsIf6__halfS2_S2_fjLj1280ELj1ELj4ELj1ELj16ENS_18Kernel_traits_baseILj1280EfS2_S2_S2_fjLj128EEEEELb0ELb1ELb1EEEvNS_9FwdParamsE)
        /*0374*/ 	.word	0x00000000


	//----- nvinfo : EIATTR_REGCOUNT
	.align		4
.L_156:
        /*0378*/ 	.byte	0x04, 0x2f
        /*037a*/ 	.short	(.L_158 - .L_157)
	.align		4
.L_157:
        /*037c*/ 	.word	index@(_ZN10layer_norm31ln_parallel_residual_fwd_kernelINS_13Kernel_traitsIf6__halfS2_S2_fjLj1280ELj1ELj4ELj1ELj16ENS_18Kernel_traits_baseILj1280EfS2_S2_S2_fjLj128EEEEELb0ELb1ELb0EEEvNS_9FwdParamsE)
        /*0380*/ 	.word	0x0000009f


	//----- nvinfo : EIATTR_FRAME_SIZE
	.align		4
.L_158:
        /*0384*/ 	.byte	0x04, 0x11
        /*0386*/ 	.short	(.L_160 - .L_159)
	.align		4
.L_159:
        /*0388*/ 	.word	index@(_ZN10layer_norm31ln_parallel_residual_fwd_kernelINS_13Kernel_traitsIf6__halfS2_S2_fjLj1280ELj1ELj4ELj1ELj16ENS_18Kernel_traits_baseILj1280EfS2_S2_S2_fjLj128EEEEELb0ELb1ELb0EEEvNS_9FwdParamsE)
        /*038c*/ 	.word	0x00000000


	//----- nvinfo : EIATTR_REGCOUNT
	.align		4
.L_160:
        /*0390*/ 	.byte	0x04, 0x2f
        /*0392*/ 	.short	(.L_162 - .L_161)
	.align		4
.L_161:
        /*0394*/ 	.word	index@(_ZN10layer_norm31ln_parallel_residual_fwd_kernelINS_13Kernel_traitsIf6__halfS2_S2_fjLj1280ELj1ELj4ELj1ELj16ENS_18Kernel_traits_baseILj1280EfS2_S2_S2_fjLj128EEEEELb0ELb0ELb1EEEvNS_9FwdParamsE)
        /*0398*/ 	.word	0x000000ff


	//----- nvinfo : EIATTR_FRAME_SIZE
	.align		4
.L_162:
        /*039c*/ 	.byte	0x04, 0x11
        /*039e*/ 	.short	(.L_164 - .L_163)
	.align		4
.L_163:
        /*03a0*/ 	.word	index@(_ZN10layer_norm31ln_parallel_residual_fwd_kernelINS_13Kernel_traitsIf6__halfS2_S2_fjLj1280ELj1ELj4ELj1ELj16ENS_18Kernel_traits_baseILj1280EfS2_S2_S2_fjLj128EEEEELb0ELb0ELb1EEEvNS_9FwdParamsE)
        /*03a4*/ 	.word	0x00000000


	//----- nvinfo : EIATTR_REGCOUNT
	.align		4
.L_164:
        /*03a8*/ 	.byte	0x04, 0x2f
        /*03aa*/ 	.short	(.L_166 - .L_165)
	.align		4
.L_165:
        /*03ac*/ 	.word	index@(_ZN10layer_norm31ln_parallel_residual_fwd_kernelINS_13Kernel_traitsIf6__halfS2_S2_fjLj1280ELj1ELj4ELj1ELj16ENS_18Kernel_traits_baseILj1280EfS2_S2_S2_fjLj128EEEEELb0ELb0ELb0EEEvNS_9FwdParamsE)
        /*03b0*/ 	.word	0x000000f1


	//----- nvinfo : EIATTR_FRAME_SIZE
	.align		4
.L_166:
        /*03b4*/ 	.byte	0x04, 0x11
        /*03b6*/ 	.short	(.L_168 - .L_167)
	.align		4
.L_167:
        /*03b8*/ 	.word	index@(_ZN10layer_norm31ln_parallel_residual_fwd_kernelINS_13Kernel_traitsIf6__halfS2_S2_fjLj1280ELj1ELj4ELj1ELj16ENS_18Kernel_traits_baseILj1280EfS2_S2_S2_fjLj128EEEEELb0ELb0ELb0EEEvNS_9FwdParamsE)
        /*03bc*/ 	.word	0x00000000


	//----- nvinfo : EIATTR_REGCOUNT
	.align		4
.L_168:
        /*03c0*/ 	.byte	0x04, 0x2f
        /*03c2*/ 	.short	(.L_170 - .L_169)
	.align		4
.L_169:
        /*03c4*/ 	.word	index@(_ZN10layer_norm31ln_parallel_residual_fwd_kernelINS_13Kernel_traitsIf13__nv_bfloat16fS2_fjLj1280ELj1ELj4ELj1ELj16ENS_18Kernel_traits_baseILj1280EfS2_fS2_fjLj128EEEEELb1ELb1ELb1EEEvNS_9FwdParamsE)
        /*03c8*/ 	.word	0x000000c8


	//----- nvinfo : EIATTR_FRAME_SIZE
	.align		4
.L_170:
        /*03cc*/ 	.byte	0x04, 0x11
        /*03ce*/ 	.short	(.L_172 - .L_171)
	.align		4
.L_171:
        /*03d0*/ 	.word	index@(_ZN10layer_norm31ln_parallel_residual_fwd_kernelINS_13Kernel_traitsIf13__nv_bfloat16fS2_fjLj1280ELj1ELj4ELj1ELj16ENS_18Kernel_traits_baseILj1280EfS2_fS2_fjLj128EEEEELb1ELb1ELb1EEEvNS_9FwdParamsE)
        /*03d4*/ 	.word	0x00000000


	//----- nvinfo : EIATTR_REGCOUNT
	.align		4
.L_172:
        /*03d8*/ 	.byte	0x04, 0x2f
        /*03da*/ 	.short	(.L_174 - .L_173)
	.align		4
.L_173:
        /*03dc*/ 	.word	index@(_ZN10layer_norm31ln_parallel_residual_fwd_kernelINS_13Kernel_traitsIf13__nv_bfloat16fS2_fjLj1280ELj1ELj4ELj1ELj16ENS_18Kernel_traits_baseILj1280EfS2_fS2_fjLj128EEEEELb1ELb1ELb0EEEvNS_9FwdParamsE)
        /*03e0*/ 	.word	0x000000a8


	//----- nvinfo : EIATTR_FRAME_SIZE
	.align		4
.L_174:
        /*03e4*/ 	.byte	0x04, 0x11
        /*03e6*/ 	.short	(.L_176 - .L_175)
	.align		4
.L_175:
        /*03e8*/ 	.word	index@(_ZN10layer_norm31ln_parallel_residual_fwd_kernelINS_13Kernel_traitsIf13__nv_bfloat16fS2_fjLj1280ELj1ELj4ELj1ELj16ENS_18Kernel_traits_baseILj1280EfS2_fS2_fjLj128EEEEELb1ELb1ELb0EEEvNS_9FwdParamsE)
        /*03ec*/ 	.word	0x00000000


	//----- nvinfo : EIATTR_REGCOUNT
	.align		4
.L_176:
        /*03f0*/ 	.byte	0x04, 0x2f
        /*03f2*/ 	.short	(.L_178 - .L_177)
	.align		4
.L_177:
        /*03f4*/ 	.word	index@(_ZN10layer_norm31ln_parallel_residual_fwd_kernelINS_13Kernel_traitsIf13__nv_bfloat16fS2_fjLj1280ELj1ELj4ELj1ELj16ENS_18Kernel_traits_baseILj1280EfS2_fS2_fjLj128EEEEELb1ELb0ELb1EEEvNS_9FwdParamsE)
        /*03f8*/ 	.word	0x000000fe


	//----- nvinfo : EIATTR_FRAME_SIZE
	.align		4
.L_178:
        /*03fc*/ 	.byte	0x04, 0x11
        /*03fe*/ 	.short	(.L_180 - .L_179)
	.align		4
.L_179:
        /*0400*/ 	.word	index@(_ZN10layer_norm31ln_parallel_residual_fwd_kernelINS_13Kernel_traitsIf13__nv_bfloat16fS2_fjLj1280ELj1ELj4ELj1ELj16ENS_18Kernel_traits_baseILj1280EfS2_fS2_fjLj128EEEEELb1ELb0ELb1EEEvNS_9FwdParamsE)
        /*0404*/ 	.word	0x00000010


	//----- nvinfo : EIATTR_REGCOUNT
	.align		4
.L_180:
        /*0408*/ 	.byte	0x04, 0x2f
        /*040a*/ 	.short	(.L_182 - .L_181)
	.align		4
.L_181:
        /*040c*/ 	.word	index@(_ZN10layer_norm31ln_parallel_residual_fwd_kernelINS_13Kernel_traitsIf13__nv_bfloat16fS2_fjLj1280ELj1ELj4ELj1ELj16ENS_18Kernel_traits_baseILj1280EfS2_fS2_fjLj128EEEEELb1ELb0ELb0EEEvNS_9FwdParamsE)
        /*0410*/ 	.word	0x000000ff


	//----- nvinfo : EIATTR_FRAME_SIZE
	.align		4
.L_182:
        /*0414*/ 	.byte	0x04, 0x11
        /*0416*/ 	.short	(.L_184 - .L_183)
	.align		4
.L_183:
        /*0418*/ 	.word	index@(_ZN10layer_norm31ln_parallel_residual_fwd_kernelINS_13Kernel_traitsIf13__nv_bfloat16fS2_fjLj1280ELj1ELj4ELj1ELj16ENS_18Kernel_traits_baseILj1280EfS2_fS2_fjLj128EEEEELb1ELb0ELb0EEEvNS_9FwdParamsE)
        /*041c*/ 	.word	0x00000000


	//----- nvinfo : EIATTR_REGCOUNT
	.align		4
.L_184:
        /*0420*/ 	.byte	0x04, 0x2f
        /*0422*/ 	.short	(.L_186 - .L_185)
	.align		4
.L_185:
        /*0424*/ 	.word	index@(_ZN10layer_norm31ln_parallel_residual_fwd_kernelINS_13Kernel_traitsIf13__nv_bfloat16fS2_fjLj1280ELj1ELj4ELj1ELj16ENS_18Kernel_traits_baseILj1280EfS2_fS2_fjLj128EEEEELb0ELb1ELb1EEEvNS_9FwdParamsE)
        /*0428*/ 	.word	0x000000a8


	//----- nvinfo : EIATTR_FRAME_SIZE
	.align		4
.L_186:
        /*042c*/ 	.byte	0x04, 0x11
        /*042e*/ 	.short	(.L_188 - .L_187)
	.align		4
.L_187:
        /*0430*/ 	.word	index@(_ZN10layer_norm31ln_parallel_residual_fwd_kernelINS_13Kernel_traitsIf13__nv_bfloat16fS2_fjLj1280ELj1ELj4ELj1ELj16ENS_18Kernel_traits_baseILj1280EfS2_fS2_fjLj128EEEEELb0ELb1ELb1EEEvNS_9FwdParamsE)
        /*0434*/ 	.word	0x00000000


	//----- nvinfo : EIATTR_REGCOUNT
	.align		4
.L_188:
        /*0438*/ 	.byte	0x04, 0x2f
        /*043a*/ 	.short	(.L_190 - .L_189)
	.align		4
.L_189:
        /*043c*/ 	.word	index@(_ZN10layer_norm31ln_parallel_residual_fwd_kernelINS_13Kernel_traitsIf13__nv_bfloat16fS2_fjLj1280ELj1ELj4ELj1ELj16ENS_18Kernel_traits_baseILj1280EfS2_fS2_fjLj128EEEEELb0ELb1ELb0EEEvNS_9FwdParamsE)
        /*0440*/ 	.word	0x000000a0


	//----- nvinfo : EIATTR_FRAME_SIZE
	.align		4
.L_190:
        /*0444*/ 	.byte	0x04, 0x11
        /*0446*/ 	.short	(.L_192 - .L_191)
	.align		4
.L_191:
        /*0448*/ 	.word	index@(_ZN10layer_norm31ln_parallel_residual_fwd_kernelINS_13Kernel_traitsIf13__nv_bfloat16fS2_fjLj1280ELj1ELj4ELj1ELj16ENS_18Kernel_traits_baseILj1280EfS2_fS2_fjLj128EEEEELb0ELb1ELb0EEEvNS_9FwdParamsE)
        /*044c*/ 	.word	0x00000000


	//----- nvinfo : EIATTR_REGCOUNT
	.align		4
.L_192:
        /*0450*/ 	.byte	0x04, 0x2f
        /*0452*/ 	.short	(.L_194 - .L_193)
	.align		4
.L_193:
        /*0454*/ 	.word	index@(_ZN10layer_norm31ln_parallel_residual_fwd_kernelINS_13Kernel_traitsIf13__nv_bfloat16fS2_fjLj1280ELj1ELj4ELj1ELj16ENS_18Kernel_traits_baseILj1280EfS2_fS2_fjLj128EEEEELb0ELb0ELb1EEEvNS_9FwdParamsE)
        /*0458*/ 	.word	0x000000fb


	//----- nvinfo : EIATTR_FRAME_SIZE
	.align		4
.L_194:
        /*045c*/ 	.byte	0x04, 0x11
        /*045e*/ 	.short	(.L_196 - .L_195)
	.align		4
.L_195:
        /*0460*/ 	.word	index@(_ZN10layer_norm31ln_parallel_residual_fwd_kernelINS_13Kernel_traitsIf13__nv_bfloat16fS2_fjLj1280ELj1ELj4ELj1ELj16ENS_18Kernel_traits_baseILj1280EfS2_fS2_fjLj128EEEEELb0ELb0ELb1EEEvNS_9FwdParamsE)
        /*0464*/ 	.word	0x00000000


	//----- nvinfo : EIATTR_REGCOUNT
	.align		4
.L_196:
        /*0468*/ 	.byte	0x04, 0x2f
        /*046a*/ 	.short	(.L_198 - .L_197)
	.align		4
.L_197:
        /*046c*/ 	.word	index@(_ZN10layer_norm31ln_parallel_residual_fwd_kernelINS_13Kernel_traitsIf13__nv_bfloat16fS2_fjLj1280ELj1ELj4ELj1ELj16ENS_18Kernel_traits_baseILj1280EfS2_fS2_fjLj128EEEEELb0ELb0ELb0EEEvNS_9FwdParamsE)
        /*0470*/ 	.word	0x000000f4


	//----- nvinfo : EIATTR_FRAME_SIZE
	.align		4
.L_198:
        /*0474*/ 	.byte	0x04, 0x11
        /*0476*/ 	.short	(.L_200 - .L_199)
	.align		4
.L_199:
        /*0478*/ 	.word	index@(_ZN10layer_norm31ln_parallel_residual_fwd_kernelINS_13Kernel_traitsIf13__nv_bfloat16fS2_fjLj1280ELj1ELj4ELj1ELj16ENS_18Kernel_traits_baseILj1280EfS2_fS2_fjLj128EEEEELb0ELb0ELb0EEEvNS_9FwdParamsE)
        /*047c*/ 	.word	0x00000000


	//----- nvinfo : EIATTR_REGCOUNT
	.align		4
.L_200:
        /*0480*/ 	.byte	0x04, 0x2f
        /*0482*/ 	.short	(.L_202 - .L_201)
	.align		4
.L_201:
        /*0484*/ 	.word	index@(_ZN10layer_norm31ln_parallel_residual_fwd_kernelINS_13Kernel_traitsI13__nv_bfloat16S2_fS2_fjLj1280ELj1ELj4ELj1ELj16ENS_18Kernel_traits_baseILj1280ES2_S2_fS2_fjLj128EEEEELb1ELb1ELb1EEEvNS_9FwdParamsE)
        /*0488*/ 	.word	0x000000a8


	//----- nvinfo : EIATTR_FRAME_SIZE
	.align		4
.L_202:
        /*048c*/ 	.byte	0x04, 0x11
        /*048e*/ 	.short	(.L_204 - .L_203)
	.align		4
.L_203:
        /*0490*/ 	.word	index@(_ZN10layer_norm31ln_parallel_residual_fwd_kernelINS_13Kernel_traitsI13__nv_bfloat16S2_fS2_fjLj1280ELj1ELj4ELj1ELj16ENS_18Kernel_traits_baseILj1280ES2_S2_fS2_fjLj128EEEEELb1ELb1ELb1EEEvNS_9FwdParamsE)
        /*0494*/ 	.word	0x00000000


	//----- nvinfo : EIATTR_REGCOUNT
	.align		4
.L_204:
        /*0498*/ 	.byte	0x04, 0x2f
        /*049a*/ 	.short	(.L_206 - .L_205)
	.align		4
.L_205:
        /*049c*/ 	.word	index@(_ZN10layer_norm31ln_parallel_residual_fwd_kernelINS_13Kernel_traitsI13__nv_bfloat16S2_fS2_fjLj1280ELj1ELj4ELj1ELj16ENS_18Kernel_traits_baseILj1280ES2_S2_fS2_fjLj128EEEEELb1ELb1ELb0EEEvNS_9FwdParamsE)
        /*04a0*/ 	.word	0x0000009f


	//----- nvinfo : EIATTR_FRAME_SIZE
	.align		4
.L_206:
        /*04a4*/ 	.byte	0x04, 0x11
        /*04a6*/ 	.short	(.L_208 - .L_207)
	.align		4
.L_207:
        /*04a8*/ 	.word	index@(_ZN10layer_norm31ln_parallel_residual_fwd_kernelINS_13Kernel_traitsI13__nv_bfloat16S2_fS2_fjLj1280ELj1ELj4ELj1ELj16ENS_18Kernel_traits_baseILj1280ES2_S2_fS2_fjLj128EEEEELb1ELb1ELb0EEEvNS_9FwdParamsE)
        /*04ac*/ 	.word	0x00000000


	//----- nvinfo : EIATTR_REGCOUNT
	.align		4
.L_208:
        /*04b0*/ 	.byte	0x04, 0x2f
        /*04b2*/ 	.short	(.L_210 - .L_209)
	.align		4
.L_209:
        /*04b4*/ 	.word	index@(_ZN10layer_norm31ln_parallel_residual_fwd_kernelINS_13Kernel_traitsI13__nv_bfloat16S2_fS2_fjLj1280ELj1ELj4ELj1ELj16ENS_18Kernel_traits_baseILj1280ES2_S2_fS2_fjLj128EEEEELb1ELb0ELb1EEEvNS_9FwdParamsE)
        /*04b8*/ 	.word	0x000000fc


	//----- nvinfo : EIATTR_FRAME_SIZE
	.align		4
.L_210:
        /*04bc*/ 	.byte	0x04, 0x11
        /*04be*/ 	.short	(.L_212 - .L_211)
	.align		4
.L_211:
        /*04c0*/ 	.word	index@(_ZN10layer_norm31ln_parallel_residual_fwd_kernelINS_13Kernel_traitsI13__nv_bfloat16S2_fS2_fjLj1280ELj1ELj4ELj1ELj16ENS_18Kernel_traits_baseILj1280ES2_S2_fS2_fjLj128EEEEELb1ELb0ELb1EEEvNS_9FwdParamsE)
        /*04c4*/ 	.word	0x00000000


	//----- nvinfo : EIATTR_REGCOUNT
	.align		4
.L_212:
        /*04c8*/ 	.byte	0x04, 0x2f
        /*04ca*/ 	.short	(.L_214 - .L_213)
	.align		4
.L_213:
        /*04cc*/ 	.word	index@(_ZN10layer_norm31ln_parallel_residual_fwd_kernelINS_13Kernel_traitsI13__nv_bfloat16S2_fS2_fjLj1280ELj1ELj4ELj1ELj16ENS_18Kernel_traits_baseILj1280ES2_S2_fS2_fjLj128EEEEELb1ELb0ELb0EEEvNS_9FwdParamsE)
        /*04d0*/ 	.word	0x000000fb


	//----- nvinfo : EIATTR_FRAME_SIZE
	.align		4
.L_214:
        /*04d4*/ 	.byte	0x04, 0x11
        /*04d6*/ 	.short	(.L_216 - .L_215)
	.align		4
.L_215:
        /*04d8*/ 	.word	index@(_ZN10layer_norm31ln_parallel_residual_fwd_kernelINS_13Kernel_traitsI13__nv_bfloat16S2_fS2_fjLj1280ELj1ELj4ELj1ELj16ENS_18Kernel_traits_baseILj1280ES2_S2_fS2_fjLj128EEEEELb1ELb0ELb0EEEvNS_9FwdParamsE)
        /*04dc*/ 	.word	0x00000000


	//----- nvinfo : EIATTR_REGCOUNT
	.align		4
.L_216:
        /*04e0*/ 	.byte	0x04, 0x2f
        /*04e2*/ 	.short	(.L_218 - .L_217)
	.align		4
.L_217:
        /*04e4*/ 	.word	index@(_ZN10layer_norm31ln_parallel_residual_fwd_kernelINS_13Kernel_traitsI13__nv_bfloat16S2_fS2_fjLj1280ELj1ELj4ELj1ELj16ENS_18Kernel_traits_baseILj1280ES2_S2_fS2_fjLj128EEEEELb0ELb1ELb1EEEvNS_9FwdParamsE)
        /*04e8*/ 	.word	0x000000a2


	//----- nvinfo : EIATTR_FRAME_SIZE
	.align		4
.L_218:
        /*04ec*/ 	.byte	0x04, 0x11
        /*04ee*/ 	.short	(.L_220 - .L_219)
	.align		4
.L_219:
        /*04f0*/ 	.word	index@(_ZN10layer_norm31ln_parallel_residual_fwd_kernelINS_13Kernel_traitsI13__nv_bfloat16S2_fS2_fjLj1280ELj1ELj4ELj1ELj16ENS_18Kernel_traits_baseILj1280ES2_S2_fS2_fjLj128EEEEELb0ELb1ELb1EEEvNS_9FwdParamsE)
        /*04f4*/ 	.word	0x00000000


	//----- nvinfo : EIATTR_REGCOUNT
	.align		4
.L_220:
        /*04f8*/ 	.byte	0x04, 0x2f
        /*04fa*/ 	.short	(.L_222 - .L_221)
	.align		4
.L_221:
        /*04fc*/ 	.word	index@(_ZN10layer_norm31ln_parallel_residual_fwd_kernelINS_13Kernel_traitsI13__nv_bfloat16S2_fS2_fjLj1280ELj1ELj4ELj1ELj16ENS_18Kernel_traits_baseILj1280ES2_S2_fS2_fjLj128EEEEELb0ELb1ELb0EEEvNS_9FwdParamsE)
        /*0500*/ 	.word	0x0000009e


	//----- nvinfo : EIATTR_FRAME_SIZE
	.align		4
.L_222:
        /*0504*/ 	.byte	0x04, 0x11
        /*0506*/ 	.short	(.L_224 - .L_223)
	.align		4
.L_223:
        /*0508*/ 	.word	index@(_ZN10layer_norm31ln_parallel_residual_fwd_kernelINS_13Kernel_traitsI13__nv_bfloat16S2_fS2_fjLj1280ELj1ELj4ELj1ELj16ENS_18Kernel_traits_baseILj1280ES2_S2_fS2_fjLj128EEEEELb0ELb1ELb0EEEvNS_9FwdParamsE)
        /*050c*/ 	.word	0x00000000


	//----- nvinfo : EIATTR_REGCOUNT
	.align		4
.L_224:
        /*0510*/ 	.byte	0x04, 0x2f
        /*0512*/ 	.short	(.L_226 - .L_225)
	.align		4
.L_225:
        /*0514*/ 	.word	index@(_ZN10layer_norm31ln_parallel_residual_fwd_kernelINS_13Kernel_traitsI13__nv_bfloat16S2_fS2_fjLj1280ELj1ELj4ELj1ELj16ENS_18Kernel_traits_baseILj1280ES2_S2_fS2_fjLj128EEEEELb0ELb0ELb1EEEvNS_9FwdParamsE)
        /*0518*/ 	.word	0x000000f8


	//----- nvinfo : EIATTR_FRAME_SIZE
	.align		4
.L_226:
        /*051c*/ 	.byte	0x04, 0x11
        /*051e*/ 	.short	(.L_228 - .L_227)
	.align		4
.L_227:
        /*0520*/ 	.word	index@(_ZN10layer_norm31ln_parallel_residual_fwd_kernelINS_13Kernel_traitsI13__nv_bfloat16S2_fS2_fjLj1280ELj1ELj4ELj1ELj16ENS_18Kernel_traits_baseILj1280ES2_S2_fS2_fjLj128EEEEELb0ELb0ELb1EEEvNS_9FwdParamsE)
        /*0524*/ 	.word	0x00000000


	//----- nvinfo : EIATTR_REGCOUNT
	.align		4
.L_228:
        /*0528*/ 	.byte	0x04, 0x2f
        /*052a*/ 	.short	(.L_230 - .L_229)
	.align		4
.L_229:
        /*052c*/ 	.word	index@(_ZN10layer_norm31ln_parallel_residual_fwd_kernelINS_13Kernel_traitsI13__nv_bfloat16S2_fS2_fjLj1280ELj1ELj4ELj1ELj16ENS_18Kernel_traits_baseILj1280ES2_S2_fS2_fjLj128EEEEELb0ELb0ELb0EEEvNS_9FwdParamsE)
        /*0530*/ 	.word	0x000000f6


	//----- nvinfo : EIATTR_FRAME_SIZE
	.align		4
.L_230:
        /*0534*/ 	.byte	0x04, 0x11
        /*0536*/ 	.short	(.L_232 - .L_231)
	.align		4
.L_231:
        /*0538*/ 	.word	index@(_ZN10layer_norm31ln_parallel_residual_fwd_kernelINS_13Kernel_traitsI13__nv_bfloat16S2_fS2_fjLj1280ELj1ELj4ELj1ELj16ENS_18Kernel_traits_baseILj1280ES2_S2_fS2_fjLj128EEEEELb0ELb0ELb0EEEvNS_9FwdParamsE)
        /*053c*/ 	.word	0x00000000


	//----- nvinfo : EIATTR_REGCOUNT
	.align		4
.L_232:
        /*0540*/ 	.byte	0x04, 0x2f
        /*0542*/ 	.short	(.L_234 - .L_233)
	.align		4
.L_233:
        /*0544*/ 	.word	index@(_ZN10layer_norm31ln_parallel_residual_fwd_kernelINS_13Kernel_traitsIf13__nv_bfloat16S2_S2_fjLj1280ELj1ELj4ELj1ELj16ENS_18Kernel_traits_baseILj1280EfS2_S2_S2_fjLj128EEEEELb1ELb1ELb1EEEvNS_9FwdParamsE)
        /*0548*/ 	.word	0x000000c4


	//----- nvinfo : EIATTR_FRAME_SIZE
	.align		4
.L_234:
        /*054c*/ 	.byte	0x04, 0x11
        /*054e*/ 	.short	(.L_236 - .L_235)
	.align		4
.L_235:
        /*0550*/ 	.word	index@(_ZN10layer_norm31ln_parallel_residual_fwd_kernelINS_13Kernel_traitsIf13__nv_bfloat16S2_S2_fjLj1280ELj1ELj4ELj1ELj16ENS_18Kernel_traits_baseILj1280EfS2_S2_S2_fjLj128EEEEELb1ELb1ELb1EEEvNS_9FwdParamsE)
        /*0554*/ 	.word	0x00000000


	//----- nvinfo : EIATTR_REGCOUNT
	.align		4
.L_236:
        /*0558*/ 	.byte	0x04, 0x2f
        /*055a*/ 	.short	(.L_238 - .L_237)
	.align		4
.L_237:
        /*055c*/ 	.word	index@(_ZN10layer_norm31ln_parallel_residual_fwd_kernelINS_13Kernel_traitsIf13__nv_bfloat16S2_S2_fjLj1280ELj1ELj4ELj1ELj16ENS_18Kernel_traits_baseILj1280EfS2_S2_S2_fjLj128EEEEELb1ELb1ELb0EEEvNS_9FwdParamsE)
        /*0560*/ 	.word	0x000000b2


	//----- nvinfo : EIATTR_FRAME_SIZE
	.align		4
.L_238:
        /*0564*/ 	.byte	0x04, 0x11
        /*0566*/ 	.short	(.L_240 - .L_239)
	.align		4
.L_239:
        /*0568*/ 	.word	index@(_ZN10layer_norm31ln_parallel_residual_fwd_kernelINS_13Kernel_traitsIf13__nv_bfloat16S2_S2_fjLj1280ELj1ELj4ELj1ELj16ENS_18Kernel_traits_baseILj1280EfS2_S2_S2_fjLj128EEEEELb1ELb1ELb0EEEvNS_9FwdParamsE)
        /*056c*/ 	.word	0x00000000


	//----- nvinfo : EIATTR_REGCOUNT
	.align		4
.L_240:
        /*0570*/ 	.byte	0x04, 0x2f
        /*0572*/ 	.short	(.L_242 - .L_241)
	.align		4
.L_241:
        /*0574*/ 	.word	index@(_ZN10layer_norm31ln_parallel_residual_fwd_kernelINS_13Kernel_traitsIf13__nv_bfloat16S2_S2_fjLj1280ELj1ELj4ELj1ELj16ENS_18Kernel_traits_baseILj1280EfS2_S2_S2_fjLj128EEEEELb1ELb0ELb1EEEvNS_9FwdParamsE)
        /*0578*/ 	.word	0x000000fe


	//----- nvinfo : EIATTR_FRAME_SIZE
	.align		4
.L_242:
        /*057c*/ 	.byte	0x04, 0x11
        /*057e*/ 	.short	(.L_244 - .L_243)
	.align		4
.L_243:
        /*0580*/ 	.word	index@(_ZN10layer_norm31ln_parallel_residual_fwd_kernelINS_13Kernel_traitsIf13__nv_bfloat16S2_S2_fjLj1280ELj1ELj4ELj1ELj16ENS_18Kernel_traits_baseILj1280EfS2_S2_S2_fjLj128EEEEELb1ELb0ELb1EEEvNS_9FwdParamsE)
        /*0584*/ 	.word	0x00000010


	//----- nvinfo : EIATTR_REGCOUNT
	.align		4
.L_244:
        /*0588*/ 	.byte	0x04, 0x2f
        /*058a*/ 	.short	(.L_246 - .L_245)
	.align		4
.L_245:
        /*058c*/ 	.word	index@(_ZN10layer_norm31ln_parallel_residual_fwd_kernelINS_13Kernel_traitsIf13__nv_bfloat16S2_S2_fjLj1280ELj1ELj4ELj1ELj16ENS_18Kernel_traits_baseILj1280EfS2_S2_S2_fjLj128EEEEELb1ELb0ELb0EEEvNS_9FwdParamsE)
        /*0590*/ 	.word	0x000000fb


	//----- nvinfo : EIATTR_FRAME_SIZE
	.align		4
.L_246:
        /*0594*/ 	.byte	0x04, 0x11
        /*0596*/ 	.short	(.L_248 - .L_247)
	.align		4
.L_247:
        /*0598*/ 	.word	index@(_ZN10layer_norm31ln_parallel_residual_fwd_kernelINS_13Kernel_traitsIf13__nv_bfloat16S2_S2_fjLj1280ELj1ELj4ELj1ELj16ENS_18Kernel_traits_baseILj1280EfS2_S2_S2_fjLj128EEEEELb1ELb0ELb0EEEvNS_9FwdParamsE)
        /*059c*/ 	.word	0x00000000


	//----- nvinfo : EIATTR_REGCOUNT
	.align		4
.L_248:
        /*05a0*/ 	.byte	0x04, 0x2f
        /*05a2*/ 	.short	(.L_250 - .L_249)
	.align		4
.L_249:
        /*05a4*/ 	.word	index@(_ZN10layer_norm31ln_parallel_residual_fwd_kernelINS_13Kernel_traitsIf13__nv_bfloat16S2_S2_fjLj1280ELj1ELj4ELj1ELj16ENS_18Kernel_traits_baseILj1280EfS2_S2_S2_fjLj128EEEEELb0ELb1ELb1EEEvNS_9FwdParamsE)
        /*05a8*/ 	.word	0x000000a7


	//----- nvinfo : EIATTR_FRAME_SIZE
	.align		4
.L_250:
        /*05ac*/ 	.byte	0x04, 0x11
        /*05ae*/ 	.short	(.L_252 - .L_251)
	.align		4
.L_251:
        /*05b0*/ 	.word	index@(_ZN10layer_norm31ln_parallel_residual_fwd_kernelINS_13Kernel_traitsIf13__nv_bfloat16S2_S2_fjLj1280ELj1ELj4ELj1ELj16ENS_18Kernel_traits_baseILj1280EfS2_S2_S2_fjLj128EEEEELb0ELb1ELb1EEEvNS_9FwdParamsE)
        /*05b4*/ 	.word	0x00000000


	//----- nvinfo : EIATTR_REGCOUNT
	.align		4
.L_252:
        /*05b8*/ 	.byte	0x04, 0x2f
        /*05ba*/ 	.short	(.L_254 - .L_253)
	.align		4
.L_253:
        /*05bc*/ 	.word	index@(_ZN10layer_norm31ln_parallel_residual_fwd_kernelINS_13Kernel_traitsIf13__nv_bfloat16S2_S2_fjLj1280ELj1ELj4ELj1ELj16ENS_18Kernel_traits_baseILj1280EfS2_S2_S2_fjLj128EEEEELb0ELb1ELb0EEEvNS_9FwdParamsE)
        /*05c0*/ 	.word	0x0000009f


	//----- nvinfo : EIATTR_FRAME_SIZE
	.align		4
.L_254:
        /*05c4*/ 	.byte	0x04, 0x11
        /*05c6*/ 	.short	(.L_256 - .L_255)
	.align		4
.L_255:
        /*05c8*/ 	.word	index@(_ZN10layer_norm31ln_parallel_residual_fwd_kernelINS_13Kernel_traitsIf13__nv_bfloat16S2_S2_fjLj1280ELj1ELj4ELj1ELj16ENS_18Kernel_traits_baseILj1280EfS2_S2_S2_fjLj128EEEEELb0ELb1ELb0EEEvNS_9FwdParamsE)
        /*05cc*/ 	.word	0x00000000


	//----- nvinfo : EIATTR_REGCOUNT
	.align		4
.L_256:
        /*05d0*/ 	.byte	0x04, 0x2f
        /*05d2*/ 	.short	(.L_258 - .L_257)
	.align		4
.L_257:
        /*05d4*/ 	.word	index@(_ZN10layer_norm31ln_parallel_residual_fwd_kernelINS_13Kernel_traitsIf13__nv_bfloat16S2_S2_fjLj1280ELj1ELj4ELj1ELj16ENS_18Kernel_traits_baseILj1280EfS2_S2_S2_fjLj128EEEEELb0ELb0ELb1EEEvNS_9FwdParamsE)
        /*05d8*/ 	.word	0x000000ff


	//----- nvinfo : EIATTR_FRAME_SIZE
	.align		4
.L_258:
        /*05dc*/ 	.byte	0x04, 0x11
        /*05de*/ 	.short	(.L_260 - .L_259)
	.align		4
.L_259:
        /*05e0*/ 	.word	index@(_ZN10layer_norm31ln_parallel_residual_fwd_kernelINS_13Kernel_traitsIf13__nv_bfloat16S2_S2_fjLj1280ELj1ELj4ELj1ELj16ENS_18Kernel_traits_baseILj1280EfS2_S2_S2_fjLj128EEEEELb0ELb0ELb1EEEvNS_9FwdParamsE)
        /*05e4*/ 	.word	0x00000000


	//----- nvinfo : EIATTR_REGCOUNT
	.align		4
.L_260:
        /*05e8*/ 	.byte	0x04, 0x2f
        /*05ea*/ 	.short	(.L_262 - .L_261)
	.align		4
.L_261:
        /*05ec*/ 	.word	index@(_ZN10layer_norm31ln_parallel_residual_fwd_kernelINS_13Kernel_traitsIf13__nv_bfloat16S2_S2_fjLj1280ELj1ELj4ELj1ELj16ENS_18Kernel_traits_baseILj1280EfS2_S2_S2_fjLj128EEEEELb0ELb0ELb0EEEvNS_9FwdParamsE)
        /*05f0*/ 	.word	0x000000f1


	//----- nvinfo : EIATTR_FRAME_SIZE
	.align		4
.L_262:
        /*05f4*/ 	.byte	0x04, 0x11
        /*05f6*/ 	.short	(.L_264 - .L_263)
	.align		4
.L_263:
        /*05f8*/ 	.word	index@(_ZN10layer_norm31ln_parallel_residual_fwd_kernelINS_13Kernel_traitsIf13__nv_bfloat16S2_S2_fjLj1280ELj1ELj4ELj1ELj16ENS_18Kernel_traits_baseILj1280EfS2_S2_S2_fjLj128EEEEELb0ELb0ELb0EEEvNS_9FwdParamsE)
        /*05fc*/ 	.word	0x00000000


	//----- nvinfo : EIATTR_REGCOUNT
	.align		4
.L_264:
        /*0600*/ 	.byte	0x04, 0x2f
        /*0602*/ 	.short	(.L_266 - .L_265)
	.align		4
.L_265:
        /*0604*/ 	.word	index@(_ZN10layer_norm31ln_parallel_residual_fwd_kernelINS_13Kernel_traitsI6__halfS2_S2_S2_fjLj1280ELj1ELj4ELj1ELj16ENS_18Kernel_traits_baseILj1280ES2_S2_S2_S2_fjLj128EEEEELb1ELb1ELb1EEEvNS_9FwdParamsE)
        /*0608*/ 	.word	0x000000a7


	//----- nvinfo : EIATTR_FRAME_SIZE
	.align		4
.L_266:
        /*060c*/ 	.byte	0x04, 0x11
        /*060e*/ 	.short	(.L_268 - .L_267)
	.align		4
.L_267:
        /*0610*/ 	.word	index@(_ZN10layer_norm31ln_parallel_residual_fwd_kernelINS_13Kernel_traitsI6__halfS2_S2_S2_fjLj1280ELj1ELj4ELj1ELj16ENS_18Kernel_traits_baseILj1280ES2_S2_S2_S2_fjLj128EEEEELb1ELb1ELb1EEEvNS_9FwdParamsE)
        /*0614*/ 	.word	0x00000000


	//----- nvinfo : EIATTR_REGCOUNT
	.align		4
.L_268:
        /*0618*/ 	.byte	0x04, 0x2f
        /*061a*/ 	.short	(.L_270 - .L_269)
	.align		4
.L_269:
        /*061c*/ 	.word	index@(_ZN10layer_norm31ln_parallel_residual_fwd_kernelINS_13Kernel_traitsI6__halfS2_S2_S2_fjLj1280ELj1ELj4ELj1ELj16ENS_18Kernel_traits_baseILj1280ES2_S2_S2_S2_fjLj128EEEEELb1ELb1ELb0EEEvNS_9FwdParamsE)
        /*0620*/ 	.word	0x0000008c


	//----- nvinfo : EIATTR_FRAME_SIZE
	.align		4
.L_270:
        /*0624*/ 	.byte	0x04, 0x11
        /*0626*/ 	.short	(.L_272 - .L_271)
	.align		4
.L_271:
        /*0628*/ 	.word	index@(_ZN10layer_norm31ln_parallel_residual_fwd_kernelINS_13Kernel_traitsI6__halfS2_S2_S2_fjLj1280ELj1ELj4ELj1ELj16ENS_18Kernel_traits_baseILj1280ES2_S2_S2_S2_fjLj128EEEEELb1ELb1ELb0EEEvNS_9FwdParamsE)
        /*062c*/ 	.word	0x00000000


	//----- nvinfo : EIATTR_REGCOUNT
	.align		4
.L_272:
        /*0630*/ 	.byte	0x04, 0x2f
        /*0632*/ 	.short	(.L_274 - .L_273)
	.align		4
.L_273:
        /*0634*/ 	.word	index@(_ZN10layer_norm31ln_parallel_residual_fwd_kernelINS_13Kernel_traitsI6__halfS2_S2_S2_fjLj1280ELj1ELj4ELj1ELj16ENS_18Kernel_traits_baseILj1280ES2_S2_S2_S2_fjLj128EEEEELb1ELb0ELb1EEEvNS_9FwdParamsE)
        /*0638*/ 	.word	0x000000e1


	//----- nvinfo : EIATTR_FRAME_SIZE
	.align		4
.L_274:
        /*063c*/ 	.byte	0x04, 0x11
        /*063e*/ 	.short	(.L_276 - .L_275)
	.align		4
.L_275:
        /*0640*/ 	.word	index@(_ZN10layer_norm31ln_parallel_residual_fwd_kernelINS_13Kernel_traitsI6__halfS2_S2_S2_fjLj1280ELj1ELj4ELj1ELj16ENS_18Kernel_traits_baseILj1280ES2_S2_S2_S2_fjLj128EEEEELb1ELb0ELb1EEEvNS_9FwdParamsE)
        /*0644*/ 	.word	0x00000000


	//----- nvinfo : EIATTR_REGCOUNT
	.align		4
.L_276:
        /*0648*/ 	.byte	0x04, 0x2f
        /*064a*/ 	.short	(.L_278 - .L_277)
	.align		4
.L_277:
        /*064c*/ 	.word	index@(_ZN10layer_norm31ln_parallel_residual_fwd_kernelINS_13Kernel_traitsI6__halfS2_S2_S2_fjLj1280ELj1ELj4ELj1ELj16ENS_18Kernel_traits_baseILj1280ES2_S2_S2_S2_fjLj128EEEEELb1ELb0ELb0EEEvNS_9FwdParamsE)
        /*0650*/ 	.word	0x000000b7


	//----- nvinfo : EIATTR_FRAME_SIZE
	.align		4
.L_278:
        /*0654*/ 	.byte	0x04, 0x11
        /*0656*/ 	.short	(.L_280 - .L_279)
	.align		4
.L_279:
        /*0658*/ 	.word	index@(_ZN10layer_norm31ln_parallel_residual_fwd_kernelINS_13Kernel_traitsI6__halfS2_S2_S2_fjLj1280ELj1ELj4ELj1ELj16ENS_18Kernel_traits_baseILj1280ES2_S2_S2_S2_fjLj128EEEEELb1ELb0ELb0EEEvNS_9FwdParamsE)
        /*065c*/ 	.word	0x00000000


	//----- nvinfo : EIATTR_REGCOUNT
	.align		4
.L_280:
        /*0660*/ 	.byte	0x04, 0x2f
        /*0662*/ 	.short	(.L_282 - .L_281)
	.align		4
.L_281:
        /*0664*/ 	.word	index@(_ZN10layer_norm31ln_parallel_residual_fwd_kernelINS_13Kernel_traitsI6__halfS2_S2_S2_fjLj1280ELj1ELj4ELj1ELj16ENS_18Kernel_traits_baseILj1280ES2_S2_S2_S2_fjLj128EEEEELb0ELb1ELb1EEEvNS_9FwdParamsE)
        /*0668*/ 	.word	0x0000007f


	//----- nvinfo : EIATTR_FRAME_SIZE
	.align		4
.L_282:
        /*066c*/ 	.byte	0x04, 0x11
        /*066e*/ 	.short	(.L_284 - .L_283)
	.align		4
.L_283:
        /*0670*/ 	.word	index@(_ZN10layer_norm31ln_parallel_residual_fwd_kernelINS_13Kernel_traitsI6__halfS2_S2_S2_fjLj1280ELj1ELj4ELj1ELj16ENS_18Kernel_traits_baseILj1280ES2_S2_S2_S2_fjLj128EEEEELb0ELb1ELb1EEEvNS_9FwdParamsE)
        /*0674*/ 	.word	0x00000000


	//----- nvinfo : EIATTR_REGCOUNT
	.align		4
.L_284:
        /*0678*/ 	.byte	0x04, 0x2f
        /*067a*/ 	.short	(.L_286 - .L_285)
	.align		4
.L_285:
        /*067c*/ 	.word	index@(_ZN10layer_norm31ln_parallel_residual_fwd_kernelINS_13Kernel_traitsI6__halfS2_S2_S2_fjLj1280ELj1ELj4ELj1ELj16ENS_18Kernel_traits_baseILj1280ES2_S2_S2_S2_fjLj128EEEEELb0ELb1ELb0EEEvNS_9FwdParamsE)
        /*0680*/ 	.word	0x00000078


	//----- nvinfo : EIATTR_FRAME_SIZE
	.align		4
.L_286:
        /*0684*/ 	.byte	0x04, 0x11
        /*0686*/ 	.short	(.L_288 - .L_287)
	.align		4
.L_287:
        /*0688*/ 	.word	index@(_ZN10layer_norm31ln_parallel_residual_fwd_kernelINS_13Kernel_traitsI6__halfS2_S2_S2_fjLj1280ELj1ELj4ELj1ELj16ENS_18Kernel_traits_baseILj1280ES2_S2_S2_S2_fjLj128EEEEELb0ELb1ELb0EEEvNS_9FwdParamsE)
        /*068c*/ 	.word	0x00000000


	//----- nvinfo : EIATTR_REGCOUNT
	.align		4
.L_288:
        /*0690*/ 	.byte	0x04, 0x2f
        /*0692*/ 	.short	(.L_290 - .L_289)
	.align		4
.L_289:
        /*0694*/ 	.word	index@(_ZN10layer_norm31ln_parallel_residual_fwd_kernelINS_13Kernel_traitsI6__halfS2_S2_S2_fjLj1280ELj1ELj4ELj1ELj16ENS_18Kernel_traits_baseILj1280ES2_S2_S2_S2_fjLj128EEEEELb0ELb0ELb1EEEvNS_9FwdParamsE)
        /*0698*/ 	.word	0x000000a6


	//----- nvinfo : EIATTR_FRAME_SIZE
	.align		4
.L_290:
        /*069c*/ 	.byte	0x04, 0x11
        /*069e*/ 	.short	(.L_292 - .L_291)
	.align		4
.L_291:
        /*06a0*/ 	.word	index@(_ZN10layer_norm31ln_parallel_residual_fwd_kernelINS_13Kernel_traitsI6__halfS2_S2_S2_fjLj1280ELj1ELj4ELj1ELj16ENS_18Kernel_traits_baseILj1280ES2_S2_S2_S2_fjLj128EEEEELb0ELb0ELb1EEEvNS_9FwdParamsE)
        /*06a4*/ 	.word	0x00000000


	//----- nvinfo : EIATTR_REGCOUNT
	.align		4
.L_292:
        /*06a8*/ 	.byte	0x04, 0x2f
        /*06aa*/ 	.short	(.L_294 - .L_293)
	.align		4
.L_293:
        /*06ac*/ 	.word	index@(_ZN10layer_norm31ln_parallel_residual_fwd_kernelINS_13Kernel_traitsI6__halfS2_S2_S2_fjLj1280ELj1ELj4ELj1ELj16ENS_18Kernel_traits_baseILj1280ES2_S2_S2_S2_fjLj128EEEEELb0ELb0ELb0EEEvNS_9FwdParamsE)
        /*06b0*/ 	.word	0x000000a4


	//----- nvinfo : EIATTR_FRAME_SIZE
	.align		4
.L_294:
        /*06b4*/ 	.byte	0x04, 0x11
        /*06b6*/ 	.short	(.L_296 - .L_295)
	.align		4
.L_295:
        /*06b8*/ 	.word	index@(_ZN10layer_norm31ln_parallel_residual_fwd_kernelINS_13Kernel_traitsI6__halfS2_S2_S2_fjLj1280ELj1ELj4ELj1ELj16ENS_18Kernel_traits_baseILj1280ES2_S2_S2_S2_fjLj128EEEEELb0ELb0ELb0EEEvNS_9FwdParamsE)
        /*06bc*/ 	.word	0x00000000


	//----- nvinfo : EIATTR_REGCOUNT
	.align		4
.L_296:
        /*06c0*/ 	.byte	0x04, 0x2f
        /*06c2*/ 	.short	(.L_298 - .L_297)
	.align		4
.L_297:
        /*06c4*/ 	.word	index@(_ZN10layer_norm31ln_parallel_residual_fwd_kernelINS_13Kernel_traitsI13__nv_bfloat16S2_S2_S2_fjLj1280ELj1ELj4ELj1ELj16ENS_18Kernel_traits_baseILj1280ES2_S2_S2_S2_fjLj128EEEEELb1ELb1ELb1EEEvNS_9FwdParamsE)
        /*06c8*/ 	.word	0x000000a8


	//----- nvinfo : EIATTR_FRAME_SIZE
	.align		4
.L_298:
        /*06cc*/ 	.byte	0x04, 0x11
        /*06ce*/ 	.short	(.L_300 - .L_299)
	.align		4
.L_299:
        /*06d0*/ 	.word	index@(_ZN10layer_norm31ln_parallel_residual_fwd_kernelINS_13Kernel_traitsI13__nv_bfloat16S2_S2_S2_fjLj1280ELj1ELj4ELj1ELj16ENS_18Kernel_traits_baseILj1280ES2_S2_S2_S2_fjLj128EEEEELb1ELb1ELb1EEEvNS_9FwdParamsE)
        /*06d4*/ 	.word	0x00000000


	//----- nvinfo : EIATTR_REGCOUNT
	.align		4
.L_300:
        /*06d8*/ 	.byte	0x04, 0x2f
        /*06da*/ 	.short	(.L_302 - .L_301)
	.align		4
.L_301:
        /*06dc*/ 	.word	index@(_ZN10layer_norm31ln_parallel_residual_fwd_kernelINS_13Kernel_traitsI13__nv_bfloat16S2_S2_S2_fjLj1280ELj1ELj4ELj1ELj16ENS_18Kernel_traits_baseILj1280ES2_S2_S2_S2_fjLj128EEEEELb1ELb1ELb0EEEvNS_9FwdParamsE)
        /*06e0*/ 	.word	0x0000009f


	//----- nvinfo : EIATTR_FRAME_SIZE
	.align		4
.L_302:
        /*06e4*/ 	.byte	0x04, 0x11
        /*06e6*/ 	.short	(.L_304 - .L_303)
	.align		4
.L_303:
        /*06e8*/ 	.word	index@(_ZN10layer_norm31ln_parallel_residual_fwd_kernelINS_13Kernel_traitsI13__nv_bfloat16S2_S2_S2_fjLj1280ELj1ELj4ELj1ELj16ENS_18Kernel_traits_baseILj1280ES2_S2_S2_S2_fjLj128EEEEELb1ELb1ELb0EEEvNS_9FwdParamsE)
        /*06ec*/ 	.word	0x00000000


	//----- nvinfo : EIATTR_REGCOUNT
	.align		4
.L_304:
        /*06f0*/ 	.byte	0x04, 0x2f
        /*06f2*/ 	.short	(.L_306 - .L_305)
	.align		4
.L_305:
        /*06f4*/ 	.word	index@(_ZN10layer_norm31ln_parallel_residual_fwd_kernelINS_13Kernel_traitsI13__nv_bfloat16S2_S2_S2_fjLj1280ELj1ELj4ELj1ELj16ENS_18Kernel_traits_baseILj1280ES2_S2_S2_S2_fjLj128EEEEELb1ELb0ELb1EEEvNS_9FwdParamsE)
        /*06f8*/ 	.word	0x000000f7


	//----- nvinfo : EIATTR_FRAME_SIZE
	.align		4
.L_306:
        /*06fc*/ 	.byte	0x04, 0x11
        /*06fe*/ 	.short	(.L_308 - .L_307)
	.align		4
.L_307:
        /*0700*/ 	.word	index@(_ZN10layer_norm31ln_parallel_residual_fwd_kernelINS_13Kernel_traitsI13__nv_bfloat16S2_S2_S2_fjLj1280ELj1ELj4ELj1ELj16ENS_18Kernel_traits_baseILj1280ES2_S2_S2_S2_fjLj128EEEEELb1ELb0ELb1EEEvNS_9FwdParamsE)
        /*0704*/ 	.word	0x00000000


	//----- nvinfo : EIATTR_REGCOUNT
	.align		4
.L_308:
        /*0708*/ 	.byte	0x04, 0x2f
        /*070a*/ 	.short	(.L_310 - .L_309)
	.align		4
.L_309:
        /*070c*/ 	.word	index@(_ZN10layer_norm31ln_parallel_residual_fwd_kernelINS_13Kernel_traitsI13__nv_bfloat16S2_S2_S2_fjLj1280ELj1ELj4ELj1ELj16ENS_18Kernel_traits_baseILj1280ES2_S2_S2_S2_fjLj128EEEEELb1ELb0ELb0EEEvNS_9FwdParamsE)
        /*0710*/ 	.word	0x000000f1


	//----- nvinfo : EIATTR_FRAME_SIZE
	.align		4
.L_310:
        /*0714*/ 	.byte	0x04, 0x11
        /*0716*/ 	.short	(.L_312 - .L_311)
	.align		4
.L_311:
        /*0718*/ 	.word	index@(_ZN10layer_norm31ln_parallel_residual_fwd_kernelINS_13Kernel_traitsI13__nv_bfloat16S2_S2_S2_fjLj1280ELj1ELj4ELj1ELj16ENS_18Kernel_traits_baseILj1280ES2_S2_S2_S2_fjLj128EEEEELb1ELb0ELb0EEEvNS_9FwdParamsE)
        /*071c*/ 	.word	0x00000000


	//----- nvinfo : EIATTR_REGCOUNT
	.align		4
.L_312:
        /*0720*/ 	.byte	0x04, 0x2f
        /*0722*/ 	.short	(.L_314 - .L_313)
	.align		4
.L_313:
        /*0724*/ 	.word	index@(_ZN10layer_norm31ln_parallel_residual_fwd_kernelINS_13Kernel_traitsI13__nv_bfloat16S2_S2_S2_fjLj1280ELj1ELj4ELj1ELj16ENS_18Kernel_traits_baseILj1280ES2_S2_S2_S2_fjLj128EEEEELb0ELb1ELb1EEEvNS_9FwdParamsE)
        /*0728*/ 	.word	0x000000a2


	//----- nvinfo : EIATTR_FRAME_SIZE
	.align		4
.L_314:
        /*072c*/ 	.byte	0x04, 0x11
        /*072e*/ 	.short	(.L_316 - .L_315)
	.align		4
.L_315:
        /*0730*/ 	.word	index@(_ZN10layer_norm31ln_parallel_residual_fwd_kernelINS_13Kernel_traitsI13__nv_bfloat16S2_S2_S2_fjLj1280ELj1ELj4ELj1ELj16ENS_18Kernel_traits_baseILj1280ES2_S2_S2_S2_fjLj128EEEEELb0ELb1ELb1EEEvNS_9FwdParamsE)
        /*0734*/ 	.word	0x00000000


	//----- nvinfo : EIATTR_REGCOUNT
	.align		4
.L_316:
        /*0738*/ 	.byte	0x04, 0x2f
        /*073a*/ 	.short	(.L_318 - .L_317)
	.align		4
.L_317:
        /*073c*/ 	.word	index@(_ZN10layer_norm31ln_parallel_residual_fwd_kernelINS_13Kernel_traitsI13__nv_bfloat16S2_S2_S2_fjLj1280ELj1ELj4ELj1ELj16ENS_18Kernel_traits_baseILj1280ES2_S2_S2_S2_fjLj128EEEEELb0ELb1ELb0EEEvNS_9FwdParamsE)
        /*0740*/ 	.word	0x0000009e


	//----- nvinfo : EIATTR_FRAME_SIZE
	.align		4
.L_318:
        /*0744*/ 	.byte	0x04, 0x11
        /*0746*/ 	.short	(.L_320 - .L_319)
	.align		4
.L_319:
        /*0748*/ 	.word	index@(_ZN10layer_norm31ln_parallel_residual_fwd_kernelINS_13Kernel_traitsI13__nv_bfloat16S2_S2_S2_fjLj1280ELj1ELj4ELj1ELj16ENS_18Kernel_traits_baseILj1280ES2_S2_S2_S2_fjLj128EEEEELb0ELb1ELb0EEEvNS_9FwdParamsE)
        /*074c*/ 	.word	0x00000000


	//----- nvinfo : EIATTR_REGCOUNT
	.align		4
.L_320:
        /*0750*/ 	.byte	0x04, 0x2f
        /*0752*/ 	.short	(.L_322 - .L_321)
	.align		4
.L_321:
        /*0754*/ 	.word	index@(_ZN10layer_norm31ln_parallel_residual_fwd_kernelINS_13Kernel_traitsI13__nv_bfloat16S2_S2_S2_fjLj1280ELj1ELj4ELj1ELj16ENS_18Kernel_traits_baseILj1280ES2_S2_S2_S2_fjLj128EEEEELb0ELb0ELb1EEEvNS_9FwdParamsE)
        /*0758*/ 	.word	0x000000fc


	//----- nvinfo : EIATTR_FRAME_SIZE
	.align		4
.L_322:
        /*075c*/ 	.byte	0x04, 0x11
        /*075e*/ 	.short	(.L_324 - .L_323)
	.align		4
.L_323:
        /*0760*/ 	.word	index@(_ZN10layer_norm31ln_parallel_residual_fwd_kernelINS_13Kernel_traitsI13__nv_bfloat16S2_S2_S2_fjLj1280ELj1ELj4ELj1ELj16ENS_18Kernel_traits_baseILj1280ES2_S2_S2_S2_fjLj128EEEEELb0ELb0ELb1EEEvNS_9FwdParamsE)
        /*0764*/ 	.word	0x00000000


	//----- nvinfo : EIATTR_REGCOUNT
	.align		4
.L_324:
        /*0768*/ 	.byte	0x04, 0x2f
        /*076a*/ 	.short	(.L_326 - .L_325)
	.align		4
.L_325:
        /*076c*/ 	.word	index@(_ZN10layer_norm31ln_parallel_residual_fwd_kernelINS_13Kernel_traitsI13__nv_bfloat16S2_S2_S2_fjLj1280ELj1ELj4ELj1ELj16ENS_18Kernel_traits_baseILj1280ES2_S2_S2_S2_fjLj128EEEEELb0ELb0ELb0EEEvNS_9FwdParamsE)
        /*0770*/ 	.word	0x000000f6


	//----- nvinfo : EIATTR_FRAME_SIZE
	.align		4
.L_326:
        /*0774*/ 	.byte	0x04, 0x11
        /*0776*/ 	.short	(.L_328 - .L_327)
	.align		4
.L_327:
        /*0778*/ 	.word	index@(_ZN10layer_norm31ln_parallel_residual_fwd_kernelINS_13Kernel_traitsI13__nv_bfloat16S2_S2_S2_fjLj1280ELj1ELj4ELj1ELj16ENS_18Kernel_traits_baseILj1280ES2_S2_S2_S2_fjLj128EEEEELb0ELb0ELb0EEEvNS_9FwdParamsE)
        /*077c*/ 	.word	0x00000000


	//----- nvinfo : EIATTR_MIN_STACK_SIZE
	.align		4
.L_328:
        /*0780*/ 	.byte	0x04, 0x12
        /*0782*/ 	.short	(.L_330 - .L_329)
	.align		4
.L_329:
        /*0784*/ 	.word	index@(_ZN10layer_norm31ln_parallel_residual_fwd_kernelINS_13Kernel_traitsI13__nv_bfloat16S2_S2_S2_fjLj1280ELj1ELj4ELj1ELj16ENS_18Kernel_traits_baseILj1280ES2_S2_S2_S2_fjLj128EEEEELb0ELb0ELb0EEEvNS_9FwdParamsE)
        /*0788*/ 	.word	0x00000000


	//----- nvinfo : EIATTR_MIN_STACK_SIZE
	.align		4
.L_330:
        /*078c*/ 	.byte	0x04, 0x12
        /*078e*/ 	.short	(.L_332 - .L_331)
	.align		4
.L_331:
        /*0790*/ 	.word	index@(_ZN10layer_norm31ln_parallel_residual_fwd_kernelINS_13Kernel_traitsI13__nv_bfloat16S2_S2_S2_fjLj1280ELj1ELj4ELj1ELj16ENS_18Kernel_traits_baseILj1280ES2_S2_S2_S2_fjLj128EEEEELb0ELb0ELb1EEEvNS_9FwdParamsE)
        /*0794*/ 	.word	0x00000000


	//----- nvinfo : EIATTR_MIN_STACK_SIZE
	.align		4
.L_332:
        /*0798*/ 	.byte	0x04, 0x12
        /*079a*/ 	.short	(.L_334 - .L_333)
	.align		4
.L_333:
        /*079c*/ 	.word	index@(_ZN10layer_norm31ln_parallel_residual_fwd_kernelINS_13Kernel_traitsI13__nv_bfloat16S2_S2_S2_fjLj1280ELj1ELj4ELj1ELj16ENS_18Kernel_traits_baseILj1280ES2_S2_S2_S2_fjLj128EEEEELb0ELb1ELb0EEEvNS_9FwdParamsE)
        /*07a0*/ 	.word	0x00000000


	//----- nvinfo : EIATTR_MIN_STACK_SIZE
	.align		4
.L_334:
        /*07a4*/ 	.byte	0x04, 0x12
        /*07a6*/ 	.short	(.L_336 - .L_335)
	.align		4
.L_335:
        /*07a8*/ 	.word	index@(_ZN10layer_norm31ln_parallel_residual_fwd_kernelINS_13Kernel_traitsI13__nv_bfloat16S2_S2_S2_fjLj1280ELj1ELj4ELj1ELj16ENS_18Kernel_traits_baseILj1280ES2_S2_S2_S2_fjLj128EEEEELb0ELb1ELb1EEEvNS_9FwdParamsE)
        /*07ac*/ 	.word	0x00000000


	//----- nvinfo : EIATTR_MIN_STACK_SIZE
	.align		4
.L_336:
        /*07b0*/ 	.byte	0x04, 0x12
        /*07b2*/ 	.short	(.L_338 - .L_337)
	.align		4
.L_337:
        /*07b4*/ 	.word	index@(_ZN10layer_norm31ln_parallel_residual_fwd_kernelINS_13Kernel_traitsI13__nv_bfloat16S2_S2_S2_fjLj1280ELj1ELj4ELj1ELj16ENS_18Kernel_traits_baseILj1280ES2_S2_S2_S2_fjLj128EEEEELb1ELb0ELb0EEEvNS_9FwdParamsE)
        /*07b8*/ 	.word	0x00000000


	//----- nvinfo : EIATTR_MIN_STACK_SIZE
	.align		4
.L_338:
        /*07bc*/ 	.byte	0x04, 0x12
        /*07be*/ 	.short	(.L_340 - .L_339)
	.align		4
.L_339:
        /*07c0*/ 	.word	index@(_ZN10layer_norm31ln_parallel_residual_fwd_kernelINS_13Kernel_traitsI13__nv_bfloat16S2_S2_S2_fjLj1280ELj1ELj4ELj1ELj16ENS_18Kernel_traits_baseILj1280ES2_S2_S2_S2_fjLj128EEEEELb1ELb0ELb1EEEvNS_9FwdParamsE)
        /*07c4*/ 	.word	0x00000000


	//----- nvinfo : EIATTR_MIN_STACK_SIZE
	.align		4
.L_340:
        /*07c8*/ 	.byte	0x04, 0x12
        /*07ca*/ 	.short	(.L_342 - .L_341)
	.align		4
.L_341:
        /*07cc*/ 	.word	index@(_ZN10layer_norm31ln_parallel_residual_fwd_kernelINS_13Kernel_traitsI13__nv_bfloat16S2_S2_S2_fjLj1280ELj1ELj4ELj1ELj16ENS_18Kernel_traits_baseILj1280ES2_S2_S2_S2_fjLj128EEEEELb1ELb1ELb0EEEvNS_9FwdParamsE)
        /*07d0*/ 	.word	0x00000000


	//----- nvinfo : EIATTR_MIN_STACK_SIZE
	.align		4
.L_342:
        /*07d4*/ 	.byte	0x04, 0x12
        /*07d6*/ 	.short	(.L_344 - .L_343)
	.align		4
.L_343:
        /*07d8*/ 	.word	index@(_ZN10layer_norm31ln_parallel_residual_fwd_kernelINS_13Kernel_traitsI13__nv_bfloat16S2_S2_S2_fjLj1280ELj1ELj4ELj1ELj16ENS_18Kernel_traits_baseILj1280ES2_S2_S2_S2_fjLj128EEEEELb1ELb1ELb1EEEvNS_9FwdParamsE)
        /*07dc*/ 	.word	0x00000000


	//----- nvinfo : EIATTR_MIN_STACK_SIZE
	.align		4
.L_344:
        /*07e0*/ 	.byte	0x04, 0x12
        /*07e2*/ 	.short	(.L_346 - .L_345)
	.align		4
.L_345:
        /*07e4*/ 	.word	index@(_ZN10layer_norm31ln_parallel_residual_fwd_kernelINS_13Kernel_traitsI6__halfS2_S2_S2_fjLj1280ELj1ELj4ELj1ELj16ENS_18Kernel_traits_baseILj1280ES2_S2_S2_S2_fjLj128EEEEELb0ELb0ELb0EEEvNS_9FwdParamsE)
        /*07e8*/ 	.word	0x00000000


	//----- nvinfo : EIATTR_MIN_STACK_SIZE
	.align		4
.L_346:
        /*07ec*/ 	.byte	0x04, 0x12
        /*07ee*/ 	.short	(.L_348 - .L_347)
	.align		4
.L_347:
        /*07f0*/ 	.word	index@(_ZN10layer_norm31ln_parallel_residual_fwd_kernelINS_13Kernel_traitsI6__halfS2_S2_S2_fjLj1280ELj1ELj4ELj1ELj16ENS_18Kernel_traits_baseILj1280ES2_S2_S2_S2_fjLj128EEEEELb0ELb0ELb1EEEvNS_9FwdParamsE)
        /*07f4*/ 	.word	0x00000000


	//----- nvinfo : EIATTR_MIN_STACK_SIZE
	.align		4
.L_348:
        /*07f8*/ 	.byte	0x04, 0x12
        /*07fa*/ 	.short	(.L_350 - .L_349)
	.align		4
.L_349:
        /*07fc*/ 	.word	index@(_ZN10layer_norm31ln_parallel_residual_fwd_kernelINS_13Kernel_traitsI6__halfS2_S2_S2_fjLj1280ELj1ELj4ELj1ELj16ENS_18Kernel_traits_baseILj1280ES2_S2_S2_S2_fjLj128EEEEELb0ELb1ELb0EEEvNS_9FwdParamsE)
        /*0800*/ 	.word	0x00000000


	//----- nvinfo : EIATTR_MIN_STACK_SIZE
	.align		4
.L_350:
        /*0804*/ 	.byte	0x04, 0x12
        /*0806*/ 	.short	(.L_352 - .L_351)
	.align		4
.L_351:
        /*0808*/ 	.word	index@(_ZN10layer_norm31ln_parallel_residual_fwd_kernelINS_13Kernel_traitsI6__halfS2_S2_S2_fjLj1280ELj1ELj4ELj1ELj16ENS_18Kernel_traits_baseILj1280ES2_S2_S2_S2_fjLj128EEEEELb0ELb1ELb1EEEvNS_9FwdParamsE)
        /*080c*/ 	.word	0x00000000


	//----- nvinfo : EIATTR_MIN_STACK_SIZE
	.align		4
.L_352:
        /*0810*/ 	.byte	0x04, 0x12
        /*0812*/ 	.short	(.L_354 - .L_353)
	.align		4
.L_353:
        /*0814*/ 	.word	index@(_ZN10layer_norm31ln_parallel_residual_fwd_kernelINS_13Kernel_traitsI6__halfS2_S2_S2_fjLj1280ELj1ELj4ELj1ELj16ENS_18Kernel_traits_baseILj1280ES2_S2_S2_S2_fjLj128EEEEELb1ELb0ELb0EEEvNS_9FwdParamsE)
        /*0818*/ 	.word	0x00000000


	//----- nvinfo : EIATTR_MIN_STACK_SIZE
	.align		4
.L_354:
        /*081c*/ 	.byte	0x04, 0x12
        /*081e*/ 	.short	(.L_356 - .L_355)
	.align		4
.L_355:
        /*0820*/ 	.word	index@(_ZN10layer_norm31ln_parallel_residual_fwd_kernelINS_13Kernel_traitsI6__halfS2_S2_S2_fjLj1280ELj1ELj4ELj1ELj16ENS_18Kernel_traits_baseILj1280ES2_S2_S2_S2_fjLj128EEEEELb1ELb0ELb1EEEvNS_9FwdParamsE)
        /*0824*/ 	.word	0x00000000


	//----- nvinfo : EIATTR_MIN_STACK_SIZE
	.align		4
.L_356:
        /*0828*/ 	.byte	0x04, 0x12
        /*082a*/ 	.short	(.L_358 - .L_357)
	.align		4
.L_357:
        /*082c*/ 	.word	index@(_ZN10layer_norm31ln_parallel_residual_fwd_kernelINS_13Kernel_traitsI6__halfS2_S2_S2_fjLj1280ELj1ELj4ELj1ELj16ENS_18Kernel_traits_baseILj1280ES2_S2_S2_S2_fjLj128EEEEELb1ELb1ELb0EEEvNS_9FwdParamsE)
        /*0830*/ 	.word	0x00000000


	//----- nvinfo : EIATTR_MIN_STACK_SIZE
	.align		4
.L_358:
        /*0834*/ 	.byte	0x04, 0x12
        /*0836*/ 	.short	(.L_360 - .L_359)
	.align		4
.L_359:
        /*0838*/ 	.word	index@(_ZN10layer_norm31ln_parallel_residual_fwd_kernelINS_13Kernel_traitsI6__halfS2_S2_S2_fjLj1280ELj1ELj4ELj1ELj16ENS_18Kernel_traits_baseILj1280ES2_S2_S2_S2_fjLj128EEEEELb1ELb1ELb1EEEvNS_9FwdParamsE)
        /*083c*/ 	.word	0x00000000


	//----- nvinfo : EIATTR_MIN_STACK_SIZE
	.align		4
.L_360:
        /*0840*/ 	.byte	0x04, 0x12
        /*0842*/ 	.short	(.L_362 - .L_361)
	.align		4
.L_361:
        /*0844*/ 	.word	index@(_ZN10layer_norm31ln_parallel_residual_fwd_kernelINS_13Kernel_traitsIf13__nv_bfloat16S2_S2_fjLj1280ELj1ELj4ELj1ELj16ENS_18Kernel_traits_baseILj1280EfS2_S2_S2_fjLj128EEEEELb0ELb0ELb0EEEvNS_9FwdParamsE)
        /*0848*/ 	.word	0x00000000


	//----- nvinfo : EIATTR_MIN_STACK_SIZE
	.align		4
.L_362:
        /*084c*/ 	.byte	0x04, 0x12
        /*084e*/ 	.short	(.L_364 - .L_363)
	.align		4
.L_363:
        /*0850*/ 	.word	index@(_ZN10layer_norm31ln_parallel_residual_fwd_kernelINS_13Kernel_traitsIf13__nv_bfloat16S2_S2_fjLj1280ELj1ELj4ELj1ELj16ENS_18Kernel_traits_baseILj1280EfS2_S2_S2_fjLj128EEEEELb0ELb0ELb1EEEvNS_9FwdParamsE)
        /*0854*/ 	.word	0x00000000


	//----- nvinfo : EIATTR_MIN_STACK_SIZE
	.align		4
.L_364:
        /*0858*/ 	.byte	0x04, 0x12
        /*085a*/ 	.short	(.L_366 - .L_365)
	.align		4
.L_365:
        /*085c*/ 	.word	index@(_ZN10layer_norm31ln_parallel_residual_fwd_kernelINS_13Kernel_traitsIf13__nv_bfloat16S2_S2_fjLj1280ELj1ELj4ELj1ELj16ENS_18Kernel_traits_baseILj1280EfS2_S2_S2_fjLj128EEEEELb0ELb1ELb0EEEvNS_9FwdParamsE)
        /*0860*/ 	.word	0x00000000


	//----- nvinfo : EIATTR_MIN_STACK_SIZE
	.align		4
.L_366:
        /*0864*/ 	.byte	0x04, 0x12
        /*0866*/ 	.short	(.L_368 - .L_367)
	.align		4
.L_367:
        /*0868*/ 	.word	index@(_ZN10layer_norm31ln_parallel_residual_fwd_kernelINS_13Kernel_traitsIf13__nv_bfloat16S2_S2_fjLj1280ELj1ELj4ELj1ELj16ENS_18Kernel_traits_baseILj1280EfS2_S2_S2_fjLj128EEEEELb0ELb1ELb1EEEvNS_9FwdParamsE)
        /*086c*/ 	.word	0x00000000


	//----- nvinfo : EIATTR_MIN_STACK_SIZE
	.align		4
.L_368:
        /*0870*/ 	.byte	0x04, 0x12
        /*0872*/ 	.short	(.L_370 - .L_369)
	.align		4
.L_369:
        /*0874*/ 	.word	index@(_ZN10layer_norm31ln_parallel_residual_fwd_kernelINS_13Kernel_traitsIf13__nv_bfloat16S2_S2_fjLj1280ELj1ELj4ELj1ELj16ENS_18Kernel_traits_baseILj1280EfS2_S2_S2_fjLj128EEEEELb1ELb0ELb0EEEvNS_9FwdParamsE)
        /*0878*/ 	.word	0x00000000


	//----- nvinfo : EIATTR_MIN_STACK_SIZE
	.align		4
.L_370:
        /*087c*/ 	.byte	0x04, 0x12
        /*087e*/ 	.short	(.L_372 - .L_371)
	.align		4
.L_371:
        /*0880*/ 	.word	index@(_ZN10layer_norm31ln_parallel_residual_fwd_kernelINS_13Kernel_traitsIf13__nv_bfloat16S2_S2_fjLj1280ELj1ELj4ELj1ELj16ENS_18Kernel_traits_baseILj1280EfS2_S2_S2_fjLj128EEEEELb1ELb0ELb1EEEvNS_9FwdParamsE)
        /*0884*/ 	.word	0x00000010


	//----- nvinfo : EIATTR_MIN_STACK_SIZE
	.align		4
.L_372:
        /*0888*/ 	.byte	0x04, 0x12
        /*088a*/ 	.short	(.L_374 - .L_373)
	.align		4
.L_373:
        /*088c*/ 	.word	index@(_ZN10layer_norm31ln_parallel_residual_fwd_kernelINS_13Kernel_traitsIf13__nv_bfloat16S2_S2_fjLj1280ELj1ELj4ELj1ELj16ENS_18Kernel_traits_baseILj1280EfS2_S2_S2_fjLj128EEEEELb1ELb1ELb0EEEvNS_9FwdParamsE)
        /*0890*/ 	.word	0x00000000


	//----- nvinfo : EIATTR_MIN_STACK_SIZE
	.align		4
.L_374:
        /*0894*/ 	.byte	0x04, 0x12
        /*0896*/ 	.short	(.L_376 - .L_375)
	.align		4
.L_375:
        /*0898*/ 	.word	index@(_ZN10layer_norm31ln_parallel_residual_fwd_kernelINS_13Kernel_traitsIf13__nv_bfloat16S2_S2_fjLj1280ELj1ELj4ELj1ELj16ENS_18Kernel_traits_baseILj1280EfS2_S2_S2_fjLj128EEEEELb1ELb1ELb1EEEvNS_9FwdParamsE)
        /*089c*/ 	.word	0x00000000


	//----- nvinfo : EIATTR_MIN_STACK_SIZE
	.align		4
.L_376:
        /*08a0*/ 	.byte	0x04, 0x12
        /*08a2*/ 	.short	(.L_378 - .L_377)
	.align		4
.L_377:
        /*08a4*/ 	.word	index@(_ZN10layer_norm31ln_parallel_residual_fwd_kernelINS_13Kernel_traitsI13__nv_bfloat16S2_fS2_fjLj1280ELj1ELj4ELj1ELj16ENS_18Kernel_traits_baseILj1280ES2_S2_fS2_fjLj128EEEEELb0ELb0ELb0EEEvNS_9FwdParamsE)
        /*08a8*/ 	.word	0x00000000


	//----- nvinfo : EIATTR_MIN_STACK_SIZE
	.align		4
.L_378:
        /*08ac*/ 	.byte	0x04, 0x12
        /*08ae*/ 	.short	(.L_380 - .L_379)
	.align		4
.L_379:
        /*08b0*/ 	.word	index@(_ZN10layer_norm31ln_parallel_residual_fwd_kernelINS_13Kernel_traitsI13__nv_bfloat16S2_fS2_fjLj1280ELj1ELj4ELj1ELj16ENS_18Kernel_traits_baseILj1280ES2_S2_fS2_fjLj128EEEEELb0ELb0ELb1EEEvNS_9FwdParamsE)
        /*08b4*/ 	.word	0x00000000


	//----- nvinfo : EIATTR_MIN_STACK_SIZE
	.align		4
.L_380:
        /*08b8*/ 	.byte	0x04, 0x12
        /*08ba*/ 	.short	(.L_382 - .L_381)
	.align		4
.L_381:
        /*08bc*/ 	.word	index@(_ZN10layer_norm31ln_parallel_residual_fwd_kernelINS_13Kernel_traitsI13__nv_bfloat16S2_fS2_fjLj1280ELj1ELj4ELj1ELj16ENS_18Kernel_traits_baseILj1280ES2_S2_fS2_fjLj128EEEEELb0ELb1ELb0EEEvNS_9FwdParamsE)
        /*08c0*/ 	.word	0x00000000


	//----- nvinfo : EIATTR_MIN_STACK_SIZE
	.align		4
.L_382:
        /*08c4*/ 	.byte	0x04, 0x12
        /*08c6*/ 	.short	(.L_384 - .L_383)
	.align		4
.L_383:
        /*08c8*/ 	.word	index@(_ZN10layer_norm31ln_parallel_residual_fwd_kernelINS_13Kernel_traitsI13__nv_bfloat16S2_fS2_fjLj1280ELj1ELj4ELj1ELj16ENS_18Kernel_traits_baseILj1280ES2_S2_fS2_fjLj128EEEEELb0ELb1ELb1EEEvNS_9FwdParamsE)
        /*08cc*/ 	.word	0x00000000


	//----- nvinfo : EIATTR_MIN_STACK_SIZE
	.align		4
.L_384:
        /*08d0*/ 	.byte	0x04, 0x12
        /*08d2*/ 	.short	(.L_386 - .L_385)
	.align		4
.L_385:
        /*08d4*/ 	.word	index@(_ZN10layer_norm31ln_parallel_residual_fwd_kernelINS_13Kernel_traitsI13__nv_bfloat16S2_fS2_fjLj1280ELj1ELj4ELj1ELj16ENS_18Kernel_traits_baseILj1280ES2_S2_fS2_fjLj128EEEEELb1ELb0ELb0EEEvNS_9FwdParamsE)
        /*08d8*/ 	.word	0x00000000


	//----- nvinfo : EIATTR_MIN_STACK_SIZE
	.align		4
.L_386:
        /*08dc*/ 	.byte	0x04, 0x12
        /*08de*/ 	.short	(.L_388 - .L_387)
	.align		4
.L_387:
        /*08e0*/ 	.word	index@(_ZN10layer_norm31ln_parallel_residual_fwd_kernelINS_13Kernel_traitsI13__nv_bfloat16S2_fS2_fjLj1280ELj1ELj4ELj1ELj16ENS_18Kernel_traits_baseILj1280ES2_S2_fS2_fjLj128EEEEELb1ELb0ELb1EEEvNS_9FwdParamsE)
        /*08e4*/ 	.word	0x00000000


	//----- nvinfo : EIATTR_MIN_STACK_SIZE
	.align		4
.L_388:
        /*08e8*/ 	.byte	0x04, 0x12
        /*08ea*/ 	.short	(.L_390 - .L_389)
	.align		4
.L_389:
        /*08ec*/ 	.word	index@(_ZN10layer_norm31ln_parallel_residual_fwd_kernelINS_13Kernel_traitsI13__nv_bfloat16S2_fS2_fjLj1280ELj1ELj4ELj1ELj16ENS_18Kernel_traits_baseILj1280ES2_S2_fS2_fjLj128EEEEELb1ELb1ELb0EEEvNS_9FwdParamsE)
        /*08f0*/ 	.word	0x00000000


	//----- nvinfo : EIATTR_MIN_STACK_SIZE
	.align		4
.L_390:
        /*08f4*/ 	.byte	0x04, 0x12
        /*08f6*/ 	.short	(.L_392 - .L_391)
	.align		4
.L_391:
        /*08f8*/ 	.word	index@(_ZN10layer_norm31ln_parallel_residual_fwd_kernelINS_13Kernel_traitsI13__nv_bfloat16S2_fS2_fjLj1280ELj1ELj4ELj1ELj16ENS_18Kernel_traits_baseILj1280ES2_S2_fS2_fjLj128EEEEELb1ELb1ELb1EEEvNS_9FwdParamsE)
        /*08fc*/ 	.word	0x00000000


	//----- nvinfo : EIATTR_MIN_STACK_SIZE
	.align		4
.L_392:
        /*0900*/ 	.byte	0x04, 0x12
        /*0902*/ 	.short	(.L_394 - .L_393)
	.align		4
.L_393:
        /*0904*/ 	.word	index@(_ZN10layer_norm31ln_parallel_residual_fwd_kernelINS_13Kernel_traitsIf13__nv_bfloat16fS2_fjLj1280ELj1ELj4ELj1ELj16ENS_18Kernel_traits_baseILj1280EfS2_fS2_fjLj128EEEEELb0ELb0ELb0EEEvNS_9FwdParamsE)
        /*0908*/ 	.word	0x00000000


	//----- nvinfo : EIATTR_MIN_STACK_SIZE
	.align		4
.L_394:
        /*090c*/ 	.byte	0x04, 0x12
        /*090e*/ 	.short	(.L_396 - .L_395)
	.align		4
.L_395:
        /*0910*/ 	.word	index@(_ZN10layer_norm31ln_parallel_residual_fwd_kernelINS_13Kernel_traitsIf13__nv_bfloat16fS2_fjLj1280ELj1ELj4ELj1ELj16ENS_18Kernel_traits_baseILj1280EfS2_fS2_fjLj128EEEEELb0ELb0ELb1EEEvNS_9FwdParamsE)
        /*0914*/ 	.word	0x00000000


	//----- nvinfo : EIATTR_MIN_STACK_SIZE
	.align		4
.L_396:
        /*0918*/ 	.byte	0x04, 0x12
        /*091a*/ 	.short	(.L_398 - .L_397)
	.align		4
.L_397:
        /*091c*/ 	.word	index@(_ZN10layer_norm31ln_parallel_residual_fwd_kernelINS_13Kernel_traitsIf13__nv_bfloat16fS2_fjLj1280ELj1ELj4ELj1ELj16ENS_18Kernel_traits_baseILj1280EfS2_fS2_fjLj128EEEEELb0ELb1ELb0EEEvNS_9FwdParamsE)
        /*0920*/ 	.word	0x00000000


	//----- nvinfo : EIATTR_MIN_STACK_SIZE
	.align		4
.L_398:
        /*0924*/ 	.byte	0x04, 0x12
        /*0926*/ 	.short	(.L_400 - .L_399)
	.align		4
.L_399:
        /*0928*/ 	.word	index@(_ZN10layer_norm31ln_parallel_residual_fwd_kernelINS_13Kernel_traitsIf13__nv_bfloat16fS2_fjLj1280ELj1ELj4ELj1ELj16ENS_18Kernel_traits_baseILj1280EfS2_fS2_fjLj128EEEEELb0ELb1ELb1EEEvNS_9FwdParamsE)
        /*092c*/ 	.word	0x00000000


	//----- nvinfo : EIATTR_MIN_STACK_SIZE
	.align		4
.L_400:
        /*0930*/ 	.byte	0x04, 0x12
        /*0932*/ 	.short	(.L_402 - .L_401)
	.align		4
.L_401:
        /*0934*/ 	.word	index@(_ZN10layer_norm31ln_parallel_residual_fwd_kernelINS_13Kernel_traitsIf13__nv_bfloat16fS2_fjLj1280ELj1ELj4ELj1ELj16ENS_18Kernel_traits_baseILj1280EfS2_fS2_fjLj128EEEEELb1ELb0ELb0EEEvNS_9FwdParamsE)
        /*0938*/ 	.word	0x00000000


	//----- nvinfo : EIATTR_MIN_STACK_SIZE
	.align		4
.L_402:
        /*093c*/ 	.byte	0x04, 0x12
        /*093e*/ 	.short	(.L_404 - .L_403)
	.align		4
.L_403:
        /*0940*/ 	.word	index@(_ZN10layer_norm31ln_parallel_residual_fwd_kernelINS_13Kernel_traitsIf13__nv_bfloat16fS2_fjLj1280ELj1ELj4ELj1ELj16ENS_18Kernel_traits_baseILj1280EfS2_fS2_fjLj128EEEEELb1ELb0ELb1EEEvNS_9FwdParamsE)
        /*0944*/ 	.word	0x00000010


	//----- nvinfo : EIATTR_MIN_STACK_SIZE
	.align		4
.L_404:
        /*0948*/ 	.byte	0x04, 0x12
        /*094a*/ 	.short	(.L_406 - .L_405)
	.align		4
.L_405:
        /*094c*/ 	.word	index@(_ZN10layer_norm31ln_parallel_residual_fwd_kernelINS_13Kernel_traitsIf13__nv_bfloat16fS2_fjLj1280ELj1ELj4ELj1ELj16ENS_18Kernel_traits_baseILj1280EfS2_fS2_fjLj128EEEEELb1ELb1ELb0EEEvNS_9FwdParamsE)
        /*0950*/ 	.word	0x00000000


	//----- nvinfo : EIATTR_MIN_STACK_SIZE
	.align		4
.L_406:
        /*0954*/ 	.byte	0x04, 0x12
        /*0956*/ 	.short	(.L_408 - .L_407)
	.align		4
.L_407:
        /*0958*/ 	.word	index@(_ZN10layer_norm31ln_parallel_residual_fwd_kernelINS_13Kernel_traitsIf13__nv_bfloat16fS2_fjLj1280ELj1ELj4ELj1ELj16ENS_18Kernel_traits_baseILj1280EfS2_fS2_fjLj128EEEEELb1ELb1ELb1EEEvNS_9FwdParamsE)
        /*095c*/ 	.word	0x00000000


	//----- nvinfo : EIATTR_MIN_STACK_SIZE
	.align		4
.L_408:
        /*0960*/ 	.byte	0x04, 0x12
        /*0962*/ 	.short	(.L_410 - .L_409)
	.align		4
.L_409:
        /*0964*/ 	.word	index@(_ZN10layer_norm31ln_parallel_residual_fwd_kernelINS_13Kernel_traitsIf6__halfS2_S2_fjLj1280ELj1ELj4ELj1ELj16ENS_18Kernel_traits_baseILj1280EfS2_S2_S2_fjLj128EEEEELb0ELb0ELb0EEEvNS_9FwdParamsE)
        /*0968*/ 	.word	0x00000000


	//----- nvinfo : EIATTR_MIN_STACK_SIZE
	.align		4
.L_410:
        /*096c*/ 	.byte	0x04, 0x12
        /*096e*/ 	.short	(.L_412 - .L_411)
	.align		4
.L_411:
        /*0970*/ 	.word	index@(_ZN10layer_norm31ln_parallel_residual_fwd_kernelINS_13Kernel_traitsIf6__halfS2_S2_fjLj1280ELj1ELj4ELj1ELj16ENS_18Kernel_traits_baseILj1280EfS2_S2_S2_fjLj128EEEEELb0ELb0ELb1EEEvNS_9FwdParamsE)
        /*0974*/ 	.word	0x00000000


	//----- nvinfo : EIATTR_MIN_STACK_SIZE
	.align		4
.L_412:
        /*0978*/ 	.byte	0x04, 0x12
        /*097a*/ 	.short	(.L_414 - .L_413)
	.align		4
.L_413:
        /*097c*/ 	.word	index@(_ZN10layer_norm31ln_parallel_residual_fwd_kernelINS_13Kernel_traitsIf6__halfS2_S2_fjLj1280ELj1ELj4ELj1ELj16ENS_18Kernel_traits_baseILj1280EfS2_S2_S2_fjLj128EEEEELb0ELb1ELb0EEEvNS_9FwdParamsE)
        /*0980*/ 	.word	0x00000000


	//----- nvinfo : EIATTR_MIN_STACK_SIZE
	.align		4
.L_414:
        /*0984*/ 	.byte	0x04, 0x12
        /*0986*/ 	.short	(.L_416 - .L_415)
	.align		4
.L_415:
        /*0988*/ 	.word	index@(_ZN10layer_norm31ln_parallel_residual_fwd_kernelINS_13Kernel_traitsIf6__halfS2_S2_fjLj1280ELj1ELj4ELj1ELj16ENS_18Kernel_traits_baseILj1280EfS2_S2_S2_fjLj128EEEEELb0ELb1ELb1EEEvNS_9FwdParamsE)
        /*098c*/ 	.word	0x00000000


	//----- nvinfo : EIATTR_MIN_STACK_SIZE
	.align		4
.L_416:
        /*0990*/ 	.byte	0x04, 0x12
        /*0992*/ 	.short	(.L_418 - .L_417)
	.align		4
.L_417:
        /*0994*/ 	.word	index@(_ZN10layer_norm31ln_parallel_residual_fwd_kernelINS_13Kernel_traitsIf6__halfS2_S2_fjLj1280ELj1ELj4ELj1ELj16ENS_18Kernel_traits_baseILj1280EfS2_S2_S2_fjLj128EEEEELb1ELb0ELb0EEEvNS_9FwdParamsE)
        /*0998*/ 	.word	0x00000000


	//----- nvinfo : EIATTR_MIN_STACK_SIZE
	.align		4
.L_418:
        /*099c*/ 	.byte	0x04, 0x12
        /*099e*/ 	.short	(.L_420 - .L_419)
	.align		4
.L_419:
        /*09a0*/ 	.word	index@(_ZN10layer_norm31ln_parallel_residual_fwd_kernelINS_13Kernel_traitsIf6__halfS2_S2_fjLj1280ELj1ELj4ELj1ELj16ENS_18Kernel_traits_baseILj1280EfS2_S2_S2_fjLj128EEEEELb1ELb0ELb1EEEvNS_9FwdParamsE)
        /*09a4*/ 	.word	0x00000000


	//----- nvinfo : EIATTR_MIN_STACK_SIZE
	.align		4
.L_420:
        /*09a8*/ 	.byte	0x04, 0x12
        /*09aa*/ 	.short	(.L_422 - .L_421)
	.align		4
.L_421:
        /*09ac*/ 	.word	index@(_ZN10layer_norm31ln_parallel_residual_fwd_kernelINS_13Kernel_traitsIf6__halfS2_S2_fjLj1280ELj1ELj4ELj1ELj16ENS_18Kernel_traits_baseILj1280EfS2_S2_S2_fjLj128EEEEELb1ELb1ELb0EEEvNS_9FwdParamsE)
        /*09b0*/ 	.word	0x00000000


	//----- nvinfo : EIATTR_MIN_STACK_SIZE
	.align		4
.L_422:
        /*09b4*/ 	.byte	0x04, 0x12
        /*09b6*/ 	.short	(.L_424 - .L_423)
	.align		4
.L_423:
        /*09b8*/ 	.word	index@(_ZN10layer_norm31ln_parallel_residual_fwd_kernelINS_13Kernel_traitsIf6__halfS2_S2_fjLj1280ELj1ELj4ELj1ELj16ENS_18Kernel_traits_baseILj1280EfS2_S2_S2_fjLj128EEEEELb1ELb1ELb1EEEvNS_9FwdParamsE)
        /*09bc*/ 	.word	0x00000000


	//----- nvinfo : EIATTR_MIN_STACK_SIZE
	.align		4
.L_424:
        /*09c0*/ 	.byte	0x04, 0x12
        /*09c2*/ 	.short	(.L_426 - .L_425)
	.align		4
.L_425:
        /*09c4*/ 	.word	index@(_ZN10layer_norm31ln_parallel_residual_fwd_kernelINS_13Kernel_traitsI6__halfS2_fS2_fjLj1280ELj1ELj4ELj1ELj16ENS_18Kernel_traits_baseILj1280ES2_S2_fS2_fjLj128EEEEELb0ELb0ELb0EEEvNS_9FwdParamsE)
        /*09c8*/ 	.word	0x00000000


	//----- nvinfo : EIATTR_MIN_STACK_SIZE
	.align		4
.L_426:
        /*09cc*/ 	.byte	0x04, 0x12
        /*09ce*/ 	.short	(.L_428 - .L_427)
	.align		4
.L_427:
        /*09d0*/ 	.word	index@(_ZN10layer_norm31ln_parallel_residual_fwd_kernelINS_13Kernel_traitsI6__halfS2_fS2_fjLj1280ELj1ELj4ELj1ELj16ENS_18Kernel_traits_baseILj1280ES2_S2_fS2_fjLj128EEEEELb0ELb0ELb1EEEvNS_9FwdParamsE)
        /*09d4*/ 	.word	0x00000000


	//----- nvinfo : EIATTR_MIN_STACK_SIZE
	.align		4
.L_428:
        /*09d8*/ 	.byte	0x04, 0x12
        /*09da*/ 	.short	(.L_430 - .L_429)
	.align		4
.L_429:
        /*09dc*/ 	.word	index@(_ZN10layer_norm31ln_parallel_residual_fwd_kernelINS_13Kernel_traitsI6__halfS2_fS2_fjLj1280ELj1ELj4ELj1ELj16ENS_18Kernel_traits_baseILj1280ES2_S2_fS2_fjLj128EEEEELb0ELb1ELb0EEEvNS_9FwdParamsE)
        /*09e0*/ 	.word	0x00000000


	//----- nvinfo : EIATTR_MIN_STACK_SIZE
	.align		4
.L_430:
        /*09e4*/ 	.byte	0x04, 0x12
        /*09e6*/ 	.short	(.L_432 - .L_431)
	.align		4
.L_431:
        /*09e8*/ 	.word	index@(_ZN10layer_norm31ln_parallel_residual_fwd_kernelINS_13Kernel_traitsI6__halfS2_fS2_fjLj1280ELj1ELj4ELj1ELj16ENS_18Kernel_traits_baseILj1280ES2_S2_fS2_fjLj128EEEEELb0ELb1ELb1EEEvNS_9FwdParamsE)
        /*09ec*/ 	.word	0x00000000


	//----- nvinfo : EIATTR_MIN_STACK_SIZE
	.align		4
.L_432:
        /*09f0*/ 	.byte	0x04, 0x12
        /*09f2*/ 	.short	(.L_434 - .L_433)
	.align		4
.L_433:
        /*09f4*/ 	.word	index@(_ZN10layer_norm31ln_parallel_residual_fwd_kernelINS_13Kernel_traitsI6__halfS2_fS2_fjLj1280ELj1ELj4ELj1ELj16ENS_18Kernel_traits_baseILj1280ES2_S2_fS2_fjLj128EEEEELb1ELb0ELb0EEEvNS_9FwdParamsE)
        /*09f8*/ 	.word	0x00000000


	//----- nvinfo : EIATTR_MIN_STACK_SIZE
	.align		4
.L_434:
        /*09fc*/ 	.byte	0x04, 0x12
        /*09fe*/ 	.short	(.L_436 - .L_435)
	.align		4
.L_435:
        /*0a00*/ 	.word	index@(_ZN10layer_norm31ln_parallel_residual_fwd_kernelINS_13Kernel_traitsI6__halfS2_fS2_fjLj1280ELj1ELj4ELj1ELj16ENS_18Kernel_traits_baseILj1280ES2_S2_fS2_fjLj128EEEEELb1ELb0ELb1EEEvNS_9FwdParamsE)
        /*0a04*/ 	.word	0x00000000


	//----- nvinfo : EIATTR_MIN_STACK_SIZE
	.align		4
.L_436:
        /*0a08*/ 	.byte	0x04, 0x12
        /*0a0a*/ 	.short	(.L_438 - .L_437)
	.align		4
.L_437:
        /*0a0c*/ 	.word	index@(_ZN10layer_norm31ln_parallel_residual_fwd_kernelINS_13Kernel_traitsI6__halfS2_fS2_fjLj1280ELj1ELj4ELj1ELj16ENS_18Kernel_traits_baseILj1280ES2_S2_fS2_fjLj128EEEEELb1ELb1ELb0EEEvNS_9FwdParamsE)
        /*0a10*/ 	.word	0x00000000


	//----- nvinfo : EIATTR_MIN_STACK_SIZE
	.align		4
.L_438:
        /*0a14*/ 	.byte	0x04, 0x12
        /*0a16*/ 	.short	(.L_440 - .L_439)
	.align		4
.L_439:
        /*0a18*/ 	.word	index@(_ZN10layer_norm31ln_parallel_residual_fwd_kernelINS_13Kernel_traitsI6__halfS2_fS2_fjLj1280ELj1ELj4ELj1ELj16ENS_18Kernel_traits_baseILj1280ES2_S2_fS2_fjLj128EEEEELb1ELb1ELb1EEEvNS_9FwdParamsE)
        /*0a1c*/ 	.word	0x00000000


	//----- nvinfo : EIATTR_MIN_STACK_SIZE
	.align		4
.L_440:
        /*0a20*/ 	.byte	0x04, 0x12
        /*0a22*/ 	.short	(.L_442 - .L_441)
	.align		4
.L_441:
        /*0a24*/ 	.word	index@(_ZN10layer_norm31ln_parallel_residual_fwd_kernelINS_13Kernel_traitsIf6__halffS2_fjLj1280ELj1ELj4ELj1ELj16ENS_18Kernel_traits_baseILj1280EfS2_fS2_fjLj128EEEEELb0ELb0ELb0EEEvNS_9FwdParamsE)
        /*0a28*/ 	.word	0x00000000


	//----- nvinfo : EIATTR_MIN_STACK_SIZE
	.align		4
.L_442:
        /*0a2c*/ 	.byte	0x04, 0x12
        /*0a2e*/ 	.short	(.L_444 - .L_443)
	.align		4
.L_443:
        /*0a30*/ 	.word	index@(_ZN10layer_norm31ln_parallel_residual_fwd_kernelINS_13Kernel_traitsIf6__halffS2_fjLj1280ELj1ELj4ELj1ELj16ENS_18Kernel_traits_baseILj1280EfS2_fS2_fjLj128EEEEELb0ELb0ELb1EEEvNS_9FwdParamsE)
        /*0a34*/ 	.word	0x00000000


	//----- nvinfo : EIATTR_MIN_STACK_SIZE
	.align		4
.L_444:
        /*0a38*/ 	.byte	0x04, 0x12
        /*0a3a*/ 	.short	(.L_446 - .L_445)
	.align		4
.L_445:
        /*0a3c*/ 	.word	index@(_ZN10layer_norm31ln_parallel_residual_fwd_kernelINS_13Kernel_traitsIf6__halffS2_fjLj1280ELj1ELj4ELj1ELj16ENS_18Kernel_traits_baseILj1280EfS2_fS2_fjLj128EEEEELb0ELb1ELb0EEEvNS_9FwdParamsE)
        /*0a40*/ 	.word	0x00000000


	//----- nvinfo : EIATTR_MIN_STACK_SIZE
	.align		4
.L_446:
        /*0a44*/ 	.byte	0x04, 0x12
        /*0a46*/ 	.short	(.L_448 - .L_447)
	.align		4
.L_447:
        /*0a48*/ 	.word	index@(_ZN10layer_norm31ln_parallel_residual_fwd_kernelINS_13Kernel_traitsIf6__halffS2_fjLj1280ELj1ELj4ELj1ELj16ENS_18Kernel_traits_baseILj1280EfS2_fS2_fjLj128EEEEELb0ELb1ELb1EEEvNS_9FwdParamsE)
        /*0a4c*/ 	.word	0x00000000


	//----- nvinfo : EIATTR_MIN_STACK_SIZE
	.align		4
.L_448:
        /*0a50*/ 	.byte	0x04, 0x12
        /*0a52*/ 	.short	(.L_450 - .L_449)
	.align		4
.L_449:
        /*0a54*/ 	.word	index@(_ZN10layer_norm31ln_parallel_residual_fwd_kernelINS_13Kernel_traitsIf6__halffS2_fjLj1280ELj1ELj4ELj1ELj16ENS_18Kernel_traits_baseILj1280EfS2_fS2_fjLj128EEEEELb1ELb0ELb0EEEvNS_9FwdParamsE)
        /*0a58*/ 	.word	0x00000000


	//----- nvinfo : EIATTR_MIN_STACK_SIZE
	.align		4
.L_450:
        /*0a5c*/ 	.byte	0x04, 0x12
        /*0a5e*/ 	.short	(.L_452 - .L_451)
	.align		4
.L_451:
        /*0a60*/ 	.word	index@(_ZN10layer_norm31ln_parallel_residual_fwd_kernelINS_13Kernel_traitsIf6__halffS2_fjLj1280ELj1ELj4ELj1ELj16ENS_18Kernel_traits_baseILj1280EfS2_fS2_fjLj128EEEEELb1ELb0ELb1EEEvNS_9FwdParamsE)
        /*0a64*/ 	.word	0x00000010


	//----- nvinfo : EIATTR_MIN_STACK_SIZE
	.align		4
.L_452:
        /*0a68*/ 	.byte	0x04, 0x12
        /*0a6a*/ 	.short	(.L_454 - .L_453)
	.align		4
.L_453:
        /*0a6c*/ 	.word	index@(_ZN10layer_norm31ln_parallel_residual_fwd_kernelINS_13Kernel_traitsIf6__halffS2_fjLj1280ELj1ELj4ELj1ELj16ENS_18Kernel_traits_baseILj1280EfS2_fS2_fjLj128EEEEELb1ELb1ELb0EEEvNS_9FwdParamsE)
        /*0a70*/ 	.word	0x00000000


	//----- nvinfo : EIATTR_MIN_STACK_SIZE
	.align		4
.L_454:
        /*0a74*/ 	.byte	0x04, 0x12
        /*0a76*/ 	.short	(.L_456 - .L_455)
	.align		4
.L_455:
        /*0a78*/ 	.word	index@(_ZN10layer_norm31ln_parallel_residual_fwd_kernelINS_13Kernel_traitsIf6__halffS2_fjLj1280ELj1ELj4ELj1ELj16ENS_18Kernel_traits_baseILj1280EfS2_fS2_fjLj128EEEEELb1ELb1ELb1EEEvNS_9FwdParamsE)
        /*0a7c*/ 	.word	0x00000000


	//----- nvinfo : EIATTR_MIN_STACK_SIZE
	.align		4
.L_456:
        /*0a80*/ 	.byte	0x04, 0x12
        /*0a82*/ 	.short	(.L_458 - .L_457)
	.align		4
.L_457:
        /*0a84*/ 	.word	index@(_ZN10layer_norm31ln_parallel_residual_fwd_kernelINS_13Kernel_traitsI6__halfffffjLj1280ELj1ELj4ELj1ELj16ENS_18Kernel_traits_baseILj1280ES2_ffffjLj128EEEEELb0ELb0ELb0EEEvNS_9FwdParamsE)
        /*0a88*/ 	.word	0x00000000


	//----- nvinfo : EIATTR_MIN_STACK_SIZE
	.align		4
.L_458:
        /*0a8c*/ 	.byte	0x04, 0x12
        /*0a8e*/ 	.short	(.L_460 - .L_459)
	.align		4
.L_459:
        /*0a90*/ 	.word	index@(_ZN10layer_norm31ln_parallel_residual_fwd_kernelINS_13Kernel_traitsI6__halfffffjLj1280ELj1ELj4ELj1ELj16ENS_18Kernel_traits_baseILj1280ES2_ffffjLj128EEEEELb0ELb0ELb1EEEvNS_9FwdParamsE)
        /*0a94*/ 	.word	0x00000000


	//----- nvinfo : EIATTR_MIN_STACK_SIZE
	.align		4
.L_460:
        /*0a98*/ 	.byte	0x04, 0x12
        /*0a9a*/ 	.short	(.L_462 - .L_461)
	.align		4
.L_461:
        /*0a9c*/ 	.word	index@(_ZN10layer_norm31ln_parallel_residual_fwd_kernelINS_13Kernel_traitsI6__halfffffjLj1280ELj1ELj4ELj1ELj16ENS_18Kernel_traits_baseILj1280ES2_ffffjLj128EEEEELb0ELb1ELb0EEEvNS_9FwdParamsE)
        /*0aa0*/ 	.word	0x00000000


	//----- nvinfo : EIATTR_MIN_STACK_SIZE
	.align		4
.L_462:
        /*0aa4*/ 	.byte	0x04, 0x12
        /*0aa6*/ 	.short	(.L_464 - .L_463)
	.align		4
.L_463:
        /*0aa8*/ 	.word	index@(_ZN10layer_norm31ln_parallel_residual_fwd_kernelINS_13Kernel_traitsI6__halfffffjLj1280ELj1ELj4ELj1ELj16ENS_18Kernel_traits_baseILj1280ES2_ffffjLj128EEEEELb0ELb1ELb1EEEvNS_9FwdParamsE)
        /*0aac*/ 	.word	0x00000000


	//----- nvinfo : EIATTR_MIN_STACK_SIZE
	.align		4
.L_464:
        /*0ab0*/ 	.byte	0x04, 0x12
        /*0ab2*/ 	.short	(.L_466 - .L_465)
	.align		4
.L_465:
        /*0ab4*/ 	.word	index@(_ZN10layer_norm31ln_parallel_residual_fwd_kernelINS_13Kernel_traitsI6__halfffffjLj1280ELj1ELj4ELj1ELj16ENS_18Kernel_traits_baseILj1280ES2_ffffjLj128EEEEELb1ELb0ELb0EEEvNS_9FwdParamsE)
        /*0ab8*/ 	.word	0x00000000


	//----- nvinfo : EIATTR_MIN_STACK_SIZE
	.align		4
.L_466:
        /*0abc*/ 	.byte	0x04, 0x12
        /*0abe*/ 	.short	(.L_468 - .L_467)
	.align		4
.L_467:
        /*0ac0*/ 	.word	index@(_ZN10layer_norm31ln_parallel_residual_fwd_kernelINS_13Kernel_traitsI6__halfffffjLj1280ELj1ELj4ELj1ELj16ENS_18Kernel_traits_baseILj1280ES2_ffffjLj128EEEEELb1ELb0ELb1EEEvNS_9FwdParamsE)
        /*0ac4*/ 	.word	0x00000000


	//----- nvinfo : EIATTR_MIN_STACK_SIZE
	.align		4
.L_468:
        /*0ac8*/ 	.byte	0x04, 0x12
        /*0aca*/ 	.short	(.L_470 - .L_469)
	.align		4
.L_469:
        /*0acc*/ 	.word	index@(_ZN10layer_norm31ln_parallel_residual_fwd_kernelINS_13Kernel_traitsI6__halfffffjLj1280ELj1ELj4ELj1ELj16ENS_18Kernel_traits_baseILj1280ES2_ffffjLj128EEEEELb1ELb1ELb0EEEvNS_9FwdParamsE)
        /*0ad0*/ 	.word	0x00000000


	//----- nvinfo : EIATTR_MIN_STACK_SIZE
	.align		4
.L_470:
        /*0ad4*/ 	.byte	0x04, 0x12
        /*0ad6*/ 	.short	(.L_472 - .L_471)
	.align		4
.L_471:
        /*0ad8*/ 	.word	index@(_ZN10layer_norm31ln_parallel_residual_fwd_kernelINS_13Kernel_traitsI6__halfffffjLj1280ELj1ELj4ELj1ELj16ENS_18Kernel_traits_baseILj1280ES2_ffffjLj128EEEEELb1ELb1ELb1EEEvNS_9FwdParamsE)
        /*0adc*/ 	.word	0x00000000


	//----- nvinfo : EIATTR_MIN_STACK_SIZE
	.align		4
.L_472:
        /*0ae0*/ 	.byte	0x04, 0x12
        /*0ae2*/ 	.short	(.L_474 - .L_473)
	.align		4
.L_473:
        /*0ae4*/ 	.word	index@(_ZN10layer_norm31ln_parallel_residual_fwd_kernelINS_13Kernel_traitsIfffffjLj1280ELj1ELj4ELj1ELj16ENS_18Kernel_traits_baseILj1280EfffffjLj128EEEEELb0ELb0ELb0EEEvNS_9FwdParamsE)
        /*0ae8*/ 	.word	0x00000000


	//----- nvinfo : EIATTR_MIN_STACK_SIZE
	.align		4
.L_474:
        /*0aec*/ 	.byte	0x04, 0x12
        /*0aee*/ 	.short	(.L_476 - .L_475)
	.align		4
.L_475:
        /*0af0*/ 	.word	index@(_ZN10layer_norm31ln_parallel_residual_fwd_kernelINS_13Kernel_traitsIfffffjLj1280ELj1ELj4ELj1ELj16ENS_18Kernel_traits_baseILj1280EfffffjLj128EEEEELb0ELb0ELb1EEEvNS_9FwdParamsE)
        /*0af4*/ 	.word	0x00000000


	//----- nvinfo : EIATTR_MIN_STACK_SIZE
	.align		4
.L_476:
        /*0af8*/ 	.byte	0x04, 0x12
        /*0afa*/ 	.short	(.L_478 - .L_477)
	.align		4
.L_477:
        /*0afc*/ 	.word	index@(_ZN10layer_norm31ln_parallel_residual_fwd_kernelINS_13Kernel_traitsIfffffjLj1280ELj1ELj4ELj1ELj16ENS_18Kernel_traits_baseILj1280EfffffjLj128EEEEELb0ELb1ELb0EEEvNS_9FwdParamsE)
        /*0b00*/ 	.word	0x00000000


	//----- nvinfo : EIATTR_MIN_STACK_SIZE
	.align		4
.L_478:
        /*0b04*/ 	.byte	0x04, 0x12
        /*0b06*/ 	.short	(.L_480 - .L_479)
	.align		4
.L_479:
        /*0b08*/ 	.word	index@(_ZN10layer_norm31ln_parallel_residual_fwd_kernelINS_13Kernel_traitsIfffffjLj1280ELj1ELj4ELj1ELj16ENS_18Kernel_traits_baseILj1280EfffffjLj128EEEEELb0ELb1ELb1EEEvNS_9FwdParamsE)
        /*0b0c*/ 	.word	0x00000000


	//----- nvinfo : EIATTR_MIN_STACK_SIZE
	.align		4
.L_480:
        /*0b10*/ 	.byte	0x04, 0x12
        /*0b12*/ 	.short	(.L_482 - .L_481)
	.align		4
.L_481:
        /*0b14*/ 	.word	index@(_ZN10layer_norm31ln_parallel_residual_fwd_kernelINS_13Kernel_traitsIfffffjLj1280ELj1ELj4ELj1ELj16ENS_18Kernel_traits_baseILj1280EfffffjLj128EEEEELb1ELb0ELb0EEEvNS_9FwdParamsE)
        /*0b18*/ 	.word	0x00000000


	//----- nvinfo : EIATTR_MIN_STACK_SIZE
	.align		4
.L_482:
        /*0b1c*/ 	.byte	0x04, 0x12
        /*0b1e*/ 	.short	(.L_484 - .L_483)
	.align		4
.L_483:
        /*0b20*/ 	.word	index@(_ZN10layer_norm31ln_parallel_residual_fwd_kernelINS_13Kernel_traitsIfffffjLj1280ELj1ELj4ELj1ELj16ENS_18Kernel_traits_baseILj1280EfffffjLj128EEEEELb1ELb0ELb1EEEvNS_9FwdParamsE)
        /*0b24*/ 	.word	0x00000000


	//----- nvinfo : EIATTR_MIN_STACK_SIZE
	.align		4
.L_484:
        /*0b28*/ 	.byte	0x04, 0x12
        /*0b2a*/ 	.short	(.L_486 - .L_485)
	.align		4
.L_485:
        /*0b2c*/ 	.word	index@(_ZN10layer_norm31ln_parallel_residual_fwd_kernelINS_13Kernel_traitsIfffffjLj1280ELj1ELj4ELj1ELj16ENS_18Kernel_traits_baseILj1280EfffffjLj128EEEEELb1ELb1ELb0EEEvNS_9FwdParamsE)
        /*0b30*/ 	.word	0x00000000


	//----- nvinfo : EIATTR_MIN_STACK_SIZE
	.align		4
.L_486:
        /*0b34*/ 	.byte	0x04, 0x12
        /*0b36*/ 	.short	(.L_488 - .L_487)
	.align		4
.L_487:
        /*0b38*/ 	.word	index@(_ZN10layer_norm31ln_parallel_residual_fwd_kernelINS_13Kernel_traitsIfffffjLj1280ELj1ELj4ELj1ELj16ENS_18Kernel_traits_baseILj1280EfffffjLj128EEEEELb1ELb1ELb1EEEvNS_9FwdParamsE)
        /*0b3c*/ 	.word	0x00000000
.L_488:


//--------------------- .nv.compat                --------------------------
	.section	.nv.compat,"",@"SHT_CUDA_COMPAT_INFO"
	.align	4
        /*0000*/ 	.byte	0x02, 0x09, 0x01, 0x00, 0x02, 0x02, 0x01, 0x00, 0x02, 0x05, 0x05, 0x00, 0x03, 0x07, 0x01, 0x01
        /*0010*/ 	.byte	0x02, 0x03, 0x00, 0x00, 0x02, 0x06, 0x01, 0x00, 0x04, 0x0b, 0x08, 0x00, 0x00, 0x00, 0x00, 0x00
        /*0020*/ 	.byte	0x00, 0x00, 0x00, 0x00


//--------------------- .nv.info._ZN10layer_norm31ln_parallel_residual_fwd_kernelINS_13Kernel_traitsI13__nv_bfloat16S2_S2_S2_fjLj1280ELj1ELj4ELj1ELj16ENS_18Kernel_traits_baseILj1280ES2_S2_S2_S2_fjLj128EEEEELb0ELb0ELb0EEEvNS_9FwdParamsE --------------------------
	.section	.nv.info._ZN10layer_norm31ln_parallel_residual_fwd_kernelINS_13Kernel_traitsI13__nv_bfloat16S2_S2_S2_fjLj1280ELj1ELj4ELj1ELj16ENS_18Kernel_traits_baseILj1280ES2_S2_S2_S2_fjLj128EEEEELb0ELb0ELb0EEEvNS_9FwdParamsE,"",@"SHT_CUDA_INFO"
	.sectionflags	@""
	.align	4


	//----- nvinfo : EIATTR_CUDA_API_VERSION
	.align		4
        /*0000*/ 	.byte	0x04, 0x37
        /*0002*/ 	.short	(.L_490 - .L_489)
.L_489:
        /*0004*/ 	.word	0x00000082


	//----- nvinfo : EIATTR_KPARAM_INFO
	.align		4
.L_490:
        /*0008*/ 	.byte	0x04, 0x17
        /*000a*/ 	.short	(.L_492 - .L_491)
.L_491:
        /*000c*/ 	.word	0x00000000
        /*0010*/ 	.short	0x0000
        /*0012*/ 	.short	0x0000
        /*0014*/ 	.byte	0x00, 0xf0, 0xa1, 0x03


	//----- nvinfo : EIATTR_SPARSE_MMA_MASK
	.align		4
.L_492:
        /*0018*/ 	.byte	0x03, 0x50
        /*001a*/ 	.short	0x0000


	//----- nvinfo : EIATTR_MAXREG_COUNT
	.align		4
        /*001c*/ 	.byte	0x03, 0x1b
        /*001e*/ 	.short	0x00ff


	//----- nvinfo : EIATTR_MERCURY_ISA_VERSION
	.align		4
        /*0020*/ 	.byte	0x03, 0x5f
        /*0022*/ 	.short	0x0101


	//----- nvinfo : EIATTR_COOP_GROUP_MASK_REGIDS
	.align		4
        /*0024*/ 	.byte	0x04, 0x29
        /*0026*/ 	.short	(.L_494 - .L_493)


	//   ....[0]....
.L_493:
        /*0028*/ 	.word	0xffffffff


	//   ....[1]....
        /*002c*/ 	.word	0xffffffff


	//   ....[2]....
        /*0030*/ 	.word	0xffffffff


	//   ....[3]....
        /*0034*/ 	.word	0xffffffff


	//   ....[4]....
        /*0038*/ 	.word	0xffffffff


	//   ....[5]....
        /*003c*/ 	.word	0xffffffff


	//   ....[6]....
        /*0040*/ 	.word	0xffffffff


	//   ....[7]....
        /*0044*/ 	.word	0xffffffff


	//   ....[8]....
        /*0048*/ 	.word	0xffffffff


	//   ....[9]....
        /*004c*/ 	.word	0xffffffff


	//   ....[10]....
        /*0050*/ 	.word	0x050000e2


	//   ....[11]....
        /*0054*/ 	.word	0x050000e2


	//   ....[12]....
        /*0058*/ 	.word	0x050000e2


	//   ....[13]....
        /*005c*/ 	.word	0x050000e2


	//   ....[14]....
        /*0060*/ 	.word	0x050000e2


	//   ....[15]....
        /*0064*/ 	.word	0x050000e2


	//   ....[16]....
        /*0068*/ 	.word	0x050000e2


	//   ....[17]....
        /*006c*/ 	.word	0x050000e2


	//   ....[18]....
        /*0070*/ 	.word	0x050000e2


	//   ....[19]....
        /*0074*/ 	.word	0x050000e2


	//----- nvinfo : EIATTR_COOP_GROUP_INSTR_OFFSETS
	.align		4
.L_494:
        /*0078*/ 	.byte	0x04, 0x28
        /*007a*/ 	.short	(.L_496 - .L_495)


	//   ....[0]....
.L_495:
        /*007c*/ 	.word	0x00005380


	//   ....[1]....
        /*0080*/ 	.word	0x000053b0


	//   ....[2]....
        /*0084*/ 	.word	0x000053d0


	//   ....[3]....
        /*0088*/ 	.word	0x000053f0


	//   ....[4]....
        /*008c*/ 	.word	0x00005410


	//   ....[5]....
        /*0090*/ 	.word	0x00005950


	//   ....[6]....
        /*0094*/ 	.word	0x00005970


	//   ....[7]....
        /*0098*/ 	.word	0x00005990


	//   ....[8]....
        /*009c*/ 	.word	0x000059b0


	//   ....[9]....
        /*00a0*/ 	.word	0x000059d0


	//   ....[10]....
        /*00a4*/ 	.word	0x00007550


	//   ....[11]....
        /*00a8*/ 	.word	0x00007600


	//   ....[12]....
        /*00ac*/ 	.word	0x00007670


	//   ....[13]....
        /*00b0*/ 	.word	0x000076e0


	//   ....[14]....
        /*00b4*/ 	.word	0x00007750


	//   ....[15]....
        /*00b8*/ 	.word	0x00007ce0


	//   ....[16]....
        /*00bc*/ 	.word	0x00007d50


	//   ....[17]....
        /*00c0*/ 	.word	0x00007dc0


	//   ....[18]....
        /*00c4*/ 	.word	0x00007e30


	//   ....[19]....
        /*00c8*/ 	.word	0x00007ea0


	//----- nvinfo : EIATTR_VRC_CTA_INIT_COUNT
	.align		4
.L_496:
        /*00cc*/ 	.byte	0x02, 0x4a
	.zero		1
	.zero		1


	//----- nvinfo : EIATTR_EXIT_INSTR_OFFSETS
	.align		4
        /*00d0*/ 	.byte	0x04, 0x1c
        /*00d2*/ 	.short	(.L_498 - .L_497)


	//   ....[0]....
.L_497:
        /*00d4*/ 	.word	0x000014f0


	//   ....[1]....
        /*00d8*/ 	.word	0x000074e0


	//----- nvinfo : EIATTR_MAX_THREADS
	.align		4
.L_498:
        /*00dc*/ 	.byte	0x04, 0x05
        /*00de*/ 	.short	(.L_500 - .L_499)
.L_499:
        /*00e0*/ 	.word	0x00000080
        /*00e4*/ 	.word	0x00000001
        /*00e8*/ 	.word	0x00000001


	//----- nvinfo : EIATTR_CRS_STACK_SIZE
	.align		4
.L_500:
        /*00ec*/ 	.byte	0x04, 0x1e
        /*00ee*/ 	.short	(.L_502 - .L_501)
.L_501:
        /*00f0*/ 	.word	0x00000000


	//----- nvinfo : EIATTR_CBANK_PARAM_SIZE
	.align		4
.L_502:
        /*00f4*/ 	.byte	0x03, 0x19
        /*00f6*/ 	.short	0x00e8


	//----- nvinfo : EIATTR_PARAM_CBANK
	.align		4
        /*00f8*/ 	.byte	0x04, 0x0a
        /*00fa*/ 	.short	(.L_504 - .L_503)
	.align		4
.L_503:
        /*00fc*/ 	.word	index@(.nv.constant0._ZN10layer_norm31ln_parallel_residual_fwd_kernelINS_13Kernel_traitsI13__nv_bfloat16S2_S2_S2_fjLj1280ELj1ELj4ELj1ELj16ENS_18Kernel_traits_baseILj1280ES2_S2_S2_S2_fjLj128EEEEELb0ELb0ELb0EEEvNS_9FwdParamsE)
        /*0100*/ 	.short	0x0380
        /*0102*/ 	.short	0x00e8


	//----- nvinfo : EIATTR_SW_WAR
	.align		4
.L_504:
        /*0104*/ 	.byte	0x04, 0x36
        /*0106*/ 	.short	(.L_506 - .L_505)
.L_505:
        /*0108*/ 	.word	0x00000008
.L_506:


//--------------------- .nv.info._ZN10layer_norm31ln_parallel_residual_fwd_kernelINS_13Kernel_traitsI13__nv_bfloat16S2_S2_S2_fjLj1280ELj1ELj4ELj1ELj16ENS_18Kernel_traits_baseILj1280ES2_S2_S2_S2_fjLj128EEEEELb0ELb0ELb1EEEvNS_9FwdParamsE --------------------------
	.section	.nv.info._ZN10layer_norm31ln_parallel_residual_fwd_kernelINS_13Kernel_traitsI13__nv_bfloat16S2_S2_S2_fjLj1280ELj1ELj4ELj1ELj16ENS_18Kernel_traits_baseILj1280ES2_S2_S2_S2_fjLj128EEEEELb0ELb0ELb1EEEvNS_9FwdParamsE,"",@"SHT_CUDA_INFO"
	.sectionflags	@""
	.align	4


	//----- nvinfo : EIATTR_CUDA_API_VERSION
	.align		4
        /*0000*/ 	.byte	0x04, 0x37
        /*0002*/ 	.short	(.L_508 - .L_507)
.L_507:
        /*0004*/ 	.word	0x00000082


	//----- nvinfo : EIATTR_KPARAM_INFO
	.align		4
.L_508:
        /*0008*/ 	.byte	0x04, 0x17
        /*000a*/ 	.short	(.L_510 - .L_509)
.L_509:
        /*000c*/ 	.word	0x00000000
        /*0010*/ 	.short	0x0000
        /*0012*/ 	.short	0x0000
        /*0014*/ 	.byte	0x00, 0xf0, 0xa1, 0x03


	//----- nvinfo : EIATTR_SPARSE_MMA_MASK
	.align		4
.L_510:
        /*0018*/ 	.byte	0x03, 0x50
        /*001a*/ 	.short	0x0000


	//----- nvinfo : EIATTR_MAXREG_COUNT
	.align		4
        /*001c*/ 	.byte	0x03, 0x1b
        /*001e*/ 	.short	0x00ff


	//----- nvinfo : EIATTR_MERCURY_ISA_VERSION
	.align		4
        /*0020*/ 	.byte	0x03, 0x5f
        /*0022*/ 	.short	0x0101


	//----- nvinfo : EIATTR_COOP_GROUP_MASK_REGIDS
	.align		4
        /*0024*/ 	.byte	0x04, 0x29
        /*0026*/ 	.short	(.L_512 - .L_511)


	//   ....[0]....
.L_511:
        /*0028*/ 	.word	0xffffffff


	//   ....[1]....
        /*002c*/ 	.word	0xffffffff


	//   ....[2]....
        /*0030*/ 	.word	0xffffffff


	//   ....[3]....
        /*0034*/ 	.word	0xffffffff


	//   ....[4]....
        /*0038*/ 	.word	0xffffffff


	//   ....[5]....
        /*003c*/ 	.word	0xffffffff


	//   ....[6]....
        /*0040*/ 	.word	0xffffffff


	//   ....[7]....
        /*0044*/ 	.word	0xffffffff


	//   ....[8]....
        /*0048*/ 	.word	0xffffffff


	//   ....[9]....
        /*004c*/ 	.word	0xffffffff


	//   ....[10]....
        /*0050*/ 	.word	0x050000e0


	//   ....[11]....
        /*0054*/ 	.word	0x050000e0


	//   ....[12]....
        /*0058*/ 	.word	0x050000e0


	//   ....[13]....
        /*005c*/ 	.word	0x050000e0


	//   ....[14]....
        /*0060*/ 	.word	0x050000e0


	//   ....[15]....
        /*0064*/ 	.word	0x050000e0


	//   ....[16]....
        /*0068*/ 	.word	0x050000e0


	//   ....[17]....
        /*006c*/ 	.word	0x050000e0


	//   ....[18]....
        /*0070*/ 	.word	0x050000e0


	//   ....[19]....
        /*0074*/ 	.word	0x050000e0


	//----- nvinfo : EIATTR_COOP_GROUP_INSTR_OFFSETS
	.align		4
.L_512:
        /*0078*/ 	.byte	0x04, 0x28
        /*007a*/ 	.short	(.L_514 - .L_513)


	//   ....[0]....
.L_513:
        /*007c*/ 	.word	0x00004230


	//   ....[1]....
        /*0080*/ 	.word	0x00004250


	//   ....[2]....
        /*0084*/ 	.word	0x00004270


	//   ....[3]....
        /*0088*/ 	.word	0x00004290


	//   ....[4]....
        /*008c*/ 	.word	0x000042c0


	//   ....[5]....
        /*0090*/ 	.word	0x000047f0


	//   ....[6]....
        /*0094*/ 	.word	0x00004810


	//   ....[7]....
        /*0098*/ 	.word	0x00004830


	//   ....[8]....
        /*009c*/ 	.word	0x00004850


	//   ....[9]....
        /*00a0*/ 	.word	0x00004870


	//   ....[10]....
        /*00a4*/ 	.word	0x000061e0


	//   ....[11]....
        /*00a8*/ 	.word	0x00006280


	//   ....[12]....
        /*00ac*/ 	.word	0x000062f0


	//   ....[13]....
        /*00b0*/ 	.word	0x00006360


	//   ....[14]....
        /*00b4*/ 	.word	0x000063e0


	//   ....[15]....
        /*00b8*/ 	.word	0x00006960


	//   ....[16]....
        /*00bc*/ 	.word	0x000069d0


	//   ....[17]....
        /*00c0*/ 	.word	0x00006a40


	//   ....[18]....
        /*00c4*/ 	.word	0x00006ab0


	//   ....[19]....
        /*00c8*/ 	.word	0x00006b20


	//----- nvinfo : EIATTR_VRC_CTA_INIT_COUNT
	.align		4
.L_514:
        /*00cc*/ 	.byte	0x02, 0x4a
	.zero		1
	.zero		1


	//----- nvinfo : EIATTR_EXIT_INSTR_OFFSETS
	.align		4
        /*00d0*/ 	.byte	0x04, 0x1c
        /*00d2*/ 	.short	(.L_516 - .L_515)


	//   ....[0]....
.L_515:
        /*00d4*/ 	.word	0x00000990


	//   ....[1]....
        /*00d8*/ 	.word	0x00006170


	//----- nvinfo : EIATTR_MAX_THREADS
	.align		4
.L_516:
        /*00dc*/ 	.byte	0x04, 0x05
        /*00de*/ 	.short	(.L_518 - .L_517)
.L_517:
        /*00e0*/ 	.word	0x00000080
        /*00e4*/ 	.word	0x00000001
        /*00e8*/ 	.word	0x00000001


	//----- nvinfo : EIATTR_CRS_STACK_SIZE
	.align		4
.L_518:
        /*00ec*/ 	.byte	0x04, 0x1e
        /*00ee*/ 	.short	(.L_520 - .L_519)
.L_519:
        /*00f0*/ 	.word	0x00000000


	//----- nvinfo : EIATTR_CBANK_PARAM_SIZE
	.align		4
.L_520:
        /*00f4*/ 	.byte	0x03, 0x19
        /*00f6*/ 	.short	0x00e8


	//----- nvinfo : EIATTR_PARAM_CBANK
	.align		4
        /*00f8*/ 	.byte	0x04, 0x0a
        /*00fa*/ 	.short	(.L_522 - .L_521)
	.align		4
.L_521:
        /*00fc*/ 	.word	index@(.nv.constant0._ZN10layer_norm31ln_parallel_residual_fwd_kernelINS_13Kernel_traitsI13__nv_bfloat16S2_S2_S2_fjLj1280ELj1ELj4ELj1ELj16ENS_18Kernel_traits_baseILj1280ES2_S2_S2_S2_fjLj128EEEEELb0ELb0ELb1EEEvNS_9FwdParamsE)
        /*0100*/ 	.short	0x0380
        /*0102*/ 	.short	0x00e8


	//----- nvinfo : EIATTR_SW_WAR
	.align		4
.L_522:
        /*0104*/ 	.byte	0x04, 0x36
        /*0106*/ 	.short	(.L_524 - .L_523)
.L_523:
        /*0108*/ 	.word	0x00000008
.L_524:


//--------------------- .nv.info._ZN10layer_norm31ln_parallel_residual_fwd_kernelINS_13Kernel_traitsI13__nv_bfloat16S2_S2_S2_fjLj1280ELj1ELj4ELj1ELj16ENS_18Kernel_traits_baseILj1280ES2_S2_S2_S2_fjLj128EEEEELb0ELb1ELb0EEEvNS_9FwdParamsE --------------------------
	.section	.nv.info._ZN10layer_norm31ln_parallel_residual_fwd_kernelINS_13Kernel_traitsI13__nv_bfloat16S2_S2_S2_fjLj1280ELj1ELj4ELj1ELj16ENS_18Kernel_traits_baseILj1280ES2_S2_S2_S2_fjLj128EEEEELb0ELb1ELb0EEEvNS_9FwdParamsE,"",@"SHT_CUDA_INFO"
	.sectionflags	@""
	.align	4


	//----- nvinfo : EIATTR_CUDA_API_VERSION
	.align		4
        /*0000*/ 	.byte	0x04, 0x37
        /*0002*/ 	.short	(.L_526 - .L_525)
.L_525:
        /*0004*/ 	.word	0x00000082


	//----- nvinfo : EIATTR_KPARAM_INFO
	.align		4
.L_526:
        /*0008*/ 	.byte	0x04, 0x17
        /*000a*/ 	.short	(.L_528 - .L_527)
.L_527:
        /*000c*/ 	.word	0x00000000
        /*0010*/ 	.short	0x0000
        /*0012*/ 	.short	0x0000
        /*0014*/ 	.byte	0x00, 0xf0, 0xa1, 0x03


	//----- nvinfo : EIATTR_SPARSE_MMA_MASK
	.align		4
.L_528:
        /*0018*/ 	.byte	0x03, 0x50
        /*001a*/ 	.short	0x0000


	//----- nvinfo : EIATTR_MAXREG_COUNT
	.align		4
        /*001c*/ 	.byte	0x03, 0x1b
        /*001e*/ 	.short	0x00ff


	//----- nvinfo : EIATTR_MERCURY_ISA_VERSION
	.align		4
        /*0020*/ 	.byte	0x03, 0x5f
        /*0022*/ 	.short	0x0101


	//----- nvinfo : EIATTR_COOP_GROUP_MASK_REGIDS
	.align		4
        /*0024*/ 	.byte	0x04, 0x29
        /*0026*/ 	.short	(.L_530 - .L_529)


	//   ....[0]....
.L_529:
        /*0028*/ 	.word	0xffffffff


	//   ....[1]....
        /*002c*/ 	.word	0xffffffff


	//   ....[2]....
        /*0030*/ 	.word	0xffffffff


	//   ....[3]....
        /*0034*/ 	.word	0xffffffff


	//   ....[4]....
        /*0038*/ 	.word	0xffffffff


	//   ....[5]....
        /*003c*/ 	.word	0xffffffff


	//   ....[6]....
        /*0040*/ 	.word	0xffffffff


	//   ....[7]....
        /*0044*/ 	.word	0xffffffff


	//   ....[8]....
        /*0048*/ 	.word	0xffffffff


	//   ....[9]....
        /*004c*/ 	.word	0xffffffff


	//   ....[10]....
        /*0050*/ 	.word	0x05000092


	//   ....[11]....
        /*0054*/ 	.word	0x05000092


	//   ....[12]....
        /*0058*/ 	.word	0x05000092


	//   ....[13]....
        /*005c*/ 	.word	0x05000092


	//   ....[14]....
        /*0060*/ 	.word	0x05000092


	//   ....[15]....
        /*0064*/ 	.word	0x05000092


	//   ....[16]....
        /*0068*/ 	.word	0x05000092


	//   ....[17]....
        /*006c*/ 	.word	0x05000092


	//   ....[18]....
        /*0070*/ 	.word	0x05000092


	//   ....[19]....
        /*0074*/ 	.word	0x05000092


	//----- nvinfo : EIATTR_COOP_GROUP_INSTR_OFFSETS
	.align		4
.L_530:
        /*0078*/ 	.byte	0x04, 0x28
        /*007a*/ 	.short	(.L_532 - .L_531)


	//   ....[0]....
.L_531:
        /*007c*/ 	.word	0x000042e0


	//   ....[1]....
        /*0080*/ 	.word	0x00004310


	//   ....[2]....
        /*0084*/ 	.word	0x00004330


	//   ....[3]....
        /*0088*/ 	.word	0x00004350


	//   ....[4]....
        /*008c*/ 	.word	0x00004380


	//   ....[5]....
        /*0090*/ 	.word	0x000048c0


	//   ....[6]....
        /*0094*/ 	.word	0x000048e0


	//   ....[7]....
        /*0098*/ 	.word	0x00004900


	//   ....[8]....
        /*009c*/ 	.word	0x00004920


	//   ....[9]....
        /*00a0*/ 	.word	0x00004940


	//   ....[10]....
        /*00a4*/ 	.word	0x00005b00


	//   ....[11]....
        /*00a8*/ 	.word	0x00005ba0


	//   ....[12]....
        /*00ac*/ 	.word	0x00005c10


	//   ....[13]....
        /*00b0*/ 	.word	0x00005c80


	//   ....[14]....
        /*00b4*/ 	.word	0x00005d00


	//   ....[15]....
        /*00b8*/ 	.word	0x000062a0


	//   ....[16]....
        /*00bc*/ 	.word	0x00006310


	//   ....[17]....
        /*00c0*/ 	.word	0x00006380


	//   ....[18]....
        /*00c4*/ 	.word	0x000063f0


	//   ....[19]....
        /*00c8*/ 	.word	0x00006460


	//----- nvinfo : EIATTR_VRC_CTA_INIT_COUNT
	.align		4
.L_532:
        /*00cc*/ 	.byte	0x02, 0x4a
	.zero		1
	.zero		1


	//----- nvinfo : EIATTR_EXIT_INSTR_OFFSETS
	.align		4
        /*00d0*/ 	.byte	0x04, 0x1c
        /*00d2*/ 	.short	(.L_534 - .L_533)


	//   ....[0]....
.L_533:
        /*00d4*/ 	.word	0x000006a0


	//   ....[1]....
        /*00d8*/ 	.word	0x00005a90


	//----- nvinfo : EIATTR_MAX_THREADS
	.align		4
.L_534:
        /*00dc*/ 	.byte	0x04, 0x05
        /*00de*/ 	.short	(.L_536 - .L_535)
.L_535:
        /*00e0*/ 	.word	0x00000080
        /*00e4*/ 	.word	0x00000001
        /*00e8*/ 	.word	0x00000001


	//----- nvinfo : EIATTR_CRS_STACK_SIZE
	.align		4
.L_536:
        /*00ec*/ 	.byte	0x04, 0x1e
        /*00ee*/ 	.short	(.L_538 - .L_537)
.L_537:
        /*00f0*/ 	.word	0x00000000


	//----- nvinfo : EIATTR_CBANK_PARAM_SIZE
	.align		4
.L_538:
        /*00f4*/ 	.byte	0x03, 0x19
        /*00f6*/ 	.short	0x00e8


	//----- nvinfo : EIATTR_PARAM_CBANK
	.align		4
        /*00f8*/ 	.byte	0x04, 0x0a
        /*00fa*/ 	.short	(.L_540 - .L_539)
	.align		4
.L_539:
        /*00fc*/ 	.word	index@(.nv.constant0._ZN10layer_norm31ln_parallel_residual_fwd_kernelINS_13Kernel_traitsI13__nv_bfloat16S2_S2_S2_fjLj1280ELj1ELj4ELj1ELj16ENS_18Kernel_traits_baseILj1280ES2_S2_S2_S2_fjLj128EEEEELb0ELb1ELb0EEEvNS_9FwdParamsE)
        /*0100*/ 	.short	0x0380
        /*0102*/ 	.short	0x00e8


	//----- nvinfo : EIATTR_SW_WAR
	.align		4
.L_540:
        /*0104*/ 	.byte	0x04, 0x36
        /*0106*/ 	.short	(.L_542 - .L_541)
.L_541:
        /*0108*/ 	.word	0x00000008
.L_542:


//--------------------- .nv.info._ZN10layer_norm31ln_parallel_residual_fwd_kernelINS_13Kernel_traitsI13__nv_bfloat16S2_S2_S2_fjLj1280ELj1ELj4ELj1ELj16ENS_18Kernel_traits_baseILj1280ES2_S2_S2_S2_fjLj128EEEEELb0ELb1ELb1EEEvNS_9FwdParamsE --------------------------
	.section	.nv.info._ZN10layer_norm31ln_parallel_residual_fwd_kernelINS_13Kernel_traitsI13__nv_bfloat16S2_S2_S2_fjLj1280ELj1ELj4ELj1ELj16ENS_18Kernel_traits_baseILj1280ES2_S2_S2_S2_fjLj128EEEEELb0ELb1ELb1EEEvNS_9FwdParamsE,"",@"SHT_CUDA_INFO"
	.sectionflags	@""
	.align	4


	//----- nvinfo : EIATTR_CUDA_API_VERSION
	.align		4
        /*0000*/ 	.byte	0x04, 0x37
        /*0002*/ 	.short	(.L_544 - .L_543)
.L_543:
        /*0004*/ 	.word	0x00000082


	//----- nvinfo : EIATTR_KPARAM_INFO
	.align		4
.L_544:
        /*0008*/ 	.byte	0x04, 0x17
        /*000a*/ 	.short	(.L_546 - .L_545)
.L_545:
        /*000c*/ 	.word	0x00000000
        /*0010*/ 	.short	0x0000
        /*0012*/ 	.short	0x0000
        /*0014*/ 	.byte	0x00, 0xf0, 0xa1, 0x03


	//----- nvinfo : EIATTR_SPARSE_MMA_MASK
	.align		4
.L_546:
        /*0018*/ 	.byte	0x03, 0x50
        /*001a*/ 	.short	0x0000


	//----- nvinfo : EIATTR_MAXREG_COUNT
	.align		4
        /*001c*/ 	.byte	0x03, 0x1b
        /*001e*/ 	.short	0x00ff


	//----- nvinfo : EIATTR_MERCURY_ISA_VERSION
	.align		4
        /*0020*/ 	.byte	0x03, 0x5f
        /*0022*/ 	.short	0x0101


	//----- nvinfo : EIATTR_COOP_GROUP_MASK_REGIDS
	.align		4
        /*0024*/ 	.byte	0x04, 0x29
        /*0026*/ 	.short	(.L_548 - .L_547)


	//   ....[0]....
.L_547:
        /*0028*/ 	.word	0xffffffff


	//   ....[1]....
        /*002c*/ 	.word	0xffffffff


	//   ....[2]....
        /*0030*/ 	.word	0xffffffff


	//   ....[3]....
        /*0034*/ 	.word	0xffffffff


	//   ....[4]....
        /*0038*/ 	.word	0xffffffff


	//   ....[5]....
        /*003c*/ 	.word	0xffffffff


	//   ....[6]....
        /*0040*/ 	.word	0xffffffff


	//   ....[7]....
        /*0044*/ 	.word	0xffffffff


	//   ....[8]....
        /*0048*/ 	.word	0xffffffff


	//   ....[9]....
        /*004c*/ 	.word	0xffffffff


	//   ....[10]....
        /*0050*/ 	.word	0x05000094


	//   ....[11]....
        /*0054*/ 	.word	0x05000094


	//   ....[12]....
        /*0058*/ 	.word	0x05000094


	//   ....[13]....
        /*005c*/ 	.word	0x05000094


	//   ....[14]....
        /*0060*/ 	.word	0x05000094


	//   ....[15]....
        /*0064*/ 	.word	0x05000094


	//   ....[16]....
        /*0068*/ 	.word	0x05000094


	//   ....[17]....
        /*006c*/ 	.word	0x05000094


	//   ....[18]....
        /*0070*/ 	.word	0x05000094


	//   ....[19]....
        /*0074*/ 	.word	0x05000094


	//----- nvinfo : EIATTR_COOP_GROUP_INSTR_OFFSETS
	.align		4
.L_548:
        /*0078*/ 	.byte	0x04, 0x28
        /*007a*/ 	.short	(.L_550 - .L_549)


	//   ....[0]....
.L_549:
        /*007c*/ 	.word	0x00003ba0


	//   ....[1]....
        /*0080*/ 	.word	0x00003bc0


	//   ....[2]....
        /*0084*/ 	.word	0x00003bf0


	//   ....[3]....
        /*0088*/ 	.word	0x00003c10


	//   ....[4]....
        /*008c*/ 	.word	0x00003c30


	//   ....[5]....
        /*0090*/ 	.word	0x00004160


	//   ....[6]....
        /*0094*/ 	.word	0x00004180


	//   ....[7]....
        /*0098*/ 	.word	0x000041a0


	//   ....[8]....
        /*009c*/ 	.word	0x000041c0


	//   ....[9]....
        /*00a0*/ 	.word	0x000041e0


	//   ....[10]....
        /*00a4*/ 	.word	0x000051e0


	//   ....[11]....
        /*00a8*/ 	.word	0x00005280


	//   ....[12]....
        /*00ac*/ 	.word	0x00005300


	//   ....[13]....
        /*00b0*/ 	.word	0x00005370


	//   ....[14]....
        /*00b4*/ 	.word	0x000053e0


	//   ....[15]....
        /*00b8*/ 	.word	0x00005950


	//   ....[16]....
        /*00bc*/ 	.word	0x000059c0


	//   ....[17]....
        /*00c0*/ 	.word	0x00005a30


	//   ....[18]....
        /*00c4*/ 	.word	0x00005aa0


	//   ....[19]....
        /*00c8*/ 	.word	0x00005b10


	//----- nvinfo : EIATTR_VRC_CTA_INIT_COUNT
	.align		4
.L_550:
        /*00cc*/ 	.byte	0x02, 0x4a
	.zero		1
	.zero		1


	//----- nvinfo : EIATTR_EXIT_INSTR_OFFSETS
	.align		4
        /*00d0*/ 	.byte	0x04, 0x1c
        /*00d2*/ 	.short	(.L_552 - .L_551)


	//   ....[0]....
.L_551:
        /*00d4*/ 	.word	0x00000440


	//   ....[1]....
        /*00d8*/ 	.word	0x00005170


	//----- nvinfo : EIATTR_MAX_THREADS
	.align		4
.L_552:
        /*00dc*/ 	.byte	0x04, 0x05
        /*00de*/ 	.short	(.L_554 - .L_553)
.L_553:
        /*00e0*/ 	.word	0x00000080
        /*00e4*/ 	.word	0x00000001
        /*00e8*/ 	.word	0x00000001


	//----- nvinfo : EIATTR_CRS_STACK_SIZE
	.align		4
.L_554:
        /*00ec*/ 	.byte	0x04, 0x1e
        /*00ee*/ 	.short	(.L_556 - .L_555)
.L_555:
        /*00f0*/ 	.word	0x00000000


	//----- nvinfo : EIATTR_CBANK_PARAM_SIZE
	.align		4
.L_556:
        /*00f4*/ 	.byte	0x03, 0x19
        /*00f6*/ 	.short	0x00e8


	//----- nvinfo : EIATTR_PARAM_CBANK
	.align		4
        /*00f8*/ 	.byte	0x04, 0x0a
        /*00fa*/ 	.short	(.L_558 - .L_557)
	.align		4
.L_557:
        /*00fc*/ 	.word	index@(.nv.constant0._ZN10layer_norm31ln_parallel_residual_fwd_kernelINS_13Kernel_traitsI13__nv_bfloat16S2_S2_S2_fjLj1280ELj1ELj4ELj1ELj16ENS_18Kernel_traits_baseILj1280ES2_S2_S2_S2_fjLj128EEEEELb0ELb1ELb1EEEvNS_9FwdParamsE)
        /*0100*/ 	.short	0x0380
        /*0102*/ 	.short	0x00e8


	//----- nvinfo : EIATTR_SW_WAR
	.align		4
.L_558:
        /*0104*/ 	.byte	0x04, 0x36
        /*0106*/ 	.short	(.L_560 - .L_559)
.L_559:
        /*0108*/ 	.word	0x00000008
.L_560:


//--------------------- .nv.info._ZN10layer_norm31ln_parallel_residual_fwd_kernelINS_13Kernel_traitsI13__nv_bfloat16S2_S2_S2_fjLj1280ELj1ELj4ELj1ELj16ENS_18Kernel_traits_baseILj1280ES2_S2_S2_S2_fjLj128EEEEELb1ELb0ELb0EEEvNS_9FwdParamsE --------------------------
	.section	.nv.info._ZN10layer_norm31ln_parallel_residual_fwd_kernelINS_13Kernel_traitsI13__nv_bfloat16S2_S2_S2_fjLj1280ELj1ELj4ELj1ELj16ENS_18Kernel_traits_baseILj1280ES2_S2_S2_S2_fjLj128EEEEELb1ELb0ELb0EEEvNS_9FwdParamsE,"",@"SHT_CUDA_INFO"
	.sectionflags	@""
	.align	4


	//----- nvinfo : EIATTR_CUDA_API_VERSION
	.align		4
        /*0000*/ 	.byte	0x04, 0x37
        /*0002*/ 	.short	(.L_562 - .L_561)
.L_561:
        /*0004*/ 	.word	0x00000082


	//----- nvinfo : EIATTR_KPARAM_INFO
	.align		4
.L_562:
        /*0008*/ 	.byte	0x04, 0x17
        /*000a*/ 	.short	(.L_564 - .L_563)
.L_563:
        /*000c*/ 	.word	0x00000000
        /*0010*/ 	.short	0x0000
        /*0012*/ 	.short	0x0000
        /*0014*/ 	.byte	0x00, 0xf0, 0xa1, 0x03


	//----- nvinfo : EIATTR_SPARSE_MMA_MASK
	.align		4
.L_564:
        /*0018*/ 	.byte	0x03, 0x50
        /*001a*/ 	.short	0x0000


	//----- nvinfo : EIATTR_MAXREG_COUNT
	.align		4
        /*001c*/ 	.byte	0x03, 0x1b
        /*001e*/ 	.short	0x00ff


	//----- nvinfo : EIATTR_MERCURY_ISA_VERSION
	.align		4
        /*0020*/ 	.byte	0x03, 0x5f
        /*0022*/ 	.short	0x0101


	//----- nvinfo : EIATTR_COOP_GROUP_MASK_REGIDS
	.align		4
        /*0024*/ 	.byte	0x04, 0x29
        /*0026*/ 	.short	(.L_566 - .L_565)


	//   ....[0]....
.L_565:
        /*0028*/ 	.word	0xffffffff


	//   ....[1]....
        /*002c*/ 	.word	0xffffffff


	//   ....[2]....
        /*0030*/ 	.word	0xffffffff


	//   ....[3]....
        /*0034*/ 	.word	0xffffffff


	//   ....[4]....
        /*0038*/ 	.word	0xffffffff


	//   ....[5]....
        /*003c*/ 	.word	0xffffffff


	//   ....[6]....
        /*0040*/ 	.word	0xffffffff


	//   ....[7]....
        /*0044*/ 	.word	0xffffffff


	//   ....[8]....
        /*0048*/ 	.word	0xffffffff


	//   ....[9]....
        /*004c*/ 	.word	0xffffffff


	//   ....[10]....
        /*0050*/ 	.word	0x050000de


	//   ....[11]....
        /*0054*/ 	.word	0x050000de


	//   ....[12]....
        /*0058*/ 	.word	0x050000de


	//   ....[13]....
        /*005c*/ 	.word	0x050000de


	//   ....[14]....
        /*0060*/ 	.word	0x050000de


	//   ....[15]....
        /*0064*/ 	.word	0x050000de


	//   ....[16]....
        /*0068*/ 	.word	0x050000de


	//   ....[17]....
        /*006c*/ 	.word	0x050000de


	//   ....[18]....
        /*0070*/ 	.word	0x050000de


	//   ....[19]....
        /*0074*/ 	.word	0x050000de


	//----- nvinfo : EIATTR_COOP_GROUP_INSTR_OFFSETS
	.align		4
.L_566:
        /*0078*/ 	.byte	0x04, 0x28
        /*007a*/ 	.short	(.L_568 - .L_567)


	//   ....[0]....
.L_567:
        /*007c*/ 	.word	0x0002f150


	//   ....[1]....
        /*0080*/ 	.word	0x0002f180


	//   ....[2]....
        /*0084*/ 	.word	0x0002f1a0


	//   ....[3]....
        /*0088*/ 	.word	0x0002f1c0


	//   ....[4]....
        /*008c*/ 	.word	0x0002f1e0


	//   ....[5]....
        /*0090*/ 	.word	0x0002f720


	//   ....[6]....
        /*0094*/ 	.word	0x0002f740


	//   ....[7]....
        /*0098*/ 	.word	0x0002f760


	//   ....[8]....
        /*009c*/ 	.word	0x0002f780


	//   ....[9]....
        /*00a0*/ 	.word	0x0002f7a0


	//   ....[10]....
        /*00a4*/ 	.word	0x00031430


	//   ....[11]....
        /*00a8*/ 	.word	0x000314e0


	//   ....[12]....
        /*00ac*/ 	.word	0x00031550


	//   ....[13]....
        /*00b0*/ 	.word	0x000315c0


	//   ....[14]....
        /*00b4*/ 	.word	0x00031630


	//   ....[15]....
        /*00b8*/ 	.word	0x00031bb0


	//   ....[16]....
        /*00bc*/ 	.word	0x00031c20


	//   ....[17]....
        /*00c0*/ 	.word	0x00031c90


	//   ....[18]....
        /*00c4*/ 	.word	0x00031d00


	//   ....[19]....
        /*00c8*/ 	.word	0x00031d70


	//----- nvinfo : EIATTR_VRC_CTA_INIT_COUNT
	.align		4
.L_568:
        /*00cc*/ 	.byte	0x02, 0x4a
	.zero		1
	.zero		1


	//----- nvinfo : EIATTR_EXIT_INSTR_OFFSETS
	.align		4
        /*00d0*/ 	.byte	0x04, 0x1c
        /*00d2*/ 	.short	(.L_570 - .L_569)


	//   ....[0]....
.L_569:
        /*00d4*/ 	.word	0x00001740


	//   ....[1]....
        /*00d8*/ 	.word	0x000313c0


	//----- nvinfo : EIATTR_MAX_THREADS
	.align		4
.L_570:
        /*00dc*/ 	.byte	0x04, 0x05
        /*00de*/ 	.short	(.L_572 - .L_571)
.L_571:
        /*00e0*/ 	.word	0x00000080
        /*00e4*/ 	.word	0x00000001
        /*00e8*/ 	.word	0x00000001


	//----- nvinfo : EIATTR_CRS_STACK_SIZE
	.align		4
.L_572:
        /*00ec*/ 	.byte	0x04, 0x1e
        /*00ee*/ 	.short	(.L_574 - .L_573)
.L_573:
        /*00f0*/ 	.word	0x00000000


	//----- nvinfo : EIATTR_CBANK_PARAM_SIZE
	.align		4
.L_574:
        /*00f4*/ 	.byte	0x03, 0x19
        /*00f6*/ 	.short	0x00e8


	//----- nvinfo : EIATTR_PARAM_CBANK
	.align		4
        /*00f8*/ 	.byte	0x04, 0x0a
        /*00fa*/ 	.short	(.L_576 - .L_575)
	.align		4
.L_575:
        /*00fc*/ 	.word	index@(.nv.constant0._ZN10layer_norm31ln_parallel_residual_fwd_kernelINS_13Kernel_traitsI13__nv_bfloat16S2_S2_S2_fjLj1280ELj1ELj4ELj1ELj16ENS_18Kernel_traits_baseILj1280ES2_S2_S2_S2_fjLj128EEEEELb1ELb0ELb0EEEvNS_9FwdParamsE)
        /*0100*/ 	.short	0x0380
        /*0102*/ 	.short	0x00e8


	//----- nvinfo : EIATTR_SW_WAR
	.align		4
.L_576:
        /*0104*/ 	.byte	0x04, 0x36
        /*0106*/ 	.short	(.L_578 - .L_577)
.L_577:
        /*0108*/ 	.word	0x00000008
.L_578:


//--------------------- .nv.info._ZN10layer_norm31ln_parallel_residual_fwd_kernelINS_13Kernel_traitsI13__nv_bfloat16S2_S2_S2_fjLj1280ELj1ELj4ELj1ELj16ENS_18Kernel_traits_baseILj1280ES2_S2_S2_S2_fjLj128EEEEELb1ELb0ELb1EEEvNS_9FwdParamsE --------------------------
	.section	.nv.info._ZN10layer_norm31ln_parallel_residual_fwd_kernelINS_13Kernel_traitsI13__nv_bfloat16S2_S2_S2_fjLj1280ELj1ELj4ELj1ELj16ENS_18Kernel_traits_baseILj1280ES2_S2_S2_S2_fjLj128EEEEELb1ELb0ELb1EEEvNS_9FwdParamsE,"",@"SHT_CUDA_INFO"
	.sectionflags	@""
	.align	4


	//----- nvinfo : EIATTR_CUDA_API_VERSION
	.align		4
        /*0000*/ 	.byte	0x04, 0x37
        /*0002*/ 	.short	(.L_580 - .L_579)
.L_579:
        /*0004*/ 	.word	0x00000082


	//----- nvinfo : EIATTR_KPARAM_INFO
	.align		4
.L_580:
        /*0008*/ 	.byte	0x04, 0x17
        /*000a*/ 	.short	(.L_582 - .L_581)
.L_581:
        /*000c*/ 	.word	0x00000000
        /*0010*/ 	.short	0x0000
        /*0012*/ 	.short	0x0000
        /*0014*/ 	.byte	0x00, 0xf0, 0xa1, 0x03


	//----- nvinfo : EIATTR_SPARSE_MMA_MASK
	.align		4
.L_582:
        /*0018*/ 	.byte	0x03, 0x50
        /*001a*/ 	.short	0x0000


	//----- nvinfo : EIATTR_MAXREG_COUNT
	.align		4
        /*001c*/ 	.byte	0x03, 0x1b
        /*001e*/ 	.short	0x00ff


	//----- nvinfo : EIATTR_MERCURY_ISA_VERSION
	.align		4
        /*0020*/ 	.byte	0x03, 0x5f
        /*0022*/ 	.short	0x0101


	//----- nvinfo : EIATTR_COOP_GROUP_MASK_REGIDS
	.align		4
        /*0024*/ 	.byte	0x04, 0x29
        /*0026*/ 	.short	(.L_584 - .L_583)


	//   ....[0]....
.L_583:
        /*0028*/ 	.word	0xffffffff


	//   ....[1]....
        /*002c*/ 	.word	0xffffffff


	//   ....[2]....
        /*0030*/ 	.word	0xffffffff


	//   ....[3]....
        /*0034*/ 	.word	0xffffffff


	//   ....[4]....
        /*0038*/ 	.word	0xffffffff


	//   ....[5]....
        /*003c*/ 	.word	0xffffffff


	//   ....[6]....
        /*0040*/ 	.word	0xffffffff


	//   ....[7]....
        /*0044*/ 	.word	0xffffffff


	//   ....[8]....
        /*0048*/ 	.word	0xffffffff


	//   ....[9]....
        /*004c*/ 	.word	0xffffffff


	//   ....[10]....
        /*0050*/ 	.word	0x050000d4


	//   ....[11]....
        /*0054*/ 	.word	0x050000d4


	//   ....[12]....
        /*0058*/ 	.word	0x050000d4


	//   ....[13]....
        /*005c*/ 	.word	0x050000d4


	//   ....[14]....
        /*0060*/ 	.word	0x050000d4


	//   ....[15]....
        /*0064*/ 	.word	0x050000d4


	//   ....[16]....
        /*0068*/ 	.word	0x050000d4


	//   ....[17]....
        /*006c*/ 	.word	0x050000d4


	//   ....[18]....
        /*0070*/ 	.word	0x050000d4


	//   ....[19]....
        /*0074*/ 	.word	0x050000d4


	//----- nvinfo : EIATTR_COOP_GROUP_INSTR_OFFSETS
	.align		4
.L_584:
        /*0078*/ 	.byte	0x04, 0x28
        /*007a*/ 	.short	(.L_586 - .L_585)


	//   ....[0]....
.L_585:
        /*007c*/ 	.word	0x000293c0


	//   ....[1]....
        /*0080*/ 	.word	0x000293e0


	//   ....[2]....
        /*0084*/ 	.word	0x00029410


	//   ....[3]....
        /*0088*/ 	.word	0x00029430


	//   ....[4]....
        /*008c*/ 	.word	0x00029450


	//   ....[5]....
        /*0090*/ 	.word	0x00029980


	//   ....[6]....
        /*0094*/ 	.word	0x000299a0


	//   ....[7]....
        /*0098*/ 	.word	0x000299c0


	//   ....[8]....
        /*009c*/ 	.word	0x000299e0


	//   ....[9]....
        /*00a0*/ 	.word	0x00029a00


	//   ....[10]....
        /*00a4*/ 	.word	0x0002b520


	//   ....[11]....
        /*00a8*/ 	.word	0x0002b5c0


	//   ....[12]....
        /*00ac*/ 	.word	0x0002b640


	//   ....[13]....
        /*00b0*/ 	.word	0x0002b6b0


	//   ....[14]....
        /*00b4*/ 	.word	0x0002b720


	//   ....[15]....
        /*00b8*/ 	.word	0x0002bc90


	//   ....[16]....
        /*00bc*/ 	.word	0x0002bd00


	//   ....[17]....
        /*00c0*/ 	.word	0x0002bd70


	//   ....[18]....
        /*00c4*/ 	.word	0x0002bde0


	//   ....[19]....
        /*00c8*/ 	.word	0x0002be50


	//----- nvinfo : EIATTR_VRC_CTA_INIT_COUNT
	.align		4
.L_586:
        /*00cc*/ 	.byte	0x02, 0x4a
	.zero		1
	.zero		1


	//----- nvinfo : EIATTR_EXIT_INSTR_OFFSETS
	.align		4
        /*00d0*/ 	.byte	0x04, 0x1c
        /*00d2*/ 	.short	(.L_588 - .L_587)


	//   ....[0]....
.L_587:
        /*00d4*/ 	.word	0x00000bb0


	//   ....[1]....
        /*00d8*/ 	.word	0x0002b4b0


	//----- nvinfo : EIATTR_MAX_THREADS
	.align		4
.L_588:
        /*00dc*/ 	.byte	0x04, 0x05
        /*00de*/ 	.short	(.L_590 - .L_589)
.L_589:
        /*00e0*/ 	.word	0x00000080
        /*00e4*/ 	.word	0x00000001
        /*00e8*/ 	.word	0x00000001


	//----- nvinfo : EIATTR_CRS_STACK_SIZE
	.align		4
.L_590:
        /*00ec*/ 	.byte	0x04, 0x1e
        /*00ee*/ 	.short	(.L_592 - .L_591)
.L_591:
        /*00f0*/ 	.word	0x00000000


	//----- nvinfo : EIATTR_CBANK_PARAM_SIZE
	.align		4
.L_592:
        /*00f4*/ 	.byte	0x03, 0x19
        /*00f6*/ 	.short	0x00e8


	//----- nvinfo : EIATTR_PARAM_CBANK
	.align		4
        /*00f8*/ 	.byte	0x04, 0x0a
        /*00fa*/ 	.short	(.L_594 - .L_593)
	.align		4
.L_593:
        /*00fc*/ 	.word	index@(.nv.constant0._ZN10layer_norm31ln_parallel_residual_fwd_kernelINS_13Kernel_traitsI13__nv_bfloat16S2_S2_S2_fjLj1280ELj1ELj4ELj1ELj16ENS_18Kernel_traits_baseILj1280ES2_S2_S2_S2_fjLj128EEEEELb1ELb0ELb1EEEvNS_9FwdParamsE)
        /*0100*/ 	.short	0x0380
        /*0102*/ 	.short	0x00e8


	//----- nvinfo : EIATTR_SW_WAR
	.align		4
.L_594:
        /*0104*/ 	.byte	0x04, 0x36
        /*0106*/ 	.short	(.L_596 - .L_595)
.L_595:
        /*0108*/ 	.word	0x00000008
.L_596:


//--------------------- .nv.info._ZN10layer_norm31ln_parallel_residual_fwd_kernelINS_13Kernel_traitsI13__nv_bfloat16S2_S2_S2_fjLj1280ELj1ELj4ELj1ELj16ENS_18Kernel_traits_baseILj1280ES2_S2_S2_S2_fjLj128EEEEELb1ELb1ELb0EEEvNS_9FwdParamsE --------------------------
	.section	.nv.info._ZN10layer_norm31ln_parallel_residual_fwd_kernelINS_13Kernel_traitsI13__nv_bfloat16S2_S2_S2_fjLj1280ELj1ELj4ELj1ELj16ENS_18Kernel_traits_baseILj1280ES2_S2_S2_S2_fjLj128EEEEELb1ELb1ELb0EEEvNS_9FwdParamsE,"",@"SHT_CUDA_INFO"
	.sectionflags	@""
	.align	4


	//----- nvinfo : EIATTR_CUDA_API_VERSION
	.align		4
        /*0000*/ 	.byte	0x04, 0x37
        /*0002*/ 	.short	(.L_598 - .L_597)
.L_597:
        /*0004*/ 	.word	0x00000082


	//----- nvinfo : EIATTR_KPARAM_INFO
	.align		4
.L_598:
        /*0008*/ 	.byte	0x04, 0x17
        /*000a*/ 	.short	(.L_600 - .L_599)
.L_599:
        /*000c*/ 	.word	0x00000000
        /*0010*/ 	.short	0x0000
        /*0012*/ 	.short	0x0000
        /*0014*/ 	.byte	0x00, 0xf0, 0xa1, 0x03


	//----- nvinfo : EIATTR_SPARSE_MMA_MASK
	.align		4
.L_600:
        /*0018*/ 	.byte	0x03, 0x50
        /*001a*/ 	.short	0x0000


	//----- nvinfo : EIATTR_MAXREG_COUNT
	.align		4
        /*001c*/ 	.byte	0x03, 0x1b
        /*001e*/ 	.short	0x00ff


	//----- nvinfo : EIATTR_MERCURY_ISA_VERSION
	.align		4
        /*0020*/ 	.byte	0x03, 0x5f
        /*0022*/ 	.short	0x0101


	//----- nvinfo : EIATTR_COOP_GROUP_MASK_REGIDS
	.align		4
        /*0024*/ 	.byte	0x04, 0x29
        /*0026*/ 	.short	(.L_602 - .L_601)


	//   ....[0]....
.L_601:
        /*0028*/ 	.word	0xffffffff


	//   ....[1]....
        /*002c*/ 	.word	0xffffffff


	//   ....[2]....
        /*0030*/ 	.word	0xffffffff


	//   ....[3]....
        /*0034*/ 	.word	0xffffffff


	//   ....[4]....
        /*0038*/ 	.word	0xffffffff


	//   ....[5]....
        /*003c*/ 	.word	0xffffffff


	//   ....[6]....
        /*0040*/ 	.word	0xffffffff


	//   ....[7]....
        /*0044*/ 	.word	0xffffffff


	//   ....[8]....
        /*0048*/ 	.word	0xffffffff


	//   ....[9]....
        /*004c*/ 	.word	0xffffffff


	//   ....[10]....
        /*0050*/ 	.word	0x0500008e


	//   ....[11]....
        /*0054*/ 	.word	0x0500008e


	//   ....[12]....
        /*0058*/ 	.word	0x0500008e


	//   ....[13]....
        /*005c*/ 	.word	0x0500008e


	//   ....[14]....
        /*0060*/ 	.word	0x0500008e


	//   ....[15]....
        /*0064*/ 	.word	0x0500008e


	//   ....[16]....
        /*0068*/ 	.word	0x0500008e


	//   ....[17]....
        /*006c*/ 	.word	0x0500008e


	//   ....[18]....
        /*0070*/ 	.word	0x0500008e


	//   ....[19]....
        /*0074*/ 	.word	0x0500008e


	//----- nvinfo : EIATTR_COOP_GROUP_INSTR_OFFSETS
	.align		4
.L_602:
        /*0078*/ 	.byte	0x04, 0x28
        /*007a*/ 	.short	(.L_604 - .L_603)


	//   ....[0]....
.L_603:
        /*007c*/ 	.word	0x00030610


	//   ....[1]....
        /*0080*/ 	.word	0x00030640


	//   ....[2]....
        /*0084*/ 	.word	0x00030660


	//   ....[3]....
        /*0088*/ 	.word	0x00030680


	//   ....[4]....
        /*008c*/ 	.word	0x000306a0


	//   ....[5]....
        /*0090*/ 	.word	0x00030be0


	//   ....[6]....
        /*0094*/ 	.word	0x00030c00


	//   ....[7]....
        /*0098*/ 	.word	0x00030c20


	//   ....[8]....
        /*009c*/ 	.word	0x00030c40


	//   ....[9]....
        /*00a0*/ 	.word	0x00030c60


	//   ....[10]....
        /*00a4*/ 	.word	0x00031f60


	//   ....[11]....
        /*00a8*/ 	.word	0x00032010


	//   ....[12]....
        /*00ac*/ 	.word	0x00032080


	//   ....[13]....
        /*00b0*/ 	.word	0x000320f0


	//   ....[14]....
        /*00b4*/ 	.word	0x00032160


	//   ....[15]....
        /*00b8*/ 	.word	0x000326e0


	//   ....[16]....
        /*00bc*/ 	.word	0x00032750


	//   ....[17]....
        /*00c0*/ 	.word	0x000327c0


	//   ....[18]....
        /*00c4*/ 	.word	0x00032830


	//   ....[19]....
        /*00c8*/ 	.word	0x000328a0


	//----- nvinfo : EIATTR_VRC_CTA_INIT_COUNT
	.align		4
.L_604:
        /*00cc*/ 	.byte	0x02, 0x4a
	.zero		1
	.zero		1


	//----- nvinfo : EIATTR_EXIT_INSTR_OFFSETS
	.align		4
        /*00d0*/ 	.byte	0x04, 0x1c
        /*00d2*/ 	.short	(.L_606 - .L_605)


	//   ....[0]....
.L_605:
        /*00d4*/ 	.word	0x000008c0


	//   ....[1]....
        /*00d8*/ 	.word	0x00031ef0


	//----- nvinfo : EIATTR_MAX_THREADS
	.align		4
.L_606:
        /*00dc*/ 	.byte	0x04, 0x05
        /*00de*/ 	.short	(.L_608 - .L_607)
.L_607:
        /*00e0*/ 	.word	0x00000080
        /*00e4*/ 	.word	0x00000001
        /*00e8*/ 	.word	0x00000001


	//----- nvinfo : EIATTR_CRS_STACK_SIZE
	.align		4
.L_608:
        /*00ec*/ 	.byte	0x04, 0x1e
        /*00ee*/ 	.short	(.L_610 - .L_609)
.L_609:
        /*00f0*/ 	.word	0x00000000


	//----- nvinfo : EIATTR_CBANK_PARAM_SIZE
	.align		4
.L_610:
        /*00f4*/ 	.byte	0x03, 0x19
        /*00f6*/ 	.short	0x00e8


	//----- nvinfo : EIATTR_PARAM_CBANK
	.align		4
        /*00f8*/ 	.byte	0x04, 0x0a
        /*00fa*/ 	.short	(.L_612 - .L_611)
	.align		4
.L_611:
        /*00fc*/ 	.word	index@(.nv.constant0._ZN10layer_norm31ln_parallel_residual_fwd_kernelINS_13Kernel_traitsI13__nv_bfloat16S2_S2_S2_fjLj1280ELj1ELj4ELj1ELj16ENS_18Kernel_traits_baseILj1280ES2_S2_S2_S2_fjLj128EEEEELb1ELb1ELb0EEEvNS_9FwdParamsE)
        /*0100*/ 	.short	0x0380
        /*0102*/ 	.short	0x00e8


	//----- nvinfo : EIATTR_SW_WAR
	.align		4
.L_612:
        /*0104*/ 	.byte	0x04, 0x36
        /*0106*/ 	.short	(.L_614 - .L_613)
.L_613:
        /*0108*/ 	.word	0x00000008
.L_614:


//--------------------- .nv.info._ZN10layer_norm31ln_parallel_residual_fwd_kernelINS_13Kernel_traitsI13__nv_bfloat16S2_S2_S2_fjLj1280ELj1ELj4ELj1ELj16ENS_18Kernel_traits_baseILj1280ES2_S2_S2_S2_fjLj128EEEEELb1ELb1ELb1EEEvNS_9FwdParamsE --------------------------
	.section	.nv.info._ZN10layer_norm31ln_parallel_residual_fwd_kernelINS_13Kernel_traitsI13__nv_bfloat16S2_S2_S2_fjLj1280ELj1ELj4ELj1ELj16ENS_18Kernel_traits_baseILj1280ES2_S2_S2_S2_fjLj128EEEEELb1ELb1ELb1EEEvNS_9FwdParamsE,"",@"SHT_CUDA_INFO"
	.sectionflags	@""
	.align	4


	//----- nvinfo : EIATTR_CUDA_API_VERSION
	.align		4
        /*0000*/ 	.byte	0x04, 0x37
        /*0002*/ 	.short	(.L_616 - .L_615)
.L_615:
        /*0004*/ 	.word	0x00000082


	//----- nvinfo : EIATTR_KPARAM_INFO
	.align		4
.L_616:
        /*0008*/ 	.byte	0x04, 0x17
        /*000a*/ 	.short	(.L_618 - .L_617)
.L_617:
        /*000c*/ 	.word	0x00000000
        /*0010*/ 	.short	0x0000
        /*0012*/ 	.short	0x0000
        /*0014*/ 	.byte	0x00, 0xf0, 0xa1, 0x03


	//----- nvinfo : EIATTR_SPARSE_MMA_MASK
	.align		4
.L_618:
        /*0018*/ 	.byte	0x03, 0x50
        /*001a*/ 	.short	0x0000


	//----- nvinfo : EIATTR_MAXREG_COUNT
	.align		4
        /*001c*/ 	.byte	0x03, 0x1b
        /*001e*/ 	.short	0x00ff


	//----- nvinfo : EIATTR_MERCURY_ISA_VERSION
	.align		4
        /*0020*/ 	.byte	0x03, 0x5f
        /*0022*/ 	.short	0x0101


	//----- nvinfo : EIATTR_COOP_GROUP_MASK_REGIDS
	.align		4
        /*0024*/ 	.byte	0x04, 0x29
        /*0026*/ 	.short	(.L_620 - .L_619)


	//   ....[0]....
.L_619:
        /*0028*/ 	.word	0xffffffff


	//   ....[1]....
        /*002c*/ 	.word	0xffffffff


	//   ....[2]....
        /*0030*/ 	.word	0xffffffff


	//   ....[3]....
        /*0034*/ 	.word	0xffffffff


	//   ....[4]....
        /*0038*/ 	.word	0xffffffff


	//   ....[5]....
        /*003c*/ 	.word	0xffffffff


	//   ....[6]....
        /*0040*/ 	.word	0xffffffff


	//   ....[7]....
        /*0044*/ 	.word	0xffffffff


	//   ....[8]....
        /*0048*/ 	.word	0xffffffff


	//   ....[9]....
        /*004c*/ 	.word	0xffffffff


	//   ....[10]....
        /*0050*/ 	.word	0x0500005e


	//   ....[11]....
        /*0054*/ 	.word	0x0500005e


	//   ....[12]....
        /*0058*/ 	.word	0x0500005e


	//   ....[13]....
        /*005c*/ 	.word	0x0500005e


	//   ....[14]....
        /*0060*/ 	.word	0x0500005e


	//   ....[15]....
        /*0064*/ 	.word	0x0500005e


	//   ....[16]....
        /*0068*/ 	.word	0x0500005e


	//   ....[17]....
        /*006c*/ 	.word	0x0500005e


	//   ....[18]....
        /*0070*/ 	.word	0x0500005e


	//   ....[19]....
        /*0074*/ 	.word	0x0500005e


	//----- nvinfo : EIATTR_COOP_GROUP_INSTR_OFFSETS
	.align		4
.L_620:
        /*0078*/ 	.byte	0x04, 0x28
        /*007a*/ 	.short	(.L_622 - .L_621)


	//   ....[0]....
.L_621:
        /*007c*/ 	.word	0x00028e10


	//   ....[1]....
        /*0080*/ 	.word	0x00028e40


	//   ....[2]....
        /*0084*/ 	.word	0x00028e60


	//   ....[3]....
        /*0088*/ 	.word	0x00028e80


	//   ....[4]....
        /*008c*/ 	.word	0x00028ea0


	//   ....[5]....
        /*0090*/ 	.word	0x000293d0


	//   ....[6]....
        /*0094*/ 	.word	0x000293f0


	//   ....[7]....
        /*0098*/ 	.word	0x00029410


	//   ....[8]....
        /*009c*/ 	.word	0x00029430


	//   ....[9]....
        /*00a0*/ 	.word	0x00029450


	//   ....[10]....
        /*00a4*/ 	.word	0x0002a460


	//   ....[11]....
        /*00a8*/ 	.word	0x0002a4f0


	//   ....[12]....
        /*00ac*/ 	.word	0x0002a550


	//   ....[13]....
        /*00b0*/ 	.word	0x0002a5b0


	//   ....[14]....
        /*00b4*/ 	.word	0x0002a610


	//   ....[15]....
        /*00b8*/ 	.word	0x0002ab80


	//   ....[16]....
        /*00bc*/ 	.word	0x0002abe0


	//   ....[17]....
        /*00c0*/ 	.word	0x0002ac40


	//   ....[18]....
        /*00c4*/ 	.word	0x0002aca0


	//   ....[19]....
        /*00c8*/ 	.word	0x0002ad00


	//----- nvinfo : EIATTR_VRC_CTA_INIT_COUNT
	.align		4
.L_622:
        /*00cc*/ 	.byte	0x02, 0x4a
	.zero		1
	.zero		1


	//----- nvinfo : EIATTR_EXIT_INSTR_OFFSETS
	.align		4
        /*00d0*/ 	.byte	0x04, 0x1c
        /*00d2*/ 	.short	(.L_624 - .L_623)


	//   ....[0]....
.L_623:
        /*00d4*/ 	.word	0x000002e0


	//   ....[1]....
        /*00d8*/ 	.word	0x0002a3f0


	//----- nvinfo : EIATTR_MAX_THREADS
	.align		4
.L_624:
        /*00dc*/ 	.byte	0x04, 0x05
        /*00de*/ 	.short	(.L_626 - .L_625)
.L_625:
        /*00e0*/ 	.word	0x00000080
        /*00e4*/ 	.word	0x00000001
        /*00e8*/ 	.word	0x00000001


	//----- nvinfo : EIATTR_CRS_STACK_SIZE
	.align		4
.L_626:
        /*00ec*/ 	.byte	0x04, 0x1e
        /*00ee*/ 	.short	(.L_628 - .L_627)
.L_627:
        /*00f0*/ 	.word	0x00000000


	//----- nvinfo : EIATTR_CBANK_PARAM_SIZE
	.align		4
.L_628:
        /*00f4*/ 	.byte	0x03, 0x19
        /*00f6*/ 	.short	0x00e8


	//----- nvinfo : EIATTR_PARAM_CBANK
	.align		4
        /*00f8*/ 	.byte	0x04, 0x0a
        /*00fa*/ 	.short	(.L_630 - .L_629)
	.align		4
.L_629:
        /*00fc*/ 	.word	index@(.nv.constant0._ZN10layer_norm31ln_parallel_residual_fwd_kernelINS_13Kernel_traitsI13__nv_bfloat16S2_S2_S2_fjLj1280ELj1ELj4ELj1ELj16ENS_18Kernel_traits_baseILj1280ES2_S2_S2_S2_fjLj128EEEEELb1ELb1ELb1EEEvNS_9FwdParamsE)
        /*0100*/ 	.short	0x0380
        /*0102*/ 	.short	0x00e8


	//----- nvinfo : EIATTR_SW_WAR
	.align		4
.L_630:
        /*0104*/ 	.byte	0x04, 0x36
        /*0106*/ 	.short	(.L_632 - .L_631)
.L_631:
        /*0108*/ 	.word	0x00000008
.L_632:


//--------------------- .nv.info._ZN10layer_norm31ln_parallel_residual_fwd_kernelINS_13Kernel_traitsI6__halfS2_S2_S2_fjLj1280ELj1ELj4ELj1ELj16ENS_18Kernel_traits_baseILj1280ES2_S2_S2_S2_fjLj128EEEEELb0ELb0ELb0EEEvNS_9FwdParamsE --------------------------
	.section	.nv.info._ZN10layer_norm31ln_parallel_residual_fwd_kernelINS_13Kernel_traitsI6__halfS2_S2_S2_fjLj1280ELj1ELj4ELj1ELj16ENS_18Kernel_traits_baseILj1280ES2_S2_S2_S2_fjLj128EEEEELb0ELb0ELb0EEEvNS_9FwdParamsE,"",@"SHT_CUDA_INFO"
	.sectionflags	@""
	.align	4


	//----- nvinfo : EIATTR_CUDA_API_VERSION
	.align		4
        /*0000*/ 	.byte	0x04, 0x37
        /*0002*/ 	.short	(.L_634 - .L_633)
.L_633:
        /*0004*/ 	.word	0x00000082


	//----- nvinfo : EIATTR_KPARAM_INFO
	.align		4
.L_634:
        /*0008*/ 	.byte	0x04, 0x17
        /*000a*/ 	.short	(.L_636 - .L_635)
.L_635:
        /*000c*/ 	.word	0x00000000
        /*0010*/ 	.short	0x0000
        /*0012*/ 	.short	0x0000
        /*0014*/ 	.byte	0x00, 0xf0, 0xa1, 0x03


	//----- nvinfo : EIATTR_SPARSE_MMA_MASK
	.align		4
.L_636:
        /*0018*/ 	.byte	0x03, 0x50
        /*001a*/ 	.short	0x0000


	//----- nvinfo : EIATTR_MAXREG_COUNT
	.align		4
        /*001c*/ 	.byte	0x03, 0x1b
        /*001e*/ 	.short	0x00ff


	//----- nvinfo : EIATTR_MERCURY_ISA_VERSION
	.align		4
        /*0020*/ 	.byte	0x03, 0x5f
        /*0022*/ 	.short	0x0101


	//----- nvinfo : EIATTR_COOP_GROUP_MASK_REGIDS
	.align		4
        /*0024*/ 	.byte	0x04, 0x29
        /*0026*/ 	.short	(.L_638 - .L_637)


	//   ....[0]....
.L_637:
        /*0028*/ 	.word	0xffffffff


	//   ....[1]....
        /*002c*/ 	.word	0xffffffff


	//   ....[2]....
        /*0030*/ 	.word	0xffffffff


	//   ....[3]....
        /*0034*/ 	.word	0xffffffff


	//   ....[4]....
        /*0038*/ 	.word	0xffffffff


	//   ....[5]....
        /*003c*/ 	.word	0xffffffff


	//   ....[6]....
        /*0040*/ 	.word	0xffffffff


	//   ....[7]....
        /*0044*/ 	.word	0xffffffff


	//   ....[8]....
        /*0048*/ 	.word	0xffffffff


	//   ....[9]....
        /*004c*/ 	.word	0xffffffff


	//   ....[10]....
        /*0050*/ 	.word	0x05000092


	//   ....[11]....
        /*0054*/ 	.word	0x05000092


	//   ....[12]....
        /*0058*/ 	.word	0x05000092


	//   ....[13]....
        /*005c*/ 	.word	0x05000092


	//   ....[14]....
        /*0060*/ 	.word	0x05000092


	//   ....[15]....
        /*0064*/ 	.word	0x05000092


	//   ....[16]....
        /*0068*/ 	.word	0x05000092


	//   ....[17]....
        /*006c*/ 	.word	0x05000092


	//   ....[18]....
        /*0070*/ 	.word	0x05000092


	//   ....[19]....
        /*0074*/ 	.word	0x05000092


	//----- nvinfo : EIATTR_COOP_GROUP_INSTR_OFFSETS
	.align		4
.L_638:
        /*0078*/ 	.byte	0x04, 0x28
        /*007a*/ 	.short	(.L_640 - .L_639)


	//   ....[0]....
.L_639:
        /*007c*/ 	.word	0x00004580


	//   ....[1]....
        /*0080*/ 	.word	0x000045b0


	//   ....[2]....
        /*0084*/ 	.word	0x000045d0


	//   ....[3]....
        /*0088*/ 	.word	0x000045f0


	//   ....[4]....
        /*008c*/ 	.word	0x00004610


	//   ....[5]....
        /*0090*/ 	.word	0x00004b50


	//   ....[6]....
        /*0094*/ 	.word	0x00004b70


	//   ....[7]....
        /*0098*/ 	.word	0x00004b90


	//   ....[8]....
        /*009c*/ 	.word	0x00004bb0


	//   ....[9]....
        /*00a0*/ 	.word	0x00004bd0


	//   ....[10]....
        /*00a4*/ 	.word	0x00006750


	//   ....[11]....
        /*00a8*/ 	.word	0x00006800


	//   ....[12]....
        /*00ac*/ 	.word	0x00006870


	//   ....[13]....
        /*00b0*/ 	.word	0x000068e0


	//   ....[14]....
        /*00b4*/ 	.word	0x00006950


	//   ....[15]....
        /*00b8*/ 	.word	0x00006ee0


	//   ....[16]....
        /*00bc*/ 	.word	0x00006f50


	//   ....[17]....
        /*00c0*/ 	.word	0x00006fc0


	//   ....[18]....
        /*00c4*/ 	.word	0x00007030


	//   ....[19]....
        /*00c8*/ 	.word	0x000070a0


	//----- nvinfo : EIATTR_VRC_CTA_INIT_COUNT
	.align		4
.L_640:
        /*00cc*/ 	.byte	0x02, 0x4a
	.zero		1
	.zero		1


	//----- nvinfo : EIATTR_EXIT_INSTR_OFFSETS
	.align		4
        /*00d0*/ 	.byte	0x04, 0x1c
        /*00d2*/ 	.short	(.L_642 - .L_641)


	//   ....[0]....
.L_641:
        /*00d4*/ 	.word	0x000014f0


	//   ....[1]....
        /*00d8*/ 	.word	0x000066e0


	//----- nvinfo : EIATTR_MAX_THREADS
	.align		4
.L_642:
        /*00dc*/ 	.byte	0x04, 0x05
        /*00de*/ 	.short	(.L_644 - .L_643)
.L_643:
        /*00e0*/ 	.word	0x00000080
        /*00e4*/ 	.word	0x00000001
        /*00e8*/ 	.word	0x00000001


	//----- nvinfo : EIATTR_CRS_STACK_SIZE
	.align		4
.L_644:
        /*00ec*/ 	.byte	0x04, 0x1e
        /*00ee*/ 	.short	(.L_646 - .L_645)
.L_645:
        /*00f0*/ 	.word	0x00000000


	//----- nvinfo : EIATTR_CBANK_PARAM_SIZE
	.align		4
.L_646:
        /*00f4*/ 	.byte	0x03, 0x19
        /*00f6*/ 	.short	0x00e8


	//----- nvinfo : EIATTR_PARAM_CBANK
	.align		4
        /*00f8*/ 	.byte	0x04, 0x0a
        /*00fa*/ 	.short	(.L_648 - .L_647)
	.align		4
.L_647:
        /*00fc*/ 	.word	index@(.nv.constant0._ZN10layer_norm31ln_parallel_residual_fwd_kernelINS_13Kernel_traitsI6__halfS2_S2_S2_fjLj1280ELj1ELj4ELj1ELj16ENS_18Kernel_traits_baseILj1280ES2_S2_S2_S2_fjLj128EEEEELb0ELb0ELb0EEEvNS_9FwdParamsE)
        /*0100*/ 	.short	0x0380
        /*0102*/ 	.short	0x00e8


	//----- nvinfo : EIATTR_SW_WAR
	.align		4
.L_648:
        /*0104*/ 	.byte	0x04, 0x36
        /*0106*/ 	.short	(.L_650 - .L_649)
.L_649:
        /*0108*/ 	.word	0x00000008
.L_650:


//--------------------- .nv.info._ZN10layer_norm31ln_parallel_residual_fwd_kernelINS_13Kernel_traitsI6__halfS2_S2_S2_fjLj1280ELj1ELj4ELj1ELj16ENS_18Kernel_traits_baseILj1280ES2_S2_S2_S2_fjLj128EEEEELb0ELb0ELb1EEEvNS_9FwdParamsE --------------------------
	.section	.nv.info._ZN10layer_norm31ln_parallel_residual_fwd_kernelINS_13Kernel_traitsI6__halfS2_S2_S2_fjLj1280ELj1ELj4ELj1ELj16ENS_18Kernel_traits_baseILj1280ES2_S2_S2_S2_fjLj128EEEEELb0ELb0ELb1EEEvNS_9FwdParamsE,"",@"SHT_CUDA_INFO"
	.sectionflags	@""
	.align	4


	//----- nvinfo : EIATTR_CUDA_API_VERSION
	.align		4
        /*0000*/ 	.byte	0x04, 0x37
        /*0002*/ 	.short	(.L_652 - .L_651)
.L_651:
        /*0004*/ 	.word	0x00000082


	//----- nvinfo : EIATTR_KPARAM_INFO
	.align		4
.L_652:
        /*0008*/ 	.byte	0x04, 0x17
        /*000a*/ 	.short	(.L_654 - .L_653)
.L_653:
        /*000c*/ 	.word	0x00000000
        /*0010*/ 	.short	0x0000
        /*0012*/ 	.short	0x0000
        /*0014*/ 	.byte	0x00, 0xf0, 0xa1, 0x03


	//----- nvinfo : EIATTR_SPARSE_MMA_MASK
	.align		4
.L_654:
        /*0018*/ 	.byte	0x03, 0x50
        /*001a*/ 	.short	0x0000


	//----- nvinfo : EIATTR_MAXREG_COUNT
	.align		4
        /*001c*/ 	.byte	0x03, 0x1b
        /*001e*/ 	.short	0x00ff


	//----- nvinfo : EIATTR_MERCURY_ISA_VERSION
	.align		4
        /*0020*/ 	.byte	0x03, 0x5f
        /*0022*/ 	.short	0x0101


	//----- nvinfo : EIATTR_COOP_GROUP_MASK_REGIDS
	.align		4
        /*0024*/ 	.byte	0x04, 0x29
        /*0026*/ 	.short	(.L_656 - .L_655)


	//   ....[0]....
.L_655:
        /*0028*/ 	.word	0xffffffff


	//   ....[1]....
        /*002c*/ 	.word	0xffffffff


	//   ....[2]....
        /*0030*/ 	.word	0xffffffff


	//   ....[3]....
        /*0034*/ 	.word	0xffffffff


	//   ....[4]....
        /*0038*/ 	.word	0xffffffff


	//   ....[5]....
        /*003c*/ 	.word	0xffffffff


	//   ....[6]....
        /*0040*/ 	.word	0xffffffff


	//   ....[7]....
        /*0044*/ 	.word	0xffffffff


	//   ....[8]....
        /*0048*/ 	.word	0xffffffff


	//   ....[9]....
        /*004c*/ 	.word	0xffffffff


	//   ....[10]....
        /*0050*/ 	.word	0x0500008e


	//   ....[11]....
        /*0054*/ 	.word	0x0500008e


	//   ....[12]....
        /*0058*/ 	.word	0x0500008e


	//   ....[13]....
        /*005c*/ 	.word	0x0500008e


	//   ....[14]....
        /*0060*/ 	.word	0x0500008e


	//   ....[15]....
        /*0064*/ 	.word	0x0500008e


	//   ....[16]....
        /*0068*/ 	.word	0x0500008e


	//   ....[17]....
        /*006c*/ 	.word	0x0500008e


	//   ....[18]....
        /*0070*/ 	.word	0x0500008e


	//   ....[19]....
        /*0074*/ 	.word	0x0500008e


	//----- nvinfo : EIATTR_COOP_GROUP_INSTR_OFFSETS
	.align		4
.L_656:
        /*0078*/ 	.byte	0x04, 0x28
        /*007a*/ 	.short	(.L_658 - .L_657)


	//   ....[0]....
.L_657:
        /*007c*/ 	.word	0x000034f0


	//   ....[1]....
        /*0080*/ 	.word	0x00003510


	//   ....[2]....
        /*0084*/ 	.word	0x00003530


	//   ....[3]....
        /*0088*/ 	.word	0x00003550


	//   ....[4]....
        /*008c*/ 	.word	0x00003580


	//   ....[5]....
        /*0090*/ 	.word	0x00003ab0


	//   ....[6]....
        /*0094*/ 	.word	0x00003ad0


	//   ....[7]....
        /*0098*/ 	.word	0x00003af0


	//   ....[8]....
        /*009c*/ 	.word	0x00003b10


	//   ....[9]....
        /*00a0*/ 	.word	0x00003b30


	//   ....[10]....
        /*00a4*/ 	.word	0x000054a0


	//   ....[11]....
        /*00a8*/ 	.word	0x00005540


	//   ....[12]....
        /*00ac*/ 	.word	0x000055b0


	//   ....[13]....
        /*00b0*/ 	.word	0x00005620


	//   ....[14]....
        /*00b4*/ 	.word	0x000056a0


	//   ....[15]....
        /*00b8*/ 	.word	0x00005c20


	//   ....[16]....
        /*00bc*/ 	.word	0x00005c90


	//   ....[17]....
        /*00c0*/ 	.word	0x00005d00


	//   ....[18]....
        /*00c4*/ 	.word	0x00005d70


	//   ....[19]....
        /*00c8*/ 	.word	0x00005de0


	//----- nvinfo : EIATTR_VRC_CTA_INIT_COUNT
	.align		4
.L_658:
        /*00cc*/ 	.byte	0x02, 0x4a
	.zero		1
	.zero		1


	//----- nvinfo : EIATTR_EXIT_INSTR_OFFSETS
	.align		4
        /*00d0*/ 	.byte	0x04, 0x1c
        /*00d2*/ 	.short	(.L_660 - .L_659)


	//   ....[0]....
.L_659:
        /*00d4*/ 	.word	0x00000990


	//   ....[1]....
        /*00d8*/ 	.word	0x00005430


	//----- nvinfo : EIATTR_MAX_THREADS
	.align		4
.L_660:
        /*00dc*/ 	.byte	0x04, 0x05
        /*00de*/ 	.short	(.L_662 - .L_661)
.L_661:
        /*00e0*/ 	.word	0x00000080
        /*00e4*/ 	.word	0x00000001
        /*00e8*/ 	.word	0x00000001


	//----- nvinfo : EIATTR_CRS_STACK_SIZE
	.align		4
.L_662:
        /*00ec*/ 	.byte	0x04, 0x1e
        /*00ee*/ 	.short	(.L_664 - .L_663)
.L_663:
        /*00f0*/ 	.word	0x00000000


	//----- nvinfo : EIATTR_CBANK_PARAM_SIZE
	.align		4
.L_664:
        /*00f4*/ 	.byte	0x03, 0x19
        /*00f6*/ 	.short	0x00e8


	//----- nvinfo : EIATTR_PARAM_CBANK
	.align		4
        /*00f8*/ 	.byte	0x04, 0x0a
        /*00fa*/ 	.short	(.L_666 - .L_665)
	.align		4
.L_665:
        /*00fc*/ 	.word	index@(.nv.constant0._ZN10layer_norm31ln_parallel_residual_fwd_kernelINS_13Kernel_traitsI6__halfS2_S2_S2_fjLj1280ELj1ELj4ELj1ELj16ENS_18Kernel_traits_baseILj1280ES2_S2_S2_S2_fjLj128EEEEELb0ELb0ELb1EEEvNS_9FwdParamsE)
        /*0100*/ 	.short	0x0380
        /*0102*/ 	.short	0x00e8


	//----- nvinfo : EIATTR_SW_WAR
	.align		4
.L_666:
        /*0104*/ 	.byte	0x04, 0x36
        /*0106*/ 	.short	(.L_668 - .L_667)
.L_667:
        /*0108*/ 	.word	0x00000008
.L_668:


//--------------------- .nv.info._ZN10layer_norm31ln_parallel_residual_fwd_kernelINS_13Kernel_traitsI6__halfS2_S2_S2_fjLj1280ELj1ELj4ELj1ELj16ENS_18Kernel_traits_baseILj1280ES2_S2_S2_S2_fjLj128EEEEELb0ELb1ELb0EEEvNS_9FwdParamsE --------------------------
	.section	.nv.info._ZN10layer_norm31ln_parallel_residual_fwd_kernelINS_13Kernel_traitsI6__halfS2_S2_S2_fjLj1280ELj1ELj4ELj1ELj16ENS_18Kernel_traits_baseILj1280ES2_S2_S2_S2_fjLj128EEEEELb0ELb1ELb0EEEvNS_9FwdParamsE,"",@"SHT_CUDA_INFO"
	.sectionflags	@""
	.align	4


	//----- nvinfo : EIATTR_CUDA_API_VERSION
	.align		4
        /*0000*/ 	.byte	0x04, 0x37
        /*0002*/ 	.short	(.L_670 - .L_669)
.L_669:
        /*0004*/ 	.word	0x00000082


	//----- nvinfo : EIATTR_KPARAM_INFO
	.align		4
.L_670:
        /*0008*/ 	.byte	0x04, 0x17
        /*000a*/ 	.short	(.L_672 - .L_671)
.L_671:
        /*000c*/ 	.word	0x00000000
        /*0010*/ 	.short	0x0000
        /*0012*/ 	.short	0x0000
        /*0014*/ 	.byte	0x00, 0xf0, 0xa1, 0x03


	//----- nvinfo : EIATTR_SPARSE_MMA_MASK
	.align		4
.L_672:
        /*0018*/ 	.byte	0x03, 0x50
        /*001a*/ 	.short	0x0000


	//----- nvinfo : EIATTR_MAXREG_COUNT
	.align		4
        /*001c*/ 	.byte	0x03, 0x1b
        /*001e*/ 	.short	0x00ff


	//----- nvinfo : EIATTR_MERCURY_ISA_VERSION
	.align		4
        /*0020*/ 	.byte	0x03, 0x5f
        /*0022*/ 	.short	0x0101


	//----- nvinfo : EIATTR_COOP_GROUP_MASK_REGIDS
	.align		4
        /*0024*/ 	.byte	0x04, 0x29
        /*0026*/ 	.short	(.L_674 - .L_673)


	//   ....[0]....
.L_673:
        /*0028*/ 	.word	0xffffffff


	//   ....[1]....
        /*002c*/ 	.word	0xffffffff


	//   ....[2]....
        /*0030*/ 	.word	0xffffffff


	//   ....[3]....
        /*0034*/ 	.word	0xffffffff


	//   ....[4]....
        /*0038*/ 	.word	0xffffffff


	//   ....[5]....
        /*003c*/ 	.word	0xffffffff


	//   ....[6]....
        /*0040*/ 	.word	0xffffffff


	//   ....[7]....
        /*0044*/ 	.word	0xffffffff


	//   ....[8]....
        /*0048*/ 	.word	0xffffffff


	//   ....[9]....
        /*004c*/ 	.word	0xffffffff


	//   ....[10]....
        /*0050*/ 	.word	0x0500006a


	//   ....[11]....
        /*0054*/ 	.word	0x0500006a


	//   ....[12]....
        /*0058*/ 	.word	0x0500006a


	//   ....[13]....
        /*005c*/ 	.word	0x0500006a


	//   ....[14]....
        /*0060*/ 	.word	0x0500006a


	//   ....[15]....
        /*0064*/ 	.word	0x0500006a


	//   ....[16]....
        /*0068*/ 	.word	0x0500006a


	//   ....[17]....
        /*006c*/ 	.word	0x0500006a


	//   ....[18]....
        /*0070*/ 	.word	0x0500006a


	//   ....[19]....
        /*0074*/ 	.word	0x0500006a


	//----- nvinfo : EIATTR_COOP_GROUP_INSTR_OFFSETS
	.align		4
.L_674:
        /*0078*/ 	.byte	0x04, 0x28
        /*007a*/ 	.short	(.L_676 - .L_675)


	//   ....[0]....
.L_675:
        /*007c*/ 	.word	0x00003660


	//   ....[1]....
        /*0080*/ 	.word	0x000036a0


	//   ....[2]....
        /*0084*/ 	.word	0x000036c0


	//   ....[3]....
        /*0088*/ 	.word	0x000036e0


	//   ....[4]....
        /*008c*/ 	.word	0x00003700


	//   ....[5]....
        /*0090*/ 	.word	0x00003c40


	//   ....[6]....
        /*0094*/ 	.word	0x00003c60


	//   ....[7]....
        /*0098*/ 	.word	0x00003c80


	//   ....[8]....
        /*009c*/ 	.word	0x00003ca0


	//   ....[9]....
        /*00a0*/ 	.word	0x00003cc0


	//   ....[10]....
        /*00a4*/ 	.word	0x00004e80


	//   ....[11]....
        /*00a8*/ 	.word	0x00004f30


	//   ....[12]....
        /*00ac*/ 	.word	0x00004fa0


	//   ....[13]....
        /*00b0*/ 	.word	0x00005010


	//   ....[14]....
        /*00b4*/ 	.word	0x00005080


	//   ....[15]....
        /*00b8*/ 	.word	0x00005620


	//   ....[16]....
        /*00bc*/ 	.word	0x00005690


	//   ....[17]....
        /*00c0*/ 	.word	0x00005700


	//   ....[18]....
        /*00c4*/ 	.word	0x00005770


	//   ....[19]....
        /*00c8*/ 	.word	0x000057e0


	//----- nvinfo : EIATTR_VRC_CTA_INIT_COUNT
	.align		4
.L_676:
        /*00cc*/ 	.byte	0x02, 0x4a
	.zero		1
	.zero		1


	//----- nvinfo : EIATTR_EXIT_INSTR_OFFSETS
	.align		4
        /*00d0*/ 	.byte	0x04, 0x1c
        /*00d2*/ 	.short	(.L_678 - .L_677)


	//   ....[0]....
.L_677:
        /*00d4*/ 	.word	0x000006a0


	//   ....[1]....
        /*00d8*/ 	.word	0x00004e10


	//----- nvinfo : EIATTR_MAX_THREADS
	.align		4
.L_678:
        /*00dc*/ 	.byte	0x04, 0x05
        /*00de*/ 	.short	(.L_680 - .L_679)
.L_679:
        /*00e0*/ 	.word	0x00000080
        /*00e4*/ 	.word	0x00000001
        /*00e8*/ 	.word	0x00000001


	//----- nvinfo : EIATTR_CRS_STACK_SIZE
	.align		4
.L_680:
        /*00ec*/ 	.byte	0x04, 0x1e
        /*00ee*/ 	.short	(.L_682 - .L_681)
.L_681:
        /*00f0*/ 	.word	0x00000000


	//----- nvinfo : EIATTR_CBANK_PARAM_SIZE
	.align		4
.L_682:
        /*00f4*/ 	.byte	0x03, 0x19
        /*00f6*/ 	.short	0x00e8


	//----- nvinfo : EIATTR_PARAM_CBANK
	.align		4
        /*00f8*/ 	.byte	0x04, 0x0a
        /*00fa*/ 	.short	(.L_684 - .L_683)
	.align		4
.L_683:
        /*00fc*/ 	.word	index@(.nv.constant0._ZN10layer_norm31ln_parallel_residual_fwd_kernelINS_13Kernel_traitsI6__halfS2_S2_S2_fjLj1280ELj1ELj4ELj1ELj16ENS_18Kernel_traits_baseILj1280ES2_S2_S2_S2_fjLj128EEEEELb0ELb1ELb0EEEvNS_9FwdParamsE)
        /*0100*/ 	.short	0x0380
        /*0102*/ 	.short	0x00e8


	//----- nvinfo : EIATTR_SW_WAR
	.align		4
.L_684:
        /*0104*/ 	.byte	0x04, 0x36
        /*0106*/ 	.short	(.L_686 - .L_685)
.L_685:
        /*0108*/ 	.word	0x00000008
.L_686:


//--------------------- .nv.info._ZN10layer_norm31ln_parallel_residual_fwd_kernelINS_13Kernel_traitsI6__halfS2_S2_S2_fjLj1280ELj1ELj4ELj1ELj16ENS_18Kernel_traits_baseILj1280ES2_S2_S2_S2_fjLj128EEEEELb0ELb1ELb1EEEvNS_9FwdParamsE --------------------------
	.section	.nv.info._ZN10layer_norm31ln_parallel_residual_fwd_kernelINS_13Kernel_traitsI6__halfS2_S2_S2_fjLj1280ELj1ELj4ELj1ELj16ENS_18Kernel_traits_baseILj1280ES2_S2_S2_S2_fjLj128EEEEELb0ELb1ELb1EEEvNS_9FwdParamsE,"",@"SHT_CUDA_INFO"
	.sectionflags	@""
	.align	4


	//----- nvinfo : EIATTR_CUDA_API_VERSION
	.align		4
        /*0000*/ 	.byte	0x04, 0x37
        /*0002*/ 	.short	(.L_688 - .L_687)
.L_687:
        /*0004*/ 	.word	0x00000082


	//----- nvinfo : EIATTR_KPARAM_INFO
	.align		4
.L_688:
        /*0008*/ 	.byte	0x04, 0x17
        /*000a*/ 	.short	(.L_690 - .L_689)
.L_689:
        /*000c*/ 	.word	0x00000000
        /*0010*/ 	.short	0x0000
        /*0012*/ 	.short	0x0000
        /*0014*/ 	.byte	0x00, 0xf0, 0xa1, 0x03


	//----- nvinfo : EIATTR_SPARSE_MMA_MASK
	.align		4
.L_690:
        /*0018*/ 	.byte	0x03, 0x50
        /*001a*/ 	.short	0x0000


	//----- nvinfo : EIATTR_MAXREG_COUNT
	.align		4
        /*001c*/ 	.byte	0x03, 0x1b
        /*001e*/ 	.short	0x00ff


	//----- nvinfo : EIATTR_MERCURY_ISA_VERSION
	.align		4
        /*0020*/ 	.byte	0x03, 0x5f
        /*0022*/ 	.short	0x0101


	//----- nvinfo : EIATTR_COOP_GROUP_MASK_REGIDS
	.align		4
        /*0024*/ 	.byte	0x04, 0x29
        /*0026*/ 	.short	(.L_692 - .L_691)


	//   ....[0]....
.L_691:
        /*0028*/ 	.word	0xffffffff


	//   ....[1]....
        /*002c*/ 	.word	0xffffffff


	//   ....[2]....
        /*0030*/ 	.word	0xffffffff


	//   ....[3]....
        /*0034*/ 	.word	0xffffffff


	//   ....[4]....
        /*0038*/ 	.word	0xffffffff


	//   ....[5]....
        /*003c*/ 	.word	0xffffffff


	//   ....[6]....
        /*0040*/ 	.word	0xffffffff


	//   ....[7]....
        /*0044*/ 	.word	0xffffffff


	//   ....[8]....
        /*0048*/ 	.word	0xffffffff


	//   ....[9]....
        /*004c*/ 	.word	0xffffffff


	//   ....[10]....
        /*0050*/ 	.word	0x0500006d


	//   ....[11]....
        /*0054*/ 	.word	0x0500006d


	//   ....[12]....
        /*0058*/ 	.word	0x0500006d


	//   ....[13]....
        /*005c*/ 	.word	0x0500006d


	//   ....[14]....
        /*0060*/ 	.word	0x0500006d


	//   ....[15]....
        /*0064*/ 	.word	0x0500006d


	//   ....[16]....
        /*0068*/ 	.word	0x0500006d


	//   ....[17]....
        /*006c*/ 	.word	0x0500006d


	//   ....[18]....
        /*0070*/ 	.word	0x0500006d


	//   ....[19]....
        /*0074*/ 	.word	0x0500006d


	//----- nvinfo : EIATTR_COOP_GROUP_INSTR_OFFSETS
	.align		4
.L_692:
        /*0078*/ 	.byte	0x04, 0x28
        /*007a*/ 	.short	(.L_694 - .L_693)


	//   ....[0]....
.L_693:
        /*007c*/ 	.word	0x00003070


	//   ....[1]....
        /*0080*/ 	.word	0x000030a0


	//   ....[2]....
        /*0084*/ 	.word	0x000030c0


	//   ....[3]....
        /*0088*/ 	.word	0x000030e0


	//   ....[4]....
        /*008c*/ 	.word	0x00003100


	//   ....[5]....
        /*0090*/ 	.word	0x00003630


	//   ....[6]....
        /*0094*/ 	.word	0x00003650


	//   ....[7]....
        /*0098*/ 	.word	0x00003670


	//   ....[8]....
        /*009c*/ 	.word	0x00003690


	//   ....[9]....
        /*00a0*/ 	.word	0x000036b0


	//   ....[10]....
        /*00a4*/ 	.word	0x000046b0


	//   ....[11]....
        /*00a8*/ 	.word	0x00004760


	//   ....[12]....
        /*00ac*/ 	.word	0x000047d0


	//   ....[13]....
        /*00b0*/ 	.word	0x00004840


	//   ....[14]....
        /*00b4*/ 	.word	0x000048b0


	//   ....[15]....
        /*00b8*/ 	.word	0x00004e20


	//   ....[16]....
        /*00bc*/ 	.word	0x00004e90


	//   ....[17]....
        /*00c0*/ 	.word	0x00004f00


	//   ....[18]....
        /*00c4*/ 	.word	0x00004f70


	//   ....[19]....
        /*00c8*/ 	.word	0x00004fe0


	//----- nvinfo : EIATTR_VRC_CTA_INIT_COUNT
	.align		4
.L_694:
        /*00cc*/ 	.byte	0x02, 0x4a
	.zero		1
	.zero		1


	//----- nvinfo : EIATTR_EXIT_INSTR_OFFSETS
	.align		4
        /*00d0*/ 	.byte	0x04, 0x1c
        /*00d2*/ 	.short	(.L_696 - .L_695)


	//   ....[0]....
.L_695:
        /*00d4*/ 	.word	0x00000450


	//   ....[1]....
        /*00d8*/ 	.word	0x00004640


	//----- nvinfo : EIATTR_MAX_THREADS
	.align		4
.L_696:
        /*00dc*/ 	.byte	0x04, 0x05
        /*00de*/ 	.short	(.L_698 - .L_697)
.L_697:
        /*00e0*/ 	.word	0x00000080
        /*00e4*/ 	.word	0x00000001
        /*00e8*/ 	.word	0x00000001


	//----- nvinfo : EIATTR_CRS_STACK_SIZE
	.align		4
.L_698:
        /*00ec*/ 	.byte	0x04, 0x1e
        /*00ee*/ 	.short	(.L_700 - .L_699)
.L_699:
        /*00f0*/ 	.word	0x00000000


	//----- nvinfo : EIATTR_CBANK_PARAM_SIZE
	.align		4
.L_700:
        /*00f4*/ 	.byte	0x03, 0x19
        /*00f6*/ 	.short	0x00e8


	//----- nvinfo : EIATTR_PARAM_CBANK
	.align		4
        /*00f8*/ 	.byte	0x04, 0x0a
        /*00fa*/ 	.short	(.L_702 - .L_701)
	.align		4
.L_701:
        /*00fc*/ 	.word	index@(.nv.constant0._ZN10layer_norm31ln_parallel_residual_fwd_kernelINS_13Kernel_traitsI6__halfS2_S2_S2_fjLj1280ELj1ELj4ELj1ELj16ENS_18Kernel_traits_baseILj1280ES2_S2_S2_S2_fjLj128EEEEELb0ELb1ELb1EEEvNS_9FwdParamsE)
        /*0100*/ 	.short	0x0380
        /*0102*/ 	.short	0x00e8


	//----- nvinfo : EIATTR_SW_WAR
	.align		4
.L_702:
        /*0104*/ 	.byte	0x04, 0x36
        /*0106*/ 	.short	(.L_704 - .L_703)
.L_703:
        /*0108*/ 	.word	0x00000008
.L_704:


//--------------------- .nv.info._ZN10layer_norm31ln_parallel_residual_fwd_kernelINS_13Kernel_traitsI6__halfS2_S2_S2_fjLj1280ELj1ELj4ELj1ELj16ENS_18Kernel_traits_baseILj1280ES2_S2_S2_S2_fjLj128EEEEELb1ELb0ELb0EEEvNS_9FwdParamsE --------------------------
	.section	.nv.info._ZN10layer_norm31ln_parallel_residual_fwd_kernelINS_13Kernel_traitsI6__halfS2_S2_S2_fjLj1280ELj1ELj4ELj1ELj16ENS_18Kernel_traits_baseILj1280ES2_S2_S2_S2_fjLj128EEEEELb1ELb0ELb0EEEvNS_9FwdParamsE,"",@"SHT_CUDA_INFO"
	.sectionflags	@""
	.align	4


	//----- nvinfo : EIATTR_CUDA_API_VERSION
	.align		4
        /*0000*/ 	.byte	0x04, 0x37
        /*0002*/ 	.short	(.L_706 - .L_705)
.L_705:
        /*0004*/ 	.word	0x00000082


	//----- nvinfo : EIATTR_KPARAM_INFO
	.align		4
.L_706:
        /*0008*/ 	.byte	0x04, 0x17
        /*000a*/ 	.short	(.L_708 - .L_707)
.L_707:
        /*000c*/ 	.word	0x00000000
        /*0010*/ 	.short	0x0000
        /*0012*/ 	.short	0x0000
        /*0014*/ 	.byte	0x00, 0xf0, 0xa1, 0x03


	//----- nvinfo : EIATTR_SPARSE_MMA_MASK
	.align		4
.L_708:
        /*0018*/ 	.byte	0x03, 0x50
        /*001a*/ 	.short	0x0000


	//----- nvinfo : EIATTR_MAXREG_COUNT
	.align		4
        /*001c*/ 	.byte	0x03, 0x1b
        /*001e*/ 	.short	0x00ff


	//----- nvinfo : EIATTR_MERCURY_ISA_VERSION
	.align		4
        /*0020*/ 	.byte	0x03, 0x5f
        /*0022*/ 	.short	0x0101


	//----- nvinfo : EIATTR_COOP_GROUP_MASK_REGIDS
	.align		4
        /*0024*/ 	.byte	0x04, 0x29
        /*0026*/ 	.short	(.L_710 - .L_709)


	//   ....[0]....
.L_709:
        /*0028*/ 	.word	0xffffffff


	//   ....[1]....
        /*002c*/ 	.word	0xffffffff


	//   ....[2]....
        /*0030*/ 	.word	0xffffffff


	//   ....[3]....
        /*0034*/ 	.word	0xffffffff


	//   ....[4]....
        /*0038*/ 	.word	0xffffffff


	//   ....[5]....
        /*003c*/ 	.word	0xffffffff


	//   ....[6]....
        /*0040*/ 	.word	0xffffffff


	//   ....[7]....
        /*0044*/ 	.word	0xffffffff


	//   ....[8]....
        /*0048*/ 	.word	0xffffffff


	//   ....[9]....
        /*004c*/ 	.word	0xffffffff


	//   ....[10]....
        /*0050*/ 	.word	0x0500005e


	//   ....[11]....
        /*0054*/ 	.word	0x0500005e


	//   ....[12]....
        /*0058*/ 	.word	0x0500005e


	//   ....[13]....
        /*005c*/ 	.word	0x0500005e


	//   ....[14]....
        /*0060*/ 	.word	0x0500005e


	//   ....[15]....
        /*0064*/ 	.word	0x0500005e


	//   ....[16]....
        /*0068*/ 	.word	0x0500005e


	//   ....[17]....
        /*006c*/ 	.word	0x0500005e


	//   ....[18]....
        /*0070*/ 	.word	0x0500005e


	//   ....[19]....
        /*0074*/ 	.word	0x0500005e


	//----- nvinfo : EIATTR_COOP_GROUP_INSTR_OFFSETS
	.align		4
.L_710:
        /*0078*/ 	.byte	0x04, 0x28
        /*007a*/ 	.short	(.L_712 - .L_711)


	//   ....[0]....
.L_711:
        /*007c*/ 	.word	0x0002e470


	//   ....[1]....
        /*0080*/ 	.word	0x0002e4a0


	//   ....[2]....
        /*0084*/ 	.word	0x0002e4c0


	//   ....[3]....
        /*0088*/ 	.word	0x0002e4e0


	//   ....[4]....
        /*008c*/ 	.word	0x0002e500


	//   ....[5]....
        /*0090*/ 	.word	0x0002ea40


	//   ....[6]....
        /*0094*/ 	.word	0x0002ea60


	//   ....[7]....
        /*0098*/ 	.word	0x0002ea80


	//   ....[8]....
        /*009c*/ 	.word	0x0002eaa0


	//   ....[9]....
        /*00a0*/ 	.word	0x0002eac0


	//   ....[10]....
        /*00a4*/ 	.word	0x00030640


	//   ....[11]....
        /*00a8*/ 	.word	0x000306f0


	//   ....[12]....
        /*00ac*/ 	.word	0x00030760


	//   ....[13]....
        /*00b0*/ 	.word	0x000307d0


	//   ....[14]....
        /*00b4*/ 	.word	0x00030840


	//   ....[15]....
        /*00b8*/ 	.word	0x00030dd0


	//   ....[16]....
        /*00bc*/ 	.word	0x00030e40


	//   ....[17]....
        /*00c0*/ 	.word	0x00030eb0


	//   ....[18]....
        /*00c4*/ 	.word	0x00030f20


	//   ....[19]....
        /*00c8*/ 	.word	0x00030f90


	//----- nvinfo : EIATTR_VRC_CTA_INIT_COUNT
	.align		4
.L_712:
        /*00cc*/ 	.byte	0x02, 0x4a
	.zero		1
	.zero		1


	//----- nvinfo : EIATTR_EXIT_INSTR_OFFSETS
	.align		4
        /*00d0*/ 	.byte	0x04, 0x1c
        /*00d2*/ 	.short	(.L_714 - .L_713)


	//   ....[0]....
.L_713:
        /*00d4*/ 	.word	0x00001760


	//   ....[1]....
        /*00d8*/ 	.word	0x000305d0


	//----- nvinfo : EIATTR_MAX_THREADS
	.align		4
.L_714:
        /*00dc*/ 	.byte	0x04, 0x05
        /*00de*/ 	.short	(.L_716 - .L_715)
.L_715:
        /*00e0*/ 	.word	0x00000080
        /*00e4*/ 	.word	0x00000001
        /*00e8*/ 	.word	0x00000001


	//----- nvinfo : EIATTR_CRS_STACK_SIZE
	.align		4
.L_716:
        /*00ec*/ 	.byte	0x04, 0x1e
        /*00ee*/ 	.short	(.L_718 - .L_717)
.L_717:
        /*00f0*/ 	.word	0x00000000


	//----- nvinfo : EIATTR_CBANK_PARAM_SIZE
	.align		4
.L_718:
        /*00f4*/ 	.byte	0x03, 0x19
        /*00f6*/ 	.short	0x00e8


	//----- nvinfo : EIATTR_PARAM_CBANK
	.align		4
        /*00f8*/ 	.byte	0x04, 0x0a
        /*00fa*/ 	.short	(.L_720 - .L_719)
	.align		4
.L_719:
        /*00fc*/ 	.word	index@(.nv.constant0._ZN10layer_norm31ln_parallel_residual_fwd_kernelINS_13Kernel_traitsI6__halfS2_S2_S2_fjLj1280ELj1ELj4ELj1ELj16ENS_18Kernel_traits_baseILj1280ES2_S2_S2_S2_fjLj128EEEEELb1ELb0ELb0EEEvNS_9FwdParamsE)
        /*0100*/ 	.short	0x0380
        /*0102*/ 	.short	0x00e8


	//----- nvinfo : EIATTR_SW_WAR
	.align		4
.L_720:
        /*0104*/ 	.byte	0x04, 0x36
        /*0106*/ 	.short	(.L_722 - .L_721)
.L_721:
        /*0108*/ 	.word	0x00000008
.L_722:


//--------------------- .nv.info._ZN10layer_norm31ln_parallel_residual_fwd_kernelINS_13Kernel_traitsI6__halfS2_S2_S2_fjLj1280ELj1ELj4ELj1ELj16ENS_18Kernel_traits_baseILj1280ES2_S2_S2_S2_fjLj128EEEEELb1ELb0ELb1EEEvNS_9FwdParamsE --------------------------
	.section	.nv.info._ZN10layer_norm31ln_parallel_residual_fwd_kernelINS_13Kernel_traitsI6__halfS2_S2_S2_fjLj1280ELj1ELj4ELj1ELj16ENS_18Kernel_traits_baseILj1280ES2_S2_S2_S2_fjLj128EEEEELb1ELb0ELb1EEEvNS_9FwdParamsE,"",@"SHT_CUDA_INFO"
	.sectionflags	@""
	.align	4


	//----- nvinfo : EIATTR_CUDA_API_VERSION
	.align		4
        /*0000*/ 	.byte	0x04, 0x37
        /*0002*/ 	.short	(.L_724 - .L_723)
.L_723:
        /*0004*/ 	.word	0x00000082


	//----- nvinfo : EIATTR_KPARAM_INFO
	.align		4
.L_724:
        /*0008*/ 	.byte	0x04, 0x17
        /*000a*/ 	.short	(.L_726 - .L_725)
.L_725:
        /*000c*/ 	.word	0x00000000
        /*0010*/ 	.short	0x0000
        /*0012*/ 	.short	0x0000
        /*0014*/ 	.byte	0x00, 0xf0, 0xa1, 0x03


	//----- nvinfo : EIATTR_SPARSE_MMA_MASK
	.align		4
.L_726:
        /*0018*/ 	.byte	0x03, 0x50
        /*001a*/ 	.short	0x0000


	//----- nvinfo : EIATTR_MAXREG_COUNT
	.align		4
        /*001c*/ 	.byte	0x03, 0x1b
        /*001e*/ 	.short	0x00ff


	//----- nvinfo : EIATTR_MERCURY_ISA_VERSION
	.align		4
        /*0020*/ 	.byte	0x03, 0x5f
        /*0022*/ 	.short	0x0101


	//----- nvinfo : EIATTR_COOP_GROUP_MASK_REGIDS
	.align		4
        /*0024*/ 	.byte	0x04, 0x29
        /*0026*/ 	.short	(.L_728 - .L_727)


	//   ....[0]....
.L_727:
        /*0028*/ 	.word	0xffffffff


	//   ....[1]....
        /*002c*/ 	.word	0xffffffff


	//   ....[2]....
        /*0030*/ 	.word	0xffffffff


	//   ....[3]....
        /*0034*/ 	.word	0xffffffff


	//   ....[4]....
        /*0038*/ 	.word	0xffffffff


	//   ....[5]....
        /*003c*/ 	.word	0xffffffff


	//   ....[6]....
        /*0040*/ 	.word	0xffffffff


	//   ....[7]....
        /*0044*/ 	.word	0xffffffff


	//   ....[8]....
        /*0048*/ 	.word	0xffffffff


	//   ....[9]....
        /*004c*/ 	.word	0xffffffff


	//   ....[10]....
        /*0050*/ 	.word	0x05000026


	//   ....[11]....
        /*0054*/ 	.word	0x05000026


	//   ....[12]....
        /*0058*/ 	.word	0x05000026


	//   ....[13]....
        /*005c*/ 	.word	0x05000026


	//   ....[14]....
        /*0060*/ 	.word	0x05000026


	//   ....[15]....
        /*0064*/ 	.word	0x05000026


	//   ....[16]....
        /*0068*/ 	.word	0x05000026


	//   ....[17]....
        /*006c*/ 	.word	0x05000026


	//   ....[18]....
        /*0070*/ 	.word	0x05000026


	//   ....[19]....
        /*0074*/ 	.word	0x05000026


	//----- nvinfo : EIATTR_COOP_GROUP_INSTR_OFFSETS
	.align		4
.L_728:
        /*0078*/ 	.byte	0x04, 0x28
        /*007a*/ 	.short	(.L_730 - .L_729)


	//   ....[0]....
.L_729:
        /*007c*/ 	.word	0x000282e0


	//   ....[1]....
        /*0080*/ 	.word	0x00028300


	//   ....[2]....
        /*0084*/ 	.word	0x00028320


	//   ....[3]....
        /*0088*/ 	.word	0x00028340


	//   ....[4]....
        /*008c*/ 	.word	0x00028370


	//   ....[5]....
        /*0090*/ 	.word	0x000288a0


	//   ....[6]....
        /*0094*/ 	.word	0x000288c0


	//   ....[7]....
        /*0098*/ 	.word	0x000288e0


	//   ....[8]....
        /*009c*/ 	.word	0x00028900


	//   ....[9]....
        /*00a0*/ 	.word	0x00028920


	//   ....[10]....
        /*00a4*/ 	.word	0x0002a2a0


	//   ....[11]....
        /*00a8*/ 	.word	0x0002a340


	//   ....[12]....
        /*00ac*/ 	.word	0x0002a3b0


	//   ....[13]....
        /*00b0*/ 	.word	0x0002a420


	//   ....[14]....
        /*00b4*/ 	.word	0x0002a4a0


	//   ....[15]....
        /*00b8*/ 	.word	0x0002aa20


	//   ....[16]....
        /*00bc*/ 	.word	0x0002aa90


	//   ....[17]....
        /*00c0*/ 	.word	0x0002ab00


	//   ....[18]....
        /*00c4*/ 	.word	0x0002ab70


	//   ....[19]....
        /*00c8*/ 	.word	0x0002abe0


	//----- nvinfo : EIATTR_VRC_CTA_INIT_COUNT
	.align		4
.L_730:
        /*00cc*/ 	.byte	0x02, 0x4a
	.zero		1
	.zero		1


	//----- nvinfo : EIATTR_EXIT_INSTR_OFFSETS
	.align		4
        /*00d0*/ 	.byte	0x04, 0x1c
        /*00d2*/ 	.short	(.L_732 - .L_731)


	//   ....[0]....
.L_731:
        /*00d4*/ 	.word	0x00000b90


	//   ....[1]....
        /*00d8*/ 	.word	0x0002a230


	//----- nvinfo : EIATTR_MAX_THREADS
	.align		4
.L_732:
        /*00dc*/ 	.byte	0x04, 0x05
        /*00de*/ 	.short	(.L_734 - .L_733)
.L_733:
        /*00e0*/ 	.word	0x00000080
        /*00e4*/ 	.word	0x00000001
        /*00e8*/ 	.word	0x00000001


	//----- nvinfo : EIATTR_CRS_STACK_SIZE
	.align		4
.L_734:
        /*00ec*/ 	.byte	0x04, 0x1e
        /*00ee*/ 	.short	(.L_736 - .L_735)
.L_735:
        /*00f0*/ 	.word	0x00000000


	//----- nvinfo : EIATTR_CBANK_PARAM_SIZE
	.align		4
.L_736:
        /*00f4*/ 	.byte	0x03, 0x19
        /*00f6*/ 	.short	0x00e8


	//----- nvinfo : EIATTR_PARAM_CBANK
	.align		4
        /*00f8*/ 	.byte	0x04, 0x0a
        /*00fa*/ 	.short	(.L_738 - .L_737)
	.align		4
.L_737:
        /*00fc*/ 	.word	index@(.nv.constant0._ZN10layer_norm31ln_parallel_residual_fwd_kernelINS_13Kernel_traitsI6__halfS2_S2_S2_fjLj1280ELj1ELj4ELj1ELj16ENS_18Kernel_traits_baseILj1280ES2_S2_S2_S2_fjLj128EEEEELb1ELb0ELb1EEEvNS_9FwdParamsE)
        /*0100*/ 	.short	0x0380
        /*0102*/ 	.short	0x00e8


	//----- nvinfo : EIATTR_SW_WAR
	.align		4
.L_738:
        /*0104*/ 	.byte	0x04, 0x36
        /*0106*/ 	.short	(.L_740 - .L_739)
.L_739:
        /*0108*/ 	.word	0x00000008
.L_740:


//--------------------- .nv.info._ZN10layer_norm31ln_parallel_residual_fwd_kernelINS_13Kernel_traitsI6__halfS2_S2_S2_fjLj1280ELj1ELj4ELj1ELj16ENS_18Kernel_traits_baseILj1280ES2_S2_S2_S2_fjLj128EEEEELb1ELb1ELb0EEEvNS_9FwdParamsE --------------------------
	.section	.nv.info._ZN10layer_norm31ln_parallel_residual_fwd_kernelINS_13Kernel_traitsI6__halfS2_S2_S2_fjLj1280ELj1ELj4ELj1ELj16ENS_18Kernel_traits_baseILj1280ES2_S2_S2_S2_fjLj128EEEEELb1ELb1ELb0EEEvNS_9FwdParamsE,"",@"SHT_CUDA_INFO"
	.sectionflags	@""
	.align	4


	//----- nvinfo : EIATTR_CUDA_API_VERSION
	.align		4
        /*0000*/ 	.byte	0x04, 0x37
        /*0002*/ 	.short	(.L_742 - .L_741)
.L_741:
        /*0004*/ 	.word	0x00000082


	//----- nvinfo : EIATTR_KPARAM_INFO
	.align		4
.L_742:
        /*0008*/ 	.byte	0x04, 0x17
        /*000a*/ 	.short	(.L_744 - .L_743)
.L_743:
        /*000c*/ 	.word	0x00000000
        /*0010*/ 	.short	0x0000
        /*0012*/ 	.short	0x0000
        /*0014*/ 	.byte	0x00, 0xf0, 0xa1, 0x03


	//----- nvinfo : EIATTR_SPARSE_MMA_MASK
	.align		4
.L_744:
        /*0018*/ 	.byte	0x03, 0x50
        /*001a*/ 	.short	0x0000


	//----- nvinfo : EIATTR_MAXREG_COUNT
	.align		4
        /*001c*/ 	.byte	0x03, 0x1b
        /*001e*/ 	.short	0x00ff


	//----- nvinfo : EIATTR_MERCURY_ISA_VERSION
	.align		4
        /*0020*/ 	.byte	0x03, 0x5f
        /*0022*/ 	.short	0x0101


	//----- nvinfo : EIATTR_COOP_GROUP_MASK_REGIDS
	.align		4
        /*0024*/ 	.byte	0x04, 0x29
        /*0026*/ 	.short	(.L_746 - .L_745)


	//   ....[0]....
.L_745:
        /*0028*/ 	.word	0xffffffff


	//   ....[1]....
        /*002c*/ 	.word	0xffffffff


	//   ....[2]....
        /*0030*/ 	.word	0xffffffff


	//   ....[3]....
        /*0034*/ 	.word	0xffffffff


	//   ....[4]....
        /*0038*/ 	.word	0xffffffff


	//   ....[5]....
        /*003c*/ 	.word	0xffffffff


	//   ....[6]....
        /*0040*/ 	.word	0xffffffff


	//   ....[7]....
        /*0044*/ 	.word	0xffffffff


	//   ....[8]....
        /*0048*/ 	.word	0xffffffff


	//   ....[9]....
        /*004c*/ 	.word	0xffffffff


	//   ....[10]....
        /*0050*/ 	.word	0x05000079


	//   ....[11]....
        /*0054*/ 	.word	0x05000079


	//   ....[12]....
        /*0058*/ 	.word	0x05000079


	//   ....[13]....
        /*005c*/ 	.word	0x05000079


	//   ....[14]....
        /*0060*/ 	.word	0x05000079


	//   ....[15]....
        /*0064*/ 	.word	0x05000079


	//   ....[16]....
        /*0068*/ 	.word	0x05000079


	//   ....[17]....
        /*006c*/ 	.word	0x05000079


	//   ....[18]....
        /*0070*/ 	.word	0x05000079


	//   ....[19]....
        /*0074*/ 	.word	0x05000079


	//----- nvinfo : EIATTR_COOP_GROUP_INSTR_OFFSETS
	.align		4
.L_746:
        /*0078*/ 	.byte	0x04, 0x28
        /*007a*/ 	.short	(.L_748 - .L_747)


	//   ....[0]....
.L_747:
        /*007c*/ 	.word	0x0002fe60


	//   ....[1]....
        /*0080*/ 	.word	0x0002fe90


	//   ....[2]....
        /*0084*/ 	.word	0x0002feb0


	//   ....[3]....
        /*0088*/ 	.word	0x0002fed0


	//   ....[4]....
        /*008c*/ 	.word	0x0002fef0


	//   ....[5]....
        /*0090*/ 	.word	0x00030430


	//   ....[6]....
        /*0094*/ 	.word	0x00030450


	//   ....[7]....
        /*0098*/ 	.word	0x00030470


	//   ....[8]....
        /*009c*/ 	.word	0x00030490


	//   ....[9]....
        /*00a0*/ 	.word	0x000304b0


	//   ....[10]....
        /*00a4*/ 	.word	0x00031670


	//   ....[11]....
        /*00a8*/ 	.word	0x00031720


	//   ....[12]....
        /*00ac*/ 	.word	0x00031790


	//   ....[13]....
        /*00b0*/ 	.word	0x00031800


	//   ....[14]....
        /*00b4*/ 	.word	0x00031870


	//   ....[15]....
        /*00b8*/ 	.word	0x00031e00


	//   ....[16]....
        /*00bc*/ 	.word	0x00031e70


	//   ....[17]....
        /*00c0*/ 	.word	0x00031ee0


	//   ....[18]....
        /*00c4*/ 	.word	0x00031f50


	//   ....[19]....
        /*00c8*/ 	.word	0x00031fb0


	//----- nvinfo : EIATTR_VRC_CTA_INIT_COUNT
	.align		4
.L_748:
        /*00cc*/ 	.byte	0x02, 0x4a
	.zero		1
	.zero		1


	//----- nvinfo : EIATTR_EXIT_INSTR_OFFSETS
	.align		4
        /*00d0*/ 	.byte	0x04, 0x1c
        /*00d2*/ 	.short	(.L_750 - .L_749)


	//   ....[0]....
.L_749:
        /*00d4*/ 	.word	0x000008c0


	//   ....[1]....
        /*00d8*/ 	.word	0x00031600


	//----- nvinfo : EIATTR_MAX_THREADS
	.align		4
.L_750:
        /*00dc*/ 	.byte	0x04, 0x05
        /*00de*/ 	.short	(.L_752 - .L_751)
.L_751:
        /*00e0*/ 	.word	0x00000080
        /*00e4*/ 	.word	0x00000001
        /*00e8*/ 	.word	0x00000001


	//----- nvinfo : EIATTR_CRS_STACK_SIZE
	.align		4
.L_752:
        /*00ec*/ 	.byte	0x04, 0x1e
        /*00ee*/ 	.short	(.L_754 - .L_753)
.L_753:
        /*00f0*/ 	.word	0x00000000


	//----- nvinfo : EIATTR_CBANK_PARAM_SIZE
	.align		4
.L_754:
        /*00f4*/ 	.byte	0x03, 0x19
        /*00f6*/ 	.short	0x00e8


	//----- nvinfo : EIATTR_PARAM_CBANK
	.align		4
        /*00f8*/ 	.byte	0x04, 0x0a
        /*00fa*/ 	.short	(.L_756 - .L_755)
	.align		4
.L_755:
        /*00fc*/ 	.word	index@(.nv.constant0._ZN10layer_norm31ln_parallel_residual_fwd_kernelINS_13Kernel_traitsI6__halfS2_S2_S2_fjLj1280ELj1ELj4ELj1ELj16ENS_18Kernel_traits_baseILj1280ES2_S2_S2_S2_fjLj128EEEEELb1ELb1ELb0EEEvNS_9FwdParamsE)
        /*0100*/ 	.short	0x0380
        /*0102*/ 	.short	0x00e8


	//----- nvinfo : EIATTR_SW_WAR
	.align		4
.L_756:
        /*0104*/ 	.byte	0x04, 0x36
        /*0106*/ 	.short	(.L_758 - .L_757)
.L_757:
        /*0108*/ 	.word	0x00000008
.L_758:


//--------------------- .nv.info._ZN10layer_norm31ln_parallel_residual_fwd_kernelINS_13Kernel_traitsI6__halfS2_S2_S2_fjLj1280ELj1ELj4ELj1ELj16ENS_18Kernel_traits_baseILj1280ES2_S2_S2_S2_fjLj128EEEEELb1ELb1ELb1EEEvNS_9FwdParamsE --------------------------
	.section	.nv.info._ZN10layer_norm31ln_parallel_residual_fwd_kernelINS_13Kernel_traitsI6__halfS2_S2_S2_fjLj1280ELj1ELj4ELj1ELj16ENS_18Kernel_traits_baseILj1280ES2_S2_S2_S2_fjLj128EEEEELb1ELb1ELb1EEEvNS_9FwdParamsE,"",@"SHT_CUDA_INFO"
	.sectionflags	@""
	.align	4


	//----- nvinfo : EIATTR_CUDA_API_VERSION
	.align		4
        /*0000*/ 	.byte	0x04, 0x37
        /*0002*/ 	.short	(.L_760 - .L_759)
.L_759:
        /*0004*/ 	.word	0x00000082


	//----- nvinfo : EIATTR_KPARAM_INFO
	.align		4
.L_760:
        /*0008*/ 	.byte	0x04, 0x17
        /*000a*/ 	.short	(.L_762 - .L_761)
.L_761:
        /*000c*/ 	.word	0x00000000
        /*0010*/ 	.short	0x0000
        /*0012*/ 	.short	0x0000
        /*0014*/ 	.byte	0x00, 0xf0, 0xa1, 0x03


	//----- nvinfo : EIATTR_SPARSE_MMA_MASK
	.align		4
.L_762:
        /*0018*/ 	.byte	0x03, 0x50
        /*001a*/ 	.short	0x0000


	//----- nvinfo : EIATTR_MAXREG_COUNT
	.align		4
        /*001c*/ 	.byte	0x03, 0x1b
        /*001e*/ 	.short	0x00ff


	//----- nvinfo : EIATTR_MERCURY_ISA_VERSION
	.align		4
        /*0020*/ 	.byte	0x03, 0x5f
        /*0022*/ 	.short	0x0101


	//----- nvinfo : EIATTR_COOP_GROUP_MASK_REGIDS
	.align		4
        /*0024*/ 	.byte	0x04, 0x29
        /*0026*/ 	.short	(.L_764 - .L_763)


	//   ....[0]....
.L_763:
        /*0028*/ 	.word	0xffffffff


	//   ....[1]....
        /*002c*/ 	.word	0xffffffff


	//   ....[2]....
        /*0030*/ 	.word	0xffffffff


	//   ....[3]....
        /*0034*/ 	.word	0xffffffff


	//   ....[4]....
        /*0038*/ 	.word	0xffffffff


	//   ....[5]....
        /*003c*/ 	.word	0xffffffff


	//   ....[6]....
        /*0040*/ 	.word	0xffffffff


	//   ....[7]....
        /*0044*/ 	.word	0xffffffff


	//   ....[8]....
        /*0048*/ 	.word	0xffffffff


	//   ....[9]....
        /*004c*/ 	.word	0xffffffff


	//   ....[10]....
        /*0050*/ 	.word	0x0500004c


	//   ....[11]....
        /*0054*/ 	.word	0x0500004c


	//   ....[12]....
        /*0058*/ 	.word	0x0500004c


	//   ....[13]....
        /*005c*/ 	.word	0x0500004c


	//   ....[14]....
        /*0060*/ 	.word	0x0500004c


	//   ....[15]....
        /*0064*/ 	.word	0x0500004c


	//   ....[16]....
        /*0068*/ 	.word	0x0500004c


	//   ....[17]....
        /*006c*/ 	.word	0x0500004c


	//   ....[18]....
        /*0070*/ 	.word	0x0500004c


	//   ....[19]....
        /*0074*/ 	.word	0x0500004c


	//----- nvinfo : EIATTR_COOP_GROUP_INSTR_OFFSETS
	.align		4
.L_764:
        /*0078*/ 	.byte	0x04, 0x28
        /*007a*/ 	.short	(.L_766 - .L_765)


	//   ....[0]....
.L_765:
        /*007c*/ 	.word	0x00028700


	//   ....[1]....
        /*0080*/ 	.word	0x00028720


	//   ....[2]....
        /*0084*/ 	.word	0x00028740


	//   ....[3]....
        /*0088*/ 	.word	0x00028760


	//   ....[4]....
        /*008c*/ 	.word	0x00028790


	//   ....[5]....
        /*0090*/ 	.word	0x00028cc0


	//   ....[6]....
        /*0094*/ 	.word	0x00028ce0


	//   ....[7]....
        /*0098*/ 	.word	0x00028d00


	//   ....[8]....
        /*009c*/ 	.word	0x00028d20


	//   ....[9]....
        /*00a0*/ 	.word	0x00028d40


	//   ....[10]....
        /*00a4*/ 	.word	0x00029d50


	//   ....[11]....
        /*00a8*/ 	.word	0x00029df0


	//   ....[12]....
        /*00ac*/ 	.word	0x00029e60


	//   ....[13]....
        /*00b0*/ 	.word	0x00029ed0


	//   ....[14]....
        /*00b4*/ 	.word	0x00029f50


	//   ....[15]....
        /*00b8*/ 	.word	0x0002a4d0


	//   ....[16]....
        /*00bc*/ 	.word	0x0002a540


	//   ....[17]....
        /*00c0*/ 	.word	0x0002a5b0


	//   ....[18]....
        /*00c4*/ 	.word	0x0002a620


	//   ....[19]....
        /*00c8*/ 	.word	0x0002a690


	//----- nvinfo : EIATTR_VRC_CTA_INIT_COUNT
	.align		4
.L_766:
        /*00cc*/ 	.byte	0x02, 0x4a
	.zero		1
	.zero		1


	//----- nvinfo : EIATTR_EXIT_INSTR_OFFSETS
	.align		4
        /*00d0*/ 	.byte	0x04, 0x1c
        /*00d2*/ 	.short	(.L_768 - .L_767)


	//   ....[0]....
.L_767:
        /*00d4*/ 	.word	0x00000300


	//   ....[1]....
        /*00d8*/ 	.word	0x00029ce0


	//----- nvinfo : EIATTR_MAX_THREADS
	.align		4
.L_768:
        /*00dc*/ 	.byte	0x04, 0x05
        /*00de*/ 	.short	(.L_770 - .L_769)
.L_769:
        /*00e0*/ 	.word	0x00000080
        /*00e4*/ 	.word	0x00000001
        /*00e8*/ 	.word	0x00000001


	//----- nvinfo : EIATTR_CRS_STACK_SIZE
	.align		4
.L_770:
        /*00ec*/ 	.byte	0x04, 0x1e
        /*00ee*/ 	.short	(.L_772 - .L_771)
.L_771:
        /*00f0*/ 	.word	0x00000000


	//----- nvinfo : EIATTR_CBANK_PARAM_SIZE
	.align		4
.L_772:
        /*00f4*/ 	.byte	0x03, 0x19
        /*00f6*/ 	.short	0x00e8


	//----- nvinfo : EIATTR_PARAM_CBANK
	.align		4
        /*00f8*/ 	.byte	0x04, 0x0a
        /*00fa*/ 	.short	(.L_774 - .L_773)
	.align		4
.L_773:
        /*00fc*/ 	.word	index@(.nv.constant0._ZN10layer_norm31ln_parallel_residual_fwd_kernelINS_13Kernel_traitsI6__halfS2_S2_S2_fjLj1280ELj1ELj4ELj1ELj16ENS_18Kernel_traits_baseILj1280ES2_S2_S2_S2_fjLj128EEEEELb1ELb1ELb1EEEvNS_9FwdParamsE)
        /*0100*/ 	.short	0x0380
        /*0102*/ 	.short	0x00e8


	//----- nvinfo : EIATTR_SW_WAR
	.align		4
.L_774:
        /*0104*/ 	.byte	0x04, 0x36
        /*0106*/ 	.short	(.L_776 - .L_775)
.L_775:
        /*0108*/ 	.word	0x00000008
.L_776:


//--------------------- .nv.info._ZN10layer_norm31ln_parallel_residual_fwd_kernelINS_13Kernel_traitsIf13__nv_bfloat16S2_S2_fjLj1280ELj1ELj4ELj1ELj16ENS_18Kernel_traits_baseILj1280EfS2_S2_S2_fjLj128EEEEELb0ELb0ELb0EEEvNS_9FwdParamsE --------------------------
	.section	.nv.info._ZN10layer_norm31ln_parallel_residual_fwd_kernelINS_13Kernel_traitsIf13__nv_bfloat16S2_S2_fjLj1280ELj1ELj4ELj1ELj16ENS_18Kernel_traits_baseILj1280EfS2_S2_S2_fjLj128EEEEELb0ELb0ELb0EEEvNS_9FwdParamsE,"",@"SHT_CUDA_INFO"
	.sectionflags	@""
	.align	4


	//----- nvinfo : EIATTR_CUDA_API_VERSION
	.align		4
        /*0000*/ 	.byte	0x04, 0x37
        /*0002*/ 	.short	(.L_778 - .L_777)
.L_777:
        /*0004*/ 	.word	0x00000082


	//----- nvinfo : EIATTR_KPARAM_INFO
	.align		4
.L_778:
        /*0008*/ 	.byte	0x04, 0x17
        /*000a*/ 	.short	(.L_780 - .L_779)
.L_779:
        /*000c*/ 	.word	0x00000000
        /*0010*/ 	.short	0x0000
        /*0012*/ 	.short	0x0000
        /*0014*/ 	.byte	0x00, 0xf0, 0xa1, 0x03


	//----- nvinfo : EIATTR_SPARSE_MMA_MASK
	.align		4
.L_780:
        /*0018*/ 	.byte	0x03, 0x50
        /*001a*/ 	.short	0x0000


	//----- nvinfo : EIATTR_MAXREG_COUNT
	.align		4
        /*001c*/ 	.byte	0x03, 0x1b
        /*001e*/ 	.short	0x00ff


	//----- nvinfo : EIATTR_MERCURY_ISA_VERSION
	.align		4
        /*0020*/ 	.byte	0x03, 0x5f
        /*0022*/ 	.short	0x0101


	//----- nvinfo : EIATTR_COOP_GROUP_MASK_REGIDS
	.align		4
        /*0024*/ 	.byte	0x04, 0x29
        /*0026*/ 	.short	(.L_782 - .L_781)


	//   ....[0]....
.L_781:
        /*0028*/ 	.word	0xffffffff


	//   ....[1]....
        /*002c*/ 	.word	0xffffffff


	//   ....[2]....
        /*0030*/ 	.word	0xffffffff


	//   ....[3]....
        /*0034*/ 	.word	0xffffffff


	//   ....[4]....
        /*0038*/ 	.word	0xffffffff


	//   ....[5]....
        /*003c*/ 	.word	0xffffffff


	//   ....[6]....
        /*0040*/ 	.word	0xffffffff


	//   ....[7]....
        /*0044*/ 	.word	0xffffffff


	//   ....[8]....
        /*0048*/ 	.word	0xffffffff


	//   ....[9]....
        /*004c*/ 	.word	0xffffffff


	//   ....[10]....
        /*0050*/ 	.word	0x050000e2


	//   ....[11]....
        /*0054*/ 	.word	0x050000e2


	//   ....[12]....
        /*0058*/ 	.word	0x050000e2


	//   ....[13]....
        /*005c*/ 	.word	0x050000e2


	//   ....[14]....
        /*0060*/ 	.word	0x050000e2


	//   ....[15]....
        /*0064*/ 	.word	0x050000e2


	//   ....[16]....
        /*0068*/ 	.word	0x050000e2


	//   ....[17]....
        /*006c*/ 	.word	0x050000e2


	//   ....[18]....
        /*0070*/ 	.word	0x050000e2


	//   ....[19]....
        /*0074*/ 	.word	0x050000e2


	//----- nvinfo : EIATTR_COOP_GROUP_INSTR_OFFSETS
	.align		4
.L_782:
        /*0078*/ 	.byte	0x04, 0x28
        /*007a*/ 	.short	(.L_784 - .L_783)


	//   ....[0]....
.L_783:
        /*007c*/ 	.word	0x000056b0


	//   ....[1]....
        /*0080*/ 	.word	0x000056d0


	//   ....[2]....
        /*0084*/ 	.word	0x000056f0


	//   ....[3]....
        /*0088*/ 	.word	0x00005710


	//   ....[4]....
        /*008c*/ 	.word	0x00005740


	//   ....[5]....
        /*0090*/ 	.word	0x00005c80


	//   ....[6]....
        /*0094*/ 	.word	0x00005ca0


	//   ....[7]....
        /*0098*/ 	.word	0x00005cc0


	//   ....[8]....
        /*009c*/ 	.word	0x00005ce0


	//   ....[9]....
        /*00a0*/ 	.word	0x00005d00


	//   ....[10]....
        /*00a4*/ 	.word	0x00006e70


	//   ....[11]....
        /*00a8*/ 	.word	0x00006f10


	//   ....[12]....
        /*00ac*/ 	.word	0x00006f80


	//   ....[13]....
        /*00b0*/ 	.word	0x00006ff0


	//   ....[14]....
        /*00b4*/ 	.word	0x00007070


	//   ....[15]....
        /*00b8*/ 	.word	0x00007600


	//   ....[16]....
        /*00bc*/ 	.word	0x00007670


	//   ....[17]....
        /*00c0*/ 	.word	0x000076e0


	//   ....[18]....
        /*00c4*/ 	.word	0x00007750


	//   ....[19]....
        /*00c8*/ 	.word	0x000077c0


	//----- nvinfo : EIATTR_VRC_CTA_INIT_COUNT
	.align		4
.L_784:
        /*00cc*/ 	.byte	0x02, 0x4a
	.zero		1
	.zero		1


	//----- nvinfo : EIATTR_EXIT_INSTR_OFFSETS
	.align		4
        /*00d0*/ 	.byte	0x04, 0x1c
        /*00d2*/ 	.short	(.L_786 - .L_785)


	//   ....[0]....
.L_785:
        /*00d4*/ 	.word	0x00001d00


	//   ....[1]....
        /*00d8*/ 	.word	0x00006e00


	//----- nvinfo : EIATTR_MAX_THREADS
	.align		4
.L_786:
        /*00dc*/ 	.byte	0x04, 0x05
        /*00de*/ 	.short	(.L_788 - .L_787)
.L_787:
        /*00e0*/ 	.word	0x00000080
        /*00e4*/ 	.word	0x00000001
        /*00e8*/ 	.word	0x00000001


	//----- nvinfo : EIATTR_CRS_STACK_SIZE
	.align		4
.L_788:
        /*00ec*/ 	.byte	0x04, 0x1e
        /*00ee*/ 	.short	(.L_790 - .L_789)
.L_789:
        /*00f0*/ 	.word	0x00000000


	//----- nvinfo : EIATTR_CBANK_PARAM_SIZE
	.align		4
.L_790:
        /*00f4*/ 	.byte	0x03, 0x19
        /*00f6*/ 	.short	0x00e8


	//----- nvinfo : EIATTR_PARAM_CBANK
	.align		4
        /*00f8*/ 	.byte	0x04, 0x0a
        /*00fa*/ 	.short	(.L_792 - .L_791)
	.align		4
.L_791:
        /*00fc*/ 	.word	index@(.nv.constant0._ZN10layer_norm31ln_parallel_residual_fwd_kernelINS_13Kernel_traitsIf13__nv_bfloat16S2_S2_fjLj1280ELj1ELj4ELj1ELj16ENS_18Kernel_traits_baseILj1280EfS2_S2_S2_fjLj128EEEEELb0ELb0ELb0EEEvNS_9FwdParamsE)
        /*0100*/ 	.short	0x0380
        /*0102*/ 	.short	0x00e8


	//----- nvinfo : EIATTR_SW_WAR
	.align		4
.L_792:
        /*0104*/ 	.byte	0x04, 0x36
        /*0106*/ 	.short	(.L_794 - .L_793)
.L_793:
        /*0108*/ 	.word	0x00000008
.L_794:


//--------------------- .nv.info._ZN10layer_norm31ln_parallel_residual_fwd_kernelINS_13Kernel_traitsIf13__nv_bfloat16S2_S2_fjLj1280ELj1ELj4ELj1ELj16ENS_18Kernel_traits_baseILj1280EfS2_S2_S2_fjLj128EEEEELb0ELb0ELb1EEEvNS_9FwdParamsE --------------------------
	.section	.nv.info._ZN10layer_norm31ln_parallel_residual_fwd_kernelINS_13Kernel_traitsIf13__nv_bfloat16S2_S2_fjLj1280ELj1ELj4ELj1ELj16ENS_18Kernel_traits_baseILj1280EfS2_S2_S2_fjLj128EEEEELb0ELb0ELb1EEEvNS_9FwdParamsE,"",@"SHT_CUDA_INFO"
	.sectionflags	@""
	.align	4


	//----- nvinfo : EIATTR_CUDA_API_VERSION
	.align		4
        /*0000*/ 	.byte	0x04, 0x37
        /*0002*/ 	.short	(.L_796 - .L_795)
.L_795:
        /*0004*/ 	.word	0x00000082


	//----- nvinfo : EIATTR_KPARAM_INFO
	.align		4
.L_796:
        /*0008*/ 	.byte	0x04, 0x17
        /*000a*/ 	.short	(.L_798 - .L_797)
.L_797:
        /*000c*/ 	.word	0x00000000
        /*0010*/ 	.short	0x0000
        /*0012*/ 	.short	0x0000
        /*0014*/ 	.byte	0x00, 0xf0, 0xa1, 0x03


	//----- nvinfo : EIATTR_SPARSE_MMA_MASK
	.align		4
.L_798:
        /*0018*/ 	.byte	0x03, 0x50
        /*001a*/ 	.short	0x0000


	//----- nvinfo : EIATTR_MAXREG_COUNT
	.align		4
        /*001c*/ 	.byte	0x03, 0x1b
        /*001e*/ 	.short	0x00ff


	//----- nvinfo : EIATTR_MERCURY_ISA_VERSION
	.align		4
        /*0020*/ 	.byte	0x03, 0x5f
        /*0022*/ 	.short	0x0101


	//----- nvinfo : EIATTR_COOP_GROUP_MASK_REGIDS
	.align		4
        /*0024*/ 	.byte	0x04, 0x29
        /*0026*/ 	.short	(.L_800 - .L_799)


	//   ....[0]....
.L_799:
        /*0028*/ 	.word	0xffffffff


	//   ....[1]....
        /*002c*/ 	.word	0xffffffff


	//   ....[2]....
        /*0030*/ 	.word	0xffffffff


	//   ....[3]....
        /*0034*/ 	.word	0xffffffff


	//   ....[4]....
        /*0038*/ 	.word	0xffffffff


	//   ....[5]....
        /*003c*/ 	.word	0xffffffff


	//   ....[6]....
        /*0040*/ 	.word	0xffffffff


	//   ....[7]....
        /*0044*/ 	.word	0xffffffff


	//   ....[8]....
        /*0048*/ 	.word	0xffffffff


	//   ....[9]....
        /*004c*/ 	.word	0xffffffff


	//   ....[10]....
        /*0050*/ 	.word	0x050000c4


	//   ....[11]....
        /*0054*/ 	.word	0x050000c4


	//   ....[12]....
        /*0058*/ 	.word	0x050000c4


	//   ....[13]....
        /*005c*/ 	.word	0x050000c4


	//   ....[14]....
        /*0060*/ 	.word	0x050000c4


	//   ....[15]....
        /*0064*/ 	.word	0x050000c4


	//   ....[16]....
        /*0068*/ 	.word	0x050000c4


	//   ....[17]....
        /*006c*/ 	.word	0x050000c4


	//   ....[18]....
        /*0070*/ 	.word	0x050000c4


	//   ....[19]....
        /*0074*/ 	.word	0x050000c4


	//----- nvinfo : EIATTR_COOP_GROUP_INSTR_OFFSETS
	.align		4
.L_800:
        /*0078*/ 	.byte	0x04, 0x28
        /*007a*/ 	.short	(.L_802 - .L_801)


	//   ....[0]....
.L_801:
        /*007c*/ 	.word	0x00004230


	//   ....[1]....
        /*0080*/ 	.word	0x00004250


	//   ....[2]....
        /*0084*/ 	.word	0x00004270


	//   ....[3]....
        /*0088*/ 	.word	0x00004290


	//   ....[4]....
        /*008c*/ 	.word	0x000042c0


	//   ....[5]....
        /*0090*/ 	.word	0x000047f0


	//   ....[6]....
        /*0094*/ 	.word	0x00004810


	//   ....[7]....
        /*0098*/ 	.word	0x00004830


	//   ....[8]....
        /*009c*/ 	.word	0x00004850


	//   ....[9]....
        /*00a0*/ 	.word	0x00004870


	//   ....[10]....
        /*00a4*/ 	.word	0x000057e0


	//   ....[11]....
        /*00a8*/ 	.word	0x00005880


	//   ....[12]....
        /*00ac*/ 	.word	0x000058f0


	//   ....[13]....
        /*00b0*/ 	.word	0x00005960


	//   ....[14]....
        /*00b4*/ 	.word	0x000059e0


	//   ....[15]....
        /*00b8*/ 	.word	0x00005f60


	//   ....[16]....
        /*00bc*/ 	.word	0x00005fd0


	//   ....[17]....
        /*00c0*/ 	.word	0x00006040


	//   ....[18]....
        /*00c4*/ 	.word	0x000060b0


	//   ....[19]....
        /*00c8*/ 	.word	0x00006120


	//----- nvinfo : EIATTR_VRC_CTA_INIT_COUNT
	.align		4
.L_802:
        /*00cc*/ 	.byte	0x02, 0x4a
	.zero		1
	.zero		1


	//----- nvinfo : EIATTR_EXIT_INSTR_OFFSETS
	.align		4
        /*00d0*/ 	.byte	0x04, 0x1c
        /*00d2*/ 	.short	(.L_804 - .L_803)


	//   ....[0]....
.L_803:
        /*00d4*/ 	.word	0x00000e90


	//   ....[1]....
        /*00d8*/ 	.word	0x00005770


	//----- nvinfo : EIATTR_MAX_THREADS
	.align		4
.L_804:
        /*00dc*/ 	.byte	0x04, 0x05
        /*00de*/ 	.short	(.L_806 - .L_805)
.L_805:
        /*00e0*/ 	.word	0x00000080
        /*00e4*/ 	.word	0x00000001
        /*00e8*/ 	.word	0x00000001


	//----- nvinfo : EIATTR_CRS_STACK_SIZE
	.align		4
.L_806:
        /*00ec*/ 	.byte	0x04, 0x1e
        /*00ee*/ 	.short	(.L_808 - .L_807)
.L_807:
        /*00f0*/ 	.word	0x00000000


	//----- nvinfo : EIATTR_CBANK_PARAM_SIZE
	.align		4
.L_808:
        /*00f4*/ 	.byte	0x03, 0x19
        /*00f6*/ 	.short	0x00e8


	//----- nvinfo : EIATTR_PARAM_CBANK
	.align		4
        /*00f8*/ 	.byte	0x04, 0x0a
        /*00fa*/ 	.short	(.L_810 - .L_809)
	.align		4
.L_809:
        /*00fc*/ 	.word	index@(.nv.constant0._ZN10layer_norm31ln_parallel_residual_fwd_kernelINS_13Kernel_traitsIf13__nv_bfloat16S2_S2_fjLj1280ELj1ELj4ELj1ELj16ENS_18Kernel_traits_baseILj1280EfS2_S2_S2_fjLj128EEEEELb0ELb0ELb1EEEvNS_9FwdParamsE)
        /*0100*/ 	.short	0x0380
        /*0102*/ 	.short	0x00e8


	//----- nvinfo : EIATTR_SW_WAR
	.align		4
.L_810:
        /*0104*/ 	.byte	0x04, 0x36
        /*0106*/ 	.short	(.L_812 - .L_811)
.L_811:
        /*0108*/ 	.word	0x00000008
.L_812:


//--------------------- .nv.info._ZN10layer_norm31ln_parallel_residual_fwd_kernelINS_13Kernel_traitsIf13__nv_bfloat16S2_S2_fjLj1280ELj1ELj4ELj1ELj16ENS_18Kernel_traits_baseILj1280EfS2_S2_S2_fjLj128EEEEELb0ELb1ELb0EEEvNS_9FwdParamsE --------------------------
	.section	.nv.info._ZN10layer_norm31ln_parallel_residual_fwd_kernelINS_13Kernel_traitsIf13__nv_bfloat16S2_S2_fjLj1280ELj1ELj4ELj1ELj16ENS_18Kernel_traits_baseILj1280EfS2_S2_S2_fjLj128EEEEELb0ELb1ELb0EEEvNS_9FwdParamsE,"",@"SHT_CUDA_INFO"
	.sectionflags	@""
	.align	4


	//----- nvinfo : EIATTR_CUDA_API_VERSION
	.align		4
        /*0000*/ 	.byte	0x04, 0x37
        /*0002*/ 	.short	(.L_814 - .L_813)
.L_813:
        /*0004*/ 	.word	0x00000082


	//----- nvinfo : EIATTR_KPARAM_INFO
	.align		4
.L_814:
        /*0008*/ 	.byte	0x04, 0x17
        /*000a*/ 	.short	(.L_816 - .L_815)
.L_815:
        /*000c*/ 	.word	0x00000000
        /*0010*/ 	.short	0x0000
        /*0012*/ 	.short	0x0000
        /*0014*/ 	.byte	0x00, 0xf0, 0xa1, 0x03


	//----- nvinfo : EIATTR_SPARSE_MMA_MASK
	.align		4
.L_816:
        /*0018*/ 	.byte	0x03, 0x50
        /*001a*/ 	.short	0x0000


	//----- nvinfo : EIATTR_MAXREG_COUNT
	.align		4
        /*001c*/ 	.byte	0x03, 0x1b
        /*001e*/ 	.short	0x00ff


	//----- nvinfo : EIATTR_MERCURY_ISA_VERSION
	.align		4
        /*0020*/ 	.byte	0x03, 0x5f
        /*0022*/ 	.short	0x0101


	//----- nvinfo : EIATTR_COOP_GROUP_MASK_REGIDS
	.align		4
        /*0024*/ 	.byte	0x04, 0x29
        /*0026*/ 	.short	(.L_818 - .L_817)


	//   ....[0]....
.L_817:
        /*0028*/ 	.word	0xffffffff


	//   ....[1]....
        /*002c*/ 	.word	0xffffffff


	//   ....[2]....
        /*0030*/ 	.word	0xffffffff


	//   ....[3]....
        /*0034*/ 	.word	0xffffffff


	//   ....[4]....
        /*0038*/ 	.word	0xffffffff


	//   ....[5]....
        /*003c*/ 	.word	0xffffffff


	//   ....[6]....
        /*0040*/ 	.word	0xffffffff


	//   ....[7]....
        /*0044*/ 	.word	0xffffffff


	//   ....[8]....
        /*0048*/ 	.word	0xffffffff


	//   ....[9]....
        /*004c*/ 	.word	0xffffffff


	//   ....[10]....
        /*0050*/ 	.word	0x05000092


	//   ....[11]....
        /*0054*/ 	.word	0x05000092


	//   ....[12]....
        /*0058*/ 	.word	0x05000092


	//   ....[13]....
        /*005c*/ 	.word	0x05000092


	//   ....[14]....
        /*0060*/ 	.word	0x05000092


	//   ....[15]....
        /*0064*/ 	.word	0x05000092


	//   ....[16]....
        /*0068*/ 	.word	0x05000092


	//   ....[17]....
        /*006c*/ 	.word	0x05000092


	//   ....[18]....
        /*0070*/ 	.word	0x05000092


	//   ....[19]....
        /*0074*/ 	.word	0x05000092


	//----- nvinfo : EIATTR_COOP_GROUP_INSTR_OFFSETS
	.align		4
.L_818:
        /*0078*/ 	.byte	0x04, 0x28
        /*007a*/ 	.short	(.L_820 - .L_819)


	//   ....[0]....
.L_819:
        /*007c*/ 	.word	0x000041b0


	//   ....[1]....
        /*0080*/ 	.word	0x000041e0


	//   ....[2]....
        /*0084*/ 	.word	0x00004200


	//   ....[3]....
        /*0088*/ 	.word	0x00004220


	//   ....[4]....
        /*008c*/ 	.word	0x00004250


	//   ....[5]....
        /*0090*/ 	.word	0x00004790


	//   ....[6]....
        /*0094*/ 	.word	0x000047b0


	//   ....[7]....
        /*0098*/ 	.word	0x000047d0


	//   ....[8]....
        /*009c*/ 	.word	0x000047f0


	//   ....[9]....
        /*00a0*/ 	.word	0x00004810


	//   ....[10]....
        /*00a4*/ 	.word	0x000054d0


	//   ....[11]....
        /*00a8*/ 	.word	0x00005570


	//   ....[12]....
        /*00ac*/ 	.word	0x000055e0


	//   ....[13]....
        /*00b0*/ 	.word	0x00005650


	//   ....[14]....
        /*00b4*/ 	.word	0x000056d0


	//   ....[15]....
        /*00b8*/ 	.word	0x00005c70


	//   ....[16]....
        /*00bc*/ 	.word	0x00005ce0


	//   ....[17]....
        /*00c0*/ 	.word	0x00005d50


	//   ....[18]....
        /*00c4*/ 	.word	0x00005dc0


	//   ....[19]....
        /*00c8*/ 	.word	0x00005e30


	//----- nvinfo : EIATTR_VRC_CTA_INIT_COUNT
	.align		4
.L_820:
        /*00cc*/ 	.byte	0x02, 0x4a
	.zero		1
	.zero		1


	//----- nvinfo : EIATTR_EXIT_INSTR_OFFSETS
	.align		4
        /*00d0*/ 	.byte	0x04, 0x1c
        /*00d2*/ 	.short	(.L_822 - .L_821)


	//   ....[0]....
.L_821:
        /*00d4*/ 	.word	0x000007f0


	//   ....[1]....
        /*00d8*/ 	.word	0x00005460


	//----- nvinfo : EIATTR_MAX_THREADS
	.align		4
.L_822:
        /*00dc*/ 	.byte	0x04, 0x05
        /*00de*/ 	.short	(.L_824 - .L_823)
.L_823:
        /*00e0*/ 	.word	0x00000080
        /*00e4*/ 	.word	0x00000001
        /*00e8*/ 	.word	0x00000001


	//----- nvinfo : EIATTR_CRS_STACK_SIZE
	.align		4
.L_824:
        /*00ec*/ 	.byte	0x04, 0x1e
        /*00ee*/ 	.short	(.L_826 - .L_825)
.L_825:
        /*00f0*/ 	.word	0x00000000


	//----- nvinfo : EIATTR_CBANK_PARAM_SIZE
	.align		4
.L_826:
        /*00f4*/ 	.byte	0x03, 0x19
        /*00f6*/ 	.short	0x00e8


	//----- nvinfo : EIATTR_PARAM_CBANK
	.align		4
        /*00f8*/ 	.byte	0x04, 0x0a
        /*00fa*/ 	.short	(.L_828 - .L_827)
	.align		4
.L_827:
        /*00fc*/ 	.word	index@(.nv.constant0._ZN10layer_norm31ln_parallel_residual_fwd_kernelINS_13Kernel_traitsIf13__nv_bfloat16S2_S2_fjLj1280ELj1ELj4ELj1ELj16ENS_18Kernel_traits_baseILj1280EfS2_S2_S2_fjLj128EEEEELb0ELb1ELb0EEEvNS_9FwdParamsE)
        /*0100*/ 	.short	0x0380
        /*0102*/ 	.short	0x00e8


	//----- nvinfo : EIATTR_SW_WAR
	.align		4
.L_828:
        /*0104*/ 	.byte	0x04, 0x36
        /*0106*/ 	.short	(.L_830 - .L_829)
.L_829:
        /*0108*/ 	.word	0x00000008
.L_830:


//--------------------- .nv.info._ZN10layer_norm31ln_parallel_residual_fwd_kernelINS_13Kernel_traitsIf13__nv_bfloat16S2_S2_fjLj1280ELj1ELj4ELj1ELj16ENS_18Kernel_traits_baseILj1280EfS2_S2_S2_fjLj128EEEEELb0ELb1ELb1EEEvNS_9FwdParamsE --------------------------
	.section	.nv.info._ZN10layer_norm31ln_parallel_residual_fwd_kernelINS_13Kernel_traitsIf13__nv_bfloat16S2_S2_fjLj1280ELj1ELj4ELj1ELj16ENS_18Kernel_traits_baseILj1280EfS2_S2_S2_fjLj128EEEEELb0ELb1ELb1EEEvNS_9FwdParamsE,"",@"SHT_CUDA_INFO"
	.sectionflags	@""
	.align	4


	//----- nvinfo : EIATTR_CUDA_API_VERSION
	.align		4
        /*0000*/ 	.byte	0x04, 0x37
        /*0002*/ 	.short	(.L_832 - .L_831)
.L_831:
        /*0004*/ 	.word	0x00000082


	//----- nvinfo : EIATTR_KPARAM_INFO
	.align		4
.L_832:
        /*0008*/ 	.byte	0x04, 0x17
        /*000a*/ 	.short	(.L_834 - .L_833)
.L_833:
        /*000c*/ 	.word	0x00000000
        /*0010*/ 	.short	0x0000
        /*0012*/ 	.short	0x0000
        /*0014*/ 	.byte	0x00, 0xf0, 0xa1, 0x03


	//----- nvinfo : EIATTR_SPARSE_MMA_MASK
	.align		4
.L_834:
        /*0018*/ 	.byte	0x03, 0x50
        /*001a*/ 	.short	0x0000


	//----- nvinfo : EIATTR_MAXREG_COUNT
	.align		4
        /*001c*/ 	.byte	0x03, 0x1b
        /*001e*/ 	.short	0x00ff


	//----- nvinfo : EIATTR_MERCURY_ISA_VERSION
	.align		4
        /*0020*/ 	.byte	0x03, 0x5f
        /*0022*/ 	.short	0x0101


	//----- nvinfo : EIATTR_COOP_GROUP_MASK_REGIDS
	.align		4
        /*0024*/ 	.byte	0x04, 0x29
        /*0026*/ 	.short	(.L_836 - .L_835)


	//   ....[0]....
.L_835:
        /*0028*/ 	.word	0xffffffff


	//   ....[1]....
        /*002c*/ 	.word	0xffffffff


	//   ....[2]....
        /*0030*/ 	.word	0xffffffff


	//   ....[3]....
        /*0034*/ 	.word	0xffffffff


	//   ....[4]....
        /*0038*/ 	.word	0xffffffff


	//   ....[5]....
        /*003c*/ 	.word	0xffffffff


	//   ....[6]....
        /*0040*/ 	.word	0xffffffff


	//   ....[7]....
        /*0044*/ 	.word	0xffffffff


	//   ....[8]....
        /*0048*/ 	.word	0xffffffff


	//   ....[9]....
        /*004c*/ 	.word	0xffffffff


	//   ....[10]....
        /*0050*/ 	.word	0x05000071


	//   ....[11]....
        /*0054*/ 	.word	0x05000071


	//   ....[12]....
        /*0058*/ 	.word	0x05000071


	//   ....[13]....
        /*005c*/ 	.word	0x05000071


	//   ....[14]....
        /*0060*/ 	.word	0x05000071


	//   ....[15]....
        /*0064*/ 	.word	0x05000071


	//   ....[16]....
        /*0068*/ 	.word	0x05000071


	//   ....[17]....
        /*006c*/ 	.word	0x05000071


	//   ....[18]....
        /*0070*/ 	.word	0x05000071


	//   ....[19]....
        /*0074*/ 	.word	0x05000071


	//----- nvinfo : EIATTR_COOP_GROUP_INSTR_OFFSETS
	.align		4
.L_836:
        /*0078*/ 	.byte	0x04, 0x28
        /*007a*/ 	.short	(.L_838 - .L_837)


	//   ....[0]....
.L_837:
        /*007c*/ 	.word	0x000038a0


	//   ....[1]....
        /*0080*/ 	.word	0x000038d0


	//   ....[2]....
        /*0084*/ 	.word	0x000038f0


	//   ....[3]....
        /*0088*/ 	.word	0x00003910


	//   ....[4]....
        /*008c*/ 	.word	0x00003930


	//   ....[5]....
        /*0090*/ 	.word	0x00003e60


	//   ....[6]....
        /*0094*/ 	.word	0x00003e80


	//   ....[7]....
        /*0098*/ 	.word	0x00003ea0


	//   ....[8]....
        /*009c*/ 	.word	0x00003ec0


	//   ....[9]....
        /*00a0*/ 	.word	0x00003ee0


	//   ....[10]....
        /*00a4*/ 	.word	0x000049e0


	//   ....[11]....
        /*00a8*/ 	.word	0x00004a90


	//   ....[12]....
        /*00ac*/ 	.word	0x00004b00


	//   ....[13]....
        /*00b0*/ 	.word	0x00004b70


	//   ....[14]....
        /*00b4*/ 	.word	0x00004be0


	//   ....[15]....
        /*00b8*/ 	.word	0x00005150


	//   ....[16]....
        /*00bc*/ 	.word	0x000051c0


	//   ....[17]....
        /*00c0*/ 	.word	0x00005230


	//   ....[18]....
        /*00c4*/ 	.word	0x000052a0


	//   ....[19]....
        /*00c8*/ 	.word	0x00005310


	//----- nvinfo : EIATTR_VRC_CTA_INIT_COUNT
	.align		4
.L_838:
        /*00cc*/ 	.byte	0x02, 0x4a
	.zero		1
	.zero		1


	//----- nvinfo : EIATTR_EXIT_INSTR_OFFSETS
	.align		4
        /*00d0*/ 	.byte	0x04, 0x1c
        /*00d2*/ 	.short	(.L_840 - .L_839)


	//   ....[0]....
.L_839:
        /*00d4*/ 	.word	0x000004b0


	//   ....[1]....
        /*00d8*/ 	.word	0x00004970


	//----- nvinfo : EIATTR_MAX_THREADS
	.align		4
.L_840:
        /*00dc*/ 	.byte	0x04, 0x05
        /*00de*/ 	.short	(.L_842 - .L_841)
.L_841:
        /*00e0*/ 	.word	0x00000080
        /*00e4*/ 	.word	0x00000001
        /*00e8*/ 	.word	0x00000001


	//----- nvinfo : EIATTR_CRS_STACK_SIZE
	.align		4
.L_842:
        /*00ec*/ 	.byte	0x04, 0x1e
        /*00ee*/ 	.short	(.L_844 - .L_843)
.L_843:
        /*00f0*/ 	.word	0x00000000


	//----- nvinfo : EIATTR_CBANK_PARAM_SIZE
	.align		4
.L_844:
        /*00f4*/ 	.byte	0x03, 0x19
        /*00f6*/ 	.short	0x00e8


	//----- nvinfo : EIATTR_PARAM_CBANK
	.align		4
        /*00f8*/ 	.byte	0x04, 0x0a
        /*00fa*/ 	.short	(.L_846 - .L_845)
	.align		4
.L_845:
        /*00fc*/ 	.word	index@(.nv.constant0._ZN10layer_norm31ln_parallel_residual_fwd_kernelINS_13Kernel_traitsIf13__nv_bfloat16S2_S2_fjLj1280ELj1ELj4ELj1ELj16ENS_18Kernel_traits_baseILj1280EfS2_S2_S2_fjLj128EEEEELb0ELb1ELb1EEEvNS_9FwdParamsE)
        /*0100*/ 	.short	0x0380
        /*0102*/ 	.short	0x00e8


	//----- nvinfo : EIATTR_SW_WAR
	.align		4
.L_846:
        /*0104*/ 	.byte	0x04, 0x36
        /*0106*/ 	.short	(.L_848 - .L_847)
.L_847:
        /*0108*/ 	.word	0x00000008
.L_848:


//--------------------- .nv.info._ZN10layer_norm31ln_parallel_residual_fwd_kernelINS_13Kernel_traitsIf13__nv_bfloat16S2_S2_fjLj1280ELj1ELj4ELj1ELj16ENS_18Kernel_traits_baseILj1280EfS2_S2_S2_fjLj128EEEEELb1ELb0ELb0EEEvNS_9FwdParamsE --------------------------
	.section	.nv.info._ZN10layer_norm31ln_parallel_residual_fwd_kernelINS_13Kernel_traitsIf13__nv_bfloat16S2_S2_fjLj1280ELj1ELj4ELj1ELj16ENS_18Kernel_traits_baseILj1280EfS2_S2_S2_fjLj128EEEEELb1ELb0ELb0EEEvNS_9FwdParamsE,"",@"SHT_CUDA_INFO"
	.sectionflags	@""
	.align	4


	//----- nvinfo : EIATTR_CUDA_API_VERSION
	.align		4
        /*0000*/ 	.byte	0x04, 0x37
        /*0002*/ 	.short	(.L_850 - .L_849)
.L_849:
        /*0004*/ 	.word	0x00000082


	//----- nvinfo : EIATTR_KPARAM_INFO
	.align		4
.L_850:
        /*0008*/ 	.byte	0x04, 0x17
        /*000a*/ 	.short	(.L_852 - .L_851)
.L_851:
        /*000c*/ 	.word	0x00000000
        /*0010*/ 	.short	0x0000
        /*0012*/ 	.short	0x0000
        /*0014*/ 	.byte	0x00, 0xf0, 0xa1, 0x03


	//----- nvinfo : EIATTR_SPARSE_MMA_MASK
	.align		4
.L_852:
        /*0018*/ 	.byte	0x03, 0x50
        /*001a*/ 	.short	0x0000


	//----- nvinfo : EIATTR_MAXREG_COUNT
	.align		4
        /*001c*/ 	.byte	0x03, 0x1b
        /*001e*/ 	.short	0x00ff


	//----- nvinfo : EIATTR_MERCURY_ISA_VERSION
	.align		4
        /*0020*/ 	.byte	0x03, 0x5f
        /*0022*/ 	.short	0x0101


	//----- nvinfo : EIATTR_COOP_GROUP_MASK_REGIDS
	.align		4
        /*0024*/ 	.byte	0x04, 0x29
        /*0026*/ 	.short	(.L_854 - .L_853)


	//   ....[0]....
.L_853:
        /*0028*/ 	.word	0xffffffff


	//   ....[1]....
        /*002c*/ 	.word	0xffffffff


	//   ....[2]....
        /*0030*/ 	.word	0xffffffff


	//   ....[3]....
        /*0034*/ 	.word	0xffffffff


	//   ....[4]....
        /*0038*/ 	.word	0xffffffff


	//   ....[5]....
        /*003c*/ 	.word	0xffffffff


	//   ....[6]....
        /*0040*/ 	.word	0xffffffff


	//   ....[7]....
        /*0044*/ 	.word	0xffffffff


	//   ....[8]....
        /*0048*/ 	.word	0xffffffff


	//   ....[9]....
        /*004c*/ 	.word	0xffffffff


	//   ....[10]....
        /*0050*/ 	.word	0x050000ef


	//   ....[11]....
        /*0054*/ 	.word	0x050000ef


	//   ....[12]....
        /*0058*/ 	.word	0x050000ef


	//   ....[13]....
        /*005c*/ 	.word	0x050000ef


	//   ....[14]....
        /*0060*/ 	.word	0x050000ef


	//   ....[15]....
        /*0064*/ 	.word	0x050000ef


	//   ....[16]....
        /*0068*/ 	.word	0x050000ef


	//   ....[17]....
        /*006c*/ 	.word	0x050000ef


	//   ....[18]....
        /*0070*/ 	.word	0x050000ef


	//   ....[19]....
        /*0074*/ 	.word	0x050000ef


	//----- nvinfo : EIATTR_COOP_GROUP_INSTR_OFFSETS
	.align		4
.L_854:
        /*0078*/ 	.byte	0x04, 0x28
        /*007a*/ 	.short	(.L_856 - .L_855)


	//   ....[0]....
.L_855:
        /*007c*/ 	.word	0x0002f590


	//   ....[1]....
        /*0080*/ 	.word	0x0002f5b0


	//   ....[2]....
        /*0084*/ 	.word	0x0002f5e0


	//   ....[3]....
        /*0088*/ 	.word	0x0002f600


	//   ....[4]....
        /*008c*/ 	.word	0x0002f620


	//   ....[5]....
        /*0090*/ 	.word	0x0002fb60


	//   ....[6]....
        /*0094*/ 	.word	0x0002fb80


	//   ....[7]....
        /*0098*/ 	.word	0x0002fba0


	//   ....[8]....
        /*009c*/ 	.word	0x0002fbc0


	//   ....[9]....
        /*00a0*/ 	.word	0x0002fbe0


	//   ....[10]....
        /*00a4*/ 	.word	0x00030d60


	//   ....[11]....
        /*00a8*/ 	.word	0x00030e00


	//   ....[12]....
        /*00ac*/ 	.word	0x00030e80


	//   ....[13]....
        /*00b0*/ 	.word	0x00030ef0


	//   ....[14]....
        /*00b4*/ 	.word	0x00030f60


	//   ....[15]....
        /*00b8*/ 	.word	0x000314e0


	//   ....[16]....
        /*00bc*/ 	.word	0x00031550


	//   ....[17]....
        /*00c0*/ 	.word	0x000315c0


	//   ....[18]....
        /*00c4*/ 	.word	0x00031630


	//   ....[19]....
        /*00c8*/ 	.word	0x000316a0


	//----- nvinfo : EIATTR_VRC_CTA_INIT_COUNT
	.align		4
.L_856:
        /*00cc*/ 	.byte	0x02, 0x4a
	.zero		1
	.zero		1


	//----- nvinfo : EIATTR_EXIT_INSTR_OFFSETS
	.align		4
        /*00d0*/ 	.byte	0x04, 0x1c
        /*00d2*/ 	.short	(.L_858 - .L_857)


	//   ....[0]....
.L_857:
        /*00d4*/ 	.word	0x00001f50


	//   ....[1]....
        /*00d8*/ 	.word	0x00030cf0


	//----- nvinfo : EIATTR_MAX_THREADS
	.align		4
.L_858:
        /*00dc*/ 	.byte	0x04, 0x05
        /*00de*/ 	.short	(.L_860 - .L_859)
.L_859:
        /*00e0*/ 	.word	0x00000080
        /*00e4*/ 	.word	0x00000001
        /*00e8*/ 	.word	0x00000001


	//----- nvinfo : EIATTR_CRS_STACK_SIZE
	.align		4
.L_860:
        /*00ec*/ 	.byte	0x04, 0x1e
        /*00ee*/ 	.short	(.L_862 - .L_861)
.L_861:
        /*00f0*/ 	.word	0x00000000


	//----- nvinfo : EIATTR_CBANK_PARAM_SIZE
	.align		4
.L_862:
        /*00f4*/ 	.byte	0x03, 0x19
        /*00f6*/ 	.short	0x00e8


	//----- nvinfo : EIATTR_PARAM_CBANK
	.align		4
        /*00f8*/ 	.byte	0x04, 0x0a
        /*00fa*/ 	.short	(.L_864 - .L_863)
	.align		4
.L_863:
        /*00fc*/ 	.word	index@(.nv.constant0._ZN10layer_norm31ln_parallel_residual_fwd_kernelINS_13Kernel_traitsIf13__nv_bfloat16S2_S2_fjLj1280ELj1ELj4ELj1ELj16ENS_18Kernel_traits_baseILj1280EfS2_S2_S2_fjLj128EEEEELb1ELb0ELb0EEEvNS_9FwdParamsE)
        /*0100*/ 	.short	0x0380
        /*0102*/ 	.short	0x00e8


	//----- nvinfo : EIATTR_SW_WAR
	.align		4
.L_864:
        /*0104*/ 	.byte	0x04, 0x36
        /*0106*/ 	.short	(.L_866 - .L_865)
.L_865:
        /*0108*/ 	.word	0x00000008
.L_866:


//--------------------- .nv.info._ZN10layer_norm31ln_parallel_residual_fwd_kernelINS_13Kernel_traitsIf13__nv_bfloat16S2_S2_fjLj1280ELj1ELj4ELj1ELj16ENS_18Kernel_traits_baseILj1280EfS2_S2_S2_fjLj128EEEEELb1ELb0ELb1EEEvNS_9FwdParamsE --------------------------
	.section	.nv.info._ZN10layer_norm31ln_parallel_residual_fwd_kernelINS_13Kernel_traitsIf13__nv_bfloat16S2_S2_fjLj1280ELj1ELj4ELj1ELj16ENS_18Kernel_traits_baseILj1280EfS2_S2_S2_fjLj128EEEEELb1ELb0ELb1EEEvNS_9FwdParamsE,"",@"SHT_CUDA_INFO"
	.sectionflags	@""
	.align	4


	//----- nvinfo : EIATTR_CUDA_API_VERSION
	.align		4
        /*0000*/ 	.byte	0x04, 0x37
        /*0002*/ 	.short	(.L_868 - .L_867)
.L_867:
        /*0004*/ 	.word	0x00000082


	//----- nvinfo : EIATTR_KPARAM_INFO
	.align		4
.L_868:
        /*0008*/ 	.byte	0x04, 0x17
        /*000a*/ 	.short	(.L_870 - .L_869)
.L_869:
        /*000c*/ 	.word	0x00000000
        /*0010*/ 	.short	0x0000
        /*0012*/ 	.short	0x0000
        /*0014*/ 	.byte	0x00, 0xf0, 0xa1, 0x03


	//----- nvinfo : EIATTR_SPARSE_MMA_MASK
	.align		4
.L_870:
        /*0018*/ 	.byte	0x03, 0x50
        /*001a*/ 	.short	0x0000


	//----- nvinfo : EIATTR_MAXREG_COUNT
	.align		4
        /*001c*/ 	.byte	0x03, 0x1b
        /*001e*/ 	.short	0x00ff


	//----- nvinfo : EIATTR_ANNOTATIONS
	.align		4
        /*0020*/ 	.byte	0x04, 0x55
        /*0022*/ 	.short	(.L_872 - .L_871)


	//   ....[0]....
.L_871:
        /*0024*/ 	.word	0x00000001
        /*0028*/ 	.byte	0x20, 0x03, 0x00, 0x00, 0x01, 0x00, 0x00, 0x00, 0x60, 0x03, 0x00, 0x00, 0x01, 0x00, 0x00, 0x00
        /*0038*/ 	.byte	0xa0, 0x03, 0x00, 0x00, 0x01, 0x00, 0x00, 0x00, 0xe0, 0x03, 0x00, 0x00, 0x01, 0x00, 0x00, 0x00
        /*0048*/ 	.byte	0x10, 0x0d, 0x00, 0x00, 0x01, 0x00, 0x00, 0x00, 0x20, 0x0d, 0x00, 0x00, 0x01, 0x00, 0x00, 0x00
        /*0058*/ 	.byte	0xc0, 0x10, 0x00, 0x00, 0x01, 0x00, 0x00, 0x00, 0xd0, 0x10, 0x00, 0x00, 0x01, 0x00, 0x00, 0x00
        /*0068*/ 	.byte	0x20, 0x9b, 0x02, 0x00, 0x01, 0x00, 0x00, 0x00, 0x40, 0x9b, 0x02, 0x00, 0x01, 0x00, 0x00, 0x00
        /*0078*/ 	.byte	0x50, 0x9b, 0x02, 0x00, 0x01, 0x00, 0x00, 0x00, 0x60, 0x9b, 0x02, 0x00


	//----- nvinfo : EIATTR_MERCURY_ISA_VERSION
	.align		4
.L_872:
        /*0084*/ 	.byte	0x03, 0x5f
        /*0086*/ 	.short	0x0101


	//----- nvinfo : EIATTR_COOP_GROUP_MASK_REGIDS
	.align		4
        /*0088*/ 	.byte	0x04, 0x29
        /*008a*/ 	.short	(.L_874 - .L_873)


	//   ....[0]....
.L_873:
        /*008c*/ 	.word	0xffffffff


	//   ....[1]....
        /*0090*/ 	.word	0xffffffff


	//   ....[2]....
        /*0094*/ 	.word	0xffffffff


	//   ....[3]....
        /*0098*/ 	.word	0xffffffff


	//   ....[4]....
        /*009c*/ 	.word	0xffffffff


	//   ....[5]....
        /*00a0*/ 	.word	0xffffffff


	//   ....[6]....
        /*00a4*/ 	.word	0xffffffff


	//   ....[7]....
        /*00a8*/ 	.word	0xffffffff


	//   ....[8]....
        /*00ac*/ 	.word	0xffffffff


	//   ....[9]....
        /*00b0*/ 	.word	0xffffffff


	//   ....[10]....
        /*00b4*/ 	.word	0x05000096


	//   ....[11]....
        /*00b8*/ 	.word	0x05000096


	//   ....[12]....
        /*00bc*/ 	.word	0x05000096


	//   ....[13]....
        /*00c0*/ 	.word	0x05000096


	//   ....[14]....
        /*00c4*/ 	.word	0x05000096


	//   ....[15]....
        /*00c8*/ 	.word	0x05000096


	//   ....[16]....
        /*00cc*/ 	.word	0x05000096


	//   ....[17]....
        /*00d0*/ 	.word	0x05000096


	//   ....[18]....
        /*00d4*/ 	.word	0x05000096


	//   ....[19]....
        /*00d8*/ 	.word	0x05000096


	//----- nvinfo : EIATTR_COOP_GROUP_INSTR_OFFSETS
	.align		4
.L_874:
        /*00dc*/ 	.byte	0x04, 0x28
        /*00de*/ 	.short	(.L_876 - .L_875)


	//   ....[0]....
.L_875:
        /*00e0*/ 	.word	0x000294d0


	//   ....[1]....
        /*00e4*/ 	.word	0x000294f0


	//   ....[2]....
        /*00e8*/ 	.word	0x00029510


	//   ....[3]....
        /*00ec*/ 	.word	0x00029530


	//   ....[4]....
        /*00f0*/ 	.word	0x00029560


	//   ....[5]....
        /*00f4*/ 	.word	0x00029a90


	//   ....[6]....
        /*00f8*/ 	.word	0x00029ab0


	//   ....[7]....
        /*00fc*/ 	.word	0x00029ad0


	//   ....[8]....
        /*0100*/ 	.word	0x00029af0


	//   ....[9]....
        /*0104*/ 	.word	0x00029b10


	//   ....[10]....
        /*0108*/ 	.word	0x0002aae0


	//   ....[11]....
        /*010c*/ 	.word	0x0002ab80


	//   ....[12]....
        /*0110*/ 	.word	0x0002abf0


	//   ....[13]....
        /*0114*/ 	.word	0x0002ac60


	//   ....[14]....
        /*0118*/ 	.word	0x0002ace0


	//   ....[15]....
        /*011c*/ 	.word	0x0002b260


	//   ....[16]....
        /*0120*/ 	.word	0x0002b2d0


	//   ....[17]....
        /*0124*/ 	.word	0x0002b340


	//   ....[18]....
        /*0128*/ 	.word	0x0002b3b0


	//   ....[19]....
        /*012c*/ 	.word	0x0002b420


	//----- nvinfo : EIATTR_VRC_CTA_INIT_COUNT
	.align		4
.L_876:
        /*0130*/ 	.byte	0x02, 0x4a
	.zero		1
	.zero		1


	//----- nvinfo : EIATTR_EXIT_INSTR_OFFSETS
	.align		4
        /*0134*/ 	.byte	0x04, 0x1c
        /*0136*/ 	.short	(.L_878 - .L_877)


	//   ....[0]....
.L_877:
        /*0138*/ 	.word	0x00001100


	//   ....[1]....
        /*013c*/ 	.word	0x0002aa70


	//----- nvinfo : EIATTR_MAX_THREADS
	.align		4
.L_878:
        /*0140*/ 	.byte	0x04, 0x05
        /*0142*/ 	.short	(.L_880 - .L_879)
.L_879:
        /*0144*/ 	.word	0x00000080
        /*0148*/ 	.word	0x00000001
        /*014c*/ 	.word	0x00000001


	//----- nvinfo : EIATTR_CRS_STACK_SIZE
	.align		4
.L_880:
        /*0150*/ 	.byte	0x04, 0x1e
        /*0152*/ 	.short	(.L_882 - .L_881)
.L_881:
        /*0154*/ 	.word	0x00000000


	//----- nvinfo : EIATTR_CBANK_PARAM_SIZE
	.align		4
.L_882:
        /*0158*/ 	.byte	0x03, 0x19
        /*015a*/ 	.short	0x00e8


	//----- nvinfo : EIATTR_PARAM_CBANK
	.align		4
        /*015c*/ 	.byte	0x04, 0x0a
        /*015e*/ 	.short	(.L_884 - .L_883)
	.align		4
.L_883:
        /*0160*/ 	.word	index@(.nv.constant0._ZN10layer_norm31ln_parallel_residual_fwd_kernelINS_13Kernel_traitsIf13__nv_bfloat16S2_S2_fjLj1280ELj1ELj4ELj1ELj16ENS_18Kernel_traits_baseILj1280EfS2_S2_S2_fjLj128EEEEELb1ELb0ELb1EEEvNS_9FwdParamsE)
        /*0164*/ 	.short	0x0380
        /*0166*/ 	.short	0x00e8


	//----- nvinfo : EIATTR_SW_WAR
	.align		4
.L_884:
        /*0168*/ 	.byte	0x04, 0x36
        /*016a*/ 	.short	(.L_886 - .L_885)
.L_885:
        /*016c*/ 	.word	0x00000008
.L_886:


//--------------------- .nv.info._ZN10layer_norm31ln_parallel_residual_fwd_kernelINS_13Kernel_traitsIf13__nv_bfloat16S2_S2_fjLj1280ELj1ELj4ELj1ELj16ENS_18Kernel_traits_baseILj1280EfS2_S2_S2_fjLj128EEEEELb1ELb1ELb0EEEvNS_9FwdParamsE --------------------------
	.section	.nv.info._ZN10layer_norm31ln_parallel_residual_fwd_kernelINS_13Kernel_traitsIf13__nv_bfloat16S2_S2_fjLj1280ELj1ELj4ELj1ELj16ENS_18Kernel_traits_baseILj1280EfS2_S2_S2_fjLj128EEEEELb1ELb1ELb0EEEvNS_9FwdParamsE,"",@"SHT_CUDA_INFO"
	.sectionflags	@""
	.align	4


	//----- nvinfo : EIATTR_CUDA_API_VERSION
	.align		4
        /*0000*/ 	.byte	0x04, 0x37
        /*0002*/ 	.short	(.L_888 - .L_887)
.L_887:
        /*0004*/ 	.word	0x00000082


	//----- nvinfo : EIATTR_KPARAM_INFO
	.align		4
.L_888:
        /*0008*/ 	.byte	0x04, 0x17
        /*000a*/ 	.short	(.L_890 - .L_889)
.L_889:
        /*000c*/ 	.word	0x00000000
        /*0010*/ 	.short	0x0000
        /*0012*/ 	.short	0x0000
        /*0014*/ 	.byte	0x00, 0xf0, 0xa1, 0x03


	//----- nvinfo : EIATTR_SPARSE_MMA_MASK
	.align		4
.L_890:
        /*0018*/ 	.byte	0x03, 0x50
        /*001a*/ 	.short	0x0000


	//----- nvinfo : EIATTR_MAXREG_COUNT
	.align		4
        /*001c*/ 	.byte	0x03, 0x1b
        /*001e*/ 	.short	0x00ff


	//----- nvinfo : EIATTR_MERCURY_ISA_VERSION
	.align		4
        /*0020*/ 	.byte	0x03, 0x5f
        /*0022*/ 	.short	0x0101


	//----- nvinfo : EIATTR_COOP_GROUP_MASK_REGIDS
	.align		4
        /*0024*/ 	.byte	0x04, 0x29
        /*0026*/ 	.short	(.L_892 - .L_891)


	//   ....[0]....
.L_891:
        /*0028*/ 	.word	0xffffffff


	//   ....[1]....
        /*002c*/ 	.word	0xffffffff


	//   ....[2]....
        /*0030*/ 	.word	0xffffffff


	//   ....[3]....
        /*0034*/ 	.word	0xffffffff


	//   ....[4]....
        /*0038*/ 	.word	0xffffffff


	//   ....[5]....
        /*003c*/ 	.word	0xffffffff


	//   ....[6]....
        /*0040*/ 	.word	0xffffffff


	//   ....[7]....
        /*0044*/ 	.word	0xffffffff


	//   ....[8]....
        /*0048*/ 	.word	0xffffffff


	//   ....[9]....
        /*004c*/ 	.word	0xffffffff


	//   ....[10]....
        /*0050*/ 	.word	0x0500009e


	//   ....[11]....
        /*0054*/ 	.word	0x0500009e


	//   ....[12]....
        /*0058*/ 	.word	0x0500009e


	//   ....[13]....
        /*005c*/ 	.word	0x0500009e


	//   ....[14]....
        /*0060*/ 	.word	0x0500009e


	//   ....[15]....
        /*0064*/ 	.word	0x0500009e


	//   ....[16]....
        /*0068*/ 	.word	0x0500009e


	//   ....[17]....
        /*006c*/ 	.word	0x0500009e


	//   ....[18]....
        /*0070*/ 	.word	0x0500009e


	//   ....[19]....
        /*0074*/ 	.word	0x0500009e


	//----- nvinfo : EIATTR_COOP_GROUP_INSTR_OFFSETS
	.align		4
.L_892:
        /*0078*/ 	.byte	0x04, 0x28
        /*007a*/ 	.short	(.L_894 - .L_893)


	//   ....[0]....
.L_893:
        /*007c*/ 	.word	0x000305d0


	//   ....[1]....
        /*0080*/ 	.word	0x000305f0


	//   ....[2]....
        /*0084*/ 	.word	0x00030610


	//   ....[3]....
        /*0088*/ 	.word	0x00030630


	//   ....[4]....
        /*008c*/ 	.word	0x00030660


	//   ....[5]....
        /*0090*/ 	.word	0x00030ba0


	//   ....[6]....
        /*0094*/ 	.word	0x00030bc0


	//   ....[7]....
        /*0098*/ 	.word	0x00030be0


	//   ....[8]....
        /*009c*/ 	.word	0x00030c00


	//   ....[9]....
        /*00a0*/ 	.word	0x00030c20


	//   ....[10]....
        /*00a4*/ 	.word	0x000318e0


	//   ....[11]....
        /*00a8*/ 	.word	0x00031980


	//   ....[12]....
        /*00ac*/ 	.word	0x000319f0


	//   ....[13]....
        /*00b0*/ 	.word	0x00031a60


	//   ....[14]....
        /*00b4*/ 	.word	0x00031ae0


	//   ....[15]....
        /*00b8*/ 	.word	0x00032070


	//   ....[16]....
        /*00bc*/ 	.word	0x000320e0


	//   ....[17]....
        /*00c0*/ 	.word	0x00032150


	//   ....[18]....
        /*00c4*/ 	.word	0x000321c0


	//   ....[19]....
        /*00c8*/ 	.word	0x00032230


	//----- nvinfo : EIATTR_VRC_CTA_INIT_COUNT
	.align		4
.L_894:
        /*00cc*/ 	.byte	0x02, 0x4a
	.zero		1
	.zero		1


	//----- nvinfo : EIATTR_EXIT_INSTR_OFFSETS
	.align		4
        /*00d0*/ 	.byte	0x04, 0x1c
        /*00d2*/ 	.short	(.L_896 - .L_895)


	//   ....[0]....
.L_895:
        /*00d4*/ 	.word	0x00000a20


	//   ....[1]....
        /*00d8*/ 	.word	0x00031870


	//----- nvinfo : EIATTR_MAX_THREADS
	.align		4
.L_896:
        /*00dc*/ 	.byte	0x04, 0x05
        /*00de*/ 	.short	(.L_898 - .L_897)
.L_897:
        /*00e0*/ 	.word	0x00000080
        /*00e4*/ 	.word	0x00000001
        /*00e8*/ 	.word	0x00000001


	//----- nvinfo : EIATTR_CRS_STACK_SIZE
	.align		4
.L_898:
        /*00ec*/ 	.byte	0x04, 0x1e
        /*00ee*/ 	.short	(.L_900 - .L_899)
.L_899:
        /*00f0*/ 	.word	0x00000000


	//----- nvinfo : EIATTR_CBANK_PARAM_SIZE
	.align		4
.L_900:
        /*00f4*/ 	.byte	0x03, 0x19
        /*00f6*/ 	.short	0x00e8


	//----- nvinfo : EIATTR_PARAM_CBANK
	.align		4
        /*00f8*/ 	.byte	0x04, 0x0a
        /*00fa*/ 	.short	(.L_902 - .L_901)
	.align		4
.L_901:
        /*00fc*/ 	.word	index@(.nv.constant0._ZN10layer_norm31ln_parallel_residual_fwd_kernelINS_13Kernel_traitsIf13__nv_bfloat16S2_S2_fjLj1280ELj1ELj4ELj1ELj16ENS_18Kernel_traits_baseILj1280EfS2_S2_S2_fjLj128EEEEELb1ELb1ELb0EEEvNS_9FwdParamsE)
        /*0100*/ 	.short	0x0380
        /*0102*/ 	.short	0x00e8


	//----- nvinfo : EIATTR_SW_WAR
	.align		4
.L_902:
        /*0104*/ 	.byte	0x04, 0x36
        /*0106*/ 	.short	(.L_904 - .L_903)
.L_903:
        /*0108*/ 	.word	0x00000008
.L_904:


//--------------------- .nv.info._ZN10layer_norm31ln_parallel_residual_fwd_kernelINS_13Kernel_traitsIf13__nv_bfloat16S2_S2_fjLj1280ELj1ELj4ELj1ELj16ENS_18Kernel_traits_baseILj1280EfS2_S2_S2_fjLj128EEEEELb1ELb1ELb1EEEvNS_9FwdParamsE --------------------------
	.section	.nv.info._ZN10layer_norm31ln_parallel_residual_fwd_kernelINS_13Kernel_traitsIf13__nv_bfloat16S2_S2_fjLj1280ELj1ELj4ELj1ELj16ENS_18Kernel_traits_baseILj1280EfS2_S2_S2_fjLj128EEEEELb1ELb1ELb1EEEvNS_9FwdParamsE,"",@"SHT_CUDA_INFO"
	.sectionflags	@""
	.align	4


	//----- nvinfo : EIATTR_CUDA_API_VERSION
	.align		4
        /*0000*/ 	.byte	0x04, 0x37
        /*0002*/ 	.short	(.L_906 - .L_905)
.L_905:
        /*0004*/ 	.word	0x00000082


	//----- nvinfo : EIATTR_KPARAM_INFO
	.align		4
.L_906:
        /*0008*/ 	.byte	0x04, 0x17
        /*000a*/ 	.short	(.L_908 - .L_907)
.L_907:
        /*000c*/ 	.word	0x00000000
        /*0010*/ 	.short	0x0000
        /*0012*/ 	.short	0x0000
        /*0014*/ 	.byte	0x00, 0xf0, 0xa1, 0x03


	//----- nvinfo : EIATTR_SPARSE_MMA_MASK
	.align		4
.L_908:
        /*0018*/ 	.byte	0x03, 0x50
        /*001a*/ 	.short	0x0000


	//----- nvinfo : EIATTR_MAXREG_COUNT
	.align		4
        /*001c*/ 	.byte	0x03, 0x1b
        /*001e*/ 	.short	0x00ff


	//----- nvinfo : EIATTR_MERCURY_ISA_VERSION
	.align		4
        /*0020*/ 	.byte	0x03, 0x5f
        /*0022*/ 	.short	0x0101


	//----- nvinfo : EIATTR_COOP_GROUP_MASK_REGIDS
	.align		4
        /*0024*/ 	.byte	0x04, 0x29
        /*0026*/ 	.short	(.L_910 - .L_909)


	//   ....[0]....
.L_909:
        /*0028*/ 	.word	0xffffffff


	//   ....[1]....
        /*002c*/ 	.word	0xffffffff


	//   ....[2]....
        /*0030*/ 	.word	0xffffffff


	//   ....[3]....
        /*0034*/ 	.word	0xffffffff


	//   ....[4]....
        /*0038*/ 	.word	0xffffffff


	//   ....[5]....
        /*003c*/ 	.word	0xffffffff


	//   ....[6]....
        /*0040*/ 	.word	0xffffffff


	//   ....[7]....
        /*0044*/ 	.word	0xffffffff


	//   ....[8]....
        /*0048*/ 	.word	0xffffffff


	//   ....[9]....
        /*004c*/ 	.word	0xffffffff


	//   ....[10]....
        /*0050*/ 	.word	0x05000020


	//   ....[11]....
        /*0054*/ 	.word	0x05000020


	//   ....[12]....
        /*0058*/ 	.word	0x05000020


	//   ....[13]....
        /*005c*/ 	.word	0x05000020


	//   ....[14]....
        /*0060*/ 	.word	0x05000020


	//   ....[15]....
        /*0064*/ 	.word	0x05000020


	//   ....[16]....
        /*0068*/ 	.word	0x05000020


	//   ....[17]....
        /*006c*/ 	.word	0x05000020


	//   ....[18]....
        /*0070*/ 	.word	0x05000020


	//   ....[19]....
        /*0074*/ 	.word	0x05000020


	//----- nvinfo : EIATTR_COOP_GROUP_INSTR_OFFSETS
	.align		4
.L_910:
        /*0078*/ 	.byte	0x04, 0x28
        /*007a*/ 	.short	(.L_912 - .L_911)


	//   ....[0]....
.L_911:
        /*007c*/ 	.word	0x000285d0


	//   ....[1]....
        /*0080*/ 	.word	0x000285f0


	//   ....[2]....
        /*0084*/ 	.word	0x00028610


	//   ....[3]....
        /*0088*/ 	.word	0x00028630


	//   ....[4]....
        /*008c*/ 	.word	0x00028660


	//   ....[5]....
        /*0090*/ 	.word	0x00028b90


	//   ....[6]....
        /*0094*/ 	.word	0x00028bb0


	//   ....[7]....
        /*0098*/ 	.word	0x00028bd0


	//   ....[8]....
        /*009c*/ 	.word	0x00028bf0


	//   ....[9]....
        /*00a0*/ 	.word	0x00028c10


	//   ....[10]....
        /*00a4*/ 	.word	0x00029720


	//   ....[11]....
        /*00a8*/ 	.word	0x000297c0


	//   ....[12]....
        /*00ac*/ 	.word	0x00029830


	//   ....[13]....
        /*00b0*/ 	.word	0x000298a0


	//   ....[14]....
        /*00b4*/ 	.word	0x00029920


	//   ....[15]....
        /*00b8*/ 	.word	0x00029ea0


	//   ....[16]....
        /*00bc*/ 	.word	0x00029f10


	//   ....[17]....
        /*00c0*/ 	.word	0x00029f80


	//   ....[18]....
        /*00c4*/ 	.word	0x00029ff0


	//   ....[19]....
        /*00c8*/ 	.word	0x0002a060


	//----- nvinfo : EIATTR_VRC_CTA_INIT_COUNT
	.align		4
.L_912:
        /*00cc*/ 	.byte	0x02, 0x4a
	.zero		1
	.zero		1


	//----- nvinfo : EIATTR_EXIT_INSTR_OFFSETS
	.align		4
        /*00d0*/ 	.byte	0x04, 0x1c
        /*00d2*/ 	.short	(.L_914 - .L_913)


	//   ....[0]....
.L_913:
        /*00d4*/ 	.word	0x000006b0


	//   ....[1]....
        /*00d8*/ 	.word	0x000296b0


	//----- nvinfo : EIATTR_MAX_THREADS
	.align		4
.L_914:
        /*00dc*/ 	.byte	0x04, 0x05
        /*00de*/ 	.short	(.L_916 - .L_915)
.L_915:
        /*00e0*/ 	.word	0x00000080
        /*00e4*/ 	.word	0x00000001
        /*00e8*/ 	.word	0x00000001


	//----- nvinfo : EIATTR_CRS_STACK_SIZE
	.align		4
.L_916:
        /*00ec*/ 	.byte	0x04, 0x1e
        /*00ee*/ 	.short	(.L_918 - .L_917)
.L_917:
        /*00f0*/ 	.word	0x00000000


	//----- nvinfo : EIATTR_CBANK_PARAM_SIZE
	.align		4
.L_918:
        /*00f4*/ 	.byte	0x03, 0x19
        /*00f6*/ 	.short	0x00e8


	//----- nvinfo : EIATTR_PARAM_CBANK
	.align		4
        /*00f8*/ 	.byte	0x04, 0x0a
        /*00fa*/ 	.short	(.L_920 - .L_919)
	.align		4
.L_919:
        /*00fc*/ 	.word	index@(.nv.constant0._ZN10layer_norm31ln_parallel_residual_fwd_kernelINS_13Kernel_traitsIf13__nv_bfloat16S2_S2_fjLj1280ELj1ELj4ELj1ELj16ENS_18Kernel_traits_baseILj1280EfS2_S2_S2_fjLj128EEEEELb1ELb1ELb1EEEvNS_9FwdParamsE)
        /*0100*/ 	.short	0x0380
        /*0102*/ 	.short	0x00e8


	//----- nvinfo : EIATTR_SW_WAR
	.align		4
.L_920:
        /*0104*/ 	.byte	0x04, 0x36
        /*0106*/ 	.short	(.L_922 - .L_921)
.L_921:
        /*0108*/ 	.word	0x00000008
.L_922:


//--------------------- .nv.info._ZN10layer_norm31ln_parallel_residual_fwd_kernelINS_13Kernel_traitsI13__nv_bfloat16S2_fS2_fjLj1280ELj1ELj4ELj1ELj16ENS_18Kernel_traits_baseILj1280ES2_S2_fS2_fjLj128EEEEELb0ELb0ELb0EEEvNS_9FwdParamsE --------------------------
	.section	.nv.info._ZN10layer_norm31ln_parallel_residual_fwd_kernelINS_13Kernel_traitsI13__nv_bfloat16S2_fS2_fjLj1280ELj1ELj4ELj1ELj16ENS_18Kernel_traits_baseILj1280ES2_S2_fS2_fjLj128EEEEELb0ELb0ELb0EEEvNS_9FwdParamsE,"",@"SHT_CUDA_INFO"
	.sectionflags	@""
	.align	4


	//----- nvinfo : EIATTR_CUDA_API_VERSION
	.align		4
        /*0000*/ 	.byte	0x04, 0x37
        /*0002*/ 	.short	(.L_924 - .L_923)
.L_923:
        /*0004*/ 	.word	0x00000082


	//----- nvinfo : EIATTR_KPARAM_INFO
	.align		4
.L_924:
        /*0008*/ 	.byte	0x04, 0x17
        /*000a*/ 	.short	(.L_926 - .L_925)
.L_925:
        /*000c*/ 	.word	0x00000000
        /*0010*/ 	.short	0x0000
        /*0012*/ 	.short	0x0000
        /*0014*/ 	.byte	0x00, 0xf0, 0xa1, 0x03


	//----- nvinfo : EIATTR_SPARSE_MMA_MASK
	.align		4
.L_926:
        /*0018*/ 	.byte	0x03, 0x50
        /*001a*/ 	.short	0x0000


	//----- nvinfo : EIATTR_MAXREG_COUNT
	.align		4
        /*001c*/ 	.byte	0x03, 0x1b
        /*001e*/ 	.short	0x00ff


	//----- nvinfo : EIATTR_MERCURY_ISA_VERSION
	.align		4
        /*0020*/ 	.byte	0x03, 0x5f
        /*0022*/ 	.short	0x0101


	//----- nvinfo : EIATTR_COOP_GROUP_MASK_REGIDS
	.align		4
        /*0024*/ 	.byte	0x04, 0x29
        /*0026*/ 	.short	(.L_928 - .L_927)


	//   ....[0]....
.L_927:
        /*0028*/ 	.word	0xffffffff


	//   ....[1]....
        /*002c*/ 	.word	0xffffffff


	//   ....[2]....
        /*0030*/ 	.word	0xffffffff


	//   ....[3]....
        /*0034*/ 	.word	0xffffffff


	//   ....[4]....
        /*0038*/ 	.word	0xffffffff


	//   ....[5]....
        /*003c*/ 	.word	0xffffffff


	//   ....[6]....
        /*0040*/ 	.word	0xffffffff


	//   ....[7]....
        /*0044*/ 	.word	0xffffffff


	//   ....[8]....
        /*0048*/ 	.word	0xffffffff


	//   ....[9]....
        /*004c*/ 	.word	0xffffffff


	//   ....[10]....
        /*0050*/ 	.word	0x050000e3


	//   ....[11]....
        /*0054*/ 	.word	0x050000e3


	//   ....[12]....
        /*0058*/ 	.word	0x050000e3


	//   ....[13]....
        /*005c*/ 	.word	0x050000e3


	//   ....[14]....
        /*0060*/ 	.word	0x050000e3


	//   ....[15]....
        /*0064*/ 	.word	0x050000e3


	//   ....[16]....
        /*0068*/ 	.word	0x050000e3


	//   ....[17]....
        /*006c*/ 	.word	0x050000e3


	//   ....[18]....
        /*0070*/ 	.word	0x050000e3


	//   ....[19]....
        /*0074*/ 	.word	0x050000e3


	//----- nvinfo : EIATTR_COOP_GROUP_INSTR_OFFSETS
	.align		4
.L_928:
        /*0078*/ 	.byte	0x04, 0x28
        /*007a*/ 	.short	(.L_930 - .L_929)


	//   ....[0]....
.L_929:
        /*007c*/ 	.word	0x000047a0


	//   ....[1]....
        /*0080*/ 	.word	0x000047d0


	//   ....[2]....
        /*0084*/ 	.word	0x000047f0


	//   ....[3]....
        /*0088*/ 	.word	0x00004810


	//   ....[4]....
        /*008c*/ 	.word	0x00004830


	//   ....[5]....
        /*0090*/ 	.word	0x00004d70


	//   ....[6]....
        /*0094*/ 	.word	0x00004d90


	//   ....[7]....
        /*0098*/ 	.word	0x00004db0


	//   ....[8]....
        /*009c*/ 	.word	0x00004dd0


	//   ....[9]....
        /*00a0*/ 	.word	0x00004df0


	//   ....[10]....
        /*00a4*/ 	.word	0x00006960


	//   ....[11]....
        /*00a8*/ 	.word	0x00006a10


	//   ....[12]....
        /*00ac*/ 	.word	0x00006a80


	//   ....[13]....
        /*00b0*/ 	.word	0x00006af0


	//   ....[14]....
        /*00b4*/ 	.word	0x00006b60


	//   ....[15]....
        /*00b8*/ 	.word	0x000070f0


	//   ....[16]....
        /*00bc*/ 	.word	0x00007160


	//   ....[17]....
        /*00c0*/ 	.word	0x000071d0


	//   ....[18]....
        /*00c4*/ 	.word	0x00007240


	//   ....[19]....
        /*00c8*/ 	.word	0x000072b0


	//----- nvinfo : EIATTR_VRC_CTA_INIT_COUNT
	.align		4
.L_930:
        /*00cc*/ 	.byte	0x02, 0x4a
	.zero		1
	.zero		1


	//----- nvinfo : EIATTR_EXIT_INSTR_OFFSETS
	.align		4
        /*00d0*/ 	.byte	0x04, 0x1c
        /*00d2*/ 	.short	(.L_932 - .L_931)


	//   ....[0]....
.L_931:
        /*00d4*/ 	.word	0x00001480


	//   ....[1]....
        /*00d8*/ 	.word	0x000068f0


	//----- nvinfo : EIATTR_MAX_THREADS
	.align		4
.L_932:
        /*00dc*/ 	.byte	0x04, 0x05
        /*00de*/ 	.short	(.L_934 - .L_933)
.L_933:
        /*00e0*/ 	.word	0x00000080
        /*00e4*/ 	.word	0x00000001
        /*00e8*/ 	.word	0x00000001


	//----- nvinfo : EIATTR_CRS_STACK_SIZE
	.align		4
.L_934:
        /*00ec*/ 	.byte	0x04, 0x1e
        /*00ee*/ 	.short	(.L_936 - .L_935)
.L_935:
        /*00f0*/ 	.word	0x00000000


	//----- nvinfo : EIATTR_CBANK_PARAM_SIZE
	.align		4
.L_936:
        /*00f4*/ 	.byte	0x03, 0x19
        /*00f6*/ 	.short	0x00e8


	//----- nvinfo : EIATTR_PARAM_CBANK
	.align		4
        /*00f8*/ 	.byte	0x04, 0x0a
        /*00fa*/ 	.short	(.L_938 - .L_937)
	.align		4
.L_937:
        /*00fc*/ 	.word	index@(.nv.constant0._ZN10layer_norm31ln_parallel_residual_fwd_kernelINS_13Kernel_traitsI13__nv_bfloat16S2_fS2_fjLj1280ELj1ELj4ELj1ELj16ENS_18Kernel_traits_baseILj1280ES2_S2_fS2_fjLj128EEEEELb0ELb0ELb0EEEvNS_9FwdParamsE)
        /*0100*/ 	.short	0x0380
        /*0102*/ 	.short	0x00e8


	//----- nvinfo : EIATTR_SW_WAR
	.align		4
.L_938:
        /*0104*/ 	.byte	0x04, 0x36
        /*0106*/ 	.short	(.L_940 - .L_939)
.L_939:
        /*0108*/ 	.word	0x00000008
.L_940:


//--------------------- .nv.info._ZN10layer_norm31ln_parallel_residual_fwd_kernelINS_13Kernel_traitsI13__nv_bfloat16S2_fS2_fjLj1280ELj1ELj4ELj1ELj16ENS_18Kernel_traits_baseILj1280ES2_S2_fS2_fjLj128EEEEELb0ELb0ELb1EEEvNS_9FwdParamsE --------------------------
	.section	.nv.info._ZN10layer_norm31ln_parallel_residual_fwd_kernelINS_13Kernel_traitsI13__nv_bfloat16S2_fS2_fjLj1280ELj1ELj4ELj1ELj16ENS_18Kernel_traits_baseILj1280ES2_S2_fS2_fjLj128EEEEELb0ELb0ELb1EEEvNS_9FwdParamsE,"",@"SHT_CUDA_INFO"
	.sectionflags	@""
	.align	4


	//----- nvinfo : EIATTR_CUDA_API_VERSION
	.align		4
        /*0000*/ 	.byte	0x04, 0x37
        /*0002*/ 	.short	(.L_942 - .L_941)
.L_941:
        /*0004*/ 	.word	0x00000082


	//----- nvinfo : EIATTR_KPARAM_INFO
	.align		4
.L_942:
        /*0008*/ 	.byte	0x04, 0x17
        /*000a*/ 	.short	(.L_944 - .L_943)
.L_943:
        /*000c*/ 	.word	0x00000000
        /*0010*/ 	.short	0x0000
        /*0012*/ 	.short	0x0000
        /*0014*/ 	.byte	0x00, 0xf0, 0xa1, 0x03


	//----- nvinfo : EIATTR_SPARSE_MMA_MASK
	.align		4
.L_944:
        /*0018*/ 	.byte	0x03, 0x50
        /*001a*/ 	.short	0x0000


	//----- nvinfo : EIATTR_MAXREG_COUNT
	.align		4
        /*001c*/ 	.byte	0x03, 0x1b
        /*001e*/ 	.short	0x00ff


	//----- nvinfo : EIATTR_MERCURY_ISA_VERSION
	.align		4
        /*0020*/ 	.byte	0x03, 0x5f
        /*0022*/ 	.short	0x0101


	//----- nvinfo : EIATTR_COOP_GROUP_MASK_REGIDS
	.align		4
        /*0024*/ 	.byte	0x04, 0x29
        /*0026*/ 	.short	(.L_946 - .L_945)


	//   ....[0]....
.L_945:
        /*0028*/ 	.word	0xffffffff


	//   ....[1]....
        /*002c*/ 	.word	0xffffffff


	//   ....[2]....
        /*0030*/ 	.word	0xffffffff


	//   ....[3]....
        /*0034*/ 	.word	0xffffffff


	//   ....[4]....
        /*0038*/ 	.word	0xffffffff


	//   ....[5]....
        /*003c*/ 	.word	0xffffffff


	//   ....[6]....
        /*0040*/ 	.word	0xffffffff


	//   ....[7]....
        /*0044*/ 	.word	0xffffffff


	//   ....[8]....
        /*0048*/ 	.word	0xffffffff


	//   ....[9]....
        /*004c*/ 	.word	0xffffffff


	//   ....[10]....
        /*0050*/ 	.word	0x050000e4


	//   ....[11]....
        /*0054*/ 	.word	0x050000e4


	//   ....[12]....
        /*0058*/ 	.word	0x050000e4


	//   ....[13]....
        /*005c*/ 	.word	0x050000e4


	//   ....[14]....
        /*0060*/ 	.word	0x050000e4


	//   ....[15]....
        /*0064*/ 	.word	0x050000e4


	//   ....[16]....
        /*0068*/ 	.word	0x050000e4


	//   ....[17]....
        /*006c*/ 	.word	0x050000e4


	//   ....[18]....
        /*0070*/ 	.word	0x050000e4


	//   ....[19]....
        /*0074*/ 	.word	0x050000e4


	//----- nvinfo : EIATTR_COOP_GROUP_INSTR_OFFSETS
	.align		4
.L_946:
        /*0078*/ 	.byte	0x04, 0x28
        /*007a*/ 	.short	(.L_948 - .L_947)


	//   ....[0]....
.L_947:
        /*007c*/ 	.word	0x00003920


	//   ....[1]....
        /*0080*/ 	.word	0x00003940


	//   ....[2]....
        /*0084*/ 	.word	0x00003960


	//   ....[3]....
        /*0088*/ 	.word	0x00003980


	//   ....[4]....
        /*008c*/ 	.word	0x000039b0


	//   ....[5]....
        /*0090*/ 	.word	0x00003ee0


	//   ....[6]....
        /*0094*/ 	.word	0x00003f00


	//   ....[7]....
        /*0098*/ 	.word	0x00003f20


	//   ....[8]....
        /*009c*/ 	.word	0x00003f40


	//   ....[9]....
        /*00a0*/ 	.word	0x00003f60


	//   ....[10]....
        /*00a4*/ 	.word	0x000058e0


	//   ....[11]....
        /*00a8*/ 	.word	0x00005980


	//   ....[12]....
        /*00ac*/ 	.word	0x000059f0


	//   ....[13]....
        /*00b0*/ 	.word	0x00005a60


	//   ....[14]....
        /*00b4*/ 	.word	0x00005ae0


	//   ....[15]....
        /*00b8*/ 	.word	0x00006060


	//   ....[16]....
        /*00bc*/ 	.word	0x000060d0


	//   ....[17]....
        /*00c0*/ 	.word	0x00006140


	//   ....[18]....
        /*00c4*/ 	.word	0x000061b0


	//   ....[19]....
        /*00c8*/ 	.word	0x00006220


	//----- nvinfo : EIATTR_VRC_CTA_INIT_COUNT
	.align		4
.L_948:
        /*00cc*/ 	.byte	0x02, 0x4a
	.zero		1
	.zero		1


	//----- nvinfo : EIATTR_EXIT_INSTR_OFFSETS
	.align		4
        /*00d0*/ 	.byte	0x04, 0x1c
        /*00d2*/ 	.short	(.L_950 - .L_949)


	//   ....[0]....
.L_949:
        /*00d4*/ 	.word	0x00000950


	//   ....[1]....
        /*00d8*/ 	.word	0x00005870


	//----- nvinfo : EIATTR_MAX_THREADS
	.align		4
.L_950:
        /*00dc*/ 	.byte	0x04, 0x05
        /*00de*/ 	.short	(.L_952 - .L_951)
.L_951:
        /*00e0*/ 	.word	0x00000080
        /*00e4*/ 	.word	0x00000001
        /*00e8*/ 	.word	0x00000001


	//----- nvinfo : EIATTR_CRS_STACK_SIZE
	.align		4
.L_952:
        /*00ec*/ 	.byte	0x04, 0x1e
        /*00ee*/ 	.short	(.L_954 - .L_953)
.L_953:
        /*00f0*/ 	.word	0x00000000


	//----- nvinfo : EIATTR_CBANK_PARAM_SIZE
	.align		4
.L_954:
        /*00f4*/ 	.byte	0x03, 0x19
        /*00f6*/ 	.short	0x00e8


	//----- nvinfo : EIATTR_PARAM_CBANK
	.align		4
        /*00f8*/ 	.byte	0x04, 0x0a
        /*00fa*/ 	.short	(.L_956 - .L_955)
	.align		4
.L_955:
        /*00fc*/ 	.word	index@(.nv.constant0._ZN10layer_norm31ln_parallel_residual_fwd_kernelINS_13Kernel_traitsI13__nv_bfloat16S2_fS2_fjLj1280ELj1ELj4ELj1ELj16ENS_18Kernel_traits_baseILj1280ES2_S2_fS2_fjLj128EEEEELb0ELb0ELb1EEEvNS_9FwdParamsE)
        /*0100*/ 	.short	0x0380
        /*0102*/ 	.short	0x00e8


	//----- nvinfo : EIATTR_SW_WAR
	.align		4
.L_956:
        /*0104*/ 	.byte	0x04, 0x36
        /*0106*/ 	.short	(.L_958 - .L_957)
.L_957:
        /*0108*/ 	.word	0x00000008
.L_958:


//--------------------- .nv.info._ZN10layer_norm31ln_parallel_residual_fwd_kernelINS_13Kernel_traitsI13__nv_bfloat16S2_fS2_fjLj1280ELj1ELj4ELj1ELj16ENS_18Kernel_traits_baseILj1280ES2_S2_fS2_fjLj128EEEEELb0ELb1ELb0EEEvNS_9FwdParamsE --------------------------
	.section	.nv.info._ZN10layer_norm31ln_parallel_residual_fwd_kernelINS_13Kernel_traitsI13__nv_bfloat16S2_fS2_fjLj1280ELj1ELj4ELj1ELj16ENS_18Kernel_traits_baseILj1280ES2_S2_fS2_fjLj128EEEEELb0ELb1ELb0EEEvNS_9FwdParamsE,"",@"SHT_CUDA_INFO"
	.sectionflags	@""
	.align	4


	//----- nvinfo : EIATTR_CUDA_API_VERSION
	.align		4
        /*0000*/ 	.byte	0x04, 0x37
        /*0002*/ 	.short	(.L_960 - .L_959)
.L_959:
        /*0004*/ 	.word	0x00000082


	//----- nvinfo : EIATTR_KPARAM_INFO
	.align		4
.L_960:
        /*0008*/ 	.byte	0x04, 0x17
        /*000a*/ 	.short	(.L_962 - .L_961)
.L_961:
        /*000c*/ 	.word	0x00000000
        /*0010*/ 	.short	0x0000
        /*0012*/ 	.short	0x0000
        /*0014*/ 	.byte	0x00, 0xf0, 0xa1, 0x03


	//----- nvinfo : EIATTR_SPARSE_MMA_MASK
	.align		4
.L_962:
        /*0018*/ 	.byte	0x03, 0x50
        /*001a*/ 	.short	0x0000


	//----- nvinfo : EIATTR_MAXREG_COUNT
	.align		4
        /*001c*/ 	.byte	0x03, 0x1b
        /*001e*/ 	.short	0x00ff


	//----- nvinfo : EIATTR_MERCURY_ISA_VERSION
	.align		4
        /*0020*/ 	.byte	0x03, 0x5f
        /*0022*/ 	.short	0x0101


	//----- nvinfo : EIATTR_COOP_GROUP_MASK_REGIDS
	.align		4
        /*0024*/ 	.byte	0x04, 0x29
        /*0026*/ 	.short	(.L_964 - .L_963)


	//   ....[0]....
.L_963:
        /*0028*/ 	.word	0xffffffff


	//   ....[1]....
        /*002c*/ 	.word	0xffffffff


	//   ....[2]....
        /*0030*/ 	.word	0xffffffff


	//   ....[3]....
        /*0034*/ 	.word	0xffffffff


	//   ....[4]....
        /*0038*/ 	.word	0xffffffff


	//   ....[5]....
        /*003c*/ 	.word	0xffffffff


	//   ....[6]....
        /*0040*/ 	.word	0xffffffff


	//   ....[7]....
        /*0044*/ 	.word	0xffffffff


	//   ....[8]....
        /*0048*/ 	.word	0xffffffff


	//   ....[9]....
        /*004c*/ 	.word	0xffffffff


	//   ....[10]....
        /*0050*/ 	.word	0x05000092


	//   ....[11]....
        /*0054*/ 	.word	0x05000092


	//   ....[12]....
        /*0058*/ 	.word	0x05000092


	//   ....[13]....
        /*005c*/ 	.word	0x05000092


	//   ....[14]....
        /*0060*/ 	.word	0x05000092


	//   ....[15]....
        /*0064*/ 	.word	0x05000092


	//   ....[16]....
        /*0068*/ 	.word	0x05000092


	//   ....[17]....
        /*006c*/ 	.word	0x05000092


	//   ....[18]....
        /*0070*/ 	.word	0x05000092


	//   ....[19]....
        /*0074*/ 	.word	0x05000092


	//----- nvinfo : EIATTR_COOP_GROUP_INSTR_OFFSETS
	.align		4
.L_964:
        /*0078*/ 	.byte	0x04, 0x28
        /*007a*/ 	.short	(.L_966 - .L_965)


	//   ....[0]....
.L_965:
        /*007c*/ 	.word	0x000036d0


	//   ....[1]....
        /*0080*/ 	.word	0x00003700


	//   ....[2]....
        /*0084*/ 	.word	0x00003720


	//   ....[3]....
        /*0088*/ 	.word	0x00003740


	//   ....[4]....
        /*008c*/ 	.word	0x00003760


	//   ....[5]....
        /*0090*/ 	.word	0x00003ca0


	//   ....[6]....
        /*0094*/ 	.word	0x00003cc0


	//   ....[7]....
        /*0098*/ 	.word	0x00003ce0


	//   ....[8]....
        /*009c*/ 	.word	0x00003d00


	//   ....[9]....
        /*00a0*/ 	.word	0x00003d20


	//   ....[10]....
        /*00a4*/ 	.word	0x00004ee0


	//   ....[11]....
        /*00a8*/ 	.word	0x00004f90


	//   ....[12]....
        /*00ac*/ 	.word	0x00005000


	//   ....[13]....
        /*00b0*/ 	.word	0x00005070


	//   ....[14]....
        /*00b4*/ 	.word	0x000050e0


	//   ....[15]....
        /*00b8*/ 	.word	0x00005670


	//   ....[16]....
        /*00bc*/ 	.word	0x000056e0


	//   ....[17]....
        /*00c0*/ 	.word	0x00005750


	//   ....[18]....
        /*00c4*/ 	.word	0x000057c0


	//   ....[19]....
        /*00c8*/ 	.word	0x00005830


	//----- nvinfo : EIATTR_VRC_CTA_INIT_COUNT
	.align		4
.L_966:
        /*00cc*/ 	.byte	0x02, 0x4a
	.zero		1
	.zero		1


	//----- nvinfo : EIATTR_EXIT_INSTR_OFFSETS
	.align		4
        /*00d0*/ 	.byte	0x04, 0x1c
        /*00d2*/ 	.short	(.L_968 - .L_967)


	//   ....[0]....
.L_967:
        /*00d4*/ 	.word	0x00000660


	//   ....[1]....
        /*00d8*/ 	.word	0x00004e70


	//----- nvinfo : EIATTR_MAX_THREADS
	.align		4
.L_968:
        /*00dc*/ 	.byte	0x04, 0x05
        /*00de*/ 	.short	(.L_970 - .L_969)
.L_969:
        /*00e0*/ 	.word	0x00000080
        /*00e4*/ 	.word	0x00000001
        /*00e8*/ 	.word	0x00000001


	//----- nvinfo : EIATTR_CRS_STACK_SIZE
	.align		4
.L_970:
        /*00ec*/ 	.byte	0x04, 0x1e
        /*00ee*/ 	.short	(.L_972 - .L_971)
.L_971:
        /*00f0*/ 	.word	0x00000000


	//----- nvinfo : EIATTR_CBANK_PARAM_SIZE
	.align		4
.L_972:
        /*00f4*/ 	.byte	0x03, 0x19
        /*00f6*/ 	.short	0x00e8


	//----- nvinfo : EIATTR_PARAM_CBANK
	.align		4
        /*00f8*/ 	.byte	0x04, 0x0a
        /*00fa*/ 	.short	(.L_974 - .L_973)
	.align		4
.L_973:
        /*00fc*/ 	.word	index@(.nv.constant0._ZN10layer_norm31ln_parallel_residual_fwd_kernelINS_13Kernel_traitsI13__nv_bfloat16S2_fS2_fjLj1280ELj1ELj4ELj1ELj16ENS_18Kernel_traits_baseILj1280ES2_S2_fS2_fjLj128EEEEELb0ELb1ELb0EEEvNS_9FwdParamsE)
        /*0100*/ 	.short	0x0380
        /*0102*/ 	.short	0x00e8


	//----- nvinfo : EIATTR_SW_WAR
	.align		4
.L_974:
        /*0104*/ 	.byte	0x04, 0x36
        /*0106*/ 	.short	(.L_976 - .L_975)
.L_975:
        /*0108*/ 	.word	0x00000008
.L_976:


//--------------------- .nv.info._ZN10layer_norm31ln_parallel_residual_fwd_kernelINS_13Kernel_traitsI13__nv_bfloat16S2_fS2_fjLj1280ELj1ELj4ELj1ELj16ENS_18Kernel_traits_baseILj1280ES2_S2_fS2_fjLj128EEEEELb0ELb1ELb1EEEvNS_9FwdParamsE --------------------------
	.section	.nv.info._ZN10layer_norm31ln_parallel_residual_fwd_kernelINS_13Kernel_traitsI13__nv_bfloat16S2_fS2_fjLj1280ELj1ELj4ELj1ELj16ENS_18Kernel_traits_baseILj1280ES2_S2_fS2_fjLj128EEEEELb0ELb1ELb1EEEvNS_9FwdParamsE,"",@"SHT_CUDA_INFO"
	.sectionflags	@""
	.align	4


	//----- nvinfo : EIATTR_CUDA_API_VERSION
	.align		4
        /*0000*/ 	.byte	0x04, 0x37
        /*0002*/ 	.short	(.L_978 - .L_977)
.L_977:
        /*0004*/ 	.word	0x00000082


	//----- nvinfo : EIATTR_KPARAM_INFO
	.align		4
.L_978:
        /*0008*/ 	.byte	0x04, 0x17
        /*000a*/ 	.short	(.L_980 - .L_979)
.L_979:
        /*000c*/ 	.word	0x00000000
        /*0010*/ 	.short	0x0000
        /*0012*/ 	.short	0x0000
        /*0014*/ 	.byte	0x00, 0xf0, 0xa1, 0x03


	//----- nvinfo : EIATTR_SPARSE_MMA_MASK
	.align		4
.L_980:
        /*0018*/ 	.byte	0x03, 0x50
        /*001a*/ 	.short	0x0000


	//----- nvinfo : EIATTR_MAXREG_COUNT
	.align		4
        /*001c*/ 	.byte	0x03, 0x1b
        /*001e*/ 	.short	0x00ff


	//----- nvinfo : EIATTR_MERCURY_ISA_VERSION
	.align		4
        /*0020*/ 	.byte	0x03, 0x5f
        /*0022*/ 	.short	0x0101


	//----- nvinfo : EIATTR_COOP_GROUP_MASK_REGIDS
	.align		4
        /*0024*/ 	.byte	0x04, 0x29
        /*0026*/ 	.short	(.L_982 - .L_981)


	//   ....[0]....
.L_981:
        /*0028*/ 	.word	0xffffffff


	//   ....[1]....
        /*002c*/ 	.word	0xffffffff


	//   ....[2]....
        /*0030*/ 	.word	0xffffffff


	//   ....[3]....
        /*0034*/ 	.word	0xffffffff


	//   ....[4]....
        /*0038*/ 	.word	0xffffffff


	//   ....[5]....
        /*003c*/ 	.word	0xffffffff


	//   ....[6]....
        /*0040*/ 	.word	0xffffffff


	//   ....[7]....
        /*0044*/ 	.word	0xffffffff


	//   ....[8]....
        /*0048*/ 	.word	0xffffffff


	//   ....[9]....
        /*004c*/ 	.word	0xffffffff


	//   ....[10]....
        /*0050*/ 	.word	0x05000094


	//   ....[11]....
        /*0054*/ 	.word	0x05000094


	//   ....[12]....
        /*0058*/ 	.word	0x05000094


	//   ....[13]....
        /*005c*/ 	.word	0x05000094


	//   ....[14]....
        /*0060*/ 	.word	0x05000094


	//   ....[15]....
        /*0064*/ 	.word	0x05000094


	//   ....[16]....
        /*0068*/ 	.word	0x05000094


	//   ....[17]....
        /*006c*/ 	.word	0x05000094


	//   ....[18]....
        /*0070*/ 	.word	0x05000094


	//   ....[19]....
        /*0074*/ 	.word	0x05000094


	//----- nvinfo : EIATTR_COOP_GROUP_INSTR_OFFSETS
	.align		4
.L_982:
        /*0078*/ 	.byte	0x04, 0x28
        /*007a*/ 	.short	(.L_984 - .L_983)


	//   ....[0]....
.L_983:
        /*007c*/ 	.word	0x000030e0


	//   ....[1]....
        /*0080*/ 	.word	0x00003110


	//   ....[2]....
        /*0084*/ 	.word	0x00003130


	//   ....[3]....
        /*0088*/ 	.word	0x00003150


	//   ....[4]....
        /*008c*/ 	.word	0x00003170


	//   ....[5]....
        /*0090*/ 	.word	0x000036a0


	//   ....[6]....
        /*0094*/ 	.word	0x000036c0


	//   ....[7]....
        /*0098*/ 	.word	0x000036e0


	//   ....[8]....
        /*009c*/ 	.word	0x00003700


	//   ....[9]....
        /*00a0*/ 	.word	0x00003720


	//   ....[10]....
        /*00a4*/ 	.word	0x00004720


	//   ....[11]....
        /*00a8*/ 	.word	0x000047d0


	//   ....[12]....
        /*00ac*/ 	.word	0x00004840


	//   ....[13]....
        /*00b0*/ 	.word	0x000048b0


	//   ....[14]....
        /*00b4*/ 	.word	0x00004920


	//   ....[15]....
        /*00b8*/ 	.word	0x00004ea0


	//   ....[16]....
        /*00bc*/ 	.word	0x00004f10


	//   ....[17]....
        /*00c0*/ 	.word	0x00004f80


	//   ....[18]....
        /*00c4*/ 	.word	0x00004ff0


	//   ....[19]....
        /*00c8*/ 	.word	0x00005060


	//----- nvinfo : EIATTR_VRC_CTA_INIT_COUNT
	.align		4
.L_984:
        /*00cc*/ 	.byte	0x02, 0x4a
	.zero		1
	.zero		1


	//----- nvinfo : EIATTR_EXIT_INSTR_OFFSETS
	.align		4
        /*00d0*/ 	.byte	0x04, 0x1c
        /*00d2*/ 	.short	(.L_986 - .L_985)


	//   ....[0]....
.L_985:
        /*00d4*/ 	.word	0x000002f0


	//   ....[1]....
        /*00d8*/ 	.word	0x000046b0


	//----- nvinfo : EIATTR_MAX_THREADS
	.align		4
.L_986:
        /*00dc*/ 	.byte	0x04, 0x05
        /*00de*/ 	.short	(.L_988 - .L_987)
.L_987:
        /*00e0*/ 	.word	0x00000080
        /*00e4*/ 	.word	0x00000001
        /*00e8*/ 	.word	0x00000001


	//----- nvinfo : EIATTR_CRS_STACK_SIZE
	.align		4
.L_988:
        /*00ec*/ 	.byte	0x04, 0x1e
        /*00ee*/ 	.short	(.L_990 - .L_989)
.L_989:
        /*00f0*/ 	.word	0x00000000


	//----- nvinfo : EIATTR_CBANK_PARAM_SIZE
	.align		4
.L_990:
        /*00f4*/ 	.byte	0x03, 0x19
        /*00f6*/ 	.short	0x00e8


	//----- nvinfo : EIATTR_PARAM_CBANK
	.align		4
        /*00f8*/ 	.byte	0x04, 0x0a
        /*00fa*/ 	.short	(.L_992 - .L_991)
	.align		4
.L_991:
        /*00fc*/ 	.word	index@(.nv.constant0._ZN10layer_norm31ln_parallel_residual_fwd_kernelINS_13Kernel_traitsI13__nv_bfloat16S2_fS2_fjLj1280ELj1ELj4ELj1ELj16ENS_18Kernel_traits_baseILj1280ES2_S2_fS2_fjLj128EEEEELb0ELb1ELb1EEEvNS_9FwdParamsE)
        /*0100*/ 	.short	0x0380
        /*0102*/ 	.short	0x00e8


	//----- nvinfo : EIATTR_SW_WAR
	.align		4
.L_992:
        /*0104*/ 	.byte	0x04, 0x36
        /*0106*/ 	.short	(.L_994 - .L_993)
.L_993:
        /*0108*/ 	.word	0x00000008
.L_994:


//--------------------- .nv.info._ZN10layer_norm31ln_parallel_residual_fwd_kernelINS_13Kernel_traitsI13__nv_bfloat16S2_fS2_fjLj1280ELj1ELj4ELj1ELj16ENS_18Kernel_traits_baseILj1280ES2_S2_fS2_fjLj128EEEEELb1ELb0ELb0EEEvNS_9FwdParamsE --------------------------
	.section	.nv.info._ZN10layer_norm31ln_parallel_residual_fwd_kernelINS_13Kernel_traitsI13__nv_bfloat16S2_fS2_fjLj1280ELj1ELj4ELj1ELj16ENS_18Kernel_traits_baseILj1280ES2_S2_fS2_fjLj128EEEEELb1ELb0ELb0EEEvNS_9FwdParamsE,"",@"SHT_CUDA_INFO"
	.sectionflags	@""
	.align	4


	//----- nvinfo : EIATTR_CUDA_API_VERSION
	.align		4
        /*0000*/ 	.byte	0x04, 0x37
        /*0002*/ 	.short	(.L_996 - .L_995)
.L_995:
        /*0004*/ 	.word	0x00000082


	//----- nvinfo : EIATTR_KPARAM_INFO
	.align		4
.L_996:
        /*0008*/ 	.byte	0x04, 0x17
        /*000a*/ 	.short	(.L_998 - .L_997)
.L_997:
        /*000c*/ 	.word	0x00000000
        /*0010*/ 	.short	0x0000
        /*0012*/ 	.short	0x0000
        /*0014*/ 	.byte	0x00, 0xf0, 0xa1, 0x03


	//----- nvinfo : EIATTR_SPARSE_MMA_MASK
	.align		4
.L_998:
        /*0018*/ 	.byte	0x03, 0x50
        /*001a*/ 	.short	0x0000


	//----- nvinfo : EIATTR_MAXREG_COUNT
	.align		4
        /*001c*/ 	.byte	0x03, 0x1b
        /*001e*/ 	.short	0x00ff


	//----- nvinfo : EIATTR_MERCURY_ISA_VERSION
	.align		4
        /*0020*/ 	.byte	0x03, 0x5f
        /*0022*/ 	.short	0x0101


	//----- nvinfo : EIATTR_COOP_GROUP_MASK_REGIDS
	.align		4
        /*0024*/ 	.byte	0x04, 0x29
        /*0026*/ 	.short	(.L_1000 - .L_999)


	//   ....[0]....
.L_999:
        /*0028*/ 	.word	0xffffffff


	//   ....[1]....
        /*002c*/ 	.word	0xffffffff


	//   ....[2]....
        /*0030*/ 	.word	0xffffffff


	//   ....[3]....
        /*0034*/ 	.word	0xffffffff


	//   ....[4]....
        /*0038*/ 	.word	0xffffffff


	//   ....[5]....
        /*003c*/ 	.word	0xffffffff


	//   ....[6]....
        /*0040*/ 	.word	0xffffffff


	//   ....[7]....
        /*0044*/ 	.word	0xffffffff


	//   ....[8]....
        /*0048*/ 	.word	0xffffffff


	//   ....[9]....
        /*004c*/ 	.word	0xffffffff


	//   ....[10]....
        /*0050*/ 	.word	0x050000e7


	//   ....[11]....
        /*0054*/ 	.word	0x050000e7


	//   ....[12]....
        /*0058*/ 	.word	0x050000e7


	//   ....[13]....
        /*005c*/ 	.word	0x050000e7


	//   ....[14]....
        /*0060*/ 	.word	0x050000e7


	//   ....[15]....
        /*0064*/ 	.word	0x050000e7


	//   ....[16]....
        /*0068*/ 	.word	0x050000e7


	//   ....[17]....
        /*006c*/ 	.word	0x050000e7


	//   ....[18]....
        /*0070*/ 	.word	0x050000e7


	//   ....[19]....
        /*0074*/ 	.word	0x050000e7


	//----- nvinfo : EIATTR_COOP_GROUP_INSTR_OFFSETS
	.align		4
.L_1000:
        /*0078*/ 	.byte	0x04, 0x28
        /*007a*/ 	.short	(.L_1002 - .L_1001)


	//   ....[0]....
.L_1001:
        /*007c*/ 	.word	0x0002fbb0


	//   ....[1]....
        /*0080*/ 	.word	0x0002fbe0


	//   ....[2]....
        /*0084*/ 	.word	0x0002fc00


	//   ....[3]....
        /*0088*/ 	.word	0x0002fc20


	//   ....[4]....
        /*008c*/ 	.word	0x0002fc40


	//   ....[5]....
        /*0090*/ 	.word	0x00030180


	//   ....[6]....
        /*0094*/ 	.word	0x000301a0


	//   ....[7]....
        /*0098*/ 	.word	0x000301c0


	//   ....[8]....
        /*009c*/ 	.word	0x000301e0


	//   ....[9]....
        /*00a0*/ 	.word	0x00030200


	//   ....[10]....
        /*00a4*/ 	.word	0x00031e40


	//   ....[11]....
        /*00a8*/ 	.word	0x00031ef0


	//   ....[12]....
        /*00ac*/ 	.word	0x00031f60


	//   ....[13]....
        /*00b0*/ 	.word	0x00031fd0


	//   ....[14]....
        /*00b4*/ 	.word	0x00032040


	//   ....[15]....
        /*00b8*/ 	.word	0x000325d0


	//   ....[16]....
        /*00bc*/ 	.word	0x00032640


	//   ....[17]....
        /*00c0*/ 	.word	0x000326b0


	//   ....[18]....
        /*00c4*/ 	.word	0x00032720


	//   ....[19]....
        /*00c8*/ 	.word	0x00032790


	//----- nvinfo : EIATTR_VRC_CTA_INIT_COUNT
	.align		4
.L_1002:
        /*00cc*/ 	.byte	0x02, 0x4a
	.zero		1
	.zero		1


	//----- nvinfo : EIATTR_EXIT_INSTR_OFFSETS
	.align		4
        /*00d0*/ 	.byte	0x04, 0x1c
        /*00d2*/ 	.short	(.L_1004 - .L_1003)


	//   ....[0]....
.L_1003:
        /*00d4*/ 	.word	0x00001750


	//   ....[1]....
        /*00d8*/ 	.word	0x00031dd0


	//----- nvinfo : EIATTR_MAX_THREADS
	.align		4
.L_1004:
        /*00dc*/ 	.byte	0x04, 0x05
        /*00de*/ 	.short	(.L_1006 - .L_1005)
.L_1005:
        /*00e0*/ 	.word	0x00000080
        /*00e4*/ 	.word	0x00000001
        /*00e8*/ 	.word	0x00000001


	//----- nvinfo : EIATTR_CRS_STACK_SIZE
	.align		4
.L_1006:
        /*00ec*/ 	.byte	0x04, 0x1e
        /*00ee*/ 	.short	(.L_1008 - .L_1007)
.L_1007:
        /*00f0*/ 	.word	0x00000000


	//----- nvinfo : EIATTR_CBANK_PARAM_SIZE
	.align		4
.L_1008:
        /*00f4*/ 	.byte	0x03, 0x19
        /*00f6*/ 	.short	0x00e8


	//----- nvinfo : EIATTR_PARAM_CBANK
	.align		4
        /*00f8*/ 	.byte	0x04, 0x0a
        /*00fa*/ 	.short	(.L_1010 - .L_1009)
	.align		4
.L_1009:
        /*00fc*/ 	.word	index@(.nv.constant0._ZN10layer_norm31ln_parallel_residual_fwd_kernelINS_13Kernel_traitsI13__nv_bfloat16S2_fS2_fjLj1280ELj1ELj4ELj1ELj16ENS_18Kernel_traits_baseILj1280ES2_S2_fS2_fjLj128EEEEELb1ELb0ELb0EEEvNS_9FwdParamsE)
        /*0100*/ 	.short	0x0380
        /*0102*/ 	.short	0x00e8


	//----- nvinfo : EIATTR_SW_WAR
	.align		4
.L_1010:
        /*0104*/ 	.byte	0x04, 0x36
        /*0106*/ 	.short	(.L_1012 - .L_1011)
.L_1011:
        /*0108*/ 	.word	0x00000008
.L_1012:


//--------------------- .nv.info._ZN10layer_norm31ln_parallel_residual_fwd_kernelINS_13Kernel_traitsI13__nv_bfloat16S2_fS2_fjLj1280ELj1ELj4ELj1ELj16ENS_18Kernel_traits_baseILj1280ES2_S2_fS2_fjLj128EEEEELb1ELb0ELb1EEEvNS_9FwdParamsE --------------------------
	.section	.nv.info._ZN10layer_norm31ln_parallel_residual_fwd_kernelINS_13Kernel_traitsI13__nv_bfloat16S2_fS2_fjLj1280ELj1ELj4ELj1ELj16ENS_18Kernel_traits_baseILj1280ES2_S2_fS2_fjLj128EEEEELb1ELb0ELb1EEEvNS_9FwdParamsE,"",@"SHT_CUDA_INFO"
	.sectionflags	@""
	.align	4


	//----- nvinfo : EIATTR_CUDA_API_VERSION
	.align		4
        /*0000*/ 	.byte	0x04, 0x37
        /*0002*/ 	.short	(.L_1014 - .L_1013)
.L_1013:
        /*0004*/ 	.word	0x00000082


	//----- nvinfo : EIATTR_KPARAM_INFO
	.align		4
.L_1014:
        /*0008*/ 	.byte	0x04, 0x17
        /*000a*/ 	.short	(.L_1016 - .L_1015)
.L_1015:
        /*000c*/ 	.word	0x00000000
        /*0010*/ 	.short	0x0000
        /*0012*/ 	.short	0x0000
        /*0014*/ 	.byte	0x00, 0xf0, 0xa1, 0x03


	//----- nvinfo : EIATTR_SPARSE_MMA_MASK
	.align		4
.L_1016:
        /*0018*/ 	.byte	0x03, 0x50
        /*001a*/ 	.short	0x0000


	//----- nvinfo : EIATTR_MAXREG_COUNT
	.align		4
        /*001c*/ 	.byte	0x03, 0x1b
        /*001e*/ 	.short	0x00ff


	//----- nvinfo : EIATTR_MERCURY_ISA_VERSION
	.align		4
        /*0020*/ 	.byte	0x03, 0x5f
        /*0022*/ 	.short	0x0101


	//----- nvinfo : EIATTR_COOP_GROUP_MASK_REGIDS
	.align		4
        /*0024*/ 	.byte	0x04, 0x29
        /*0026*/ 	.short	(.L_1018 - .L_1017)


	//   ....[0]....
.L_1017:
        /*0028*/ 	.word	0xffffffff


	//   ....[1]....
        /*002c*/ 	.word	0xffffffff


	//   ....[2]....
        /*0030*/ 	.word	0xffffffff


	//   ....[3]....
        /*0034*/ 	.word	0xffffffff


	//   ....[4]....
        /*0038*/ 	.word	0xffffffff


	//   ....[5]....
        /*003c*/ 	.word	0xffffffff


	//   ....[6]....
        /*0040*/ 	.word	0xffffffff


	//   ....[7]....
        /*0044*/ 	.word	0xffffffff


	//   ....[8]....
        /*0048*/ 	.word	0xffffffff


	//   ....[9]....
        /*004c*/ 	.word	0xffffffff


	//   ....[10]....
        /*0050*/ 	.word	0x050000de


	//   ....[11]....
        /*0054*/ 	.word	0x050000de


	//   ....[12]....
        /*0058*/ 	.word	0x050000de


	//   ....[13]....
        /*005c*/ 	.word	0x050000de


	//   ....[14]....
        /*0060*/ 	.word	0x050000de


	//   ....[15]....
        /*0064*/ 	.word	0x050000de


	//   ....[16]....
        /*0068*/ 	.word	0x050000de


	//   ....[17]....
        /*006c*/ 	.word	0x050000de


	//   ....[18]....
        /*0070*/ 	.word	0x050000de


	//   ....[19]....
        /*0074*/ 	.word	0x050000de


	//----- nvinfo : EIATTR_COOP_GROUP_INSTR_OFFSETS
	.align		4
.L_1018:
        /*0078*/ 	.byte	0x04, 0x28
        /*007a*/ 	.short	(.L_1020 - .L_1019)


	//   ....[0]....
.L_1019:
        /*007c*/ 	.word	0x000281a0


	//   ....[1]....
        /*0080*/ 	.word	0x000281c0


	//   ....[2]....
        /*0084*/ 	.word	0x000281e0


	//   ....[3]....
        /*0088*/ 	.word	0x00028200


	//   ....[4]....
        /*008c*/ 	.word	0x00028230


	//   ....[5]....
        /*0090*/ 	.word	0x00028760


	//   ....[6]....
        /*0094*/ 	.word	0x00028780


	//   ....[7]....
        /*0098*/ 	.word	0x000287a0


	//   ....[8]....
        /*009c*/ 	.word	0x000287c0


	//   ....[9]....
        /*00a0*/ 	.word	0x000287e0


	//   ....[10]....
        /*00a4*/ 	.word	0x0002a2d0


	//   ....[11]....
        /*00a8*/ 	.word	0x0002a370


	//   ....[12]....
        /*00ac*/ 	.word	0x0002a3e0


	//   ....[13]....
        /*00b0*/ 	.word	0x0002a450


	//   ....[14]....
        /*00b4*/ 	.word	0x0002a4d0


	//   ....[15]....
        /*00b8*/ 	.word	0x0002aa50


	//   ....[16]....
        /*00bc*/ 	.word	0x0002aac0


	//   ....[17]....
        /*00c0*/ 	.word	0x0002ab30


	//   ....[18]....
        /*00c4*/ 	.word	0x0002aba0


	//   ....[19]....
        /*00c8*/ 	.word	0x0002ac10


	//----- nvinfo : EIATTR_VRC_CTA_INIT_COUNT
	.align		4
.L_1020:
        /*00cc*/ 	.byte	0x02, 0x4a
	.zero		1
	.zero		1


	//----- nvinfo : EIATTR_EXIT_INSTR_OFFSETS
	.align		4
        /*00d0*/ 	.byte	0x04, 0x1c
        /*00d2*/ 	.short	(.L_1022 - .L_1021)


	//   ....[0]....
.L_1021:
        /*00d4*/ 	.word	0x00000bb0


	//   ....[1]....
        /*00d8*/ 	.word	0x0002a260


	//----- nvinfo : EIATTR_MAX_THREADS
	.align		4
.L_1022:
        /*00dc*/ 	.byte	0x04, 0x05
        /*00de*/ 	.short	(.L_1024 - .L_1023)
.L_1023:
        /*00e0*/ 	.word	0x00000080
        /*00e4*/ 	.word	0x00000001
        /*00e8*/ 	.word	0x00000001


	//----- nvinfo : EIATTR_CRS_STACK_SIZE
	.align		4
.L_1024:
        /*00ec*/ 	.byte	0x04, 0x1e
        /*00ee*/ 	.short	(.L_1026 - .L_1025)
.L_1025:
        /*00f0*/ 	.word	0x00000000


	//----- nvinfo : EIATTR_CBANK_PARAM_SIZE
	.align		4
.L_1026:
        /*00f4*/ 	.byte	0x03, 0x19
        /*00f6*/ 	.short	0x00e8


	//----- nvinfo : EIATTR_PARAM_CBANK
	.align		4
        /*00f8*/ 	.byte	0x04, 0x0a
        /*00fa*/ 	.short	(.L_1028 - .L_1027)
	.align		4
.L_1027:
        /*00fc*/ 	.word	index@(.nv.constant0._ZN10layer_norm31ln_parallel_residual_fwd_kernelINS_13Kernel_traitsI13__nv_bfloat16S2_fS2_fjLj1280ELj1ELj4ELj1ELj16ENS_18Kernel_traits_baseILj1280ES2_S2_fS2_fjLj128EEEEELb1ELb0ELb1EEEvNS_9FwdParamsE)
        /*0100*/ 	.short	0x0380
        /*0102*/ 	.short	0x00e8


	//----- nvinfo : EIATTR_SW_WAR
	.align		4
.L_1028:
        /*0104*/ 	.byte	0x04, 0x36
        /*0106*/ 	.short	(.L_1030 - .L_1029)
.L_1029:
        /*0108*/ 	.word	0x00000008
.L_1030:


//--------------------- .nv.info._ZN10layer_norm31ln_parallel_residual_fwd_kernelINS_13Kernel_traitsI13__nv_bfloat16S2_fS2_fjLj1280ELj1ELj4ELj1ELj16ENS_18Kernel_traits_baseILj1280ES2_S2_fS2_fjLj128EEEEELb1ELb1ELb0EEEvNS_9FwdParamsE --------------------------
	.section	.nv.info._ZN10layer_norm31ln_parallel_residual_fwd_kernelINS_13Kernel_traitsI13__nv_bfloat16S2_fS2_fjLj1280ELj1ELj4ELj1ELj16ENS_18Kernel_traits_baseILj1280ES2_S2_fS2_fjLj128EEEEELb1ELb1ELb0EEEvNS_9FwdParamsE,"",@"SHT_CUDA_INFO"
	.sectionflags	@""
	.align	4


	//----- nvinfo : EIATTR_CUDA_API_VERSION
	.align		4
        /*0000*/ 	.byte	0x04, 0x37
        /*0002*/ 	.short	(.L_1032 - .L_1031)
.L_1031:
        /*0004*/ 	.word	0x00000082


	//----- nvinfo : EIATTR_KPARAM_INFO
	.align		4
.L_1032:
        /*0008*/ 	.byte	0x04, 0x17
        /*000a*/ 	.short	(.L_1034 - .L_1033)
.L_1033:
        /*000c*/ 	.word	0x00000000
        /*0010*/ 	.short	0x0000
        /*0012*/ 	.short	0x0000
        /*0014*/ 	.byte	0x00, 0xf0, 0xa1, 0x03


	//----- nvinfo : EIATTR_SPARSE_MMA_MASK
	.align		4
.L_1034:
        /*0018*/ 	.byte	0x03, 0x50
        /*001a*/ 	.short	0x0000


	//----- nvinfo : EIATTR_MAXREG_COUNT
	.align		4
        /*001c*/ 	.byte	0x03, 0x1b
        /*001e*/ 	.short	0x00ff


	//----- nvinfo : EIATTR_MERCURY_ISA_VERSION
	.align		4
        /*0020*/ 	.byte	0x03, 0x5f
        /*0022*/ 	.short	0x0101


	//----- nvinfo : EIATTR_COOP_GROUP_MASK_REGIDS
	.align		4
        /*0024*/ 	.byte	0x04, 0x29
        /*0026*/ 	.short	(.L_1036 - .L_1035)


	//   ....[0]....
.L_1035:
        /*0028*/ 	.word	0xffffffff


	//   ....[1]....
        /*002c*/ 	.word	0xffffffff


	//   ....[2]....
        /*0030*/ 	.word	0xffffffff


	//   ....[3]....
        /*0034*/ 	.word	0xffffffff


	//   ....[4]....
        /*0038*/ 	.word	0xffffffff


	//   ....[5]....
        /*003c*/ 	.word	0xffffffff


	//   ....[6]....
        /*0040*/ 	.word	0xffffffff


	//   ....[7]....
        /*0044*/ 	.word	0xffffffff


	//   ....[8]....
        /*0048*/ 	.word	0xffffffff


	//   ....[9]....
        /*004c*/ 	.word	0xffffffff


	//   ....[10]....
        /*0050*/ 	.word	0x05000096


	//   ....[11]....
        /*0054*/ 	.word	0x05000096


	//   ....[12]....
        /*0058*/ 	.word	0x05000096


	//   ....[13]....
        /*005c*/ 	.word	0x05000096


	//   ....[14]....
        /*0060*/ 	.word	0x05000096


	//   ....[15]....
        /*0064*/ 	.word	0x05000096


	//   ....[16]....
        /*0068*/ 	.word	0x05000096


	//   ....[17]....
        /*006c*/ 	.word	0x05000096


	//   ....[18]....
        /*0070*/ 	.word	0x05000096


	//   ....[19]....
        /*0074*/ 	.word	0x05000096


	//----- nvinfo : EIATTR_COOP_GROUP_INSTR_OFFSETS
	.align		4
.L_1036:
        /*0078*/ 	.byte	0x04, 0x28
        /*007a*/ 	.short	(.L_1038 - .L_1037)


	//   ....[0]....
.L_1037:
        /*007c*/ 	.word	0x00030700


	//   ....[1]....
        /*0080*/ 	.word	0x00030730


	//   ....[2]....
        /*0084*/ 	.word	0x00030750


	//   ....[3]....
        /*0088*/ 	.word	0x00030770


	//   ....[4]....
        /*008c*/ 	.word	0x00030790


	//   ....[5]....
        /*0090*/ 	.word	0x00030cd0


	//   ....[6]....
        /*0094*/ 	.word	0x00030cf0


	//   ....[7]....
        /*0098*/ 	.word	0x00030d10


	//   ....[8]....
        /*009c*/ 	.word	0x00030d30


	//   ....[9]....
        /*00a0*/ 	.word	0x00030d50


	//   ....[10]....
        /*00a4*/ 	.word	0x00031fe0


	//   ....[11]....
        /*00a8*/ 	.word	0x00032090


	//   ....[12]....
        /*00ac*/ 	.word	0x00032100


	//   ....[13]....
        /*00b0*/ 	.word	0x00032170


	//   ....[14]....
        /*00b4*/ 	.word	0x000321e0


	//   ....[15]....
        /*00b8*/ 	.word	0x00032770


	//   ....[16]....
        /*00bc*/ 	.word	0x000327e0


	//   ....[17]....
        /*00c0*/ 	.word	0x00032850


	//   ....[18]....
        /*00c4*/ 	.word	0x000328c0


	//   ....[19]....
        /*00c8*/ 	.word	0x00032930


	//----- nvinfo : EIATTR_VRC_CTA_INIT_COUNT
	.align		4
.L_1038:
        /*00cc*/ 	.byte	0x02, 0x4a
	.zero		1
	.zero		1


	//----- nvinfo : EIATTR_EXIT_INSTR_OFFSETS
	.align		4
        /*00d0*/ 	.byte	0x04, 0x1c
        /*00d2*/ 	.short	(.L_1040 - .L_1039)


	//   ....[0]....
.L_1039:
        /*00d4*/ 	.word	0x000008e0


	//   ....[1]....
        /*00d8*/ 	.word	0x00031f70


	//----- nvinfo : EIATTR_MAX_THREADS
	.align		4
.L_1040:
        /*00dc*/ 	.byte	0x04, 0x05
        /*00de*/ 	.short	(.L_1042 - .L_1041)
.L_1041:
        /*00e0*/ 	.word	0x00000080
        /*00e4*/ 	.word	0x00000001
        /*00e8*/ 	.word	0x00000001


	//----- nvinfo : EIATTR_CRS_STACK_SIZE
	.align		4
.L_1042:
        /*00ec*/ 	.byte	0x04, 0x1e
        /*00ee*/ 	.short	(.L_1044 - .L_1043)
.L_1043:
        /*00f0*/ 	.word	0x00000000


	//----- nvinfo : EIATTR_CBANK_PARAM_SIZE
	.align		4
.L_1044:
        /*00f4*/ 	.byte	0x03, 0x19
        /*00f6*/ 	.short	0x00e8


	//----- nvinfo : EIATTR_PARAM_CBANK
	.align		4
        /*00f8*/ 	.byte	0x04, 0x0a
        /*00fa*/ 	.short	(.L_1046 - .L_1045)
	.align		4
.L_1045:
        /*00fc*/ 	.word	index@(.nv.constant0._ZN10layer_norm31ln_parallel_residual_fwd_kernelINS_13Kernel_traitsI13__nv_bfloat16S2_fS2_fjLj1280ELj1ELj4ELj1ELj16ENS_18Kernel_traits_baseILj1280ES2_S2_fS2_fjLj128EEEEELb1ELb1ELb0EEEvNS_9FwdParamsE)
        /*0100*/ 	.short	0x0380
        /*0102*/ 	.short	0x00e8


	//----- nvinfo : EIATTR_SW_WAR
	.align		4
.L_1046:
        /*0104*/ 	.byte	0x04, 0x36
        /*0106*/ 	.short	(.L_1048 - .L_1047)
.L_1047:
        /*0108*/ 	.word	0x00000008
.L_1048:


//--------------------- .nv.info._ZN10layer_norm31ln_parallel_residual_fwd_kernelINS_13Kernel_traitsI13__nv_bfloat16S2_fS2_fjLj1280ELj1ELj4ELj1ELj16ENS_18Kernel_traits_baseILj1280ES2_S2_fS2_fjLj128EEEEELb1ELb1ELb1EEEvNS_9FwdParamsE --------------------------
	.section	.nv.info._ZN10layer_norm31ln_parallel_residual_fwd_kernelINS_13Kernel_traitsI13__nv_bfloat16S2_fS2_fjLj1280ELj1ELj4ELj1ELj16ENS_18Kernel_traits_baseILj1280ES2_S2_fS2_fjLj128EEEEELb1ELb1ELb1EEEvNS_9FwdParamsE,"",@"SHT_CUDA_INFO"
	.sectionflags	@""
	.align	4


	//----- nvinfo : EIATTR_CUDA_API_VERSION
	.align		4
        /*0000*/ 	.byte	0x04, 0x37
        /*0002*/ 	.short	(.L_1050 - .L_1049)
.L_1049:
        /*0004*/ 	.word	0x00000082


	//----- nvinfo : EIATTR_KPARAM_INFO
	.align		4
.L_1050:
        /*0008*/ 	.byte	0x04, 0x17
        /*000a*/ 	.short	(.L_1052 - .L_1051)
.L_1051:
        /*000c*/ 	.word	0x00000000
        /*0010*/ 	.short	0x0000
        /*0012*/ 	.short	0x0000
        /*0014*/ 	.byte	0x00, 0xf0, 0xa1, 0x03


	//----- nvinfo : EIATTR_SPARSE_MMA_MASK
	.align		4
.L_1052:
        /*0018*/ 	.byte	0x03, 0x50
        /*001a*/ 	.short	0x0000


	//----- nvinfo : EIATTR_MAXREG_COUNT
	.align		4
        /*001c*/ 	.byte	0x03, 0x1b
        /*001e*/ 	.short	0x00ff


	//----- nvinfo : EIATTR_MERCURY_ISA_VERSION
	.align		4
        /*0020*/ 	.byte	0x03, 0x5f
        /*0022*/ 	.short	0x0101


	//----- nvinfo : EIATTR_COOP_GROUP_MASK_REGIDS
	.align		4
        /*0024*/ 	.byte	0x04, 0x29
        /*0026*/ 	.short	(.L_1054 - .L_1053)


	//   ....[0]....
.L_1053:
        /*0028*/ 	.word	0xffffffff


	//   ....[1]....
        /*002c*/ 	.word	0xffffffff


	//   ....[2]....
        /*0030*/ 	.word	0xffffffff


	//   ....[3]....
        /*0034*/ 	.word	0xffffffff


	//   ....[4]....
        /*0038*/ 	.word	0xffffffff


	//   ....[5]....
        /*003c*/ 	.word	0xffffffff


	//   ....[6]....
        /*0040*/ 	.word	0xffffffff


	//   ....[7]....
        /*0044*/ 	.word	0xffffffff


	//   ....[8]....
        /*0048*/ 	.word	0xffffffff


	//   ....[9]....
        /*004c*/ 	.word	0xffffffff


	//   ....[10]....
        /*0050*/ 	.word	0x05000089


	//   ....[11]....
        /*0054*/ 	.word	0x05000089


	//   ....[12]....
        /*0058*/ 	.word	0x05000089


	//   ....[13]....
        /*005c*/ 	.word	0x05000089


	//   ....[14]....
        /*0060*/ 	.word	0x05000089


	//   ....[15]....
        /*0064*/ 	.word	0x05000089


	//   ....[16]....
        /*0068*/ 	.word	0x05000089


	//   ....[17]....
        /*006c*/ 	.word	0x05000089


	//   ....[18]....
        /*0070*/ 	.word	0x05000089


	//   ....[19]....
        /*0074*/ 	.word	0x05000089


	//----- nvinfo : EIATTR_COOP_GROUP_INSTR_OFFSETS
	.align		4
.L_1054:
        /*0078*/ 	.byte	0x04, 0x28
        /*007a*/ 	.short	(.L_1056 - .L_1055)


	//   ....[0]....
.L_1055:
        /*007c*/ 	.word	0x00027cc0


	//   ....[1]....
        /*0080*/ 	.word	0x00027cf0


	//   ....[2]....
        /*0084*/ 	.word	0x00027d10


	//   ....[3]....
        /*0088*/ 	.word	0x00027d30


	//   ....[4]....
        /*008c*/ 	.word	0x00027d50


	//   ....[5]....
        /*0090*/ 	.word	0x00028280


	//   ....[6]....
        /*0094*/ 	.word	0x000282a0


	//   ....[7]....
        /*0098*/ 	.word	0x000282c0


	//   ....[8]....
        /*009c*/ 	.word	0x000282e0


	//   ....[9]....
        /*00a0*/ 	.word	0x00028300


	//   ....[10]....
        /*00a4*/ 	.word	0x00029490


	//   ....[11]....
        /*00a8*/ 	.word	0x00029540


	//   ....[12]....
        /*00ac*/ 	.word	0x000295b0


	//   ....[13]....
        /*00b0*/ 	.word	0x00029620


	//   ....[14]....
        /*00b4*/ 	.word	0x00029690


	//   ....[15]....
        /*00b8*/ 	.word	0x00029c10


	//   ....[16]....
        /*00bc*/ 	.word	0x00029c80


	//   ....[17]....
        /*00c0*/ 	.word	0x00029cf0


	//   ....[18]....
        /*00c4*/ 	.word	0x00029d60


	//   ....[19]....
        /*00c8*/ 	.word	0x00029dd0


	//----- nvinfo : EIATTR_VRC_CTA_INIT_COUNT
	.align		4
.L_1056:
        /*00cc*/ 	.byte	0x02, 0x4a
	.zero		1
	.zero		1


	//----- nvinfo : EIATTR_EXIT_INSTR_OFFSETS
	.align		4
        /*00d0*/ 	.byte	0x04, 0x1c
        /*00d2*/ 	.short	(.L_1058 - .L_1057)


	//   ....[0]....
.L_1057:
        /*00d4*/ 	.word	0x00000320


	//   ....[1]....
        /*00d8*/ 	.word	0x00029430


	//----- nvinfo : EIATTR_MAX_THREADS
	.align		4
.L_1058:
        /*00dc*/ 	.byte	0x04, 0x05
        /*00de*/ 	.short	(.L_1060 - .L_1059)
.L_1059:
        /*00e0*/ 	.word	0x00000080
        /*00e4*/ 	.word	0x00000001
        /*00e8*/ 	.word	0x00000001


	//----- nvinfo : EIATTR_CRS_STACK_SIZE
	.align		4
.L_1060:
        /*00ec*/ 	.byte	0x04, 0x1e
        /*00ee*/ 	.short	(.L_1062 - .L_1061)
.L_1061:
        /*00f0*/ 	.word	0x00000000


	//----- nvinfo : EIATTR_CBANK_PARAM_SIZE
	.align		4
.L_1062:
        /*00f4*/ 	.byte	0x03, 0x19
        /*00f6*/ 	.short	0x00e8


	//----- nvinfo : EIATTR_PARAM_CBANK
	.align		4
        /*00f8*/ 	.byte	0x04, 0x0a
        /*00fa*/ 	.short	(.L_1064 - .L_1063)
	.align		4
.L_1063:
        /*00fc*/ 	.word	index@(.nv.constant0._ZN10layer_norm31ln_parallel_residual_fwd_kernelINS_13Kernel_traitsI13__nv_bfloat16S2_fS2_fjLj1280ELj1ELj4ELj1ELj16ENS_18Kernel_traits_baseILj1280ES2_S2_fS2_fjLj128EEEEELb1ELb1ELb1EEEvNS_9FwdParamsE)
        /*0100*/ 	.short	0x0380
        /*0102*/ 	.short	0x00e8


	//----- nvinfo : EIATTR_SW_WAR
	.align		4
.L_1064:
        /*0104*/ 	.byte	0x04, 0x36
        /*0106*/ 	.short	(.L_1066 - .L_1065)
.L_1065:
        /*0108*/ 	.word	0x00000008
.L_1066:


//--------------------- .nv.info._ZN10layer_norm31ln_parallel_residual_fwd_kernelINS_13Kernel_traitsIf13__nv_bfloat16fS2_fjLj1280ELj1ELj4ELj1ELj16ENS_18Kernel_traits_baseILj1280EfS2_fS2_fjLj128EEEEELb0ELb0ELb0EEEvNS_9FwdParamsE --------------------------
	.section	.nv.info._ZN10layer_norm31ln_parallel_residual_fwd_kernelINS_13Kernel_traitsIf13__nv_bfloat16fS2_fjLj1280ELj1ELj4ELj1ELj16ENS_18Kernel_traits_baseILj1280EfS2_fS2_fjLj128EEEEELb0ELb0ELb0EEEvNS_9FwdParamsE,"",@"SHT_CUDA_INFO"
	.sectionflags	@""
	.align	4


	//----- nvinfo : EIATTR_CUDA_API_VERSION
	.align		4
        /*0000*/ 	.byte	0x04, 0x37
        /*0002*/ 	.short	(.L_1068 - .L_1067)
.L_1067:
        /*0004*/ 	.word	0x00000082


	//----- nvinfo : EIATTR_KPARAM_INFO
	.align		4
.L_1068:
        /*0008*/ 	.byte	0x04, 0x17
        /*000a*/ 	.short	(.L_1070 - .L_1069)
.L_1069:
        /*000c*/ 	.word	0x00000000
        /*0010*/ 	.short	0x0000
        /*0012*/ 	.short	0x0000
        /*0014*/ 	.byte	0x00, 0xf0, 0xa1, 0x03


	//----- nvinfo : EIATTR_SPARSE_MMA_MASK
	.align		4
.L_1070:
        /*0018*/ 	.byte	0x03, 0x50
        /*001a*/ 	.short	0x0000


	//----- nvinfo : EIATTR_MAXREG_COUNT
	.align		4
        /*001c*/ 	.byte	0x03, 0x1b
        /*001e*/ 	.short	0x00ff


	//----- nvinfo : EIATTR_MERCURY_ISA_VERSION
	.align		4
        /*0020*/ 	.byte	0x03, 0x5f
        /*0022*/ 	.short	0x0101


	//----- nvinfo : EIATTR_COOP_GROUP_MASK_REGIDS
	.align		4
        /*0024*/ 	.byte	0x04, 0x29
        /*0026*/ 	.short	(.L_1072 - .L_1071)


	//   ....[0]....
.L_1071:
        /*0028*/ 	.word	0xffffffff


	//   ....[1]....
        /*002c*/ 	.word	0xffffffff


	//   ....[2]....
        /*0030*/ 	.word	0xffffffff


	//   ....[3]....
        /*0034*/ 	.word	0xffffffff


	//   ....[4]....
        /*0038*/ 	.word	0xffffffff


	//   ....[5]....
        /*003c*/ 	.word	0xffffffff


	//   ....[6]....
        /*0040*/ 	.word	0xffffffff


	//   ....[7]....
        /*0044*/ 	.word	0xffffffff


	//   ....[8]....
        /*0048*/ 	.word	0xffffffff


	//   ....[9]....
        /*004c*/ 	.word	0xffffffff


	//   ....[10]....
        /*0050*/ 	.word	0x050000e3


	//   ....[11]....
        /*0054*/ 	.word	0x050000e3


	//   ....[12]....
        /*0058*/ 	.word	0x050000e3


	//   ....[13]....
        /*005c*/ 	.word	0x050000e3


	//   ....[14]....
        /*0060*/ 	.word	0x050000e3


	//   ....[15]....
        /*0064*/ 	.word	0x050000e3


	//   ....[16]....
        /*0068*/ 	.word	0x050000e3


	//   ....[17]....
        /*006c*/ 	.word	0x050000e3


	//   ....[18]....
        /*0070*/ 	.word	0x050000e3


	//   ....[19]....
        /*0074*/ 	.word	0x050000e3


	//----- nvinfo : EIATTR_COOP_GROUP_INSTR_OFFSETS
	.align		4
.L_1072:
        /*0078*/ 	.byte	0x04, 0x28
        /*007a*/ 	.short	(.L_1074 - .L_1073)


	//   ....[0]....
.L_1073:
        /*007c*/ 	.word	0x00004ab0


	//   ....[1]....
        /*0080*/ 	.word	0x00004ae0


	//   ....[2]....
        /*0084*/ 	.word	0x00004b00


	//   ....[3]....
        /*0088*/ 	.word	0x00004b20


	//   ....[4]....
        /*008c*/ 	.word	0x00004b40


	//   ....[5]....
        /*0090*/ 	.word	0x00005080


	//   ....[6]....
        /*0094*/ 	.word	0x000050a0


	//   ....[7]....
        /*0098*/ 	.word	0x000050c0


	//   ....[8]....
        /*009c*/ 	.word	0x000050e0


	//   ....[9]....
        /*00a0*/ 	.word	0x00005100


	//   ....[10]....
        /*00a4*/ 	.word	0x00006270


	//   ....[11]....
        /*00a8*/ 	.word	0x00006320


	//   ....[12]....
        /*00ac*/ 	.word	0x00006390


	//   ....[13]....
        /*00b0*/ 	.word	0x00006400


	//   ....[14]....
        /*00b4*/ 	.word	0x00006470


	//   ....[15]....
        /*00b8*/ 	.word	0x00006a00


	//   ....[16]....
        /*00bc*/ 	.word	0x00006a70


	//   ....[17]....
        /*00c0*/ 	.word	0x00006ae0


	//   ....[18]....
        /*00c4*/ 	.word	0x00006b50


	//   ....[19]....
        /*00c8*/ 	.word	0x00006bc0


	//----- nvinfo : EIATTR_VRC_CTA_INIT_COUNT
	.align		4
.L_1074:
        /*00cc*/ 	.byte	0x02, 0x4a
	.zero		1
	.zero		1


	//----- nvinfo : EIATTR_EXIT_INSTR_OFFSETS
	.align		4
        /*00d0*/ 	.byte	0x04, 0x1c
        /*00d2*/ 	.short	(.L_1076 - .L_1075)


	//   ....[0]....
.L_1075:
        /*00d4*/ 	.word	0x00001c90


	//   ....[1]....
        /*00d8*/ 	.word	0x00006200


	//----- nvinfo : EIATTR_MAX_THREADS
	.align		4
.L_1076:
        /*00dc*/ 	.byte	0x04, 0x05
        /*00de*/ 	.short	(.L_1078 - .L_1077)
.L_1077:
        /*00e0*/ 	.word	0x00000080
        /*00e4*/ 	.word	0x00000001
        /*00e8*/ 	.word	0x00000001


	//----- nvinfo : EIATTR_CRS_STACK_SIZE
	.align		4
.L_1078:
        /*00ec*/ 	.byte	0x04, 0x1e
        /*00ee*/ 	.short	(.L_1080 - .L_1079)
.L_1079:
        /*00f0*/ 	.word	0x00000000


	//----- nvinfo : EIATTR_CBANK_PARAM_SIZE
	.align		4
.L_1080:
        /*00f4*/ 	.byte	0x03, 0x19
        /*00f6*/ 	.short	0x00e8


	//----- nvinfo : EIATTR_PARAM_CBANK
	.align		4
        /*00f8*/ 	.byte	0x04, 0x0a
        /*00fa*/ 	.short	(.L_1082 - .L_1081)
	.align		4
.L_1081:
        /*00fc*/ 	.word	index@(.nv.constant0._ZN10layer_norm31ln_parallel_residual_fwd_kernelINS_13Kernel_traitsIf13__nv_bfloat16fS2_fjLj1280ELj1ELj4ELj1ELj16ENS_18Kernel_traits_baseILj1280EfS2_fS2_fjLj128EEEEELb0ELb0ELb0EEEvNS_9FwdParamsE)
        /*0100*/ 	.short	0x0380
        /*0102*/ 	.short	0x00e8


	//----- nvinfo : EIATTR_SW_WAR
	.align		4
.L_1082:
        /*0104*/ 	.byte	0x04, 0x36
        /*0106*/ 	.short	(.L_1084 - .L_1083)
.L_1083:
        /*0108*/ 	.word	0x00000008
.L_1084:


//--------------------- .nv.info._ZN10layer_norm31ln_parallel_residual_fwd_kernelINS_13Kernel_traitsIf13__nv_bfloat16fS2_fjLj1280ELj1ELj4ELj1ELj16ENS_18Kernel_traits_baseILj1280EfS2_fS2_fjLj128EEEEELb0ELb0ELb1EEEvNS_9FwdParamsE --------------------------
	.section	.nv.info._ZN10layer_norm31ln_parallel_residual_fwd_kernelINS_13Kernel_traitsIf13__nv_bfloat16fS2_fjLj1280ELj1ELj4ELj1ELj16ENS_18Kernel_traits_baseILj1280EfS2_fS2_fjLj128EEEEELb0ELb0ELb1EEEvNS_9FwdParamsE,"",@"SHT_CUDA_INFO"
	.sectionflags	@""
	.align	4


	//----- nvinfo : EIATTR_CUDA_API_VERSION
	.align		4
        /*0000*/ 	.byte	0x04, 0x37
        /*0002*/ 	.short	(.L_1086 - .L_1085)
.L_1085:
        /*0004*/ 	.word	0x00000082


	//----- nvinfo : EIATTR_KPARAM_INFO
	.align		4
.L_1086:
        /*0008*/ 	.byte	0x04, 0x17
        /*000a*/ 	.short	(.L_1088 - .L_1087)
.L_1087:
        /*000c*/ 	.word	0x00000000
        /*0010*/ 	.short	0x0000
        /*0012*/ 	.short	0x0000
        /*0014*/ 	.byte	0x00, 0xf0, 0xa1, 0x03


	//----- nvinfo : EIATTR_SPARSE_MMA_MASK
	.align		4
.L_1088:
        /*0018*/ 	.byte	0x03, 0x50
        /*001a*/ 	.short	0x0000


	//----- nvinfo : EIATTR_MAXREG_COUNT
	.align		4
        /*001c*/ 	.byte	0x03, 0x1b
        /*001e*/ 	.short	0x00ff


	//----- nvinfo : EIATTR_MERCURY_ISA_VERSION
	.align		4
        /*0020*/ 	.byte	0x03, 0x5f
        /*0022*/ 	.short	0x0101


	//----- nvinfo : EIATTR_COOP_GROUP_MASK_REGIDS
	.align		4
        /*0024*/ 	.byte	0x04, 0x29
        /*0026*/ 	.short	(.L_1090 - .L_1089)


	//   ....[0]....
.L_1089:
        /*0028*/ 	.word	0xffffffff


	//   ....[1]....
        /*002c*/ 	.word	0xffffffff


	//   ....[2]....
        /*0030*/ 	.word	0xffffffff


	//   ....[3]....
        /*0034*/ 	.word	0xffffffff


	//   ....[4]....
        /*0038*/ 	.word	0xffffffff


	//   ....[5]....
        /*003c*/ 	.word	0xffffffff


	//   ....[6]....
        /*0040*/ 	.word	0xffffffff


	//   ....[7]....
        /*0044*/ 	.word	0xffffffff


	//   ....[8]....
        /*0048*/ 	.word	0xffffffff


	//   ....[9]....
        /*004c*/ 	.word	0xffffffff


	//   ....[10]....
        /*0050*/ 	.word	0x050000e4


	//   ....[11]....
        /*0054*/ 	.word	0x050000e4


	//   ....[12]....
        /*0058*/ 	.word	0x050000e4


	//   ....[13]....
        /*005c*/ 	.word	0x050000e4


	//   ....[14]....
        /*0060*/ 	.word	0x050000e4


	//   ....[15]....
        /*0064*/ 	.word	0x050000e4


	//   ....[16]....
        /*0068*/ 	.word	0x050000e4


	//   ....[17]....
        /*006c*/ 	.word	0x050000e4


	//   ....[18]....
        /*0070*/ 	.word	0x050000e4


	//   ....[19]....
        /*0074*/ 	.word	0x050000e4


	//----- nvinfo : EIATTR_COOP_GROUP_INSTR_OFFSETS
	.align		4
.L_1090:
        /*0078*/ 	.byte	0x04, 0x28
        /*007a*/ 	.short	(.L_1092 - .L_1091)


	//   ....[0]....
.L_1091:
        /*007c*/ 	.word	0x00003950


	//   ....[1]....
        /*0080*/ 	.word	0x00003980


	//   ....[2]....
        /*0084*/ 	.word	0x000039a0


	//   ....[3]....
        /*0088*/ 	.word	0x000039c0


	//   ....[4]....
        /*008c*/ 	.word	0x000039e0


	//   ....[5]....
        /*0090*/ 	.word	0x00003f10


	//   ....[6]....
        /*0094*/ 	.word	0x00003f30


	//   ....[7]....
        /*0098*/ 	.word	0x00003f50


	//   ....[8]....
        /*009c*/ 	.word	0x00003f70


	//   ....[9]....
        /*00a0*/ 	.word	0x00003f90


	//   ....[10]....
        /*00a4*/ 	.word	0x00004f10


	//   ....[11]....
        /*00a8*/ 	.word	0x00004fc0


	//   ....[12]....
        /*00ac*/ 	.word	0x00005030


	//   ....[13]....
        /*00b0*/ 	.word	0x000050a0


	//   ....[14]....
        /*00b4*/ 	.word	0x00005110


	//   ....[15]....
        /*00b8*/ 	.word	0x00005690


	//   ....[16]....
        /*00bc*/ 	.word	0x00005700


	//   ....[17]....
        /*00c0*/ 	.word	0x00005770


	//   ....[18]....
        /*00c4*/ 	.word	0x000057e0


	//   ....[19]....
        /*00c8*/ 	.word	0x00005850


	//----- nvinfo : EIATTR_VRC_CTA_INIT_COUNT
	.align		4
.L_1092:
        /*00cc*/ 	.byte	0x02, 0x4a
	.zero		1
	.zero		1


	//----- nvinfo : EIATTR_EXIT_INSTR_OFFSETS
	.align		4
        /*00d0*/ 	.byte	0x04, 0x1c
        /*00d2*/ 	.short	(.L_1094 - .L_1093)


	//   ....[0]....
.L_1093:
        /*00d4*/ 	.word	0x00000e80


	//   ....[1]....
        /*00d8*/ 	.word	0x00004ea0


	//----- nvinfo : EIATTR_MAX_THREADS
	.align		4
.L_1094:
        /*00dc*/ 	.byte	0x04, 0x05
        /*00de*/ 	.short	(.L_1096 - .L_1095)
.L_1095:
        /*00e0*/ 	.word	0x00000080
        /*00e4*/ 	.word	0x00000001
        /*00e8*/ 	.word	0x00000001


	//----- nvinfo : EIATTR_CRS_STACK_SIZE
	.align		4
.L_1096:
        /*00ec*/ 	.byte	0x04, 0x1e
        /*00ee*/ 	.short	(.L_1098 - .L_1097)
.L_1097:
        /*00f0*/ 	.word	0x00000000


	//----- nvinfo : EIATTR_CBANK_PARAM_SIZE
	.align		4
.L_1098:
        /*00f4*/ 	.byte	0x03, 0x19
        /*00f6*/ 	.short	0x00e8


	//----- nvinfo : EIATTR_PARAM_CBANK
	.align		4
        /*00f8*/ 	.byte	0x04, 0x0a
        /*00fa*/ 	.short	(.L_1100 - .L_1099)
	.align		4
.L_1099:
        /*00fc*/ 	.word	index@(.nv.constant0._ZN10layer_norm31ln_parallel_residual_fwd_kernelINS_13Kernel_traitsIf13__nv_bfloat16fS2_fjLj1280ELj1ELj4ELj1ELj16ENS_18Kernel_traits_baseILj1280EfS2_fS2_fjLj128EEEEELb0ELb0ELb1EEEvNS_9FwdParamsE)
        /*0100*/ 	.short	0x0380
        /*0102*/ 	.short	0x00e8


	//----- nvinfo : EIATTR_SW_WAR
	.align		4
.L_1100:
        /*0104*/ 	.byte	0x04, 0x36
        /*0106*/ 	.short	(.L_1102 - .L_1101)
.L_1101:
        /*0108*/ 	.word	0x00000008
.L_1102:


//--------------------- .nv.info._ZN10layer_norm31ln_parallel_residual_fwd_kernelINS_13Kernel_traitsIf13__nv_bfloat16fS2_fjLj1280ELj1ELj4ELj1ELj16ENS_18Kernel_traits_baseILj1280EfS2_fS2_fjLj128EEEEELb0ELb1ELb0EEEvNS_9FwdParamsE --------------------------
	.section	.nv.info._ZN10layer_norm31ln_parallel_residual_fwd_kernelINS_13Kernel_traitsIf13__nv_bfloat16fS2_fjLj1280ELj1ELj4ELj1ELj16ENS_18Kernel_traits_baseILj1280EfS2_fS2_fjLj128EEEEELb0ELb1ELb0EEEvNS_9FwdParamsE,"",@"SHT_CUDA_INFO"
	.sectionflags	@""
	.align	4


	//----- nvinfo : EIATTR_CUDA_API_VERSION
	.align		4
        /*0000*/ 	.byte	0x04, 0x37
        /*0002*/ 	.short	(.L_1104 - .L_1103)
.L_1103:
        /*0004*/ 	.word	0x00000082


	//----- nvinfo : EIATTR_KPARAM_INFO
	.align		4
.L_1104:
        /*0008*/ 	.byte	0x04, 0x17
        /*000a*/ 	.short	(.L_1106 - .L_1105)
.L_1105:
        /*000c*/ 	.word	0x00000000
        /*0010*/ 	.short	0x0000
        /*0012*/ 	.short	0x0000
        /*0014*/ 	.byte	0x00, 0xf0, 0xa1, 0x03


	//----- nvinfo : EIATTR_SPARSE_MMA_MASK
	.align		4
.L_1106:
        /*0018*/ 	.byte	0x03, 0x50
        /*001a*/ 	.short	0x0000


	//----- nvinfo : EIATTR_MAXREG_COUNT
	.align		4
        /*001c*/ 	.byte	0x03, 0x1b
        /*001e*/ 	.short	0x00ff


	//----- nvinfo : EIATTR_MERCURY_ISA_VERSION
	.align		4
        /*0020*/ 	.byte	0x03, 0x5f
        /*0022*/ 	.short	0x0101


	//----- nvinfo : EIATTR_COOP_GROUP_MASK_REGIDS
	.align		4
        /*0024*/ 	.byte	0x04, 0x29
        /*0026*/ 	.short	(.L_1108 - .L_1107)


	//   ....[0]....
.L_1107:
        /*0028*/ 	.word	0xffffffff


	//   ....[1]....
        /*002c*/ 	.word	0xffffffff


	//   ....[2]....
        /*0030*/ 	.word	0xffffffff


	//   ....[3]....
        /*0034*/ 	.word	0xffffffff


	//   ....[4]....
        /*0038*/ 	.word	0xffffffff


	//   ....[5]....
        /*003c*/ 	.word	0xffffffff


	//   ....[6]....
        /*0040*/ 	.word	0xffffffff


	//   ....[7]....
        /*0044*/ 	.word	0xffffffff


	//   ....[8]....
        /*0048*/ 	.word	0xffffffff


	//   ....[9]....
        /*004c*/ 	.word	0xffffffff


	//   ....[10]....
        /*0050*/ 	.word	0x05000094


	//   ....[11]....
        /*0054*/ 	.word	0x05000094


	//   ....[12]....
        /*0058*/ 	.word	0x05000094


	//   ....[13]....
        /*005c*/ 	.word	0x05000094


	//   ....[14]....
        /*0060*/ 	.word	0x05000094


	//   ....[15]....
        /*0064*/ 	.word	0x05000094


	//   ....[16]....
        /*0068*/ 	.word	0x05000094


	//   ....[17]....
        /*006c*/ 	.word	0x05000094


	//   ....[18]....
        /*0070*/ 	.word	0x05000094


	//   ....[19]....
        /*0074*/ 	.word	0x05000094


	//----- nvinfo : EIATTR_COOP_GROUP_INSTR_OFFSETS
	.align		4
.L_1108:
        /*0078*/ 	.byte	0x04, 0x28
        /*007a*/ 	.short	(.L_1110 - .L_1109)


	//   ....[0]....
.L_1109:
        /*007c*/ 	.word	0x000035a0


	//   ....[1]....
        /*0080*/ 	.word	0x000035d0


	//   ....[2]....
        /*0084*/ 	.word	0x000035f0


	//   ....[3]....
        /*0088*/ 	.word	0x00003610


	//   ....[4]....
        /*008c*/ 	.word	0x00003630


	//   ....[5]....
        /*0090*/ 	.word	0x00003b70


	//   ....[6]....
        /*0094*/ 	.word	0x00003b90


	//   ....[7]....
        /*0098*/ 	.word	0x00003bb0


	//   ....[8]....
        /*009c*/ 	.word	0x00003bd0


	//   ....[9]....
        /*00a0*/ 	.word	0x00003bf0


	//   ....[10]....
        /*00a4*/ 	.word	0x000048b0


	//   ....[11]....
        /*00a8*/ 	.word	0x00004960


	//   ....[12]....
        /*00ac*/ 	.word	0x000049d0


	//   ....[13]....
        /*00b0*/ 	.word	0x00004a40


	//   ....[14]....
        /*00b4*/ 	.word	0x00004ab0


	//   ....[15]....
        /*00b8*/ 	.word	0x00005030


	//   ....[16]....
        /*00bc*/ 	.word	0x000050a0


	//   ....[17]....
        /*00c0*/ 	.word	0x00005110


	//   ....[18]....
        /*00c4*/ 	.word	0x00005180


	//   ....[19]....
        /*00c8*/ 	.word	0x000051f0


	//----- nvinfo : EIATTR_VRC_CTA_INIT_COUNT
	.align		4
.L_1110:
        /*00cc*/ 	.byte	0x02, 0x4a
	.zero		1
	.zero		1


	//----- nvinfo : EIATTR_EXIT_INSTR_OFFSETS
	.align		4
        /*00d0*/ 	.byte	0x04, 0x1c
        /*00d2*/ 	.short	(.L_1112 - .L_1111)


	//   ....[0]....
.L_1111:
        /*00d4*/ 	.word	0x000007b0


	//   ....[1]....
        /*00d8*/ 	.word	0x00004840


	//----- nvinfo : EIATTR_MAX_THREADS
	.align		4
.L_1112:
        /*00dc*/ 	.byte	0x04, 0x05
        /*00de*/ 	.short	(.L_1114 - .L_1113)
.L_1113:
        /*00e0*/ 	.word	0x00000080
        /*00e4*/ 	.word	0x00000001
        /*00e8*/ 	.word	0x00000001


	//----- nvinfo : EIATTR_CRS_STACK_SIZE
	.align		4
.L_1114:
        /*00ec*/ 	.byte	0x04, 0x1e
        /*00ee*/ 	.short	(.L_1116 - .L_1115)
.L_1115:
        /*00f0*/ 	.word	0x00000000


	//----- nvinfo : EIATTR_CBANK_PARAM_SIZE
	.align		4
.L_1116:
        /*00f4*/ 	.byte	0x03, 0x19
        /*00f6*/ 	.short	0x00e8


	//----- nvinfo : EIATTR_PARAM_CBANK
	.align		4
        /*00f8*/ 	.byte	0x04, 0x0a
        /*00fa*/ 	.short	(.L_1118 - .L_1117)
	.align		4
.L_1117:
        /*00fc*/ 	.word	index@(.nv.constant0._ZN10layer_norm31ln_parallel_residual_fwd_kernelINS_13Kernel_traitsIf13__nv_bfloat16fS2_fjLj1280ELj1ELj4ELj1ELj16ENS_18Kernel_traits_baseILj1280EfS2_fS2_fjLj128EEEEELb0ELb1ELb0EEEvNS_9FwdParamsE)
        /*0100*/ 	.short	0x0380
        /*0102*/ 	.short	0x00e8


	//----- nvinfo : EIATTR_SW_WAR
	.align		4
.L_1118:
        /*0104*/ 	.byte	0x04, 0x36
        /*0106*/ 	.short	(.L_1120 - .L_1119)
.L_1119:
        /*0108*/ 	.word	0x00000008
.L_1120:


//--------------------- .nv.info._ZN10layer_norm31ln_parallel_residual_fwd_kernelINS_13Kernel_traitsIf13__nv_bfloat16fS2_fjLj1280ELj1ELj4ELj1ELj16ENS_18Kernel_traits_baseILj1280EfS2_fS2_fjLj128EEEEELb0ELb1ELb1EEEvNS_9FwdParamsE --------------------------
	.section	.nv.info._ZN10layer_norm31ln_parallel_residual_fwd_kernelINS_13Kernel_traitsIf13__nv_bfloat16fS2_fjLj1280ELj1ELj4ELj1ELj16ENS_18Kernel_traits_baseILj1280EfS2_fS2_fjLj128EEEEELb0ELb1ELb1EEEvNS_9FwdParamsE,"",@"SHT_CUDA_INFO"
	.sectionflags	@""
	.align	4


	//----- nvinfo : EIATTR_CUDA_API_VERSION
	.align		4
        /*0000*/ 	.byte	0x04, 0x37
        /*0002*/ 	.short	(.L_1122 - .L_1121)
.L_1121:
        /*0004*/ 	.word	0x00000082


	//----- nvinfo : EIATTR_KPARAM_INFO
	.align		4
.L_1122:
        /*0008*/ 	.byte	0x04, 0x17
        /*000a*/ 	.short	(.L_1124 - .L_1123)
.L_1123:
        /*000c*/ 	.word	0x00000000
        /*0010*/ 	.short	0x0000
        /*0012*/ 	.short	0x0000
        /*0014*/ 	.byte	0x00, 0xf0, 0xa1, 0x03


	//----- nvinfo : EIATTR_SPARSE_MMA_MASK
	.align		4
.L_1124:
        /*0018*/ 	.byte	0x03, 0x50
        /*001a*/ 	.short	0x0000


	//----- nvinfo : EIATTR_MAXREG_COUNT
	.align		4
        /*001c*/ 	.byte	0x03, 0x1b
        /*001e*/ 	.short	0x00ff


	//----- nvinfo : EIATTR_MERCURY_ISA_VERSION
	.align		4
        /*0020*/ 	.byte	0x03, 0x5f
        /*0022*/ 	.short	0x0101


	//----- nvinfo : EIATTR_COOP_GROUP_MASK_REGIDS
	.align		4
        /*0024*/ 	.byte	0x04, 0x29
        /*0026*/ 	.short	(.L_1126 - .L_1125)


	//   ....[0]....
.L_1125:
        /*0028*/ 	.word	0xffffffff


	//   ....[1]....
        /*002c*/ 	.word	0xffffffff


	//   ....[2]....
        /*0030*/ 	.word	0xffffffff


	//   ....[3]....
        /*0034*/ 	.word	0xffffffff


	//   ....[4]....
        /*0038*/ 	.word	0xffffffff


	//   ....[5]....
        /*003c*/ 	.word	0xffffffff


	//   ....[6]....
        /*0040*/ 	.word	0xffffffff


	//   ....[7]....
        /*0044*/ 	.word	0xffffffff


	//   ....[8]....
        /*0048*/ 	.word	0xffffffff


	//   ....[9]....
        /*004c*/ 	.word	0xffffffff


	//   ....[10]....
        /*0050*/ 	.word	0x05000095


	//   ....[11]....
        /*0054*/ 	.word	0x05000095


	//   ....[12]....
        /*0058*/ 	.word	0x05000095


	//   ....[13]....
        /*005c*/ 	.word	0x05000095


	//   ....[14]....
        /*0060*/ 	.word	0x05000095


	//   ....[15]....
        /*0064*/ 	.word	0x05000095


	//   ....[16]....
        /*0068*/ 	.word	0x05000095


	//   ....[17]....
        /*006c*/ 	.word	0x05000095


	//   ....[18]....
        /*0070*/ 	.word	0x05000095


	//   ....[19]....
        /*0074*/ 	.word	0x05000095


	//----- nvinfo : EIATTR_COOP_GROUP_INSTR_OFFSETS
	.align		4
.L_1126:
        /*0078*/ 	.byte	0x04, 0x28
        /*007a*/ 	.short	(.L_1128 - .L_1127)


	//   ....[0]....
.L_1127:
        /*007c*/ 	.word	0x00002e00


	//   ....[1]....
        /*0080*/ 	.word	0x00002e30


	//   ....[2]....
        /*0084*/ 	.word	0x00002e50


	//   ....[3]....
        /*0088*/ 	.word	0x00002e70


	//   ....[4]....
        /*008c*/ 	.word	0x00002e90


	//   ....[5]....
        /*0090*/ 	.word	0x000033c0


	//   ....[6]....
        /*0094*/ 	.word	0x000033e0


	//   ....[7]....
        /*0098*/ 	.word	0x00003400


	//   ....[8]....
        /*009c*/ 	.word	0x00003420


	//   ....[9]....
        /*00a0*/ 	.word	0x00003440


	//   ....[10]....
        /*00a4*/ 	.word	0x00003f40


	//   ....[11]....
        /*00a8*/ 	.word	0x00003ff0


	//   ....[12]....
        /*00ac*/ 	.word	0x00004060


	//   ....[13]....
        /*00b0*/ 	.word	0x000040d0


	//   ....[14]....
        /*00b4*/ 	.word	0x00004140


	//   ....[15]....
        /*00b8*/ 	.word	0x000046c0


	//   ....[16]....
        /*00bc*/ 	.word	0x00004730


	//   ....[17]....
        /*00c0*/ 	.word	0x000047a0


	//   ....[18]....
        /*00c4*/ 	.word	0x00004810


	//   ....[19]....
        /*00c8*/ 	.word	0x00004880


	//----- nvinfo : EIATTR_VRC_CTA_INIT_COUNT
	.align		4
.L_1128:
        /*00cc*/ 	.byte	0x02, 0x4a
	.zero		1
	.zero		1


	//----- nvinfo : EIATTR_EXIT_INSTR_OFFSETS
	.align		4
        /*00d0*/ 	.byte	0x04, 0x1c
        /*00d2*/ 	.short	(.L_1130 - .L_1129)


	//   ....[0]....
.L_1129:
        /*00d4*/ 	.word	0x00000470


	//   ....[1]....
        /*00d8*/ 	.word	0x00003ed0


	//----- nvinfo : EIATTR_MAX_THREADS
	.align		4
.L_1130:
        /*00dc*/ 	.byte	0x04, 0x05
        /*00de*/ 	.short	(.L_1132 - .L_1131)
.L_1131:
        /*00e0*/ 	.word	0x00000080
        /*00e4*/ 	.word	0x00000001
        /*00e8*/ 	.word	0x00000001


	//----- nvinfo : EIATTR_CRS_STACK_SIZE
	.align		4
.L_1132:
        /*00ec*/ 	.byte	0x04, 0x1e
        /*00ee*/ 	.short	(.L_1134 - .L_1133)
.L_1133:
        /*00f0*/ 	.word	0x00000000


	//----- nvinfo : EIATTR_CBANK_PARAM_SIZE
	.align		4
.L_1134:
        /*00f4*/ 	.byte	0x03, 0x19
        /*00f6*/ 	.short	0x00e8


	//----- nvinfo : EIATTR_PARAM_CBANK
	.align		4
        /*00f8*/ 	.byte	0x04, 0x0a
        /*00fa*/ 	.short	(.L_1136 - .L_1135)
	.align		4
.L_1135:
        /*00fc*/ 	.word	index@(.nv.constant0._ZN10layer_norm31ln_parallel_residual_fwd_kernelINS_13Kernel_traitsIf13__nv_bfloat16fS2_fjLj1280ELj1ELj4ELj1ELj16ENS_18Kernel_traits_baseILj1280EfS2_fS2_fjLj128EEEEELb0ELb1ELb1EEEvNS_9FwdParamsE)
        /*0100*/ 	.short	0x0380
        /*0102*/ 	.short	0x00e8


	//----- nvinfo : EIATTR_SW_WAR
	.align		4
.L_1136:
        /*0104*/ 	.byte	0x04, 0x36
        /*0106*/ 	.short	(.L_1138 - .L_1137)
.L_1137:
        /*0108*/ 	.word	0x00000008
.L_1138:


//--------------------- .nv.info._ZN10layer_norm31ln_parallel_residual_fwd_kernelINS_13Kernel_traitsIf13__nv_bfloat16fS2_fjLj1280ELj1ELj4ELj1ELj16ENS_18Kernel_traits_baseILj1280EfS2_fS2_fjLj128EEEEELb1ELb0ELb0EEEvNS_9FwdParamsE --------------------------
	.section	.nv.info._ZN10layer_norm31ln_parallel_residual_fwd_kernelINS_13Kernel_traitsIf13__nv_bfloat16fS2_fjLj1280ELj1ELj4ELj1ELj16ENS_18Kernel_traits_baseILj1280EfS2_fS2_fjLj128EEEEELb1ELb0ELb0EEEvNS_9FwdParamsE,"",@"SHT_CUDA_INFO"
	.sectionflags	@""
	.align	4


	//----- nvinfo : EIATTR_CUDA_API_VERSION
	.align		4
        /*0000*/ 	.byte	0x04, 0x37
        /*0002*/ 	.short	(.L_1140 - .L_1139)
.L_1139:
        /*0004*/ 	.word	0x00000082


	//----- nvinfo : EIATTR_KPARAM_INFO
	.align		4
.L_1140:
        /*0008*/ 	.byte	0x04, 0x17
        /*000a*/ 	.short	(.L_1142 - .L_1141)
.L_1141:
        /*000c*/ 	.word	0x00000000
        /*0010*/ 	.short	0x0000
        /*0012*/ 	.short	0x0000
        /*0014*/ 	.byte	0x00, 0xf0, 0xa1, 0x03


	//----- nvinfo : EIATTR_SPARSE_MMA_MASK
	.align		4
.L_1142:
        /*0018*/ 	.byte	0x03, 0x50
        /*001a*/ 	.short	0x0000


	//----- nvinfo : EIATTR_MAXREG_COUNT
	.align		4
        /*001c*/ 	.byte	0x03, 0x1b
        /*001e*/ 	.short	0x00ff


	//----- nvinfo : EIATTR_MERCURY_ISA_VERSION
	.align		4
        /*0020*/ 	.byte	0x03, 0x5f
        /*0022*/ 	.short	0x0101


	//----- nvinfo : EIATTR_COOP_GROUP_MASK_REGIDS
	.align		4
        /*0024*/ 	.byte	0x04, 0x29
        /*0026*/ 	.short	(.L_1144 - .L_1143)


	//   ....[0]....
.L_1143:
        /*0028*/ 	.word	0xffffffff


	//   ....[1]....
        /*002c*/ 	.word	0xffffffff


	//   ....[2]....
        /*0030*/ 	.word	0xffffffff


	//   ....[3]....
        /*0034*/ 	.word	0xffffffff


	//   ....[4]....
        /*0038*/ 	.word	0xffffffff


	//   ....[5]....
        /*003c*/ 	.word	0xffffffff


	//   ....[6]....
        /*0040*/ 	.word	0xffffffff


	//   ....[7]....
        /*0044*/ 	.word	0xffffffff


	//   ....[8]....
        /*0048*/ 	.word	0xffffffff


	//   ....[9]....
        /*004c*/ 	.word	0xffffffff


	//   ....[10]....
        /*0050*/ 	.word	0x050000f3


	//   ....[11]....
        /*0054*/ 	.word	0x050000f3


	//   ....[12]....
        /*0058*/ 	.word	0x050000f3


	//   ....[13]....
        /*005c*/ 	.word	0x050000f3


	//   ....[14]....
        /*0060*/ 	.word	0x050000f3


	//   ....[15]....
        /*0064*/ 	.word	0x050000f3


	//   ....[16]....
        /*0068*/ 	.word	0x050000f3


	//   ....[17]....
        /*006c*/ 	.word	0x050000f3


	//   ....[18]....
        /*0070*/ 	.word	0x050000f3


	//   ....[19]....
        /*0074*/ 	.word	0x050000f3


	//----- nvinfo : EIATTR_COOP_GROUP_INSTR_OFFSETS
	.align		4
.L_1144:
        /*0078*/ 	.byte	0x04, 0x28
        /*007a*/ 	.short	(.L_1146 - .L_1145)


	//   ....[0]....
.L_1145:
        /*007c*/ 	.word	0x0002f960


	//   ....[1]....
        /*0080*/ 	.word	0x0002f990


	//   ....[2]....
        /*0084*/ 	.word	0x0002f9b0


	//   ....[3]....
        /*0088*/ 	.word	0x0002f9d0


	//   ....[4]....
        /*008c*/ 	.word	0x0002f9f0


	//   ....[5]....
        /*0090*/ 	.word	0x0002ff30


	//   ....[6]....
        /*0094*/ 	.word	0x0002ff50


	//   ....[7]....
        /*0098*/ 	.word	0x0002ff70


	//   ....[8]....
        /*009c*/ 	.word	0x0002ff90


	//   ....[9]....
        /*00a0*/ 	.word	0x0002ffb0


	//   ....[10]....
        /*00a4*/ 	.word	0x00031190


	//   ....[11]....
        /*00a8*/ 	.word	0x00031240


	//   ....[12]....
        /*00ac*/ 	.word	0x000312b0


	//   ....[13]....
        /*00b0*/ 	.word	0x00031320


	//   ....[14]....
        /*00b4*/ 	.word	0x00031390


	//   ....[15]....
        /*00b8*/ 	.word	0x00031920


	//   ....[16]....
        /*00bc*/ 	.word	0x00031990


	//   ....[17]....
        /*00c0*/ 	.word	0x00031a00


	//   ....[18]....
        /*00c4*/ 	.word	0x00031a70


	//   ....[19]....
        /*00c8*/ 	.word	0x00031ae0


	//----- nvinfo : EIATTR_VRC_CTA_INIT_COUNT
	.align		4
.L_1146:
        /*00cc*/ 	.byte	0x02, 0x4a
	.zero		1
	.zero		1


	//----- nvinfo : EIATTR_EXIT_INSTR_OFFSETS
	.align		4
        /*00d0*/ 	.byte	0x04, 0x1c
        /*00d2*/ 	.short	(.L_1148 - .L_1147)


	//   ....[0]....
.L_1147:
        /*00d4*/ 	.word	0x00001f60


	//   ....[1]....
        /*00d8*/ 	.word	0x00031120


	//----- nvinfo : EIATTR_MAX_THREADS
	.align		4
.L_1148:
        /*00dc*/ 	.byte	0x04, 0x05
        /*00de*/ 	.short	(.L_1150 - .L_1149)
.L_1149:
        /*00e0*/ 	.word	0x00000080
        /*00e4*/ 	.word	0x00000001
        /*00e8*/ 	.word	0x00000001


	//----- nvinfo : EIATTR_CRS_STACK_SIZE
	.align		4
.L_1150:
        /*00ec*/ 	.byte	0x04, 0x1e
        /*00ee*/ 	.short	(.L_1152 - .L_1151)
.L_1151:
        /*00f0*/ 	.word	0x00000000


	//----- nvinfo : EIATTR_CBANK_PARAM_SIZE
	.align		4
.L_1152:
        /*00f4*/ 	.byte	0x03, 0x19
        /*00f6*/ 	.short	0x00e8


	//----- nvinfo : EIATTR_PARAM_CBANK
	.align		4
        /*00f8*/ 	.byte	0x04, 0x0a
        /*00fa*/ 	.short	(.L_1154 - .L_1153)
	.align		4
.L_1153:
        /*00fc*/ 	.word	index@(.nv.constant0._ZN10layer_norm31ln_parallel_residual_fwd_kernelINS_13Kernel_traitsIf13__nv_bfloat16fS2_fjLj1280ELj1ELj4ELj1ELj16ENS_18Kernel_traits_baseILj1280EfS2_fS2_fjLj128EEEEELb1ELb0ELb0EEEvNS_9FwdParamsE)
        /*0100*/ 	.short	0x0380
        /*0102*/ 	.short	0x00e8


	//----- nvinfo : EIATTR_SW_WAR
	.align		4
.L_1154:
        /*0104*/ 	.byte	0x04, 0x36
        /*0106*/ 	.short	(.L_1156 - .L_1155)
.L_1155:
        /*0108*/ 	.word	0x00000008
.L_1156:


//--------------------- .nv.info._ZN10layer_norm31ln_parallel_residual_fwd_kernelINS_13Kernel_traitsIf13__nv_bfloat16fS2_fjLj1280ELj1ELj4ELj1ELj16ENS_18Kernel_traits_baseILj1280EfS2_fS2_fjLj128EEEEELb1ELb0ELb1EEEvNS_9FwdParamsE --------------------------
	.section	.nv.info._ZN10layer_norm31ln_parallel_residual_fwd_kernelINS_13Kernel_traitsIf13__nv_bfloat16fS2_fjLj1280ELj1ELj4ELj1ELj16ENS_18Kernel_traits_baseILj1280EfS2_fS2_fjLj128EEEEELb1ELb0ELb1EEEvNS_9FwdParamsE,"",@"SHT_CUDA_INFO"
	.sectionflags	@""
	.align	4


	//----- nvinfo : EIATTR_CUDA_API_VERSION
	.align		4
        /*0000*/ 	.byte	0x04, 0x37
        /*0002*/ 	.short	(.L_1158 - .L_1157)
.L_1157:
        /*0004*/ 	.word	0x00000082


	//----- nvinfo : EIATTR_KPARAM_INFO
	.align		4
.L_1158:
        /*0008*/ 	.byte	0x04, 0x17
        /*000a*/ 	.short	(.L_1160 - .L_1159)
.L_1159:
        /*000c*/ 	.word	0x00000000
        /*0010*/ 	.short	0x0000
        /*0012*/ 	.short	0x0000
        /*0014*/ 	.byte	0x00, 0xf0, 0xa1, 0x03


	//----- nvinfo : EIATTR_SPARSE_MMA_MASK
	.align		4
.L_1160:
        /*0018*/ 	.byte	0x03, 0x50
        /*001a*/ 	.short	0x0000


	//----- nvinfo : EIATTR_MAXREG_COUNT
	.align		4
        /*001c*/ 	.byte	0x03, 0x1b
        /*001e*/ 	.short	0x00ff


	//----- nvinfo : EIATTR_ANNOTATIONS
	.align		4
        /*0020*/ 	.byte	0x04, 0x55
        /*0022*/ 	.short	(.L_1162 - .L_1161)


	//   ....[0]....
.L_1161:
        /*0024*/ 	.word	0x00000001
        /*0028*/ 	.byte	0x20, 0x03, 0x00, 0x00, 0x01, 0x00, 0x00, 0x00, 0x60, 0x03, 0x00, 0x00, 0x01, 0x00, 0x00, 0x00
        /*0038*/ 	.byte	0xa0, 0x03, 0x00, 0x00, 0x01, 0x00, 0x00, 0x00, 0xe0, 0x03, 0x00, 0x00, 0x01, 0x00, 0x00, 0x00
        /*0048*/ 	.byte	0x10, 0x0d, 0x00, 0x00, 0x01, 0x00, 0x00, 0x00, 0x20, 0x0d, 0x00, 0x00, 0x01, 0x00, 0x00, 0x00
        /*0058*/ 	.byte	0xc0, 0x10, 0x00, 0x00, 0x01, 0x00, 0x00, 0x00, 0xd0, 0x10, 0x00, 0x00, 0x01, 0x00, 0x00, 0x00
        /*0068*/ 	.byte	0x00, 0x88, 0x02, 0x00, 0x01, 0x00, 0x00, 0x00, 0x10, 0x88, 0x02, 0x00, 0x01, 0x00, 0x00, 0x00
        /*0078*/ 	.byte	0x20, 0x88, 0x02, 0x00, 0x01, 0x00, 0x00, 0x00, 0x30, 0x88, 0x02, 0x00


	//----- nvinfo : EIATTR_MERCURY_ISA_VERSION
	.align		4
.L_1162:
        /*0084*/ 	.byte	0x03, 0x5f
        /*0086*/ 	.short	0x0101


	//----- nvinfo : EIATTR_COOP_GROUP_MASK_REGIDS
	.align		4
        /*0088*/ 	.byte	0x04, 0x29
        /*008a*/ 	.short	(.L_1164 - .L_1163)


	//   ....[0]....
.L_1163:
        /*008c*/ 	.word	0xffffffff


	//   ....[1]....
        /*0090*/ 	.word	0xffffffff


	//   ....[2]....
        /*0094*/ 	.word	0xffffffff


	//   ....[3]....
        /*0098*/ 	.word	0xffffffff


	//   ....[4]....
        /*009c*/ 	.word	0xffffffff


	//   ....[5]....
        /*00a0*/ 	.word	0xffffffff


	//   ....[6]....
        /*00a4*/ 	.word	0xffffffff


	//   ....[7]....
        /*00a8*/ 	.word	0xffffffff


	//   ....[8]....
        /*00ac*/ 	.word	0xffffffff


	//   ....[9]....
        /*00b0*/ 	.word	0xffffffff


	//   ....[10]....
        /*00b4*/ 	.word	0x050000cc


	//   ....[11]....
        /*00b8*/ 	.word	0x050000cc


	//   ....[12]....
        /*00bc*/ 	.word	0x050000cc


	//   ....[13]....
        /*00c0*/ 	.word	0x050000cc


	//   ....[14]....
        /*00c4*/ 	.word	0x050000cc


	//   ....[15]....
        /*00c8*/ 	.word	0x050000cc


	//   ....[16]....
        /*00cc*/ 	.word	0x050000cc


	//   ....[17]....
        /*00d0*/ 	.word	0x050000cc


	//   ....[18]....
        /*00d4*/ 	.word	0x050000cc


	//   ....[19]....
        /*00d8*/ 	.word	0x050000cc


	//----- nvinfo : EIATTR_COOP_GROUP_INSTR_OFFSETS
	.align		4
.L_1164:
        /*00dc*/ 	.byte	0x04, 0x28
        /*00de*/ 	.short	(.L_1166 - .L_1165)


	//   ....[0]....
.L_1165:
        /*00e0*/ 	.word	0x000281b0


	//   ....[1]....
        /*00e4*/ 	.word	0x000281e0


	//   ....[2]....
        /*00e8*/ 	.word	0x00028200


	//   ....[3]....
        /*00ec*/ 	.word	0x00028220


	//   ....[4]....
        /*00f0*/ 	.word	0x00028240


	//   ....[5]....
        /*00f4*/ 	.word	0x00028770


	//   ....[6]....
        /*00f8*/ 	.word	0x00028790


	//   ....[7]....
        /*00fc*/ 	.word	0x000287b0


	//   ....[8]....
        /*0100*/ 	.word	0x000287d0


	//   ....[9]....
        /*0104*/ 	.word	0x000287f0


	//   ....[10]....
        /*0108*/ 	.word	0x000297c0


	//   ....[11]....
        /*010c*/ 	.word	0x00029870


	//   ....[12]....
        /*0110*/ 	.word	0x000298e0


	//   ....[13]....
        /*0114*/ 	.word	0x00029950


	//   ....[14]....
        /*0118*/ 	.word	0x000299c0


	//   ....[15]....
        /*011c*/ 	.word	0x00029f40


	//   ....[16]....
        /*0120*/ 	.word	0x00029fb0


	//   ....[17]....
        /*0124*/ 	.word	0x0002a020


	//   ....[18]....
        /*0128*/ 	.word	0x0002a090


	//   ....[19]....
        /*012c*/ 	.word	0x0002a100


	//----- nvinfo : EIATTR_VRC_CTA_INIT_COUNT
	.align		4
.L_1166:
        /*0130*/ 	.byte	0x02, 0x4a
	.zero		1
	.zero		1


	//----- nvinfo : EIATTR_EXIT_INSTR_OFFSETS
	.align		4
        /*0134*/ 	.byte	0x04, 0x1c
        /*0136*/ 	.short	(.L_1168 - .L_1167)


	//   ....[0]....
.L_1167:
        /*0138*/ 	.word	0x00001100


	//   ....[1]....
        /*013c*/ 	.word	0x00029750


	//----- nvinfo : EIATTR_MAX_THREADS
	.align		4
.L_1168:
        /*0140*/ 	.byte	0x04, 0x05
        /*0142*/ 	.short	(.L_1170 - .L_1169)
.L_1169:
        /*0144*/ 	.word	0x00000080
        /*0148*/ 	.word	0x00000001
        /*014c*/ 	.word	0x00000001


	//----- nvinfo : EIATTR_CRS_STACK_SIZE
	.align		4
.L_1170:
        /*0150*/ 	.byte	0x04, 0x1e
        /*0152*/ 	.short	(.L_1172 - .L_1171)
.L_1171:
        /*0154*/ 	.word	0x00000000


	//----- nvinfo : EIATTR_CBANK_PARAM_SIZE
	.align		4
.L_1172:
        /*0158*/ 	.byte	0x03, 0x19
        /*015a*/ 	.short	0x00e8


	//----- nvinfo : EIATTR_PARAM_CBANK
	.align		4
        /*015c*/ 	.byte	0x04, 0x0a
        /*015e*/ 	.short	(.L_1174 - .L_1173)
	.align		4
.L_1173:
        /*0160*/ 	.word	index@(.nv.constant0._ZN10layer_norm31ln_parallel_residual_fwd_kernelINS_13Kernel_traitsIf13__nv_bfloat16fS2_fjLj1280ELj1ELj4ELj1ELj16ENS_18Kernel_traits_baseILj1280EfS2_fS2_fjLj128EEEEELb1ELb0ELb1EEEvNS_9FwdParamsE)
        /*0164*/ 	.short	0x0380
        /*0166*/ 	.short	0x00e8


	//----- nvinfo : EIATTR_SW_WAR
	.align		4
.L_1174:
        /*0168*/ 	.byte	0x04, 0x36
        /*016a*/ 	.short	(.L_1176 - .L_1175)
.L_1175:
        /*016c*/ 	.word	0x00000008
.L_1176:


//--------------------- .nv.info._ZN10layer_norm31ln_parallel_residual_fwd_kernelINS_13Kernel_traitsIf13__nv_bfloat16fS2_fjLj1280ELj1ELj4ELj1ELj16ENS_18Kernel_traits_baseILj1280EfS2_fS2_fjLj128EEEEELb1ELb1ELb0EEEvNS_9FwdParamsE --------------------------
	.section	.nv.info._ZN10layer_norm31ln_parallel_residual_fwd_kernelINS_13Kernel_traitsIf13__nv_bfloat16fS2_fjLj1280ELj1ELj4ELj1ELj16ENS_18Kernel_traits_baseILj1280EfS2_fS2_fjLj128EEEEELb1ELb1ELb0EEEvNS_9FwdParamsE,"",@"SHT_CUDA_INFO"
	.sectionflags	@""
	.align	4


	//----- nvinfo : EIATTR_CUDA_API_VERSION
	.align		4
        /*0000*/ 	.byte	0x04, 0x37
        /*0002*/ 	.short	(.L_1178 - .L_1177)
.L_1177:
        /*0004*/ 	.word	0x00000082


	//----- nvinfo : EIATTR_KPARAM_INFO
	.align		4
.L_1178:
        /*0008*/ 	.byte	0x04, 0x17
        /*000a*/ 	.short	(.L_1180 - .L_1179)
.L_1179:
        /*000c*/ 	.word	0x00000000
        /*0010*/ 	.short	0x0000
        /*0012*/ 	.short	0x0000
        /*0014*/ 	.byte	0x00, 0xf0, 0xa1, 0x03


	//----- nvinfo : EIATTR_SPARSE_MMA_MASK
	.align		4
.L_1180:
        /*0018*/ 	.byte	0x03, 0x50
        /*001a*/ 	.short	0x0000


	//----- nvinfo : EIATTR_MAXREG_COUNT
	.align		4
        /*001c*/ 	.byte	0x03, 0x1b
        /*001e*/ 	.short	0x00ff


	//----- nvinfo : EIATTR_MERCURY_ISA_VERSION
	.align		4
        /*0020*/ 	.byte	0x03, 0x5f
        /*0022*/ 	.short	0x0101


	//----- nvinfo : EIATTR_COOP_GROUP_MASK_REGIDS
	.align		4
        /*0024*/ 	.byte	0x04, 0x29
        /*0026*/ 	.short	(.L_1182 - .L_1181)


	//   ....[0]....
.L_1181:
        /*0028*/ 	.word	0xffffffff


	//   ....[1]....
        /*002c*/ 	.word	0xffffffff


	//   ....[2]....
        /*0030*/ 	.word	0xffffffff


	//   ....[3]....
        /*0034*/ 	.word	0xffffffff


	//   ....[4]....
        /*0038*/ 	.word	0xffffffff


	//   ....[5]....
        /*003c*/ 	.word	0xffffffff


	//   ....[6]....
        /*0040*/ 	.word	0xffffffff


	//   ....[7]....
        /*0044*/ 	.word	0xffffffff


	//   ....[8]....
        /*0048*/ 	.word	0xffffffff


	//   ....[9]....
        /*004c*/ 	.word	0xffffffff


	//   ....[10]....
        /*0050*/ 	.word	0x0500008f


	//   ....[11]....
        /*0054*/ 	.word	0x0500008f


	//   ....[12]....
        /*0058*/ 	.word	0x0500008f


	//   ....[13]....
        /*005c*/ 	.word	0x0500008f


	//   ....[14]....
        /*0060*/ 	.word	0x0500008f


	//   ....[15]....
        /*0064*/ 	.word	0x0500008f


	//   ....[16]....
        /*0068*/ 	.word	0x0500008f


	//   ....[17]....
        /*006c*/ 	.word	0x0500008f


	//   ....[18]....
        /*0070*/ 	.word	0x0500008f


	//   ....[19]....
        /*0074*/ 	.word	0x0500008f


	//----- nvinfo : EIATTR_COOP_GROUP_INSTR_OFFSETS
	.align		4
.L_1182:
        /*0078*/ 	.byte	0x04, 0x28
        /*007a*/ 	.short	(.L_1184 - .L_1183)


	//   ....[0]....
.L_1183:
        /*007c*/ 	.word	0x00030130


	//   ....[1]....
        /*0080*/ 	.word	0x00030160


	//   ....[2]....
        /*0084*/ 	.word	0x00030180


	//   ....[3]....
        /*0088*/ 	.word	0x000301a0


	//   ....[4]....
        /*008c*/ 	.word	0x000301c0


	//   ....[5]....
        /*0090*/ 	.word	0x00030700


	//   ....[6]....
        /*0094*/ 	.word	0x00030720


	//   ....[7]....
        /*0098*/ 	.word	0x00030740


	//   ....[8]....
        /*009c*/ 	.word	0x00030760


	//   ....[9]....
        /*00a0*/ 	.word	0x00030780


	//   ....[10]....
        /*00a4*/ 	.word	0x00031440


	//   ....[11]....
        /*00a8*/ 	.word	0x000314e0


	//   ....[12]....
        /*00ac*/ 	.word	0x00031530


	//   ....[13]....
        /*00b0*/ 	.word	0x00031590


	//   ....[14]....
        /*00b4*/ 	.word	0x000315f0


	//   ....[15]....
        /*00b8*/ 	.word	0x00031b80


	//   ....[16]....
        /*00bc*/ 	.word	0x00031be0


	//   ....[17]....
        /*00c0*/ 	.word	0x00031c40


	//   ....[18]....
        /*00c4*/ 	.word	0x00031c90


	//   ....[19]....
        /*00c8*/ 	.word	0x00031cf0


	//----- nvinfo : EIATTR_VRC_CTA_INIT_COUNT
	.align		4
.L_1184:
        /*00cc*/ 	.byte	0x02, 0x4a
	.zero		1
	.zero		1


	//----- nvinfo : EIATTR_EXIT_INSTR_OFFSETS
	.align		4
        /*00d0*/ 	.byte	0x04, 0x1c
        /*00d2*/ 	.short	(.L_1186 - .L_1185)


	//   ....[0]....
.L_1185:
        /*00d4*/ 	.word	0x00000a40


	//   ....[1]....
        /*00d8*/ 	.word	0x000313d0


	//----- nvinfo : EIATTR_MAX_THREADS
	.align		4
.L_1186:
        /*00dc*/ 	.byte	0x04, 0x05
        /*00de*/ 	.short	(.L_1188 - .L_1187)
.L_1187:
        /*00e0*/ 	.word	0x00000080
        /*00e4*/ 	.word	0x00000001
        /*00e8*/ 	.word	0x00000001


	//----- nvinfo : EIATTR_CRS_STACK_SIZE
	.align		4
.L_1188:
        /*00ec*/ 	.byte	0x04, 0x1e
        /*00ee*/ 	.short	(.L_1190 - .L_1189)
.L_1189:
        /*00f0*/ 	.word	0x00000000


	//----- nvinfo : EIATTR_CBANK_PARAM_SIZE
	.align		4
.L_1190:
        /*00f4*/ 	.byte	0x03, 0x19
        /*00f6*/ 	.short	0x00e8


	//----- nvinfo : EIATTR_PARAM_CBANK
	.align		4
        /*00f8*/ 	.byte	0x04, 0x0a
        /*00fa*/ 	.short	(.L_1192 - .L_1191)
	.align		4
.L_1191:
        /*00fc*/ 	.word	index@(.nv.constant0._ZN10layer_norm31ln_parallel_residual_fwd_kernelINS_13Kernel_traitsIf13__nv_bfloat16fS2_fjLj1280ELj1ELj4ELj1ELj16ENS_18Kernel_traits_baseILj1280EfS2_fS2_fjLj128EEEEELb1ELb1ELb0EEEvNS_9FwdParamsE)
        /*0100*/ 	.short	0x0380
        /*0102*/ 	.short	0x00e8


	//----- nvinfo : EIATTR_SW_WAR
	.align		4
.L_1192:
        /*0104*/ 	.byte	0x04, 0x36
        /*0106*/ 	.short	(.L_1194 - .L_1193)
.L_1193:
        /*0108*/ 	.word	0x00000008
.L_1194:


//--------------------- .nv.info._ZN10layer_norm31ln_parallel_residual_fwd_kernelINS_13Kernel_traitsIf13__nv_bfloat16fS2_fjLj1280ELj1ELj4ELj1ELj16ENS_18Kernel_traits_baseILj1280EfS2_fS2_fjLj128EEEEELb1ELb1ELb1EEEvNS_9FwdParamsE --------------------------
	.section	.nv.info._ZN10layer_norm31ln_parallel_residual_fwd_kernelINS_13Kernel_traitsIf13__nv_bfloat16fS2_fjLj1280ELj1ELj4ELj1ELj16ENS_18Kernel_traits_baseILj1280EfS2_fS2_fjLj128EEEEELb1ELb1ELb1EEEvNS_9FwdParamsE,"",@"SHT_CUDA_INFO"
	.sectionflags	@""
	.align	4


	//----- nvinfo : EIATTR_CUDA_API_VERSION
	.align		4
        /*0000*/ 	.byte	0x04, 0x37
        /*0002*/ 	.short	(.L_1196 - .L_1195)
.L_1195:
        /*0004*/ 	.word	0x00000082


	//----- nvinfo : EIATTR_KPARAM_INFO
	.align		4
.L_1196:
        /*0008*/ 	.byte	0x04, 0x17
        /*000a*/ 	.short	(.L_1198 - .L_1197)
.L_1197:
        /*000c*/ 	.word	0x00000000
        /*0010*/ 	.short	0x0000
        /*0012*/ 	.short	0x0000
        /*0014*/ 	.byte	0x00, 0xf0, 0xa1, 0x03


	//----- nvinfo : EIATTR_SPARSE_MMA_MASK
	.align		4
.L_1198:
        /*0018*/ 	.byte	0x03, 0x50
        /*001a*/ 	.short	0x0000


	//----- nvinfo : EIATTR_MAXREG_COUNT
	.align		4
        /*001c*/ 	.byte	0x03, 0x1b
        /*001e*/ 	.short	0x00ff


	//----- nvinfo : EIATTR_MERCURY_ISA_VERSION
	.align		4
        /*0020*/ 	.byte	0x03, 0x5f
        /*0022*/ 	.short	0x0101


	//----- nvinfo : EIATTR_COOP_GROUP_MASK_REGIDS
	.align		4
        /*0024*/ 	.byte	0x04, 0x29
        /*0026*/ 	.short	(.L_1200 - .L_1199)


	//   ....[0]....
.L_1199:
        /*0028*/ 	.word	0xffffffff


	//   ....[1]....
        /*002c*/ 	.word	0xffffffff


	//   ....[2]....
        /*0030*/ 	.word	0xffffffff


	//   ....[3]....
        /*0034*/ 	.word	0xffffffff


	//   ....[4]....
        /*0038*/ 	.word	0xffffffff


	//   ....[5]....
        /*003c*/ 	.word	0xffffffff


	//   ....[6]....
        /*0040*/ 	.word	0xffffffff


	//   ....[7]....
        /*0044*/ 	.word	0xffffffff


	//   ....[8]....
        /*0048*/ 	.word	0xffffffff


	//   ....[9]....
        /*004c*/ 	.word	0xffffffff


	//   ....[10]....
        /*0050*/ 	.word	0x050000a2


	//   ....[11]....
        /*0054*/ 	.word	0x050000a2


	//   ....[12]....
        /*0058*/ 	.word	0x050000a2


	//   ....[13]....
        /*005c*/ 	.word	0x050000a2


	//   ....[14]....
        /*0060*/ 	.word	0x050000a2


	//   ....[15]....
        /*0064*/ 	.word	0x050000a2


	//   ....[16]....
        /*0068*/ 	.word	0x050000a2


	//   ....[17]....
        /*006c*/ 	.word	0x050000a2


	//   ....[18]....
        /*0070*/ 	.word	0x050000a2


	//   ....[19]....
        /*0074*/ 	.word	0x050000a2


	//----- nvinfo : EIATTR_COOP_GROUP_INSTR_OFFSETS
	.align		4
.L_1200:
        /*0078*/ 	.byte	0x04, 0x28
        /*007a*/ 	.short	(.L_1202 - .L_1201)


	//   ....[0]....
.L_1201:
        /*007c*/ 	.word	0x00027410


	//   ....[1]....
        /*0080*/ 	.word	0x00027430


	//   ....[2]....
        /*0084*/ 	.word	0x00027450


	//   ....[3]....
        /*0088*/ 	.word	0x00027470


	//   ....[4]....
        /*008c*/ 	.word	0x000274a0


	//   ....[5]....
        /*0090*/ 	.word	0x000279d0


	//   ....[6]....
        /*0094*/ 	.word	0x000279f0


	//   ....[7]....
        /*0098*/ 	.word	0x00027a10


	//   ....[8]....
        /*009c*/ 	.word	0x00027a30


	//   ....[9]....
        /*00a0*/ 	.word	0x00027a50


	//   ....[10]....
        /*00a4*/ 	.word	0x00028560


	//   ....[11]....
        /*00a8*/ 	.word	0x00028600


	//   ....[12]....
        /*00ac*/ 	.word	0x00028670


	//   ....[13]....
        /*00b0*/ 	.word	0x000286e0


	//   ....[14]....
        /*00b4*/ 	.word	0x00028760


	//   ....[15]....
        /*00b8*/ 	.word	0x00028ce0


	//   ....[16]....
        /*00bc*/ 	.word	0x00028d50


	//   ....[17]....
        /*00c0*/ 	.word	0x00028dc0


	//   ....[18]....
        /*00c4*/ 	.word	0x00028e30


	//   ....[19]....
        /*00c8*/ 	.word	0x00028ea0


	//----- nvinfo : EIATTR_VRC_CTA_INIT_COUNT
	.align		4
.L_1202:
        /*00cc*/ 	.byte	0x02, 0x4a
	.zero		1
	.zero		1


	//----- nvinfo : EIATTR_EXIT_INSTR_OFFSETS
	.align		4
        /*00d0*/ 	.byte	0x04, 0x1c
        /*00d2*/ 	.short	(.L_1204 - .L_1203)


	//   ....[0]....
.L_1203:
        /*00d4*/ 	.word	0x000006b0


	//   ....[1]....
        /*00d8*/ 	.word	0x000284f0


	//----- nvinfo : EIATTR_MAX_THREADS
	.align		4
.L_1204:
        /*00dc*/ 	.byte	0x04, 0x05
        /*00de*/ 	.short	(.L_1206 - .L_1205)
.L_1205:
        /*00e0*/ 	.word	0x00000080
        /*00e4*/ 	.word	0x00000001
        /*00e8*/ 	.word	0x00000001


	//----- nvinfo : EIATTR_CRS_STACK_SIZE
	.align		4
.L_1206:
        /*00ec*/ 	.byte	0x04, 0x1e
        /*00ee*/ 	.short	(.L_1208 - .L_1207)
.L_1207:
        /*00f0*/ 	.word	0x00000000


	//----- nvinfo : EIATTR_CBANK_PARAM_SIZE
	.align		4
.L_1208:
        /*00f4*/ 	.byte	0x03, 0x19
        /*00f6*/ 	.short	0x00e8


	//----- nvinfo : EIATTR_PARAM_CBANK
	.align		4
        /*00f8*/ 	.byte	0x04, 0x0a
        /*00fa*/ 	.short	(.L_1210 - .L_1209)
	.align		4
.L_1209:
        /*00fc*/ 	.word	index@(.nv.constant0._ZN10layer_norm31ln_parallel_residual_fwd_kernelINS_13Kernel_traitsIf13__nv_bfloat16fS2_fjLj1280ELj1ELj4ELj1ELj16ENS_18Kernel_traits_baseILj1280EfS2_fS2_fjLj128EEEEELb1ELb1ELb1EEEvNS_9FwdParamsE)
        /*0100*/ 	.short	0x0380
        /*0102*/ 	.short	0x00e8


	//----- nvinfo : EIATTR_SW_WAR
	.align		4
.L_1210:
        /*0104*/ 	.byte	0x04, 0x36
        /*0106*/ 	.short	(.L_1212 - .L_1211)
.L_1211:
        /*0108*/ 	.word	0x00000008
.L_1212:


//--------------------- .nv.info._ZN10layer_norm31ln_parallel_residual_fwd_kernelINS_13Kernel_traitsIf6__halfS2_S2_fjLj1280ELj1ELj4ELj1ELj16ENS_18Kernel_traits_baseILj1280EfS2_S2_S2_fjLj128EEEEELb0ELb0ELb0EEEvNS_9FwdParamsE --------------------------
	.section	.nv.info._ZN10layer_norm31ln_parallel_residual_fwd_kernelINS_13Kernel_traitsIf6__halfS2_S2_fjLj1280ELj1ELj4ELj1ELj16ENS_18Kernel_traits_baseILj1280EfS2_S2_S2_fjLj128EEEEELb0ELb0ELb0EEEvNS_9FwdParamsE,"",@"SHT_CUDA_INFO"
	.sectionflags	@""
	.align	4


	//----- nvinfo : EIATTR_CUDA_API_VERSION
	.align		4
        /*0000*/ 	.byte	0x04, 0x37
        /*0002*/ 	.short	(.L_1214 - .L_1213)
.L_1213:
        /*0004*/ 	.word	0x00000082


	//----- nvinfo : EIATTR_KPARAM_INFO
	.align		4
.L_1214:
        /*0008*/ 	.byte	0x04, 0x17
        /*000a*/ 	.short	(.L_1216 - .L_1215)
.L_1215:
        /*000c*/ 	.word	0x00000000
        /*0010*/ 	.short	0x0000
        /*0012*/ 	.short	0x0000
        /*0014*/ 	.byte	0x00, 0xf0, 0xa1, 0x03


	//----- nvinfo : EIATTR_SPARSE_MMA_MASK
	.align		4
.L_1216:
        /*0018*/ 	.byte	0x03, 0x50
        /*001a*/ 	.short	0x0000


	//----- nvinfo : EIATTR_MAXREG_COUNT
	.align		4
        /*001c*/ 	.byte	0x03, 0x1b
        /*001e*/ 	.short	0x00ff


	//----- nvinfo : EIATTR_MERCURY_ISA_VERSION
	.align		4
        /*0020*/ 	.byte	0x03, 0x5f
        /*0022*/ 	.short	0x0101


	//----- nvinfo : EIATTR_COOP_GROUP_MASK_REGIDS
	.align		4
        /*0024*/ 	.byte	0x04, 0x29
        /*0026*/ 	.short	(.L_1218 - .L_1217)


	//   ....[0]....
.L_1217:
        /*0028*/ 	.word	0xffffffff


	//   ....[1]....
        /*002c*/ 	.word	0xffffffff


	//   ....[2]....
        /*0030*/ 	.word	0xffffffff


	//   ....[3]....
        /*0034*/ 	.word	0xffffffff


	//   ....[4]....
        /*0038*/ 	.word	0xffffffff


	//   ....[5]....
        /*003c*/ 	.word	0xffffffff


	//   ....[6]....
        /*0040*/ 	.word	0xffffffff


	//   ....[7]....
        /*0044*/ 	.word	0xffffffff


	//   ....[8]....
        /*0048*/ 	.word	0xffffffff


	//   ....[9]....
        /*004c*/ 	.word	0xffffffff


	//   ....[10]....
        /*0050*/ 	.word	0x050000e2


	//   ....[11]....
        /*0054*/ 	.word	0x050000e2


	//   ....[12]....
        /*0058*/ 	.word	0x050000e2


	//   ....[13]....
        /*005c*/ 	.word	0x050000e2


	//   ....[14]....
        /*0060*/ 	.word	0x050000e2


	//   ....[15]....
        /*0064*/ 	.word	0x050000e2


	//   ....[16]....
        /*0068*/ 	.word	0x050000e2


	//   ....[17]....
        /*006c*/ 	.word	0x050000e2


	//   ....[18]....
        /*0070*/ 	.word	0x050000e2


	//   ....[19]....
        /*0074*/ 	.word	0x050000e2


	//----- nvinfo : EIATTR_COOP_GROUP_INSTR_OFFSETS
	.align		4
.L_1218:
        /*0078*/ 	.byte	0x04, 0x28
        /*007a*/ 	.short	(.L_1220 - .L_1219)


	//   ....[0]....
.L_1219:
        /*007c*/ 	.word	0x00004df0


	//   ....[1]....
        /*0080*/ 	.word	0x00004e10


	//   ....[2]....
        /*0084*/ 	.word	0x00004e30


	//   ....[3]....
        /*0088*/ 	.word	0x00004e50


	//   ....[4]....
        /*008c*/ 	.word	0x00004e80


	//   ....[5]....
        /*0090*/ 	.word	0x000053c0


	//   ....[6]....
        /*0094*/ 	.word	0x000053e0


	//   ....[7]....
        /*0098*/ 	.word	0x00005400


	//   ....[8]....
        /*009c*/ 	.word	0x00005420


	//   ....[9]....
        /*00a0*/ 	.word	0x00005440


	//   ....[10]....
        /*00a4*/ 	.word	0x000065b0


	//   ....[11]....
        /*00a8*/ 	.word	0x00006650


	//   ....[12]....
        /*00ac*/ 	.word	0x000066c0


	//   ....[13]....
        /*00b0*/ 	.word	0x00006730


	//   ....[14]....
        /*00b4*/ 	.word	0x000067b0


	//   ....[15]....
        /*00b8*/ 	.word	0x00006d40


	//   ....[16]....
        /*00bc*/ 	.word	0x00006db0


	//   ....[17]....
        /*00c0*/ 	.word	0x00006e20


	//   ....[18]....
        /*00c4*/ 	.word	0x00006e90


	//   ....[19]....
        /*00c8*/ 	.word	0x00006f00


	//----- nvinfo : EIATTR_VRC_CTA_INIT_COUNT
	.align		4
.L_1220:
        /*00cc*/ 	.byte	0x02, 0x4a
	.zero		1
	.zero		1


	//----- nvinfo : EIATTR_EXIT_INSTR_OFFSETS
	.align		4
        /*00d0*/ 	.byte	0x04, 0x1c
        /*00d2*/ 	.short	(.L_1222 - .L_1221)


	//   ....[0]....
.L_1221:
        /*00d4*/ 	.word	0x00001d00


	//   ....[1]....
        /*00d8*/ 	.word	0x00006540


	//----- nvinfo : EIATTR_MAX_THREADS
	.align		4
.L_1222:
        /*00dc*/ 	.byte	0x04, 0x05
        /*00de*/ 	.short	(.L_1224 - .L_1223)
.L_1223:
        /*00e0*/ 	.word	0x00000080
        /*00e4*/ 	.word	0x00000001
        /*00e8*/ 	.word	0x00000001


	//----- nvinfo : EIATTR_CRS_STACK_SIZE
	.align		4
.L_1224:
        /*00ec*/ 	.byte	0x04, 0x1e
        /*00ee*/ 	.short	(.L_1226 - .L_1225)
.L_1225:
        /*00f0*/ 	.word	0x00000000


	//----- nvinfo : EIATTR_CBANK_PARAM_SIZE
	.align		4
.L_1226:
        /*00f4*/ 	.byte	0x03, 0x19
        /*00f6*/ 	.short	0x00e8


	//----- nvinfo : EIATTR_PARAM_CBANK
	.align		4
        /*00f8*/ 	.byte	0x04, 0x0a
        /*00fa*/ 	.short	(.L_1228 - .L_1227)
	.align		4
.L_1227:
        /*00fc*/ 	.word	index@(.nv.constant0._ZN10layer_norm31ln_parallel_residual_fwd_kernelINS_13Kernel_traitsIf6__halfS2_S2_fjLj1280ELj1ELj4ELj1ELj16ENS_18Kernel_traits_baseILj1280EfS2_S2_S2_fjLj128EEEEELb0ELb0ELb0EEEvNS_9FwdParamsE)
        /*0100*/ 	.short	0x0380
        /*0102*/ 	.short	0x00e8


	//----- nvinfo : EIATTR_SW_WAR
	.align		4
.L_1228:
        /*0104*/ 	.byte	0x04, 0x36
        /*0106*/ 	.short	(.L_1230 - .L_1229)
.L_1229:
        /*0108*/ 	.word	0x00000008
.L_1230:


//--------------------- .nv.info._ZN10layer_norm31ln_parallel_residual_fwd_kernelINS_13Kernel_traitsIf6__halfS2_S2_fjLj1280ELj1ELj4ELj1ELj16ENS_18Kernel_traits_baseILj1280EfS2_S2_S2_fjLj128EEEEELb0ELb0ELb1EEEvNS_9FwdParamsE --------------------------
	.section	.nv.info._ZN10layer_norm31ln_parallel_residual_fwd_kernelINS_13Kernel_traitsIf6__halfS2_S2_fjLj1280ELj1ELj4ELj1ELj16ENS_18Kernel_traits_baseILj1280EfS2_S2_S2_fjLj128EEEEELb0ELb0ELb1EEEvNS_9FwdParamsE,"",@"SHT_CUDA_INFO"
	.sectionflags	@""
	.align	4


	//----- nvinfo : EIATTR_CUDA_API_VERSION
	.align		4
        /*0000*/ 	.byte	0x04, 0x37
        /*0002*/ 	.short	(.L_1232 - .L_1231)
.L_1231:
        /*0004*/ 	.word	0x00000082


	//----- nvinfo : EIATTR_KPARAM_INFO
	.align		4
.L_1232:
        /*0008*/ 	.byte	0x04, 0x17
        /*000a*/ 	.short	(.L_1234 - .L_1233)
.L_1233:
        /*000c*/ 	.word	0x00000000
        /*0010*/ 	.short	0x0000
        /*0012*/ 	.short	0x0000
        /*0014*/ 	.byte	0x00, 0xf0, 0xa1, 0x03


	//----- nvinfo : EIATTR_SPARSE_MMA_MASK
	.align		4
.L_1234:
        /*0018*/ 	.byte	0x03, 0x50
        /*001a*/ 	.short	0x0000


	//----- nvinfo : EIATTR_MAXREG_COUNT
	.align		4
        /*001c*/ 	.byte	0x03, 0x1b
        /*001e*/ 	.short	0x00ff


	//----- nvinfo : EIATTR_MERCURY_ISA_VERSION
	.align		4
        /*0020*/ 	.byte	0x03, 0x5f
        /*0022*/ 	.short	0x0101


	//----- nvinfo : EIATTR_COOP_GROUP_MASK_REGIDS
	.align		4
        /*0024*/ 	.byte	0x04, 0x29
        /*0026*/ 	.short	(.L_1236 - .L_1235)


	//   ....[0]....
.L_1235:
        /*0028*/ 	.word	0xffffffff


	//   ....[1]....
        /*002c*/ 	.word	0xffffffff


	//   ....[2]....
        /*0030*/ 	.word	0xffffffff


	//   ....[3]....
        /*0034*/ 	.word	0xffffffff


	//   ....[4]....
        /*0038*/ 	.word	0xffffffff


	//   ....[5]....
        /*003c*/ 	.word	0xffffffff


	//   ....[6]....
        /*0040*/ 	.word	0xffffffff


	//   ....[7]....
        /*0044*/ 	.word	0xffffffff


	//   ....[8]....
        /*0048*/ 	.word	0xffffffff


	//   ....[9]....
        /*004c*/ 	.word	0xffffffff


	//   ....[10]....
        /*0050*/ 	.word	0x050000c6


	//   ....[11]....
        /*0054*/ 	.word	0x050000c6


	//   ....[12]....
        /*0058*/ 	.word	0x050000c6


	//   ....[13]....
        /*005c*/ 	.word	0x050000c6


	//   ....[14]....
        /*0060*/ 	.word	0x050000c6


	//   ....[15]....
        /*0064*/ 	.word	0x050000c6


	//   ....[16]....
        /*0068*/ 	.word	0x050000c6


	//   ....[17]....
        /*006c*/ 	.word	0x050000c6


	//   ....[18]....
        /*0070*/ 	.word	0x050000c6


	//   ....[19]....
        /*0074*/ 	.word	0x050000c6


	//----- nvinfo : EIATTR_COOP_GROUP_INSTR_OFFSETS
	.align		4
.L_1236:
        /*0078*/ 	.byte	0x04, 0x28
        /*007a*/ 	.short	(.L_1238 - .L_1237)


	//   ....[0]....
.L_1237:
        /*007c*/ 	.word	0x000039f0


	//   ....[1]....
        /*0080*/ 	.word	0x00003a10


	//   ....[2]....
        /*0084*/ 	.word	0x00003a40


	//   ....[3]....
        /*0088*/ 	.word	0x00003a60


	//   ....[4]....
        /*008c*/ 	.word	0x00003a80


	//   ....[5]....
        /*0090*/ 	.word	0x00003fb0


	//   ....[6]....
        /*0094*/ 	.word	0x00003fd0


	//   ....[7]....
        /*0098*/ 	.word	0x00003ff0


	//   ....[8]....
        /*009c*/ 	.word	0x00004010


	//   ....[9]....
        /*00a0*/ 	.word	0x00004030


	//   ....[10]....
        /*00a4*/ 	.word	0x00004fa0


	//   ....[11]....
        /*00a8*/ 	.word	0x00005040


	//   ....[12]....
        /*00ac*/ 	.word	0x000050c0


	//   ....[13]....
        /*00b0*/ 	.word	0x00005130


	//   ....[14]....
        /*00b4*/ 	.word	0x000051a0


	//   ....[15]....
        /*00b8*/ 	.word	0x00005720


	//   ....[16]....
        /*00bc*/ 	.word	0x00005790


	//   ....[17]....
        /*00c0*/ 	.word	0x00005800


	//   ....[18]....
        /*00c4*/ 	.word	0x00005870


	//   ....[19]....
        /*00c8*/ 	.word	0x000058e0


	//----- nvinfo : EIATTR_VRC_CTA_INIT_COUNT
	.align		4
.L_1238:
        /*00cc*/ 	.byte	0x02, 0x4a
	.zero		1
	.zero		1


	//----- nvinfo : EIATTR_EXIT_INSTR_OFFSETS
	.align		4
        /*00d0*/ 	.byte	0x04, 0x1c
        /*00d2*/ 	.short	(.L_1240 - .L_1239)


	//   ....[0]....
.L_1239:
        /*00d4*/ 	.word	0x00000e90


	//   ....[1]....
        /*00d8*/ 	.word	0x00004f30


	//----- nvinfo : EIATTR_MAX_THREADS
	.align		4
.L_1240:
        /*00dc*/ 	.byte	0x04, 0x05
        /*00de*/ 	.short	(.L_1242 - .L_1241)
.L_1241:
        /*00e0*/ 	.word	0x00000080
        /*00e4*/ 	.word	0x00000001
        /*00e8*/ 	.word	0x00000001


	//----- nvinfo : EIATTR_CRS_STACK_SIZE
	.align		4
.L_1242:
        /*00ec*/ 	.byte	0x04, 0x1e
        /*00ee*/ 	.short	(.L_1244 - .L_1243)
.L_1243:
        /*00f0*/ 	.word	0x00000000


	//----- nvinfo : EIATTR_CBANK_PARAM_SIZE
	.align		4
.L_1244:
        /*00f4*/ 	.byte	0x03, 0x19
        /*00f6*/ 	.short	0x00e8


	//----- nvinfo : EIATTR_PARAM_CBANK
	.align		4
        /*00f8*/ 	.byte	0x04, 0x0a
        /*00fa*/ 	.short	(.L_1246 - .L_1245)
	.align		4
.L_1245:
        /*00fc*/ 	.word	index@(.nv.constant0._ZN10layer_norm31ln_parallel_residual_fwd_kernelINS_13Kernel_traitsIf6__halfS2_S2_fjLj1280ELj1ELj4ELj1ELj16ENS_18Kernel_traits_baseILj1280EfS2_S2_S2_fjLj128EEEEELb0ELb0ELb1EEEvNS_9FwdParamsE)
        /*0100*/ 	.short	0x0380
        /*0102*/ 	.short	0x00e8


	//----- nvinfo : EIATTR_SW_WAR
	.align		4
.L_1246:
        /*0104*/ 	.byte	0x04, 0x36
        /*0106*/ 	.short	(.L_1248 - .L_1247)
.L_1247:
        /*0108*/ 	.word	0x00000008
.L_1248:


//--------------------- .nv.info._ZN10layer_norm31ln_parallel_residual_fwd_kernelINS_13Kernel_traitsIf6__halfS2_S2_fjLj1280ELj1ELj4ELj1ELj16ENS_18Kernel_traits_baseILj1280EfS2_S2_S2_fjLj128EEEEELb0ELb1ELb0EEEvNS_9FwdParamsE --------------------------
	.section	.nv.info._ZN10layer_norm31ln_parallel_residual_fwd_kernelINS_13Kernel_traitsIf6__halfS2_S2_fjLj1280ELj1ELj4ELj1ELj16ENS_18Kernel_traits_baseILj1280EfS2_S2_S2_fjLj128EEEEELb0ELb1ELb0EEEvNS_9FwdParamsE,"",@"SHT_CUDA_INFO"
	.sectionflags	@""
	.align	4


	//----- nvinfo : EIATTR_CUDA_API_VERSION
	.align		4
        /*0000*/ 	.byte	0x04, 0x37
        /*0002*/ 	.short	(.L_1250 - .L_1249)
.L_1249:
        /*0004*/ 	.word	0x00000082


	//----- nvinfo : EIATTR_KPARAM_INFO
	.align		4
.L_1250:
        /*0008*/ 	.byte	0x04, 0x17
        /*000a*/ 	.short	(.L_1252 - .L_1251)
.L_1251:
        /*000c*/ 	.word	0x00000000
        /*0010*/ 	.short	0x0000
        /*0012*/ 	.short	0x0000
        /*0014*/ 	.byte	0x00, 0xf0, 0xa1, 0x03


	//----- nvinfo : EIATTR_SPARSE_MMA_MASK
	.align		4
.L_1252:
        /*0018*/ 	.byte	0x03, 0x50
        /*001a*/ 	.short	0x0000


	//----- nvinfo : EIATTR_MAXREG_COUNT
	.align		4
        /*001c*/ 	.byte	0x03, 0x1b
        /*001e*/ 	.short	0x00ff


	//----- nvinfo : EIATTR_MERCURY_ISA_VERSION
	.align		4
        /*0020*/ 	.byte	0x03, 0x5f
        /*0022*/ 	.short	0x0101


	//----- nvinfo : EIATTR_COOP_GROUP_MASK_REGIDS
	.align		4
        /*0024*/ 	.byte	0x04, 0x29
        /*0026*/ 	.short	(.L_1254 - .L_1253)


	//   ....[0]....
.L_1253:
        /*0028*/ 	.word	0xffffffff


	//   ....[1]....
        /*002c*/ 	.word	0xffffffff


	//   ....[2]....
        /*0030*/ 	.word	0xffffffff


	//   ....[3]....
        /*0034*/ 	.word	0xffffffff


	//   ....[4]....
        /*0038*/ 	.word	0xffffffff


	//   ....[5]....
        /*003c*/ 	.word	0xffffffff


	//   ....[6]....
        /*0040*/ 	.word	0xffffffff


	//   ....[7]....
        /*0044*/ 	.word	0xffffffff


	//   ....[8]....
        /*0048*/ 	.word	0xffffffff


	//   ....[9]....
        /*004c*/ 	.word	0xffffffff


	//   ....[10]....
        /*0050*/ 	.word	0x05000092


	//   ....[11]....
        /*0054*/ 	.word	0x05000092


	//   ....[12]....
        /*0058*/ 	.word	0x05000092


	//   ....[13]....
        /*005c*/ 	.word	0x05000092


	//   ....[14]....
        /*0060*/ 	.word	0x05000092


	//   ....[15]....
        /*0064*/ 	.word	0x05000092


	//   ....[16]....
        /*0068*/ 	.word	0x05000092


	//   ....[17]....
        /*006c*/ 	.word	0x05000092


	//   ....[18]....
        /*0070*/ 	.word	0x05000092


	//   ....[19]....
        /*0074*/ 	.word	0x05000092


	//----- nvinfo : EIATTR_COOP_GROUP_INSTR_OFFSETS
	.align		4
.L_1254:
        /*0078*/ 	.byte	0x04, 0x28
        /*007a*/ 	.short	(.L_1256 - .L_1255)


	//   ....[0]....
.L_1255:
        /*007c*/ 	.word	0x000037b0


	//   ....[1]....
        /*0080*/ 	.word	0x000037f0


	//   ....[2]....
        /*0084*/ 	.word	0x00003810


	//   ....[3]....
        /*0088*/ 	.word	0x00003830


	//   ....[4]....
        /*008c*/ 	.word	0x00003850


	//   ....[5]....
        /*0090*/ 	.word	0x00003d90


	//   ....[6]....
        /*0094*/ 	.word	0x00003db0


	//   ....[7]....
        /*0098*/ 	.word	0x00003dd0


	//   ....[8]....
        /*009c*/ 	.word	0x00003df0


	//   ....[9]....
        /*00a0*/ 	.word	0x00003e10


	//   ....[10]....
        /*00a4*/ 	.word	0x00004ad0


	//   ....[11]....
        /*00a8*/ 	.word	0x00004b80


	//   ....[12]....
        /*00ac*/ 	.word	0x00004bf0


	//   ....[13]....
        /*00b0*/ 	.word	0x00004c60


	//   ....[14]....
        /*00b4*/ 	.word	0x00004cd0


	//   ....[15]....
        /*00b8*/ 	.word	0x00005270


	//   ....[16]....
        /*00bc*/ 	.word	0x000052e0


	//   ....[17]....
        /*00c0*/ 	.word	0x00005350


	//   ....[18]....
        /*00c4*/ 	.word	0x000053c0


	//   ....[19]....
        /*00c8*/ 	.word	0x00005430


	//----- nvinfo : EIATTR_VRC_CTA_INIT_COUNT
	.align		4
.L_1256:
        /*00cc*/ 	.byte	0x02, 0x4a
	.zero		1
	.zero		1


	//----- nvinfo : EIATTR_EXIT_INSTR_OFFSETS
	.align		4
        /*00d0*/ 	.byte	0x04, 0x1c
        /*00d2*/ 	.short	(.L_1258 - .L_1257)


	//   ....[0]....
.L_1257:
        /*00d4*/ 	.word	0x000007f0


	//   ....[1]....
        /*00d8*/ 	.word	0x00004a60


	//----- nvinfo : EIATTR_MAX_THREADS
	.align		4
.L_1258:
        /*00dc*/ 	.byte	0x04, 0x05
        /*00de*/ 	.short	(.L_1260 - .L_1259)
.L_1259:
        /*00e0*/ 	.word	0x00000080
        /*00e4*/ 	.word	0x00000001
        /*00e8*/ 	.word	0x00000001


	//----- nvinfo : EIATTR_CRS_STACK_SIZE
	.align		4
.L_1260:
        /*00ec*/ 	.byte	0x04, 0x1e
        /*00ee*/ 	.short	(.L_1262 - .L_1261)
.L_1261:
        /*00f0*/ 	.word	0x00000000


	//----- nvinfo : EIATTR_CBANK_PARAM_SIZE
	.align		4
.L_1262:
        /*00f4*/ 	.byte	0x03, 0x19
        /*00f6*/ 	.short	0x00e8


	//----- nvinfo : EIATTR_PARAM_CBANK
	.align		4
        /*00f8*/ 	.byte	0x04, 0x0a
        /*00fa*/ 	.short	(.L_1264 - .L_1263)
	.align		4
.L_1263:
        /*00fc*/ 	.word	index@(.nv.constant0._ZN10layer_norm31ln_parallel_residual_fwd_kernelINS_13Kernel_traitsIf6__halfS2_S2_fjLj1280ELj1ELj4ELj1ELj16ENS_18Kernel_traits_baseILj1280EfS2_S2_S2_fjLj128EEEEELb0ELb1ELb0EEEvNS_9FwdParamsE)
        /*0100*/ 	.short	0x0380
        /*0102*/ 	.short	0x00e8


	//----- nvinfo : EIATTR_SW_WAR
	.align		4
.L_1264:
        /*0104*/ 	.byte	0x04, 0x36
        /*0106*/ 	.short	(.L_1266 - .L_1265)
.L_1265:
        /*0108*/ 	.word	0x00000008
.L_1266:


//--------------------- .nv.info._ZN10layer_norm31ln_parallel_residual_fwd_kernelINS_13Kernel_traitsIf6__halfS2_S2_fjLj1280ELj1ELj4ELj1ELj16ENS_18Kernel_traits_baseILj1280EfS2_S2_S2_fjLj128EEEEELb0ELb1ELb1EEEvNS_9FwdParamsE --------------------------
	.section	.nv.info._ZN10layer_norm31ln_parallel_residual_fwd_kernelINS_13Kernel_traitsIf6__halfS2_S2_fjLj1280ELj1ELj4ELj1ELj16ENS_18Kernel_traits_baseILj1280EfS2_S2_S2_fjLj128EEEEELb0ELb1ELb1EEEvNS_9FwdParamsE,"",@"SHT_CUDA_INFO"
	.sectionflags	@""
	.align	4


	//----- nvinfo : EIATTR_CUDA_API_VERSION
	.align		4
        /*0000*/ 	.byte	0x04, 0x37
        /*0002*/ 	.short	(.L_1268 - .L_1267)
.L_1267:
        /*0004*/ 	.word	0x00000082


	//----- nvinfo : EIATTR_KPARAM_INFO
	.align		4
.L_1268:
        /*0008*/ 	.byte	0x04, 0x17
        /*000a*/ 	.short	(.L_1270 - .L_1269)
.L_1269:
        /*000c*/ 	.word	0x00000000
        /*0010*/ 	.short	0x0000
        /*0012*/ 	.short	0x0000
        /*0014*/ 	.byte	0x00, 0xf0, 0xa1, 0x03


	//----- nvinfo : EIATTR_SPARSE_MMA_MASK
	.align		4
.L_1270:
        /*0018*/ 	.byte	0x03, 0x50
        /*001a*/ 	.short	0x0000


	//----- nvinfo : EIATTR_MAXREG_COUNT
	.align		4
        /*001c*/ 	.byte	0x03, 0x1b
        /*001e*/ 	.short	0x00ff


	//----- nvinfo : EIATTR_MERCURY_ISA_VERSION
	.align		4
        /*0020*/ 	.byte	0x03, 0x5f
        /*0022*/ 	.short	0x0101


	//----- nvinfo : EIATTR_COOP_GROUP_MASK_REGIDS
	.align		4
        /*0024*/ 	.byte	0x04, 0x29
        /*0026*/ 	.short	(.L_1272 - .L_1271)


	//   ....[0]....
.L_1271:
        /*0028*/ 	.word	0xffffffff


	//   ....[1]....
        /*002c*/ 	.word	0xffffffff


	//   ....[2]....
        /*0030*/ 	.word	0xffffffff


	//   ....[3]....
        /*0034*/ 	.word	0xffffffff


	//   ....[4]....
        /*0038*/ 	.word	0xffffffff


	//   ....[5]....
        /*003c*/ 	.word	0xffffffff


	//   ....[6]....
        /*0040*/ 	.word	0xffffffff


	//   ....[7]....
        /*0044*/ 	.word	0xffffffff


	//   ....[8]....
        /*0048*/ 	.word	0xffffffff


	//   ....[9]....
        /*004c*/ 	.word	0xffffffff


	//   ....[10]....
        /*0050*/ 	.word	0x0500006f


	//   ....[11]....
        /*0054*/ 	.word	0x0500006f


	//   ....[12]....
        /*0058*/ 	.word	0x0500006f


	//   ....[13]....
        /*005c*/ 	.word	0x0500006f


	//   ....[14]....
        /*0060*/ 	.word	0x0500006f


	//   ....[15]....
        /*0064*/ 	.word	0x0500006f


	//   ....[16]....
        /*0068*/ 	.word	0x0500006f


	//   ....[17]....
        /*006c*/ 	.word	0x0500006f


	//   ....[18]....
        /*0070*/ 	.word	0x0500006f


	//   ....[19]....
        /*0074*/ 	.word	0x0500006f


	//----- nvinfo : EIATTR_COOP_GROUP_INSTR_OFFSETS
	.align		4
.L_1272:
        /*0078*/ 	.byte	0x04, 0x28
        /*007a*/ 	.short	(.L_1274 - .L_1273)


	//   ....[0]....
.L_1273:
        /*007c*/ 	.word	0x00003010


	//   ....[1]....
        /*0080*/ 	.word	0x00003040


	//   ....[2]....
        /*0084*/ 	.word	0x00003060


	//   ....[3]....
        /*0088*/ 	.word	0x00003080


	//   ....[4]....
        /*008c*/ 	.word	0x000030a0


	//   ....[5]....
        /*0090*/ 	.word	0x000035d0


	//   ....[6]....
        /*0094*/ 	.word	0x000035f0


	//   ....[7]....
        /*0098*/ 	.word	0x00003610


	//   ....[8]....
        /*009c*/ 	.word	0x00003630


	//   ....[9]....
        /*00a0*/ 	.word	0x00003650


	//   ....[10]....
        /*00a4*/ 	.word	0x00004150


	//   ....[11]....
        /*00a8*/ 	.word	0x00004200


	//   ....[12]....
        /*00ac*/ 	.word	0x00004270


	//   ....[13]....
        /*00b0*/ 	.word	0x000042e0


	//   ....[14]....
        /*00b4*/ 	.word	0x00004350


	//   ....[15]....
        /*00b8*/ 	.word	0x000048c0


	//   ....[16]....
        /*00bc*/ 	.word	0x00004930


	//   ....[17]....
        /*00c0*/ 	.word	0x000049a0


	//   ....[18]....
        /*00c4*/ 	.word	0x00004a10


	//   ....[19]....
        /*00c8*/ 	.word	0x00004a80


	//----- nvinfo : EIATTR_VRC_CTA_INIT_COUNT
	.align		4
.L_1274:
        /*00cc*/ 	.byte	0x02, 0x4a
	.zero		1
	.zero		1


	//----- nvinfo : EIATTR_EXIT_INSTR_OFFSETS
	.align		4
        /*00d0*/ 	.byte	0x04, 0x1c
        /*00d2*/ 	.short	(.L_1276 - .L_1275)


	//   ....[0]....
.L_1275:
        /*00d4*/ 	.word	0x000004b0


	//   ....[1]....
        /*00d8*/ 	.word	0x000040e0


	//----- nvinfo : EIATTR_MAX_THREADS
	.align		4
.L_1276:
        /*00dc*/ 	.byte	0x04, 0x05
        /*00de*/ 	.short	(.L_1278 - .L_1277)
.L_1277:
        /*00e0*/ 	.word	0x00000080
        /*00e4*/ 	.word	0x00000001
        /*00e8*/ 	.word	0x00000001


	//----- nvinfo : EIATTR_CRS_STACK_SIZE
	.align		4
.L_1278:
        /*00ec*/ 	.byte	0x04, 0x1e
        /*00ee*/ 	.short	(.L_1280 - .L_1279)
.L_1279:
        /*00f0*/ 	.word	0x00000000


	//----- nvinfo : EIATTR_CBANK_PARAM_SIZE
	.align		4
.L_1280:
        /*00f4*/ 	.byte	0x03, 0x19
        /*00f6*/ 	.short	0x00e8


	//----- nvinfo : EIATTR_PARAM_CBANK
	.align		4
        /*00f8*/ 	.byte	0x04, 0x0a
        /*00fa*/ 	.short	(.L_1282 - .L_1281)
	.align		4
.L_1281:
        /*00fc*/ 	.word	index@(.nv.constant0._ZN10layer_norm31ln_parallel_residual_fwd_kernelINS_13Kernel_traitsIf6__halfS2_S2_fjLj1280ELj1ELj4ELj1ELj16ENS_18Kernel_traits_baseILj1280EfS2_S2_S2_fjLj128EEEEELb0ELb1ELb1EEEvNS_9FwdParamsE)
        /*0100*/ 	.short	0x0380
        /*0102*/ 	.short	0x00e8


	//----- nvinfo : EIATTR_SW_WAR
	.align		4
.L_1282:
        /*0104*/ 	.byte	0x04, 0x36
        /*0106*/ 	.short	(.L_1284 - .L_1283)
.L_1283:
        /*0108*/ 	.word	0x00000008
.L_1284:


//--------------------- .nv.info._ZN10layer_norm31ln_parallel_residual_fwd_kernelINS_13Kernel_traitsIf6__halfS2_S2_fjLj1280ELj1ELj4ELj1ELj16ENS_18Kernel_traits_baseILj1280EfS2_S2_S2_fjLj128EEEEELb1ELb0ELb0EEEvNS_9FwdParamsE --------------------------
	.section	.nv.info._ZN10layer_norm31ln_parallel_residual_fwd_kernelINS_13Kernel_traitsIf6__halfS2_S2_fjLj1280ELj1ELj4ELj1ELj16ENS_18Kernel_traits_baseILj1280EfS2_S2_S2_fjLj128EEEEELb1ELb0ELb0EEEvNS_9FwdParamsE,"",@"SHT_CUDA_INFO"
	.sectionflags	@""
	.align	4


	//----- nvinfo : EIATTR_CUDA_API_VERSION
	.align		4
        /*0000*/ 	.byte	0x04, 0x37
        /*0002*/ 	.short	(.L_1286 - .L_1285)
.L_1285:
        /*0004*/ 	.word	0x00000082


	//----- nvinfo : EIATTR_KPARAM_INFO
	.align		4
.L_1286:
        /*0008*/ 	.byte	0x04, 0x17
        /*000a*/ 	.short	(.L_1288 - .L_1287)
.L_1287:
        /*000c*/ 	.word	0x00000000
        /*0010*/ 	.short	0x0000
        /*0012*/ 	.short	0x0000
        /*0014*/ 	.byte	0x00, 0xf0, 0xa1, 0x03


	//----- nvinfo : EIATTR_SPARSE_MMA_MASK
	.align		4
.L_1288:
        /*0018*/ 	.byte	0x03, 0x50
        /*001a*/ 	.short	0x0000


	//----- nvinfo : EIATTR_MAXREG_COUNT
	.align		4
        /*001c*/ 	.byte	0x03, 0x1b
        /*001e*/ 	.short	0x00ff


	//----- nvinfo : EIATTR_MERCURY_ISA_VERSION
	.align		4
        /*0020*/ 	.byte	0x03, 0x5f
        /*0022*/ 	.short	0x0101


	//----- nvinfo : EIATTR_COOP_GROUP_MASK_REGIDS
	.align		4
        /*0024*/ 	.byte	0x04, 0x29
        /*0026*/ 	.short	(.L_1290 - .L_1289)


	//   ....[0]....
.L_1289:
        /*0028*/ 	.word	0xffffffff


	//   ....[1]....
        /*002c*/ 	.word	0xffffffff


	//   ....[2]....
        /*0030*/ 	.word	0xffffffff


	//   ....[3]....
        /*0034*/ 	.word	0xffffffff


	//   ....[4]....
        /*0038*/ 	.word	0xffffffff


	//   ....[5]....
        /*003c*/ 	.word	0xffffffff


	//   ....[6]....
        /*0040*/ 	.word	0xffffffff


	//   ....[7]....
        /*0044*/ 	.word	0xffffffff


	//   ....[8]....
        /*0048*/ 	.word	0xffffffff


	//   ....[9]....
        /*004c*/ 	.word	0xffffffff


	//   ....[10]....
        /*0050*/ 	.word	0x050000ef


	//   ....[11]....
        /*0054*/ 	.word	0x050000ef


	//   ....[12]....
        /*0058*/ 	.word	0x050000ef


	//   ....[13]....
        /*005c*/ 	.word	0x050000ef


	//   ....[14]....
        /*0060*/ 	.word	0x050000ef


	//   ....[15]....
        /*0064*/ 	.word	0x050000ef


	//   ....[16]....
        /*0068*/ 	.word	0x050000ef


	//   ....[17]....
        /*006c*/ 	.word	0x050000ef


	//   ....[18]....
        /*0070*/ 	.word	0x050000ef


	//   ....[19]....
        /*0074*/ 	.word	0x050000ef


	//----- nvinfo : EIATTR_COOP_GROUP_INSTR_OFFSETS
	.align		4
.L_1290:
        /*0078*/ 	.byte	0x04, 0x28
        /*007a*/ 	.short	(.L_1292 - .L_1291)


	//   ....[0]....
.L_1291:
        /*007c*/ 	.word	0x0002ef00


	//   ....[1]....
        /*0080*/ 	.word	0x0002ef20


	//   ....[2]....
        /*0084*/ 	.word	0x0002ef50


	//   ....[3]....
        /*0088*/ 	.word	0x0002ef70


	//   ....[4]....
        /*008c*/ 	.word	0x0002ef90


	//   ....[5]....
        /*0090*/ 	.word	0x0002f4d0


	//   ....[6]....
        /*0094*/ 	.word	0x0002f4f0


	//   ....[7]....
        /*0098*/ 	.word	0x0002f510


	//   ....[8]....
        /*009c*/ 	.word	0x0002f530


	//   ....[9]....
        /*00a0*/ 	.word	0x0002f550


	//   ....[10]....
        /*00a4*/ 	.word	0x000306d0


	//   ....[11]....
        /*00a8*/ 	.word	0x00030770


	//   ....[12]....
        /*00ac*/ 	.word	0x000307f0


	//   ....[13]....
        /*00b0*/ 	.word	0x00030860


	//   ....[14]....
        /*00b4*/ 	.word	0x000308d0


	//   ....[15]....
        /*00b8*/ 	.word	0x00030e50


	//   ....[16]....
        /*00bc*/ 	.word	0x00030ec0


	//   ....[17]....
        /*00c0*/ 	.word	0x00030f30


	//   ....[18]....
        /*00c4*/ 	.word	0x00030fa0


	//   ....[19]....
        /*00c8*/ 	.word	0x00031010


	//----- nvinfo : EIATTR_VRC_CTA_INIT_COUNT
	.align		4
.L_1292:
        /*00cc*/ 	.byte	0x02, 0x4a
	.zero		1
	.zero		1


	//----- nvinfo : EIATTR_EXIT_INSTR_OFFSETS
	.align		4
        /*00d0*/ 	.byte	0x04, 0x1c
        /*00d2*/ 	.short	(.L_1294 - .L_1293)


	//   ....[0]....
.L_1293:
        /*00d4*/ 	.word	0x00001f50


	//   ....[1]....
        /*00d8*/ 	.word	0x00030660


	//----- nvinfo : EIATTR_MAX_THREADS
	.align		4
.L_1294:
        /*00dc*/ 	.byte	0x04, 0x05
        /*00de*/ 	.short	(.L_1296 - .L_1295)
.L_1295:
        /*00e0*/ 	.word	0x00000080
        /*00e4*/ 	.word	0x00000001
        /*00e8*/ 	.word	0x00000001


	//----- nvinfo : EIATTR_CRS_STACK_SIZE
	.align		4
.L_1296:
        /*00ec*/ 	.byte	0x04, 0x1e
        /*00ee*/ 	.short	(.L_1298 - .L_1297)
.L_1297:
        /*00f0*/ 	.word	0x00000000


	//----- nvinfo : EIATTR_CBANK_PARAM_SIZE
	.align		4
.L_1298:
        /*00f4*/ 	.byte	0x03, 0x19
        /*00f6*/ 	.short	0x00e8


	//----- nvinfo : EIATTR_PARAM_CBANK
	.align		4
        /*00f8*/ 	.byte	0x04, 0x0a
        /*00fa*/ 	.short	(.L_1300 - .L_1299)
	.align		4
.L_1299:
        /*00fc*/ 	.word	index@(.nv.constant0._ZN10layer_norm31ln_parallel_residual_fwd_kernelINS_13Kernel_traitsIf6__halfS2_S2_fjLj1280ELj1ELj4ELj1ELj16ENS_18Kernel_traits_baseILj1280EfS2_S2_S2_fjLj128EEEEELb1ELb0ELb0EEEvNS_9FwdParamsE)
        /*0100*/ 	.short	0x0380
        /*0102*/ 	.short	0x00e8


	//----- nvinfo : EIATTR_SW_WAR
	.align		4
.L_1300:
        /*0104*/ 	.byte	0x04, 0x36
        /*0106*/ 	.short	(.L_1302 - .L_1301)
.L_1301:
        /*0108*/ 	.word	0x00000008
.L_1302:


//--------------------- .nv.info._ZN10layer_norm31ln_parallel_residual_fwd_kernelINS_13Kernel_traitsIf6__halfS2_S2_fjLj1280ELj1ELj4ELj1ELj16ENS_18Kernel_traits_baseILj1280EfS2_S2_S2_fjLj128EEEEELb1ELb0ELb1EEEvNS_9FwdParamsE --------------------------
	.section	.nv.info._ZN10layer_norm31ln_parallel_residual_fwd_kernelINS_13Kernel_traitsIf6__halfS2_S2_fjLj1280ELj1ELj4ELj1ELj16ENS_18Kernel_traits_baseILj1280EfS2_S2_S2_fjLj128EEEEELb1ELb0ELb1EEEvNS_9FwdParamsE,"",@"SHT_CUDA_INFO"
	.sectionflags	@""
	.align	4


	//----- nvinfo : EIATTR_CUDA_API_VERSION
	.align		4
        /*0000*/ 	.byte	0x04, 0x37
        /*0002*/ 	.short	(.L_1304 - .L_1303)
.L_1303:
        /*0004*/ 	.word	0x00000082


	//----- nvinfo : EIATTR_KPARAM_INFO
	.align		4
.L_1304:
        /*0008*/ 	.byte	0x04, 0x17
        /*000a*/ 	.short	(.L_1306 - .L_1305)
.L_1305:
        /*000c*/ 	.word	0x00000000
        /*0010*/ 	.short	0x0000
        /*0012*/ 	.short	0x0000
        /*0014*/ 	.byte	0x00, 0xf0, 0xa1, 0x03


	//----- nvinfo : EIATTR_SPARSE_MMA_MASK
	.align		4
.L_1306:
        /*0018*/ 	.byte	0x03, 0x50
        /*001a*/ 	.short	0x0000


	//----- nvinfo : EIATTR_MAXREG_COUNT
	.align		4
        /*001c*/ 	.byte	0x03, 0x1b
        /*001e*/ 	.short	0x00ff


	//----- nvinfo : EIATTR_MERCURY_ISA_VERSION
	.align		4
        /*0020*/ 	.byte	0x03, 0x5f
        /*0022*/ 	.short	0x0101


	//----- nvinfo : EIATTR_COOP_GROUP_MASK_REGIDS
	.align		4
        /*0024*/ 	.byte	0x04, 0x29
        /*0026*/ 	.short	(.L_1308 - .L_1307)


	//   ....[0]....
.L_1307:
        /*0028*/ 	.word	0xffffffff


	//   ....[1]....
        /*002c*/ 	.word	0xffffffff


	//   ....[2]....
        /*0030*/ 	.word	0xffffffff


	//   ....[3]....
        /*0034*/ 	.word	0xffffffff


	//   ....[4]....
        /*0038*/ 	.word	0xffffffff


	//   ....[5]....
        /*003c*/ 	.word	0xffffffff


	//   ....[6]....
        /*0040*/ 	.word	0xffffffff


	//   ....[7]....
        /*0044*/ 	.word	0xffffffff


	//   ....[8]....
        /*0048*/ 	.word	0xffffffff


	//   ....[9]....
        /*004c*/ 	.word	0xffffffff


	//   ....[10]....
        /*0050*/ 	.word	0x050000b6


	//   ....[11]....
        /*0054*/ 	.word	0x050000b6


	//   ....[12]....
        /*0058*/ 	.word	0x050000b6


	//   ....[13]....
        /*005c*/ 	.word	0x050000b6


	//   ....[14]....
        /*0060*/ 	.word	0x050000b6


	//   ....[15]....
        /*0064*/ 	.word	0x050000b6


	//   ....[16]....
        /*0068*/ 	.word	0x050000b6


	//   ....[17]....
        /*006c*/ 	.word	0x050000b6


	//   ....[18]....
        /*0070*/ 	.word	0x050000b6


	//   ....[19]....
        /*0074*/ 	.word	0x050000b6


	//----- nvinfo : EIATTR_COOP_GROUP_INSTR_OFFSETS
	.align		4
.L_1308:
        /*0078*/ 	.byte	0x04, 0x28
        /*007a*/ 	.short	(.L_1310 - .L_1309)


	//   ....[0]....
.L_1309:
        /*007c*/ 	.word	0x00028ed0


	//   ....[1]....
        /*0080*/ 	.word	0x00028ef0


	//   ....[2]....
        /*0084*/ 	.word	0x00028f10


	//   ....[3]....
        /*0088*/ 	.word	0x00028f30


	//   ....[4]....
        /*008c*/ 	.word	0x00028f60


	//   ....[5]....
        /*0090*/ 	.word	0x00029490


	//   ....[6]....
        /*0094*/ 	.word	0x000294b0


	//   ....[7]....
        /*0098*/ 	.word	0x000294d0


	//   ....[8]....
        /*009c*/ 	.word	0x000294f0


	//   ....[9]....
        /*00a0*/ 	.word	0x00029510


	//   ....[10]....
        /*00a4*/ 	.word	0x0002a4a0


	//   ....[11]....
        /*00a8*/ 	.word	0x0002a540


	//   ....[12]....
        /*00ac*/ 	.word	0x0002a5b0


	//   ....[13]....
        /*00b0*/ 	.word	0x0002a620


	//   ....[14]....
        /*00b4*/ 	.word	0x0002a6a0


	//   ....[15]....
        /*00b8*/ 	.word	0x0002ac20


	//   ....[16]....
        /*00bc*/ 	.word	0x0002ac90


	//   ....[17]....
        /*00c0*/ 	.word	0x0002ad00


	//   ....[18]....
        /*00c4*/ 	.word	0x0002ad70


	//   ....[19]....
        /*00c8*/ 	.word	0x0002ade0


	//----- nvinfo : EIATTR_VRC_CTA_INIT_COUNT
	.align		4
.L_1310:
        /*00cc*/ 	.byte	0x02, 0x4a
	.zero		1
	.zero		1


	//----- nvinfo : EIATTR_EXIT_INSTR_OFFSETS
	.align		4
        /*00d0*/ 	.byte	0x04, 0x1c
        /*00d2*/ 	.short	(.L_1312 - .L_1311)


	//   ....[0]....
.L_1311:
        /*00d4*/ 	.word	0x00001090


	//   ....[1]....
        /*00d8*/ 	.word	0x0002a430


	//----- nvinfo : EIATTR_MAX_THREADS
	.align		4
.L_1312:
        /*00dc*/ 	.byte	0x04, 0x05
        /*00de*/ 	.short	(.L_1314 - .L_1313)
.L_1313:
        /*00e0*/ 	.word	0x00000080
        /*00e4*/ 	.word	0x00000001
        /*00e8*/ 	.word	0x00000001


	//----- nvinfo : EIATTR_CRS_STACK_SIZE
	.align		4
.L_1314:
        /*00ec*/ 	.byte	0x04, 0x1e
        /*00ee*/ 	.short	(.L_1316 - .L_1315)
.L_1315:
        /*00f0*/ 	.word	0x00000000


	//----- nvinfo : EIATTR_CBANK_PARAM_SIZE
	.align		4
.L_1316:
        /*00f4*/ 	.byte	0x03, 0x19
        /*00f6*/ 	.short	0x00e8


	//----- nvinfo : EIATTR_PARAM_CBANK
	.align		4
        /*00f8*/ 	.byte	0x04, 0x0a
        /*00fa*/ 	.short	(.L_1318 - .L_1317)
	.align		4
.L_1317:
        /*00fc*/ 	.word	index@(.nv.constant0._ZN10layer_norm31ln_parallel_residual_fwd_kernelINS_13Kernel_traitsIf6__halfS2_S2_fjLj1280ELj1ELj4ELj1ELj16ENS_18Kernel_traits_baseILj1280EfS2_S2_S2_fjLj128EEEEELb1ELb0ELb1EEEvNS_9FwdParamsE)
        /*0100*/ 	.short	0x0380
        /*0102*/ 	.short	0x00e8


	//----- nvinfo : EIATTR_SW_WAR
	.align		4
.L_1318:
        /*0104*/ 	.byte	0x04, 0x36
        /*0106*/ 	.short	(.L_1320 - .L_1319)
.L_1319:
        /*0108*/ 	.word	0x00000008
.L_1320:


//--------------------- .nv.info._ZN10layer_norm31ln_parallel_residual_fwd_kernelINS_13Kernel_traitsIf6__halfS2_S2_fjLj1280ELj1ELj4ELj1ELj16ENS_18Kernel_traits_baseILj1280EfS2_S2_S2_fjLj128EEEEELb1ELb1ELb0EEEvNS_9FwdParamsE --------------------------
	.section	.nv.info._ZN10layer_norm31ln_parallel_residual_fwd_kernelINS_13Kernel_traitsIf6__halfS2_S2_fjLj1280ELj1ELj4ELj1ELj16ENS_18Kernel_traits_baseILj1280EfS2_S2_S2_fjLj128EEEEELb1ELb1ELb0EEEvNS_9FwdParamsE,"",@"SHT_CUDA_INFO"
	.sectionflags	@""
	.align	4


	//----- nvinfo : EIATTR_CUDA_API_VERSION
	.align		4
        /*0000*/ 	.byte	0x04, 0x37
        /*0002*/ 	.short	(.L_1322 - .L_1321)
.L_1321:
        /*0004*/ 	.word	0x00000082


	//----- nvinfo : EIATTR_KPARAM_INFO
	.align		4
.L_1322:
        /*0008*/ 	.byte	0x04, 0x17
        /*000a*/ 	.short	(.L_1324 - .L_1323)
.L_1323:
        /*000c*/ 	.word	0x00000000
        /*0010*/ 	.short	0x0000
        /*0012*/ 	.short	0x0000
        /*0014*/ 	.byte	0x00, 0xf0, 0xa1, 0x03


	//----- nvinfo : EIATTR_SPARSE_MMA_MASK
	.align		4
.L_1324:
        /*0018*/ 	.byte	0x03, 0x50
        /*001a*/ 	.short	0x0000


	//----- nvinfo : EIATTR_MAXREG_COUNT
	.align		4
        /*001c*/ 	.byte	0x03, 0x1b
        /*001e*/ 	.short	0x00ff


	//----- nvinfo : EIATTR_MERCURY_ISA_VERSION
	.align		4
        /*0020*/ 	.byte	0x03, 0x5f
        /*0022*/ 	.short	0x0101


	//----- nvinfo : EIATTR_COOP_GROUP_MASK_REGIDS
	.align		4
        /*0024*/ 	.byte	0x04, 0x29
        /*0026*/ 	.short	(.L_1326 - .L_1325)


	//   ....[0]....
.L_1325:
        /*0028*/ 	.word	0xffffffff


	//   ....[1]....
        /*002c*/ 	.word	0xffffffff


	//   ....[2]....
        /*0030*/ 	.word	0xffffffff


	//   ....[3]....
        /*0034*/ 	.word	0xffffffff


	//   ....[4]....
        /*0038*/ 	.word	0xffffffff


	//   ....[5]....
        /*003c*/ 	.word	0xffffffff


	//   ....[6]....
        /*0040*/ 	.word	0xffffffff


	//   ....[7]....
        /*0044*/ 	.word	0xffffffff


	//   ....[8]....
        /*0048*/ 	.word	0xffffffff


	//   ....[9]....
        /*004c*/ 	.word	0xffffffff


	//   ....[10]....
        /*0050*/ 	.word	0x0500009e


	//   ....[11]....
        /*0054*/ 	.word	0x0500009e


	//   ....[12]....
        /*0058*/ 	.word	0x0500009e


	//   ....[13]....
        /*005c*/ 	.word	0x0500009e


	//   ....[14]....
        /*0060*/ 	.word	0x0500009e


	//   ....[15]....
        /*0064*/ 	.word	0x0500009e


	//   ....[16]....
        /*0068*/ 	.word	0x0500009e


	//   ....[17]....
        /*006c*/ 	.word	0x0500009e


	//   ....[18]....
        /*0070*/ 	.word	0x0500009e


	//   ....[19]....
        /*0074*/ 	.word	0x0500009e


	//----- nvinfo : EIATTR_COOP_GROUP_INSTR_OFFSETS
	.align		4
.L_1326:
        /*0078*/ 	.byte	0x04, 0x28
        /*007a*/ 	.short	(.L_1328 - .L_1327)


	//   ....[0]....
.L_1327:
        /*007c*/ 	.word	0x0002ffd0


	//   ....[1]....
        /*0080*/ 	.word	0x0002fff0


	//   ....[2]....
        /*0084*/ 	.word	0x00030010


	//   ....[3]....
        /*0088*/ 	.word	0x00030030


	//   ....[4]....
        /*008c*/ 	.word	0x00030060


	//   ....[5]....
        /*0090*/ 	.word	0x000305a0


	//   ....[6]....
        /*0094*/ 	.word	0x000305c0


	//   ....[7]....
        /*0098*/ 	.word	0x000305e0


	//   ....[8]....
        /*009c*/ 	.word	0x00030600


	//   ....[9]....
        /*00a0*/ 	.word	0x00030620


	//   ....[10]....
        /*00a4*/ 	.word	0x000312e0


	//   ....[11]....
        /*00a8*/ 	.word	0x00031380


	//   ....[12]....
        /*00ac*/ 	.word	0x000313f0


	//   ....[13]....
        /*00b0*/ 	.word	0x00031460


	//   ....[14]....
        /*00b4*/ 	.word	0x000314e0


	//   ....[15]....
        /*00b8*/ 	.word	0x00031a70


	//   ....[16]....
        /*00bc*/ 	.word	0x00031ae0


	//   ....[17]....
        /*00c0*/ 	.word	0x00031b50


	//   ....[18]....
        /*00c4*/ 	.word	0x00031bc0


	//   ....[19]....
        /*00c8*/ 	.word	0x00031c30


	//----- nvinfo : EIATTR_VRC_CTA_INIT_COUNT
	.align		4
.L_1328:
        /*00cc*/ 	.byte	0x02, 0x4a
	.zero		1
	.zero		1


	//----- nvinfo : EIATTR_EXIT_INSTR_OFFSETS
	.align		4
        /*00d0*/ 	.byte	0x04, 0x1c
        /*00d2*/ 	.short	(.L_1330 - .L_1329)


	//   ....[0]....
.L_1329:
        /*00d4*/ 	.word	0x00000a20


	//   ....[1]....
        /*00d8*/ 	.word	0x00031270


	//----- nvinfo : EIATTR_MAX_THREADS
	.align		4
.L_1330:
        /*00dc*/ 	.byte	0x04, 0x05
        /*00de*/ 	.short	(.L_1332 - .L_1331)
.L_1331:
        /*00e0*/ 	.word	0x00000080
        /*00e4*/ 	.word	0x00000001
        /*00e8*/ 	.word	0x00000001


	//----- nvinfo : EIATTR_CRS_STACK_SIZE
	.align		4
.L_1332:
        /*00ec*/ 	.byte	0x04, 0x1e
        /*00ee*/ 	.short	(.L_1334 - .L_1333)
.L_1333:
        /*00f0*/ 	.word	0x00000000


	//----- nvinfo : EIATTR_CBANK_PARAM_SIZE
	.align		4
.L_1334:
        /*00f4*/ 	.byte	0x03, 0x19
        /*00f6*/ 	.short	0x00e8


	//----- nvinfo : EIATTR_PARAM_CBANK
	.align		4
        /*00f8*/ 	.byte	0x04, 0x0a
        /*00fa*/ 	.short	(.L_1336 - .L_1335)
	.align		4
.L_1335:
        /*00fc*/ 	.word	index@(.nv.constant0._ZN10layer_norm31ln_parallel_residual_fwd_kernelINS_13Kernel_traitsIf6__halfS2_S2_fjLj1280ELj1ELj4ELj1ELj16ENS_18Kernel_traits_baseILj1280EfS2_S2_S2_fjLj128EEEEELb1ELb1ELb0EEEvNS_9FwdParamsE)
        /*0100*/ 	.short	0x0380
        /*0102*/ 	.short	0x00e8


	//----- nvinfo : EIATTR_SW_WAR
	.align		4
.L_1336:
        /*0104*/ 	.byte	0x04, 0x36
        /*0106*/ 	.short	(.L_1338 - .L_1337)
.L_1337:
        /*0108*/ 	.word	0x00000008
.L_1338:


//--------------------- .nv.info._ZN10layer_norm31ln_parallel_residual_fwd_kernelINS_13Kernel_traitsIf6__halfS2_S2_fjLj1280ELj1ELj4ELj1ELj16ENS_18Kernel_traits_baseILj1280EfS2_S2_S2_fjLj128EEEEELb1ELb1ELb1EEEvNS_9FwdParamsE --------------------------
	.section	.nv.info._ZN10layer_norm31ln_parallel_residual_fwd_kernelINS_13Kernel_traitsIf6__halfS2_S2_fjLj1280ELj1ELj4ELj1ELj16ENS_18Kernel_traits_baseILj1280EfS2_S2_S2_fjLj128EEEEELb1ELb1ELb1EEEvNS_9FwdParamsE,"",@"SHT_CUDA_INFO"
	.sectionflags	@""
	.align	4


	//----- nvinfo : EIATTR_CUDA_API_VERSION
	.align		4
        /*0000*/ 	.byte	0x04, 0x37
        /*0002*/ 	.short	(.L_1340 - .L_1339)
.L_1339:
        /*0004*/ 	.word	0x00000082


	//----- nvinfo : EIATTR_KPARAM_INFO
	.align		4
.L_1340:
        /*0008*/ 	.byte	0x04, 0x17
        /*000a*/ 	.short	(.L_1342 - .L_1341)
.L_1341:
        /*000c*/ 	.word	0x00000000
        /*0010*/ 	.short	0x0000
        /*0012*/ 	.short	0x0000
        /*0014*/ 	.byte	0x00, 0xf0, 0xa1, 0x03


	//----- nvinfo : EIATTR_SPARSE_MMA_MASK
	.align		4
.L_1342:
        /*0018*/ 	.byte	0x03, 0x50
        /*001a*/ 	.short	0x0000


	//----- nvinfo : EIATTR_MAXREG_COUNT
	.align		4
        /*001c*/ 	.byte	0x03, 0x1b
        /*001e*/ 	.short	0x00ff


	//----- nvinfo : EIATTR_MERCURY_ISA_VERSION
	.align		4
        /*0020*/ 	.byte	0x03, 0x5f
        /*0022*/ 	.short	0x0101


	//----- nvinfo : EIATTR_COOP_GROUP_MASK_REGIDS
	.align		4
        /*0024*/ 	.byte	0x04, 0x29
        /*0026*/ 	.short	(.L_1344 - .L_1343)


	//   ....[0]....
.L_1343:
        /*0028*/ 	.word	0xffffffff


	//   ....[1]....
        /*002c*/ 	.word	0xffffffff


	//   ....[2]....
        /*0030*/ 	.word	0xffffffff


	//   ....[3]....
        /*0034*/ 	.word	0xffffffff


	//   ....[4]....
        /*0038*/ 	.word	0xffffffff


	//   ....[5]....
        /*003c*/ 	.word	0xffffffff


	//   ....[6]....
        /*0040*/ 	.word	0xffffffff


	//   ....[7]....
        /*0044*/ 	.word	0xffffffff


	//   ....[8]....
        /*0048*/ 	.word	0xffffffff


	//   ....[9]....
        /*004c*/ 	.word	0xffffffff


	//   ....[10]....
        /*0050*/ 	.word	0x05000020


	//   ....[11]....
        /*0054*/ 	.word	0x05000020


	//   ....[12]....
        /*0058*/ 	.word	0x05000020


	//   ....[13]....
        /*005c*/ 	.word	0x05000020


	//   ....[14]....
        /*0060*/ 	.word	0x05000020


	//   ....[15]....
        /*0064*/ 	.word	0x05000020


	//   ....[16]....
        /*0068*/ 	.word	0x05000020


	//   ....[17]....
        /*006c*/ 	.word	0x05000020


	//   ....[18]....
        /*0070*/ 	.word	0x05000020


	//   ....[19]....
        /*0074*/ 	.word	0x05000020


	//----- nvinfo : EIATTR_COOP_GROUP_INSTR_OFFSETS
	.align		4
.L_1344:
        /*0078*/ 	.byte	0x04, 0x28
        /*007a*/ 	.short	(.L_1346 - .L_1345)


	//   ....[0]....
.L_1345:
        /*007c*/ 	.word	0x00027f90


	//   ....[1]....
        /*0080*/ 	.word	0x00027fb0


	//   ....[2]....
        /*0084*/ 	.word	0x00027fd0


	//   ....[3]....
        /*0088*/ 	.word	0x00027ff0


	//   ....[4]....
        /*008c*/ 	.word	0x00028020


	//   ....[5]....
        /*0090*/ 	.word	0x00028550


	//   ....[6]....
        /*0094*/ 	.word	0x00028570


	//   ....[7]....
        /*0098*/ 	.word	0x00028590


	//   ....[8]....
        /*009c*/ 	.word	0x000285b0


	//   ....[9]....
        /*00a0*/ 	.word	0x000285d0


	//   ....[10]....
        /*00a4*/ 	.word	0x000290e0


	//   ....[11]....
        /*00a8*/ 	.word	0x00029180


	//   ....[12]....
        /*00ac*/ 	.word	0x000291f0


	//   ....[13]....
        /*00b0*/ 	.word	0x00029260


	//   ....[14]....
        /*00b4*/ 	.word	0x000292e0


	//   ....[15]....
        /*00b8*/ 	.word	0x00029860


	//   ....[16]....
        /*00bc*/ 	.word	0x000298d0


	//   ....[17]....
        /*00c0*/ 	.word	0x00029940


	//   ....[18]....
        /*00c4*/ 	.word	0x000299b0


	//   ....[19]....
        /*00c8*/ 	.word	0x00029a20


	//----- nvinfo : EIATTR_VRC_CTA_INIT_COUNT
	.align		4
.L_1346:
        /*00cc*/ 	.byte	0x02, 0x4a
	.zero		1
	.zero		1


	//----- nvinfo : EIATTR_EXIT_INSTR_OFFSETS
	.align		4
        /*00d0*/ 	.byte	0x04, 0x1c
        /*00d2*/ 	.short	(.L_1348 - .L_1347)


	//   ....[0]....
.L_1347:
        /*00d4*/ 	.word	0x000006b0


	//   ....[1]....
        /*00d8*/ 	.word	0x00029070


	//----- nvinfo : EIATTR_MAX_THREADS
	.align		4
.L_1348:
        /*00dc*/ 	.byte	0x04, 0x05
        /*00de*/ 	.short	(.L_1350 - .L_1349)
.L_1349:
        /*00e0*/ 	.word	0x00000080
        /*00e4*/ 	.word	0x00000001
        /*00e8*/ 	.word	0x00000001


	//----- nvinfo : EIATTR_CRS_STACK_SIZE
	.align		4
.L_1350:
        /*00ec*/ 	.byte	0x04, 0x1e
        /*00ee*/ 	.short	(.L_1352 - .L_1351)
.L_1351:
        /*00f0*/ 	.word	0x00000000


	//----- nvinfo : EIATTR_CBANK_PARAM_SIZE
	.align		4
.L_1352:
        /*00f4*/ 	.byte	0x03, 0x19
        /*00f6*/ 	.short	0x00e8


	//----- nvinfo : EIATTR_PARAM_CBANK
	.align		4
        /*00f8*/ 	.byte	0x04, 0x0a
        /*00fa*/ 	.short	(.L_1354 - .L_1353)
	.align		4
.L_1353:
        /*00fc*/ 	.word	index@(.nv.constant0._ZN10layer_norm31ln_parallel_residual_fwd_kernelINS_13Kernel_traitsIf6__halfS2_S2_fjLj1280ELj1ELj4ELj1ELj16ENS_18Kernel_traits_baseILj1280EfS2_S2_S2_fjLj128EEEEELb1ELb1ELb1EEEvNS_9FwdParamsE)
        /*0100*/ 	.short	0x0380
        /*0102*/ 	.short	0x00e8


	//----- nvinfo : EIATTR_SW_WAR
	.align		4
.L_1354:
        /*0104*/ 	.byte	0x04, 0x36
        /*0106*/ 	.short	(.L_1356 - .L_1355)
.L_1355:
        /*0108*/ 	.word	0x00000008
.L_1356:


//--------------------- .nv.info._ZN10layer_norm31ln_parallel_residual_fwd_kernelINS_13Kernel_traitsI6__halfS2_fS2_fjLj1280ELj1ELj4ELj1ELj16ENS_18Kernel_traits_baseILj1280ES2_S2_fS2_fjLj128EEEEELb0ELb0ELb0EEEvNS_9FwdParamsE --------------------------
	.section	.nv.info._ZN10layer_norm31ln_parallel_residual_fwd_kernelINS_13Kernel_traitsI6__halfS2_fS2_fjLj1280ELj1ELj4ELj1ELj16ENS_18Kernel_traits_baseILj1280ES2_S2_fS2_fjLj128EEEEELb0ELb0ELb0EEEvNS_9FwdParamsE,"",@"SHT_CUDA_INFO"
	.sectionflags	@""
	.align	4


	//----- nvinfo : EIATTR_CUDA_API_VERSION
	.align		4
        /*0000*/ 	.byte	0x04, 0x37
        /*0002*/ 	.short	(.L_1358 - .L_1357)
.L_1357:
        /*0004*/ 	.word	0x00000082


	//----- nvinfo : EIATTR_KPARAM_INFO
	.align		4
.L_1358:
        /*0008*/ 	.byte	0x04, 0x17
        /*000a*/ 	.short	(.L_1360 - .L_1359)
.L_1359:
        /*000c*/ 	.word	0x00000000
        /*0010*/ 	.short	0x0000
        /*0012*/ 	.short	0x0000
        /*0014*/ 	.byte	0x00, 0xf0, 0xa1, 0x03


	//----- nvinfo : EIATTR_SPARSE_MMA_MASK
	.align		4
.L_1360:
        /*0018*/ 	.byte	0x03, 0x50
        /*001a*/ 	.short	0x0000


	//----- nvinfo : EIATTR_MAXREG_COUNT
	.align		4
        /*001c*/ 	.byte	0x03, 0x1b
        /*001e*/ 	.short	0x00ff


	//----- nvinfo : EIATTR_MERCURY_ISA_VERSION
	.align		4
        /*0020*/ 	.byte	0x03, 0x5f
        /*0022*/ 	.short	0x0101


	//----- nvinfo : EIATTR_COOP_GROUP_MASK_REGIDS
	.align		4
        /*0024*/ 	.byte	0x04, 0x29
        /*0026*/ 	.short	(.L_1362 - .L_1361)


	//   ....[0]....
.L_1361:
        /*0028*/ 	.word	0xffffffff


	//   ....[1]....
        /*002c*/ 	.word	0xffffffff


	//   ....[2]....
        /*0030*/ 	.word	0xffffffff


	//   ....[3]....
        /*0034*/ 	.word	0xffffffff


	//   ....[4]....
        /*0038*/ 	.word	0xffffffff


	//   ....[5]....
        /*003c*/ 	.word	0xffffffff


	//   ....[6]....
        /*0040*/ 	.word	0xffffffff


	//   ....[7]....
        /*0044*/ 	.word	0xffffffff


	//   ....[8]....
        /*0048*/ 	.word	0xffffffff


	//   ....[9]....
        /*004c*/ 	.word	0xffffffff


	//   ....[10]....
        /*0050*/ 	.word	0x05000090


	//   ....[11]....
        /*0054*/ 	.word	0x05000090


	//   ....[12]....
        /*0058*/ 	.word	0x05000090


	//   ....[13]....
        /*005c*/ 	.word	0x05000090


	//   ....[14]....
        /*0060*/ 	.word	0x05000090


	//   ....[15]....
        /*0064*/ 	.word	0x05000090


	//   ....[16]....
        /*0068*/ 	.word	0x05000090


	//   ....[17]....
        /*006c*/ 	.word	0x05000090


	//   ....[18]....
        /*0070*/ 	.word	0x05000090


	//   ....[19]....
        /*0074*/ 	.word	0x05000090


	//----- nvinfo : EIATTR_COOP_GROUP_INSTR_OFFSETS
	.align		4
.L_1362:
        /*0078*/ 	.byte	0x04, 0x28
        /*007a*/ 	.short	(.L_1364 - .L_1363)


	//   ....[0]....
.L_1363:
        /*007c*/ 	.word	0x00003ae0


	//   ....[1]....
        /*0080*/ 	.word	0x00003b00


	//   ....[2]....
        /*0084*/ 	.word	0x00003b20


	//   ....[3]....
        /*0088*/ 	.word	0x00003b40


	//   ....[4]....
        /*008c*/ 	.word	0x00003b70


	//   ....[5]....
        /*0090*/ 	.word	0x000040b0


	//   ....[6]....
        /*0094*/ 	.word	0x000040d0


	//   ....[7]....
        /*0098*/ 	.word	0x000040f0


	//   ....[8]....
        /*009c*/ 	.word	0x00004110


	//   ....[9]....
        /*00a0*/ 	.word	0x00004130


	//   ....[10]....
        /*00a4*/ 	.word	0x00005ca0


	//   ....[11]....
        /*00a8*/ 	.word	0x00005d40


	//   ....[12]....
        /*00ac*/ 	.word	0x00005db0


	//   ....[13]....
        /*00b0*/ 	.word	0x00005e20


	//   ....[14]....
        /*00b4*/ 	.word	0x00005ea0


	//   ....[15]....
        /*00b8*/ 	.word	0x00006430


	//   ....[16]....
        /*00bc*/ 	.word	0x000064a0


	//   ....[17]....
        /*00c0*/ 	.word	0x00006510


	//   ....[18]....
        /*00c4*/ 	.word	0x00006580


	//   ....[19]....
        /*00c8*/ 	.word	0x000065f0


	//----- nvinfo : EIATTR_VRC_CTA_INIT_COUNT
	.align		4
.L_1364:
        /*00cc*/ 	.byte	0x02, 0x4a
	.zero		1
	.zero		1


	//----- nvinfo : EIATTR_EXIT_INSTR_OFFSETS
	.align		4
        /*00d0*/ 	.byte	0x04, 0x1c
        /*00d2*/ 	.short	(.L_1366 - .L_1365)


	//   ....[0]....
.L_1365:
        /*00d4*/ 	.word	0x00001480


	//   ....[1]....
        /*00d8*/ 	.word	0x00005c30


	//----- nvinfo : EIATTR_MAX_THREADS
	.align		4
.L_1366:
        /*00dc*/ 	.byte	0x04, 0x05
        /*00de*/ 	.short	(.L_1368 - .L_1367)
.L_1367:
        /*00e0*/ 	.word	0x00000080
        /*00e4*/ 	.word	0x00000001
        /*00e8*/ 	.word	0x00000001


	//----- nvinfo : EIATTR_CRS_STACK_SIZE
	.align		4
.L_1368:
        /*00ec*/ 	.byte	0x04, 0x1e
        /*00ee*/ 	.short	(.L_1370 - .L_1369)
.L_1369:
        /*00f0*/ 	.word	0x00000000


	//----- nvinfo : EIATTR_CBANK_PARAM_SIZE
	.align		4
.L_1370:
        /*00f4*/ 	.byte	0x03, 0x19
        /*00f6*/ 	.short	0x00e8


	//----- nvinfo : EIATTR_PARAM_CBANK
	.align		4
        /*00f8*/ 	.byte	0x04, 0x0a
        /*00fa*/ 	.short	(.L_1372 - .L_1371)
	.align		4
.L_1371:
        /*00fc*/ 	.word	index@(.nv.constant0._ZN10layer_norm31ln_parallel_residual_fwd_kernelINS_13Kernel_traitsI6__halfS2_fS2_fjLj1280ELj1ELj4ELj1ELj16ENS_18Kernel_traits_baseILj1280ES2_S2_fS2_fjLj128EEEEELb0ELb0ELb0EEEvNS_9FwdParamsE)
        /*0100*/ 	.short	0x0380
        /*0102*/ 	.short	0x00e8


	//----- nvinfo : EIATTR_SW_WAR
	.align		4
.L_1372:
        /*0104*/ 	.byte	0x04, 0x36
        /*0106*/ 	.short	(.L_1374 - .L_1373)
.L_1373:
        /*0108*/ 	.word	0x00000008
.L_1374:


//--------------------- .nv.info._ZN10layer_norm31ln_parallel_residual_fwd_kernelINS_13Kernel_traitsI6__halfS2_fS2_fjLj1280ELj1ELj4ELj1ELj16ENS_18Kernel_traits_baseILj1280ES2_S2_fS2_fjLj128EEEEELb0ELb0ELb1EEEvNS_9FwdParamsE --------------------------
	.section	.nv.info._ZN10layer_norm31ln_parallel_residual_fwd_kernelINS_13Kernel_traitsI6__halfS2_fS2_fjLj1280ELj1ELj4ELj1ELj16ENS_18Kernel_traits_baseILj1280ES2_S2_fS2_fjLj128EEEEELb0ELb0ELb1EEEvNS_9FwdParamsE,"",@"SHT_CUDA_INFO"
	.sectionflags	@""
	.align	4


	//----- nvinfo : EIATTR_CUDA_API_VERSION
	.align		4
        /*0000*/ 	.byte	0x04, 0x37
        /*0002*/ 	.short	(.L_1376 - .L_1375)
.L_1375:
        /*0004*/ 	.word	0x00000082


	//----- nvinfo : EIATTR_KPARAM_INFO
	.align		4
.L_1376:
        /*0008*/ 	.byte	0x04, 0x17
        /*000a*/ 	.short	(.L_1378 - .L_1377)
.L_1377:
        /*000c*/ 	.word	0x00000000
        /*0010*/ 	.short	0x0000
        /*0012*/ 	.short	0x0000
        /*0014*/ 	.byte	0x00, 0xf0, 0xa1, 0x03


	//----- nvinfo : EIATTR_SPARSE_MMA_MASK
	.align		4
.L_1378:
        /*0018*/ 	.byte	0x03, 0x50
        /*001a*/ 	.short	0x0000


	//----- nvinfo : EIATTR_MAXREG_COUNT
	.align		4
        /*001c*/ 	.byte	0x03, 0x1b
        /*001e*/ 	.short	0x00ff


	//----- nvinfo : EIATTR_MERCURY_ISA_VERSION
	.align		4
        /*0020*/ 	.byte	0x03, 0x5f
        /*0022*/ 	.short	0x0101


	//----- nvinfo : EIATTR_COOP_GROUP_MASK_REGIDS
	.align		4
        /*0024*/ 	.byte	0x04, 0x29
        /*0026*/ 	.short	(.L_1380 - .L_1379)


	//   ....[0]....
.L_1379:
        /*0028*/ 	.word	0xffffffff


	//   ....[1]....
        /*002c*/ 	.word	0xffffffff


	//   ....[2]....
        /*0030*/ 	.word	0xffffffff


	//   ....[3]....
        /*0034*/ 	.word	0xffffffff


	//   ....[4]....
        /*0038*/ 	.word	0xffffffff


	//   ....[5]....
        /*003c*/ 	.word	0xffffffff


	//   ....[6]....
        /*0040*/ 	.word	0xffffffff


	//   ....[7]....
        /*0044*/ 	.word	0xffffffff


	//   ....[8]....
        /*0048*/ 	.word	0xffffffff


	//   ....[9]....
        /*004c*/ 	.word	0xffffffff


	//   ....[10]....
        /*0050*/ 	.word	0x05000093


	//   ....[11]....
        /*0054*/ 	.word	0x05000093


	//   ....[12]....
        /*0058*/ 	.word	0x05000093


	//   ....[13]....
        /*005c*/ 	.word	0x05000093


	//   ....[14]....
        /*0060*/ 	.word	0x05000093


	//   ....[15]....
        /*0064*/ 	.word	0x05000093


	//   ....[16]....
        /*0068*/ 	.word	0x05000093


	//   ....[17]....
        /*006c*/ 	.word	0x05000093


	//   ....[18]....
        /*0070*/ 	.word	0x05000093


	//   ....[19]....
        /*0074*/ 	.word	0x05000093


	//----- nvinfo : EIATTR_COOP_GROUP_INSTR_OFFSETS
	.align		4
.L_1380:
        /*0078*/ 	.byte	0x04, 0x28
        /*007a*/ 	.short	(.L_1382 - .L_1381)


	//   ....[0]....
.L_1381:
        /*007c*/ 	.word	0x00002ca0


	//   ....[1]....
        /*0080*/ 	.word	0x00002cc0


	//   ....[2]....
        /*0084*/ 	.word	0x00002ce0


	//   ....[3]....
        /*0088*/ 	.word	0x00002d10


	//   ....[4]....
        /*008c*/ 	.word	0x00002d30


	//   ....[5]....
        /*0090*/ 	.word	0x00003260


	//   ....[6]....
        /*0094*/ 	.word	0x00003280


	//   ....[7]....
        /*0098*/ 	.word	0x000032a0


	//   ....[8]....
        /*009c*/ 	.word	0x000032c0


	//   ....[9]....
        /*00a0*/ 	.word	0x000032e0


	//   ....[10]....
        /*00a4*/ 	.word	0x00004c60


	//   ....[11]....
        /*00a8*/ 	.word	0x00004d00


	//   ....[12]....
        /*00ac*/ 	.word	0x00004d70


	//   ....[13]....
        /*00b0*/ 	.word	0x00004df0


	//   ....[14]....
        /*00b4*/ 	.word	0x00004e60


	//   ....[15]....
        /*00b8*/ 	.word	0x000053d0


	//   ....[16]....
        /*00bc*/ 	.word	0x00005440


	//   ....[17]....
        /*00c0*/ 	.word	0x000054b0


	//   ....[18]....
        /*00c4*/ 	.word	0x00005520


	//   ....[19]....
        /*00c8*/ 	.word	0x00005590


	//----- nvinfo : EIATTR_VRC_CTA_INIT_COUNT
	.align		4
.L_1382:
        /*00cc*/ 	.byte	0x02, 0x4a
	.zero		1
	.zero		1


	//----- nvinfo : EIATTR_EXIT_INSTR_OFFSETS
	.align		4
        /*00d0*/ 	.byte	0x04, 0x1c
        /*00d2*/ 	.short	(.L_1384 - .L_1383)


	//   ....[0]....
.L_1383:
        /*00d4*/ 	.word	0x00000950


	//   ....[1]....
        /*00d8*/ 	.word	0x00004bf0


	//----- nvinfo : EIATTR_MAX_THREADS
	.align		4
.L_1384:
        /*00dc*/ 	.byte	0x04, 0x05
        /*00de*/ 	.short	(.L_1386 - .L_1385)
.L_1385:
        /*00e0*/ 	.word	0x00000080
        /*00e4*/ 	.word	0x00000001
        /*00e8*/ 	.word	0x00000001


	//----- nvinfo : EIATTR_CRS_STACK_SIZE
	.align		4
.L_1386:
        /*00ec*/ 	.byte	0x04, 0x1e
        /*00ee*/ 	.short	(.L_1388 - .L_1387)
.L_1387:
        /*00f0*/ 	.word	0x00000000


	//----- nvinfo : EIATTR_CBANK_PARAM_SIZE
	.align		4
.L_1388:
        /*00f4*/ 	.byte	0x03, 0x19
        /*00f6*/ 	.short	0x00e8


	//----- nvinfo : EIATTR_PARAM_CBANK
	.align		4
        /*00f8*/ 	.byte	0x04, 0x0a
        /*00fa*/ 	.short	(.L_1390 - .L_1389)
	.align		4
.L_1389:
        /*00fc*/ 	.word	index@(.nv.constant0._ZN10layer_norm31ln_parallel_residual_fwd_kernelINS_13Kernel_traitsI6__halfS2_fS2_fjLj1280ELj1ELj4ELj1ELj16ENS_18Kernel_traits_baseILj1280ES2_S2_fS2_fjLj128EEEEELb0ELb0ELb1EEEvNS_9FwdParamsE)
        /*0100*/ 	.short	0x0380
        /*0102*/ 	.short	0x00e8


	//----- nvinfo : EIATTR_SW_WAR
	.align		4
.L_1390:
        /*0104*/ 	.byte	0x04, 0x36
        /*0106*/ 	.short	(.L_1392 - .L_1391)
.L_1391:
        /*0108*/ 	.word	0x00000008
.L_1392:


//--------------------- .nv.info._ZN10layer_norm31ln_parallel_residual_fwd_kernelINS_13Kernel_traitsI6__halfS2_fS2_fjLj1280ELj1ELj4ELj1ELj16ENS_18Kernel_traits_baseILj1280ES2_S2_fS2_fjLj128EEEEELb0ELb1ELb0EEEvNS_9FwdParamsE --------------------------
	.section	.nv.info._ZN10layer_norm31ln_parallel_residual_fwd_kernelINS_13Kernel_traitsI6__halfS2_fS2_fjLj1280ELj1ELj4ELj1ELj16ENS_18Kernel_traits_baseILj1280ES2_S2_fS2_fjLj128EEEEELb0ELb1ELb0EEEvNS_9FwdParamsE,"",@"SHT_CUDA_INFO"
	.sectionflags	@""
	.align	4


	//----- nvinfo : EIATTR_CUDA_API_VERSION
	.align		4
        /*0000*/ 	.byte	0x04, 0x37
        /*0002*/ 	.short	(.L_1394 - .L_1393)
.L_1393:
        /*0004*/ 	.word	0x00000082


	//----- nvinfo : EIATTR_KPARAM_INFO
	.align		4
.L_1394:
        /*0008*/ 	.byte	0x04, 0x17
        /*000a*/ 	.short	(.L_1396 - .L_1395)
.L_1395:
        /*000c*/ 	.word	0x00000000
        /*0010*/ 	.short	0x0000
        /*0012*/ 	.short	0x0000
        /*0014*/ 	.byte	0x00, 0xf0, 0xa1, 0x03


	//----- nvinfo : EIATTR_SPARSE_MMA_MASK
	.align		4
.L_1396:
        /*0018*/ 	.byte	0x03, 0x50
        /*001a*/ 	.short	0x0000


	//----- nvinfo : EIATTR_MAXREG_COUNT
	.align		4
        /*001c*/ 	.byte	0x03, 0x1b
        /*001e*/ 	.short	0x00ff


	//----- nvinfo : EIATTR_MERCURY_ISA_VERSION
	.align		4
        /*0020*/ 	.byte	0x03, 0x5f
        /*0022*/ 	.short	0x0101


	//----- nvinfo : EIATTR_COOP_GROUP_MASK_REGIDS
	.align		4
        /*0024*/ 	.byte	0x04, 0x29
        /*0026*/ 	.short	(.L_1398 - .L_1397)


	//   ....[0]....
.L_1397:
        /*0028*/ 	.word	0xffffffff


	//   ....[1]....
        /*002c*/ 	.word	0xffffffff


	//   ....[2]....
        /*0030*/ 	.word	0xffffffff


	//   ....[3]....
        /*0034*/ 	.word	0xffffffff


	//   ....[4]....
        /*0038*/ 	.word	0xffffffff


	//   ....[5]....
        /*003c*/ 	.word	0xffffffff


	//   ....[6]....
        /*0040*/ 	.word	0xffffffff


	//   ....[7]....
        /*0044*/ 	.word	0xffffffff


	//   ....[8]....
        /*0048*/ 	.word	0xffffffff


	//   ....[9]....
        /*004c*/ 	.word	0xffffffff


	//   ....[10]....
        /*0050*/ 	.word	0x0500006c


	//   ....[11]....
        /*0054*/ 	.word	0x0500006c


	//   ....[12]....
        /*0058*/ 	.word	0x0500006c


	//   ....[13]....
        /*005c*/ 	.word	0x0500006c


	//   ....[14]....
        /*0060*/ 	.word	0x0500006c


	//   ....[15]....
        /*0064*/ 	.word	0x0500006c


	//   ....[16]....
        /*0068*/ 	.word	0x0500006c


	//   ....[17]....
        /*006c*/ 	.word	0x0500006c


	//   ....[18]....
        /*0070*/ 	.word	0x0500006c


	//   ....[19]....
        /*0074*/ 	.word	0x0500006c


	//----- nvinfo : EIATTR_COOP_GROUP_INSTR_OFFSETS
	.align		4
.L_1398:
        /*0078*/ 	.byte	0x04, 0x28
        /*007a*/ 	.short	(.L_1400 - .L_1399)


	//   ....[0]....
.L_1399:
        /*007c*/ 	.word	0x00002cd0


	//   ....[1]....
        /*0080*/ 	.word	0x00002d00


	//   ....[2]....
        /*0084*/ 	.word	0x00002d20


	//   ....[3]....
        /*0088*/ 	.word	0x00002d40


	//   ....[4]....
        /*008c*/ 	.word	0x00002d60


	//   ....[5]....
        /*0090*/ 	.word	0x000032a0


	//   ....[6]....
        /*0094*/ 	.word	0x000032c0


	//   ....[7]....
        /*0098*/ 	.word	0x000032e0


	//   ....[8]....
        /*009c*/ 	.word	0x00003300


	//   ....[9]....
        /*00a0*/ 	.word	0x00003320


	//   ....[10]....
        /*00a4*/ 	.word	0x000044e0


	//   ....[11]....
        /*00a8*/ 	.word	0x00004590


	//   ....[12]....
        /*00ac*/ 	.word	0x00004600


	//   ....[13]....
        /*00b0*/ 	.word	0x00004670


	//   ....[14]....
        /*00b4*/ 	.word	0x000046e0


	//   ....[15]....
        /*00b8*/ 	.word	0x00004c60


	//   ....[16]....
        /*00bc*/ 	.word	0x00004cd0


	//   ....[17]....
        /*00c0*/ 	.word	0x00004d40


	//   ....[18]....
        /*00c4*/ 	.word	0x00004db0


	//   ....[19]....
        /*00c8*/ 	.word	0x00004e20


	//----- nvinfo : EIATTR_VRC_CTA_INIT_COUNT
	.align		4
.L_1400:
        /*00cc*/ 	.byte	0x02, 0x4a
	.zero		1
	.zero		1


	//----- nvinfo : EIATTR_EXIT_INSTR_OFFSETS
	.align		4
        /*00d0*/ 	.byte	0x04, 0x1c
        /*00d2*/ 	.short	(.L_1402 - .L_1401)


	//   ....[0]....
.L_1401:
        /*00d4*/ 	.word	0x00000660


	//   ....[1]....
        /*00d8*/ 	.word	0x00004470


	//----- nvinfo : EIATTR_MAX_THREADS
	.align		4
.L_1402:
        /*00dc*/ 	.byte	0x04, 0x05
        /*00de*/ 	.short	(.L_1404 - .L_1403)
.L_1403:
        /*00e0*/ 	.word	0x00000080
        /*00e4*/ 	.word	0x00000001
        /*00e8*/ 	.word	0x00000001


	//----- nvinfo : EIATTR_CRS_STACK_SIZE
	.align		4
.L_1404:
        /*00ec*/ 	.byte	0x04, 0x1e
        /*00ee*/ 	.short	(.L_1406 - .L_1405)
.L_1405:
        /*00f0*/ 	.word	0x00000000


	//----- nvinfo : EIATTR_CBANK_PARAM_SIZE
	.align		4
.L_1406:
        /*00f4*/ 	.byte	0x03, 0x19
        /*00f6*/ 	.short	0x00e8


	//----- nvinfo : EIATTR_PARAM_CBANK
	.align		4
        /*00f8*/ 	.byte	0x04, 0x0a
        /*00fa*/ 	.short	(.L_1408 - .L_1407)
	.align		4
.L_1407:
        /*00fc*/ 	.word	index@(.nv.constant0._ZN10layer_norm31ln_parallel_residual_fwd_kernelINS_13Kernel_traitsI6__halfS2_fS2_fjLj1280ELj1ELj4ELj1ELj16ENS_18Kernel_traits_baseILj1280ES2_S2_fS2_fjLj128EEEEELb0ELb1ELb0EEEvNS_9FwdParamsE)
        /*0100*/ 	.short	0x0380
        /*0102*/ 	.short	0x00e8


	//----- nvinfo : EIATTR_SW_WAR
	.align		4
.L_1408:
        /*0104*/ 	.byte	0x04, 0x36
        /*0106*/ 	.short	(.L_1410 - .L_1409)
.L_1409:
        /*0108*/ 	.word	0x00000008
.L_1410:


//--------------------- .nv.info._ZN10layer_norm31ln_parallel_residual_fwd_kernelINS_13Kernel_traitsI6__halfS2_fS2_fjLj1280ELj1ELj4ELj1ELj16ENS_18Kernel_traits_baseILj1280ES2_S2_fS2_fjLj128EEEEELb0ELb1ELb1EEEvNS_9FwdParamsE --------------------------
	.section	.nv.info._ZN10layer_norm31ln_parallel_residual_fwd_kernelINS_13Kernel_traitsI6__halfS2_fS2_fjLj1280ELj1ELj4ELj1ELj16ENS_18Kernel_traits_baseILj1280ES2_S2_fS2_fjLj128EEEEELb0ELb1ELb1EEEvNS_9FwdParamsE,"",@"SHT_CUDA_INFO"
	.sectionflags	@""
	.align	4


	//----- nvinfo : EIATTR_CUDA_API_VERSION
	.align		4
        /*0000*/ 	.byte	0x04, 0x37
        /*0002*/ 	.short	(.L_1412 - .L_1411)
.L_1411:
        /*0004*/ 	.word	0x00000082


	//----- nvinfo : EIATTR_KPARAM_INFO
	.align		4
.L_1412:
        /*0008*/ 	.byte	0x04, 0x17
        /*000a*/ 	.short	(.L_1414 - .L_1413)
.L_1413:
        /*000c*/ 	.word	0x00000000
        /*0010*/ 	.short	0x0000
        /*0012*/ 	.short	0x0000
        /*0014*/ 	.byte	0x00, 0xf0, 0xa1, 0x03


	//----- nvinfo : EIATTR_SPARSE_MMA_MASK
	.align		4
.L_1414:
        /*0018*/ 	.byte	0x03, 0x50
        /*001a*/ 	.short	0x0000


	//----- nvinfo : EIATTR_MAXREG_COUNT
	.align		4
        /*001c*/ 	.byte	0x03, 0x1b
        /*001e*/ 	.short	0x00ff


	//----- nvinfo : EIATTR_MERCURY_ISA_VERSION
	.align		4
        /*0020*/ 	.byte	0x03, 0x5f
        /*0022*/ 	.short	0x0101


	//----- nvinfo : EIATTR_COOP_GROUP_MASK_REGIDS
	.align		4
        /*0024*/ 	.byte	0x04, 0x29
        /*0026*/ 	.short	(.L_1416 - .L_1415)


	//   ....[0]....
.L_1415:
        /*0028*/ 	.word	0xffffffff


	//   ....[1]....
        /*002c*/ 	.word	0xffffffff


	//   ....[2]....
        /*0030*/ 	.word	0xffffffff


	//   ....[3]....
        /*0034*/ 	.word	0xffffffff


	//   ....[4]....
        /*0038*/ 	.word	0xffffffff


	//   ....[5]....
        /*003c*/ 	.word	0xffffffff


	//   ....[6]....
        /*0040*/ 	.word	0xffffffff


	//   ....[7]....
        /*0044*/ 	.word	0xffffffff


	//   ....[8]....
        /*0048*/ 	.word	0xffffffff


	//   ....[9]....
        /*004c*/ 	.word	0xffffffff


	//   ....[10]....
        /*0050*/ 	.word	0x0500006d


	//   ....[11]....
        /*0054*/ 	.word	0x0500006d


	//   ....[12]....
        /*0058*/ 	.word	0x0500006d


	//   ....[13]....
        /*005c*/ 	.word	0x0500006d


	//   ....[14]....
        /*0060*/ 	.word	0x0500006d


	//   ....[15]....
        /*0064*/ 	.word	0x0500006d


	//   ....[16]....
        /*0068*/ 	.word	0x0500006d


	//   ....[17]....
        /*006c*/ 	.word	0x0500006d


	//   ....[18]....
        /*0070*/ 	.word	0x0500006d


	//   ....[19]....
        /*0074*/ 	.word	0x0500006d


	//----- nvinfo : EIATTR_COOP_GROUP_INSTR_OFFSETS
	.align		4
.L_1416:
        /*0078*/ 	.byte	0x04, 0x28
        /*007a*/ 	.short	(.L_1418 - .L_1417)


	//   ....[0]....
.L_1417:
        /*007c*/ 	.word	0x000027e0


	//   ....[1]....
        /*0080*/ 	.word	0x00002810


	//   ....[2]....
        /*0084*/ 	.word	0x00002830


	//   ....[3]....
        /*0088*/ 	.word	0x00002850


	//   ....[4]....
        /*008c*/ 	.word	0x00002870


	//   ....[5]....
        /*0090*/ 	.word	0x00002da0


	//   ....[6]....
        /*0094*/ 	.word	0x00002dc0


	//   ....[7]....
        /*0098*/ 	.word	0x00002de0


	//   ....[8]....
        /*009c*/ 	.word	0x00002e00


	//   ....[9]....
        /*00a0*/ 	.word	0x00002e20


	//   ....[10]....
        /*00a4*/ 	.word	0x00003e20


	//   ....[11]....
        /*00a8*/ 	.word	0x00003ed0


	//   ....[12]....
        /*00ac*/ 	.word	0x00003f40


	//   ....[13]....
        /*00b0*/ 	.word	0x00003fb0


	//   ....[14]....
        /*00b4*/ 	.word	0x00004020


	//   ....[15]....
        /*00b8*/ 	.word	0x000045a0


	//   ....[16]....
        /*00bc*/ 	.word	0x00004610


	//   ....[17]....
        /*00c0*/ 	.word	0x00004680


	//   ....[18]....
        /*00c4*/ 	.word	0x000046f0


	//   ....[19]....
        /*00c8*/ 	.word	0x00004760


	//----- nvinfo : EIATTR_VRC_CTA_INIT_COUNT
	.align		4
.L_1418:
        /*00cc*/ 	.byte	0x02, 0x4a
	.zero		1
	.zero		1


	//----- nvinfo : EIATTR_EXIT_INSTR_OFFSETS
	.align		4
        /*00d0*/ 	.byte	0x04, 0x1c
        /*00d2*/ 	.short	(.L_1420 - .L_1419)


	//   ....[0]....
.L_1419:
        /*00d4*/ 	.word	0x00000300


	//   ....[1]....
        /*00d8*/ 	.word	0x00003db0


	//----- nvinfo : EIATTR_MAX_THREADS
	.align		4
.L_1420:
        /*00dc*/ 	.byte	0x04, 0x05
        /*00de*/ 	.short	(.L_1422 - .L_1421)
.L_1421:
        /*00e0*/ 	.word	0x00000080
        /*00e4*/ 	.word	0x00000001
        /*00e8*/ 	.word	0x00000001


	//----- nvinfo : EIATTR_CRS_STACK_SIZE
	.align		4
.L_1422:
        /*00ec*/ 	.byte	0x04, 0x1e
        /*00ee*/ 	.short	(.L_1424 - .L_1423)
.L_1423:
        /*00f0*/ 	.word	0x00000000


	//----- nvinfo : EIATTR_CBANK_PARAM_SIZE
	.align		4
.L_1424:
        /*00f4*/ 	.byte	0x03, 0x19
        /*00f6*/ 	.short	0x00e8


	//----- nvinfo : EIATTR_PARAM_CBANK
	.align		4
        /*00f8*/ 	.byte	0x04, 0x0a
        /*00fa*/ 	.short	(.L_1426 - .L_1425)
	.align		4
.L_1425:
        /*00fc*/ 	.word	index@(.nv.constant0._ZN10layer_norm31ln_parallel_residual_fwd_kernelINS_13Kernel_traitsI6__halfS2_fS2_fjLj1280ELj1ELj4ELj1ELj16ENS_18Kernel_traits_baseILj1280ES2_S2_fS2_fjLj128EEEEELb0ELb1ELb1EEEvNS_9FwdParamsE)
        /*0100*/ 	.short	0x0380
        /*0102*/ 	.short	0x00e8


	//----- nvinfo : EIATTR_SW_WAR
	.align		4
.L_1426:
        /*0104*/ 	.byte	0x04, 0x36
        /*0106*/ 	.short	(.L_1428 - .L_1427)
.L_1427:
        /*0108*/ 	.word	0x00000008
.L_1428:


//--------------------- .nv.info._ZN10layer_norm31ln_parallel_residual_fwd_kernelINS_13Kernel_traitsI6__halfS2_fS2_fjLj1280ELj1ELj4ELj1ELj16ENS_18Kernel_traits_baseILj1280ES2_S2_fS2_fjLj128EEEEELb1ELb0ELb0EEEvNS_9FwdParamsE --------------------------
	.section	.nv.info._ZN10layer_norm31ln_parallel_residual_fwd_kernelINS_13Kernel_traitsI6__halfS2_fS2_fjLj1280ELj1ELj4ELj1ELj16ENS_18Kernel_traits_baseILj1280ES2_S2_fS2_fjLj128EEEEELb1ELb0ELb0EEEvNS_9FwdParamsE,"",@"SHT_CUDA_INFO"
	.sectionflags	@""
	.align	4


	//----- nvinfo : EIATTR_CUDA_API_VERSION
	.align		4
        /*0000*/ 	.byte	0x04, 0x37
        /*0002*/ 	.short	(.L_1430 - .L_1429)
.L_1429:
        /*0004*/ 	.word	0x00000082


	//----- nvinfo : EIATTR_KPARAM_INFO
	.align		4
.L_1430:
        /*0008*/ 	.byte	0x04, 0x17
        /*000a*/ 	.short	(.L_1432 - .L_1431)
.L_1431:
        /*000c*/ 	.word	0x00000000
        /*0010*/ 	.short	0x0000
        /*0012*/ 	.short	0x0000
        /*0014*/ 	.byte	0x00, 0xf0, 0xa1, 0x03


	//----- nvinfo : EIATTR_SPARSE_MMA_MASK
	.align		4
.L_1432:
        /*0018*/ 	.byte	0x03, 0x50
        /*001a*/ 	.short	0x0000


	//----- nvinfo : EIATTR_MAXREG_COUNT
	.align		4
        /*001c*/ 	.byte	0x03, 0x1b
        /*001e*/ 	.short	0x00ff


	//----- nvinfo : EIATTR_MERCURY_ISA_VERSION
	.align		4
        /*0020*/ 	.byte	0x03, 0x5f
        /*0022*/ 	.short	0x0101


	//----- nvinfo : EIATTR_COOP_GROUP_MASK_REGIDS
	.align		4
        /*0024*/ 	.byte	0x04, 0x29
        /*0026*/ 	.short	(.L_1434 - .L_1433)


	//   ....[0]....
.L_1433:
        /*0028*/ 	.word	0xffffffff


	//   ....[1]....
        /*002c*/ 	.word	0xffffffff


	//   ....[2]....
        /*0030*/ 	.word	0xffffffff


	//   ....[3]....
        /*0034*/ 	.word	0xffffffff


	//   ....[4]....
        /*0038*/ 	.word	0xffffffff


	//   ....[5]....
        /*003c*/ 	.word	0xffffffff


	//   ....[6]....
        /*0040*/ 	.word	0xffffffff


	//   ....[7]....
        /*0044*/ 	.word	0xffffffff


	//   ....[8]....
        /*0048*/ 	.word	0xffffffff


	//   ....[9]....
        /*004c*/ 	.word	0xffffffff


	//   ....[10]....
        /*0050*/ 	.word	0x050000aa


	//   ....[11]....
        /*0054*/ 	.word	0x050000aa


	//   ....[12]....
        /*0058*/ 	.word	0x050000aa


	//   ....[13]....
        /*005c*/ 	.word	0x050000aa


	//   ....[14]....
        /*0060*/ 	.word	0x050000aa


	//   ....[15]....
        /*0064*/ 	.word	0x050000aa


	//   ....[16]....
        /*0068*/ 	.word	0x050000aa


	//   ....[17]....
        /*006c*/ 	.word	0x050000aa


	//   ....[18]....
        /*0070*/ 	.word	0x050000aa


	//   ....[19]....
        /*0074*/ 	.word	0x050000aa


	//----- nvinfo : EIATTR_COOP_GROUP_INSTR_OFFSETS
	.align		4
.L_1434:
        /*0078*/ 	.byte	0x04, 0x28
        /*007a*/ 	.short	(.L_1436 - .L_1435)


	//   ....[0]....
.L_1435:
        /*007c*/ 	.word	0x0002f3f0


	//   ....[1]....
        /*0080*/ 	.word	0x0002f410


	//   ....[2]....
        /*0084*/ 	.word	0x0002f430


	//   ....[3]....
        /*0088*/ 	.word	0x0002f460


	//   ....[4]....
        /*008c*/ 	.word	0x0002f480


	//   ....[5]....
        /*0090*/ 	.word	0x0002f9c0


	//   ....[6]....
        /*0094*/ 	.word	0x0002f9e0


	//   ....[7]....
        /*0098*/ 	.word	0x0002fa00


	//   ....[8]....
        /*009c*/ 	.word	0x0002fa20


	//   ....[9]....
        /*00a0*/ 	.word	0x0002fa40


	//   ....[10]....
        /*00a4*/ 	.word	0x000315b0


	//   ....[11]....
        /*00a8*/ 	.word	0x00031650


	//   ....[12]....
        /*00ac*/ 	.word	0x000316c0


	//   ....[13]....
        /*00b0*/ 	.word	0x00031740


	//   ....[14]....
        /*00b4*/ 	.word	0x000317b0


	//   ....[15]....
        /*00b8*/ 	.word	0x00031d30


	//   ....[16]....
        /*00bc*/ 	.word	0x00031da0


	//   ....[17]....
        /*00c0*/ 	.word	0x00031e10


	//   ....[18]....
        /*00c4*/ 	.word	0x00031e80


	//   ....[19]....
        /*00c8*/ 	.word	0x00031ef0


	//----- nvinfo : EIATTR_VRC_CTA_INIT_COUNT
	.align		4
.L_1436:
        /*00cc*/ 	.byte	0x02, 0x4a
	.zero		1
	.zero		1


	//----- nvinfo : EIATTR_EXIT_INSTR_OFFSETS
	.align		4
        /*00d0*/ 	.byte	0x04, 0x1c
        /*00d2*/ 	.short	(.L_1438 - .L_1437)


	//   ....[0]....
.L_1437:
        /*00d4*/ 	.word	0x00001720


	//   ....[1]....
        /*00d8*/ 	.word	0x00031540


	//----- nvinfo : EIATTR_MAX_THREADS
	.align		4
.L_1438:
        /*00dc*/ 	.byte	0x04, 0x05
        /*00de*/ 	.short	(.L_1440 - .L_1439)
.L_1439:
        /*00e0*/ 	.word	0x00000080
        /*00e4*/ 	.word	0x00000001
        /*00e8*/ 	.word	0x00000001


	//----- nvinfo : EIATTR_CRS_STACK_SIZE
	.align		4
.L_1440:
        /*00ec*/ 	.byte	0x04, 0x1e
        /*00ee*/ 	.short	(.L_1442 - .L_1441)
.L_1441:
        /*00f0*/ 	.word	0x00000000


	//----- nvinfo : EIATTR_CBANK_PARAM_SIZE
	.align		4
.L_1442:
        /*00f4*/ 	.byte	0x03, 0x19
        /*00f6*/ 	.short	0x00e8


	//----- nvinfo : EIATTR_PARAM_CBANK
	.align		4
        /*00f8*/ 	.byte	0x04, 0x0a
        /*00fa*/ 	.short	(.L_1444 - .L_1443)
	.align		4
.L_1443:
        /*00fc*/ 	.word	index@(.nv.constant0._ZN10layer_norm31ln_parallel_residual_fwd_kernelINS_13Kernel_traitsI6__halfS2_fS2_fjLj1280ELj1ELj4ELj1ELj16ENS_18Kernel_traits_baseILj1280ES2_S2_fS2_fjLj128EEEEELb1ELb0ELb0EEEvNS_9FwdParamsE)
        /*0100*/ 	.short	0x0380
        /*0102*/ 	.short	0x00e8


	//----- nvinfo : EIATTR_SW_WAR
	.align		4
.L_1444:
        /*0104*/ 	.byte	0x04, 0x36
        /*0106*/ 	.short	(.L_1446 - .L_1445)
.L_1445:
        /*0108*/ 	.word	0x00000008
.L_1446:


//--------------------- .nv.info._ZN10layer_norm31ln_parallel_residual_fwd_kernelINS_13Kernel_traitsI6__halfS2_fS2_fjLj1280ELj1ELj4ELj1ELj16ENS_18Kernel_traits_baseILj1280ES2_S2_fS2_fjLj128EEEEELb1ELb0ELb1EEEvNS_9FwdParamsE --------------------------
	.section	.nv.info._ZN10layer_norm31ln_parallel_residual_fwd_kernelINS_13Kernel_traitsI6__halfS2_fS2_fjLj1280ELj1ELj4ELj1ELj16ENS_18Kernel_traits_baseILj1280ES2_S2_fS2_fjLj128EEEEELb1ELb0ELb1EEEvNS_9FwdParamsE,"",@"SHT_CUDA_INFO"
	.sectionflags	@""
	.align	4


	//----- nvinfo : EIATTR_CUDA_API_VERSION
	.align		4
        /*0000*/ 	.byte	0x04, 0x37
        /*0002*/ 	.short	(.L_1448 - .L_1447)
.L_1447:
        /*0004*/ 	.word	0x00000082


	//----- nvinfo : EIATTR_KPARAM_INFO
	.align		4
.L_1448:
        /*0008*/ 	.byte	0x04, 0x17
        /*000a*/ 	.short	(.L_1450 - .L_1449)
.L_1449:
        /*000c*/ 	.word	0x00000000
        /*0010*/ 	.short	0x0000
        /*0012*/ 	.short	0x0000
        /*0014*/ 	.byte	0x00, 0xf0, 0xa1, 0x03


	//----- nvinfo : EIATTR_SPARSE_MMA_MASK
	.align		4
.L_1450:
        /*0018*/ 	.byte	0x03, 0x50
        /*001a*/ 	.short	0x0000


	//----- nvinfo : EIATTR_MAXREG_COUNT
	.align		4
        /*001c*/ 	.byte	0x03, 0x1b
        /*001e*/ 	.short	0x00ff


	//----- nvinfo : EIATTR_MERCURY_ISA_VERSION
	.align		4
        /*0020*/ 	.byte	0x03, 0x5f
        /*0022*/ 	.short	0x0101


	//----- nvinfo : EIATTR_COOP_GROUP_MASK_REGIDS
	.align		4
        /*0024*/ 	.byte	0x04, 0x29
        /*0026*/ 	.short	(.L_1452 - .L_1451)


	//   ....[0]....
.L_1451:
        /*0028*/ 	.word	0xffffffff


	//   ....[1]....
        /*002c*/ 	.word	0xffffffff


	//   ....[2]....
        /*0030*/ 	.word	0xffffffff


	//   ....[3]....
        /*0034*/ 	.word	0xffffffff


	//   ....[4]....
        /*0038*/ 	.word	0xffffffff


	//   ....[5]....
        /*003c*/ 	.word	0xffffffff


	//   ....[6]....
        /*0040*/ 	.word	0xffffffff


	//   ....[7]....
        /*0044*/ 	.word	0xffffffff


	//   ....[8]....
        /*0048*/ 	.word	0xffffffff


	//   ....[9]....
        /*004c*/ 	.word	0xffffffff


	//   ....[10]....
        /*0050*/ 	.word	0x050000ae


	//   ....[11]....
        /*0054*/ 	.word	0x050000ae


	//   ....[12]....
        /*0058*/ 	.word	0x050000ae


	//   ....[13]....
        /*005c*/ 	.word	0x050000ae


	//   ....[14]....
        /*0060*/ 	.word	0x050000ae


	//   ....[15]....
        /*0064*/ 	.word	0x050000ae


	//   ....[16]....
        /*0068*/ 	.word	0x050000ae


	//   ....[17]....
        /*006c*/ 	.word	0x050000ae


	//   ....[18]....
        /*0070*/ 	.word	0x050000ae


	//   ....[19]....
        /*0074*/ 	.word	0x050000ae


	//----- nvinfo : EIATTR_COOP_GROUP_INSTR_OFFSETS
	.align		4
.L_1452:
        /*0078*/ 	.byte	0x04, 0x28
        /*007a*/ 	.short	(.L_1454 - .L_1453)


	//   ....[0]....
.L_1453:
        /*007c*/ 	.word	0x00027940


	//   ....[1]....
        /*0080*/ 	.word	0x00027960


	//   ....[2]....
        /*0084*/ 	.word	0x00027980


	//   ....[3]....
        /*0088*/ 	.word	0x000279a0


	//   ....[4]....
        /*008c*/ 	.word	0x000279d0


	//   ....[5]....
        /*0090*/ 	.word	0x00027f00


	//   ....[6]....
        /*0094*/ 	.word	0x00027f20


	//   ....[7]....
        /*0098*/ 	.word	0x00027f40


	//   ....[8]....
        /*009c*/ 	.word	0x00027f60


	//   ....[9]....
        /*00a0*/ 	.word	0x00027f80


	//   ....[10]....
        /*00a4*/ 	.word	0x00029900


	//   ....[11]....
        /*00a8*/ 	.word	0x000299a0


	//   ....[12]....
        /*00ac*/ 	.word	0x00029a10


	//   ....[13]....
        /*00b0*/ 	.word	0x00029a80


	//   ....[14]....
        /*00b4*/ 	.word	0x00029b00


	//   ....[15]....
        /*00b8*/ 	.word	0x0002a070


	//   ....[16]....
        /*00bc*/ 	.word	0x0002a0e0


	//   ....[17]....
        /*00c0*/ 	.word	0x0002a150


	//   ....[18]....
        /*00c4*/ 	.word	0x0002a1c0


	//   ....[19]....
        /*00c8*/ 	.word	0x0002a230


	//----- nvinfo : EIATTR_VRC_CTA_INIT_COUNT
	.align		4
.L_1454:
        /*00cc*/ 	.byte	0x02, 0x4a
	.zero		1
	.zero		1


	//----- nvinfo : EIATTR_EXIT_INSTR_OFFSETS
	.align		4
        /*00d0*/ 	.byte	0x04, 0x1c
        /*00d2*/ 	.short	(.L_1456 - .L_1455)


	//   ....[0]....
.L_1455:
        /*00d4*/ 	.word	0x00000b90


	//   ....[1]....
        /*00d8*/ 	.word	0x00029890


	//----- nvinfo : EIATTR_MAX_THREADS
	.align		4
.L_1456:
        /*00dc*/ 	.byte	0x04, 0x05
        /*00de*/ 	.short	(.L_1458 - .L_1457)
.L_1457:
        /*00e0*/ 	.word	0x00000080
        /*00e4*/ 	.word	0x00000001
        /*00e8*/ 	.word	0x00000001


	//----- nvinfo : EIATTR_CRS_STACK_SIZE
	.align		4
.L_1458:
        /*00ec*/ 	.byte	0x04, 0x1e
        /*00ee*/ 	.short	(.L_1460 - .L_1459)
.L_1459:
        /*00f0*/ 	.word	0x00000000


	//----- nvinfo : EIATTR_CBANK_PARAM_SIZE
	.align		4
.L_1460:
        /*00f4*/ 	.byte	0x03, 0x19
        /*00f6*/ 	.short	0x00e8


	//----- nvinfo : EIATTR_PARAM_CBANK
	.align		4
        /*00f8*/ 	.byte	0x04, 0x0a
        /*00fa*/ 	.short	(.L_1462 - .L_1461)
	.align		4
.L_1461:
        /*00fc*/ 	.word	index@(.nv.constant0._ZN10layer_norm31ln_parallel_residual_fwd_kernelINS_13Kernel_traitsI6__halfS2_fS2_fjLj1280ELj1ELj4ELj1ELj16ENS_18Kernel_traits_baseILj1280ES2_S2_fS2_fjLj128EEEEELb1ELb0ELb1EEEvNS_9FwdParamsE)
        /*0100*/ 	.short	0x0380
        /*0102*/ 	.short	0x00e8


	//----- nvinfo : EIATTR_SW_WAR
	.align		4
.L_1462:
        /*0104*/ 	.byte	0x04, 0x36
        /*0106*/ 	.short	(.L_1464 - .L_1463)
.L_1463:
        /*0108*/ 	.word	0x00000008
.L_1464:


//--------------------- .nv.info._ZN10layer_norm31ln_parallel_residual_fwd_kernelINS_13Kernel_traitsI6__halfS2_fS2_fjLj1280ELj1ELj4ELj1ELj16ENS_18Kernel_traits_baseILj1280ES2_S2_fS2_fjLj128EEEEELb1ELb1ELb0EEEvNS_9FwdParamsE --------------------------
	.section	.nv.info._ZN10layer_norm31ln_parallel_residual_fwd_kernelINS_13Kernel_traitsI6__halfS2_fS2_fjLj1280ELj1ELj4ELj1ELj16ENS_18Kernel_traits_baseILj1280ES2_S2_fS2_fjLj128EEEEELb1ELb1ELb0EEEvNS_9FwdParamsE,"",@"SHT_CUDA_INFO"
	.sectionflags	@""
	.align	4


	//----- nvinfo : EIATTR_CUDA_API_VERSION
	.align		4
        /*0000*/ 	.byte	0x04, 0x37
        /*0002*/ 	.short	(.L_1466 - .L_1465)
.L_1465:
        /*0004*/ 	.word	0x00000082


	//----- nvinfo : EIATTR_KPARAM_INFO
	.align		4
.L_1466:
        /*0008*/ 	.byte	0x04, 0x17
        /*000a*/ 	.short	(.L_1468 - .L_1467)
.L_1467:
        /*000c*/ 	.word	0x00000000
        /*0010*/ 	.short	0x0000
        /*0012*/ 	.short	0x0000
        /*0014*/ 	.byte	0x00, 0xf0, 0xa1, 0x03


	//----- nvinfo : EIATTR_SPARSE_MMA_MASK
	.align		4
.L_1468:
        /*0018*/ 	.byte	0x03, 0x50
        /*001a*/ 	.short	0x0000


	//----- nvinfo : EIATTR_MAXREG_COUNT
	.align		4
        /*001c*/ 	.byte	0x03, 0x1b
        /*001e*/ 	.short	0x00ff


	//----- nvinfo : EIATTR_MERCURY_ISA_VERSION
	.align		4
        /*0020*/ 	.byte	0x03, 0x5f
        /*0022*/ 	.short	0x0101


	//----- nvinfo : EIATTR_COOP_GROUP_MASK_REGIDS
	.align		4
        /*0024*/ 	.byte	0x04, 0x29
        /*0026*/ 	.short	(.L_1470 - .L_1469)


	//   ....[0]....
.L_1469:
        /*0028*/ 	.word	0xffffffff


	//   ....[1]....
        /*002c*/ 	.word	0xffffffff


	//   ....[2]....
        /*0030*/ 	.word	0xffffffff


	//   ....[3]....
        /*0034*/ 	.word	0xffffffff


	//   ....[4]....
        /*0038*/ 	.word	0xffffffff


	//   ....[5]....
        /*003c*/ 	.word	0xffffffff


	//   ....[6]....
        /*0040*/ 	.word	0xffffffff


	//   ....[7]....
        /*0044*/ 	.word	0xffffffff


	//   ....[8]....
        /*0048*/ 	.word	0xffffffff


	//   ....[9]....
        /*004c*/ 	.word	0xffffffff


	//   ....[10]....
        /*0050*/ 	.word	0x0500005b


	//   ....[11]....
        /*0054*/ 	.word	0x0500005b


	//   ....[12]....
        /*0058*/ 	.word	0x0500005b


	//   ....[13]....
        /*005c*/ 	.word	0x0500005b


	//   ....[14]....
        /*0060*/ 	.word	0x0500005b


	//   ....[15]....
        /*0064*/ 	.word	0x0500005b


	//   ....[16]....
        /*0068*/ 	.word	0x0500005b


	//   ....[17]....
        /*006c*/ 	.word	0x0500005b


	//   ....[18]....
        /*0070*/ 	.word	0x0500005b


	//   ....[19]....
        /*0074*/ 	.word	0x0500005b


	//----- nvinfo : EIATTR_COOP_GROUP_INSTR_OFFSETS
	.align		4
.L_1470:
        /*0078*/ 	.byte	0x04, 0x28
        /*007a*/ 	.short	(.L_1472 - .L_1471)


	//   ....[0]....
.L_1471:
        /*007c*/ 	.word	0x0002ff40


	//   ....[1]....
        /*0080*/ 	.word	0x0002ff70


	//   ....[2]....
        /*0084*/ 	.word	0x0002ff90


	//   ....[3]....
        /*0088*/ 	.word	0x0002ffb0


	//   ....[4]....
        /*008c*/ 	.word	0x0002ffd0


	//   ....[5]....
        /*0090*/ 	.word	0x00030510


	//   ....[6]....
        /*0094*/ 	.word	0x00030530


	//   ....[7]....
        /*0098*/ 	.word	0x00030550


	//   ....[8]....
        /*009c*/ 	.word	0x00030570


	//   ....[9]....
        /*00a0*/ 	.word	0x00030590


	//   ....[10]....
        /*00a4*/ 	.word	0x00031750


	//   ....[11]....
        /*00a8*/ 	.word	0x000317f0


	//   ....[12]....
        /*00ac*/ 	.word	0x00031840


	//   ....[13]....
        /*00b0*/ 	.word	0x000318a0


	//   ....[14]....
        /*00b4*/ 	.word	0x00031900


	//   ....[15]....
        /*00b8*/ 	.word	0x00031e90


	//   ....[16]....
        /*00bc*/ 	.word	0x00031ef0


	//   ....[17]....
        /*00c0*/ 	.word	0x00031f50


	//   ....[18]....
        /*00c4*/ 	.word	0x00031fa0


	//   ....[19]....
        /*00c8*/ 	.word	0x00032000


	//----- nvinfo : EIATTR_VRC_CTA_INIT_COUNT
	.align		4
.L_1472:
        /*00cc*/ 	.byte	0x02, 0x4a
	.zero		1
	.zero		1


	//----- nvinfo : EIATTR_EXIT_INSTR_OFFSETS
	.align		4
        /*00d0*/ 	.byte	0x04, 0x1c
        /*00d2*/ 	.short	(.L_1474 - .L_1473)


	//   ....[0]....
.L_1473:
        /*00d4*/ 	.word	0x000008f0


	//   ....[1]....
        /*00d8*/ 	.word	0x000316e0


	//----- nvinfo : EIATTR_MAX_THREADS
	.align		4
.L_1474:
        /*00dc*/ 	.byte	0x04, 0x05
        /*00de*/ 	.short	(.L_1476 - .L_1475)
.L_1475:
        /*00e0*/ 	.word	0x00000080
        /*00e4*/ 	.word	0x00000001
        /*00e8*/ 	.word	0x00000001


	//----- nvinfo : EIATTR_CRS_STACK_SIZE
	.align		4
.L_1476:
        /*00ec*/ 	.byte	0x04, 0x1e
        /*00ee*/ 	.short	(.L_1478 - .L_1477)
.L_1477:
        /*00f0*/ 	.word	0x00000000


	//----- nvinfo : EIATTR_CBANK_PARAM_SIZE
	.align		4
.L_1478:
        /*00f4*/ 	.byte	0x03, 0x19
        /*00f6*/ 	.short	0x00e8


	//----- nvinfo : EIATTR_PARAM_CBANK
	.align		4
        /*00f8*/ 	.byte	0x04, 0x0a
        /*00fa*/ 	.short	(.L_1480 - .L_1479)
	.align		4
.L_1479:
        /*00fc*/ 	.word	index@(.nv.constant0._ZN10layer_norm31ln_parallel_residual_fwd_kernelINS_13Kernel_traitsI6__halfS2_fS2_fjLj1280ELj1ELj4ELj1ELj16ENS_18Kernel_traits_baseILj1280ES2_S2_fS2_fjLj128EEEEELb1ELb1ELb0EEEvNS_9FwdParamsE)
        /*0100*/ 	.short	0x0380
        /*0102*/ 	.short	0x00e8


	//----- nvinfo : EIATTR_SW_WAR
	.align		4
.L_1480:
        /*0104*/ 	.byte	0x04, 0x36
        /*0106*/ 	.short	(.L_1482 - .L_1481)
.L_1481:
        /*0108*/ 	.word	0x00000008
.L_1482:


//--------------------- .nv.info._ZN10layer_norm31ln_parallel_residual_fwd_kernelINS_13Kernel_traitsI6__halfS2_fS2_fjLj1280ELj1ELj4ELj1ELj16ENS_18Kernel_traits_baseILj1280ES2_S2_fS2_fjLj128EEEEELb1ELb1ELb1EEEvNS_9FwdParamsE --------------------------
	.section	.nv.info._ZN10layer_norm31ln_parallel_residual_fwd_kernelINS_13Kernel_traitsI6__halfS2_fS2_fjLj1280ELj1ELj4ELj1ELj16ENS_18Kernel_traits_baseILj1280ES2_S2_fS2_fjLj128EEEEELb1ELb1ELb1EEEvNS_9FwdParamsE,"",@"SHT_CUDA_INFO"
	.sectionflags	@""
	.align	4


	//----- nvinfo : EIATTR_CUDA_API_VERSION
	.align		4
        /*0000*/ 	.byte	0x04, 0x37
        /*0002*/ 	.short	(.L_1484 - .L_1483)
.L_1483:
        /*0004*/ 	.word	0x00000082


	//----- nvinfo : EIATTR_KPARAM_INFO
	.align		4
.L_1484:
        /*0008*/ 	.byte	0x04, 0x17
        /*000a*/ 	.short	(.L_1486 - .L_1485)
.L_1485:
        /*000c*/ 	.word	0x00000000
        /*0010*/ 	.short	0x0000
        /*0012*/ 	.short	0x0000
        /*0014*/ 	.byte	0x00, 0xf0, 0xa1, 0x03


	//----- nvinfo : EIATTR_SPARSE_MMA_MASK
	.align		4
.L_1486:
        /*0018*/ 	.byte	0x03, 0x50
        /*001a*/ 	.short	0x0000


	//----- nvinfo : EIATTR_MAXREG_COUNT
	.align		4
        /*001c*/ 	.byte	0x03, 0x1b
        /*001e*/ 	.short	0x00ff


	//----- nvinfo : EIATTR_MERCURY_ISA_VERSION
	.align		4
        /*0020*/ 	.byte	0x03, 0x5f
        /*0022*/ 	.short	0x0101


	//----- nvinfo : EIATTR_COOP_GROUP_MASK_REGIDS
	.align		4
        /*0024*/ 	.byte	0x04, 0x29
        /*0026*/ 	.short	(.L_1488 - .L_1487)


	//   ....[0]....
.L_1487:
        /*0028*/ 	.word	0xffffffff


	//   ....[1]....
        /*002c*/ 	.word	0xffffffff


	//   ....[2]....
        /*0030*/ 	.word	0xffffffff


	//   ....[3]....
        /*0034*/ 	.word	0xffffffff


	//   ....[4]....
        /*0038*/ 	.word	0xffffffff


	//   ....[5]....
        /*003c*/ 	.word	0xffffffff


	//   ....[6]....
        /*0040*/ 	.word	0xffffffff


	//   ....[7]....
        /*0044*/ 	.word	0xffffffff


	//   ....[8]....
        /*0048*/ 	.word	0xffffffff


	//   ....[9]....
        /*004c*/ 	.word	0xffffffff


	//   ....[10]....
        /*0050*/ 	.word	0x0500007e


	//   ....[11]....
        /*0054*/ 	.word	0x0500007e


	//   ....[12]....
        /*0058*/ 	.word	0x0500007e


	//   ....[13]....
        /*005c*/ 	.word	0x0500007e


	//   ....[14]....
        /*0060*/ 	.word	0x0500007e


	//   ....[15]....
        /*0064*/ 	.word	0x0500007e


	//   ....[16]....
        /*0068*/ 	.word	0x0500007e


	//   ....[17]....
        /*006c*/ 	.word	0x0500007e


	//   ....[18]....
        /*0070*/ 	.word	0x0500007e


	//   ....[19]....
        /*0074*/ 	.word	0x0500007e


	//----- nvinfo : EIATTR_COOP_GROUP_INSTR_OFFSETS
	.align		4
.L_1488:
        /*0078*/ 	.byte	0x04, 0x28
        /*007a*/ 	.short	(.L_1490 - .L_1489)


	//   ....[0]....
.L_1489:
        /*007c*/ 	.word	0x00027650


	//   ....[1]....
        /*0080*/ 	.word	0x00027680


	//   ....[2]....
        /*0084*/ 	.word	0x000276a0


	//   ....[3]....
        /*0088*/ 	.word	0x000276c0


	//   ....[4]....
        /*008c*/ 	.word	0x000276e0


	//   ....[5]....
        /*0090*/ 	.word	0x00027c10


	//   ....[6]....
        /*0094*/ 	.word	0x00027c30


	//   ....[7]....
        /*0098*/ 	.word	0x00027c50


	//   ....[8]....
        /*009c*/ 	.word	0x00027c70


	//   ....[9]....
        /*00a0*/ 	.word	0x00027c90


	//   ....[10]....
        /*00a4*/ 	.word	0x00028ca0


	//   ....[11]....
        /*00a8*/ 	.word	0x00028d50


	//   ....[12]....
        /*00ac*/ 	.word	0x00028dc0


	//   ....[13]....
        /*00b0*/ 	.word	0x00028e30


	//   ....[14]....
        /*00b4*/ 	.word	0x00028ea0


	//   ....[15]....
        /*00b8*/ 	.word	0x00029420


	//   ....[16]....
        /*00bc*/ 	.word	0x00029490


	//   ....[17]....
        /*00c0*/ 	.word	0x00029500


	//   ....[18]....
        /*00c4*/ 	.word	0x00029570


	//   ....[19]....
        /*00c8*/ 	.word	0x000295e0


	//----- nvinfo : EIATTR_VRC_CTA_INIT_COUNT
	.align		4
.L_1490:
        /*00cc*/ 	.byte	0x02, 0x4a
	.zero		1
	.zero		1


	//----- nvinfo : EIATTR_EXIT_INSTR_OFFSETS
	.align		4
        /*00d0*/ 	.byte	0x04, 0x1c
        /*00d2*/ 	.short	(.L_1492 - .L_1491)


	//   ....[0]....
.L_1491:
        /*00d4*/ 	.word	0x00000300


	//   ....[1]....
        /*00d8*/ 	.word	0x00028c30


	//----- nvinfo : EIATTR_MAX_THREADS
	.align		4
.L_1492:
        /*00dc*/ 	.byte	0x04, 0x05
        /*00de*/ 	.short	(.L_1494 - .L_1493)
.L_1493:
        /*00e0*/ 	.word	0x00000080
        /*00e4*/ 	.word	0x00000001
        /*00e8*/ 	.word	0x00000001


	//----- nvinfo : EIATTR_CRS_STACK_SIZE
	.align		4
.L_1494:
        /*00ec*/ 	.byte	0x04, 0x1e
        /*00ee*/ 	.short	(.L_1496 - .L_1495)
.L_1495:
        /*00f0*/ 	.word	0x00000000


	//----- nvinfo : EIATTR_CBANK_PARAM_SIZE
	.align		4
.L_1496:
        /*00f4*/ 	.byte	0x03, 0x19
        /*00f6*/ 	.short	0x00e8


	//----- nvinfo : EIATTR_PARAM_CBANK
	.align		4
        /*00f8*/ 	.byte	0x04, 0x0a
        /*00fa*/ 	.short	(.L_1498 - .L_1497)
	.align		4
.L_1497:
        /*00fc*/ 	.word	index@(.nv.constant0._ZN10layer_norm31ln_parallel_residual_fwd_kernelINS_13Kernel_traitsI6__halfS2_fS2_fjLj1280ELj1ELj4ELj1ELj16ENS_18Kernel_traits_baseILj1280ES2_S2_fS2_fjLj128EEEEELb1ELb1ELb1EEEvNS_9FwdParamsE)
        /*0100*/ 	.short	0x0380
        /*0102*/ 	.short	0x00e8


	//----- nvinfo : EIATTR_SW_WAR
	.align		4
.L_1498:
        /*0104*/ 	.byte	0x04, 0x36
        /*0106*/ 	.short	(.L_1500 - .L_1499)
.L_1499:
        /*0108*/ 	.word	0x00000008
.L_1500:


//--------------------- .nv.info._ZN10layer_norm31ln_parallel_residual_fwd_kernelINS_13Kernel_traitsIf6__halffS2_fjLj1280ELj1ELj4ELj1ELj16ENS_18Kernel_traits_baseILj1280EfS2_fS2_fjLj128EEEEELb0ELb0ELb0EEEvNS_9FwdParamsE --------------------------
	.section	.nv.info._ZN10layer_norm31ln_parallel_residual_fwd_kernelINS_13Kernel_traitsIf6__halffS2_fjLj1280ELj1ELj4ELj1ELj16ENS_18Kernel_traits_baseILj1280EfS2_fS2_fjLj128EEEEELb0ELb0ELb0EEEvNS_9FwdParamsE,"",@"SHT_CUDA_INFO"
	.sectionflags	@""
	.align	4


	//----- nvinfo : EIATTR_CUDA_API_VERSION
	.align		4
        /*0000*/ 	.byte	0x04, 0x37
        /*0002*/ 	.short	(.L_1502 - .L_1501)
.L_1501:
        /*0004*/ 	.word	0x00000082


	//----- nvinfo : EIATTR_KPARAM_INFO
	.align		4
.L_1502:
        /*0008*/ 	.byte	0x04, 0x17
        /*000a*/ 	.short	(.L_1504 - .L_1503)
.L_1503:
        /*000c*/ 	.word	0x00000000
        /*0010*/ 	.short	0x0000
        /*0012*/ 	.short	0x0000
        /*0014*/ 	.byte	0x00, 0xf0, 0xa1, 0x03


	//----- nvinfo : EIATTR_SPARSE_MMA_MASK
	.align		4
.L_1504:
        /*0018*/ 	.byte	0x03, 0x50
        /*001a*/ 	.short	0x0000


	//----- nvinfo : EIATTR_MAXREG_COUNT
	.align		4
        /*001c*/ 	.byte	0x03, 0x1b
        /*001e*/ 	.short	0x00ff


	//----- nvinfo : EIATTR_MERCURY_ISA_VERSION
	.align		4
        /*0020*/ 	.byte	0x03, 0x5f
        /*0022*/ 	.short	0x0101


	//----- nvinfo : EIATTR_COOP_GROUP_MASK_REGIDS
	.align		4
        /*0024*/ 	.byte	0x04, 0x29
        /*0026*/ 	.short	(.L_1506 - .L_1505)


	//   ....[0]....
.L_1505:
        /*0028*/ 	.word	0xffffffff


	//   ....[1]....
        /*002c*/ 	.word	0xffffffff


	//   ....[2]....
        /*0030*/ 	.word	0xffffffff


	//   ....[3]....
        /*0034*/ 	.word	0xffffffff


	//   ....[4]....
        /*0038*/ 	.word	0xffffffff


	//   ....[5]....
        /*003c*/ 	.word	0xffffffff


	//   ....[6]....
        /*0040*/ 	.word	0xffffffff


	//   ....[7]....
        /*0044*/ 	.word	0xffffffff


	//   ....[8]....
        /*0048*/ 	.word	0xffffffff


	//   ....[9]....
        /*004c*/ 	.word	0xffffffff


	//   ....[10]....
        /*0050*/ 	.word	0x050000e3


	//   ....[11]....
        /*0054*/ 	.word	0x050000e3


	//   ....[12]....
        /*0058*/ 	.word	0x050000e3


	//   ....[13]....
        /*005c*/ 	.word	0x050000e3


	//   ....[14]....
        /*0060*/ 	.word	0x050000e3


	//   ....[15]....
        /*0064*/ 	.word	0x050000e3


	//   ....[16]....
        /*0068*/ 	.word	0x050000e3


	//   ....[17]....
        /*006c*/ 	.word	0x050000e3


	//   ....[18]....
        /*0070*/ 	.word	0x050000e3


	//   ....[19]....
        /*0074*/ 	.word	0x050000e3


	//----- nvinfo : EIATTR_COOP_GROUP_INSTR_OFFSETS
	.align		4
.L_1506:
        /*0078*/ 	.byte	0x04, 0x28
        /*007a*/ 	.short	(.L_1508 - .L_1507)


	//   ....[0]....
.L_1507:
        /*007c*/ 	.word	0x00004330


	//   ....[1]....
        /*0080*/ 	.word	0x00004360


	//   ....[2]....
        /*0084*/ 	.word	0x00004380


	//   ....[3]....
        /*0088*/ 	.word	0x000043a0


	//   ....[4]....
        /*008c*/ 	.word	0x000043c0


	//   ....[5]....
        /*0090*/ 	.word	0x00004900


	//   ....[6]....
        /*0094*/ 	.word	0x00004920


	//   ....[7]....
        /*0098*/ 	.word	0x00004940


	//   ....[8]....
        /*009c*/ 	.word	0x00004960


	//   ....[9]....
        /*00a0*/ 	.word	0x00004980


	//   ....[10]....
        /*00a4*/ 	.word	0x00005af0


	//   ....[11]....
        /*00a8*/ 	.word	0x00005ba0


	//   ....[12]....
        /*00ac*/ 	.word	0x00005c10


	//   ....[13]....
        /*00b0*/ 	.word	0x00005c80


	//   ....[14]....
        /*00b4*/ 	.word	0x00005cf0


	//   ....[15]....
        /*00b8*/ 	.word	0x00006280


	//   ....[16]....
        /*00bc*/ 	.word	0x000062f0


	//   ....[17]....
        /*00c0*/ 	.word	0x00006360


	//   ....[18]....
        /*00c4*/ 	.word	0x000063d0


	//   ....[19]....
        /*00c8*/ 	.word	0x00006440


	//----- nvinfo : EIATTR_VRC_CTA_INIT_COUNT
	.align		4
.L_1508:
        /*00cc*/ 	.byte	0x02, 0x4a
	.zero		1
	.zero		1


	//----- nvinfo : EIATTR_EXIT_INSTR_OFFSETS
	.align		4
        /*00d0*/ 	.byte	0x04, 0x1c
        /*00d2*/ 	.short	(.L_1510 - .L_1509)


	//   ....[0]....
.L_1509:
        /*00d4*/ 	.word	0x00001c90


	//   ....[1]....
        /*00d8*/ 	.word	0x00005a80


	//----- nvinfo : EIATTR_MAX_THREADS
	.align		4
.L_1510:
        /*00dc*/ 	.byte	0x04, 0x05
        /*00de*/ 	.short	(.L_1512 - .L_1511)
.L_1511:
        /*00e0*/ 	.word	0x00000080
        /*00e4*/ 	.word	0x00000001
        /*00e8*/ 	.word	0x00000001


	//----- nvinfo : EIATTR_CRS_STACK_SIZE
	.align		4
.L_1512:
        /*00ec*/ 	.byte	0x04, 0x1e
        /*00ee*/ 	.short	(.L_1514 - .L_1513)
.L_1513:
        /*00f0*/ 	.word	0x00000000


	//----- nvinfo : EIATTR_CBANK_PARAM_SIZE
	.align		4
.L_1514:
        /*00f4*/ 	.byte	0x03, 0x19
        /*00f6*/ 	.short	0x00e8


	//----- nvinfo : EIATTR_PARAM_CBANK
	.align		4
        /*00f8*/ 	.byte	0x04, 0x0a
        /*00fa*/ 	.short	(.L_1516 - .L_1515)
	.align		4
.L_1515:
        /*00fc*/ 	.word	index@(.nv.constant0._ZN10layer_norm31ln_parallel_residual_fwd_kernelINS_13Kernel_traitsIf6__halffS2_fjLj1280ELj1ELj4ELj1ELj16ENS_18Kernel_traits_baseILj1280EfS2_fS2_fjLj128EEEEELb0ELb0ELb0EEEvNS_9FwdParamsE)
        /*0100*/ 	.short	0x0380
        /*0102*/ 	.short	0x00e8


	//----- nvinfo : EIATTR_SW_WAR
	.align		4
.L_1516:
        /*0104*/ 	.byte	0x04, 0x36
        /*0106*/ 	.short	(.L_1518 - .L_1517)
.L_1517:
        /*0108*/ 	.word	0x00000008
.L_1518:


//--------------------- .nv.info._ZN10layer_norm31ln_parallel_residual_fwd_kernelINS_13Kernel_traitsIf6__halffS2_fjLj1280ELj1ELj4ELj1ELj16ENS_18Kernel_traits_baseILj1280EfS2_fS2_fjLj128EEEEELb0ELb0ELb1EEEvNS_9FwdParamsE --------------------------
	.section	.nv.info._ZN10layer_norm31ln_parallel_residual_fwd_kernelINS_13Kernel_traitsIf6__halffS2_fjLj1280ELj1ELj4ELj1ELj16ENS_18Kernel_traits_baseILj1280EfS2_fS2_fjLj128EEEEELb0ELb0ELb1EEEvNS_9FwdParamsE,"",@"SHT_CUDA_INFO"
	.sectionflags	@""
	.align	4


	//----- nvinfo : EIATTR_CUDA_API_VERSION
	.align		4
        /*0000*/ 	.byte	0x04, 0x37
        /*0002*/ 	.short	(.L_1520 - .L_1519)
.L_1519:
        /*0004*/ 	.word	0x00000082


	//----- nvinfo : EIATTR_KPARAM_INFO
	.align		4
.L_1520:
        /*0008*/ 	.byte	0x04, 0x17
        /*000a*/ 	.short	(.L_1522 - .L_1521)
.L_1521:
        /*000c*/ 	.word	0x00000000
        /*0010*/ 	.short	0x0000
        /*0012*/ 	.short	0x0000
        /*0014*/ 	.byte	0x00, 0xf0, 0xa1, 0x03


	//----- nvinfo : EIATTR_SPARSE_MMA_MASK
	.align		4
.L_1522:
        /*0018*/ 	.byte	0x03, 0x50
        /*001a*/ 	.short	0x0000


	//----- nvinfo : EIATTR_MAXREG_COUNT
	.align		4
        /*001c*/ 	.byte	0x03, 0x1b
        /*001e*/ 	.short	0x00ff


	//----- nvinfo : EIATTR_MERCURY_ISA_VERSION
	.align		4
        /*0020*/ 	.byte	0x03, 0x5f
        /*0022*/ 	.short	0x0101


	//----- nvinfo : EIATTR_COOP_GROUP_MASK_REGIDS
	.align		4
        /*0024*/ 	.byte	0x04, 0x29
        /*0026*/ 	.short	(.L_1524 - .L_1523)


	//   ....[0]....
.L_1523:
        /*0028*/ 	.word	0xffffffff


	//   ....[1]....
        /*002c*/ 	.word	0xffffffff


	//   ....[2]....
        /*0030*/ 	.word	0xffffffff


	//   ....[3]....
        /*0034*/ 	.word	0xffffffff


	//   ....[4]....
        /*0038*/ 	.word	0xffffffff


	//   ....[5]....
        /*003c*/ 	.word	0xffffffff


	//   ....[6]....
        /*0040*/ 	.word	0xffffffff


	//   ....[7]....
        /*0044*/ 	.word	0xffffffff


	//   ....[8]....
        /*0048*/ 	.word	0xffffffff


	//   ....[9]....
        /*004c*/ 	.word	0xffffffff


	//   ....[10]....
        /*0050*/ 	.word	0x050000e4


	//   ....[11]....
        /*0054*/ 	.word	0x050000e4


	//   ....[12]....
        /*0058*/ 	.word	0x050000e4


	//   ....[13]....
        /*005c*/ 	.word	0x050000e4


	//   ....[14]....
        /*0060*/ 	.word	0x050000e4


	//   ....[15]....
        /*0064*/ 	.word	0x050000e4


	//   ....[16]....
        /*0068*/ 	.word	0x050000e4


	//   ....[17]....
        /*006c*/ 	.word	0x050000e4


	//   ....[18]....
        /*0070*/ 	.word	0x050000e4


	//   ....[19]....
        /*0074*/ 	.word	0x050000e4


	//----- nvinfo : EIATTR_COOP_GROUP_INSTR_OFFSETS
	.align		4
.L_1524:
        /*0078*/ 	.byte	0x04, 0x28
        /*007a*/ 	.short	(.L_1526 - .L_1525)


	//   ....[0]....
.L_1525:
        /*007c*/ 	.word	0x000031d0


	//   ....[1]....
        /*0080*/ 	.word	0x00003200


	//   ....[2]....
        /*0084*/ 	.word	0x00003220


	//   ....[3]....
        /*0088*/ 	.word	0x00003240


	//   ....[4]....
        /*008c*/ 	.word	0x00003260


	//   ....[5]....
        /*0090*/ 	.word	0x00003790


	//   ....[6]....
        /*0094*/ 	.word	0x000037b0


	//   ....[7]....
        /*0098*/ 	.word	0x000037d0


	//   ....[8]....
        /*009c*/ 	.word	0x000037f0


	//   ....[9]....
        /*00a0*/ 	.word	0x00003810


	//   ....[10]....
        /*00a4*/ 	.word	0x00004790


	//   ....[11]....
        /*00a8*/ 	.word	0x00004840


	//   ....[12]....
        /*00ac*/ 	.word	0x000048b0


	//   ....[13]....
        /*00b0*/ 	.word	0x00004920


	//   ....[14]....
        /*00b4*/ 	.word	0x00004990


	//   ....[15]....
        /*00b8*/ 	.word	0x00004f10


	//   ....[16]....
        /*00bc*/ 	.word	0x00004f80


	//   ....[17]....
        /*00c0*/ 	.word	0x00004ff0


	//   ....[18]....
        /*00c4*/ 	.word	0x00005060


	//   ....[19]....
        /*00c8*/ 	.word	0x000050d0


	//----- nvinfo : EIATTR_VRC_CTA_INIT_COUNT
	.align		4
.L_1526:
        /*00cc*/ 	.byte	0x02, 0x4a
	.zero		1
	.zero		1


	//----- nvinfo : EIATTR_EXIT_INSTR_OFFSETS
	.align		4
        /*00d0*/ 	.byte	0x04, 0x1c
        /*00d2*/ 	.short	(.L_1528 - .L_1527)


	//   ....[0]....
.L_1527:
        /*00d4*/ 	.word	0x00000e80


	//   ....[1]....
        /*00d8*/ 	.word	0x00004720


	//----- nvinfo : EIATTR_MAX_THREADS
	.align		4
.L_1528:
        /*00dc*/ 	.byte	0x04, 0x05
        /*00de*/ 	.short	(.L_1530 - .L_1529)
.L_1529:
        /*00e0*/ 	.word	0x00000080
        /*00e4*/ 	.word	0x00000001
        /*00e8*/ 	.word	0x00000001


	//----- nvinfo : EIATTR_CRS_STACK_SIZE
	.align		4
.L_1530:
        /*00ec*/ 	.byte	0x04, 0x1e
        /*00ee*/ 	.short	(.L_1532 - .L_1531)
.L_1531:
        /*00f0*/ 	.word	0x00000000


	//----- nvinfo : EIATTR_CBANK_PARAM_SIZE
	.align		4
.L_1532:
        /*00f4*/ 	.byte	0x03, 0x19
        /*00f6*/ 	.short	0x00e8


	//----- nvinfo : EIATTR_PARAM_CBANK
	.align		4
        /*00f8*/ 	.byte	0x04, 0x0a
        /*00fa*/ 	.short	(.L_1534 - .L_1533)
	.align		4
.L_1533:
        /*00fc*/ 	.word	index@(.nv.constant0._ZN10layer_norm31ln_parallel_residual_fwd_kernelINS_13Kernel_traitsIf6__halffS2_fjLj1280ELj1ELj4ELj1ELj16ENS_18Kernel_traits_baseILj1280EfS2_fS2_fjLj128EEEEELb0ELb0ELb1EEEvNS_9FwdParamsE)
        /*0100*/ 	.short	0x0380
        /*0102*/ 	.short	0x00e8


	//----- nvinfo : EIATTR_SW_WAR
	.align		4
.L_1534:
        /*0104*/ 	.byte	0x04, 0x36
        /*0106*/ 	.short	(.L_1536 - .L_1535)
.L_1535:
        /*0108*/ 	.word	0x00000008
.L_1536:


//--------------------- .nv.info._ZN10layer_norm31ln_parallel_residual_fwd_kernelINS_13Kernel_traitsIf6__halffS2_fjLj1280ELj1ELj4ELj1ELj16ENS_18Kernel_traits_baseILj1280EfS2_fS2_fjLj128EEEEELb0ELb1ELb0EEEvNS_9FwdParamsE --------------------------
	.section	.nv.info._ZN10layer_norm31ln_parallel_residual_fwd_kernelINS_13Kernel_traitsIf6__halffS2_fjLj1280ELj1ELj4ELj1ELj16ENS_18Kernel_traits_baseILj1280EfS2_fS2_fjLj128EEEEELb0ELb1ELb0EEEvNS_9FwdParamsE,"",@"SHT_CUDA_INFO"
	.sectionflags	@""
	.align	4


	//----- nvinfo : EIATTR_CUDA_API_VERSION
	.align		4
        /*0000*/ 	.byte	0x04, 0x37
        /*0002*/ 	.short	(.L_1538 - .L_1537)
.L_1537:
        /*0004*/ 	.word	0x00000082


	//----- nvinfo : EIATTR_KPARAM_INFO
	.align		4
.L_1538:
        /*0008*/ 	.byte	0x04, 0x17
        /*000a*/ 	.short	(.L_1540 - .L_1539)
.L_1539:
        /*000c*/ 	.word	0x00000000
        /*0010*/ 	.short	0x0000
        /*0012*/ 	.short	0x0000
        /*0014*/ 	.byte	0x00, 0xf0, 0xa1, 0x03


	//----- nvinfo : EIATTR_SPARSE_MMA_MASK
	.align		4
.L_1540:
        /*0018*/ 	.byte	0x03, 0x50
        /*001a*/ 	.short	0x0000


	//----- nvinfo : EIATTR_MAXREG_COUNT
	.align		4
        /*001c*/ 	.byte	0x03, 0x1b
        /*001e*/ 	.short	0x00ff


	//----- nvinfo : EIATTR_MERCURY_ISA_VERSION
	.align		4
        /*0020*/ 	.byte	0x03, 0x5f
        /*0022*/ 	.short	0x0101


	//----- nvinfo : EIATTR_COOP_GROUP_MASK_REGIDS
	.align		4
        /*0024*/ 	.byte	0x04, 0x29
        /*0026*/ 	.short	(.L_1542 - .L_1541)


	//   ....[0]....
.L_1541:
        /*0028*/ 	.word	0xffffffff


	//   ....[1]....
        /*002c*/ 	.word	0xffffffff


	//   ....[2]....
        /*0030*/ 	.word	0xffffffff


	//   ....[3]....
        /*0034*/ 	.word	0xffffffff


	//   ....[4]....
        /*0038*/ 	.word	0xffffffff


	//   ....[5]....
        /*003c*/ 	.word	0xffffffff


	//   ....[6]....
        /*0040*/ 	.word	0xffffffff


	//   ....[7]....
        /*0044*/ 	.word	0xffffffff


	//   ....[8]....
        /*0048*/ 	.word	0xffffffff


	//   ....[9]....
        /*004c*/ 	.word	0xffffffff


	//   ....[10]....
        /*0050*/ 	.word	0x05000094


	//   ....[11]....
        /*0054*/ 	.word	0x05000094


	//   ....[12]....
        /*0058*/ 	.word	0x05000094


	//   ....[13]....
        /*005c*/ 	.word	0x05000094


	//   ....[14]....
        /*0060*/ 	.word	0x05000094


	//   ....[15]....
        /*0064*/ 	.word	0x05000094


	//   ....[16]....
        /*0068*/ 	.word	0x05000094


	//   ....[17]....
        /*006c*/ 	.word	0x05000094


	//   ....[18]....
        /*0070*/ 	.word	0x05000094


	//   ....[19]....
        /*0074*/ 	.word	0x05000094


	//----- nvinfo : EIATTR_COOP_GROUP_INSTR_OFFSETS
	.align		4
.L_1542:
        /*0078*/ 	.byte	0x04, 0x28
        /*007a*/ 	.short	(.L_1544 - .L_1543)


	//   ....[0]....
.L_1543:
        /*007c*/ 	.word	0x00002e20


	//   ....[1]....
        /*0080*/ 	.word	0x00002e50


	//   ....[2]....
        /*0084*/ 	.word	0x00002e70


	//   ....[3]....
        /*0088*/ 	.word	0x00002e90


	//   ....[4]....
        /*008c*/ 	.word	0x00002eb0


	//   ....[5]....
        /*0090*/ 	.word	0x000033f0


	//   ....[6]....
        /*0094*/ 	.word	0x00003410


	//   ....[7]....
        /*0098*/ 	.word	0x00003430


	//   ....[8]....
        /*009c*/ 	.word	0x00003450


	//   ....[9]....
        /*00a0*/ 	.word	0x00003470


	//   ....[10]....
        /*00a4*/ 	.word	0x00004130


	//   ....[11]....
        /*00a8*/ 	.word	0x000041e0


	//   ....[12]....
        /*00ac*/ 	.word	0x00004250


	//   ....[13]....
        /*00b0*/ 	.word	0x000042c0


	//   ....[14]....
        /*00b4*/ 	.word	0x00004330


	//   ....[15]....
        /*00b8*/ 	.word	0x000048b0


	//   ....[16]....
        /*00bc*/ 	.word	0x00004920


	//   ....[17]....
        /*00c0*/ 	.word	0x00004990


	//   ....[18]....
        /*00c4*/ 	.word	0x00004a00


	//   ....[19]....
        /*00c8*/ 	.word	0x00004a70


	//----- nvinfo : EIATTR_VRC_CTA_INIT_COUNT
	.align		4
.L_1544:
        /*00cc*/ 	.byte	0x02, 0x4a
	.zero		1
	.zero		1


	//----- nvinfo : EIATTR_EXIT_INSTR_OFFSETS
	.align		4
        /*00d0*/ 	.byte	0x04, 0x1c
        /*00d2*/ 	.short	(.L_1546 - .L_1545)


	//   ....[0]....
.L_1545:
        /*00d4*/ 	.word	0x000007b0


	//   ....[1]....
        /*00d8*/ 	.word	0x000040c0


	//----- nvinfo : EIATTR_MAX_THREADS
	.align		4
.L_1546:
        /*00dc*/ 	.byte	0x04, 0x05
        /*00de*/ 	.short	(.L_1548 - .L_1547)
.L_1547:
        /*00e0*/ 	.word	0x00000080
        /*00e4*/ 	.word	0x00000001
        /*00e8*/ 	.word	0x00000001


	//----- nvinfo : EIATTR_CRS_STACK_SIZE
	.align		4
.L_1548:
        /*00ec*/ 	.byte	0x04, 0x1e
        /*00ee*/ 	.short	(.L_1550 - .L_1549)
.L_1549:
        /*00f0*/ 	.word	0x00000000


	//----- nvinfo : EIATTR_CBANK_PARAM_SIZE
	.align		4
.L_1550:
        /*00f4*/ 	.byte	0x03, 0x19
        /*00f6*/ 	.short	0x00e8


	//----- nvinfo : EIATTR_PARAM_CBANK
	.align		4
        /*00f8*/ 	.byte	0x04, 0x0a
        /*00fa*/ 	.short	(.L_1552 - .L_1551)
	.align		4
.L_1551:
        /*00fc*/ 	.word	index@(.nv.constant0._ZN10layer_norm31ln_parallel_residual_fwd_kernelINS_13Kernel_traitsIf6__halffS2_fjLj1280ELj1ELj4ELj1ELj16ENS_18Kernel_traits_baseILj1280EfS2_fS2_fjLj128EEEEELb0ELb1ELb0EEEvNS_9FwdParamsE)
        /*0100*/ 	.short	0x0380
        /*0102*/ 	.short	0x00e8


	//----- nvinfo : EIATTR_SW_WAR
	.align		4
.L_1552:
        /*0104*/ 	.byte	0x04, 0x36
        /*0106*/ 	.short	(.L_1554 - .L_1553)
.L_1553:
        /*0108*/ 	.word	0x00000008
.L_1554:


//--------------------- .nv.info._ZN10layer_norm31ln_parallel_residual_fwd_kernelINS_13Kernel_traitsIf6__halffS2_fjLj1280ELj1ELj4ELj1ELj16ENS_18Kernel_traits_baseILj1280EfS2_fS2_fjLj128EEEEELb0ELb1ELb1EEEvNS_9FwdParamsE --------------------------
	.section	.nv.info._ZN10layer_norm31ln_parallel_residual_fwd_kernelINS_13Kernel_traitsIf6__halffS2_fjLj1280ELj1ELj4ELj1ELj16ENS_18Kernel_traits_baseILj1280EfS2_fS2_fjLj128EEEEELb0ELb1ELb1EEEvNS_9FwdParamsE,"",@"SHT_CUDA_INFO"
	.sectionflags	@""
	.align	4


	//----- nvinfo : EIATTR_CUDA_API_VERSION
	.align		4
        /*0000*/ 	.byte	0x04, 0x37
        /*0002*/ 	.short	(.L_1556 - .L_1555)
.L_1555:
        /*0004*/ 	.word	0x00000082


	//----- nvinfo : EIATTR_KPARAM_INFO
	.align		4
.L_1556:
        /*0008*/ 	.byte	0x04, 0x17
        /*000a*/ 	.short	(.L_1558 - .L_1557)
.L_1557:
        /*000c*/ 	.word	0x00000000
        /*0010*/ 	.short	0x0000
        /*0012*/ 	.short	0x0000
        /*0014*/ 	.byte	0x00, 0xf0, 0xa1, 0x03


	//----- nvinfo : EIATTR_SPARSE_MMA_MASK
	.align		4
.L_1558:
        /*0018*/ 	.byte	0x03, 0x50
        /*001a*/ 	.short	0x0000


	//----- nvinfo : EIATTR_MAXREG_COUNT
	.align		4
        /*001c*/ 	.byte	0x03, 0x1b
        /*001e*/ 	.short	0x00ff


	//----- nvinfo : EIATTR_MERCURY_ISA_VERSION
	.align		4
        /*0020*/ 	.byte	0x03, 0x5f
        /*0022*/ 	.short	0x0101


	//----- nvinfo : EIATTR_COOP_GROUP_MASK_REGIDS
	.align		4
        /*0024*/ 	.byte	0x04, 0x29
        /*0026*/ 	.short	(.L_1560 - .L_1559)


	//   ....[0]....
.L_1559:
        /*0028*/ 	.word	0xffffffff


	//   ....[1]....
        /*002c*/ 	.word	0xffffffff


	//   ....[2]....
        /*0030*/ 	.word	0xffffffff


	//   ....[3]....
        /*0034*/ 	.word	0xffffffff


	//   ....[4]....
        /*0038*/ 	.word	0xffffffff


	//   ....[5]....
        /*003c*/ 	.word	0xffffffff


	//   ....[6]....
        /*0040*/ 	.word	0xffffffff


	//   ....[7]....
        /*0044*/ 	.word	0xffffffff


	//   ....[8]....
        /*0048*/ 	.word	0xffffffff


	//   ....[9]....
        /*004c*/ 	.word	0xffffffff


	//   ....[10]....
        /*0050*/ 	.word	0x05000095


	//   ....[11]....
        /*0054*/ 	.word	0x05000095


	//   ....[12]....
        /*0058*/ 	.word	0x05000095


	//   ....[13]....
        /*005c*/ 	.word	0x05000095


	//   ....[14]....
        /*0060*/ 	.word	0x05000095


	//   ....[15]....
        /*0064*/ 	.word	0x05000095


	//   ....[16]....
        /*0068*/ 	.word	0x05000095


	//   ....[17]....
        /*006c*/ 	.word	0x05000095


	//   ....[18]....
        /*0070*/ 	.word	0x05000095


	//   ....[19]....
        /*0074*/ 	.word	0x05000095


	//----- nvinfo : EIATTR_COOP_GROUP_INSTR_OFFSETS
	.align		4
.L_1560:
        /*0078*/ 	.byte	0x04, 0x28
        /*007a*/ 	.short	(.L_1562 - .L_1561)


	//   ....[0]....
.L_1561:
        /*007c*/ 	.word	0x00002780


	//   ....[1]....
        /*0080*/ 	.word	0x000027b0


	//   ....[2]....
        /*0084*/ 	.word	0x000027d0


	//   ....[3]....
        /*0088*/ 	.word	0x000027f0


	//   ....[4]....
        /*008c*/ 	.word	0x00002810


	//   ....[5]....
        /*0090*/ 	.word	0x00002d40


	//   ....[6]....
        /*0094*/ 	.word	0x00002d60


	//   ....[7]....
        /*0098*/ 	.word	0x00002d80


	//   ....[8]....
        /*009c*/ 	.word	0x00002da0


	//   ....[9]....
        /*00a0*/ 	.word	0x00002dc0


	//   ....[10]....
        /*00a4*/ 	.word	0x000038c0


	//   ....[11]....
        /*00a8*/ 	.word	0x00003970


	//   ....[12]....
        /*00ac*/ 	.word	0x000039e0


	//   ....[13]....
        /*00b0*/ 	.word	0x00003a50


	//   ....[14]....
        /*00b4*/ 	.word	0x00003ac0


	//   ....[15]....
        /*00b8*/ 	.word	0x00004040


	//   ....[16]....
        /*00bc*/ 	.word	0x000040b0


	//   ....[17]....
        /*00c0*/ 	.word	0x00004120


	//   ....[18]....
        /*00c4*/ 	.word	0x00004190


	//   ....[19]....
        /*00c8*/ 	.word	0x00004200


	//----- nvinfo : EIATTR_VRC_CTA_INIT_COUNT
	.align		4
.L_1562:
        /*00cc*/ 	.byte	0x02, 0x4a
	.zero		1
	.zero		1


	//----- nvinfo : EIATTR_EXIT_INSTR_OFFSETS
	.align		4
        /*00d0*/ 	.byte	0x04, 0x1c
        /*00d2*/ 	.short	(.L_1564 - .L_1563)


	//   ....[0]....
.L_1563:
        /*00d4*/ 	.word	0x00000470


	//   ....[1]....
        /*00d8*/ 	.word	0x00003850


	//----- nvinfo : EIATTR_MAX_THREADS
	.align		4
.L_1564:
        /*00dc*/ 	.byte	0x04, 0x05
        /*00de*/ 	.short	(.L_1566 - .L_1565)
.L_1565:
        /*00e0*/ 	.word	0x00000080
        /*00e4*/ 	.word	0x00000001
        /*00e8*/ 	.word	0x00000001


	//----- nvinfo : EIATTR_CRS_STACK_SIZE
	.align		4
.L_1566:
        /*00ec*/ 	.byte	0x04, 0x1e
        /*00ee*/ 	.short	(.L_1568 - .L_1567)
.L_1567:
        /*00f0*/ 	.word	0x00000000


	//----- nvinfo : EIATTR_CBANK_PARAM_SIZE
	.align		4
.L_1568:
        /*00f4*/ 	.byte	0x03, 0x19
        /*00f6*/ 	.short	0x00e8


	//----- nvinfo : EIATTR_PARAM_CBANK
	.align		4
        /*00f8*/ 	.byte	0x04, 0x0a
        /*00fa*/ 	.short	(.L_1570 - .L_1569)
	.align		4
.L_1569:
        /*00fc*/ 	.word	index@(.nv.constant0._ZN10layer_norm31ln_parallel_residual_fwd_kernelINS_13Kernel_traitsIf6__halffS2_fjLj1280ELj1ELj4ELj1ELj16ENS_18Kernel_traits_baseILj1280EfS2_fS2_fjLj128EEEEELb0ELb1ELb1EEEvNS_9FwdParamsE)
        /*0100*/ 	.short	0x0380
        /*0102*/ 	.short	0x00e8


	//----- nvinfo : EIATTR_SW_WAR
	.align		4
.L_1570:
        /*0104*/ 	.byte	0x04, 0x36
        /*0106*/ 	.short	(.L_1572 - .L_1571)
.L_1571:
        /*0108*/ 	.word	0x00000008
.L_1572:


//--------------------- .nv.info._ZN10layer_norm31ln_parallel_residual_fwd_kernelINS_13Kernel_traitsIf6__halffS2_fjLj1280ELj1ELj4ELj1ELj16ENS_18Kernel_traits_baseILj1280EfS2_fS2_fjLj128EEEEELb1ELb0ELb0EEEvNS_9FwdParamsE --------------------------
	.section	.nv.info._ZN10layer_norm31ln_parallel_residual_fwd_kernelINS_13Kernel_traitsIf6__halffS2_fjLj1280ELj1ELj4ELj1ELj16ENS_18Kernel_traits_baseILj1280EfS2_fS2_fjLj128EEEEELb1ELb0ELb0EEEvNS_9FwdParamsE,"",@"SHT_CUDA_INFO"
	.sectionflags	@""
	.align	4


	//----- nvinfo : EIATTR_CUDA_API_VERSION
	.align		4
        /*0000*/ 	.byte	0x04, 0x37
        /*0002*/ 	.short	(.L_1574 - .L_1573)
.L_1573:
        /*0004*/ 	.word	0x00000082


	//----- nvinfo : EIATTR_KPARAM_INFO
	.align		4
.L_1574:
        /*0008*/ 	.byte	0x04, 0x17
        /*000a*/ 	.short	(.L_1576 - .L_1575)
.L_1575:
        /*000c*/ 	.word	0x00000000
        /*0010*/ 	.short	0x0000
        /*0012*/ 	.short	0x0000
        /*0014*/ 	.byte	0x00, 0xf0, 0xa1, 0x03


	//----- nvinfo : EIATTR_SPARSE_MMA_MASK
	.align		4
.L_1576:
        /*0018*/ 	.byte	0x03, 0x50
        /*001a*/ 	.short	0x0000


	//----- nvinfo : EIATTR_MAXREG_COUNT
	.align		4
        /*001c*/ 	.byte	0x03, 0x1b
        /*001e*/ 	.short	0x00ff


	//----- nvinfo : EIATTR_MERCURY_ISA_VERSION
	.align		4
        /*0020*/ 	.byte	0x03, 0x5f
        /*0022*/ 	.short	0x0101


	//----- nvinfo : EIATTR_COOP_GROUP_MASK_REGIDS
	.align		4
        /*0024*/ 	.byte	0x04, 0x29
        /*0026*/ 	.short	(.L_1578 - .L_1577)


	//   ....[0]....
.L_1577:
        /*0028*/ 	.word	0xffffffff


	//   ....[1]....
        /*002c*/ 	.word	0xffffffff


	//   ....[2]....
        /*0030*/ 	.word	0xffffffff


	//   ....[3]....
        /*0034*/ 	.word	0xffffffff


	//   ....[4]....
        /*0038*/ 	.word	0xffffffff


	//   ....[5]....
        /*003c*/ 	.word	0xffffffff


	//   ....[6]....
        /*0040*/ 	.word	0xffffffff


	//   ....[7]....
        /*0044*/ 	.word	0xffffffff


	//   ....[8]....
        /*0048*/ 	.word	0xffffffff


	//   ....[9]....
        /*004c*/ 	.word	0xffffffff


	//   ....[10]....
        /*0050*/ 	.word	0x050000f3


	//   ....[11]....
        /*0054*/ 	.word	0x050000f3


	//   ....[12]....
        /*0058*/ 	.word	0x050000f3


	//   ....[13]....
        /*005c*/ 	.word	0x050000f3


	//   ....[14]....
        /*0060*/ 	.word	0x050000f3


	//   ....[15]....
        /*0064*/ 	.word	0x050000f3


	//   ....[16]....
        /*0068*/ 	.word	0x050000f3


	//   ....[17]....
        /*006c*/ 	.word	0x050000f3


	//   ....[18]....
        /*0070*/ 	.word	0x050000f3


	//   ....[19]....
        /*0074*/ 	.word	0x050000f3


	//----- nvinfo : EIATTR_COOP_GROUP_INSTR_OFFSETS
	.align		4
.L_1578:
        /*0078*/ 	.byte	0x04, 0x28
        /*007a*/ 	.short	(.L_1580 - .L_1579)


	//   ....[0]....
.L_1579:
        /*007c*/ 	.word	0x0002f580


	//   ....[1]....
        /*0080*/ 	.word	0x0002f5b0


	//   ....[2]....
        /*0084*/ 	.word	0x0002f5d0


	//   ....[3]....
        /*0088*/ 	.word	0x0002f5f0


	//   ....[4]....
        /*008c*/ 	.word	0x0002f610


	//   ....[5]....
        /*0090*/ 	.word	0x0002fb50


	//   ....[6]....
        /*0094*/ 	.word	0x0002fb70


	//   ....[7]....
        /*0098*/ 	.word	0x0002fb90


	//   ....[8]....
        /*009c*/ 	.word	0x0002fbb0


	//   ....[9]....
        /*00a0*/ 	.word	0x0002fbd0


	//   ....[10]....
        /*00a4*/ 	.word	0x00030db0


	//   ....[11]....
        /*00a8*/ 	.word	0x00030e60


	//   ....[12]....
        /*00ac*/ 	.word	0x00030ed0


	//   ....[13]....
        /*00b0*/ 	.word	0x00030f40


	//   ....[14]....
        /*00b4*/ 	.word	0x00030fb0


	//   ....[15]....
        /*00b8*/ 	.word	0x00031540


	//   ....[16]....
        /*00bc*/ 	.word	0x000315b0


	//   ....[17]....
        /*00c0*/ 	.word	0x00031620


	//   ....[18]....
        /*00c4*/ 	.word	0x00031690


	//   ....[19]....
        /*00c8*/ 	.word	0x00031700


	//----- nvinfo : EIATTR_VRC_CTA_INIT_COUNT
	.align		4
.L_1580:
        /*00cc*/ 	.byte	0x02, 0x4a
	.zero		1
	.zero		1


	//----- nvinfo : EIATTR_EXIT_INSTR_OFFSETS
	.align		4
        /*00d0*/ 	.byte	0x04, 0x1c
        /*00d2*/ 	.short	(.L_1582 - .L_1581)


	//   ....[0]....
.L_1581:
        /*00d4*/ 	.word	0x00001f60


	//   ....[1]....
        /*00d8*/ 	.word	0x00030d40


	//----- nvinfo : EIATTR_MAX_THREADS
	.align		4
.L_1582:
        /*00dc*/ 	.byte	0x04, 0x05
        /*00de*/ 	.short	(.L_1584 - .L_1583)
.L_1583:
        /*00e0*/ 	.word	0x00000080
        /*00e4*/ 	.word	0x00000001
        /*00e8*/ 	.word	0x00000001


	//----- nvinfo : EIATTR_CRS_STACK_SIZE
	.align		4
.L_1584:
        /*00ec*/ 	.byte	0x04, 0x1e
        /*00ee*/ 	.short	(.L_1586 - .L_1585)
.L_1585:
        /*00f0*/ 	.word	0x00000000


	//----- nvinfo : EIATTR_CBANK_PARAM_SIZE
	.align		4
.L_1586:
        /*00f4*/ 	.byte	0x03, 0x19
        /*00f6*/ 	.short	0x00e8


	//----- nvinfo : EIATTR_PARAM_CBANK
	.align		4
        /*00f8*/ 	.byte	0x04, 0x0a
        /*00fa*/ 	.short	(.L_1588 - .L_1587)
	.align		4
.L_1587:
        /*00fc*/ 	.word	index@(.nv.constant0._ZN10layer_norm31ln_parallel_residual_fwd_kernelINS_13Kernel_traitsIf6__halffS2_fjLj1280ELj1ELj4ELj1ELj16ENS_18Kernel_traits_baseILj1280EfS2_fS2_fjLj128EEEEELb1ELb0ELb0EEEvNS_9FwdParamsE)
        /*0100*/ 	.short	0x0380
        /*0102*/ 	.short	0x00e8


	//----- nvinfo : EIATTR_SW_WAR
	.align		4
.L_1588:
        /*0104*/ 	.byte	0x04, 0x36
        /*0106*/ 	.short	(.L_1590 - .L_1589)
.L_1589:
        /*0108*/ 	.word	0x00000008
.L_1590:


//--------------------- .nv.info._ZN10layer_norm31ln_parallel_residual_fwd_kernelINS_13Kernel_traitsIf6__halffS2_fjLj1280ELj1ELj4ELj1ELj16ENS_18Kernel_traits_baseILj1280EfS2_fS2_fjLj128EEEEELb1ELb0ELb1EEEvNS_9FwdParamsE --------------------------
	.section	.nv.info._ZN10layer_norm31ln_parallel_residual_fwd_kernelINS_13Kernel_traitsIf6__halffS2_fjLj1280ELj1ELj4ELj1ELj16ENS_18Kernel_traits_baseILj1280EfS2_fS2_fjLj128EEEEELb1ELb0ELb1EEEvNS_9FwdParamsE,"",@"SHT_CUDA_INFO"
	.sectionflags	@""
	.align	4


	//----- nvinfo : EIATTR_CUDA_API_VERSION
	.align		4
        /*0000*/ 	.byte	0x04, 0x37
        /*0002*/ 	.short	(.L_1592 - .L_1591)
.L_1591:
        /*0004*/ 	.word	0x00000082


	//----- nvinfo : EIATTR_KPARAM_INFO
	.align		4
.L_1592:
        /*0008*/ 	.byte	0x04, 0x17
        /*000a*/ 	.short	(.L_1594 - .L_1593)
.L_1593:
        /*000c*/ 	.word	0x00000000
        /*0010*/ 	.short	0x0000
        /*0012*/ 	.short	0x0000
        /*0014*/ 	.byte	0x00, 0xf0, 0xa1, 0x03


	//----- nvinfo : EIATTR_SPARSE_MMA_MASK
	.align		4
.L_1594:
        /*0018*/ 	.byte	0x03, 0x50
        /*001a*/ 	.short	0x0000


	//----- nvinfo : EIATTR_MAXREG_COUNT
	.align		4
        /*001c*/ 	.byte	0x03, 0x1b
        /*001e*/ 	.short	0x00ff


	//----- nvinfo : EIATTR_ANNOTATIONS
	.align		4
        /*0020*/ 	.byte	0x04, 0x55
        /*0022*/ 	.short	(.L_1596 - .L_1595)


	//   ....[0]....
.L_1595:
        /*0024*/ 	.word	0x00000001
        /*0028*/ 	.byte	0x20, 0x03, 0x00, 0x00, 0x01, 0x00, 0x00, 0x00, 0x60, 0x03, 0x00, 0x00, 0x01, 0x00, 0x00, 0x00
        /*0038*/ 	.byte	0xa0, 0x03, 0x00, 0x00, 0x01, 0x00, 0x00, 0x00, 0xe0, 0x03, 0x00, 0x00, 0x01, 0x00, 0x00, 0x00
        /*0048*/ 	.byte	0x10, 0x0d, 0x00, 0x00, 0x01, 0x00, 0x00, 0x00, 0x20, 0x0d, 0x00, 0x00, 0x01, 0x00, 0x00, 0x00
        /*0058*/ 	.byte	0xc0, 0x10, 0x00, 0x00, 0x01, 0x00, 0x00, 0x00, 0xd0, 0x10, 0x00, 0x00, 0x01, 0x00, 0x00, 0x00
        /*0068*/ 	.byte	0xe0, 0x83, 0x02, 0x00, 0x01, 0x00, 0x00, 0x00, 0xf0, 0x83, 0x02, 0x00, 0x01, 0x00, 0x00, 0x00
        /*0078*/ 	.byte	0x00, 0x84, 0x02, 0x00, 0x01, 0x00, 0x00, 0x00, 0x10, 0x84, 0x02, 0x00


	//----- nvinfo : EIATTR_MERCURY_ISA_VERSION
	.align		4
.L_1596:
        /*0084*/ 	.byte	0x03, 0x5f
        /*0086*/ 	.short	0x0101


	//----- nvinfo : EIATTR_COOP_GROUP_MASK_REGIDS
	.align		4
        /*0088*/ 	.byte	0x04, 0x29
        /*008a*/ 	.short	(.L_1598 - .L_1597)


	//   ....[0]....
.L_1597:
        /*008c*/ 	.word	0xffffffff


	//   ....[1]....
        /*0090*/ 	.word	0xffffffff


	//   ....[2]....
        /*0094*/ 	.word	0xffffffff


	//   ....[3]....
        /*0098*/ 	.word	0xffffffff


	//   ....[4]....
        /*009c*/ 	.word	0xffffffff


	//   ....[5]....
        /*00a0*/ 	.word	0xffffffff


	//   ....[6]....
        /*00a4*/ 	.word	0xffffffff


	//   ....[7]....
        /*00a8*/ 	.word	0xffffffff


	//   ....[8]....
        /*00ac*/ 	.word	0xffffffff


	//   ....[9]....
        /*00b0*/ 	.word	0xffffffff


	//   ....[10]....
        /*00b4*/ 	.word	0x050000d6


	//   ....[11]....
        /*00b8*/ 	.word	0x050000d6


	//   ....[12]....
        /*00bc*/ 	.word	0x050000d6


	//   ....[13]....
        /*00c0*/ 	.word	0x050000d6


	//   ....[14]....
        /*00c4*/ 	.word	0x050000d6


	//   ....[15]....
        /*00c8*/ 	.word	0x050000d6


	//   ....[16]....
        /*00cc*/ 	.word	0x050000d6


	//   ....[17]....
        /*00d0*/ 	.word	0x050000d6


	//   ....[18]....
        /*00d4*/ 	.word	0x050000d6


	//   ....[19]....
        /*00d8*/ 	.word	0x050000d6


	//----- nvinfo : EIATTR_COOP_GROUP_INSTR_OFFSETS
	.align		4
.L_1598:
        /*00dc*/ 	.byte	0x04, 0x28
        /*00de*/ 	.short	(.L_1600 - .L_1599)


	//   ....[0]....
.L_1599:
        /*00e0*/ 	.word	0x00027d90


	//   ....[1]....
        /*00e4*/ 	.word	0x00027db0


	//   ....[2]....
        /*00e8*/ 	.word	0x00027dd0


	//   ....[3]....
        /*00ec*/ 	.word	0x00027e00


	//   ....[4]....
        /*00f0*/ 	.word	0x00027e20


	//   ....[5]....
        /*00f4*/ 	.word	0x00028350


	//   ....[6]....
        /*00f8*/ 	.word	0x00028370


	//   ....[7]....
        /*00fc*/ 	.word	0x00028390


	//   ....[8]....
        /*0100*/ 	.word	0x000283b0


	//   ....[9]....
        /*0104*/ 	.word	0x000283d0


	//   ....[10]....
        /*0108*/ 	.word	0x000293a0


	//   ....[11]....
        /*010c*/ 	.word	0x00029440


	//   ....[12]....
        /*0110*/ 	.word	0x000294b0


	//   ....[13]....
        /*0114*/ 	.word	0x00029530


	//   ....[14]....
        /*0118*/ 	.word	0x000295a0


	//   ....[15]....
        /*011c*/ 	.word	0x00029b30


	//   ....[16]....
        /*0120*/ 	.word	0x00029ba0


	//   ....[17]....
        /*0124*/ 	.word	0x00029c10


	//   ....[18]....
        /*0128*/ 	.word	0x00029c80


	//   ....[19]....
        /*012c*/ 	.word	0x00029cf0


	//----- nvinfo : EIATTR_VRC_CTA_INIT_COUNT
	.align		4
.L_1600:
        /*0130*/ 	.byte	0x02, 0x4a
	.zero		1
	.zero		1


	//----- nvinfo : EIATTR_EXIT_INSTR_OFFSETS
	.align		4
        /*0134*/ 	.byte	0x04, 0x1c
        /*0136*/ 	.short	(.L_1602 - .L_1601)


	//   ....[0]....
.L_1601:
        /*0138*/ 	.word	0x00001100


	//   ....[1]....
        /*013c*/ 	.word	0x00029330


	//----- nvinfo : EIATTR_MAX_THREADS
	.align		4
.L_1602:
        /*0140*/ 	.byte	0x04, 0x05
        /*0142*/ 	.short	(.L_1604 - .L_1603)
.L_1603:
        /*0144*/ 	.word	0x00000080
        /*0148*/ 	.word	0x00000001
        /*014c*/ 	.word	0x00000001


	//----- nvinfo : EIATTR_CRS_STACK_SIZE
	.align		4
.L_1604:
        /*0150*/ 	.byte	0x04, 0x1e
        /*0152*/ 	.short	(.L_1606 - .L_1605)
.L_1605:
        /*0154*/ 	.word	0x00000000


	//----- nvinfo : EIATTR_CBANK_PARAM_SIZE
	.align		4
.L_1606:
        /*0158*/ 	.byte	0x03, 0x19
        /*015a*/ 	.short	0x00e8


	//----- nvinfo : EIATTR_PARAM_CBANK
	.align		4
        /*015c*/ 	.byte	0x04, 0x0a
        /*015e*/ 	.short	(.L_1608 - .L_1607)
	.align		4
.L_1607:
        /*0160*/ 	.word	index@(.nv.constant0._ZN10layer_norm31ln_parallel_residual_fwd_kernelINS_13Kernel_traitsIf6__halffS2_fjLj1280ELj1ELj4ELj1ELj16ENS_18Kernel_traits_baseILj1280EfS2_fS2_fjLj128EEEEELb1ELb0ELb1EEEvNS_9FwdParamsE)
        /*0164*/ 	.short	0x0380
        /*0166*/ 	.short	0x00e8


	//----- nvinfo : EIATTR_SW_WAR
	.align		4
.L_1608:
        /*0168*/ 	.byte	0x04, 0x36
        /*016a*/ 	.short	(.L_1610 - .L_1609)
.L_1609:
        /*016c*/ 	.word	0x00000008
.L_1610:


//--------------------- .nv.info._ZN10layer_norm31ln_parallel_residual_fwd_kernelINS_13Kernel_traitsIf6__halffS2_fjLj1280ELj1ELj4ELj1ELj16ENS_18Kernel_traits_baseILj1280EfS2_fS2_fjLj128EEEEELb1ELb1ELb0EEEvNS_9FwdParamsE --------------------------
	.section	.nv.info._ZN10layer_norm31ln_parallel_residual_fwd_kernelINS_13Kernel_traitsIf6__halffS2_fjLj1280ELj1ELj4ELj1ELj16ENS_18Kernel_traits_baseILj1280EfS2_fS2_fjLj128EEEEELb1ELb1ELb0EEEvNS_9FwdParamsE,"",@"SHT_CUDA_INFO"
	.sectionflags	@""
	.align	4


	//----- nvinfo : EIATTR_CUDA_API_VERSION
	.align		4
        /*0000*/ 	.byte	0x04, 0x37
        /*0002*/ 	.short	(.L_1612 - .L_1611)
.L_1611:
        /*0004*/ 	.word	0x00000082


	//----- nvinfo : EIATTR_KPARAM_INFO
	.align		4
.L_1612:
        /*0008*/ 	.byte	0x04, 0x17
        /*000a*/ 	.short	(.L_1614 - .L_1613)
.L_1613:
        /*000c*/ 	.word	0x00000000
        /*0010*/ 	.short	0x0000
        /*0012*/ 	.short	0x0000
        /*0014*/ 	.byte	0x00, 0xf0, 0xa1, 0x03


	//----- nvinfo : EIATTR_SPARSE_MMA_MASK
	.align		4
.L_1614:
        /*0018*/ 	.byte	0x03, 0x50
        /*001a*/ 	.short	0x0000


	//----- nvinfo : EIATTR_MAXREG_COUNT
	.align		4
        /*001c*/ 	.byte	0x03, 0x1b
        /*001e*/ 	.short	0x00ff


	//----- nvinfo : EIATTR_MERCURY_ISA_VERSION
	.align		4
        /*0020*/ 	.byte	0x03, 0x5f
        /*0022*/ 	.short	0x0101


	//----- nvinfo : EIATTR_COOP_GROUP_MASK_REGIDS
	.align		4
        /*0024*/ 	.byte	0x04, 0x29
        /*0026*/ 	.short	(.L_1616 - .L_1615)


	//   ....[0]....
.L_1615:
        /*0028*/ 	.word	0xffffffff


	//   ....[1]....
        /*002c*/ 	.word	0xffffffff


	//   ....[2]....
        /*0030*/ 	.word	0xffffffff


	//   ....[3]....
        /*0034*/ 	.word	0xffffffff


	//   ....[4]....
        /*0038*/ 	.word	0xffffffff


	//   ....[5]....
        /*003c*/ 	.word	0xffffffff


	//   ....[6]....
        /*0040*/ 	.word	0xffffffff


	//   ....[7]....
        /*0044*/ 	.word	0xffffffff


	//   ....[8]....
        /*0048*/ 	.word	0xffffffff


	//   ....[9]....
        /*004c*/ 	.word	0xffffffff


	//   ....[10]....
        /*0050*/ 	.word	0x0500008f


	//   ....[11]....
        /*0054*/ 	.word	0x0500008f


	//   ....[12]....
        /*0058*/ 	.word	0x0500008f


	//   ....[13]....
        /*005c*/ 	.word	0x0500008f


	//   ....[14]....
        /*0060*/ 	.word	0x0500008f


	//   ....[15]....
        /*0064*/ 	.word	0x0500008f


	//   ....[16]....
        /*0068*/ 	.word	0x0500008f


	//   ....[17]....
        /*006c*/ 	.word	0x0500008f


	//   ....[18]....
        /*0070*/ 	.word	0x0500008f


	//   ....[19]....
        /*0074*/ 	.word	0x0500008f


	//----- nvinfo : EIATTR_COOP_GROUP_INSTR_OFFSETS
	.align		4
.L_1616:
        /*0078*/ 	.byte	0x04, 0x28
        /*007a*/ 	.short	(.L_1618 - .L_1617)


	//   ....[0]....
.L_1617:
        /*007c*/ 	.word	0x0002fd70


	//   ....[1]....
        /*0080*/ 	.word	0x0002fda0


	//   ....[2]....
        /*0084*/ 	.word	0x0002fdc0


	//   ....[3]....
        /*0088*/ 	.word	0x0002fde0


	//   ....[4]....
        /*008c*/ 	.word	0x0002fe00


	//   ....[5]....
        /*0090*/ 	.word	0x00030340


	//   ....[6]....
        /*0094*/ 	.word	0x00030360


	//   ....[7]....
        /*0098*/ 	.word	0x00030380


	//   ....[8]....
        /*009c*/ 	.word	0x000303a0


	//   ....[9]....
        /*00a0*/ 	.word	0x000303c0


	//   ....[10]....
        /*00a4*/ 	.word	0x00031080


	//   ....[11]....
        /*00a8*/ 	.word	0x00031120


	//   ....[12]....
        /*00ac*/ 	.word	0x00031170


	//   ....[13]....
        /*00b0*/ 	.word	0x000311d0


	//   ....[14]....
        /*00b4*/ 	.word	0x00031230


	//   ....[15]....
        /*00b8*/ 	.word	0x000317c0


	//   ....[16]....
        /*00bc*/ 	.word	0x00031820


	//   ....[17]....
        /*00c0*/ 	.word	0x00031880


	//   ....[18]....
        /*00c4*/ 	.word	0x000318d0


	//   ....[19]....
        /*00c8*/ 	.word	0x00031930


	//----- nvinfo : EIATTR_VRC_CTA_INIT_COUNT
	.align		4
.L_1618:
        /*00cc*/ 	.byte	0x02, 0x4a
	.zero		1
	.zero		1


	//----- nvinfo : EIATTR_EXIT_INSTR_OFFSETS
	.align		4
        /*00d0*/ 	.byte	0x04, 0x1c
        /*00d2*/ 	.short	(.L_1620 - .L_1619)


	//   ....[0]....
.L_1619:
        /*00d4*/ 	.word	0x00000a40


	//   ....[1]....
        /*00d8*/ 	.word	0x00031010


	//----- nvinfo : EIATTR_MAX_THREADS
	.align		4
.L_1620:
        /*00dc*/ 	.byte	0x04, 0x05
        /*00de*/ 	.short	(.L_1622 - .L_1621)
.L_1621:
        /*00e0*/ 	.word	0x00000080
        /*00e4*/ 	.word	0x00000001
        /*00e8*/ 	.word	0x00000001


	//----- nvinfo : EIATTR_CRS_STACK_SIZE
	.align		4
.L_1622:
        /*00ec*/ 	.byte	0x04, 0x1e
        /*00ee*/ 	.short	(.L_1624 - .L_1623)
.L_1623:
        /*00f0*/ 	.word	0x00000000


	//----- nvinfo : EIATTR_CBANK_PARAM_SIZE
	.align		4
.L_1624:
        /*00f4*/ 	.byte	0x03, 0x19
        /*00f6*/ 	.short	0x00e8


	//----- nvinfo : EIATTR_PARAM_CBANK
	.align		4
        /*00f8*/ 	.byte	0x04, 0x0a
        /*00fa*/ 	.short	(.L_1626 - .L_1625)
	.align		4
.L_1625:
        /*00fc*/ 	.word	index@(.nv.constant0._ZN10layer_norm31ln_parallel_residual_fwd_kernelINS_13Kernel_traitsIf6__halffS2_fjLj1280ELj1ELj4ELj1ELj16ENS_18Kernel_traits_baseILj1280EfS2_fS2_fjLj128EEEEELb1ELb1ELb0EEEvNS_9FwdParamsE)
        /*0100*/ 	.short	0x0380
        /*0102*/ 	.short	0x00e8


	//----- nvinfo : EIATTR_SW_WAR
	.align		4
.L_1626:
        /*0104*/ 	.byte	0x04, 0x36
        /*0106*/ 	.short	(.L_1628 - .L_1627)
.L_1627:
        /*0108*/ 	.word	0x00000008
.L_1628:


//--------------------- .nv.info._ZN10layer_norm31ln_parallel_residual_fwd_kernelINS_13Kernel_traitsIf6__halffS2_fjLj1280ELj1ELj4ELj1ELj16ENS_18Kernel_traits_baseILj1280EfS2_fS2_fjLj128EEEEELb1ELb1ELb1EEEvNS_9FwdParamsE --------------------------
	.section	.nv.info._ZN10layer_norm31ln_parallel_residual_fwd_kernelINS_13Kernel_traitsIf6__halffS2_fjLj1280ELj1ELj4ELj1ELj16ENS_18Kernel_traits_baseILj1280EfS2_fS2_fjLj128EEEEELb1ELb1ELb1EEEvNS_9FwdParamsE,"",@"SHT_CUDA_INFO"
	.sectionflags	@""
	.align	4


	//----- nvinfo : EIATTR_CUDA_API_VERSION
	.align		4
        /*0000*/ 	.byte	0x04, 0x37
        /*0002*/ 	.short	(.L_1630 - .L_1629)
.L_1629:
        /*0004*/ 	.word	0x00000082


	//----- nvinfo : EIATTR_KPARAM_INFO
	.align		4
.L_1630:
        /*0008*/ 	.byte	0x04, 0x17
        /*000a*/ 	.short	(.L_1632 - .L_1631)
.L_1631:
        /*000c*/ 	.word	0x00000000
        /*0010*/ 	.short	0x0000
        /*0012*/ 	.short	0x0000
        /*0014*/ 	.byte	0x00, 0xf0, 0xa1, 0x03


	//----- nvinfo : EIATTR_SPARSE_MMA_MASK
	.align		4
.L_1632:
        /*0018*/ 	.byte	0x03, 0x50
        /*001a*/ 	.short	0x0000


	//----- nvinfo : EIATTR_MAXREG_COUNT
	.align		4
        /*001c*/ 	.byte	0x03, 0x1b
        /*001e*/ 	.short	0x00ff


	//----- nvinfo : EIATTR_MERCURY_ISA_VERSION
	.align		4
        /*0020*/ 	.byte	0x03, 0x5f
        /*0022*/ 	.short	0x0101


	//----- nvinfo : EIATTR_COOP_GROUP_MASK_REGIDS
	.align		4
        /*0024*/ 	.byte	0x04, 0x29
        /*0026*/ 	.short	(.L_1634 - .L_1633)


	//   ....[0]....
.L_1633:
        /*0028*/ 	.word	0xffffffff


	//   ....[1]....
        /*002c*/ 	.word	0xffffffff


	//   ....[2]....
        /*0030*/ 	.word	0xffffffff


	//   ....[3]....
        /*0034*/ 	.word	0xffffffff


	//   ....[4]....
        /*0038*/ 	.word	0xffffffff


	//   ....[5]....
        /*003c*/ 	.word	0xffffffff


	//   ....[6]....
        /*0040*/ 	.word	0xffffffff


	//   ....[7]....
        /*0044*/ 	.word	0xffffffff


	//   ....[8]....
        /*0048*/ 	.word	0xffffffff


	//   ....[9]....
        /*004c*/ 	.word	0xffffffff


	//   ....[10]....
        /*0050*/ 	.word	0x050000a2


	//   ....[11]....
        /*0054*/ 	.word	0x050000a2


	//   ....[12]....
        /*0058*/ 	.word	0x050000a2


	//   ....[13]....
        /*005c*/ 	.word	0x050000a2


	//   ....[14]....
        /*0060*/ 	.word	0x050000a2


	//   ....[15]....
        /*0064*/ 	.word	0x050000a2


	//   ....[16]....
        /*0068*/ 	.word	0x050000a2


	//   ....[17]....
        /*006c*/ 	.word	0x050000a2


	//   ....[18]....
        /*0070*/ 	.word	0x050000a2


	//   ....[19]....
        /*0074*/ 	.word	0x050000a2


	//----- nvinfo : EIATTR_COOP_GROUP_INSTR_OFFSETS
	.align		4
.L_1634:
        /*0078*/ 	.byte	0x04, 0x28
        /*007a*/ 	.short	(.L_1636 - .L_1635)


	//   ....[0]....
.L_1635:
        /*007c*/ 	.word	0x000275f0


	//   ....[1]....
        /*0080*/ 	.word	0x00027610


	//   ....[2]....
        /*0084*/ 	.word	0x00027630


	//   ....[3]....
        /*0088*/ 	.word	0x00027650


	//   ....[4]....
        /*008c*/ 	.word	0x00027680


	//   ....[5]....
        /*0090*/ 	.word	0x00027bb0


	//   ....[6]....
        /*0094*/ 	.word	0x00027bd0


	//   ....[7]....
        /*0098*/ 	.word	0x00027bf0


	//   ....[8]....
        /*009c*/ 	.word	0x00027c10


	//   ....[9]....
        /*00a0*/ 	.word	0x00027c30


	//   ....[10]....
        /*00a4*/ 	.word	0x00028740


	//   ....[11]....
        /*00a8*/ 	.word	0x000287e0


	//   ....[12]....
        /*00ac*/ 	.word	0x00028850


	//   ....[13]....
        /*00b0*/ 	.word	0x000288c0


	//   ....[14]....
        /*00b4*/ 	.word	0x00028940


	//   ....[15]....
        /*00b8*/ 	.word	0x00028ec0


	//   ....[16]....
        /*00bc*/ 	.word	0x00028f30


	//   ....[17]....
        /*00c0*/ 	.word	0x00028fa0


	//   ....[18]....
        /*00c4*/ 	.word	0x00029010


	//   ....[19]....
        /*00c8*/ 	.word	0x00029080


	//----- nvinfo : EIATTR_VRC_CTA_INIT_COUNT
	.align		4
.L_1636:
        /*00cc*/ 	.byte	0x02, 0x4a
	.zero		1
	.zero		1


	//----- nvinfo : EIATTR_EXIT_INSTR_OFFSETS
	.align		4
        /*00d0*/ 	.byte	0x04, 0x1c
        /*00d2*/ 	.short	(.L_1638 - .L_1637)


	//   ....[0]....
.L_1637:
        /*00d4*/ 	.word	0x000006b0


	//   ....[1]....
        /*00d8*/ 	.word	0x000286d0


	//----- nvinfo : EIATTR_MAX_THREADS
	.align		4
.L_1638:
        /*00dc*/ 	.byte	0x04, 0x05
        /*00de*/ 	.short	(.L_1640 - .L_1639)
.L_1639:
        /*00e0*/ 	.word	0x00000080
        /*00e4*/ 	.word	0x00000001
        /*00e8*/ 	.word	0x00000001


	//----- nvinfo : EIATTR_CRS_STACK_SIZE
	.align		4
.L_1640:
        /*00ec*/ 	.byte	0x04, 0x1e
        /*00ee*/ 	.short	(.L_1642 - .L_1641)
.L_1641:
        /*00f0*/ 	.word	0x00000000


	//----- nvinfo : EIATTR_CBANK_PARAM_SIZE
	.align		4
.L_1642:
        /*00f4*/ 	.byte	0x03, 0x19
        /*00f6*/ 	.short	0x00e8


	//----- nvinfo : EIATTR_PARAM_CBANK
	.align		4
        /*00f8*/ 	.byte	0x04, 0x0a
        /*00fa*/ 	.short	(.L_1644 - .L_1643)
	.align		4
.L_1643:
        /*00fc*/ 	.word	index@(.nv.constant0._ZN10layer_norm31ln_parallel_residual_fwd_kernelINS_13Kernel_traitsIf6__halffS2_fjLj1280ELj1ELj4ELj1ELj16ENS_18Kernel_traits_baseILj1280EfS2_fS2_fjLj128EEEEELb1ELb1ELb1EEEvNS_9FwdParamsE)
        /*0100*/ 	.short	0x0380
        /*0102*/ 	.short	0x00e8


	//----- nvinfo : EIATTR_SW_WAR
	.align		4
.L_1644:
        /*0104*/ 	.byte	0x04, 0x36
        /*0106*/ 	.short	(.L_1646 - .L_1645)
.L_1645:
        /*0108*/ 	.word	0x00000008
.L_1646:


//--------------------- .nv.info._ZN10layer_norm31ln_parallel_residual_fwd_kernelINS_13Kernel_traitsI6__halfffffjLj1280ELj1ELj4ELj1ELj16ENS_18Kernel_traits_baseILj1280ES2_ffffjLj128EEEEELb0ELb0ELb0EEEvNS_9FwdParamsE --------------------------
	.section	.nv.info._ZN10layer_norm31ln_parallel_residual_fwd_kernelINS_13Kernel_traitsI6__halfffffjLj1280ELj1ELj4ELj1ELj16ENS_18Kernel_traits_baseILj1280ES2_ffffjLj128EEEEELb0ELb0ELb0EEEvNS_9FwdParamsE,"",@"SHT_CUDA_INFO"
	.sectionflags	@""
	.align	4


	//----- nvinfo : EIATTR_CUDA_API_VERSION
	.align		4
        /*0000*/ 	.byte	0x04, 0x37
        /*0002*/ 	.short	(.L_1648 - .L_1647)
.L_1647:
        /*0004*/ 	.word	0x00000082


	//----- nvinfo : EIATTR_KPARAM_INFO
	.align		4
.L_1648:
        /*0008*/ 	.byte	0x04, 0x17
        /*000a*/ 	.short	(.L_1650 - .L_1649)
.L_1649:
        /*000c*/ 	.word	0x00000000
        /*0010*/ 	.short	0x0000
        /*0012*/ 	.short	0x0000
        /*0014*/ 	.byte	0x00, 0xf0, 0xa1, 0x03


	//----- nvinfo : EIATTR_SPARSE_MMA_MASK
	.align		4
.L_1650:
        /*0018*/ 	.byte	0x03, 0x50
        /*001a*/ 	.short	0x0000


	//----- nvinfo : EIATTR_MAXREG_COUNT
	.align		4
        /*001c*/ 	.byte	0x03, 0x1b
        /*001e*/ 	.short	0x00ff


	//----- nvinfo : EIATTR_MERCURY_ISA_VERSION
	.align		4
        /*0020*/ 	.byte	0x03, 0x5f
        /*0022*/ 	.short	0x0101


	//----- nvinfo : EIATTR_COOP_GROUP_MASK_REGIDS
	.align		4
        /*0024*/ 	.byte	0x04, 0x29
        /*0026*/ 	.short	(.L_1652 - .L_1651)


	//   ....[0]....
.L_1651:
        /*0028*/ 	.word	0xffffffff


	//   ....[1]....
        /*002c*/ 	.word	0xffffffff


	//   ....[2]....
        /*0030*/ 	.word	0xffffffff


	//   ....[3]....
        /*0034*/ 	.word	0xffffffff


	//   ....[4]....
        /*0038*/ 	.word	0xffffffff


	//   ....[5]....
        /*003c*/ 	.word	0xffffffff


	//   ....[6]....
        /*0040*/ 	.word	0xffffffff


	//   ....[7]....
        /*0044*/ 	.word	0xffffffff


	//   ....[8]....
        /*0048*/ 	.word	0xffffffff


	//   ....[9]....
        /*004c*/ 	.word	0xffffffff


	//   ....[10]....
        /*0050*/ 	.word	0x05000082


	//   ....[11]....
        /*0054*/ 	.word	0x05000082


	//   ....[12]....
        /*0058*/ 	.word	0x05000082


	//   ....[13]....
        /*005c*/ 	.word	0x05000082


	//   ....[14]....
        /*0060*/ 	.word	0x05000082


	//   ....[15]....
        /*0064*/ 	.word	0x05000082


	//   ....[16]....
        /*0068*/ 	.word	0x05000082


	//   ....[17]....
        /*006c*/ 	.word	0x05000082


	//   ....[18]....
        /*0070*/ 	.word	0x05000082


	//   ....[19]....
        /*0074*/ 	.word	0x05000082


	//----- nvinfo : EIATTR_COOP_GROUP_INSTR_OFFSETS
	.align		4
.L_1652:
        /*0078*/ 	.byte	0x04, 0x28
        /*007a*/ 	.short	(.L_1654 - .L_1653)


	//   ....[0]....
.L_1653:
        /*007c*/ 	.word	0x00005a60


	//   ....[1]....
        /*0080*/ 	.word	0x00005aa0


	//   ....[2]....
        /*0084*/ 	.word	0x00005ac0


	//   ....[3]....
        /*0088*/ 	.word	0x00005ae0


	//   ....[4]....
        /*008c*/ 	.word	0x00005b00


	//   ....[5]....
        /*0090*/ 	.word	0x00006070


	//   ....[6]....
        /*0094*/ 	.word	0x00006090


	//   ....[7]....
        /*0098*/ 	.word	0x000060b0


	//   ....[8]....
        /*009c*/ 	.word	0x000060d0


	//   ....[9]....
        /*00a0*/ 	.word	0x000060f0


	//   ....[10]....
        /*00a4*/ 	.word	0x00007d60


	//   ....[11]....
        /*00a8*/ 	.word	0x00007e10


	//   ....[12]....
        /*00ac*/ 	.word	0x00007e80


	//   ....[13]....
        /*00b0*/ 	.word	0x00007ef0


	//   ....[14]....
        /*00b4*/ 	.word	0x00007f60


	//   ....[15]....
        /*00b8*/ 	.word	0x00008530


	//   ....[16]....
        /*00bc*/ 	.word	0x000085a0


	//   ....[17]....
        /*00c0*/ 	.word	0x00008610


	//   ....[18]....
        /*00c4*/ 	.word	0x00008680


	//   ....[19]....
        /*00c8*/ 	.word	0x000086f0


	//----- nvinfo : EIATTR_VRC_CTA_INIT_COUNT
	.align		4
.L_1654:
        /*00cc*/ 	.byte	0x02, 0x4a
	.zero		1
	.zero		1


	//----- nvinfo : EIATTR_EXIT_INSTR_OFFSETS
	.align		4
        /*00d0*/ 	.byte	0x04, 0x1c
        /*00d2*/ 	.short	(.L_1656 - .L_1655)


	//   ....[0]....
.L_1655:
        /*00d4*/ 	.word	0x000021b0


	//   ....[1]....
        /*00d8*/ 	.word	0x00007cf0


	//----- nvinfo : EIATTR_MAX_THREADS
	.align		4
.L_1656:
        /*00dc*/ 	.byte	0x04, 0x05
        /*00de*/ 	.short	(.L_1658 - .L_1657)
.L_1657:
        /*00e0*/ 	.word	0x00000080
        /*00e4*/ 	.word	0x00000001
        /*00e8*/ 	.word	0x00000001


	//----- nvinfo : EIATTR_CRS_STACK_SIZE
	.align		4
.L_1658:
        /*00ec*/ 	.byte	0x04, 0x1e
        /*00ee*/ 	.short	(.L_1660 - .L_1659)
.L_1659:
        /*00f0*/ 	.word	0x00000000


	//----- nvinfo : EIATTR_CBANK_PARAM_SIZE
	.align		4
.L_1660:
        /*00f4*/ 	.byte	0x03, 0x19
        /*00f6*/ 	.short	0x00e8


	//----- nvinfo : EIATTR_PARAM_CBANK
	.align		4
        /*00f8*/ 	.byte	0x04, 0x0a
        /*00fa*/ 	.short	(.L_1662 - .L_1661)
	.align		4
.L_1661:
        /*00fc*/ 	.word	index@(.nv.constant0._ZN10layer_norm31ln_parallel_residual_fwd_kernelINS_13Kernel_traitsI6__halfffffjLj1280ELj1ELj4ELj1ELj16ENS_18Kernel_traits_baseILj1280ES2_ffffjLj128EEEEELb0ELb0ELb0EEEvNS_9FwdParamsE)
        /*0100*/ 	.short	0x0380
        /*0102*/ 	.short	0x00e8


	//----- nvinfo : EIATTR_SW_WAR
	.align		4
.L_1662:
        /*0104*/ 	.byte	0x04, 0x36
        /*0106*/ 	.short	(.L_1664 - .L_1663)
.L_1663:
        /*0108*/ 	.word	0x00000008
.L_1664:


//--------------------- .nv.info._ZN10layer_norm31ln_parallel_residual_fwd_kernelINS_13Kernel_traitsI6__halfffffjLj1280ELj1ELj4ELj1ELj16ENS_18Kernel_traits_baseILj1280ES2_ffffjLj128EEEEELb0ELb0ELb1EEEvNS_9FwdParamsE --------------------------
	.section	.nv.info._ZN10layer_norm31ln_parallel_residual_fwd_kernelINS_13Kernel_traitsI6__halfffffjLj1280ELj1ELj4ELj1ELj16ENS_18Kernel_traits_baseILj1280ES2_ffffjLj128EEEEELb0ELb0ELb1EEEvNS_9FwdParamsE,"",@"SHT_CUDA_INFO"
	.sectionflags	@""
	.align	4


	//----- nvinfo : EIATTR_CUDA_API_VERSION
	.align		4
        /*0000*/ 	.byte	0x04, 0x37
        /*0002*/ 	.short	(.L_1666 - .L_1665)
.L_1665:
        /*0004*/ 	.word	0x00000082


	//----- nvinfo : EIATTR_KPARAM_INFO
	.align		4
.L_1666:
        /*0008*/ 	.byte	0x04, 0x17
        /*000a*/ 	.short	(.L_1668 - .L_1667)
.L_1667:
        /*000c*/ 	.word	0x00000000
        /*0010*/ 	.short	0x0000
        /*0012*/ 	.short	0x0000
        /*0014*/ 	.byte	0x00, 0xf0, 0xa1, 0x03


	//----- nvinfo : EIATTR_SPARSE_MMA_MASK
	.align		4
.L_1668:
        /*0018*/ 	.byte	0x03, 0x50
        /*001a*/ 	.short	0x0000


	//----- nvinfo : EIATTR_MAXREG_COUNT
	.align		4
        /*001c*/ 	.byte	0x03, 0x1b
        /*001e*/ 	.short	0x00ff


	//----- nvinfo : EIATTR_MERCURY_ISA_VERSION
	.align		4
        /*0020*/ 	.byte	0x03, 0x5f
        /*0022*/ 	.short	0x0101


	//----- nvinfo : EIATTR_COOP_GROUP_MASK_REGIDS
	.align		4
        /*0024*/ 	.byte	0x04, 0x29
        /*0026*/ 	.short	(.L_1670 - .L_1669)


	//   ....[0]....
.L_1669:
        /*0028*/ 	.word	0xffffffff


	//   ....[1]....
        /*002c*/ 	.word	0xffffffff


	//   ....[2]....
        /*0030*/ 	.word	0xffffffff


	//   ....[3]....
        /*0034*/ 	.word	0xffffffff


	//   ....[4]....
        /*0038*/ 	.word	0xffffffff


	//   ....[5]....
        /*003c*/ 	.word	0xffffffff


	//   ....[6]....
        /*0040*/ 	.word	0xffffffff


	//   ....[7]....
        /*0044*/ 	.word	0xffffffff


	//   ....[8]....
        /*0048*/ 	.word	0xffffffff


	//   ....[9]....
        /*004c*/ 	.word	0xffffffff


	//   ....[10]....
        /*0050*/ 	.word	0x0500004c


	//   ....[11]....
        /*0054*/ 	.word	0x0500004c


	//   ....[12]....
        /*0058*/ 	.word	0x0500004c


	//   ....[13]....
        /*005c*/ 	.word	0x0500004c


	//   ....[14]....
        /*0060*/ 	.word	0x0500004c


	//   ....[15]....
        /*0064*/ 	.word	0x0500004c


	//   ....[16]....
        /*0068*/ 	.word	0x0500004c


	//   ....[17]....
        /*006c*/ 	.word	0x0500004c


	//   ....[18]....
        /*0070*/ 	.word	0x0500004c


	//   ....[19]....
        /*0074*/ 	.word	0x0500004c


	//----- nvinfo : EIATTR_COOP_GROUP_INSTR_OFFSETS
	.align		4
.L_1670:
        /*0078*/ 	.byte	0x04, 0x28
        /*007a*/ 	.short	(.L_1672 - .L_1671)


	//   ....[0]....
.L_1671:
        /*007c*/ 	.word	0x00003a00


	//   ....[1]....
        /*0080*/ 	.word	0x00003a30


	//   ....[2]....
        /*0084*/ 	.word	0x00003a50


	//   ....[3]....
        /*0088*/ 	.word	0x00003a70


	//   ....[4]....
        /*008c*/ 	.word	0x00003a90


	//   ....[5]....
        /*0090*/ 	.word	0x00003fc0


	//   ....[6]....
        /*0094*/ 	.word	0x00003fe0


	//   ....[7]....
        /*0098*/ 	.word	0x00004000


	//   ....[8]....
        /*009c*/ 	.word	0x00004020


	//   ....[9]....
        /*00a0*/ 	.word	0x00004040


	//   ....[10]....
        /*00a4*/ 	.word	0x00005880


	//   ....[11]....
        /*00a8*/ 	.word	0x00005930


	//   ....[12]....
        /*00ac*/ 	.word	0x000059a0


	//   ....[13]....
        /*00b0*/ 	.word	0x00005a10


	//   ....[14]....
        /*00b4*/ 	.word	0x00005a80


	//   ....[15]....
        /*00b8*/ 	.word	0x00006000


	//   ....[16]....
        /*00bc*/ 	.word	0x00006070


	//   ....[17]....
        /*00c0*/ 	.word	0x000060e0


	//   ....[18]....
        /*00c4*/ 	.word	0x00006150


	//   ....[19]....
        /*00c8*/ 	.word	0x000061c0


	//----- nvinfo : EIATTR_VRC_CTA_INIT_COUNT
	.align		4
.L_1672:
        /*00cc*/ 	.byte	0x02, 0x4a
	.zero		1
	.zero		1


	//----- nvinfo : EIATTR_EXIT_INSTR_OFFSETS
	.align		4
        /*00d0*/ 	.byte	0x04, 0x1c
        /*00d2*/ 	.short	(.L_1674 - .L_1673)


	//   ....[0]....
.L_1673:
        /*00d4*/ 	.word	0x00000d50


	//   ....[1]....
        /*00d8*/ 	.word	0x00005810


	//----- nvinfo : EIATTR_MAX_THREADS
	.align		4
.L_1674:
        /*00dc*/ 	.byte	0x04, 0x05
        /*00de*/ 	.short	(.L_1676 - .L_1675)
.L_1675:
        /*00e0*/ 	.word	0x00000080
        /*00e4*/ 	.word	0x00000001
        /*00e8*/ 	.word	0x00000001


	//----- nvinfo : EIATTR_CRS_STACK_SIZE
	.align		4
.L_1676:
        /*00ec*/ 	.byte	0x04, 0x1e
        /*00ee*/ 	.short	(.L_1678 - .L_1677)
.L_1677:
        /*00f0*/ 	.word	0x00000000


	//----- nvinfo : EIATTR_CBANK_PARAM_SIZE
	.align		4
.L_1678:
        /*00f4*/ 	.byte	0x03, 0x19
        /*00f6*/ 	.short	0x00e8


	//----- nvinfo : EIATTR_PARAM_CBANK
	.align		4
        /*00f8*/ 	.byte	0x04, 0x0a
        /*00fa*/ 	.short	(.L_1680 - .L_1679)
	.align		4
.L_1679:
        /*00fc*/ 	.word	index@(.nv.constant0._ZN10layer_norm31ln_parallel_residual_fwd_kernelINS_13Kernel_traitsI6__halfffffjLj1280ELj1ELj4ELj1ELj16ENS_18Kernel_traits_baseILj1280ES2_ffffjLj128EEEEELb0ELb0ELb1EEEvNS_9FwdParamsE)
        /*0100*/ 	.short	0x0380
        /*0102*/ 	.short	0x00e8


	//----- nvinfo : EIATTR_SW_WAR
	.align		4
.L_1680:
        /*0104*/ 	.byte	0x04, 0x36
        /*0106*/ 	.short	(.L_1682 - .L_1681)
.L_1681:
        /*0108*/ 	.word	0x00000008
.L_1682:


//--------------------- .nv.info._ZN10layer_norm31ln_parallel_residual_fwd_kernelINS_13Kernel_traitsI6__halfffffjLj1280ELj1ELj4ELj1ELj16ENS_18Kernel_traits_baseILj1280ES2_ffffjLj128EEEEELb0ELb1ELb0EEEvNS_9FwdParamsE --------------------------
	.section	.nv.info._ZN10layer_norm31ln_parallel_residual_fwd_kernelINS_13Kernel_traitsI6__halfffffjLj1280ELj1ELj4ELj1ELj16ENS_18Kernel_traits_baseILj1280ES2_ffffjLj128EEEEELb0ELb1ELb0EEEvNS_9FwdParamsE,"",@"SHT_CUDA_INFO"
	.sectionflags	@""
	.align	4


	//----- nvinfo : EIATTR_CUDA_API_VERSION
	.align		4
        /*0000*/ 	.byte	0x04, 0x37
        /*0002*/ 	.short	(.L_1684 - .L_1683)
.L_1683:
        /*0004*/ 	.word	0x00000082


	//----- nvinfo : EIATTR_KPARAM_INFO
	.align		4
.L_1684:
        /*0008*/ 	.byte	0x04, 0x17
        /*000a*/ 	.short	(.L_1686 - .L_1685)
.L_1685:
        /*000c*/ 	.word	0x00000000
        /*0010*/ 	.short	0x0000
        /*0012*/ 	.short	0x0000
        /*0014*/ 	.byte	0x00, 0xf0, 0xa1, 0x03


	//----- nvinfo : EIATTR_SPARSE_MMA_MASK
	.align		4
.L_1686:
        /*0018*/ 	.byte	0x03, 0x50
        /*001a*/ 	.short	0x0000


	//----- nvinfo : EIATTR_MAXREG_COUNT
	.align		4
        /*001c*/ 	.byte	0x03, 0x1b
        /*001e*/ 	.short	0x00ff


	//----- nvinfo : EIATTR_MERCURY_ISA_VERSION
	.align		4
        /*0020*/ 	.byte	0x03, 0x5f
        /*0022*/ 	.short	0x0101


	//----- nvinfo : EIATTR_COOP_GROUP_MASK_REGIDS
	.align		4
        /*0024*/ 	.byte	0x04, 0x29
        /*0026*/ 	.short	(.L_1688 - .L_1687)


	//   ....[0]....
.L_1687:
        /*0028*/ 	.word	0xffffffff


	//   ....[1]....
        /*002c*/ 	.word	0xffffffff


	//   ....[2]....
        /*0030*/ 	.word	0xffffffff


	//   ....[3]....
        /*0034*/ 	.word	0xffffffff


	//   ....[4]....
        /*0038*/ 	.word	0xffffffff


	//   ....[5]....
        /*003c*/ 	.word	0xffffffff


	//   ....[6]....
        /*0040*/ 	.word	0xffffffff


	//   ....[7]....
        /*0044*/ 	.word	0xffffffff


	//   ....[8]....
        /*0048*/ 	.word	0xffffffff


	//   ....[9]....
        /*004c*/ 	.word	0xffffffff


	//   ....[10]....
        /*0050*/ 	.word	0x05000032


	//   ....[11]....
        /*0054*/ 	.word	0x05000032


	//   ....[12]....
        /*0058*/ 	.word	0x05000032


	//   ....[13]....
        /*005c*/ 	.word	0x05000032


	//   ....[14]....
        /*0060*/ 	.word	0x05000032


	//   ....[15]....
        /*0064*/ 	.word	0x05000032


	//   ....[16]....
        /*0068*/ 	.word	0x05000032


	//   ....[17]....
        /*006c*/ 	.word	0x05000032


	//   ....[18]....
        /*0070*/ 	.word	0x05000032


	//   ....[19]....
        /*0074*/ 	.word	0x05000032


	//----- nvinfo : EIATTR_COOP_GROUP_INSTR_OFFSETS
	.align		4
.L_1688:
        /*0078*/ 	.byte	0x04, 0x28
        /*007a*/ 	.short	(.L_1690 - .L_1689)


	//   ....[0]....
.L_1689:
        /*007c*/ 	.word	0x00003bf0


	//   ....[1]....
        /*0080*/ 	.word	0x00003c30


	//   ....[2]....
        /*0084*/ 	.word	0x00003c50


	//   ....[3]....
        /*0088*/ 	.word	0x00003c70


	//   ....[4]....
        /*008c*/ 	.word	0x00003c90


	//   ....[5]....
        /*0090*/ 	.word	0x00004220


	//   ....[6]....
        /*0094*/ 	.word	0x00004240


	//   ....[7]....
        /*0098*/ 	.word	0x00004260


	//   ....[8]....
        /*009c*/ 	.word	0x00004280


	//   ....[9]....
        /*00a0*/ 	.word	0x000042a0


	//   ....[10]....
        /*00a4*/ 	.word	0x00005520


	//   ....[11]....
        /*00a8*/ 	.word	0x000055b0


	//   ....[12]....
        /*00ac*/ 	.word	0x00005610


	//   ....[13]....
        /*00b0*/ 	.word	0x00005670


	//   ....[14]....
        /*00b4*/ 	.word	0x000056d0


	//   ....[15]....
        /*00b8*/ 	.word	0x00005cb0


	//   ....[16]....
        /*00bc*/ 	.word	0x00005d10


	//   ....[17]....
        /*00c0*/ 	.word	0x00005d70


	//   ....[18]....
        /*00c4*/ 	.word	0x00005dd0


	//   ....[19]....
        /*00c8*/ 	.word	0x00005e30


	//----- nvinfo : EIATTR_VRC_CTA_INIT_COUNT
	.align		4
.L_1690:
        /*00cc*/ 	.byte	0x02, 0x4a
	.zero		1
	.zero		1


	//----- nvinfo : EIATTR_EXIT_INSTR_OFFSETS
	.align		4
        /*00d0*/ 	.byte	0x04, 0x1c
        /*00d2*/ 	.short	(.L_1692 - .L_1691)


	//   ....[0]....
.L_1691:
        /*00d4*/ 	.word	0x00000a30


	//   ....[1]....
        /*00d8*/ 	.word	0x000054b0


	//----- nvinfo : EIATTR_MAX_THREADS
	.align		4
.L_1692:
        /*00dc*/ 	.byte	0x04, 0x05
        /*00de*/ 	.short	(.L_1694 - .L_1693)
.L_1693:
        /*00e0*/ 	.word	0x00000080
        /*00e4*/ 	.word	0x00000001
        /*00e8*/ 	.word	0x00000001


	//----- nvinfo : EIATTR_CRS_STACK_SIZE
	.align		4
.L_1694:
        /*00ec*/ 	.byte	0x04, 0x1e
        /*00ee*/ 	.short	(.L_1696 - .L_1695)
.L_1695:
        /*00f0*/ 	.word	0x00000000


	//----- nvinfo : EIATTR_CBANK_PARAM_SIZE
	.align		4
.L_1696:
        /*00f4*/ 	.byte	0x03, 0x19
        /*00f6*/ 	.short	0x00e8


	//----- nvinfo : EIATTR_PARAM_CBANK
	.align		4
        /*00f8*/ 	.byte	0x04, 0x0a
        /*00fa*/ 	.short	(.L_1698 - .L_1697)
	.align		4
.L_1697:
        /*00fc*/ 	.word	index@(.nv.constant0._ZN10layer_norm31ln_parallel_residual_fwd_kernelINS_13Kernel_traitsI6__halfffffjLj1280ELj1ELj4ELj1ELj16ENS_18Kernel_traits_baseILj1280ES2_ffffjLj128EEEEELb0ELb1ELb0EEEvNS_9FwdParamsE)
        /*0100*/ 	.short	0x0380
        /*0102*/ 	.short	0x00e8


	//----- nvinfo : EIATTR_SW_WAR
	.align		4
.L_1698:
        /*0104*/ 	.byte	0x04, 0x36
        /*0106*/ 	.short	(.L_1700 - .L_1699)
.L_1699:
        /*0108*/ 	.word	0x00000008
.L_1700:


//--------------------- .nv.info._ZN10layer_norm31ln_parallel_residual_fwd_kernelINS_13Kernel_traitsI6__halfffffjLj1280ELj1ELj4ELj1ELj16ENS_18Kernel_traits_baseILj1280ES2_ffffjLj128EEEEELb0ELb1ELb1EEEvNS_9FwdParamsE --------------------------
	.section	.nv.info._ZN10layer_norm31ln_parallel_residual_fwd_kernelINS_13Kernel_traitsI6__halfffffjLj1280ELj1ELj4ELj1ELj16ENS_18Kernel_traits_baseILj1280ES2_ffffjLj128EEEEELb0ELb1ELb1EEEvNS_9FwdParamsE,"",@"SHT_CUDA_INFO"
	.sectionflags	@""
	.align	4


	//----- nvinfo : EIATTR_CUDA_API_VERSION
	.align		4
        /*0000*/ 	.byte	0x04, 0x37
        /*0002*/ 	.short	(.L_1702 - .L_1701)
.L_1701:
        /*0004*/ 	.word	0x00000082


	//----- nvinfo : EIATTR_KPARAM_INFO
	.align		4
.L_1702:
        /*0008*/ 	.byte	0x04, 0x17
        /*000a*/ 	.short	(.L_1704 - .L_1703)
.L_1703:
        /*000c*/ 	.word	0x00000000
        /*0010*/ 	.short	0x0000
        /*0012*/ 	.short	0x0000
        /*0014*/ 	.byte	0x00, 0xf0, 0xa1, 0x03


	//----- nvinfo : EIATTR_SPARSE_MMA_MASK
	.align		4
.L_1704:
        /*0018*/ 	.byte	0x03, 0x50
        /*001a*/ 	.short	0x0000


	//----- nvinfo : EIATTR_MAXREG_COUNT
	.align		4
        /*001c*/ 	.byte	0x03, 0x1b
        /*001e*/ 	.short	0x00ff


	//----- nvinfo : EIATTR_MERCURY_ISA_VERSION
	.align		4
        /*0020*/ 	.byte	0x03, 0x5f
        /*0022*/ 	.short	0x0101


	//----- nvinfo : EIATTR_COOP_GROUP_MASK_REGIDS
	.align		4
        /*0024*/ 	.byte	0x04, 0x29
        /*0026*/ 	.short	(.L_1706 - .L_1705)


	//   ....[0]....
.L_1705:
        /*0028*/ 	.word	0xffffffff


	//   ....[1]....
        /*002c*/ 	.word	0xffffffff


	//   ....[2]....
        /*0030*/ 	.word	0xffffffff


	//   ....[3]....
        /*0034*/ 	.word	0xffffffff


	//   ....[4]....
        /*0038*/ 	.word	0xffffffff


	//   ....[5]....
        /*003c*/ 	.word	0xffffffff


	//   ....[6]....
        /*0040*/ 	.word	0xffffffff


	//   ....[7]....
        /*0044*/ 	.word	0xffffffff


	//   ....[8]....
        /*0048*/ 	.word	0xffffffff


	//   ....[9]....
        /*004c*/ 	.word	0xffffffff


	//   ....[10]....
        /*0050*/ 	.word	0x05000012


	//   ....[11]....
        /*0054*/ 	.word	0x05000012


	//   ....[12]....
        /*0058*/ 	.word	0x05000012


	//   ....[13]....
        /*005c*/ 	.word	0x05000012


	//   ....[14]....
        /*0060*/ 	.word	0x05000012


	//   ....[15]....
        /*0064*/ 	.word	0x05000012


	//   ....[16]....
        /*0068*/ 	.word	0x05000012


	//   ....[17]....
        /*006c*/ 	.word	0x05000012


	//   ....[18]....
        /*0070*/ 	.word	0x05000012


	//   ....[19]....
        /*0074*/ 	.word	0x05000012


	//----- nvinfo : EIATTR_COOP_GROUP_INSTR_OFFSETS
	.align		4
.L_1706:
        /*0078*/ 	.byte	0x04, 0x28
        /*007a*/ 	.short	(.L_1708 - .L_1707)


	//   ....[0]....
.L_1707:
        /*007c*/ 	.word	0x00002b30


	//   ....[1]....
        /*0080*/ 	.word	0x00002b60


	//   ....[2]....
        /*0084*/ 	.word	0x00002b80


	//   ....[3]....
        /*0088*/ 	.word	0x00002ba0


	//   ....[4]....
        /*008c*/ 	.word	0x00002bc0


	//   ....[5]....
        /*0090*/ 	.word	0x000030f0


	//   ....[6]....
        /*0094*/ 	.word	0x00003110


	//   ....[7]....
        /*0098*/ 	.word	0x00003130


	//   ....[8]....
        /*009c*/ 	.word	0x00003150


	//   ....[9]....
        /*00a0*/ 	.word	0x00003170


	//   ....[10]....
        /*00a4*/ 	.word	0x000040e0


	//   ....[11]....
        /*00a8*/ 	.word	0x00004180


	//   ....[12]....
        /*00ac*/ 	.word	0x000041f0


	//   ....[13]....
        /*00b0*/ 	.word	0x00004260


	//   ....[14]....
        /*00b4*/ 	.word	0x000042d0


	//   ....[15]....
        /*00b8*/ 	.word	0x00004850


	//   ....[16]....
        /*00bc*/ 	.word	0x000048c0


	//   ....[17]....
        /*00c0*/ 	.word	0x00004930


	//   ....[18]....
        /*00c4*/ 	.word	0x000049a0


	//   ....[19]....
        /*00c8*/ 	.word	0x00004a10


	//----- nvinfo : EIATTR_VRC_CTA_INIT_COUNT
	.align		4
.L_1708:
        /*00cc*/ 	.byte	0x02, 0x4a
	.zero		1
	.zero		1


	//----- nvinfo : EIATTR_EXIT_INSTR_OFFSETS
	.align		4
        /*00d0*/ 	.byte	0x04, 0x1c
        /*00d2*/ 	.short	(.L_1710 - .L_1709)


	//   ....[0]....
.L_1709:
        /*00d4*/ 	.word	0x00000410


	//   ....[1]....
        /*00d8*/ 	.word	0x00004070


	//----- nvinfo : EIATTR_MAX_THREADS
	.align		4
.L_1710:
        /*00dc*/ 	.byte	0x04, 0x05
        /*00de*/ 	.short	(.L_1712 - .L_1711)
.L_1711:
        /*00e0*/ 	.word	0x00000080
        /*00e4*/ 	.word	0x00000001
        /*00e8*/ 	.word	0x00000001


	//----- nvinfo : EIATTR_CRS_STACK_SIZE
	.align		4
.L_1712:
        /*00ec*/ 	.byte	0x04, 0x1e
        /*00ee*/ 	.short	(.L_1714 - .L_1713)
.L_1713:
        /*00f0*/ 	.word	0x00000000


	//----- nvinfo : EIATTR_CBANK_PARAM_SIZE
	.align		4
.L_1714:
        /*00f4*/ 	.byte	0x03, 0x19
        /*00f6*/ 	.short	0x00e8


	//----- nvinfo : EIATTR_PARAM_CBANK
	.align		4
        /*00f8*/ 	.byte	0x04, 0x0a
        /*00fa*/ 	.short	(.L_1716 - .L_1715)
	.align		4
.L_1715:
        /*00fc*/ 	.word	index@(.nv.constant0._ZN10layer_norm31ln_parallel_residual_fwd_kernelINS_13Kernel_traitsI6__halfffffjLj1280ELj1ELj4ELj1ELj16ENS_18Kernel_traits_baseILj1280ES2_ffffjLj128EEEEELb0ELb1ELb1EEEvNS_9FwdParamsE)
        /*0100*/ 	.short	0x0380
        /*0102*/ 	.short	0x00e8


	//----- nvinfo : EIATTR_SW_WAR
	.align		4
.L_1716:
        /*0104*/ 	.byte	0x04, 0x36
        /*0106*/ 	.short	(.L_1718 - .L_1717)
.L_1717:
        /*0108*/ 	.word	0x00000008
.L_1718:


//--------------------- .nv.info._ZN10layer_norm31ln_parallel_residual_fwd_kernelINS_13Kernel_traitsI6__halfffffjLj1280ELj1ELj4ELj1ELj16ENS_18Kernel_traits_baseILj1280ES2_ffffjLj128EEEEELb1ELb0ELb0EEEvNS_9FwdParamsE --------------------------
	.section	.nv.info._ZN10layer_norm31ln_parallel_residual_fwd_kernelINS_13Kernel_traitsI6__halfffffjLj1280ELj1ELj4ELj1ELj16ENS_18Kernel_traits_baseILj1280ES2_ffffjLj128EEEEELb1ELb0ELb0EEEvNS_9FwdParamsE,"",@"SHT_CUDA_INFO"
	.sectionflags	@""
	.align	4


	//----- nvinfo : EIATTR_CUDA_API_VERSION
	.align		4
        /*0000*/ 	.byte	0x04, 0x37
        /*0002*/ 	.short	(.L_1720 - .L_1719)
.L_1719:
        /*0004*/ 	.word	0x00000082


	//----- nvinfo : EIATTR_KPARAM_INFO
	.align		4
.L_1720:
        /*0008*/ 	.byte	0x04, 0x17
        /*000a*/ 	.short	(.L_1722 - .L_1721)
.L_1721:
        /*000c*/ 	.word	0x00000000
        /*0010*/ 	.short	0x0000
        /*0012*/ 	.short	0x0000
        /*0014*/ 	.byte	0x00, 0xf0, 0xa1, 0x03


	//----- nvinfo : EIATTR_SPARSE_MMA_MASK
	.align		4
.L_1722:
        /*0018*/ 	.byte	0x03, 0x50
        /*001a*/ 	.short	0x0000


	//----- nvinfo : EIATTR_MAXREG_COUNT
	.align		4
        /*001c*/ 	.byte	0x03, 0x1b
        /*001e*/ 	.short	0x00ff


	//----- nvinfo : EIATTR_MERCURY_ISA_VERSION
	.align		4
        /*0020*/ 	.byte	0x03, 0x5f
        /*0022*/ 	.short	0x0101


	//----- nvinfo : EIATTR_COOP_GROUP_MASK_REGIDS
	.align		4
        /*0024*/ 	.byte	0x04, 0x29
        /*0026*/ 	.short	(.L_1724 - .L_1723)


	//   ....[0]....
.L_1723:
        /*0028*/ 	.word	0xffffffff


	//   ....[1]....
        /*002c*/ 	.word	0xffffffff


	//   ....[2]....
        /*0030*/ 	.word	0xffffffff


	//   ....[3]....
        /*0034*/ 	.word	0xffffffff


	//   ....[4]....
        /*0038*/ 	.word	0xffffffff


	//   ....[5]....
        /*003c*/ 	.word	0xffffffff


	//   ....[6]....
        /*0040*/ 	.word	0xffffffff


	//   ....[7]....
        /*0044*/ 	.word	0xffffffff


	//   ....[8]....
        /*0048*/ 	.word	0xffffffff


	//   ....[9]....
        /*004c*/ 	.word	0xffffffff


	//   ....[10]....
        /*0050*/ 	.word	0x05000094


	//   ....[11]....
        /*0054*/ 	.word	0x05000094


	//   ....[12]....
        /*0058*/ 	.word	0x05000094


	//   ....[13]....
        /*005c*/ 	.word	0x05000094


	//   ....[14]....
        /*0060*/ 	.word	0x05000094


	//   ....[15]....
        /*0064*/ 	.word	0x05000094


	//   ....[16]....
        /*0068*/ 	.word	0x05000094


	//   ....[17]....
        /*006c*/ 	.word	0x05000094


	//   ....[18]....
        /*0070*/ 	.word	0x05000094


	//   ....[19]....
        /*0074*/ 	.word	0x05000094


	//----- nvinfo : EIATTR_COOP_GROUP_INSTR_OFFSETS
	.align		4
.L_1724:
        /*0078*/ 	.byte	0x04, 0x28
        /*007a*/ 	.short	(.L_1726 - .L_1725)


	//   ....[0]....
.L_1725:
        /*007c*/ 	.word	0x0002c080


	//   ....[1]....
        /*0080*/ 	.word	0x0002c0c0


	//   ....[2]....
        /*0084*/ 	.word	0x0002c0e0


	//   ....[3]....
        /*0088*/ 	.word	0x0002c100


	//   ....[4]....
        /*008c*/ 	.word	0x0002c120


	//   ....[5]....
        /*0090*/ 	.word	0x0002c690


	//   ....[6]....
        /*0094*/ 	.word	0x0002c6b0


	//   ....[7]....
        /*0098*/ 	.word	0x0002c6d0


	//   ....[8]....
        /*009c*/ 	.word	0x0002c6f0


	//   ....[9]....
        /*00a0*/ 	.word	0x0002c710


	//   ....[10]....
        /*00a4*/ 	.word	0x0002e480


	//   ....[11]....
        /*00a8*/ 	.word	0x0002e530


	//   ....[12]....
        /*00ac*/ 	.word	0x0002e5a0


	//   ....[13]....
        /*00b0*/ 	.word	0x0002e610


	//   ....[14]....
        /*00b4*/ 	.word	0x0002e680


	//   ....[15]....
        /*00b8*/ 	.word	0x0002ec50


	//   ....[16]....
        /*00bc*/ 	.word	0x0002ecc0


	//   ....[17]....
        /*00c0*/ 	.word	0x0002ed30


	//   ....[18]....
        /*00c4*/ 	.word	0x0002eda0


	//   ....[19]....
        /*00c8*/ 	.word	0x0002ee10


	//----- nvinfo : EIATTR_VRC_CTA_INIT_COUNT
	.align		4
.L_1726:
        /*00cc*/ 	.byte	0x02, 0x4a
	.zero		1
	.zero		1


	//----- nvinfo : EIATTR_EXIT_INSTR_OFFSETS
	.align		4
        /*00d0*/ 	.byte	0x04, 0x1c
        /*00d2*/ 	.short	(.L_1728 - .L_1727)


	//   ....[0]....
.L_1727:
        /*00d4*/ 	.word	0x00002470


	//   ....[1]....
        /*00d8*/ 	.word	0x0002e410


	//----- nvinfo : EIATTR_MAX_THREADS
	.align		4
.L_1728:
        /*00dc*/ 	.byte	0x04, 0x05
        /*00de*/ 	.short	(.L_1730 - .L_1729)
.L_1729:
        /*00e0*/ 	.word	0x00000080
        /*00e4*/ 	.word	0x00000001
        /*00e8*/ 	.word	0x00000001


	//----- nvinfo : EIATTR_CRS_STACK_SIZE
	.align		4
.L_1730:
        /*00ec*/ 	.byte	0x04, 0x1e
        /*00ee*/ 	.short	(.L_1732 - .L_1731)
.L_1731:
        /*00f0*/ 	.word	0x00000000


	//----- nvinfo : EIATTR_CBANK_PARAM_SIZE
	.align		4
.L_1732:
        /*00f4*/ 	.byte	0x03, 0x19
        /*00f6*/ 	.short	0x00e8


	//----- nvinfo : EIATTR_PARAM_CBANK
	.align		4
        /*00f8*/ 	.byte	0x04, 0x0a
        /*00fa*/ 	.short	(.L_1734 - .L_1733)
	.align		4
.L_1733:
        /*00fc*/ 	.word	index@(.nv.constant0._ZN10layer_norm31ln_parallel_residual_fwd_kernelINS_13Kernel_traitsI6__halfffffjLj1280ELj1ELj4ELj1ELj16ENS_18Kernel_traits_baseILj1280ES2_ffffjLj128EEEEELb1ELb0ELb0EEEvNS_9FwdParamsE)
        /*0100*/ 	.short	0x0380
        /*0102*/ 	.short	0x00e8


	//----- nvinfo : EIATTR_SW_WAR
	.align		4
.L_1734:
        /*0104*/ 	.byte	0x04, 0x36
        /*0106*/ 	.short	(.L_1736 - .L_1735)
.L_1735:
        /*0108*/ 	.word	0x00000008
.L_1736:


//--------------------- .nv.info._ZN10layer_norm31ln_parallel_residual_fwd_kernelINS_13Kernel_traitsI6__halfffffjLj1280ELj1ELj4ELj1ELj16ENS_18Kernel_traits_baseILj1280ES2_ffffjLj128EEEEELb1ELb0ELb1EEEvNS_9FwdParamsE --------------------------
	.section	.nv.info._ZN10layer_norm31ln_parallel_residual_fwd_kernelINS_13Kernel_traitsI6__halfffffjLj1280ELj1ELj4ELj1ELj16ENS_18Kernel_traits_baseILj1280ES2_ffffjLj128EEEEELb1ELb0ELb1EEEvNS_9FwdParamsE,"",@"SHT_CUDA_INFO"
	.sectionflags	@""
	.align	4


	//----- nvinfo : EIATTR_CUDA_API_VERSION
	.align		4
        /*0000*/ 	.byte	0x04, 0x37
        /*0002*/ 	.short	(.L_1738 - .L_1737)
.L_1737:
        /*0004*/ 	.word	0x00000082


	//----- nvinfo : EIATTR_KPARAM_INFO
	.align		4
.L_1738:
        /*0008*/ 	.byte	0x04, 0x17
        /*000a*/ 	.short	(.L_1740 - .L_1739)
.L_1739:
        /*000c*/ 	.word	0x00000000
        /*0010*/ 	.short	0x0000
        /*0012*/ 	.short	0x0000
        /*0014*/ 	.byte	0x00, 0xf0, 0xa1, 0x03


	//----- nvinfo : EIATTR_SPARSE_MMA_MASK
	.align		4
.L_1740:
        /*0018*/ 	.byte	0x03, 0x50
        /*001a*/ 	.short	0x0000


	//----- nvinfo : EIATTR_MAXREG_COUNT
	.align		4
        /*001c*/ 	.byte	0x03, 0x1b
        /*001e*/ 	.short	0x00ff


	//----- nvinfo : EIATTR_MERCURY_ISA_VERSION
	.align		4
        /*0020*/ 	.byte	0x03, 0x5f
        /*0022*/ 	.short	0x0101


	//----- nvinfo : EIATTR_COOP_GROUP_MASK_REGIDS
	.align		4
        /*0024*/ 	.byte	0x04, 0x29
        /*0026*/ 	.short	(.L_1742 - .L_1741)


	//   ....[0]....
.L_1741:
        /*0028*/ 	.word	0xffffffff


	//   ....[1]....
        /*002c*/ 	.word	0xffffffff


	//   ....[2]....
        /*0030*/ 	.word	0xffffffff


	//   ....[3]....
        /*0034*/ 	.word	0xffffffff


	//   ....[4]....
        /*0038*/ 	.word	0xffffffff


	//   ....[5]....
        /*003c*/ 	.word	0xffffffff


	//   ....[6]....
        /*0040*/ 	.word	0xffffffff


	//   ....[7]....
        /*0044*/ 	.word	0xffffffff


	//   ....[8]....
        /*0048*/ 	.word	0xffffffff


	//   ....[9]....
        /*004c*/ 	.word	0xffffffff


	//   ....[10]....
        /*0050*/ 	.word	0x05000094


	//   ....[11]....
        /*0054*/ 	.word	0x05000094


	//   ....[12]....
        /*0058*/ 	.word	0x05000094


	//   ....[13]....
        /*005c*/ 	.word	0x05000094


	//   ....[14]....
        /*0060*/ 	.word	0x05000094


	//   ....[15]....
        /*0064*/ 	.word	0x05000094


	//   ....[16]....
        /*0068*/ 	.word	0x05000094


	//   ....[17]....
        /*006c*/ 	.word	0x05000094


	//   ....[18]....
        /*0070*/ 	.word	0x05000094


	//   ....[19]....
        /*0074*/ 	.word	0x05000094


	//----- nvinfo : EIATTR_COOP_GROUP_INSTR_OFFSETS
	.align		4
.L_1742:
        /*0078*/ 	.byte	0x04, 0x28
        /*007a*/ 	.short	(.L_1744 - .L_1743)


	//   ....[0]....
.L_1743:
        /*007c*/ 	.word	0x000282c0


	//   ....[1]....
        /*0080*/ 	.word	0x000282e0


	//   ....[2]....
        /*0084*/ 	.word	0x00028310


	//   ....[3]....
        /*0088*/ 	.word	0x00028330


	//   ....[4]....
        /*008c*/ 	.word	0x00028350


	//   ....[5]....
        /*0090*/ 	.word	0x00028880


	//   ....[6]....
        /*0094*/ 	.word	0x000288a0


	//   ....[7]....
        /*0098*/ 	.word	0x000288c0


	//   ....[8]....
        /*009c*/ 	.word	0x000288e0


	//   ....[9]....
        /*00a0*/ 	.word	0x00028900


	//   ....[10]....
        /*00a4*/ 	.word	0x0002a240


	//   ....[11]....
        /*00a8*/ 	.word	0x0002a2e0


	//   ....[12]....
        /*00ac*/ 	.word	0x0002a360


	//   ....[13]....
        /*00b0*/ 	.word	0x0002a3d0


	//   ....[14]....
        /*00b4*/ 	.word	0x0002a440


	//   ....[15]....
        /*00b8*/ 	.word	0x0002a9c0


	//   ....[16]....
        /*00bc*/ 	.word	0x0002aa30


	//   ....[17]....
        /*00c0*/ 	.word	0x0002aaa0


	//   ....[18]....
        /*00c4*/ 	.word	0x0002ab10


	//   ....[19]....
        /*00c8*/ 	.word	0x0002ab80


	//----- nvinfo : EIATTR_VRC_CTA_INIT_COUNT
	.align		4
.L_1744:
        /*00cc*/ 	.byte	0x02, 0x4a
	.zero		1
	.zero		1


	//----- nvinfo : EIATTR_EXIT_INSTR_OFFSETS
	.align		4
        /*00d0*/ 	.byte	0x04, 0x1c
        /*00d2*/ 	.short	(.L_1746 - .L_1745)


	//   ....[0]....
.L_1745:
        /*00d4*/ 	.word	0x00000f50


	//   ....[1]....
        /*00d8*/ 	.word	0x0002a1d0


	//----- nvinfo : EIATTR_MAX_THREADS
	.align		4
.L_1746:
        /*00dc*/ 	.byte	0x04, 0x05
        /*00de*/ 	.short	(.L_1748 - .L_1747)
.L_1747:
        /*00e0*/ 	.word	0x00000080
        /*00e4*/ 	.word	0x00000001
        /*00e8*/ 	.word	0x00000001


	//----- nvinfo : EIATTR_CRS_STACK_SIZE
	.align		4
.L_1748:
        /*00ec*/ 	.byte	0x04, 0x1e
        /*00ee*/ 	.short	(.L_1750 - .L_1749)
.L_1749:
        /*00f0*/ 	.word	0x00000000


	//----- nvinfo : EIATTR_CBANK_PARAM_SIZE
	.align		4
.L_1750:
        /*00f4*/ 	.byte	0x03, 0x19
        /*00f6*/ 	.short	0x00e8


	//----- nvinfo : EIATTR_PARAM_CBANK
	.align		4
        /*00f8*/ 	.byte	0x04, 0x0a
        /*00fa*/ 	.short	(.L_1752 - .L_1751)
	.align		4
.L_1751:
        /*00fc*/ 	.word	index@(.nv.constant0._ZN10layer_norm31ln_parallel_residual_fwd_kernelINS_13Kernel_traitsI6__halfffffjLj1280ELj1ELj4ELj1ELj16ENS_18Kernel_traits_baseILj1280ES2_ffffjLj128EEEEELb1ELb0ELb1EEEvNS_9FwdParamsE)
        /*0100*/ 	.short	0x0380
        /*0102*/ 	.short	0x00e8


	//----- nvinfo : EIATTR_SW_WAR
	.align		4
.L_1752:
        /*0104*/ 	.byte	0x04, 0x36
        /*0106*/ 	.short	(.L_1754 - .L_1753)
.L_1753:
        /*0108*/ 	.word	0x00000008
.L_1754:


//--------------------- .nv.info._ZN10layer_norm31ln_parallel_residual_fwd_kernelINS_13Kernel_traitsI6__halfffffjLj1280ELj1ELj4ELj1ELj16ENS_18Kernel_traits_baseILj1280ES2_ffffjLj128EEEEELb1ELb1ELb0EEEvNS_9FwdParamsE --------------------------
	.section	.nv.info._ZN10layer_norm31ln_parallel_residual_fwd_kernelINS_13Kernel_traitsI6__halfffffjLj1280ELj1ELj4ELj1ELj16ENS_18Kernel_traits_baseILj1280ES2_ffffjLj128EEEEELb1ELb1ELb0EEEvNS_9FwdParamsE,"",@"SHT_CUDA_INFO"
	.sectionflags	@""
	.align	4


	//----- nvinfo : EIATTR_CUDA_API_VERSION
	.align		4
        /*0000*/ 	.byte	0x04, 0x37
        /*0002*/ 	.short	(.L_1756 - .L_1755)
.L_1755:
        /*0004*/ 	.word	0x00000082


	//----- nvinfo : EIATTR_KPARAM_INFO
	.align		4
.L_1756:
        /*0008*/ 	.byte	0x04, 0x17
        /*000a*/ 	.short	(.L_1758 - .L_1757)
.L_1757:
        /*000c*/ 	.word	0x00000000
        /*0010*/ 	.short	0x0000
        /*0012*/ 	.short	0x0000
        /*0014*/ 	.byte	0x00, 0xf0, 0xa1, 0x03


	//----- nvinfo : EIATTR_SPARSE_MMA_MASK
	.align		4
.L_1758:
        /*0018*/ 	.byte	0x03, 0x50
        /*001a*/ 	.short	0x0000


	//----- nvinfo : EIATTR_MAXREG_COUNT
	.align		4
        /*001c*/ 	.byte	0x03, 0x1b
        /*001e*/ 	.short	0x00ff


	//----- nvinfo : EIATTR_MERCURY_ISA_VERSION
	.align		4
        /*0020*/ 	.byte	0x03, 0x5f
        /*0022*/ 	.short	0x0101


	//----- nvinfo : EIATTR_COOP_GROUP_MASK_REGIDS
	.align		4
        /*0024*/ 	.byte	0x04, 0x29
        /*0026*/ 	.short	(.L_1760 - .L_1759)


	//   ....[0]....
.L_1759:
        /*0028*/ 	.word	0xffffffff


	//   ....[1]....
        /*002c*/ 	.word	0xffffffff


	//   ....[2]....
        /*0030*/ 	.word	0xffffffff


	//   ....[3]....
        /*0034*/ 	.word	0xffffffff


	//   ....[4]....
        /*0038*/ 	.word	0xffffffff


	//   ....[5]....
        /*003c*/ 	.word	0xffffffff


	//   ....[6]....
        /*0040*/ 	.word	0xffffffff


	//   ....[7]....
        /*0044*/ 	.word	0xffffffff


	//   ....[8]....
        /*0048*/ 	.word	0xffffffff


	//   ....[9]....
        /*004c*/ 	.word	0xffffffff


	//   ....[10]....
        /*0050*/ 	.word	0x05000074


	//   ....[11]....
        /*0054*/ 	.word	0x05000074


	//   ....[12]....
        /*0058*/ 	.word	0x05000074


	//   ....[13]....
        /*005c*/ 	.word	0x05000074


	//   ....[14]....
        /*0060*/ 	.word	0x05000074


	//   ....[15]....
        /*0064*/ 	.word	0x05000074


	//   ....[16]....
        /*0068*/ 	.word	0x05000074


	//   ....[17]....
        /*006c*/ 	.word	0x05000074


	//   ....[18]....
        /*0070*/ 	.word	0x05000074


	//   ....[19]....
        /*0074*/ 	.word	0x05000074


	//----- nvinfo : EIATTR_COOP_GROUP_INSTR_OFFSETS
	.align		4
.L_1760:
        /*0078*/ 	.byte	0x04, 0x28
        /*007a*/ 	.short	(.L_1762 - .L_1761)


	//   ....[0]....
.L_1761:
        /*007c*/ 	.word	0x0002c160


	//   ....[1]....
        /*0080*/ 	.word	0x0002c1a0


	//   ....[2]....
        /*0084*/ 	.word	0x0002c1c0


	//   ....[3]....
        /*0088*/ 	.word	0x0002c1e0


	//   ....[4]....
        /*008c*/ 	.word	0x0002c200


	//   ....[5]....
        /*0090*/ 	.word	0x0002c770


	//   ....[6]....
        /*0094*/ 	.word	0x0002c790


	//   ....[7]....
        /*0098*/ 	.word	0x0002c7b0


	//   ....[8]....
        /*009c*/ 	.word	0x0002c7d0


	//   ....[9]....
        /*00a0*/ 	.word	0x0002c7f0


	//   ....[10]....
        /*00a4*/ 	.word	0x0002db90


	//   ....[11]....
        /*00a8*/ 	.word	0x0002dc40


	//   ....[12]....
        /*00ac*/ 	.word	0x0002dcb0


	//   ....[13]....
        /*00b0*/ 	.word	0x0002dd20


	//   ....[14]....
        /*00b4*/ 	.word	0x0002dd90


	//   ....[15]....
        /*00b8*/ 	.word	0x0002e360


	//   ....[16]....
        /*00bc*/ 	.word	0x0002e3d0


	//   ....[17]....
        /*00c0*/ 	.word	0x0002e440


	//   ....[18]....
        /*00c4*/ 	.word	0x0002e4b0


	//   ....[19]....
        /*00c8*/ 	.word	0x0002e520


	//----- nvinfo : EIATTR_VRC_CTA_INIT_COUNT
	.align		4
.L_1762:
        /*00cc*/ 	.byte	0x02, 0x4a
	.zero		1
	.zero		1


	//----- nvinfo : EIATTR_EXIT_INSTR_OFFSETS
	.align		4
        /*00d0*/ 	.byte	0x04, 0x1c
        /*00d2*/ 	.short	(.L_1764 - .L_1763)


	//   ....[0]....
.L_1763:
        /*00d4*/ 	.word	0x00000cb0


	//   ....[1]....
        /*00d8*/ 	.word	0x0002db20


	//----- nvinfo : EIATTR_MAX_THREADS
	.align		4
.L_1764:
        /*00dc*/ 	.byte	0x04, 0x05
        /*00de*/ 	.short	(.L_1766 - .L_1765)
.L_1765:
        /*00e0*/ 	.word	0x00000080
        /*00e4*/ 	.word	0x00000001
        /*00e8*/ 	.word	0x00000001


	//----- nvinfo : EIATTR_CRS_STACK_SIZE
	.align		4
.L_1766:
        /*00ec*/ 	.byte	0x04, 0x1e
        /*00ee*/ 	.short	(.L_1768 - .L_1767)
.L_1767:
        /*00f0*/ 	.word	0x00000000


	//----- nvinfo : EIATTR_CBANK_PARAM_SIZE
	.align		4
.L_1768:
        /*00f4*/ 	.byte	0x03, 0x19
        /*00f6*/ 	.short	0x00e8


	//----- nvinfo : EIATTR_PARAM_CBANK
	.align		4
        /*00f8*/ 	.byte	0x04, 0x0a
        /*00fa*/ 	.short	(.L_1770 - .L_1769)
	.align		4
.L_1769:
        /*00fc*/ 	.word	index@(.nv.constant0._ZN10layer_norm31ln_parallel_residual_fwd_kernelINS_13Kernel_traitsI6__halfffffjLj1280ELj1ELj4ELj1ELj16ENS_18Kernel_traits_baseILj1280ES2_ffffjLj128EEEEELb1ELb1ELb0EEEvNS_9FwdParamsE)
        /*0100*/ 	.short	0x0380
        /*0102*/ 	.short	0x00e8


	//----- nvinfo : EIATTR_SW_WAR
	.align		4
.L_1770:
        /*0104*/ 	.byte	0x04, 0x36
        /*0106*/ 	.short	(.L_1772 - .L_1771)
.L_1771:
        /*0108*/ 	.word	0x00000008
.L_1772:


//--------------------- .nv.info._ZN10layer_norm31ln_parallel_residual_fwd_kernelINS_13Kernel_traitsI6__halfffffjLj1280ELj1ELj4ELj1ELj16ENS_18Kernel_traits_baseILj1280ES2_ffffjLj128EEEEELb1ELb1ELb1EEEvNS_9FwdParamsE --------------------------
	.section	.nv.info._ZN10layer_norm31ln_parallel_residual_fwd_kernelINS_13Kernel_traitsI6__halfffffjLj1280ELj1ELj4ELj1ELj16ENS_18Kernel_traits_baseILj1280ES2_ffffjLj128EEEEELb1ELb1ELb1EEEvNS_9FwdParamsE,"",@"SHT_CUDA_INFO"
	.sectionflags	@""
	.align	4


	//----- nvinfo : EIATTR_CUDA_API_VERSION
	.align		4
        /*0000*/ 	.byte	0x04, 0x37
        /*0002*/ 	.short	(.L_1774 - .L_1773)
.L_1773:
        /*0004*/ 	.word	0x00000082


	//----- nvinfo : EIATTR_KPARAM_INFO
	.align		4
.L_1774:
        /*0008*/ 	.byte	0x04, 0x17
        /*000a*/ 	.short	(.L_1776 - .L_1775)
.L_1775:
        /*000c*/ 	.word	0x00000000
        /*0010*/ 	.short	0x0000
        /*0012*/ 	.short	0x0000
        /*0014*/ 	.byte	0x00, 0xf0, 0xa1, 0x03


	//----- nvinfo : EIATTR_SPARSE_MMA_MASK
	.align		4
.L_1776:
        /*0018*/ 	.byte	0x03, 0x50
        /*001a*/ 	.short	0x0000


	//----- nvinfo : EIATTR_MAXREG_COUNT
	.align		4
        /*001c*/ 	.byte	0x03, 0x1b
        /*001e*/ 	.short	0x00ff


	//----- nvinfo : EIATTR_MERCURY_ISA_VERSION
	.align		4
        /*0020*/ 	.byte	0x03, 0x5f
        /*0022*/ 	.short	0x0101


	//----- nvinfo : EIATTR_COOP_GROUP_MASK_REGIDS
	.align		4
        /*0024*/ 	.byte	0x04, 0x29
        /*0026*/ 	.short	(.L_1778 - .L_1777)


	//   ....[0]....
.L_1777:
        /*0028*/ 	.word	0xffffffff


	//   ....[1]....
        /*002c*/ 	.word	0xffffffff


	//   ....[2]....
        /*0030*/ 	.word	0xffffffff


	//   ....[3]....
        /*0034*/ 	.word	0xffffffff


	//   ....[4]....
        /*0038*/ 	.word	0xffffffff


	//   ....[5]....
        /*003c*/ 	.word	0xffffffff


	//   ....[6]....
        /*0040*/ 	.word	0xffffffff


	//   ....[7]....
        /*0044*/ 	.word	0xffffffff


	//   ....[8]....
        /*0048*/ 	.word	0xffffffff


	//   ....[9]....
        /*004c*/ 	.word	0xffffffff


	//   ....[10]....
        /*0050*/ 	.word	0x0500006f


	//   ....[11]....
        /*0054*/ 	.word	0x0500006f


	//   ....[12]....
        /*0058*/ 	.word	0x0500006f


	//   ....[13]....
        /*005c*/ 	.word	0x0500006f


	//   ....[14]....
        /*0060*/ 	.word	0x0500006f


	//   ....[15]....
        /*0064*/ 	.word	0x0500006f


	//   ....[16]....
        /*0068*/ 	.word	0x0500006f


	//   ....[17]....
        /*006c*/ 	.word	0x0500006f


	//   ....[18]....
        /*0070*/ 	.word	0x0500006f


	//   ....[19]....
        /*0074*/ 	.word	0x0500006f


	//----- nvinfo : EIATTR_COOP_GROUP_INSTR_OFFSETS
	.align		4
.L_1778:
        /*0078*/ 	.byte	0x04, 0x28
        /*007a*/ 	.short	(.L_1780 - .L_1779)


	//   ....[0]....
.L_1779:
        /*007c*/ 	.word	0x000273b0


	//   ....[1]....
        /*0080*/ 	.word	0x000273e0


	//   ....[2]....
        /*0084*/ 	.word	0x00027400


	//   ....[3]....
        /*0088*/ 	.word	0x00027420


	//   ....[4]....
        /*008c*/ 	.word	0x00027440


	//   ....[5]....
        /*0090*/ 	.word	0x00027970


	//   ....[6]....
        /*0094*/ 	.word	0x00027990


	//   ....[7]....
        /*0098*/ 	.word	0x000279b0


	//   ....[8]....
        /*009c*/ 	.word	0x000279d0


	//   ....[9]....
        /*00a0*/ 	.word	0x000279f0


	//   ....[10]....
        /*00a4*/ 	.word	0x00028a80


	//   ....[11]....
        /*00a8*/ 	.word	0x00028b30


	//   ....[12]....
        /*00ac*/ 	.word	0x00028ba0


	//   ....[13]....
        /*00b0*/ 	.word	0x00028c10


	//   ....[14]....
        /*00b4*/ 	.word	0x00028c80


	//   ....[15]....
        /*00b8*/ 	.word	0x00029200


	//   ....[16]....
        /*00bc*/ 	.word	0x00029270


	//   ....[17]....
        /*00c0*/ 	.word	0x000292e0


	//   ....[18]....
        /*00c4*/ 	.word	0x00029350


	//   ....[19]....
        /*00c8*/ 	.word	0x000293c0


	//----- nvinfo : EIATTR_VRC_CTA_INIT_COUNT
	.align		4
.L_1780:
        /*00cc*/ 	.byte	0x02, 0x4a
	.zero		1
	.zero		1


	//----- nvinfo : EIATTR_EXIT_INSTR_OFFSETS
	.align		4
        /*00d0*/ 	.byte	0x04, 0x1c
        /*00d2*/ 	.short	(.L_1782 - .L_1781)


	//   ....[0]....
.L_1781:
        /*00d4*/ 	.word	0x00000610


	//   ....[1]....
        /*00d8*/ 	.word	0x00028a10


	//----- nvinfo : EIATTR_MAX_THREADS
	.align		4
.L_1782:
        /*00dc*/ 	.byte	0x04, 0x05
        /*00de*/ 	.short	(.L_1784 - .L_1783)
.L_1783:
        /*00e0*/ 	.word	0x00000080
        /*00e4*/ 	.word	0x00000001
        /*00e8*/ 	.word	0x00000001


	//----- nvinfo : EIATTR_CRS_STACK_SIZE
	.align		4
.L_1784:
        /*00ec*/ 	.byte	0x04, 0x1e
        /*00ee*/ 	.short	(.L_1786 - .L_1785)
.L_1785:
        /*00f0*/ 	.word	0x00000000


	//----- nvinfo : EIATTR_CBANK_PARAM_SIZE
	.align		4
.L_1786:
        /*00f4*/ 	.byte	0x03, 0x19
        /*00f6*/ 	.short	0x00e8


	//----- nvinfo : EIATTR_PARAM_CBANK
	.align		4
        /*00f8*/ 	.byte	0x04, 0x0a
        /*00fa*/ 	.short	(.L_1788 - .L_1787)
	.align		4
.L_1787:
        /*00fc*/ 	.word	index@(.nv.constant0._ZN10layer_norm31ln_parallel_residual_fwd_kernelINS_13Kernel_traitsI6__halfffffjLj1280ELj1ELj4ELj1ELj16ENS_18Kernel_traits_baseILj1280ES2_ffffjLj128EEEEELb1ELb1ELb1EEEvNS_9FwdParamsE)
        /*0100*/ 	.short	0x0380
        /*0102*/ 	.short	0x00e8


	//----- nvinfo : EIATTR_SW_WAR
	.align		4
.L_1788:
        /*0104*/ 	.byte	0x04, 0x36
        /*0106*/ 	.short	(.L_1790 - .L_1789)
.L_1789:
        /*0108*/ 	.word	0x00000008
.L_1790:


//--------------------- .nv.info._ZN10layer_norm31ln_parallel_residual_fwd_kernelINS_13Kernel_traitsIfffffjLj1280ELj1ELj4ELj1ELj16ENS_18Kernel_traits_baseILj1280EfffffjLj128EEEEELb0ELb0ELb0EEEvNS_9FwdParamsE --------------------------
	.section	.nv.info._ZN10layer_norm31ln_parallel_residual_fwd_kernelINS_13Kernel_traitsIfffffjLj1280ELj1ELj4ELj1ELj16ENS_18Kernel_traits_baseILj1280EfffffjLj128EEEEELb0ELb0ELb0EEEvNS_9FwdParamsE,"",@"SHT_CUDA_INFO"
	.sectionflags	@""
	.align	4


	//----- nvinfo : EIATTR_CUDA_API_VERSION
	.align		4
        /*0000*/ 	.byte	0x04, 0x37
        /*0002*/ 	.short	(.L_1792 - .L_1791)
.L_1791:
        /*0004*/ 	.word	0x00000082


	//----- nvinfo : EIATTR_KPARAM_INFO
	.align		4
.L_1792:
        /*0008*/ 	.byte	0x04, 0x17
        /*000a*/ 	.short	(.L_1794 - .L_1793)
.L_1793:
        /*000c*/ 	.word	0x00000000
        /*0010*/ 	.short	0x0000
        /*0012*/ 	.short	0x0000
        /*0014*/ 	.byte	0x00, 0xf0, 0xa1, 0x03


	//----- nvinfo : EIATTR_SPARSE_MMA_MASK
	.align		4
.L_1794:
        /*0018*/ 	.byte	0x03, 0x50
        /*001a*/ 	.short	0x0000


	//----- nvinfo : EIATTR_MAXREG_COUNT
	.align		4
        /*001c*/ 	.byte	0x03, 0x1b
        /*001e*/ 	.short	0x00ff


	//----- nvinfo : EIATTR_MERCURY_ISA_VERSION
	.align		4
        /*0020*/ 	.byte	0x03, 0x5f
        /*0022*/ 	.short	0x0101


	//----- nvinfo : EIATTR_COOP_GROUP_MASK_REGIDS
	.align		4
        /*0024*/ 	.byte	0x04, 0x29
        /*0026*/ 	.short	(.L_1796 - .L_1795)


	//   ....[0]....
.L_1795:
        /*0028*/ 	.word	0xffffffff


	//   ....[1]....
        /*002c*/ 	.word	0xffffffff


	//   ....[2]....
        /*0030*/ 	.word	0xffffffff


	//   ....[3]....
        /*0034*/ 	.word	0xffffffff


	//   ....[4]....
        /*0038*/ 	.word	0xffffffff


	//   ....[5]....
        /*003c*/ 	.word	0xffffffff


	//   ....[6]....
        /*0040*/ 	.word	0xffffffff


	//   ....[7]....
        /*0044*/ 	.word	0xffffffff


	//   ....[8]....
        /*0048*/ 	.word	0xffffffff


	//   ....[9]....
        /*004c*/ 	.word	0xffffffff


	//   ....[10]....
        /*0050*/ 	.word	0x050000e3


	//   ....[11]....
        /*0054*/ 	.word	0x050000e3


	//   ....[12]....
        /*0058*/ 	.word	0x050000e3


	//   ....[13]....
        /*005c*/ 	.word	0x050000e3


	//   ....[14]....
        /*0060*/ 	.word	0x050000e3


	//   ....[15]....
        /*0064*/ 	.word	0x050000e3


	//   ....[16]....
        /*0068*/ 	.word	0x050000e3


	//   ....[17]....
        /*006c*/ 	.word	0x050000e3


	//   ....[18]....
        /*0070*/ 	.word	0x050000e3


	//   ....[19]....
        /*0074*/ 	.word	0x050000e3


	//----- nvinfo : EIATTR_COOP_GROUP_INSTR_OFFSETS
	.align		4
.L_1796:
        /*0078*/ 	.byte	0x04, 0x28
        /*007a*/ 	.short	(.L_1798 - .L_1797)


	//   ....[0]....
.L_1797:
        /*007c*/ 	.word	0x000053a0


	//   ....[1]....
        /*0080*/ 	.word	0x000053d0


	//   ....[2]....
        /*0084*/ 	.word	0x000053f0


	//   ....[3]....
        /*0088*/ 	.word	0x00005410


	//   ....[4]....
        /*008c*/ 	.word	0x00005440


	//   ....[5]....
        /*0090*/ 	.word	0x000059c0


	//   ....[6]....
        /*0094*/ 	.word	0x000059e0


	//   ....[7]....
        /*0098*/ 	.word	0x00005a00


	//   ....[8]....
        /*009c*/ 	.word	0x00005a20


	//   ....[9]....
        /*00a0*/ 	.word	0x00005a40


	//   ....[10]....
        /*00a4*/ 	.word	0x00006cb0


	//   ....[11]....
        /*00a8*/ 	.word	0x00006d50


	//   ....[12]....
        /*00ac*/ 	.word	0x00006dc0


	//   ....[13]....
        /*00b0*/ 	.word	0x00006e30


	//   ....[14]....
        /*00b4*/ 	.word	0x00006eb0


	//   ....[15]....
        /*00b8*/ 	.word	0x00007490


	//   ....[16]....
        /*00bc*/ 	.word	0x00007500


	//   ....[17]....
        /*00c0*/ 	.word	0x00007570


	//   ....[18]....
        /*00c4*/ 	.word	0x000075e0


	//   ....[19]....
        /*00c8*/ 	.word	0x00007650


	//----- nvinfo : EIATTR_VRC_CTA_INIT_COUNT
	.align		4
.L_1798:
        /*00cc*/ 	.byte	0x02, 0x4a
	.zero		1
	.zero		1


	//----- nvinfo : EIATTR_EXIT_INSTR_OFFSETS
	.align		4
        /*00d0*/ 	.byte	0x04, 0x1c
        /*00d2*/ 	.short	(.L_1800 - .L_1799)


	//   ....[0]....
.L_1799:
        /*00d4*/ 	.word	0x00002710


	//   ....[1]....
        /*00d8*/ 	.word	0x00006c40


	//----- nvinfo : EIATTR_MAX_THREADS
	.align		4
.L_1800:
        /*00dc*/ 	.byte	0x04, 0x05
        /*00de*/ 	.short	(.L_1802 - .L_1801)
.L_1801:
        /*00e0*/ 	.word	0x00000080
        /*00e4*/ 	.word	0x00000001
        /*00e8*/ 	.word	0x00000001


	//----- nvinfo : EIATTR_CRS_STACK_SIZE
	.align		4
.L_1802:
        /*00ec*/ 	.byte	0x04, 0x1e
        /*00ee*/ 	.short	(.L_1804 - .L_1803)
.L_1803:
        /*00f0*/ 	.word	0x00000000


	//----- nvinfo : EIATTR_CBANK_PARAM_SIZE
	.align		4
.L_1804:
        /*00f4*/ 	.byte	0x03, 0x19
        /*00f6*/ 	.short	0x00e8


	//----- nvinfo : EIATTR_PARAM_CBANK
	.align		4
        /*00f8*/ 	.byte	0x04, 0x0a
        /*00fa*/ 	.short	(.L_1806 - .L_1805)
	.align		4
.L_1805:
        /*00fc*/ 	.word	index@(.nv.constant0._ZN10layer_norm31ln_parallel_residual_fwd_kernelINS_13Kernel_traitsIfffffjLj1280ELj1ELj4ELj1ELj16ENS_18Kernel_traits_baseILj1280EfffffjLj128EEEEELb0ELb0ELb0EEEvNS_9FwdParamsE)
        /*0100*/ 	.short	0x0380
        /*0102*/ 	.short	0x00e8


	//----- nvinfo : EIATTR_SW_WAR
	.align		4
.L_1806:
        /*0104*/ 	.byte	0x04, 0x36
        /*0106*/ 	.short	(.L_1808 - .L_1807)
.L_1807:
        /*0108*/ 	.word	0x00000008
.L_1808:


//--------------------- .nv.info._ZN10layer_norm31ln_parallel_residual_fwd_kernelINS_13Kernel_traitsIfffffjLj1280ELj1ELj4ELj1ELj16ENS_18Kernel_traits_baseILj1280EfffffjLj128EEEEELb0ELb0ELb1EEEvNS_9FwdParamsE --------------------------
	.section	.nv.info._ZN10layer_norm31ln_parallel_residual_fwd_kernelINS_13Kernel_traitsIfffffjLj1280ELj1ELj4ELj1ELj16ENS_18Kernel_traits_baseILj1280EfffffjLj128EEEEELb0ELb0ELb1EEEvNS_9FwdParamsE,"",@"SHT_CUDA_INFO"
	.sectionflags	@""
	.align	4


	//----- nvinfo : EIATTR_CUDA_API_VERSION
	.align		4
        /*0000*/ 	.byte	0x04, 0x37
        /*0002*/ 	.short	(.L_1810 - .L_1809)
.L_1809:
        /*0004*/ 	.word	0x00000082


	//----- nvinfo : EIATTR_KPARAM_INFO
	.align		4
.L_1810:
        /*0008*/ 	.byte	0x04, 0x17
        /*000a*/ 	.short	(.L_1812 - .L_1811)
.L_1811:
        /*000c*/ 	.word	0x00000000
        /*0010*/ 	.short	0x0000
        /*0012*/ 	.short	0x0000
        /*0014*/ 	.byte	0x00, 0xf0, 0xa1, 0x03


	//----- nvinfo : EIATTR_SPARSE_MMA_MASK
	.align		4
.L_1812:
        /*0018*/ 	.byte	0x03, 0x50
        /*001a*/ 	.short	0x0000


	//----- nvinfo : EIATTR_MAXREG_COUNT
	.align		4
        /*001c*/ 	.byte	0x03, 0x1b
        /*001e*/ 	.short	0x00ff


	//----- nvinfo : EIATTR_MERCURY_ISA_VERSION
	.align		4
        /*0020*/ 	.byte	0x03, 0x5f
        /*0022*/ 	.short	0x0101


	//----- nvinfo : EIATTR_COOP_GROUP_MASK_REGIDS
	.align		4
        /*0024*/ 	.byte	0x04, 0x29
        /*0026*/ 	.short	(.L_1814 - .L_1813)


	//   ....[0]....
.L_1813:
        /*0028*/ 	.word	0xffffffff


	//   ....[1]....
        /*002c*/ 	.word	0xffffffff


	//   ....[2]....
        /*0030*/ 	.word	0xffffffff


	//   ....[3]....
        /*0034*/ 	.word	0xffffffff


	//   ....[4]....
        /*0038*/ 	.word	0xffffffff


	//   ....[5]....
        /*003c*/ 	.word	0xffffffff


	//   ....[6]....
        /*0040*/ 	.word	0xffffffff


	//   ....[7]....
        /*0044*/ 	.word	0xffffffff


	//   ....[8]....
        /*0048*/ 	.word	0xffffffff


	//   ....[9]....
        /*004c*/ 	.word	0xffffffff


	//   ....[10]....
        /*0050*/ 	.word	0x050000ea


	//   ....[11]....
        /*0054*/ 	.word	0x050000ea


	//   ....[12]....
        /*0058*/ 	.word	0x050000ea


	//   ....[13]....
        /*005c*/ 	.word	0x050000ea


	//   ....[14]....
        /*0060*/ 	.word	0x050000ea


	//   ....[15]....
        /*0064*/ 	.word	0x050000ea


	//   ....[16]....
        /*0068*/ 	.word	0x050000ea


	//   ....[17]....
        /*006c*/ 	.word	0x050000ea


	//   ....[18]....
        /*0070*/ 	.word	0x050000ea


	//   ....[19]....
        /*0074*/ 	.word	0x050000ea


	//----- nvinfo : EIATTR_COOP_GROUP_INSTR_OFFSETS
	.align		4
.L_1814:
        /*0078*/ 	.byte	0x04, 0x28
        /*007a*/ 	.short	(.L_1816 - .L_1815)


	//   ....[0]....
.L_1815:
        /*007c*/ 	.word	0x00003010


	//   ....[1]....
        /*0080*/ 	.word	0x00003040


	//   ....[2]....
        /*0084*/ 	.word	0x00003060


	//   ....[3]....
        /*0088*/ 	.word	0x00003080


	//   ....[4]....
        /*008c*/ 	.word	0x000030a0


	//   ....[5]....
        /*0090*/ 	.word	0x000035d0


	//   ....[6]....
        /*0094*/ 	.word	0x000035f0


	//   ....[7]....
        /*0098*/ 	.word	0x00003610


	//   ....[8]....
        /*009c*/ 	.word	0x00003630


	//   ....[9]....
        /*00a0*/ 	.word	0x00003650


	//   ....[10]....
        /*00a4*/ 	.word	0x00004480


	//   ....[11]....
        /*00a8*/ 	.word	0x00004530


	//   ....[12]....
        /*00ac*/ 	.word	0x000045a0


	//   ....[13]....
        /*00b0*/ 	.word	0x00004610


	//   ....[14]....
        /*00b4*/ 	.word	0x00004680


	//   ....[15]....
        /*00b8*/ 	.word	0x00004c00


	//   ....[16]....
        /*00bc*/ 	.word	0x00004c70


	//   ....[17]....
        /*00c0*/ 	.word	0x00004ce0


	//   ....[18]....
        /*00c4*/ 	.word	0x00004d50


	//   ....[19]....
        /*00c8*/ 	.word	0x00004dc0


	//----- nvinfo : EIATTR_VRC_CTA_INIT_COUNT
	.align		4
.L_1816:
        /*00cc*/ 	.byte	0x02, 0x4a
	.zero		1
	.zero		1


	//----- nvinfo : EIATTR_EXIT_INSTR_OFFSETS
	.align		4
        /*00d0*/ 	.byte	0x04, 0x1c
        /*00d2*/ 	.short	(.L_1818 - .L_1817)


	//   ....[0]....
.L_1817:
        /*00d4*/ 	.word	0x00000e90


	//   ....[1]....
        /*00d8*/ 	.word	0x00004410


	//----- nvinfo : EIATTR_MAX_THREADS
	.align		4
.L_1818:
        /*00dc*/ 	.byte	0x04, 0x05
        /*00de*/ 	.short	(.L_1820 - .L_1819)
.L_1819:
        /*00e0*/ 	.word	0x00000080
        /*00e4*/ 	.word	0x00000001
        /*00e8*/ 	.word	0x00000001


	//----- nvinfo : EIATTR_CRS_STACK_SIZE
	.align		4
.L_1820:
        /*00ec*/ 	.byte	0x04, 0x1e
        /*00ee*/ 	.short	(.L_1822 - .L_1821)
.L_1821:
        /*00f0*/ 	.word	0x00000000


	//----- nvinfo : EIATTR_CBANK_PARAM_SIZE
	.align		4
.L_1822:
        /*00f4*/ 	.byte	0x03, 0x19
        /*00f6*/ 	.short	0x00e8


	//----- nvinfo : EIATTR_PARAM_CBANK
	.align		4
        /*00f8*/ 	.byte	0x04, 0x0a
        /*00fa*/ 	.short	(.L_1824 - .L_1823)
	.align		4
.L_1823:
        /*00fc*/ 	.word	index@(.nv.constant0._ZN10layer_norm31ln_parallel_residual_fwd_kernelINS_13Kernel_traitsIfffffjLj1280ELj1ELj4ELj1ELj16ENS_18Kernel_traits_baseILj1280EfffffjLj128EEEEELb0ELb0ELb1EEEvNS_9FwdParamsE)
        /*0100*/ 	.short	0x0380
        /*0102*/ 	.short	0x00e8


	//----- nvinfo : EIATTR_SW_WAR
	.align		4
.L_1824:
        /*0104*/ 	.byte	0x04, 0x36
        /*0106*/ 	.short	(.L_1826 - .L_1825)
.L_1825:
        /*0108*/ 	.word	0x00000008
.L_1826:


//--------------------- .nv.info._ZN10layer_norm31ln_parallel_residual_fwd_kernelINS_13Kernel_traitsIfffffjLj1280ELj1ELj4ELj1ELj16ENS_18Kernel_traits_baseILj1280EfffffjLj128EEEEELb0ELb1ELb0EEEvNS_9FwdParamsE --------------------------
	.section	.nv.info._ZN10layer_norm31ln_parallel_residual_fwd_kernelINS_13Kernel_traitsIfffffjLj1280ELj1ELj4ELj1ELj16ENS_18Kernel_traits_baseILj1280EfffffjLj128EEEEELb0ELb1ELb0EEEvNS_9FwdParamsE,"",@"SHT_CUDA_INFO"
	.sectionflags	@""
	.align	4


	//----- nvinfo : EIATTR_CUDA_API_VERSION
	.align		4
        /*0000*/ 	.byte	0x04, 0x37
        /*0002*/ 	.short	(.L_1828 - .L_1827)
.L_1827:
        /*0004*/ 	.word	0x00000082


	//----- nvinfo : EIATTR_KPARAM_INFO
	.align		4
.L_1828:
        /*0008*/ 	.byte	0x04, 0x17
        /*000a*/ 	.short	(.L_1830 - .L_1829)
.L_1829:
        /*000c*/ 	.word	0x00000000
        /*0010*/ 	.short	0x0000
        /*0012*/ 	.short	0x0000
        /*0014*/ 	.byte	0x00, 0xf0, 0xa1, 0x03


	//----- nvinfo : EIATTR_SPARSE_MMA_MASK
	.align		4
.L_1830:
        /*0018*/ 	.byte	0x03, 0x50
        /*001a*/ 	.short	0x0000


	//----- nvinfo : EIATTR_MAXREG_COUNT
	.align		4
        /*001c*/ 	.byte	0x03, 0x1b
        /*001e*/ 	.short	0x00ff


	//----- nvinfo : EIATTR_MERCURY_ISA_VERSION
	.align		4
        /*0020*/ 	.byte	0x03, 0x5f
        /*0022*/ 	.short	0x0101


	//----- nvinfo : EIATTR_COOP_GROUP_MASK_REGIDS
	.align		4
        /*0024*/ 	.byte	0x04, 0x29
        /*0026*/ 	.short	(.L_1832 - .L_1831)


	//   ....[0]....
.L_1831:
        /*0028*/ 	.word	0xffffffff


	//   ....[1]....
        /*002c*/ 	.word	0xffffffff


	//   ....[2]....
        /*0030*/ 	.word	0xffffffff


	//   ....[3]....
        /*0034*/ 	.word	0xffffffff


	//   ....[4]....
        /*0038*/ 	.word	0xffffffff


	//   ....[5]....
        /*003c*/ 	.word	0xffffffff


	//   ....[6]....
        /*0040*/ 	.word	0xffffffff


	//   ....[7]....
        /*0044*/ 	.word	0xffffffff


	//   ....[8]....
        /*0048*/ 	.word	0xffffffff


	//   ....[9]....
        /*004c*/ 	.word	0xffffffff


	//   ....[10]....
        /*0050*/ 	.word	0x05000092


	//   ....[11]....
        /*0054*/ 	.word	0x05000092


	//   ....[12]....
        /*0058*/ 	.word	0x05000092


	//   ....[13]....
        /*005c*/ 	.word	0x05000092


	//   ....[14]....
        /*0060*/ 	.word	0x05000092


	//   ....[15]....
        /*0064*/ 	.word	0x05000092


	//   ....[16]....
        /*0068*/ 	.word	0x05000092


	//   ....[17]....
        /*006c*/ 	.word	0x05000092


	//   ....[18]....
        /*0070*/ 	.word	0x05000092


	//   ....[19]....
        /*0074*/ 	.word	0x05000092


	//----- nvinfo : EIATTR_COOP_GROUP_INSTR_OFFSETS
	.align		4
.L_1832:
        /*0078*/ 	.byte	0x04, 0x28
        /*007a*/ 	.short	(.L_1834 - .L_1833)


	//   ....[0]....
.L_1833:
        /*007c*/ 	.word	0x00003680


	//   ....[1]....
        /*0080*/ 	.word	0x000036b0


	//   ....[2]....
        /*0084*/ 	.word	0x000036d0


	//   ....[3]....
        /*0088*/ 	.word	0x000036f0


	//   ....[4]....
        /*008c*/ 	.word	0x00003720


	//   ....[5]....
        /*0090*/ 	.word	0x00003cb0


	//   ....[6]....
        /*0094*/ 	.word	0x00003cd0


	//   ....[7]....
        /*0098*/ 	.word	0x00003cf0


	//   ....[8]....
        /*009c*/ 	.word	0x00003d10


	//   ....[9]....
        /*00a0*/ 	.word	0x00003d30


	//   ....[10]....
        /*00a4*/ 	.word	0x00004b30


	//   ....[11]....
        /*00a8*/ 	.word	0x00004bd0


	//   ....[12]....
        /*00ac*/ 	.word	0x00004c40


	//   ....[13]....
        /*00b0*/ 	.word	0x00004cb0


	//   ....[14]....
        /*00b4*/ 	.word	0x00004d30


	//   ....[15]....
        /*00b8*/ 	.word	0x00005320


	//   ....[16]....
        /*00bc*/ 	.word	0x00005390


	//   ....[17]....
        /*00c0*/ 	.word	0x00005400


	//   ....[18]....
        /*00c4*/ 	.word	0x00005470


	//   ....[19]....
        /*00c8*/ 	.word	0x000054e0


	//----- nvinfo : EIATTR_VRC_CTA_INIT_COUNT
	.align		4
.L_1834:
        /*00cc*/ 	.byte	0x02, 0x4a
	.zero		1
	.zero		1


	//----- nvinfo : EIATTR_EXIT_INSTR_OFFSETS
	.align		4
        /*00d0*/ 	.byte	0x04, 0x1c
        /*00d2*/ 	.short	(.L_1836 - .L_1835)


	//   ....[0]....
.L_1835:
        /*00d4*/ 	.word	0x00000ad0


	//   ....[1]....
        /*00d8*/ 	.word	0x00004ac0


	//----- nvinfo : EIATTR_MAX_THREADS
	.align		4
.L_1836:
        /*00dc*/ 	.byte	0x04, 0x05
        /*00de*/ 	.short	(.L_1838 - .L_1837)
.L_1837:
        /*00e0*/ 	.word	0x00000080
        /*00e4*/ 	.word	0x00000001
        /*00e8*/ 	.word	0x00000001


	//----- nvinfo : EIATTR_CRS_STACK_SIZE
	.align		4
.L_1838:
        /*00ec*/ 	.byte	0x04, 0x1e
        /*00ee*/ 	.short	(.L_1840 - .L_1839)
.L_1839:
        /*00f0*/ 	.word	0x00000000


	//----- nvinfo : EIATTR_CBANK_PARAM_SIZE
	.align		4
.L_1840:
        /*00f4*/ 	.byte	0x03, 0x19
        /*00f6*/ 	.short	0x00e8


	//----- nvinfo : EIATTR_PARAM_CBANK
	.align		4
        /*00f8*/ 	.byte	0x04, 0x0a
        /*00fa*/ 	.short	(.L_1842 - .L_1841)
	.align		4
.L_1841:
        /*00fc*/ 	.word	index@(.nv.constant0._ZN10layer_norm31ln_parallel_residual_fwd_kernelINS_13Kernel_traitsIfffffjLj1280ELj1ELj4ELj1ELj16ENS_18Kernel_traits_baseILj1280EfffffjLj128EEEEELb0ELb1ELb0EEEvNS_9FwdParamsE)
        /*0100*/ 	.short	0x0380
        /*0102*/ 	.short	0x00e8


	//----- nvinfo : EIATTR_SW_WAR
	.align		4
.L_1842:
        /*0104*/ 	.byte	0x04, 0x36
        /*0106*/ 	.short	(.L_1844 - .L_1843)
.L_1843:
        /*0108*/ 	.word	0x00000008
.L_1844:


//--------------------- .nv.info._ZN10layer_norm31ln_parallel_residual_fwd_kernelINS_13Kernel_traitsIfffffjLj1280ELj1ELj4ELj1ELj16ENS_18Kernel_traits_baseILj1280EfffffjLj128EEEEELb0ELb1ELb1EEEvNS_9FwdParamsE --------------------------
	.section	.nv.info._ZN10layer_norm31ln_parallel_residual_fwd_kernelINS_13Kernel_traitsIfffffjLj1280ELj1ELj4ELj1ELj16ENS_18Kernel_traits_baseILj1280EfffffjLj128EEEEELb0ELb1ELb1EEEvNS_9FwdParamsE,"",@"SHT_CUDA_INFO"
	.sectionflags	@""
	.align	4


	//----- nvinfo : EIATTR_CUDA_API_VERSION
	.align		4
        /*0000*/ 	.byte	0x04, 0x37
        /*0002*/ 	.short	(.L_1846 - .L_1845)
.L_1845:
        /*0004*/ 	.word	0x00000082


	//----- nvinfo : EIATTR_KPARAM_INFO
	.align		4
.L_1846:
        /*0008*/ 	.byte	0x04, 0x17
        /*000a*/ 	.short	(.L_1848 - .L_1847)
.L_1847:
        /*000c*/ 	.word	0x00000000
        /*0010*/ 	.short	0x0000
        /*0012*/ 	.short	0x0000
        /*0014*/ 	.byte	0x00, 0xf0, 0xa1, 0x03


	//----- nvinfo : EIATTR_SPARSE_MMA_MASK
	.align		4
.L_1848:
        /*0018*/ 	.byte	0x03, 0x50
        /*001a*/ 	.short	0x0000


	//----- nvinfo : EIATTR_MAXREG_COUNT
	.align		4
        /*001c*/ 	.byte	0x03, 0x1b
        /*001e*/ 	.short	0x00ff


	//----- nvinfo : EIATTR_MERCURY_ISA_VERSION
	.align		4
        /*0020*/ 	.byte	0x03, 0x5f
        /*0022*/ 	.short	0x0101


	//----- nvinfo : EIATTR_COOP_GROUP_MASK_REGIDS
	.align		4
        /*0024*/ 	.byte	0x04, 0x29
        /*0026*/ 	.short	(.L_1850 - .L_1849)


	//   ....[0]....
.L_1849:
        /*0028*/ 	.word	0xffffffff


	//   ....[1]....
        /*002c*/ 	.word	0xffffffff


	//   ....[2]....
        /*0030*/ 	.word	0xffffffff


	//   ....[3]....
        /*0034*/ 	.word	0xffffffff


	//   ....[4]....
        /*0038*/ 	.word	0xffffffff


	//   ....[5]....
        /*003c*/ 	.word	0xffffffff


	//   ....[6]....
        /*0040*/ 	.word	0xffffffff


	//   ....[7]....
        /*0044*/ 	.word	0xffffffff


	//   ....[8]....
        /*0048*/ 	.word	0xffffffff


	//   ....[9]....
        /*004c*/ 	.word	0xffffffff


	//   ....[10]....
        /*0050*/ 	.word	0x05000099


	//   ....[11]....
        /*0054*/ 	.word	0x05000099


	//   ....[12]....
        /*0058*/ 	.word	0x05000099


	//   ....[13]....
        /*005c*/ 	.word	0x05000099


	//   ....[14]....
        /*0060*/ 	.word	0x05000099


	//   ....[15]....
        /*0064*/ 	.word	0x05000099


	//   ....[16]....
        /*0068*/ 	.word	0x05000099


	//   ....[17]....
        /*006c*/ 	.word	0x05000099


	//   ....[18]....
        /*0070*/ 	.word	0x05000099


	//   ....[19]....
        /*0074*/ 	.word	0x05000099


	//----- nvinfo : EIATTR_COOP_GROUP_INSTR_OFFSETS
	.align		4
.L_1850:
        /*0078*/ 	.byte	0x04, 0x28
        /*007a*/ 	.short	(.L_1852 - .L_1851)


	//   ....[0]....
.L_1851:
        /*007c*/ 	.word	0x00002630


	//   ....[1]....
        /*0080*/ 	.word	0x00002660


	//   ....[2]....
        /*0084*/ 	.word	0x00002680


	//   ....[3]....
        /*0088*/ 	.word	0x000026a0


	//   ....[4]....
        /*008c*/ 	.word	0x000026c0


	//   ....[5]....
        /*0090*/ 	.word	0x00002bf0


	//   ....[6]....
        /*0094*/ 	.word	0x00002c10


	//   ....[7]....
        /*0098*/ 	.word	0x00002c30


	//   ....[8]....
        /*009c*/ 	.word	0x00002c50


	//   ....[9]....
        /*00a0*/ 	.word	0x00002c70


	//   ....[10]....
        /*00a4*/ 	.word	0x000036e0


	//   ....[11]....
        /*00a8*/ 	.word	0x00003790


	//   ....[12]....
        /*00ac*/ 	.word	0x00003800


	//   ....[13]....
        /*00b0*/ 	.word	0x00003870


	//   ....[14]....
        /*00b4*/ 	.word	0x000038e0


	//   ....[15]....
        /*00b8*/ 	.word	0x00003e60


	//   ....[16]....
        /*00bc*/ 	.word	0x00003ed0


	//   ....[17]....
        /*00c0*/ 	.word	0x00003f40


	//   ....[18]....
        /*00c4*/ 	.word	0x00003fb0


	//   ....[19]....
        /*00c8*/ 	.word	0x00004010


	//----- nvinfo : EIATTR_VRC_CTA_INIT_COUNT
	.align		4
.L_1852:
        /*00cc*/ 	.byte	0x02, 0x4a
	.zero		1
	.zero		1


	//----- nvinfo : EIATTR_EXIT_INSTR_OFFSETS
	.align		4
        /*00d0*/ 	.byte	0x04, 0x1c
        /*00d2*/ 	.short	(.L_1854 - .L_1853)


	//   ....[0]....
.L_1853:
        /*00d4*/ 	.word	0x000004b0


	//   ....[1]....
        /*00d8*/ 	.word	0x00003670


	//----- nvinfo : EIATTR_MAX_THREADS
	.align		4
.L_1854:
        /*00dc*/ 	.byte	0x04, 0x05
        /*00de*/ 	.short	(.L_1856 - .L_1855)
.L_1855:
        /*00e0*/ 	.word	0x00000080
        /*00e4*/ 	.word	0x00000001
        /*00e8*/ 	.word	0x00000001


	//----- nvinfo : EIATTR_CRS_STACK_SIZE
	.align		4
.L_1856:
        /*00ec*/ 	.byte	0x04, 0x1e
        /*00ee*/ 	.short	(.L_1858 - .L_1857)
.L_1857:
        /*00f0*/ 	.word	0x00000000


	//----- nvinfo : EIATTR_CBANK_PARAM_SIZE
	.align		4
.L_1858:
        /*00f4*/ 	.byte	0x03, 0x19
        /*00f6*/ 	.short	0x00e8


	//----- nvinfo : EIATTR_PARAM_CBANK
	.align		4
        /*00f8*/ 	.byte	0x04, 0x0a
        /*00fa*/ 	.short	(.L_1860 - .L_1859)
	.align		4
.L_1859:
        /*00fc*/ 	.word	index@(.nv.constant0._ZN10layer_norm31ln_parallel_residual_fwd_kernelINS_13Kernel_traitsIfffffjLj1280ELj1ELj4ELj1ELj16ENS_18Kernel_traits_baseILj1280EfffffjLj128EEEEELb0ELb1ELb1EEEvNS_9FwdParamsE)
        /*0100*/ 	.short	0x0380
        /*0102*/ 	.short	0x00e8


	//----- nvinfo : EIATTR_SW_WAR
	.align		4
.L_1860:
        /*0104*/ 	.byte	0x04, 0x36
        /*0106*/ 	.short	(.L_1862 - .L_1861)
.L_1861:
        /*0108*/ 	.word	0x00000008
.L_1862:


//--------------------- .nv.info._ZN10layer_norm31ln_parallel_residual_fwd_kernelINS_13Kernel_traitsIfffffjLj1280ELj1ELj4ELj1ELj16ENS_18Kernel_traits_baseILj1280EfffffjLj128EEEEELb1ELb0ELb0EEEvNS_9FwdParamsE --------------------------
	.section	.nv.info._ZN10layer_norm31ln_parallel_residual_fwd_kernelINS_13Kernel_traitsIfffffjLj1280ELj1ELj4ELj1ELj16ENS_18Kernel_traits_baseILj1280EfffffjLj128EEEEELb1ELb0ELb0EEEvNS_9FwdParamsE,"",@"SHT_CUDA_INFO"
	.sectionflags	@""
	.align	4


	//----- nvinfo : EIATTR_CUDA_API_VERSION
	.align		4
        /*0000*/ 	.byte	0x04, 0x37
        /*0002*/ 	.short	(.L_1864 - .L_1863)
.L_1863:
        /*0004*/ 	.word	0x00000082


	//----- nvinfo : EIATTR_KPARAM_INFO
	.align		4
.L_1864:
        /*0008*/ 	.byte	0x04, 0x17
        /*000a*/ 	.short	(.L_1866 - .L_1865)
.L_1865:
        /*000c*/ 	.word	0x00000000
        /*0010*/ 	.short	0x0000
        /*0012*/ 	.short	0x0000
        /*0014*/ 	.byte	0x00, 0xf0, 0xa1, 0x03


	//----- nvinfo : EIATTR_SPARSE_MMA_MASK
	.align		4
.L_1866:
        /*0018*/ 	.byte	0x03, 0x50
        /*001a*/ 	.short	0x0000


	//----- nvinfo : EIATTR_MAXREG_COUNT
	.align		4
        /*001c*/ 	.byte	0x03, 0x1b
        /*001e*/ 	.short	0x00ff


	//----- nvinfo : EIATTR_MERCURY_ISA_VERSION
	.align		4
        /*0020*/ 	.byte	0x03, 0x5f
        /*0022*/ 	.short	0x0101


	//----- nvinfo : EIATTR_COOP_GROUP_MASK_REGIDS
	.align		4
        /*0024*/ 	.byte	0x04, 0x29
        /*0026*/ 	.short	(.L_1868 - .L_1867)


	//   ....[0]....
.L_1867:
        /*0028*/ 	.word	0xffffffff


	//   ....[1]....
        /*002c*/ 	.word	0xffffffff


	//   ....[2]....
        /*0030*/ 	.word	0xffffffff


	//   ....[3]....
        /*0034*/ 	.word	0xffffffff


	//   ....[4]....
        /*0038*/ 	.word	0xffffffff


	//   ....[5]....
        /*003c*/ 	.word	0xffffffff


	//   ....[6]....
        /*0040*/ 	.word	0xffffffff


	//   ....[7]....
        /*0044*/ 	.word	0xffffffff


	//   ....[8]....
        /*0048*/ 	.word	0xffffffff


	//   ....[9]....
        /*004c*/ 	.word	0xffffffff


	//   ....[10]....
        /*0050*/ 	.word	0x050000ec


	//   ....[11]....
        /*0054*/ 	.word	0x050000ec


	//   ....[12]....
        /*0058*/ 	.word	0x050000ec


	//   ....[13]....
        /*005c*/ 	.word	0x050000ec


	//   ....[14]....
        /*0060*/ 	.word	0x050000ec


	//   ....[15]....
        /*0064*/ 	.word	0x050000ec


	//   ....[16]....
        /*0068*/ 	.word	0x050000ec


	//   ....[17]....
        /*006c*/ 	.word	0x050000ec


	//   ....[18]....
        /*0070*/ 	.word	0x050000ec


	//   ....[19]....
        /*0074*/ 	.word	0x050000ec


	//----- nvinfo : EIATTR_COOP_GROUP_INSTR_OFFSETS
	.align		4
.L_1868:
        /*0078*/ 	.byte	0x04, 0x28
        /*007a*/ 	.short	(.L_1870 - .L_1869)


	//   ....[0]....
.L_1869:
        /*007c*/ 	.word	0x0002bc10


	//   ....[1]....
        /*0080*/ 	.word	0x0002bc50


	//   ....[2]....
        /*0084*/ 	.word	0x0002bc70


	//   ....[3]....
        /*0088*/ 	.word	0x0002bc90


	//   ....[4]....
        /*008c*/ 	.word	0x0002bcb0


	//   ....[5]....
        /*0090*/ 	.word	0x0002c220


	//   ....[6]....
        /*0094*/ 	.word	0x0002c240


	//   ....[7]....
        /*0098*/ 	.word	0x0002c260


	//   ....[8]....
        /*009c*/ 	.word	0x0002c280


	//   ....[9]....
        /*00a0*/ 	.word	0x0002c2a0


	//   ....[10]....
        /*00a4*/ 	.word	0x0002d520


	//   ....[11]....
        /*00a8*/ 	.word	0x0002d5d0


	//   ....[12]....
        /*00ac*/ 	.word	0x0002d640


	//   ....[13]....
        /*00b0*/ 	.word	0x0002d6b0


	//   ....[14]....
        /*00b4*/ 	.word	0x0002d720


	//   ....[15]....
        /*00b8*/ 	.word	0x0002dcf0


	//   ....[16]....
        /*00bc*/ 	.word	0x0002dd60


	//   ....[17]....
        /*00c0*/ 	.word	0x0002ddd0


	//   ....[18]....
        /*00c4*/ 	.word	0x0002de40


	//   ....[19]....
        /*00c8*/ 	.word	0x0002deb0


	//----- nvinfo : EIATTR_VRC_CTA_INIT_COUNT
	.align		4
.L_1870:
        /*00cc*/ 	.byte	0x02, 0x4a
	.zero		1
	.zero		1


	//----- nvinfo : EIATTR_EXIT_INSTR_OFFSETS
	.align		4
        /*00d0*/ 	.byte	0x04, 0x1c
        /*00d2*/ 	.short	(.L_1872 - .L_1871)


	//   ....[0]....
.L_1871:
        /*00d4*/ 	.word	0x000029e0


	//   ....[1]....
        /*00d8*/ 	.word	0x0002d4b0


	//----- nvinfo : EIATTR_MAX_THREADS
	.align		4
.L_1872:
        /*00dc*/ 	.byte	0x04, 0x05
        /*00de*/ 	.short	(.L_1874 - .L_1873)
.L_1873:
        /*00e0*/ 	.word	0x00000080
        /*00e4*/ 	.word	0x00000001
        /*00e8*/ 	.word	0x00000001


	//----- nvinfo : EIATTR_CRS_STACK_SIZE
	.align		4
.L_1874:
        /*00ec*/ 	.byte	0x04, 0x1e
        /*00ee*/ 	.short	(.L_1876 - .L_1875)
.L_1875:
        /*00f0*/ 	.word	0x00000000


	//----- nvinfo : EIATTR_CBANK_PARAM_SIZE
	.align		4
.L_1876:
        /*00f4*/ 	.byte	0x03, 0x19
        /*00f6*/ 	.short	0x00e8


	//----- nvinfo : EIATTR_PARAM_CBANK
	.align		4
        /*00f8*/ 	.byte	0x04, 0x0a
        /*00fa*/ 	.short	(.L_1878 - .L_1877)
	.align		4
.L_1877:
        /*00fc*/ 	.word	index@(.nv.constant0._ZN10layer_norm31ln_parallel_residual_fwd_kernelINS_13Kernel_traitsIfffffjLj1280ELj1ELj4ELj1ELj16ENS_18Kernel_traits_baseILj1280EfffffjLj128EEEEELb1ELb0ELb0EEEvNS_9FwdParamsE)
        /*0100*/ 	.short	0x0380
        /*0102*/ 	.short	0x00e8


	//----- nvinfo : EIATTR_SW_WAR
	.align		4
.L_1878:
        /*0104*/ 	.byte	0x04, 0x36
        /*0106*/ 	.short	(.L_1880 - .L_1879)
.L_1879:
        /*0108*/ 	.word	0x00000008
.L_1880:


//--------------------- .nv.info._ZN10layer_norm31ln_parallel_residual_fwd_kernelINS_13Kernel_traitsIfffffjLj1280ELj1ELj4ELj1ELj16ENS_18Kernel_traits_baseILj1280EfffffjLj128EEEEELb1ELb0ELb1EEEvNS_9FwdParamsE --------------------------
	.section	.nv.info._ZN10layer_norm31ln_parallel_residual_fwd_kernelINS_13Kernel_traitsIfffffjLj1280ELj1ELj4ELj1ELj16ENS_18Kernel_traits_baseILj1280EfffffjLj128EEEEELb1ELb0ELb1EEEvNS_9FwdParamsE,"",@"SHT_CUDA_INFO"
	.sectionflags	@""
	.align	4


	//----- nvinfo : EIATTR_CUDA_API_VERSION
	.align		4
        /*0000*/ 	.byte	0x04, 0x37
        /*0002*/ 	.short	(.L_1882 - .L_1881)
.L_1881:
        /*0004*/ 	.word	0x00000082


	//----- nvinfo : EIATTR_KPARAM_INFO
	.align		4
.L_1882:
        /*0008*/ 	.byte	0x04, 0x17
        /*000a*/ 	.short	(.L_1884 - .L_1883)
.L_1883:
        /*000c*/ 	.word	0x00000000
        /*0010*/ 	.short	0x0000
        /*0012*/ 	.short	0x0000
        /*0014*/ 	.byte	0x00, 0xf0, 0xa1, 0x03


	//----- nvinfo : EIATTR_SPARSE_MMA_MASK
	.align		4
.L_1884:
        /*0018*/ 	.byte	0x03, 0x50
        /*001a*/ 	.short	0x0000


	//----- nvinfo : EIATTR_MAXREG_COUNT
	.align		4
        /*001c*/ 	.byte	0x03, 0x1b
        /*001e*/ 	.short	0x00ff


	//----- nvinfo : EIATTR_MERCURY_ISA_VERSION
	.align		4
        /*0020*/ 	.byte	0x03, 0x5f
        /*0022*/ 	.short	0x0101


	//----- nvinfo : EIATTR_COOP_GROUP_MASK_REGIDS
	.align		4
        /*0024*/ 	.byte	0x04, 0x29
        /*0026*/ 	.short	(.L_1886 - .L_1885)


	//   ....[0]....
.L_1885:
        /*0028*/ 	.word	0xffffffff


	//   ....[1]....
        /*002c*/ 	.word	0xffffffff


	//   ....[2]....
        /*0030*/ 	.word	0xffffffff


	//   ....[3]....
        /*0034*/ 	.word	0xffffffff


	//   ....[4]....
        /*0038*/ 	.word	0xffffffff


	//   ....[5]....
        /*003c*/ 	.word	0xffffffff


	//   ....[6]....
        /*0040*/ 	.word	0xffffffff


	//   ....[7]....
        /*0044*/ 	.word	0xffffffff


	//   ....[8]....
        /*0048*/ 	.word	0xffffffff


	//   ....[9]....
        /*004c*/ 	.word	0xffffffff


	//   ....[10]....
        /*0050*/ 	.word	0x050000dd


	//   ....[11]....
        /*0054*/ 	.word	0x050000dd


	//   ....[12]....
        /*0058*/ 	.word	0x050000dd


	//   ....[13]....
        /*005c*/ 	.word	0x050000dd


	//   ....[14]....
        /*0060*/ 	.word	0x050000dd


	//   ....[15]....
        /*0064*/ 	.word	0x050000dd


	//   ....[16]....
        /*0068*/ 	.word	0x050000dd


	//   ....[17]....
        /*006c*/ 	.word	0x050000dd


	//   ....[18]....
        /*0070*/ 	.word	0x050000dd


	//   ....[19]....
        /*0074*/ 	.word	0x050000dd


	//----- nvinfo : EIATTR_COOP_GROUP_INSTR_OFFSETS
	.align		4
.L_1886:
        /*0078*/ 	.byte	0x04, 0x28
        /*007a*/ 	.short	(.L_1888 - .L_1887)


	//   ....[0]....
.L_1887:
        /*007c*/ 	.word	0x000274f0


	//   ....[1]....
        /*0080*/ 	.word	0x00027510


	//   ....[2]....
        /*0084*/ 	.word	0x00027530


	//   ....[3]....
        /*0088*/ 	.word	0x00027560


	//   ....[4]....
        /*008c*/ 	.word	0x00027580


	//   ....[5]....
        /*0090*/ 	.word	0x00027ab0


	//   ....[6]....
        /*0094*/ 	.word	0x00027ad0


	//   ....[7]....
        /*0098*/ 	.word	0x00027af0


	//   ....[8]....
        /*009c*/ 	.word	0x00027b10


	//   ....[9]....
        /*00a0*/ 	.word	0x00027b30


	//   ....[10]....
        /*00a4*/ 	.word	0x00028980


	//   ....[11]....
        /*00a8*/ 	.word	0x00028a20


	//   ....[12]....
        /*00ac*/ 	.word	0x00028a90


	//   ....[13]....
        /*00b0*/ 	.word	0x00028b10


	//   ....[14]....
        /*00b4*/ 	.word	0x00028b80


	//   ....[15]....
        /*00b8*/ 	.word	0x00029100


	//   ....[16]....
        /*00bc*/ 	.word	0x00029170


	//   ....[17]....
        /*00c0*/ 	.word	0x000291e0


	//   ....[18]....
        /*00c4*/ 	.word	0x00029250


	//   ....[19]....
        /*00c8*/ 	.word	0x000292c0


	//----- nvinfo : EIATTR_VRC_CTA_INIT_COUNT
	.align		4
.L_1888:
        /*00cc*/ 	.byte	0x02, 0x4a
	.zero		1
	.zero		1


	//----- nvinfo : EIATTR_EXIT_INSTR_OFFSETS
	.align		4
        /*00d0*/ 	.byte	0x04, 0x1c
        /*00d2*/ 	.short	(.L_1890 - .L_1889)


	//   ....[0]....
.L_1889:
        /*00d4*/ 	.word	0x00001090


	//   ....[1]....
        /*00d8*/ 	.word	0x00028910


	//----- nvinfo : EIATTR_MAX_THREADS
	.align		4
.L_1890:
        /*00dc*/ 	.byte	0x04, 0x05
        /*00de*/ 	.short	(.L_1892 - .L_1891)
.L_1891:
        /*00e0*/ 	.word	0x00000080
        /*00e4*/ 	.word	0x00000001
        /*00e8*/ 	.word	0x00000001


	//----- nvinfo : EIATTR_CRS_STACK_SIZE
	.align		4
.L_1892:
        /*00ec*/ 	.byte	0x04, 0x1e
        /*00ee*/ 	.short	(.L_1894 - .L_1893)
.L_1893:
        /*00f0*/ 	.word	0x00000000


	//----- nvinfo : EIATTR_CBANK_PARAM_SIZE
	.align		4
.L_1894:
        /*00f4*/ 	.byte	0x03, 0x19
        /*00f6*/ 	.short	0x00e8


	//----- nvinfo : EIATTR_PARAM_CBANK
	.align		4
        /*00f8*/ 	.byte	0x04, 0x0a
        /*00fa*/ 	.short	(.L_1896 - .L_1895)
	.align		4
.L_1895:
        /*00fc*/ 	.word	index@(.nv.constant0._ZN10layer_norm31ln_parallel_residual_fwd_kernelINS_13Kernel_traitsIfffffjLj1280ELj1ELj4ELj1ELj16ENS_18Kernel_traits_baseILj1280EfffffjLj128EEEEELb1ELb0ELb1EEEvNS_9FwdParamsE)
        /*0100*/ 	.short	0x0380
        /*0102*/ 	.short	0x00e8


	//----- nvinfo : EIATTR_SW_WAR
	.align		4
.L_1896:
        /*0104*/ 	.byte	0x04, 0x36
        /*0106*/ 	.short	(.L_1898 - .L_1897)
.L_1897:
        /*0108*/ 	.word	0x00000008
.L_1898:


//--------------------- .nv.info._ZN10layer_norm31ln_parallel_residual_fwd_kernelINS_13Kernel_traitsIfffffjLj1280ELj1ELj4ELj1ELj16ENS_18Kernel_traits_baseILj1280EfffffjLj128EEEEELb1ELb1ELb0EEEvNS_9FwdParamsE --------------------------
	.section	.nv.info._ZN10layer_norm31ln_parallel_residual_fwd_kernelINS_13Kernel_traitsIfffffjLj1280ELj1ELj4ELj1ELj16ENS_18Kernel_traits_baseILj1280EfffffjLj128EEEEELb1ELb1ELb0EEEvNS_9FwdParamsE,"",@"SHT_CUDA_INFO"
	.sectionflags	@""
	.align	4


	//----- nvinfo : EIATTR_CUDA_API_VERSION
	.align		4
        /*0000*/ 	.byte	0x04, 0x37
        /*0002*/ 	.short	(.L_1900 - .L_1899)
.L_1899:
        /*0004*/ 	.word	0x00000082


	//----- nvinfo : EIATTR_KPARAM_INFO
	.align		4
.L_1900:
        /*0008*/ 	.byte	0x04, 0x17
        /*000a*/ 	.short	(.L_1902 - .L_1901)
.L_1901:
        /*000c*/ 	.word	0x00000000
        /*0010*/ 	.short	0x0000
        /*0012*/ 	.short	0x0000
        /*0014*/ 	.byte	0x00, 0xf0, 0xa1, 0x03


	//----- nvinfo : EIATTR_SPARSE_MMA_MASK
	.align		4
.L_1902:
        /*0018*/ 	.byte	0x03, 0x50
        /*001a*/ 	.short	0x0000


	//----- nvinfo : EIATTR_MAXREG_COUNT
	.align		4
        /*001c*/ 	.byte	0x03, 0x1b
        /*001e*/ 	.short	0x00ff


	//----- nvinfo : EIATTR_MERCURY_ISA_VERSION
	.align		4
        /*0020*/ 	.byte	0x03, 0x5f
        /*0022*/ 	.short	0x0101


	//----- nvinfo : EIATTR_COOP_GROUP_MASK_REGIDS
	.align		4
        /*0024*/ 	.byte	0x04, 0x29
        /*0026*/ 	.short	(.L_1904 - .L_1903)


	//   ....[0]....
.L_1903:
        /*0028*/ 	.word	0xffffffff


	//   ....[1]....
        /*002c*/ 	.word	0xffffffff


	//   ....[2]....
        /*0030*/ 	.word	0xffffffff


	//   ....[3]....
        /*0034*/ 	.word	0xffffffff


	//   ....[4]....
        /*0038*/ 	.word	0xffffffff


	//   ....[5]....
        /*003c*/ 	.word	0xffffffff


	//   ....[6]....
        /*0040*/ 	.word	0xffffffff


	//   ....[7]....
        /*0044*/ 	.word	0xffffffff


	//   ....[8]....
        /*0048*/ 	.word	0xffffffff


	//   ....[9]....
        /*004c*/ 	.word	0xffffffff


	//   ....[10]....
        /*0050*/ 	.word	0x0500009d


	//   ....[11]....
        /*0054*/ 	.word	0x0500009d


	//   ....[12]....
        /*0058*/ 	.word	0x0500009d


	//   ....[13]....
        /*005c*/ 	.word	0x0500009d


	//   ....[14]....
        /*0060*/ 	.word	0x0500009d


	//   ....[15]....
        /*0064*/ 	.word	0x0500009d


	//   ....[16]....
        /*0068*/ 	.word	0x0500009d


	//   ....[17]....
        /*006c*/ 	.word	0x0500009d


	//   ....[18]....
        /*0070*/ 	.word	0x0500009d


	//   ....[19]....
        /*0074*/ 	.word	0x0500009d


	//----- nvinfo : EIATTR_COOP_GROUP_INSTR_OFFSETS
	.align		4
.L_1904:
        /*0078*/ 	.byte	0x04, 0x28
        /*007a*/ 	.short	(.L_1906 - .L_1905)


	//   ....[0]....
.L_1905:
        /*007c*/ 	.word	0x0002b670


	//   ....[1]....
        /*0080*/ 	.word	0x0002b6b0


	//   ....[2]....
        /*0084*/ 	.word	0x0002b6d0


	//   ....[3]....
        /*0088*/ 	.word	0x0002b6f0


	//   ....[4]....
        /*008c*/ 	.word	0x0002b710


	//   ....[5]....
        /*0090*/ 	.word	0x0002bc80


	//   ....[6]....
        /*0094*/ 	.word	0x0002bca0


	//   ....[7]....
        /*0098*/ 	.word	0x0002bcc0


	//   ....[8]....
        /*009c*/ 	.word	0x0002bce0


	//   ....[9]....
        /*00a0*/ 	.word	0x0002bd00


	//   ....[10]....
        /*00a4*/ 	.word	0x0002cb20


	//   ....[11]....
        /*00a8*/ 	.word	0x0002cbd0


	//   ....[12]....
        /*00ac*/ 	.word	0x0002cc40


	//   ....[13]....
        /*00b0*/ 	.word	0x0002ccb0


	//   ....[14]....
        /*00b4*/ 	.word	0x0002cd20


	//   ....[15]....
        /*00b8*/ 	.word	0x0002d2f0


	//   ....[16]....
        /*00bc*/ 	.word	0x0002d360


	//   ....[17]....
        /*00c0*/ 	.word	0x0002d3d0


	//   ....[18]....
        /*00c4*/ 	.word	0x0002d440


	//   ....[19]....
        /*00c8*/ 	.word	0x0002d4b0


	//----- nvinfo : EIATTR_VRC_CTA_INIT_COUNT
	.align		4
.L_1906:
        /*00cc*/ 	.byte	0x02, 0x4a
	.zero		1
	.zero		1


	//----- nvinfo : EIATTR_EXIT_INSTR_OFFSETS
	.align		4
        /*00d0*/ 	.byte	0x04, 0x1c
        /*00d2*/ 	.short	(.L_1908 - .L_1907)


	//   ....[0]....
.L_1907:
        /*00d4*/ 	.word	0x00000d50


	//   ....[1]....
        /*00d8*/ 	.word	0x0002cab0


	//----- nvinfo : EIATTR_MAX_THREADS
	.align		4
.L_1908:
        /*00dc*/ 	.byte	0x04, 0x05
        /*00de*/ 	.short	(.L_1910 - .L_1909)
.L_1909:
        /*00e0*/ 	.word	0x00000080
        /*00e4*/ 	.word	0x00000001
        /*00e8*/ 	.word	0x00000001


	//----- nvinfo : EIATTR_CRS_STACK_SIZE
	.align		4
.L_1910:
        /*00ec*/ 	.byte	0x04, 0x1e
        /*00ee*/ 	.short	(.L_1912 - .L_1911)
.L_1911:
        /*00f0*/ 	.word	0x00000000


	//----- nvinfo : EIATTR_CBANK_PARAM_SIZE
	.align		4
.L_1912:
        /*00f4*/ 	.byte	0x03, 0x19
        /*00f6*/ 	.short	0x00e8


	//----- nvinfo : EIATTR_PARAM_CBANK
	.align		4
        /*00f8*/ 	.byte	0x04, 0x0a
        /*00fa*/ 	.short	(.L_1914 - .L_1913)
	.align		4
.L_1913:
        /*00fc*/ 	.word	index@(.nv.constant0._ZN10layer_norm31ln_parallel_residual_fwd_kernelINS_13Kernel_traitsIfffffjLj1280ELj1ELj4ELj1ELj16ENS_18Kernel_traits_baseILj1280EfffffjLj128EEEEELb1ELb1ELb0EEEvNS_9FwdParamsE)
        /*0100*/ 	.short	0x0380
        /*0102*/ 	.short	0x00e8


	//----- nvinfo : EIATTR_SW_WAR
	.align		4
.L_1914:
        /*0104*/ 	.byte	0x04, 0x36
        /*0106*/ 	.short	(.L_1916 - .L_1915)
.L_1915:
        /*0108*/ 	.word	0x00000008
.L_1916:


//--------------------- .nv.info._ZN10layer_norm31ln_parallel_residual_fwd_kernelINS_13Kernel_traitsIfffffjLj1280ELj1ELj4ELj1ELj16ENS_18Kernel_traits_baseILj1280EfffffjLj128EEEEELb1ELb1ELb1EEEvNS_9FwdParamsE --------------------------
	.section	.nv.info._ZN10layer_norm31ln_parallel_residual_fwd_kernelINS_13Kernel_traitsIfffffjLj1280ELj1ELj4ELj1ELj16ENS_18Kernel_traits_baseILj1280EfffffjLj128EEEEELb1ELb1ELb1EEEvNS_9FwdParamsE,"",@"SHT_CUDA_INFO"
	.sectionflags	@""
	.align	4


	//----- nvinfo : EIATTR_CUDA_API_VERSION
	.align		4
        /*0000*/ 	.byte	0x04, 0x37
        /*0002*/ 	.short	(.L_1918 - .L_1917)
.L_1917:
        /*0004*/ 	.word	0x00000082


	//----- nvinfo : EIATTR_KPARAM_INFO
	.align		4
.L_1918:
        /*0008*/ 	.byte	0x04, 0x17
        /*000a*/ 	.short	(.L_1920 - .L_1919)
.L_1919:
        /*000c*/ 	.word	0x00000000
        /*0010*/ 	.short	0x0000
        /*0012*/ 	.short	0x0000
        /*0014*/ 	.byte	0x00, 0xf0, 0xa1, 0x03


	//----- nvinfo : EIATTR_SPARSE_MMA_MASK
	.align		4
.L_1920:
        /*0018*/ 	.byte	0x03, 0x50
        /*001a*/ 	.short	0x0000


	//----- nvinfo : EIATTR_MAXREG_COUNT
	.align		4
        /*001c*/ 	.byte	0x03, 0x1b
        /*001e*/ 	.short	0x00ff


	//----- nvinfo : EIATTR_MERCURY_ISA_VERSION
	.align		4
        /*0020*/ 	.byte	0x03, 0x5f
        /*0022*/ 	.short	0x0101


	//----- nvinfo : EIATTR_COOP_GROUP_MASK_REGIDS
	.align		4
        /*0024*/ 	.byte	0x04, 0x29
        /*0026*/ 	.short	(.L_1922 - .L_1921)


	//   ....[0]....
.L_1921:
        /*0028*/ 	.word	0xffffffff


	//   ....[1]....
        /*002c*/ 	.word	0xffffffff


	//   ....[2]....
        /*0030*/ 	.word	0xffffffff


	//   ....[3]....
        /*0034*/ 	.word	0xffffffff


	//   ....[4]....
        /*0038*/ 	.word	0xffffffff


	//   ....[5]....
        /*003c*/ 	.word	0xffffffff


	//   ....[6]....
        /*0040*/ 	.word	0xffffffff


	//   ....[7]....
        /*0044*/ 	.word	0xffffffff


	//   ....[8]....
        /*0048*/ 	.word	0xffffffff


	//   ....[9]....
        /*004c*/ 	.word	0xffffffff


	//   ....[10]....
        /*0050*/ 	.word	0x0500009a


	//   ....[11]....
        /*0054*/ 	.word	0x0500009a


	//   ....[12]....
        /*0058*/ 	.word	0x0500009a


	//   ....[13]....
        /*005c*/ 	.word	0x0500009a


	//   ....[14]....
        /*0060*/ 	.word	0x0500009a


	//   ....[15]....
        /*0064*/ 	.word	0x0500009a


	//   ....[16]....
        /*0068*/ 	.word	0x0500009a


	//   ....[17]....
        /*006c*/ 	.word	0x0500009a


	//   ....[18]....
        /*0070*/ 	.word	0x0500009a


	//   ....[19]....
        /*0074*/ 	.word	0x0500009a


	//----- nvinfo : EIATTR_COOP_GROUP_INSTR_OFFSETS
	.align		4
.L_1922:
        /*0078*/ 	.byte	0x04, 0x28
        /*007a*/ 	.short	(.L_1924 - .L_1923)


	//   ....[0]....
.L_1923:
        /*007c*/ 	.word	0x00026df0


	//   ....[1]....
        /*0080*/ 	.word	0x00026e10


	//   ....[2]....
        /*0084*/ 	.word	0x00026e30


	//   ....[3]....
        /*0088*/ 	.word	0x00026e50


	//   ....[4]....
        /*008c*/ 	.word	0x00026e80


	//   ....[5]....
        /*0090*/ 	.word	0x000273b0


	//   ....[6]....
        /*0094*/ 	.word	0x000273d0


	//   ....[7]....
        /*0098*/ 	.word	0x000273f0


	//   ....[8]....
        /*009c*/ 	.word	0x00027410


	//   ....[9]....
        /*00a0*/ 	.word	0x00027430


	//   ....[10]....
        /*00a4*/ 	.word	0x00027ea0


	//   ....[11]....
        /*00a8*/ 	.word	0x00027f40


	//   ....[12]....
        /*00ac*/ 	.word	0x00027fb0


	//   ....[13]....
        /*00b0*/ 	.word	0x00028020


	//   ....[14]....
        /*00b4*/ 	.word	0x000280a0


	//   ....[15]....
        /*00b8*/ 	.word	0x00028620


	//   ....[16]....
        /*00bc*/ 	.word	0x00028690


	//   ....[17]....
        /*00c0*/ 	.word	0x00028700


	//   ....[18]....
        /*00c4*/ 	.word	0x00028770


	//   ....[19]....
        /*00c8*/ 	.word	0x000287e0


	//----- nvinfo : EIATTR_VRC_CTA_INIT_COUNT
	.align		4
.L_1924:
        /*00cc*/ 	.byte	0x02, 0x4a
	.zero		1
	.zero		1


	//----- nvinfo : EIATTR_EXIT_INSTR_OFFSETS
	.align		4
        /*00d0*/ 	.byte	0x04, 0x1c
        /*00d2*/ 	.short	(.L_1926 - .L_1925)


	//   ....[0]....
.L_1925:
        /*00d4*/ 	.word	0x000006b0


	//   ....[1]....
        /*00d8*/ 	.word	0x00027e30


	//----- nvinfo : EIATTR_MAX_THREADS
	.align		4
.L_1926:
        /*00dc*/ 	.byte	0x04, 0x05
        /*00de*/ 	.short	(.L_1928 - .L_1927)
.L_1927:
        /*00e0*/ 	.word	0x00000080
        /*00e4*/ 	.word	0x00000001
        /*00e8*/ 	.word	0x00000001


	//----- nvinfo : EIATTR_CRS_STACK_SIZE
	.align		4
.L_1928:
        /*00ec*/ 	.byte	0x04, 0x1e
        /*00ee*/ 	.short	(.L_1930 - .L_1929)
.L_1929:
        /*00f0*/ 	.word	0x00000000


	//----- nvinfo : EIATTR_CBANK_PARAM_SIZE
	.align		4
.L_1930:
        /*00f4*/ 	.byte	0x03, 0x19
        /*00f6*/ 	.short	0x00e8


	//----- nvinfo : EIATTR_PARAM_CBANK
	.align		4
        /*00f8*/ 	.byte	0x04, 0x0a
        /*00fa*/ 	.short	(.L_1932 - .L_1931)
	.align		4
.L_1931:
        /*00fc*/ 	.word	index@(.nv.constant0._ZN10layer_norm31ln_parallel_residual_fwd_kernelINS_13Kernel_traitsIfffffjLj1280ELj1ELj4ELj1ELj16ENS_18Kernel_traits_baseILj1280EfffffjLj128EEEEELb1ELb1ELb1EEEvNS_9FwdParamsE)
        /*0100*/ 	.short	0x0380
        /*0102*/ 	.short	0x00e8


	//----- nvinfo : EIATTR_SW_WAR
	.align		4
.L_1932:
        /*0104*/ 	.byte	0x04, 0x36
        /*0106*/ 	.short	(.L_1934 - .L_1933)
.L_1933:
        /*0108*/ 	.word	0x00000008
.L_1934:


//--------------------- .nv.callgraph             --------------------------
	.section	.nv.callgraph,"",@"SHT_CUDA_CALLGRAPH"
	.align	4
	.sectionentsize	8
	.align		4
        /*0000*/ 	.word	0x00000000
	.align		4
        /*0004*/ 	.word	0xffffffff
	.align		4
        /*0008*/ 	.word	0x00000000
	.align		4
        /*000c*/ 	.word	0xfffffffe
	.align		4
        /*0010*/ 	.word	0x00000000
	.align		4
        /*0014*/ 	.word	0xfffffffd
	.align		4
        /*0018*/ 	.word	0x00000000
	.align		4
        /*001c*/ 	.word	0xfffffffc


//--------------------- .nv.constant4             --------------------------
	.section	.nv.constant4,"a",@progbits
	.align	8
	.align		8
.nv.constant4:
        /*0000*/ 	.dword	precalc_xorwow_matrix
	.align		8
        /*0008*/ 	.dword	precalc_xorwow_offset_matrix
	.align		8
        /*0010*/ 	.dword	mrg32k3aM1
	.align		8
        /*0018*/ 	.dword	mrg32k3aM2
	.align		8
        /*0020*/ 	.dword	mrg32k3aM1SubSeq
	.align		8
        /*0028*/ 	.dword	mrg32k3aM2SubSeq
	.align		8
        /*0030*/ 	.dword	mrg32k3aM1Seq
	.align		8
        /*0038*/ 	.dword	mrg32k3aM2Seq


//--------------------- .nv.constant3             --------------------------
	.section	.nv.constant3,"a",@progbits
	.align	8
.nv.constant3:
	.type		__cr_lgamma_table,@object
	.size		__cr_lgamma_table,(.L_8 - __cr_lgamma_table)
__cr_lgamma_table:
        /*0000*/ 	.byte	0x00, 0x00, 0x00, 0x00, 0x00, 0x00, 0x00, 0x00, 0x00, 0x00, 0x00, 0x00, 0x00, 0x00, 0x00, 0x00
        /*0010*/ 	.byte	0xef, 0x39, 0xfa, 0xfe, 0x42, 0x2e, 0xe6, 0x3f, 0x02, 0x20, 0x2a, 0xfa, 0x0b, 0xab, 0xfc, 0x3f
        /*0020*/ 	.byte	0xf9, 0x2c, 0x92, 0x7c, 0xa7, 0x6c, 0x09, 0x40, 0xc9, 0x79, 0x44, 0x3c, 0x64, 0x26, 0x13, 0x40
        /*0030*/ 	.byte	0xca, 0x01, 0xcf, 0x3a, 0x27, 0x51, 0x1a, 0x40, 0x30, 0xcc, 0x2d, 0xf3, 0xe1, 0x0c, 0x21, 0x40
        /*0040*/ 	.byte	0x0d, 0xb7, 0xfc, 0x82, 0x8e, 0x35, 0x25, 0x40
.L_8:


//--------------------- .text._ZN10layer_norm31ln_parallel_residual_fwd_kernelINS_13Kernel_traitsI13__nv_bfloat16S2_S2_S2_fjLj1280ELj1ELj4ELj1ELj16ENS_18Kernel_traits_baseILj1280ES2_S2_S2_S2_fjLj128EEEEELb0ELb0ELb0EEEvNS_9FwdParamsE --------------------------
	.section	.text._ZN10layer_norm31ln_parallel_residual_fwd_kernelINS_13Kernel_traitsI13__nv_bfloat16S2_S2_S2_fjLj1280ELj1ELj4ELj1ELj16ENS_18Kernel_traits_baseILj1280ES2_S2_S2_S2_fjLj128EEEEELb0ELb0ELb0EEEvNS_9FwdParamsE,"ax",@progbits
	.align	128
        .global         _ZN10layer_norm31ln_parallel_residual_fwd_kernelINS_13Kernel_traitsI13__nv_bfloat16S2_S2_S2_fjLj1280ELj1ELj4ELj1ELj16ENS_18Kernel_traits_baseILj1280ES2_S2_S2_S2_fjLj128EEEEELb0ELb0ELb0EEEvNS_9FwdParamsE
        .type           _ZN10layer_norm31ln_parallel_residual_fwd_kernelINS_13Kernel_traitsI13__nv_bfloat16S2_S2_S2_fjLj1280ELj1ELj4ELj1ELj16ENS_18Kernel_traits_baseILj1280ES2_S2_S2_S2_fjLj128EEEEELb0ELb0ELb0EEEvNS_9FwdParamsE,@function
        .size           _ZN10layer_norm31ln_parallel_residual_fwd_kernelINS_13Kernel_traitsI13__nv_bfloat16S2_S2_S2_fjLj1280ELj1ELj4ELj1ELj16ENS_18Kernel_traits_baseILj1280ES2_S2_S2_S2_fjLj128EEEEELb0ELb0ELb0EEEvNS_9FwdParamsE,(.L_x_27952 - _ZN10layer_norm31ln_parallel_residual_fwd_kernelINS_13Kernel_traitsI13__nv_bfloat16S2_S2_S2_fjLj1280ELj1ELj4ELj1ELj16ENS_18Kernel_traits_baseILj1280ES2_S2_S2_S2_fjLj128EEEEELb0ELb0ELb0EEEvNS_9FwdParamsE)
        .other          _ZN10layer_norm31ln_parallel_residual_fwd_kernelINS_13Kernel_traitsI13__nv_bfloat16S2_S2_S2_fjLj1280ELj1ELj4ELj1ELj16ENS_18Kernel_traits_baseILj1280ES2_S2_S2_S2_fjLj128EEEEELb0ELb0ELb0EEEvNS_9FwdParamsE,@"STO_CUDA_ENTRY STV_DEFAULT"
_ZN10layer_norm31ln_parallel_residual_fwd_kernelINS_13Kernel_traitsI13__nv_bfloat16S2_S2_S2_fjLj1280ELj1ELj4ELj1ELj16ENS_18Kernel_traits_baseILj1280ES2_S2_S2_S2_fjLj128EEEEELb0ELb0ELb0EEEvNS_9FwdParamsE:
.text._ZN10layer_norm31ln_parallel_residual_fwd_kernelINS_13Kernel_traitsI13__nv_bfloat16S2_S2_S2_fjLj1280ELj1ELj4ELj1ELj16ENS_18Kernel_traits_baseILj1280ES2_S2_S2_S2_fjLj128EEEEELb0ELb0ELb0EEEvNS_9FwdParamsE:
[----:B------:R-:W-:Y:S01]  /*0000*/  LDC R1, c[0x0][0x37c] ;  /* 0x0000df00ff017b82 */ /* 0x000fe20000000800 */
[----:B------:R-:W0:Y:S07]  /*0010*/  S2R R183, SR_TID.X ;  /* 0x0000000000b77919 */ /* 0x000e2e0000002100 */
[----:B------:R-:W1:Y:S01]  /*0020*/  LDC R3, c[0x0][0x388] ;  /* 0x0000e200ff037b82 */ /* 0x000e620000000800 */
[----:B------:R-:W2:Y:S01]  /*0030*/  LDCU.64 UR10, c[0x0][0x438] ;  /* 0x00008700ff0a77ac */ /* 0x000ea20008000a00 */
[----:B------:R-:W-:Y:S01]  /*0040*/  BSSY.RECONVERGENT B0, `(.L_x_0) ;  /* 0x0000148000007945 */ /* 0x000fe20003800200 */
[----:B------:R-:W3:Y:S05]  /*0050*/  LDCU.64 UR6, c[0x0][0x3a0] ;  /* 0x00007400ff0677ac */ /* 0x000eea0008000a00 */
[----:B------:R-:W4:Y:S01]  /*0060*/  S2UR UR4, SR_CTAID.X ;  /* 0x00000000000479c3 */ /* 0x000f220000002500 */
[----:B------:R-:W3:Y:S01]  /*0070*/  LDCU.64 UR8, c[0x0][0x398] ;  /* 0x00007300ff0877ac */ /* 0x000ee20008000a00 */
[----:B--2---:R-:W-:-:S04]  /*0080*/  UISETP.NE.U32.AND UP1, UPT, UR10, URZ, UPT ;  /* 0x000000ff0a00728c */ /* 0x004fc8000bf25070 */
[----:B------:R-:W-:Y:S01]  /*0090*/  UISETP.NE.AND.EX UP1, UPT, UR11, URZ, UPT, UP1 ;  /* 0x000000ff0b00728c */ /* 0x000fe2000bf25310 */
[----:B-1----:R-:W-:Y:S01]  /*00a0*/  SHF.R.S32.HI R0, RZ, 0x1f, R3 ;  /* 0x0000001fff007819 */ /* 0x002fe20000011403 */
[----:B---3--:R-:W-:-:S03]  /*00b0*/  ULOP3.LUT UP0, URZ, UR6, UR8, URZ, 0xfc, !UPT ;  /* 0x0000000806ff7292 */ /* 0x008fc6000f80fcff */
[----:B------:R-:W-:Y:S02]  /*00c0*/  LEA.HI R0, R0, R3, RZ, 0x3 ;  /* 0x0000000300007211 */ /* 0x000fe400078f18ff */
[C---:B0-----:R-:W-:Y:S01]  /*00d0*/  LOP3.LUT R3, R183.reuse, 0x1f, RZ, 0xc, !PT ;  /* 0x0000001fb7037812 */ /* 0x041fe200078e0cff */
[----:B----4-:R-:W-:Y:S01]  /*00e0*/  USHF.L.U32 UR4, UR4, 0x2, URZ ;  /* 0x0000000204047899 */ /* 0x010fe200080006ff */
[----:B------:R-:W-:Y:S01]  /*00f0*/  SHF.R.U32.HI R182, RZ, 0x5, R183 ;  /* 0x00000005ffb67819 */ /* 0x000fe200000116b7 */
[----:B------:R-:W-:Y:S01]  /*0100*/  ULOP3.LUT UP0, URZ, UR7, UR9, URZ, 0xfc, UP0 ;  /* 0x0000000907ff7292 */ /* 0x000fe2000800fcff */
[----:B------:R-:W-:Y:S01]  /*0110*/  LEA.HI.SX32 R184, R0, R3, 0x1d ;  /* 0x0000000300b87211 */ /* 0x000fe200078feaff */
[----:B------:R-:W0:Y:S01]  /*0120*/  LDCU.64 UR6, c[0x0][0x358] ;  /* 0x00006b00ff0677ac */ /* 0x000e220008000a00 */
[----:B------:R-:W-:Y:S02]  /*0130*/  LOP3.LUT R183, R183, 0x1f, RZ, 0xc0, !PT ;  /* 0x0000001fb7b77812 */ /* 0x000fe400078ec0ff */
[----:B------:R-:W-:Y:S01]  /*0140*/  LOP3.LUT R182, R182, UR4, RZ, 0xfc, !PT ;  /* 0x00000004b6b67c12 */ /* 0x000fe2000f8efcff */
[----:B------:R-:W-:Y:S06]  /*0150*/  BRA.U UP1, `(.L_x_1) ;  /* 0x0000000901947547 */ /* 0x000fec000b800000 */
[----:B------:R-:W1:Y:S02]  /*0160*/  LDCU.64 UR4, c[0x0][0x440] ;  /* 0x00008800ff0477ac */ /* 0x000e640008000a00 */
[----:B-1----:R-:W-:-:S04]  /*0170*/  UISETP.NE.U32.AND UP1, UPT, UR4, URZ, UPT ;  /* 0x000000ff0400728c */ /* 0x002fc8000bf25070 */
[----:B------:R-:W-:-:S09]  /*0180*/  UISETP.NE.AND.EX UP1, UPT, UR5, URZ, UPT, UP1 ;  /* 0x000000ff0500728c */ /* 0x000fd2000bf25310 */
[----:B------:R-:W-:Y:S05]  /*0190*/  BRA.U UP1, `(.L_x_2) ;  /* 0x0000000501487547 */ /* 0x000fea000b800000 */
[----:B------:R-:W1:Y:S01]  /*01a0*/  LDC.64 R6, c[0x0][0x3d0] ;  /* 0x0000f400ff067b82 */ /* 0x000e620000000a00 */
[C---:B------:R-:W-:Y:S02]  /*01b0*/  ISETP.GE.U32.AND P0, PT, R184.reuse, 0x20, PT ;  /* 0x00000020b800780c */ /* 0x040fe40003f06070 */
[C---:B------:R-:W-:Y:S02]  /*01c0*/  ISETP.GE.U32.AND P1, PT, R184.reuse, 0x40, PT ;  /* 0x00000040b800780c */ /* 0x040fe40003f26070 */
[C---:B------:R-:W-:Y:S02]  /*01d0*/  ISETP.GE.U32.AND P2, PT, R184.reuse, 0x60, PT ;  /* 0x00000060b800780c */ /* 0x040fe40003f46070 */
[----:B------:R-:W-:Y:S01]  /*01e0*/  MOV R19, R183 ;  /* 0x000000b700137202 */ /* 0x000fe20000000f00 */
[----:B------:R-:W2:Y:S01]  /*01f0*/  LDC.64 R8, c[0x0][0x3d8] ;  /* 0x0000f600ff087b82 */ /* 0x000ea20000000a00 */
[----:B------:R-:W-:-:S05]  /*0200*/  ISETP.GE.U32.AND P3, PT, R184, 0x80, PT ;  /* 0x00000080b800780c */ /* 0x000fca0003f66070 */
[----:B------:R-:W-:Y:S02]  /*0210*/  @P0 LOP3.LUT R19, R183, 0x20, RZ, 0xfc, !PT ;  /* 0x00000020b7130812 */ /* 0x000fe400078efcff */
[----:B------:R-:W3:Y:S08]  /*0220*/  LDC.64 R10, c[0x0][0x3d0] ;  /* 0x0000f400ff0a7b82 */ /* 0x000ef00000000a00 */
[----:B------:R-:W4:Y:S01]  /*0230*/  LDC.64 R12, c[0x0][0x3d8] ;  /* 0x0000f600ff0c7b82 */ /* 0x000f220000000a00 */
[----:B-1----:R-:W-:-:S05]  /*0240*/  @P1 IMAD.WIDE.U32 R6, R19, 0x10, R6 ;  /* 0x0000001013061825 */ /* 0x002fca00078e0006 */
[----:B0-----:R0:W5:Y:S02]  /*0250*/  @P1 LDG.E.128 R48, desc[UR6][R6.64] ;  /* 0x0000000606301981 */ /* 0x001164000c1e1d00 */
[----:B------:R-:W1:Y:S01]  /*0260*/  LDC.64 R2, c[0x0][0x3d0] ;  /* 0x0000f400ff027b82 */ /* 0x000e620000000a00 */
[----:B--2---:R-:W-:-:S04]  /*0270*/  @P1 IMAD.WIDE.U32 R8, R19, 0x10, R8 ;  /* 0x0000001013081825 */ /* 0x004fc800078e0008 */
[----:B------:R-:W-:Y:S01]  /*0280*/  @P1 VIADD R19, R19, 0x20 ;  /* 0x0000002013131836 */ /* 0x000fe20000000000 */
[----:B------:R0:W5:Y:S02]  /*0290*/  @P1 LDG.E.128 R52, desc[UR6][R8.64] ;  /* 0x0000000608341981 */ /* 0x000164000c1e1d00 */
[----:B------:R-:W2:Y:S01]  /*02a0*/  LDC.64 R4, c[0x0][0x3d8] ;  /* 0x0000f600ff047b82 */ /* 0x000ea20000000a00 */
[----:B---3--:R-:W-:-:S05]  /*02b0*/  @P2 IMAD.WIDE.U32 R10, R19, 0x10, R10 ;  /* 0x00000010130a2825 */ /* 0x008fca00078e000a */
[----:B------:R0:W5:Y:S02]  /*02c0*/  @P2 LDG.E.128 R56, desc[UR6][R10.64] ;  /* 0x000000060a382981 */ /* 0x000164000c1e1d00 */
[----:B------:R-:W3:Y:S01]  /*02d0*/  LDC.64 R14, c[0x0][0x3d0] ;  /* 0x0000f400ff0e7b82 */ /* 0x000ee20000000a00 */
[C---:B----4-:R-:W-:Y:S01]  /*02e0*/  @P2 IMAD.WIDE.U32 R12, R19.reuse, 0x10, R12 ;  /* 0x00000010130c2825 */ /* 0x050fe200078e000c */
[----:B------:R-:W-:-:S04]  /*02f0*/  @P2 IADD3 R19, PT, PT, R19, 0x20, RZ ;  /* 0x0000002013132810 */ /* 0x000fc80007ffe0ff */
[----:B------:R0:W5:Y:S02]  /*0300*/  @P2 LDG.E.128 R60, desc[UR6][R12.64] ;  /* 0x000000060c3c2981 */ /* 0x000164000c1e1d00 */
[----:B------:R-:W4:Y:S01]  /*0310*/  LDC.64 R16, c[0x0][0x3d8] ;  /* 0x0000f600ff107b82 */ /* 0x000f220000000a00 */
[----:B-1----:R-:W-:-:S05]  /*0320*/  @P0 IMAD.WIDE.U32 R2, R183, 0x10, R2 ;  /* 0x00000010b7020825 */ /* 0x002fca00078e0002 */
[----:B------:R0:W5:Y:S01]  /*0330*/  @P0 LDG.E.128 R40, desc[UR6][R2.64] ;  /* 0x0000000602280981 */ /* 0x000162000c1e1d00 */
[----:B--2---:R-:W-:-:S05]  /*0340*/  @P0 IMAD.WIDE.U32 R4, R183, 0x10, R4 ;  /* 0x00000010b7040825 */ /* 0x004fca00078e0004 */
[----:B------:R0:W5:Y:S01]  /*0350*/  @P0 LDG.E.128 R44, desc[UR6][R4.64] ;  /* 0x00000006042c0981 */ /* 0x000162000c1e1d00 */
[----:B---3--:R-:W-:-:S05]  /*0360*/  @P3 IMAD.WIDE.U32 R14, R19, 0x10, R14 ;  /* 0x00000010130e3825 */ /* 0x008fca00078e000e */
[----:B------:R0:W5:Y:S01]  /*0370*/  @P3 LDG.E.128 R64, desc[UR6][R14.64] ;  /* 0x000000060e403981 */ /* 0x000162000c1e1d00 */
[----:B----4-:R-:W-:-:S05]  /*0380*/  @P3 IMAD.WIDE.U32 R16, R19, 0x10, R16 ;  /* 0x0000001013103825 */ /* 0x010fca00078e0010 */
[----:B------:R0:W5:Y:S01]  /*0390*/  @P3 LDG.E.128 R68, desc[UR6][R16.64] ;  /* 0x0000000610443981 */ /* 0x000162000c1e1d00 */
[----:B------:R-:W-:Y:S01]  /*03a0*/  ISETP.GE.U32.AND P4, PT, R184, 0xa0, PT ;  /* 0x000000a0b800780c */ /* 0x000fe20003f86070 */
[----:B------:R-:W-:Y:S02]  /*03b0*/  HFMA2 R78, -RZ, RZ, 0, 0 ;  /* 0x00000000ff4e7431 */ /* 0x000fe400000001ff */
[----:B------:R-:W-:Y:S01]  /*03c0*/  IMAD.MOV.U32 R74, RZ, RZ, RZ ;  /* 0x000000ffff4a7224 */ /* 0x000fe200078e00ff */
[----:B------:R-:W-:Y:S02]  /*03d0*/  CS2R R72, SRZ ;  /* 0x0000000000487805 */ /* 0x000fe4000001ff00 */
[----:B------:R-:W-:Y:S01]  /*03e0*/  CS2R R76, SRZ ;  /* 0x00000000004c7805 */ /* 0x000fe2000001ff00 */
[----:B------:R-:W-:Y:S01]  /*03f0*/  IMAD.MOV.U32 R82, RZ, RZ, RZ ;  /* 0x000000ffff527224 */ /* 0x000fe200078e00ff */
[----:B------:R-:W-:Y:S02]  /*0400*/  CS2R R80, SRZ ;  /* 0x0000000000507805 */ /* 0x000fe4000001ff00 */
[----:B------:R-:W-:-:S02]  /*0410*/  MOV R86, RZ ;  /* 0x000000ff00567202 */ /* 0x000fc40000000f00 */
[----:B------:R-:W-:Y:S02]  /*0420*/  CS2R R84, SRZ ;  /* 0x0000000000547805 */ /* 0x000fe4000001ff00 */
[----:B------:R-:W-:Y:S02]  /*0430*/  CS2R R90, SRZ ;  /* 0x00000000005a7805 */ /* 0x000fe4000001ff00 */
[----:B------:R-:W-:Y:S02]  /*0440*/  CS2R R88, SRZ ;  /* 0x0000000000587805 */ /* 0x000fe4000001ff00 */
[----:B------:R-:W-:Y:S02]  /*0450*/  CS2R R94, SRZ ;  /* 0x00000000005e7805 */ /* 0x000fe4000001ff00 */
[----:B------:R-:W-:Y:S02]  /*0460*/  CS2R R92, SRZ ;  /* 0x00000000005c7805 */ /* 0x000fe4000001ff00 */
[----:B------:R-:W-:-:S02]  /*0470*/  CS2R R98, SRZ ;  /* 0x0000000000627805 */ /* 0x000fc4000001ff00 */
[----:B------:R-:W-:Y:S02]  /*0480*/  CS2R R96, SRZ ;  /* 0x0000000000607805 */ /* 0x000fe4000001ff00 */
[----:B------:R-:W-:Y:S02]  /*0490*/  CS2R R102, SRZ ;  /* 0x0000000000667805 */ /* 0x000fe4000001ff00 */
[----:B------:R-:W-:Y:S01]  /*04a0*/  CS2R R100, SRZ ;  /* 0x0000000000647805 */ /* 0x000fe2000001ff00 */
[----:B------:R-:W-:Y:S01]  /*04b0*/  @P0 IMAD.MOV.U32 R87, RZ, RZ, RZ ;  /* 0x000000ffff570224 */ /* 0x000fe200078e00ff */
[----:B------:R-:W-:Y:S01]  /*04c0*/  @P1 MOV R83, RZ ;  /* 0x000000ff00531202 */ /* 0x000fe20000000f00 */
[----:B------:R-:W-:Y:S01]  /*04d0*/  @P2 IMAD.MOV.U32 R79, RZ, RZ, RZ ;  /* 0x000000ffff4f2224 */ /* 0x000fe200078e00ff */
[----:B------:R-:W-:Y:S01]  /*04e0*/  @P3 MOV R75, RZ ;  /* 0x000000ff004b3202 */ /* 0x000fe20000000f00 */
[----:B------:R-:W-:Y:S01]  /*04f0*/  @P3 VIADD R19, R19, 0x20 ;  /* 0x0000002013133836 */ /* 0x000fe20000000000 */
[----:B0-----:R-:W-:Y:S06]  /*0500*/  @!P4 BRA `(.L_x_3) ;  /* 0x0000000c00ecc947 */ /* 0x001fec0003800000 */
[----:B------:R-:W0:Y:S08]  /*0510*/  LDC.64 R104, c[0x0][0x3d0] ;  /* 0x0000f400ff687b82 */ /* 0x000e300000000a00 */
[----:B------:R-:W1:Y:S01]  /*0520*/  LDC.64 R108, c[0x0][0x3d8] ;  /* 0x0000f600ff6c7b82 */ /* 0x000e620000000a00 */
[----:B0-----:R-:W-:-:S06]  /*0530*/  IMAD.WIDE.U32 R104, R19, 0x10, R104 ;  /* 0x0000001013687825 */ /* 0x001fcc00078e0068 */
[----:B------:R-:W5:Y:S01]  /*0540*/  LDG.E.128 R104, desc[UR6][R104.64] ;  /* 0x0000000668687981 */ /* 0x000f62000c1e1d00 */
[----:B-1----:R-:W-:-:S06]  /*0550*/  IMAD.WIDE.U32 R108, R19, 0x10, R108 ;  /* 0x00000010136c7825 */ /* 0x002fcc00078e006c */
[----:B------:R-:W5:Y:S01]  /*0560*/  LDG.E.128 R108, desc[UR6][R108.64] ;  /* 0x000000066c6c7981 */ /* 0x000f62000c1e1d00 */
[----:B------:R-:W-:Y:S02]  /*0570*/  CS2R R114, SRZ ;  /* 0x0000000000727805 */ /* 0x000fe4000001ff00 */
[----:B------:R-:W-:Y:S02]  /*0580*/  CS2R R112, SRZ ;  /* 0x0000000000707805 */ /* 0x000fe4000001ff00 */
[----:B------:R-:W-:Y:S02]  /*0590*/  MOV R74, RZ ;  /* 0x000000ff004a7202 */ /* 0x000fe40000000f00 */
[----:B------:R-:W-:Y:S01]  /*05a0*/  CS2R R72, SRZ ;  /* 0x0000000000487805 */ /* 0x000fe2000001ff00 */
[----:B------:R-:W-:Y:S01]  /*05b0*/  IMAD.MOV.U32 R78, RZ, RZ, RZ ;  /* 0x000000ffff4e7224 */ /* 0x000fe200078e00ff */
[----:B------:R-:W-:Y:S02]  /*05c0*/  CS2R R76, SRZ ;  /* 0x00000000004c7805 */ /* 0x000fe4000001ff00 */
[----:B------:R-:W-:-:S02]  /*05d0*/  MOV R82, RZ ;  /* 0x000000ff00527202 */ /* 0x000fc40000000f00 */
[----:B------:R-:W-:Y:S01]  /*05e0*/  CS2R R80, SRZ ;  /* 0x0000000000507805 */ /* 0x000fe2000001ff00 */
[----:B------:R-:W-:Y:S01]  /*05f0*/  IMAD.MOV.U32 R86, RZ, RZ, RZ ;  /* 0x000000ffff567224 */ /* 0x000fe200078e00ff */
[----:B------:R-:W-:Y:S02]  /*0600*/  CS2R R84, SRZ ;  /* 0x0000000000547805 */ /* 0x000fe4000001ff00 */
[----:B------:R-:W-:Y:S02]  /*0610*/  CS2R R118, SRZ ;  /* 0x0000000000767805 */ /* 0x000fe4000001ff00 */
[----:B------:R-:W-:Y:S02]  /*0620*/  CS2R R116, SRZ ;  /* 0x0000000000747805 */ /* 0x000fe4000001ff00 */
[----:B------:R-:W-:Y:S02]  /*0630*/  CS2R R90, SRZ ;  /* 0x00000000005a7805 */ /* 0x000fe4000001ff00 */
[----:B------:R-:W-:-:S02]  /*0640*/  CS2R R88, SRZ ;  /* 0x0000000000587805 */ /* 0x000fc4000001ff00 */
[----:B------:R-:W-:Y:S02]  /*0650*/  CS2R R94, SRZ ;  /* 0x00000000005e7805 */ /* 0x000fe4000001ff00 */
[----:B------:R-:W-:Y:S02]  /*0660*/  CS2R R92, SRZ ;  /* 0x00000000005c7805 */ /* 0x000fe4000001ff00 */
[----:B------:R-:W-:Y:S02]  /*0670*/  CS2R R98, SRZ ;  /* 0x0000000000627805 */ /* 0x000fe4000001ff00 */
[----:B------:R-:W-:Y:S02]  /*0680*/  CS2R R96, SRZ ;  /* 0x0000000000607805 */ /* 0x000fe4000001ff00 */
[----:B------:R-:W-:Y:S02]  /*0690*/  CS2R R102, SRZ ;  /* 0x0000000000667805 */ /* 0x000fe4000001ff00 */
[----:B------:R-:W-:Y:S01]  /*06a0*/  CS2R R100, SRZ ;  /* 0x0000000000647805 */ /* 0x000fe2000001ff00 */
[----:B------:R-:W-:Y:S06]  /*06b0*/  BRA `(.L_x_3) ;  /* 0x0000000c00807947 */ /* 0x000fec0003800000 */
.L_x_2:
[C---:B------:R-:W-:Y:S01]  /*06c0*/  ISETP.GE.U32.AND P1, PT, R184.reuse, 0x40, PT ;  /* 0x00000040b800780c */ /* 0x040fe20003f26070 */
[----:B------:R-:W1:Y:S01]  /*06d0*/  LDC.64 R4, c[0x0][0x3d0] ;  /* 0x0000f400ff047b82 */ /* 0x000e620000000a00 */
[C---:B------:R-:W-:Y:S02]  /*06e0*/  ISETP.GE.U32.AND P2, PT, R184.reuse, 0x60, PT ;  /* 0x00000060b800780c */ /* 0x040fe40003f46070 */
[C---:B------:R-:W-:Y:S02]  /*06f0*/  ISETP.GE.U32.AND P0, PT, R184.reuse, 0x20, PT ;  /* 0x00000020b800780c */ /* 0x040fe40003f06070 */
[----:B------:R-:W-:Y:S02]  /*0700*/  ISETP.GE.U32.AND P3, PT, R184, 0x80, PT ;  /* 0x00000080b800780c */ /* 0x000fe40003f66070 */
[----:B------:R-:W-:Y:S01]  /*0710*/  MOV R31, R183 ;  /* 0x000000b7001f7202 */ /* 0x000fe20000000f00 */
[----:B------:R-:W2:Y:S08]  /*0720*/  LDC.64 R6, c[0x0][0x3d8] ;  /* 0x0000f600ff067b82 */ /* 0x000eb00000000a00 */
[----:B------:R-:W3:Y:S01]  /*0730*/  LDC.64 R8, c[0x0][0x3d0] ;  /* 0x0000f400ff087b82 */ /* 0x000ee20000000a00 */
[----:B------:R-:W-:-:S07]  /*0740*/  @P0 LOP3.LUT R31, R183, 0x20, RZ, 0xfc, !PT ;  /* 0x00000020b71f0812 */ /* 0x000fce00078efcff */
[----:B------:R-:W4:Y:S01]  /*0750*/  LDC.64 R14, c[0x0][0x3d8] ;  /* 0x0000f600ff0e7b82 */ /* 0x000f220000000a00 */
[----:B-1----:R-:W-:-:S05]  /*0760*/  @P0 IMAD.WIDE.U32 R10, R183, 0x10, R4 ;  /* 0x00000010b70a0825 */ /* 0x002fca00078e0004 */
[----:B0-----:R0:W5:Y:S02]  /*0770*/  @P0 LDG.E.128 R40, desc[UR6][R10.64] ;  /* 0x000000060a280981 */ /* 0x001164000c1e1d00 */
[----:B------:R-:W1:Y:S01]  /*0780*/  @P1 LDC.64 R16, c[0x0][0x440] ;  /* 0x00011000ff101b82 */ /* 0x000e620000000a00 */
[----:B--2---:R-:W-:-:S05]  /*0790*/  @P0 IMAD.WIDE.U32 R12, R183, 0x10, R6 ;  /* 0x00000010b70c0825 */ /* 0x004fca00078e0006 */
[----:B------:R0:W5:Y:S02]  /*07a0*/  @P0 LDG.E.128 R44, desc[UR6][R12.64] ;  /* 0x000000060c2c0981 */ /* 0x000164000c1e1d00 */
[----:B------:R-:W2:Y:S01]  /*07b0*/  LDC.64 R18, c[0x0][0x3d0] ;  /* 0x0000f400ff127b82 */ /* 0x000ea20000000a00 */
[----:B---3--:R-:W-:-:S05]  /*07c0*/  @P1 IMAD.WIDE.U32 R4, R31, 0x10, R8 ;  /* 0x000000101f041825 */ /* 0x008fca00078e0008 */
[----:B------:R0:W5:Y:S02]  /*07d0*/  @P1 LDG.E.128 R48, desc[UR6][R4.64] ;  /* 0x0000000604301981 */ /* 0x000164000c1e1d00 */
[----:B------:R-:W3:Y:S01]  /*07e0*/  LDC.64 R20, c[0x0][0x3d8] ;  /* 0x0000f600ff147b82 */ /* 0x000ee20000000a00 */
[----:B----4-:R-:W-:-:S05]  /*07f0*/  @P1 IMAD.WIDE.U32 R6, R31, 0x10, R14 ;  /* 0x000000101f061825 */ /* 0x010fca00078e000e */
[----:B------:R0:W5:Y:S02]  /*0800*/  @P1 LDG.E.128 R52, desc[UR6][R6.64] ;  /* 0x0000000606341981 */ /* 0x000164000c1e1d00 */
[----:B------:R-:W4:Y:S01]  /*0810*/  @P2 LDC.64 R22, c[0x0][0x440] ;  /* 0x00011000ff162b82 */ /* 0x000f220000000a00 */
[----:B-1----:R-:W-:-:S04]  /*0820*/  @P1 IMAD.WIDE.U32 R8, R31, 0x10, R16 ;  /* 0x000000101f081825 */ /* 0x002fc800078e0010 */
[----:B------:R-:W-:Y:S01]  /*0830*/  @P1 VIADD R31, R31, 0x20 ;  /* 0x000000201f1f1836 */ /* 0x000fe20000000000 */
[----:B------:R0:W5:Y:S02]  /*0840*/  @P1 LD.E.128 R96, desc[UR6][R8.64] ;  /* 0x0000000608601980 */ /* 0x000164000c101d00 */
[----:B------:R-:W1:Y:S08]  /*0850*/  @P0 LDC.64 R2, c[0x0][0x440] ;  /* 0x00011000ff020b82 */ /* 0x000e700000000a00 */
[----:B------:R-:W0:Y:S08]  /*0860*/  LDC.64 R24, c[0x0][0x3d0] ;  /* 0x0000f400ff187b82 */ /* 0x000e300000000a00 */
[----:B------:R-:W0:Y:S08]  /*0870*/  LDC.64 R26, c[0x0][0x3d8] ;  /* 0x0000f600ff1a7b82 */ /* 0x000e300000000a00 */
[----:B------:R-:W0:Y:S01]  /*0880*/  @P3 LDC.64 R28, c[0x0][0x440] ;  /* 0x00011000ff1c3b82 */ /* 0x000e220000000a00 */
[----:B--2---:R-:W-:-:S04]  /*0890*/  @P2 IMAD.WIDE.U32 R18, R31, 0x10, R18 ;  /* 0x000000101f122825 */ /* 0x004fc800078e0012 */
[C---:B---3--:R-:W-:Y:S01]  /*08a0*/  @P2 IMAD.WIDE.U32 R20, R31.reuse, 0x10, R20 ;  /* 0x000000101f142825 */ /* 0x048fe200078e0014 */
[----:B------:R2:W5:Y:S03]  /*08b0*/  @P2 LDG.E.128 R56, desc[UR6][R18.64] ;  /* 0x0000000612382981 */ /* 0x000566000c1e1d00 */
[C---:B----4-:R-:W-:Y:S01]  /*08c0*/  @P2 IMAD.WIDE.U32 R22, R31.reuse, 0x10, R22 ;  /* 0x000000101f162825 */ /* 0x050fe200078e0016 */
[----:B------:R-:W-:Y:S01]  /*08d0*/  @P2 IADD3 R31, PT, PT, R31, 0x20, RZ ;  /* 0x000000201f1f2810 */ /* 0x000fe20007ffe0ff */
[----:B------:R2:W5:Y:S02]  /*08e0*/  @P2 LDG.E.128 R60, desc[UR6][R20.64] ;  /* 0x00000006143c2981 */ /* 0x000564000c1e1d00 */
[----:B-1----:R-:W-:Y:S02]  /*08f0*/  @P0 IMAD.WIDE.U32 R2, R183, 0x10, R2 ;  /* 0x00000010b7020825 */ /* 0x002fe400078e0002 */
[----:B------:R2:W5:Y:S02]  /*0900*/  @P2 LD.E.128 R92, desc[UR6][R22.64] ;  /* 0x00000006165c2980 */ /* 0x000564000c101d00 */
[----:B0-----:R-:W-:-:S02]  /*0910*/  @P3 IMAD.WIDE.U32 R24, R31, 0x10, R24 ;  /* 0x000000101f183825 */ /* 0x001fc400078e0018 */
[----:B------:R2:W5:Y:S02]  /*0920*/  @P0 LD.E.128 R100, desc[UR6][R2.64] ;  /* 0x0000000602640980 */ /* 0x000564000c101d00 */
[C---:B------:R-:W-:Y:S02]  /*0930*/  @P3 IMAD.WIDE.U32 R26, R31.reuse, 0x10, R26 ;  /* 0x000000101f1a3825 */ /* 0x040fe400078e001a */
[----:B------:R2:W5:Y:S02]  /*0940*/  @P3 LDG.E.128 R64, desc[UR6][R24.64] ;  /* 0x0000000618403981 */ /* 0x000564000c1e1d00 */
[----:B------:R-:W-:Y:S02]  /*0950*/  @P3 IMAD.WIDE.U32 R28, R31, 0x10, R28 ;  /* 0x000000101f1c3825 */ /* 0x000fe400078e001c */
[----:B------:R2:W5:Y:S04]  /*0960*/  @P3 LDG.E.128 R68, desc[UR6][R26.64] ;  /* 0x000000061a443981 */ /* 0x000568000c1e1d00 */
[----:B------:R2:W5:Y:S01]  /*0970*/  @P3 LD.E.128 R88, desc[UR6][R28.64] ;  /* 0x000000061c583980 */ /* 0x000562000c101d00 */
[----:B------:R-:W-:Y:S01]  /*0980*/  ISETP.GE.U32.AND P4, PT, R184, 0xa0, PT ;  /* 0x000000a0b800780c */ /* 0x000fe20003f86070 */
[----:B------:R-:W-:-:S02]  /*0990*/  HFMA2 R78, -RZ, RZ, 0, 0 ;  /* 0x00000000ff4e7431 */ /* 0x000fc400000001ff */
[----:B------:R-:W-:Y:S01]  /*09a0*/  IMAD.MOV.U32 R74, RZ, RZ, RZ ;  /* 0x000000ffff4a7224 */ /* 0x000fe200078e00ff */
[----:B------:R-:W-:Y:S02]  /*09b0*/  CS2R R72, SRZ ;  /* 0x0000000000487805 */ /* 0x000fe4000001ff00 */
[----:B------:R-:W-:Y:S01]  /*09c0*/  CS2R R76, SRZ ;  /* 0x00000000004c7805 */ /* 0x000fe2000001ff00 */
[----:B------:R-:W-:Y:S01]  /*09d0*/  IMAD.MOV.U32 R82, RZ, RZ, RZ ;  /* 0x000000ffff527224 */ /* 0x000fe200078e00ff */
[----:B------:R-:W-:Y:S02]  /*09e0*/  CS2R R80, SRZ ;  /* 0x0000000000507805 */ /* 0x000fe4000001ff00 */
[----:B------:R-:W-:Y:S02]  /*09f0*/  MOV R86, RZ ;  /* 0x000000ff00567202 */ /* 0x000fe40000000f00 */
[----:B------:R-:W-:Y:S01]  /*0a00*/  CS2R R84, SRZ ;  /* 0x0000000000547805 */ /* 0x000fe2000001ff00 */
[----:B------:R-:W-:Y:S01]  /*0a10*/  @P0 IMAD.MOV.U32 R87, RZ, RZ, RZ ;  /* 0x000000ffff570224 */ /* 0x000fe200078e00ff */
[----:B------:R-:W-:Y:S01]  /*0a20*/  @P1 MOV R83, RZ ;  /* 0x000000ff00531202 */ /* 0x000fe20000000f00 */
[----:B------:R-:W-:Y:S01]  /*0a30*/  @P2 IMAD.MOV.U32 R79, RZ, RZ, RZ ;  /* 0x000000ffff4f2224 */ /* 0x000fe200078e00ff */
[----:B------:R-:W-:Y:S01]  /*0a40*/  @P3 MOV R75, RZ ;  /* 0x000000ff004b3202 */ /* 0x000fe20000000f00 */
[----:B------:R-:W-:Y:S01]  /*0a50*/  @P3 VIADD R31, R31, 0x20 ;  /* 0x000000201f1f3836 */ /* 0x000fe20000000000 */
[----:B--2---:R-:W-:Y:S06]  /*0a60*/  @!P4 BRA `(.L_x_3) ;  /* 0x000000080094c947 */ /* 0x004fec0003800000 */
[----:B------:R-:W0:Y:S08]  /*0a70*/  LDC.64 R104, c[0x0][0x3d0] ;  /* 0x0000f400ff687b82 */ /* 0x000e300000000a00 */
[----:B------:R-:W1:Y:S08]  /*0a80*/  LDC.64 R108, c[0x0][0x3d8] ;  /* 0x0000f600ff6c7b82 */ /* 0x000e700000000a00 */
[----:B------:R-:W2:Y:S01]  /*0a90*/  LDC.64 R116, c[0x0][0x440] ;  /* 0x00011000ff747b82 */ /* 0x000ea20000000a00 */
[----:B0-----:R-:W-:-:S06]  /*0aa0*/  IMAD.WIDE.U32 R104, R31, 0x10, R104 ;  /* 0x000000101f687825 */ /* 0x001fcc00078e0068 */
[----:B------:R-:W5:Y:S01]  /*0ab0*/  LDG.E.128 R104, desc[UR6][R104.64] ;  /* 0x0000000668687981 */ /* 0x000f62000c1e1d00 */
[----:B-1----:R-:W-:-:S06]  /*0ac0*/  IMAD.WIDE.U32 R108, R31, 0x10, R108 ;  /* 0x000000101f6c7825 */ /* 0x002fcc00078e006c */
[----:B------:R-:W5:Y:S01]  /*0ad0*/  LDG.E.128 R108, desc[UR6][R108.64] ;  /* 0x000000066c6c7981 */ /* 0x000f62000c1e1d00 */
[----:B--2---:R-:W-:-:S06]  /*0ae0*/  IMAD.WIDE.U32 R116, R31, 0x10, R116 ;  /* 0x000000101f747825 */ /* 0x004fcc00078e0074 */
[----:B------:R-:W5:Y:S01]  /*0af0*/  LD.E.128 R116, desc[UR6][R116.64] ;  /* 0x0000000674747980 */ /* 0x000f62000c101d00 */
        /* <DEDUP_REMOVED lines=9> */
[----:B------:R-:W-:Y:S01]  /*0b90*/  CS2R R84, SRZ ;  /* 0x0000000000547805 */ /* 0x000fe2000001ff00 */
[----:B------:R-:W-:Y:S06]  /*0ba0*/  BRA `(.L_x_3) ;  /* 0x0000000800447947 */ /* 0x000fec0003800000 */
.L_x_1:
[----:B------:R-:W1:Y:S02]  /*0bb0*/  LDCU.64 UR4, c[0x0][0x440] ;  /* 0x00008800ff0477ac */ /* 0x000e640008000a00 */
[----:B-1----:R-:W-:-:S04]  /*0bc0*/  UISETP.NE.U32.AND UP1, UPT, UR4, URZ, UPT ;  /* 0x000000ff0400728c */ /* 0x002fc8000bf25070 */
[----:B------:R-:W-:-:S09]  /*0bd0*/  UISETP.NE.AND.EX UP1, UPT, UR5, URZ, UPT, UP1 ;  /* 0x000000ff0500728c */ /* 0x000fd2000bf25310 */
[----:B------:R-:W-:Y:S05]  /*0be0*/  BRA.U !UP1, `(.L_x_4) ;  /* 0x0000000509207547 */ /* 0x000fea000b800000 */
[C---:B------:R-:W-:Y:S01]  /*0bf0*/  ISETP.GE.U32.AND P0, PT, R184.reuse, 0x20, PT ;  /* 0x00000020b800780c */ /* 0x040fe20003f06070 */
[----:B------:R-:W1:Y:S01]  /*0c00*/  LDC.64 R4, c[0x0][0x3d0] ;  /* 0x0000f400ff047b82 */ /* 0x000e620000000a00 */
[C---:B------:R-:W-:Y:S02]  /*0c10*/  ISETP.GE.U32.AND P1, PT, R184.reuse, 0x40, PT ;  /* 0x00000040b800780c */ /* 0x040fe40003f26070 */
[C---:B------:R-:W-:Y:S02]  /*0c20*/  ISETP.GE.U32.AND P2, PT, R184.reuse, 0x60, PT ;  /* 0x00000060b800780c */ /* 0x040fe40003f46070 */
[----:B------:R-:W-:-:S03]  /*0c30*/  ISETP.GE.U32.AND P3, PT, R184, 0x80, PT ;  /* 0x00000080b800780c */ /* 0x000fc60003f66070 */
[----:B------:R-:W2:Y:S08]  /*0c40*/  LDC.64 R6, c[0x0][0x3d8] ;  /* 0x0000f600ff067b82 */ /* 0x000eb00000000a00 */
[----:B------:R-:W3:Y:S08]  /*0c50*/  @P0 LDC.64 R2, c[0x0][0x438] ;  /* 0x00010e00ff020b82 */ /* 0x000ef00000000a00 */
[----:B------:R-:W4:Y:S01]  /*0c60*/  @P0 LDC.64 R8, c[0x0][0x440] ;  /* 0x00011000ff080b82 */ /* 0x000f220000000a00 */
[----:B-1----:R-:W-:-:S07]  /*0c70*/  @P0 IMAD.WIDE.U32 R4, R183, 0x10, R4 ;  /* 0x00000010b7040825 */ /* 0x002fce00078e0004 */
[----:B------:R-:W1:Y:S08]  /*0c80*/  LDC.64 R14, c[0x0][0x3d0] ;  /* 0x0000f400ff0e7b82 */ /* 0x000e700000000a00 */
[----:B------:R-:W1:Y:S01]  /*0c90*/  LDC.64 R18, c[0x0][0x3d8] ;  /* 0x0000f600ff127b82 */ /* 0x000e620000000a00 */
[----:B---3--:R-:W-:-:S07]  /*0ca0*/  @P0 IMAD.WIDE.U32 R2, R183, 0x10, R2 ;  /* 0x00000010b7020825 */ /* 0x008fce00078e0002 */
[----:B------:R-:W3:Y:S08]  /*0cb0*/  LDC.64 R22, c[0x0][0x3d0] ;  /* 0x0000f400ff167b82 */ /* 0x000ef00000000a00 */
[----:B------:R-:W3:Y:S01]  /*0cc0*/  LDC.64 R26, c[0x0][0x3d8] ;  /* 0x0000f600ff1a7b82 */ /* 0x000ee20000000a00 */
[----:B------:R-:W-:Y:S01]  /*0cd0*/  MOV R39, R183 ;  /* 0x000000b700277202 */ /* 0x000fe20000000f00 */
[----:B0-----:R1:W5:Y:S06]  /*0ce0*/  @P0 LDG.E.128 R40, desc[UR6][R4.64] ;  /* 0x0000000604280981 */ /* 0x00136c000c1e1d00 */
[----:B------:R-:W0:Y:S08]  /*0cf0*/  @P1 LDC.64 R16, c[0x0][0x438] ;  /* 0x00010e00ff101b82 */ /* 0x000e300000000a00 */
[----:B------:R-:W3:Y:S08]  /*0d00*/  @P1 LDC.64 R20, c[0x0][0x440] ;  /* 0x00011000ff141b82 */ /* 0x000ef00000000a00 */
[----:B------:R-:W3:Y:S08]  /*0d10*/  @P2 LDC.64 R24, c[0x0][0x438] ;  /* 0x00010e00ff182b82 */ /* 0x000ef00000000a00 */
[----:B------:R-:W3:Y:S08]  /*0d20*/  @P2 LDC.64 R28, c[0x0][0x440] ;  /* 0x00011000ff1c2b82 */ /* 0x000ef00000000a00 */
[----:B------:R-:W3:Y:S08]  /*0d30*/  LDC.64 R30, c[0x0][0x3d0] ;  /* 0x0000f400ff1e7b82 */ /* 0x000ef00000000a00 */
[----:B------:R-:W3:Y:S08]  /*0d40*/  @P3 LDC.64 R32, c[0x0][0x438] ;  /* 0x00010e00ff203b82 */ /* 0x000ef00000000a00 */
[----:B------:R-:W3:Y:S08]  /*0d50*/  LDC.64 R34, c[0x0][0x3d8] ;  /* 0x0000f600ff227b82 */ /* 0x000ef00000000a00 */
[----:B------:R-:W3:Y:S01]  /*0d60*/  @P3 LDC.64 R36, c[0x0][0x440] ;  /* 0x00011000ff243b82 */ /* 0x000ee20000000a00 */
[C---:B------:R-:W-:Y:S01]  /*0d70*/  @P0 LOP3.LUT R39, R183.reuse, 0x20, RZ, 0xfc, !PT ;  /* 0x00000020b7270812 */ /* 0x040fe200078efcff */
[----:B------:R0:W5:Y:S01]  /*0d80*/  @P0 LD.E.128 R84, desc[UR6][R2.64] ;  /* 0x0000000602540980 */ /* 0x000162000c101d00 */
[----:B--2---:R-:W-:-:S04]  /*0d90*/  @P0 IMAD.WIDE.U32 R10, R183, 0x10, R6 ;  /* 0x00000010b70a0825 */ /* 0x004fc800078e0006 */
[----:B----4-:R-:W-:Y:S01]  /*0da0*/  @P0 IMAD.WIDE.U32 R12, R183, 0x10, R8 ;  /* 0x00000010b70c0825 */ /* 0x010fe200078e0008 */
[----:B------:R2:W5:Y:S03]  /*0db0*/  @P0 LDG.E.128 R44, desc[UR6][R10.64] ;  /* 0x000000060a2c0981 */ /* 0x000566000c1e1d00 */
[C---:B-1----:R-:W-:Y:S01]  /*0dc0*/  @P1 IMAD.WIDE.U32 R4, R39.reuse, 0x10, R14 ;  /* 0x0000001027041825 */ /* 0x042fe200078e000e */
[----:B------:R2:W5:Y:S03]  /*0dd0*/  @P0 LD.E.128 R100, desc[UR6][R12.64] ;  /* 0x000000060c640980 */ /* 0x000566000c101d00 */
[C---:B0-----:R-:W-:Y:S01]  /*0de0*/  @P1 IMAD.WIDE.U32 R6, R39.reuse, 0x10, R16 ;  /* 0x0000001027061825 */ /* 0x041fe200078e0010 */
[----:B------:R2:W5:Y:S03]  /*0df0*/  @P1 LDG.E.128 R48, desc[UR6][R4.64] ;  /* 0x0000000604301981 */ /* 0x000566000c1e1d00 */
[C---:B------:R-:W-:Y:S01]  /*0e00*/  @P1 IMAD.WIDE.U32 R2, R39.reuse, 0x10, R18 ;  /* 0x0000001027021825 */ /* 0x040fe200078e0012 */
[----:B------:R2:W5:Y:S03]  /*0e10*/  @P1 LD.E.128 R80, desc[UR6][R6.64] ;  /* 0x0000000606501980 */ /* 0x000566000c101d00 */
[C---:B---3--:R-:W-:Y:S01]  /*0e20*/  @P1 IMAD.WIDE.U32 R8, R39.reuse, 0x10, R20 ;  /* 0x0000001027081825 */ /* 0x048fe200078e0014 */
[----:B------:R2:W5:Y:S03]  /*0e30*/  @P1 LDG.E.128 R52, desc[UR6][R2.64] ;  /* 0x0000000602341981 */ /* 0x000566000c1e1d00 */
[----:B------:R-:W-:Y:S01]  /*0e40*/  @P1 VIADD R39, R39, 0x20 ;  /* 0x0000002027271836 */ /* 0x000fe20000000000 */
[----:B------:R2:W5:Y:S03]  /*0e50*/  @P1 LD.E.128 R96, desc[UR6][R8.64] ;  /* 0x0000000608601980 */ /* 0x000566000c101d00 */
[----:B------:R-:W-:-:S04]  /*0e60*/  @P2 IMAD.WIDE.U32 R22, R39, 0x10, R22 ;  /* 0x0000001027162825 */ /* 0x000fc800078e0016 */
[C---:B------:R-:W-:Y:S01]  /*0e70*/  @P2 IMAD.WIDE.U32 R24, R39.reuse, 0x10, R24 ;  /* 0x0000001027182825 */ /* 0x040fe200078e0018 */
[----:B------:R2:W5:Y:S03]  /*0e80*/  @P2 LDG.E.128 R56, desc[UR6][R22.64] ;  /* 0x0000000616382981 */ /* 0x000566000c1e1d00 */
[C---:B------:R-:W-:Y:S01]  /*0e90*/  @P2 IMAD.WIDE.U32 R26, R39.reuse, 0x10, R26 ;  /* 0x00000010271a2825 */ /* 0x040fe200078e001a */
[----:B------:R2:W5:Y:S03]  /*0ea0*/  @P2 LD.E.128 R76, desc[UR6][R24.64] ;  /* 0x00000006184c2980 */ /* 0x000566000c101d00 */
[C---:B------:R-:W-:Y:S01]  /*0eb0*/  @P2 IMAD.WIDE.U32 R28, R39.reuse, 0x10, R28 ;  /* 0x00000010271c2825 */ /* 0x040fe200078e001c */
[----:B------:R-:W-:Y:S01]  /*0ec0*/  @P2 IADD3 R39, PT, PT, R39, 0x20, RZ ;  /* 0x0000002027272810 */ /* 0x000fe20007ffe0ff */
[----:B------:R2:W5:Y:S04]  /*0ed0*/  @P2 LDG.E.128 R60, desc[UR6][R26.64] ;  /* 0x000000061a3c2981 */ /* 0x000568000c1e1d00 */
[C---:B------:R-:W-:Y:S01]  /*0ee0*/  @P3 IMAD.WIDE.U32 R30, R39.reuse, 0x10, R30 ;  /* 0x00000010271e3825 */ /* 0x040fe200078e001e */
[----:B------:R2:W5:Y:S03]  /*0ef0*/  @P2 LD.E.128 R92, desc[UR6][R28.64] ;  /* 0x000000061c5c2980 */ /* 0x000566000c101d00 */
[C---:B------:R-:W-:Y:S01]  /*0f00*/  @P3 IMAD.WIDE.U32 R32, R39.reuse, 0x10, R32 ;  /* 0x0000001027203825 */ /* 0x040fe200078e0020 */
[----:B------:R2:W5:Y:S03]  /*0f10*/  @P3 LDG.E.128 R64, desc[UR6][R30.64] ;  /* 0x000000061e403981 */ /* 0x000566000c1e1d00 */
[C---:B------:R-:W-:Y:S01]  /*0f20*/  @P3 IMAD.WIDE.U32 R34, R39.reuse, 0x10, R34 ;  /* 0x0000001027223825 */ /* 0x040fe200078e0022 */
[----:B------:R2:W5:Y:S03]  /*0f30*/  @P3 LD.E.128 R72, desc[UR6][R32.64] ;  /* 0x0000000620483980 */ /* 0x000566000c101d00 */
[C---:B------:R-:W-:Y:S01]  /*0f40*/  @P3 IMAD.WIDE.U32 R36, R39.reuse, 0x10, R36 ;  /* 0x0000001027243825 */ /* 0x040fe200078e0024 */
[----:B------:R2:W5:Y:S04]  /*0f50*/  @P3 LDG.E.128 R68, desc[UR6][R34.64] ;  /* 0x0000000622443981 */ /* 0x000568000c1e1d00 */
[----:B------:R2:W5:Y:S01]  /*0f60*/  @P3 LD.E.128 R88, desc[UR6][R36.64] ;  /* 0x0000000624583980 */ /* 0x000562000c101d00 */
[----:B------:R-:W-:Y:S01]  /*0f70*/  ISETP.GE.U32.AND P1, PT, R184, 0xa0, PT ;  /* 0x000000a0b800780c */ /* 0x000fe20003f26070 */
[----:B------:R-:W-:-:S12]  /*0f80*/  @P3 VIADD R39, R39, 0x20 ;  /* 0x0000002027273836 */ /* 0x000fd80000000000 */
[----:B--2---:R-:W-:Y:S05]  /*0f90*/  @!P1 BRA `(.L_x_3) ;  /* 0x0000000400489947 */ /* 0x004fea0003800000 */
[----:B------:R-:W0:Y:S08]  /*0fa0*/  LDC.64 R104, c[0x0][0x3d0] ;  /* 0x0000f400ff687b82 */ /* 0x000e300000000a00 */
[----:B------:R-:W1:Y:S08]  /*0fb0*/  LDC.64 R112, c[0x0][0x438] ;  /* 0x00010e00ff707b82 */ /* 0x000e700000000a00 */
[----:B------:R-:W2:Y:S08]  /*0fc0*/  LDC.64 R108, c[0x0][0x3d8] ;  /* 0x0000f600ff6c7b82 */ /* 0x000eb00000000a00 */
[----:B------:R-:W3:Y:S01]  /*0fd0*/  LDC.64 R116, c[0x0][0x440] ;  /* 0x00011000ff747b82 */ /* 0x000ee20000000a00 */
[----:B0-----:R-:W-:-:S06]  /*0fe0*/  IMAD.WIDE.U32 R104, R39, 0x10, R104 ;  /* 0x0000001027687825 */ /* 0x001fcc00078e0068 */
[----:B------:R-:W5:Y:S01]  /*0ff0*/  LDG.E.128 R104, desc[UR6][R104.64] ;  /* 0x0000000668687981 */ /* 0x000f62000c1e1d00 */
[----:B-1----:R-:W-:-:S06]  /*1000*/  IMAD.WIDE.U32 R112, R39, 0x10, R112 ;  /* 0x0000001027707825 */ /* 0x002fcc00078e0070 */
[----:B------:R-:W5:Y:S01]  /*1010*/  LD.E.128 R112, desc[UR6][R112.64] ;  /* 0x0000000670707980 */ /* 0x000f62000c101d00 */
[----:B--2---:R-:W-:-:S06]  /*1020*/  IMAD.WIDE.U32 R108, R39, 0x10, R108 ;  /* 0x00000010276c7825 */ /* 0x004fcc00078e006c */
[----:B------:R-:W5:Y:S01]  /*1030*/  LDG.E.128 R108, desc[UR6][R108.64] ;  /* 0x000000066c6c7981 */ /* 0x000f62000c1e1d00 */
[----:B---3--:R-:W-:-:S06]  /*1040*/  IMAD.WIDE.U32 R116, R39, 0x10, R116 ;  /* 0x0000001027747825 */ /* 0x008fcc00078e0074 */
[----:B------:R-:W5:Y:S01]  /*1050*/  LD.E.128 R116, desc[UR6][R116.64] ;  /* 0x0000000674747980 */ /* 0x000f62000c101d00 */
[----:B------:R-:W-:Y:S05]  /*1060*/  BRA `(.L_x_3) ;  /* 0x0000000400147947 */ /* 0x000fea0003800000 */
.L_x_4:
[C---:B------:R-:W-:Y:S01]  /*1070*/  ISETP.GE.U32.AND P1, PT, R184.reuse, 0x40, PT ;  /* 0x00000040b800780c */ /* 0x040fe20003f26070 */
[----:B------:R-:W1:Y:S01]  /*1080*/  LDC.64 R2, c[0x0][0x3d0] ;  /* 0x0000f400ff027b82 */ /* 0x000e620000000a00 */
[C---:B------:R-:W-:Y:S02]  /*1090*/  ISETP.GE.U32.AND P2, PT, R184.reuse, 0x60, PT ;  /* 0x00000060b800780c */ /* 0x040fe40003f46070 */
[C---:B------:R-:W-:Y:S02]  /*10a0*/  ISETP.GE.U32.AND P3, PT, R184.reuse, 0x80, PT ;  /* 0x00000080b800780c */ /* 0x040fe40003f66070 */
[C---:B------:R-:W-:Y:S02]  /*10b0*/  ISETP.GE.U32.AND P0, PT, R184.reuse, 0x20, PT ;  /* 0x00000020b800780c */ /* 0x040fe40003f06070 */
[----:B------:R-:W-:Y:S01]  /*10c0*/  ISETP.GE.U32.AND P4, PT, R184, 0xa0, PT ;  /* 0x000000a0b800780c */ /* 0x000fe20003f86070 */
[----:B------:R-:W2:Y:S01]  /*10d0*/  LDC.64 R6, c[0x0][0x3d8] ;  /* 0x0000f600ff067b82 */ /* 0x000ea20000000a00 */
[----:B------:R-:W-:-:S07]  /*10e0*/  MOV R39, R183 ;  /* 0x000000b700277202 */ /* 0x000fce0000000f00 */
[----:B------:R-:W3:Y:S02]  /*10f0*/  @P1 LDC.64 R4, c[0x0][0x438] ;  /* 0x00010e00ff041b82 */ /* 0x000ee40000000a00 */
[----:B------:R-:W-:-:S06]  /*1100*/  @P0 LOP3.LUT R39, R183, 0x20, RZ, 0xfc, !PT ;  /* 0x00000020b7270812 */ /* 0x000fcc00078efcff */
[----:B------:R-:W4:Y:S01]  /*1110*/  LDC.64 R8, c[0x0][0x3d0] ;  /* 0x0000f400ff087b82 */ /* 0x000f220000000a00 */
[----:B-1----:R-:W-:-:S05]  /*1120*/  @P1 IMAD.WIDE.U32 R2, R39, 0x10, R2 ;  /* 0x0000001027021825 */ /* 0x002fca00078e0002 */
[----:B0-----:R0:W5:Y:S02]  /*1130*/  @P1 LDG.E.128 R48, desc[UR6][R2.64] ;  /* 0x0000000602301981 */ /* 0x001164000c1e1d00 */
[----:B------:R-:W1:Y:S01]  /*1140*/  @P2 LDC.64 R10, c[0x0][0x438] ;  /* 0x00010e00ff0a2b82 */ /* 0x000e620000000a00 */
[----:B--2---:R-:W-:-:S05]  /*1150*/  @P1 IMAD.WIDE.U32 R6, R39, 0x10, R6 ;  /* 0x0000001027061825 */ /* 0x004fca00078e0006 */
[----:B------:R0:W5:Y:S02]  /*1160*/  @P1 LDG.E.128 R52, desc[UR6][R6.64] ;  /* 0x0000000606341981 */ /* 0x000164000c1e1d00 */
[----:B------:R-:W2:Y:S01]  /*1170*/  LDC.64 R12, c[0x0][0x3d8] ;  /* 0x0000f600ff0c7b82 */ /* 0x000ea20000000a00 */
[----:B---3--:R-:W-:-:S04]  /*1180*/  @P1 IMAD.WIDE.U32 R4, R39, 0x10, R4 ;  /* 0x0000001027041825 */ /* 0x008fc800078e0004 */
[----:B------:R-:W-:Y:S01]  /*1190*/  @P1 VIADD R39, R39, 0x20 ;  /* 0x0000002027271836 */ /* 0x000fe20000000000 */
[----:B------:R0:W5:Y:S02]  /*11a0*/  @P1 LD.E.128 R80, desc[UR6][R4.64] ;  /* 0x0000000604501980 */ /* 0x000164000c101d00 */
[----:B------:R-:W3:Y:S01]  /*11b0*/  LDC.64 R26, c[0x0][0x3d0] ;  /* 0x0000f400ff1a7b82 */ /* 0x000ee20000000a00 */
[----:B----4-:R-:W-:-:S05]  /*11c0*/  @P2 IMAD.WIDE.U32 R20, R39, 0x10, R8 ;  /* 0x0000001027142825 */ /* 0x010fca00078e0008 */
[----:B------:R0:W5:Y:S02]  /*11d0*/  @P2 LDG.E.128 R56, desc[UR6][R20.64] ;  /* 0x0000000614382981 */ /* 0x000164000c1e1d00 */
[----:B------:R-:W4:Y:S01]  /*11e0*/  @P3 LDC.64 R28, c[0x0][0x438] ;  /* 0x00010e00ff1c3b82 */ /* 0x000f220000000a00 */
[----:B-1----:R-:W-:-:S05]  /*11f0*/  @P2 IMAD.WIDE.U32 R22, R39, 0x10, R10 ;  /* 0x0000001027162825 */ /* 0x002fca00078e000a */
[----:B------:R0:W5:Y:S02]  /*1200*/  @P2 LD.E.128 R76, desc[UR6][R22.64] ;  /* 0x00000006164c2980 */ /* 0x000164000c101d00 */
[----:B------:R-:W1:Y:S01]  /*1210*/  LDC.64 R30, c[0x0][0x3d8] ;  /* 0x0000f600ff1e7b82 */ /* 0x000e620000000a00 */
[C---:B--2---:R-:W-:Y:S01]  /*1220*/  @P2 IMAD.WIDE.U32 R24, R39.reuse, 0x10, R12 ;  /* 0x0000001027182825 */ /* 0x044fe200078e000c */
[----:B------:R-:W-:-:S04]  /*1230*/  @P2 IADD3 R39, PT, PT, R39, 0x20, RZ ;  /* 0x0000002027272810 */ /* 0x000fc80007ffe0ff */
[----:B------:R0:W5:Y:S02]  /*1240*/  @P2 LDG.E.128 R60, desc[UR6][R24.64] ;  /* 0x00000006183c2981 */ /* 0x000164000c1e1d00 */
[----:B------:R-:W2:Y:S01]  /*1250*/  LDC.64 R32, c[0x0][0x3d0] ;  /* 0x0000f400ff207b82 */ /* 0x000ea20000000a00 */
[----:B---3--:R-:W-:-:S05]  /*1260*/  @P3 IMAD.WIDE.U32 R26, R39, 0x10, R26 ;  /* 0x00000010271a3825 */ /* 0x008fca00078e001a */
[----:B------:R0:W5:Y:S02]  /*1270*/  @P3 LDG.E.128 R64, desc[UR6][R26.64] ;  /* 0x000000061a403981 */ /* 0x000164000c1e1d00 */
[----:B------:R-:W3:Y:S01]  /*1280*/  LDC.64 R36, c[0x0][0x3d8] ;  /* 0x0000f600ff247b82 */ /* 0x000ee20000000a00 */
[----:B----4-:R-:W-:-:S05]  /*1290*/  @P3 IMAD.WIDE.U32 R28, R39, 0x10, R28 ;  /* 0x00000010271c3825 */ /* 0x010fca00078e001c */
[----:B------:R0:W5:Y:S02]  /*12a0*/  @P3 LD.E.128 R72, desc[UR6][R28.64] ;  /* 0x000000061c483980 */ /* 0x000164000c101d00 */
[----:B------:R-:W4:Y:S01]  /*12b0*/  @P4 LDC.64 R34, c[0x0][0x438] ;  /* 0x00010e00ff224b82 */ /* 0x000f220000000a00 */
[----:B-1----:R-:W-:-:S04]  /*12c0*/  @P3 IMAD.WIDE.U32 R30, R39, 0x10, R30 ;  /* 0x00000010271e3825 */ /* 0x002fc800078e001e */
[----:B------:R-:W-:Y:S01]  /*12d0*/  @P3 VIADD R39, R39, 0x20 ;  /* 0x0000002027273836 */ /* 0x000fe20000000000 */
[----:B------:R0:W5:Y:S02]  /*12e0*/  @P3 LDG.E.128 R68, desc[UR6][R30.64] ;  /* 0x000000061e443981 */ /* 0x000164000c1e1d00 */
[----:B------:R-:W1:Y:S01]  /*12f0*/  LDC.64 R14, c[0x0][0x3d0] ;  /* 0x0000f400ff0e7b82 */ /* 0x000e620000000a00 */
[----:B--2---:R-:W-:-:S05]  /*1300*/  @P4 IMAD.WIDE.U32 R8, R39, 0x10, R32 ;  /* 0x0000001027084825 */ /* 0x004fca00078e0020 */
[----:B------:R0:W5:Y:S02]  /*1310*/  @P4 LDG.E.128 R104, desc[UR6][R8.64] ;  /* 0x0000000608684981 */ /* 0x000164000c1e1d00 */
[----:B------:R-:W2:Y:S01]  /*1320*/  @P0 LDC.64 R16, c[0x0][0x438] ;  /* 0x00010e00ff100b82 */ /* 0x000ea20000000a00 */
[----:B---3--:R-:W-:-:S05]  /*1330*/  @P4 IMAD.WIDE.U32 R12, R39, 0x10, R36 ;  /* 0x00000010270c4825 */ /* 0x008fca00078e0024 */
[----:B------:R0:W5:Y:S02]  /*1340*/  @P4 LDG.E.128 R108, desc[UR6][R12.64] ;  /* 0x000000060c6c4981 */ /* 0x000164000c1e1d00 */
[----:B------:R-:W3:Y:S01]  /*1350*/  LDC.64 R18, c[0x0][0x3d8] ;  /* 0x0000f600ff127b82 */ /* 0x000ee20000000a00 */
[----:B----4-:R-:W-:-:S05]  /*1360*/  @P4 IMAD.WIDE.U32 R10, R39, 0x10, R34 ;  /* 0x00000010270a4825 */ /* 0x010fca00078e0022 */
[----:B------:R0:W5:Y:S01]  /*1370*/  @P4 LD.E.128 R112, desc[UR6][R10.64] ;  /* 0x000000060a704980 */ /* 0x000162000c101d00 */
[----:B-1----:R-:W-:-:S05]  /*1380*/  @P0 IMAD.WIDE.U32 R14, R183, 0x10, R14 ;  /* 0x00000010b70e0825 */ /* 0x002fca00078e000e */
[----:B------:R0:W5:Y:S01]  /*1390*/  @P0 LDG.E.128 R40, desc[UR6][R14.64] ;  /* 0x000000060e280981 */ /* 0x000162000c1e1d00 */
[----:B--2---:R-:W-:-:S05]  /*13a0*/  @P0 IMAD.WIDE.U32 R16, R183, 0x10, R16 ;  /* 0x00000010b7100825 */ /* 0x004fca00078e0010 */
[----:B------:R0:W5:Y:S01]  /*13b0*/  @P0 LD.E.128 R84, desc[UR6][R16.64] ;  /* 0x0000000610540980 */ /* 0x000162000c101d00 */
[----:B---3--:R-:W-:-:S05]  /*13c0*/  @P0 IMAD.WIDE.U32 R18, R183, 0x10, R18 ;  /* 0x00000010b7120825 */ /* 0x008fca00078e0012 */
[----:B------:R0:W5:Y:S01]  /*13d0*/  @P0 LDG.E.128 R44, desc[UR6][R18.64] ;  /* 0x00000006122c0981 */ /* 0x000162000c1e1d00 */
[----:B------:R-:W-:Y:S01]  /*13e0*/  HFMA2 R90, -RZ, RZ, 0, 0 ;  /* 0x00000000ff5a7431 */ /* 0x000fe200000001ff */
[----:B------:R-:W-:Y:S01]  /*13f0*/  CS2R R88, SRZ ;  /* 0x0000000000587805 */ /* 0x000fe2000001ff00 */
[----:B------:R-:W-:Y:S01]  /*1400*/  IMAD.MOV.U32 R94, RZ, RZ, RZ ;  /* 0x000000ffff5e7224 */ /* 0x000fe200078e00ff */
[----:B------:R-:W-:Y:S02]  /*1410*/  CS2R R92, SRZ ;  /* 0x00000000005c7805 */ /* 0x000fe4000001ff00 */
[----:B------:R-:W-:Y:S02]  /*1420*/  MOV R98, RZ ;  /* 0x000000ff00627202 */ /* 0x000fe40000000f00 */
[----:B------:R-:W-:Y:S01]  /*1430*/  CS2R R96, SRZ ;  /* 0x0000000000607805 */ /* 0x000fe2000001ff00 */
[----:B------:R-:W-:Y:S01]  /*1440*/  IMAD.MOV.U32 R102, RZ, RZ, RZ ;  /* 0x000000ffff667224 */ /* 0x000fe200078e00ff */
[----:B------:R-:W-:-:S02]  /*1450*/  CS2R R100, SRZ ;  /* 0x0000000000647805 */ /* 0x000fc4000001ff00 */
[----:B------:R-:W-:Y:S02]  /*1460*/  @P0 MOV R103, RZ ;  /* 0x000000ff00670202 */ /* 0x000fe40000000f00 */
[----:B------:R-:W-:Y:S02]  /*1470*/  @P4 CS2R R118, SRZ ;  /* 0x0000000000764805 */ /* 0x000fe4000001ff00 */
[----:B------:R-:W-:Y:S02]  /*1480*/  @P4 CS2R R116, SRZ ;  /* 0x0000000000744805 */ /* 0x000fe4000001ff00 */
[----:B------:R-:W-:Y:S01]  /*1490*/  @P1 MOV R99, RZ ;  /* 0x000000ff00631202 */ /* 0x000fe20000000f00 */
[----:B------:R-:W-:Y:S01]  /*14a0*/  @P2 IMAD.MOV.U32 R95, RZ, RZ, RZ ;  /* 0x000000ffff5f2224 */ /* 0x000fe200078e00ff */
[----:B0-----:R-:W-:-:S07]  /*14b0*/  @P3 MOV R91, RZ ;  /* 0x000000ff005b3202 */ /* 0x001fce0000000f00 */
.L_x_3:
[----:B------:R-:W-:Y:S05]  /*14c0*/  BSYNC.RECONVERGENT B0 ;  /* 0x0000000000007941 */ /* 0x000fea0003800200 */
.L_x_0:
[----:B------:R-:W0:Y:S02]  /*14d0*/  LDCU UR4, c[0x0][0x384] ;  /* 0x00007080ff0477ac */ /* 0x000e240008000800 */
[----:B0-----:R-:W-:-:S13]  /*14e0*/  ISETP.GE.AND P1, PT, R182, UR4, PT ;  /* 0x00000004b6007c0c */ /* 0x001fda000bf26270 */
[----:B------:R-:W-:Y:S05]  /*14f0*/  @P1 EXIT ;  /* 0x000000000000194d */ /* 0x000fea0003800000 */
[----:B------:R-:W0:Y:S01]  /*1500*/  LDCU.U8 UR4, c[0x0][0x410] ;  /* 0x00008200ff0477ac */ /* 0x000e220008000000 */
[----:B-----5:R-:W-:Y:S02]  /*1510*/  PRMT R181, R119, 0x7632, R181 ;  /* 0x0000763277b57816 */ /* 0x020fe400000000b5 */
[----:B------:R-:W-:Y:S01]  /*1520*/  PRMT R180, R111, 0x7632, R180 ;  /* 0x000076326fb47816 */ /* 0x000fe200000000b4 */
[----:B------:R-:W1:Y:S01]  /*1530*/  LDCU UR9, c[0x0][0x388] ;  /* 0x00007100ff0977ac */ /* 0x000e620008000800 */
[----:B------:R-:W-:Y:S02]  /*1540*/  PRMT R179, R115, 0x7632, R179 ;  /* 0x0000763273b37816 */ /* 0x000fe400000000b3 */
[----:B------:R-:W-:Y:S01]  /*1550*/  PRMT R178, R107, 0x7632, R178 ;  /* 0x000076326bb27816 */ /* 0x000fe200000000b2 */
[----:B------:R-:W2:Y:S01]  /*1560*/  LDCU UR8, c[0x0][0x448] ;  /* 0x00008900ff0877ac */ /* 0x000ea20008000800 */
[----:B------:R-:W-:Y:S02]  /*1570*/  PRMT R177, R118, 0x7632, R177 ;  /* 0x0000763276b17816 */ /* 0x000fe400000000b1 */
[----:B------:R-:W-:Y:S01]  /*1580*/  PRMT R176, R110, 0x7632, R176 ;  /* 0x000076326eb07816 */ /* 0x000fe200000000b0 */
[----:B------:R-:W3:Y:S01]  /*1590*/  LDCU.64 UR10, c[0x0][0x398] ;  /* 0x00007300ff0a77ac */ /* 0x000ee20008000a00 */
[----:B------:R-:W-:-:S02]  /*15a0*/  PRMT R175, R114, 0x7632, R175 ;  /* 0x0000763272af7816 */ /* 0x000fc400000000af */
[----:B------:R-:W-:Y:S01]  /*15b0*/  PRMT R174, R106, 0x7632, R174 ;  /* 0x000076326aae7816 */ /* 0x000fe200000000ae */
[----:B------:R-:W4:Y:S01]  /*15c0*/  LDCU.64 UR12, c[0x0][0x3a0] ;  /* 0x00007400ff0c77ac */ /* 0x000f220008000a00 */
[----:B------:R-:W-:Y:S02]  /*15d0*/  PRMT R173, R117, 0x7632, R173 ;  /* 0x0000763275ad7816 */ /* 0x000fe400000000ad */
[----:B------:R-:W-:Y:S01]  /*15e0*/  PRMT R172, R109, 0x7632, R172 ;  /* 0x000076326dac7816 */ /* 0x000fe200000000ac */
[----:B0-----:R-:W-:Y:S01]  /*15f0*/  UISETP.NE.AND UP2, UPT, UR4, URZ, UPT ;  /* 0x000000ff0400728c */ /* 0x001fe2000bf45270 */
[----:B------:R-:W-:Y:S02]  /*1600*/  PRMT R171, R113, 0x7632, R171 ;  /* 0x0000763271ab7816 */ /* 0x000fe400000000ab */
[----:B------:R-:W-:Y:S02]  /*1610*/  PRMT R170, R105, 0x7632, R170 ;  /* 0x0000763269aa7816 */ /* 0x000fe400000000aa */
[----:B------:R-:W-:-:S02]  /*1620*/  PRMT R169, R116, 0x7632, R169 ;  /* 0x0000763274a97816 */ /* 0x000fc400000000a9 */
[----:B------:R-:W-:Y:S02]  /*1630*/  PRMT R168, R108, 0x7632, R168 ;  /* 0x000076326ca87816 */ /* 0x000fe400000000a8 */
[----:B------:R-:W-:Y:S02]  /*1640*/  PRMT R167, R112, 0x7632, R167 ;  /* 0x0000763270a77816 */ /* 0x000fe400000000a7 */
[----:B------:R-:W-:Y:S02]  /*1650*/  PRMT R166, R104, 0x7632, R166 ;  /* 0x0000763268a67816 */ /* 0x000fe400000000a6 */
        /* <DEDUP_REMOVED lines=63> */
[----:B-1234-:R-:W-:-:S07]  /*1a50*/  PRMT R2, R40, 0x7632, R2 ;  /* 0x0000763228027816 */ /* 0x01efce0000000002 */
.L_x_46:
[----:B------:R-:W-:Y:S01]  /*1a60*/  IMAD R132, R182, UR9, RZ ;  /* 0x00000009b6847c24 */ /* 0x000fe2000f8e02ff */
[----:B------:R-:W-:Y:S04]  /*1a70*/  BSSY.RECONVERGENT B0, `(.L_x_5) ;  /* 0x00000a8000007945 */ /* 0x000fe80003800200 */
[----:B------:R-:W-:-:S04]  /*1a80*/  SHF.R.S32.HI R133, RZ, 0x1f, R132 ;  /* 0x0000001fff857819 */ /* 0x000fc80000011484 */
[----:B------:R-:W-:-:S04]  /*1a90*/  LEA.HI R132, R133, R132, RZ, 0x3 ;  /* 0x0000008485847211 */ /* 0x000fc800078f18ff */
[----:B------:R-:W-:-:S04]  /*1aa0*/  LEA.HI.SX32 R225, R132, R183, 0x1d ;  /* 0x000000b784e17211 */ /* 0x000fc800078feaff */
[----:B------:R-:W-:Y:S01]  /*1ab0*/  MOV R227, R225 ;  /* 0x000000e100e37202 */ /* 0x000fe20000000f00 */
[----:B------:R-:W-:Y:S06]  /*1ac0*/  @!P0 BRA `(.L_x_6) ;  /* 0x0000000800888947 */ /* 0x000fec0003800000 */
[----:B------:R-:W-:Y:S01]  /*1ad0*/  ISETP.NE.U32.AND P1, PT, RZ, UR12, PT ;  /* 0x0000000cff007c0c */ /* 0x000fe2000bf25070 */
[----:B------:R-:W0:Y:S01]  /*1ae0*/  LDC.64 R136, c[0x0][0x390] ;  /* 0x0000e400ff887b82 */ /* 0x000e220000000a00 */
[----:B------:R-:W-:Y:S02]  /*1af0*/  ISETP.NE.U32.AND P0, PT, RZ, UR10, PT ;  /* 0x0000000aff007c0c */ /* 0x000fe4000bf05070 */
[----:B------:R-:W-:Y:S02]  /*1b00*/  ISETP.NE.AND.EX P1, PT, RZ, UR13, PT, P1 ;  /* 0x0000000dff007c0c */ /* 0x000fe4000bf25310 */
[----:B------:R-:W-:-:S11]  /*1b10*/  ISETP.NE.AND.EX P0, PT, RZ, UR11, PT, P0 ;  /* 0x0000000bff007c0c */ /* 0x000fd6000bf05300 */
[----:B------:R-:W1:Y:S08]  /*1b20*/  @P1 LDC.64 R132, c[0x0][0x3a0] ;  /* 0x0000e800ff841b82 */ /* 0x000e700000000a00 */
[----:B------:R-:W2:Y:S01]  /*1b30*/  @P0 LDC.64 R134, c[0x0][0x398] ;  /* 0x0000e600ff860b82 */ /* 0x000ea20000000a00 */
[----:B-1----:R-:W-:-:S04]  /*1b40*/  @P1 IMAD.WIDE.U32 R138, R225, 0x10, R132 ;  /* 0x00000010e18a1825 */ /* 0x002fc800078e0084 */
[C---:B0-----:R-:W-:Y:S01]  /*1b50*/  IMAD.WIDE.U32 R132, R225.reuse, 0x10, R136 ;  /* 0x00000010e1847825 */ /* 0x041fe200078e0088 */
[----:B------:R-:W3:Y:S03]  /*1b60*/  @P1 LDG.E.128 R120, desc[UR6][R138.64] ;  /* 0x000000068a781981 */ /* 0x000ee6000c1e1d00 */
[----:B--2---:R-:W-:Y:S02]  /*1b70*/  @P0 IMAD.WIDE.U32 R136, R225, 0x10, R134 ;  /* 0x00000010e1880825 */ /* 0x004fe400078e0086 */
[----:B------:R-:W5:Y:S04]  /*1b80*/  LDG.E.128 R132, desc[UR6][R132.64] ;  /* 0x0000000684847981 */ /* 0x000f68000c1e1d00 */
[----:B------:R0:W5:Y:S01]  /*1b90*/  @P0 LDG.E.128 R124, desc[UR6][R136.64] ;  /* 0x00000006887c0981 */ /* 0x000162000c1e1d00 */
[----:B---3--:R-:W-:-:S02]  /*1ba0*/  PRMT R203, R123, 0x7632, R203 ;  /* 0x000076327bcb7816 */ /* 0x008fc400000000cb */
[----:B------:R-:W-:Y:S02]  /*1bb0*/  PRMT R202, R122, 0x7632, R202 ;  /* 0x000076327aca7816 */ /* 0x000fe400000000ca */
[----:B------:R-:W-:Y:S02]  /*1bc0*/  PRMT R201, R121, 0x7632, R201 ;  /* 0x0000763279c97816 */ /* 0x000fe400000000c9 */
[----:B------:R-:W-:Y:S01]  /*1bd0*/  PRMT R200, R120, 0x7632, R200 ;  /* 0x0000763278c87816 */ /* 0x000fe200000000c8 */
[----:B0-----:R-:W-:Y:S06]  /*1be0*/  @!P0 BRA `(.L_x_7) ;  /* 0x00000004006c8947 */ /* 0x001fec0003800000 */
[----:B------:R-:W-:Y:S05]  /*1bf0*/  @!P1 BRA `(.L_x_8) ;  /* 0x0000000000d49947 */ /* 0x000fea0003800000 */
[C---:B-----5:R-:W-:Y:S01]  /*1c00*/  PRMT R128, R132.reuse, 0x7632, R128 ;  /* 0x0000763284807816 */ /* 0x060fe20000000080 */
[----:B------:R-:W-:Y:S01]  /*1c10*/  IMAD.U32 R132, R132, 0x10000, RZ ;  /* 0x0001000084847824 */ /* 0x000fe200078e00ff */
[----:B------:R-:W-:Y:S01]  /*1c20*/  SHF.L.U32 R129, R124, 0x10, RZ ;  /* 0x000000107c817819 */ /* 0x000fe200000006ff */
[----:B------:R-:W-:Y:S01]  /*1c30*/  IMAD.U32 R136, R125, 0x10000, RZ ;  /* 0x000100007d887824 */ /* 0x000fe200078e00ff */
[----:B------:R-:W-:Y:S01]  /*1c40*/  PRMT R130, R133, 0x7632, R130 ;  /* 0x0000763285827816 */ /* 0x000fe20000000082 */
[----:B------:R-:W-:Y:S01]  /*1c50*/  IMAD.U32 R195, R122, 0x10000, RZ ;  /* 0x000100007ac37824 */ /* 0x000fe200078e00ff */
[----:B------:R-:W-:Y:S01]  /*1c60*/  PRMT R131, R125, 0x7632, R131 ;  /* 0x000076327d837816 */ /* 0x000fe20000000083 */
[--C-:B------:R-:W-:Y:S01]  /*1c70*/  FADD.FTZ R132, R132, R129.reuse ;  /* 0x0000008184847221 */ /* 0x100fe20000010000 */
[----:B------:R-:W-:Y:S02]  /*1c80*/  PRMT R129, R124, 0x7632, R129 ;  /* 0x000076327c817816 */ /* 0x000fe40000000081 */
[----:B------:R-:W-:-:S02]  /*1c90*/  SHF.L.U32 R133, R133, 0x10, RZ ;  /* 0x0000001085857819 */ /* 0x000fc400000006ff */
[----:B------:R-:W-:Y:S01]  /*1ca0*/  SHF.L.U32 R130, R130, 0x10, RZ ;  /* 0x0000001082827819 */ /* 0x000fe200000006ff */
[----:B------:R-:W-:Y:S01]  /*1cb0*/  IMAD.U32 R129, R129, 0x10000, RZ ;  /* 0x0001000081817824 */ /* 0x000fe200078e00ff */
[----:B------:R-:W-:Y:S01]  /*1cc0*/  SHF.L.U32 R131, R131, 0x10, RZ ;  /* 0x0000001083837819 */ /* 0x000fe200000006ff */
[----:B------:R-:W-:Y:S01]  /*1cd0*/  FADD.FTZ R133, R133, R136 ;  /* 0x0000008885857221 */ /* 0x000fe20000010000 */
[----:B------:R-:W-:Y:S02]  /*1ce0*/  SHF.L.U32 R128, R128, 0x10, RZ ;  /* 0x0000001080807819 */ /* 0x000fe400000006ff */
[----:B------:R-:W-:Y:S01]  /*1cf0*/  SHF.L.U32 R139, R135, 0x10, RZ ;  /* 0x00000010878b7819 */ /* 0x000fe200000006ff */
[----:B------:R-:W-:Y:S01]  /*1d00*/  FADD.FTZ R130, R130, R131 ;  /* 0x0000008382827221 */ /* 0x000fe20000010000 */
[----:B------:R-:W-:Y:S01]  /*1d10*/  SHF.L.U32 R136, R127, 0x10, RZ ;  /* 0x000000107f887819 */ /* 0x000fe200000006ff */
[----:B------:R-:W-:Y:S01]  /*1d20*/  FADD.FTZ R128, R128, R129 ;  /* 0x0000008180807221 */ /* 0x000fe20000010000 */
[----:B------:R-:W-:Y:S01]  /*1d30*/  PRMT R138, R135, 0x7632, R138 ;  /* 0x00007632878a7816 */ /* 0x000fe2000000008a */
[----:B------:R-:W-:Y:S01]  /*1d40*/  IMAD.U32 R135, R126, 0x10000, RZ ;  /* 0x000100007e877824 */ /* 0x000fe200078e00ff */
[----:B------:R-:W-:Y:S01]  /*1d50*/  PRMT R131, R127, 0x7632, R131 ;  /* 0x000076327f837816 */ /* 0x000fe20000000083 */
[----:B------:R-:W-:Y:S01]  /*1d60*/  FADD.FTZ R139, R139, R136 ;  /* 0x000000888b8b7221 */ /* 0x000fe20000010000 */
[----:B------:R-:W-:-:S02]  /*1d70*/  PRMT R137, R134, 0x7632, R137 ;  /* 0x0000763286897816 */ /* 0x000fc40000000089 */
[----:B------:R-:W-:Y:S01]  /*1d80*/  PRMT R129, R126, 0x7632, R129 ;  /* 0x000076327e817816 */ /* 0x000fe20000000081 */
[----:B------:R-:W-:Y:S01]  /*1d90*/  IMAD.U32 R131, R131, 0x10000, RZ ;  /* 0x0001000083837824 */ /* 0x000fe200078e00ff */
[----:B------:R-:W-:Y:S01]  /*1da0*/  SHF.L.U32 R185, R120, 0x10, RZ ;  /* 0x0000001078b97819 */ /* 0x000fe200000006ff */
[----:B------:R-:W-:Y:S01]  /*1db0*/  IMAD.U32 R137, R137, 0x10000, RZ ;  /* 0x0001000089897824 */ /* 0x000fe200078e00ff */
[----:B------:R-:W-:Y:S02]  /*1dc0*/  SHF.L.U32 R190, R121, 0x10, RZ ;  /* 0x0000001079be7819 */ /* 0x000fe400000006ff */
[----:B------:R-:W-:Y:S01]  /*1dd0*/  SHF.L.U32 R138, R138, 0x10, RZ ;  /* 0x000000108a8a7819 */ /* 0x000fe200000006ff */
[----:B------:R-:W-:Y:S01]  /*1de0*/  FADD.FTZ R185, R132, R185 ;  /* 0x000000b984b97221 */ /* 0x000fe20000010000 */
        /* <DEDUP_REMOVED lines=9> */
[----:B------:R-:W-:Y:S01]  /*1e80*/  IMAD.U32 R131, R202, 0x10000, RZ ;  /* 0x00010000ca837824 */ /* 0x000fe200078e00ff */
[----:B------:R-:W-:Y:S01]  /*1e90*/  SHF.L.U32 R129, R200, 0x10, RZ ;  /* 0x00000010c8817819 */ /* 0x000fe200000006ff */
[----:B------:R-:W-:Y:S01]  /*1ea0*/  FADD.FTZ R195, R134, R195 ;  /* 0x000000c386c37221 */ /* 0x000fe20000010000 */
[----:B------:R-:W-:Y:S01]  /*1eb0*/  FADD.FTZ R203, R139, R132 ;  /* 0x000000848bcb7221 */ /* 0x000fe20000010000 */
[----:B------:R-:W-:Y:S01]  /*1ec0*/  FADD.FTZ R204, R138, R133 ;  /* 0x000000858acc7221 */ /* 0x000fe20000010000 */
[----:B------:R-:W-:Y:S01]  /*1ed0*/  FADD.FTZ R200, R136, R131 ;  /* 0x0000008388c87221 */ /* 0x000fe20000010000 */
[----:B------:R-:W-:Y:S01]  /*1ee0*/  FADD.FTZ R201, R130, R201 ;  /* 0x000000c982c97221 */ /* 0x000fe20000010000 */
[----:B------:R-:W-:-:S02]  /*1ef0*/  FADD.FTZ R202, R128, R129 ;  /* 0x0000008180ca7221 */ /* 0x000fc40000010000 */
[----:B------:R-:W-:Y:S02]  /*1f00*/  F2FP.BF16.F32.PACK_AB R131, R204, R203 ;  /* 0x000000cbcc83723e */ /* 0x000fe400000010ff */
[----:B------:R-:W-:Y:S02]  /*1f10*/  F2FP.BF16.F32.PACK_AB R130, R200, R195 ;  /* 0x000000c3c882723e */ /* 0x000fe400000010ff */
[----:B------:R-:W-:Y:S02]  /*1f20*/  F2FP.BF16.F32.PACK_AB R129, R201, R190 ;  /* 0x000000bec981723e */ /* 0x000fe400000010ff */
[----:B------:R-:W-:Y:S01]  /*1f30*/  F2FP.BF16.F32.PACK_AB R128, R202, R185 ;  /* 0x000000b9ca80723e */ /* 0x000fe200000010ff */
[----:B------:R-:W-:Y:S06]  /*1f40*/  BRA `(.L_x_9) ;  /* 0x00000004004c7947 */ /* 0x000fec0003800000 */
.L_x_8:
[----:B-----5:R-:W-:Y:S01]  /*1f50*/  PRMT R137, R133, 0x7632, R137 ;  /* 0x0000763285897816 */ /* 0x020fe20000000089 */
[----:B------:R-:W-:Y:S01]  /*1f60*/  IMAD.U32 R185, R124, 0x10000, RZ ;  /* 0x000100007cb97824 */ /* 0x000fe200078e00ff */
[C---:B------:R-:W-:Y:S01]  /*1f70*/  PRMT R138, R134.reuse, 0x7632, R138 ;  /* 0x00007632868a7816 */ /* 0x040fe2000000008a */
[----:B------:R-:W-:Y:S01]  /*1f80*/  IMAD.U32 R203, R135, 0x10000, RZ ;  /* 0x0001000087cb7824 */ /* 0x000fe200078e00ff */
[----:B------:R-:W-:Y:S02]  /*1f90*/  SHF.L.U32 R133, R133, 0x10, RZ ;  /* 0x0000001085857819 */ /* 0x000fe400000006ff */
[----:B------:R-:W-:Y:S02]  /*1fa0*/  SHF.L.U32 R134, R134, 0x10, RZ ;  /* 0x0000001086867819 */ /* 0x000fe400000006ff */
[----:B------:R-:W-:Y:S02]  /*1fb0*/  SHF.L.U32 R190, R125, 0x10, RZ ;  /* 0x000000107dbe7819 */ /* 0x000fe400000006ff */
[----:B------:R-:W-:-:S02]  /*1fc0*/  SHF.L.U32 R195, R126, 0x10, RZ ;  /* 0x000000107ec37819 */ /* 0x000fc400000006ff */
[C---:B------:R-:W-:Y:S01]  /*1fd0*/  PRMT R136, R132.reuse, 0x7632, R136 ;  /* 0x0000763284887816 */ /* 0x040fe20000000088 */
[----:B------:R-:W-:Y:S01]  /*1fe0*/  IMAD.U32 R132, R132, 0x10000, RZ ;  /* 0x0001000084847824 */ /* 0x000fe200078e00ff */
[----:B------:R-:W-:Y:S01]  /*1ff0*/  PRMT R139, R135, 0x7632, R139 ;  /* 0x00007632878b7816 */ /* 0x000fe2000000008b */
[----:B------:R-:W-:Y:S01]  /*2000*/  FADD.FTZ R190, R133, R190 ;  /* 0x000000be85be7221 */ /* 0x000fe20000010000 */
[----:B------:R-:W-:Y:S01]  /*2010*/  PRMT R128, R124, 0x7632, R128 ;  /* 0x000076327c807816 */ /* 0x000fe20000000080 */
[----:B------:R-:W-:Y:S01]  /*2020*/  FADD.FTZ R195, R134, R195 ;  /* 0x000000c386c37221 */ /* 0x000fe20000010000 */
[----:B------:R-:W-:Y:S01]  /*2030*/  PRMT R129, R125, 0x7632, R129 ;  /* 0x000076327d817816 */ /* 0x000fe20000000081 */
[----:B------:R-:W-:Y:S01]  /*2040*/  FADD.FTZ R185, R132, R185 ;  /* 0x000000b984b97221 */ /* 0x000fe20000010000 */
[----:B------:R-:W-:Y:S01]  /*2050*/  PRMT R130, R126, 0x7632, R130 ;  /* 0x000076327e827816 */ /* 0x000fe20000000082 */
[----:B------:R-:W-:Y:S01]  /*2060*/  IMAD.U32 R132, R137, 0x10000, RZ ;  /* 0x0001000089847824 */ /* 0x000fe200078e00ff */
[C---:B------:R-:W-:Y:S01]  /*2070*/  PRMT R131, R127.reuse, 0x7632, R131 ;  /* 0x000076327f837816 */ /* 0x040fe20000000083 */
[----:B------:R-:W-:Y:S01]  /*2080*/  IMAD.U32 R128, R128, 0x10000, RZ ;  /* 0x0001000080807824 */ /* 0x000fe200078e00ff */
[----:B------:R-:W-:-:S02]  /*2090*/  SHF.L.U32 R134, R127, 0x10, RZ ;  /* 0x000000107f867819 */ /* 0x000fc400000006ff */
[----:B------:R-:W-:Y:S01]  /*20a0*/  SHF.L.U32 R133, R136, 0x10, RZ ;  /* 0x0000001088857819 */ /* 0x000fe200000006ff */
[----:B------:R-:W-:Y:S01]  /*20b0*/  IMAD.U32 R131, R131, 0x10000, RZ ;  /* 0x0001000083837824 */ /* 0x000fe200078e00ff */
[----:B------:R-:W-:Y:S01]  /*20c0*/  SHF.L.U32 R135, R138, 0x10, RZ ;  /* 0x000000108a877819 */ /* 0x000fe200000006ff */
[----:B------:R-:W-:Y:S01]  /*20d0*/  FADD.FTZ R203, R203, R134 ;  /* 0x00000086cbcb7221 */ /* 0x000fe20000010000 */
[----:B------:R-:W-:Y:S01]  /*20e0*/  SHF.L.U32 R204, R139, 0x10, RZ ;  /* 0x000000108bcc7819 */ /* 0x000fe200000006ff */
[----:B------:R-:W-:Y:S01]  /*20f0*/  FADD.FTZ R202, R133, R128 ;  /* 0x0000008085ca7221 */ /* 0x000fe20000010000 */
[----:B------:R-:W-:Y:S02]  /*2100*/  SHF.L.U32 R130, R130, 0x10, RZ ;  /* 0x0000001082827819 */ /* 0x000fe400000006ff */
[----:B------:R-:W-:Y:S01]  /*2110*/  SHF.L.U32 R129, R129, 0x10, RZ ;  /* 0x0000001081817819 */ /* 0x000fe200000006ff */
[----:B------:R-:W-:Y:S01]  /*2120*/  FADD.FTZ R204, R204, R131 ;  /* 0x00000083cccc7221 */ /* 0x000fe20000010000 */
[----:B------:R-:W-:Y:S01]  /*2130*/  F2FP.BF16.F32.PACK_AB R128, R202, R185 ;  /* 0x000000b9ca80723e */ /* 0x000fe200000010ff */
[----:B------:R-:W-:-:S02]  /*2140*/  FADD.FTZ R200, R135, R130 ;  /* 0x0000008287c87221 */ /* 0x000fc40000010000 */
[----:B------:R-:W-:Y:S01]  /*2150*/  FADD.FTZ R201, R132, R129 ;  /* 0x0000008184c97221 */ /* 0x000fe20000010000 */
[----:B------:R-:W-:Y:S02]  /*2160*/  F2FP.BF16.F32.PACK_AB R131, R204, R203 ;  /* 0x000000cbcc83723e */ /* 0x000fe400000010ff */
[----:B------:R-:W-:Y:S02]  /*2170*/  F2FP.BF16.F32.PACK_AB R130, R200, R195 ;  /* 0x000000c3c882723e */ /* 0x000fe400000010ff */
[----:B------:R-:W-:Y:S01]  /*2180*/  F2FP.BF16.F32.PACK_AB R129, R201, R190 ;  /* 0x000000bec981723e */ /* 0x000fe200000010ff */
[----:B------:R-:W-:Y:S06]  /*2190*/  BRA `(.L_x_9) ;  /* 0x0000000000b87947 */ /* 0x000fec0003800000 */
.L_x_7:
[----:B------:R-:W-:Y:S05]  /*21a0*/  @!P1 BRA `(.L_x_10) ;  /* 0x0000000000849947 */ /* 0x000fea0003800000 */
[----:B-----5:R-:W-:Y:S01]  /*21b0*/  PRMT R130, R133, 0x7632, R130 ;  /* 0x0000763285827816 */ /* 0x020fe20000000082 */
[----:B------:R-:W-:Y:S01]  /*21c0*/  IMAD.U32 R195, R122, 0x10000, RZ ;  /* 0x000100007ac37824 */ /* 0x000fe200078e00ff */
        /* <DEDUP_REMOVED lines=9> */
[C---:B------:R-:W-:Y:S01]  /*2260*/  PRMT R131, R134.reuse, 0x7632, R131 ;  /* 0x0000763286837816 */ /* 0x040fe20000000083 */
[----:B------:R-:W-:Y:S01]  /*2270*/  IMAD.U32 R134, R134, 0x10000, RZ ;  /* 0x0001000086867824 */ /* 0x000fe200078e00ff */
[----:B------:R-:W-:Y:S01]  /*2280*/  PRMT R136, R135, 0x7632, R136 ;  /* 0x0000763287887816 */ /* 0x000fe20000000088 */
[----:B------:R-:W-:Y:S01]  /*2290*/  FADD.FTZ R185, R132, R185 ;  /* 0x000000b984b97221 */ /* 0x000fe20000010000 */
[----:B------:R-:W-:Y:S01]  /*22a0*/  SHF.L.U32 R129, R200, 0x10, RZ ;  /* 0x00000010c8817819 */ /* 0x000fe200000006ff */
[----:B------:R-:W-:Y:S01]  /*22b0*/  IMAD.U32 R132, R123, 0x10000, RZ ;  /* 0x000100007b847824 */ /* 0x000fe200078e00ff */
[----:B------:R-:W-:Y:S01]  /*22c0*/  SHF.L.U32 R135, R135, 0x10, RZ ;  /* 0x0000001087877819 */ /* 0x000fe200000006ff */
[----:B------:R-:W-:Y:S01]  /*22d0*/  FADD.FTZ R195, R134, R195 ;  /* 0x000000c386c37221 */ /* 0x000fe20000010000 */
[----:B------:R-:W-:-:S02]  /*22e0*/  SHF.L.U32 R200, R202, 0x10, RZ ;  /* 0x00000010cac87819 */ /* 0x000fc400000006ff */
[----:B------:R-:W-:Y:S01]  /*22f0*/  SHF.L.U32 R133, R203, 0x10, RZ ;  /* 0x00000010cb857819 */ /* 0x000fe200000006ff */
[----:B------:R-:W-:Y:S01]  /*2300*/  FADD.FTZ R203, R135, R132 ;  /* 0x0000008487cb7221 */ /* 0x000fe20000010000 */
[----:B------:R-:W-:Y:S02]  /*2310*/  SHF.L.U32 R136, R136, 0x10, RZ ;  /* 0x0000001088887819 */ /* 0x000fe400000006ff */
[----:B------:R-:W-:Y:S02]  /*2320*/  SHF.L.U32 R131, R131, 0x10, RZ ;  /* 0x0000001083837819 */ /* 0x000fe400000006ff */
[----:B------:R-:W-:Y:S01]  /*2330*/  SHF.L.U32 R128, R128, 0x10, RZ ;  /* 0x0000001080807819 */ /* 0x000fe200000006ff */
[----:B------:R-:W-:Y:S02]  /*2340*/  FADD.FTZ R204, R136, R133 ;  /* 0x0000008588cc7221 */ /* 0x000fe40000010000 */
[----:B------:R-:W-:Y:S02]  /*2350*/  FADD.FTZ R200, R131, R200 ;  /* 0x000000c883c87221 */ /* 0x000fe40000010000 */
[----:B------:R-:W-:Y:S01]  /*2360*/  FADD.FTZ R202, R128, R129 ;  /* 0x0000008180ca7221 */ /* 0x000fe20000010000 */
[----:B------:R-:W-:-:S02]  /*2370*/  F2FP.BF16.F32.PACK_AB R131, R204, R203 ;  /* 0x000000cbcc83723e */ /* 0x000fc400000010ff */
[----:B------:R-:W-:Y:S02]  /*2380*/  F2FP.BF16.F32.PACK_AB R130, R200, R195 ;  /* 0x000000c3c882723e */ /* 0x000fe400000010ff */
[----:B------:R-:W-:Y:S02]  /*2390*/  F2FP.BF16.F32.PACK_AB R129, R201, R190 ;  /* 0x000000bec981723e */ /* 0x000fe400000010ff */
[----:B------:R-:W-:Y:S01]  /*23a0*/  F2FP.BF16.F32.PACK_AB R128, R202, R185 ;  /* 0x000000b9ca80723e */ /* 0x000fe200000010ff */
[----:B------:R-:W-:Y:S06]  /*23b0*/  BRA `(.L_x_9) ;  /* 0x0000000000307947 */ /* 0x000fec0003800000 */
.L_x_10:
[----:B-----5:R-:W-:Y:S01]  /*23c0*/  PRMT R202, R132, 0x7632, R202 ;  /* 0x0000763284ca7816 */ /* 0x020fe200000000ca */
[----:B------:R-:W-:Y:S01]  /*23d0*/  IMAD.U32 R190, R133, 0x10000, RZ ;  /* 0x0001000085be7824 */ /* 0x000fe200078e00ff */
[----:B------:R-:W-:Y:S02]  /*23e0*/  PRMT R204, R135, 0x7632, R204 ;  /* 0x0000763287cc7816 */ /* 0x000fe400000000cc */
[----:B------:R-:W-:Y:S01]  /*23f0*/  PRMT R201, R133, 0x7632, R201 ;  /* 0x0000763285c97816 */ /* 0x000fe200000000c9 */
[----:B------:R-:W-:Y:S01]  /*2400*/  IMAD.U32 R202, R202, 0x10000, RZ ;  /* 0x00010000caca7824 */ /* 0x000fe200078e00ff */
[----:B------:R-:W-:Y:S01]  /*2410*/  PRMT R200, R134, 0x7632, R200 ;  /* 0x0000763286c87816 */ /* 0x000fe200000000c8 */
[----:B------:R-:W-:Y:S01]  /*2420*/  IMAD.U32 R204, R204, 0x10000, RZ ;  /* 0x00010000cccc7824 */ /* 0x000fe200078e00ff */
[----:B------:R-:W-:Y:S02]  /*2430*/  SHF.L.U32 R185, R132, 0x10, RZ ;  /* 0x0000001084b97819 */ /* 0x000fe400000006ff */
[----:B------:R-:W-:-:S02]  /*2440*/  SHF.L.U32 R195, R134, 0x10, RZ ;  /* 0x0000001086c37819 */ /* 0x000fc400000006ff */
[----:B------:R-:W-:Y:S02]  /*2450*/  SHF.L.U32 R203, R135, 0x10, RZ ;  /* 0x0000001087cb7819 */ /* 0x000fe400000006ff */
[----:B------:R-:W-:Y:S02]  /*2460*/  SHF.L.U32 R201, R201, 0x10, RZ ;  /* 0x00000010c9c97819 */ /* 0x000fe400000006ff */
[----:B------:R-:W-:-:S07]  /*2470*/  SHF.L.U32 R200, R200, 0x10, RZ ;  /* 0x00000010c8c87819 */ /* 0x000fce00000006ff */
.L_x_9:
[----:B------:R-:W0:Y:S01]  /*2480*/  @UP0 LDCU.64 UR4, c[0x0][0x3a8] ;  /* 0x00007500ff0407ac */ /* 0x000e220008000a00 */
[----:B------:R-:W-:Y:S01]  /*2490*/  PLOP3.LUT P0, PT, PT, PT, UP0, 0x80, 0x8 ;  /* 0x000000000008781c */ /* 0x000fe20003f0f008 */
[----:B------:R-:W-:Y:S01]  /*24a0*/  HFMA2 R132, -RZ, RZ, 0, 9.5367431640625e-07 ;  /* 0x00000010ff847431 */ /* 0x000fe200000001ff */
[----:B------:R-:W-:Y:S02]  /*24b0*/  PLOP3.LUT P1, PT, PT, PT, UP0, 0x80, 0x8 ;  /* 0x000000000008781c */ /* 0x000fe40003f2f008 */
[----:B------:R-:W-:-:S09]  /*24c0*/  IADD3 R227, PT, PT, R225, 0x20, RZ ;  /* 0x00000020e1e37810 */ /* 0x000fd20007ffe0ff */
[----:B0-----:R-:W-:-:S05]  /*24d0*/  @P0 IMAD.WIDE.U32 R132, R225, R132, UR4 ;  /* 0x00000004e1840e25 */ /* 0x001fca000f8e0084 */
[----:B------:R0:W-:Y:S02]  /*24e0*/  @P1 STG.E.128 desc[UR6][R132.64], R128 ;  /* 0x0000008084001986 */ /* 0x0001e4000c101d06 */
.L_x_6:
[----:B------:R-:W-:Y:S05]  /*24f0*/  BSYNC.RECONVERGENT B0 ;  /* 0x0000000000007941 */ /* 0x000fea0003800200 */
.L_x_5:
[----:B------:R-:W-:Y:S01]  /*2500*/  ISETP.GE.U32.AND P0, PT, R184, 0x40, PT ;  /* 0x00000040b800780c */ /* 0x000fe20003f06070 */
[----:B------:R-:W-:Y:S01]  /*2510*/  BSSY.RECONVERGENT B0, `(.L_x_11) ;  /* 0x00000ac000007945 */ /* 0x000fe20003800200 */
[----:B------:R-:W-:-:S11]  /*2520*/  LOP3.LUT R0, R0, 0xfffffff7, RZ, 0xc0, !PT ;  /* 0xfffffff700007812 */ /* 0x000fd600078ec0ff */
[----:B------:R-:W-:Y:S01]  /*2530*/  @P0 LOP3.LUT R0, R0, 0x8, RZ, 0xfc, !PT ;  /* 0x0000000800000812 */ /* 0x000fe200078efcff */
[----:B------:R-:W-:Y:S06]  /*2540*/  @!P0 BRA `(.L_x_12) ;  /* 0x0000000800a08947 */ /* 0x000fec0003800000 */
[----:B------:R-:W-:Y:S01]  /*2550*/  ISETP.NE.U32.AND P0, PT, RZ, UR12, PT ;  /* 0x0000000cff007c0c */ /* 0x000fe2000bf05070 */
[----:B------:R-:W1:Y:S03]  /*2560*/  LDC.64 R136, c[0x0][0x390] ;  /* 0x0000e400ff887b82 */ /* 0x000e660000000a00 */
[----:B------:R-:W-:Y:S02]  /*2570*/  ISETP.NE.AND.EX P1, PT, RZ, UR13, PT, P0 ;  /* 0x0000000dff007c0c */ /* 0x000fe4000bf25300 */
[----:B------:R-:W-:-:S04]  /*2580*/  ISETP.NE.U32.AND P0, PT, RZ, UR10, PT ;  /* 0x0000000aff007c0c */ /* 0x000fc8000bf05070 */
[----:B------:R-:W-:-:S07]  /*2590*/  ISETP.NE.AND.EX P0, PT, RZ, UR11, PT, P0 ;  /* 0x0000000bff007c0c */ /* 0x000fce000bf05300 */
[----:B0-----:R-:W0:Y:S08]  /*25a0*/  @P1 LDC.64 R132, c[0x0][0x3a0] ;  /* 0x0000e800ff841b82 */ /* 0x001e300000000a00 */
[----:B------:R-:W2:Y:S01]  /*25b0*/  @P0 LDC.64 R134, c[0x0][0x398] ;  /* 0x0000e600ff860b82 */ /* 0x000ea20000000a00 */
[----:B0-----:R-:W-:-:S04]  /*25c0*/  @P1 IMAD.WIDE.U32 R138, R227, 0x10, R132 ;  /* 0x00000010e38a1825 */ /* 0x001fc800078e0084 */
[C---:B-1----:R-:W-:Y:S01]  /*25d0*/  IMAD.WIDE.U32 R132, R227.reuse, 0x10, R136 ;  /* 0x00000010e3847825 */ /* 0x042fe200078e0088 */
[----:B------:R-:W3:Y:S03]  /*25e0*/  @P1 LDG.E.128 R120, desc[UR6][R138.64] ;  /* 0x000000068a781981 */ /* 0x000ee6000c1e1d00 */
[----:B--2---:R-:W-:Y:S02]  /*25f0*/  @P0 IMAD.WIDE.U32 R136, R227, 0x10, R134 ;  /* 0x00000010e3880825 */ /* 0x004fe400078e0086 */
[----:B------:R-:W5:Y:S04]  /*2600*/  LDG.E.128 R132, desc[UR6][R132.64] ;  /* 0x0000000684847981 */ /* 0x000f68000c1e1d00 */
[----:B------:R0:W5:Y:S01]  /*2610*/  @P0 LDG.E.128 R124, desc[UR6][R136.64] ;  /* 0x00000006887c0981 */ /* 0x000162000c1e1d00 */
[----:B------:R-:W-:-:S04]  /*2620*/  UISETP.NE.U32.AND UP1, UPT, UR10, URZ, UPT ;  /* 0x000000ff0a00728c */ /* 0x000fc8000bf25070 */
[----:B------:R-:W-:Y:S01]  /*2630*/  UISETP.NE.AND.EX UP1, UPT, UR11, URZ, UPT, UP1 ;  /* 0x000000ff0b00728c */ /* 0x000fe2000bf25310 */
[----:B---3--:R-:W-:Y:S02]  /*2640*/  PRMT R205, R123, 0x7632, R205 ;  /* 0x000076327bcd7816 */ /* 0x008fe400000000cd */
[----:B------:R-:W-:Y:S02]  /*2650*/  PRMT R206, R122, 0x7632, R206 ;  /* 0x000076327ace7816 */ /* 0x000fe400000000ce */
[----:B------:R-:W-:Y:S02]  /*2660*/  PRMT R207, R121, 0x7632, R207 ;  /* 0x0000763279cf7816 */ /* 0x000fe400000000cf */
[----:B------:R-:W-:Y:S02]  /*2670*/  PRMT R208, R120, 0x7632, R208 ;  /* 0x0000763278d07816 */ /* 0x000fe400000000d0 */
[----:B0-----:R-:W-:Y:S05]  /*2680*/  BRA.U UP1, `(.L_x_13) ;  /* 0x0000000101c47547 */ /* 0x001fea000b800000 */
[----:B------:R-:W-:-:S04]  /*2690*/  UISETP.NE.U32.AND UP1, UPT, UR12, URZ, UPT ;  /* 0x000000ff0c00728c */ /* 0x000fc8000bf25070 */
[----:B------:R-:W-:-:S09]  /*26a0*/  UISETP.NE.AND.EX UP1, UPT, UR13, URZ, UPT, UP1 ;  /* 0x000000ff0d00728c */ /* 0x000fd2000bf25310 */
[----:B------:R-:W-:Y:S05]  /*26b0*/  BRA.U UP1, `(.L_x_14) ;  /* 0x0000000101347547 */ /* 0x000fea000b800000 */
[----:B-----5:R-:W-:Y:S01]  /*26c0*/  PRMT R207, R134, 0x7632, R207 ;  /* 0x0000763286cf7816 */ /* 0x020fe200000000cf */
[C---:B------:R-:W-:Y:S01]  /*26d0*/  IMAD.U32 R186, R132.reuse, 0x10000, RZ ;  /* 0x0001000084ba7824 */ /* 0x040fe200078e00ff */
[----:B------:R-:W-:Y:S01]  /*26e0*/  PRMT R205, R132, 0x7632, R205 ;  /* 0x0000763284cd7816 */ /* 0x000fe200000000cd */
[----:B------:R-:W-:Y:S01]  /*26f0*/  IMAD.U32 R208, R135, 0x10000, RZ ;  /* 0x0001000087d07824 */ /* 0x000fe200078e00ff */
[----:B------:R-:W-:Y:S01]  /*2700*/  PRMT R206, R133, 0x7632, R206 ;  /* 0x0000763285ce7816 */ /* 0x000fe200000000ce */
[----:B------:R-:W-:Y:S01]  /*2710*/  IMAD.U32 R207, R207, 0x10000, RZ ;  /* 0x00010000cfcf7824 */ /* 0x000fe200078e00ff */
[----:B------:R-:W-:Y:S02]  /*2720*/  PRMT R209, R135, 0x7632, R209 ;  /* 0x0000763287d17816 */ /* 0x000fe400000000d1 */
[----:B------:R-:W-:Y:S02]  /*2730*/  SHF.L.U32 R191, R133, 0x10, RZ ;  /* 0x0000001085bf7819 */ /* 0x000fe400000006ff */
[----:B------:R-:W-:-:S02]  /*2740*/  SHF.L.U32 R196, R134, 0x10, RZ ;  /* 0x0000001086c47819 */ /* 0x000fc400000006ff */
[----:B------:R-:W-:Y:S02]  /*2750*/  SHF.L.U32 R205, R205, 0x10, RZ ;  /* 0x00000010cdcd7819 */ /* 0x000fe400000006ff */
[----:B------:R-:W-:Y:S02]  /*2760*/  SHF.L.U32 R206, R206, 0x10, RZ ;  /* 0x00000010cece7819 */ /* 0x000fe400000006ff */
[----:B------:R-:W-:Y:S01]  /*2770*/  SHF.L.U32 R209, R209, 0x10, RZ ;  /* 0x00000010d1d17819 */ /* 0x000fe200000006ff */
[----:B------:R-:W-:Y:S06]  /*2780*/  BRA `(.L_x_15) ;  /* 0x0000000400f47947 */ /* 0x000fec0003800000 */
.L_x_14:
[C---:B-----5:R-:W-:Y:S01]  /*2790*/  PRMT R130, R132.reuse, 0x7632, R130 ;  /* 0x0000763284827816 */ /* 0x060fe20000000082 */
[----:B------:R-:W-:Y:S01]  /*27a0*/  IMAD.U32 R128, R121, 0x10000, RZ ;  /* 0x0001000079807824 */ /* 0x000fe200078e00ff */
[----:B------:R-:W-:Y:S01]  /*27b0*/  SHF.L.U32 R132, R132, 0x10, RZ ;  /* 0x0000001084847819 */ /* 0x000fe200000006ff */
[----:B------:R-:W-:Y:S01]  /*27c0*/  IMAD.U32 R205, R205, 0x10000, RZ ;  /* 0x00010000cdcd7824 */ /* 0x000fe200078e00ff */
[C---:B------:R-:W-:Y:S01]  /*27d0*/  PRMT R131, R133.reuse, 0x7632, R131 ;  /* 0x0000763285837816 */ /* 0x040fe20000000083 */
[----:B------:R-:W-:Y:S01]  /*27e0*/  IMAD.U32 R133, R133, 0x10000, RZ ;  /* 0x0001000085857824 */ /* 0x000fe200078e00ff */
[----:B------:R-:W-:Y:S02]  /*27f0*/  SHF.L.U32 R129, R120, 0x10, RZ ;  /* 0x0000001078817819 */ /* 0x000fe400000006ff */
[----:B------:R-:W-:Y:S01]  /*2800*/  PRMT R136, R134, 0x7632, R136 ;  /* 0x0000763286887816 */ /* 0x000fe20000000088 */
[----:B------:R-:W-:Y:S01]  /*2810*/  FADD.FTZ R191, R128, R133 ;  /* 0x0000008580bf7221 */ /* 0x000fe20000010000 */
[----:B------:R-:W-:Y:S01]  /*2820*/  PRMT R138, R135, 0x7632, R138 ;  /* 0x00007632878a7816 */ /* 0x000fe2000000008a */
[----:B------:R-:W-:Y:S01]  /*2830*/  FADD.FTZ R186, R129, R132 ;  /* 0x0000008481ba7221 */ /* 0x000fe20000010000 */
[----:B------:R-:W-:Y:S01]  /*2840*/  IMAD.U32 R128, R208, 0x10000, RZ ;  /* 0x00010000d0807824 */ /* 0x000fe200078e00ff */
[----:B------:R-:W-:Y:S01]  /*2850*/  SHF.L.U32 R129, R207, 0x10, RZ ;  /* 0x00000010cf817819 */ /* 0x000fe200000006ff */
[----:B------:R-:W-:Y:S01]  /*2860*/  IMAD.U32 R207, R136, 0x10000, RZ ;  /* 0x0001000088cf7824 */ /* 0x000fe200078e00ff */
[----:B------:R-:W-:-:S02]  /*2870*/  SHF.L.U32 R206, R206, 0x10, RZ ;  /* 0x00000010cece7819 */ /* 0x000fc400000006ff */
[----:B------:R-:W-:Y:S02]  /*2880*/  SHF.L.U32 R138, R138, 0x10, RZ ;  /* 0x000000108a8a7819 */ /* 0x000fe400000006ff */
[----:B------:R-:W-:Y:S01]  /*2890*/  SHF.L.U32 R132, R131, 0x10, RZ ;  /* 0x0000001083847819 */ /* 0x000fe200000006ff */
[----:B------:R-:W-:Y:S01]  /*28a0*/  FADD.FTZ R207, R207, R206 ;  /* 0x000000cecfcf7221 */ /* 0x000fe20000010000 */
[----:B------:R-:W-:Y:S01]  /*28b0*/  SHF.L.U32 R134, R134, 0x10, RZ ;  /* 0x0000001086867819 */ /* 0x000fe200000006ff */
[----:B------:R-:W-:Y:S01]  /*28c0*/  FADD.FTZ R209, R138, R205 ;  /* 0x000000cd8ad17221 */ /* 0x000fe20000010000 */
[----:B------:R-:W-:Y:S01]  /*28d0*/  SHF.L.U32 R137, R122, 0x10, RZ ;  /* 0x000000107a897819 */ /* 0x000fe200000006ff */
[----:B------:R-:W-:Y:S01]  /*28e0*/  FADD.FTZ R206, R132, R129 ;  /* 0x0000008184ce7221 */ /* 0x000fe20000010000 */
[----:B------:R-:W-:Y:S02]  /*28f0*/  SHF.L.U32 R135, R135, 0x10, RZ ;  /* 0x0000001087877819 */ /* 0x000fe400000006ff */
[----:B------:R-:W-:Y:S01]  /*2900*/  SHF.L.U32 R208, R123, 0x10, RZ ;  /* 0x000000107bd07819 */ /* 0x000fe200000006ff */
[----:B------:R-:W-:Y:S01]  /*2910*/  FADD.FTZ R196, R137, R134 ;  /* 0x0000008689c47221 */ /* 0x000fe20000010000 */
[----:B------:R-:W-:-:S02]  /*2920*/  SHF.L.U32 R131, R130, 0x10, RZ ;  /* 0x0000001082837819 */ /* 0x000fc400000006ff */
[----:B------:R-:W-:Y:S01]  /*2930*/  F2FP.BF16.F32.PACK_AB R129, R206, R191 ;  /* 0x000000bfce81723e */ /* 0x000fe200000010ff */
[----:B------:R-:W-:Y:S01]  /*2940*/  FADD.FTZ R208, R208, R135 ;  /* 0x00000087d0d07221 */ /* 0x000fe20000010000 */
[----:B------:R-:W-:Y:S01]  /*2950*/  F2FP.BF16.F32.PACK_AB R130, R207, R196 ;  /* 0x000000c4cf82723e */ /* 0x000fe200000010ff */
[----:B------:R-:W-:-:S03]  /*2960*/  FADD.FTZ R205, R131, R128 ;  /* 0x0000008083cd7221 */ /* 0x000fc60000010000 */
[----:B------:R-:W-:Y:S02]  /*2970*/  F2FP.BF16.F32.PACK_AB R131, R209, R208 ;  /* 0x000000d0d183723e */ /* 0x000fe400000010ff */
[----:B------:R-:W-:Y:S01]  /*2980*/  F2FP.BF16.F32.PACK_AB R128, R205, R186 ;  /* 0x000000bacd80723e */ /* 0x000fe200000010ff */
[----:B------:R-:W-:Y:S06]  /*2990*/  BRA `(.L_x_15) ;  /* 0x0000000400707947 */ /* 0x000fec0003800000 */
.L_x_13:
[----:B------:R-:W-:-:S04]  /*29a0*/  UISETP.NE.U32.AND UP1, UPT, UR12, URZ, UPT ;  /* 0x000000ff0c00728c */ /* 0x000fc8000bf25070 */
[----:B------:R-:W-:-:S09]  /*29b0*/  UISETP.NE.AND.EX UP1, UPT, UR13, URZ, UPT, UP1 ;  /* 0x000000ff0d00728c */ /* 0x000fd2000bf25310 */
[----:B------:R-:W-:Y:S05]  /*29c0*/  BRA.U UP1, `(.L_x_16) ;  /* 0x0000000101947547 */ /* 0x000fea000b800000 */
[C---:B-----5:R-:W-:Y:S01]  /*29d0*/  PRMT R137, R133.reuse, 0x7632, R137 ;  /* 0x0000763285897816 */ /* 0x060fe20000000089 */
[----:B------:R-:W-:Y:S01]  /*29e0*/  IMAD.U32 R129, R124, 0x10000, RZ ;  /* 0x000100007c817824 */ /* 0x000fe200078e00ff */
[----:B------:R-:W-:Y:S02]  /*29f0*/  PRMT R138, R134, 0x7632, R138 ;  /* 0x00007632868a7816 */ /* 0x000fe4000000008a */
[C---:B------:R-:W-:Y:S01]  /*2a00*/  PRMT R136, R132.reuse, 0x7632, R136 ;  /* 0x0000763284887816 */ /* 0x040fe20000000088 */
[----:B------:R-:W-:Y:S01]  /*2a10*/  IMAD.U32 R132, R132, 0x10000, RZ ;  /* 0x0001000084847824 */ /* 0x000fe200078e00ff */
[----:B------:R-:W-:Y:S01]  /*2a20*/  SHF.L.U32 R133, R133, 0x10, RZ ;  /* 0x0000001085857819 */ /* 0x000fe200000006ff */
[----:B------:R-:W-:Y:S01]  /*2a30*/  IMAD.U32 R206, R137, 0x10000, RZ ;  /* 0x0001000089ce7824 */ /* 0x000fe200078e00ff */
[----:B------:R-:W-:Y:S01]  /*2a40*/  SHF.L.U32 R134, R134, 0x10, RZ ;  /* 0x0000001086867819 */ /* 0x000fe200000006ff */
[----:B------:R-:W-:Y:S01]  /*2a50*/  FADD.FTZ R186, R129, R132 ;  /* 0x0000008481ba7221 */ /* 0x000fe20000010000 */
[----:B------:R-:W-:-:S02]  /*2a60*/  SHF.L.U32 R128, R125, 0x10, RZ ;  /* 0x000000107d807819 */ /* 0x000fc400000006ff */
[----:B------:R-:W-:Y:S02]  /*2a70*/  SHF.L.U32 R131, R126, 0x10, RZ ;  /* 0x000000107e837819 */ /* 0x000fe400000006ff */
[----:B------:R-:W-:Y:S01]  /*2a80*/  PRMT R139, R135, 0x7632, R139 ;  /* 0x00007632878b7816 */ /* 0x000fe2000000008b */
[----:B------:R-:W-:Y:S01]  /*2a90*/  FADD.FTZ R191, R128, R133 ;  /* 0x0000008580bf7221 */ /* 0x000fe20000010000 */
[----:B------:R-:W-:Y:S01]  /*2aa0*/  PRMT R128, R124, 0x7632, R128 ;  /* 0x000076327c807816 */ /* 0x000fe20000000080 */
[----:B------:R-:W-:Y:S01]  /*2ab0*/  FADD.FTZ R196, R131, R134 ;  /* 0x0000008683c47221 */ /* 0x000fe20000010000 */
[----:B------:R-:W-:Y:S01]  /*2ac0*/  PRMT R129, R125, 0x7632, R129 ;  /* 0x000076327d817816 */ /* 0x000fe20000000081 */
[----:B------:R-:W-:Y:S01]  /*2ad0*/  IMAD.U32 R135, R135, 0x10000, RZ ;  /* 0x0001000087877824 */ /* 0x000fe200078e00ff */
[----:B------:R-:W-:Y:S01]  /*2ae0*/  PRMT R130, R126, 0x7632, R130 ;  /* 0x000076327e827816 */ /* 0x000fe20000000082 */
[----:B------:R-:W-:Y:S01]  /*2af0*/  IMAD.U32 R128, R128, 0x10000, RZ ;  /* 0x0001000080807824 */ /* 0x000fe200078e00ff */
[----:B------:R-:W-:-:S02]  /*2b00*/  PRMT R131, R127, 0x7632, R131 ;  /* 0x000076327f837816 */ /* 0x000fc40000000083 */
[----:B------:R-:W-:Y:S02]  /*2b10*/  SHF.L.U32 R208, R127, 0x10, RZ ;  /* 0x000000107fd07819 */ /* 0x000fe400000006ff */
        /* <DEDUP_REMOVED lines=16> */
.L_x_16:
[C---:B-----5:R-:W-:Y:S01]  /*2c20*/  PRMT R136, R133.reuse, 0x7632, R136 ;  /* 0x0000763285887816 */ /* 0x060fe20000000088 */
[----:B------:R-:W-:Y:S01]  /*2c30*/  IMAD.U32 R129, R124, 0x10000, RZ ;  /* 0x000100007c817824 */ /* 0x000fe200078e00ff */
[----:B------:R-:W-:Y:S02]  /*2c40*/  SHF.L.U32 R133, R133, 0x10, RZ ;  /* 0x0000001085857819 */ /* 0x000fe400000006ff */
[----:B------:R-:W-:Y:S02]  /*2c50*/  SHF.L.U32 R128, R125, 0x10, RZ ;  /* 0x000000107d807819 */ /* 0x000fe400000006ff */
[C---:B------:R-:W-:Y:S02]  /*2c60*/  PRMT R130, R132.reuse, 0x7632, R130 ;  /* 0x0000763284827816 */ /* 0x040fe40000000082 */
[----:B------:R-:W-:Y:S01]  /*2c70*/  SHF.L.U32 R132, R132, 0x10, RZ ;  /* 0x0000001084847819 */ /* 0x000fe200000006ff */
[----:B------:R-:W-:Y:S01]  /*2c80*/  FADD.FTZ R191, R128, R133 ;  /* 0x0000008580bf7221 */ /* 0x000fe20000010000 */
[----:B------:R-:W-:Y:S01]  /*2c90*/  PRMT R128, R124, 0x7632, R128 ;  /* 0x000076327c807816 */ /* 0x000fe20000000080 */
[----:B------:R-:W-:Y:S01]  /*2ca0*/  IMAD.U32 R131, R130, 0x10000, RZ ;  /* 0x0001000082837824 */ /* 0x000fe200078e00ff */
[----:B------:R-:W-:Y:S01]  /*2cb0*/  PRMT R137, R134, 0x7632, R137 ;  /* 0x0000763286897816 */ /* 0x000fe20000000089 */
[----:B------:R-:W-:Y:S01]  /*2cc0*/  FADD.FTZ R132, R129, R132 ;  /* 0x0000008481847221 */ /* 0x000fe20000010000 */
[----:B------:R-:W-:-:S02]  /*2cd0*/  SHF.L.U32 R128, R128, 0x10, RZ ;  /* 0x0000001080807819 */ /* 0x000fc400000006ff */
[----:B------:R-:W-:Y:S02]  /*2ce0*/  SHF.L.U32 R134, R134, 0x10, RZ ;  /* 0x0000001086867819 */ /* 0x000fe400000006ff */
[C---:B------:R-:W-:Y:S01]  /*2cf0*/  SHF.L.U32 R133, R126.reuse, 0x10, RZ ;  /* 0x000000107e857819 */ /* 0x040fe200000006ff */
[----:B------:R-:W-:Y:S01]  /*2d00*/  FADD.FTZ R128, R131, R128 ;  /* 0x0000008083807221 */ /* 0x000fe20000010000 */
[C---:B------:R-:W-:Y:S01]  /*2d10*/  PRMT R138, R135.reuse, 0x7632, R138 ;  /* 0x00007632878a7816 */ /* 0x040fe2000000008a */
[----:B------:R-:W-:Y:S01]  /*2d20*/  IMAD.U32 R135, R135, 0x10000, RZ ;  /* 0x0001000087877824 */ /* 0x000fe200078e00ff */
[----:B------:R-:W-:Y:S01]  /*2d30*/  PRMT R129, R125, 0x7632, R129 ;  /* 0x000076327d817816 */ /* 0x000fe20000000081 */
[----:B------:R-:W-:Y:S01]  /*2d40*/  FADD.FTZ R196, R133, R134 ;  /* 0x0000008685c47221 */ /* 0x000fe20000010000 */
[----:B------:R-:W-:Y:S01]  /*2d50*/  SHF.L.U32 R186, R127, 0x10, RZ ;  /* 0x000000107fba7819 */ /* 0x000fe200000006ff */
[----:B------:R-:W-:Y:S01]  /*2d60*/  IMAD.U32 R134, R121, 0x10000, RZ ;  /* 0x0001000079867824 */ /* 0x000fe200078e00ff */
[----:B------:R-:W-:Y:S01]  /*2d70*/  PRMT R130, R126, 0x7632, R130 ;  /* 0x000076327e827816 */ /* 0x000fe20000000082 */
[----:B------:R-:W-:Y:S01]  /*2d80*/  IMAD.U32 R129, R129, 0x10000, RZ ;  /* 0x0001000081817824 */ /* 0x000fe200078e00ff */
[----:B------:R-:W-:Y:S01]  /*2d90*/  PRMT R131, R127, 0x7632, R131 ;  /* 0x000076327f837816 */ /* 0x000fe20000000083 */
[----:B------:R-:W-:Y:S01]  /*2da0*/  FADD.FTZ R139, R186, R135 ;  /* 0x00000087ba8b7221 */ /* 0x000fe20000010000 */
[----:B------:R-:W-:Y:S01]  /*2db0*/  SHF.L.U32 R133, R120, 0x10, RZ ;  /* 0x0000001078857819 */ /* 0x000fe200000006ff */
[----:B------:R-:W-:Y:S01]  /*2dc0*/  IMAD.U32 R138, R138, 0x10000, RZ ;  /* 0x000100008a8a7824 */ /* 0x000fe200078e00ff */
        /* <DEDUP_REMOVED lines=24> */
[----:B------:R-:W-:-:S07]  /*2f50*/  F2FP.BF16.F32.PACK_AB R128, R205, R186 ;  /* 0x000000bacd80723e */ /* 0x000fce00000010ff */
.L_x_15:
[----:B------:R-:W0:Y:S01]  /*2f60*/  @UP0 LDCU.64 UR4, c[0x0][0x3a8] ;  /* 0x00007500ff0407ac */ /* 0x000e220008000a00 */
[----:B------:R-:W-:Y:S02]  /*2f70*/  PLOP3.LUT P0, PT, PT, PT, UP0, 0x80, 0x8 ;  /* 0x000000000008781c */ /* 0x000fe40003f0f008 */
[----:B------:R-:W-:Y:S02]  /*2f80*/  PLOP3.LUT P1, PT, PT, PT, UP0, 0x80, 0x8 ;  /* 0x000000000008781c */ /* 0x000fe40003f2f008 */
[----:B------:R-:W-:-:S09]  /*2f90*/  MOV R132, 0x10 ;  /* 0x0000001000847802 */ /* 0x000fd20000000f00 */
[C---:B0-----:R-:W-:Y:S01]  /*2fa0*/  @P0 IMAD.WIDE.U32 R132, R227.reuse, R132, UR4 ;  /* 0x00000004e3840e25 */ /* 0x041fe2000f8e0084 */
[----:B------:R-:W-:-:S04]  /*2fb0*/  IADD3 R227, PT, PT, R227, 0x20, RZ ;  /* 0x00000020e3e37810 */ /* 0x000fc80007ffe0ff */
[----:B------:R1:W-:Y:S03]  /*2fc0*/  @P1 STG.E.128 desc[UR6][R132.64], R128 ;  /* 0x0000008084001986 */ /* 0x0003e6000c101d06 */
.L_x_12:
[----:B------:R-:W-:Y:S05]  /*2fd0*/  BSYNC.RECONVERGENT B0 ;  /* 0x0000000000007941 */ /* 0x000fea0003800200 */
.L_x_11:
[----:B------:R-:W-:Y:S01]  /*2fe0*/  ISETP.GE.U32.AND P0, PT, R184, 0x60, PT ;  /* 0x00000060b800780c */ /* 0x000fe20003f06070 */
[----:B------:R-:W-:Y:S01]  /*2ff0*/  BSSY.RECONVERGENT B0, `(.L_x_17) ;  /* 0x00000ac000007945 */ /* 0x000fe20003800200 */
[----:B------:R-:W-:-:S11]  /*3000*/  LOP3.LUT R0, R0, 0xfffffffb, RZ, 0xc0, !PT ;  /* 0xfffffffb00007812 */ /* 0x000fd600078ec0ff */
[----:B------:R-:W-:Y:S01]  /*3010*/  @P0 LOP3.LUT R0, R0, 0x4, RZ, 0xfc, !PT ;  /* 0x0000000400000812 */ /* 0x000fe200078efcff */
[----:B------:R-:W-:Y:S06]  /*3020*/  @!P0 BRA `(.L_x_18) ;  /* 0x0000000800a08947 */ /* 0x000fec0003800000 */
[----:B------:R-:W-:Y:S01]  /*3030*/  ISETP.NE.U32.AND P0, PT, RZ, UR12, PT ;  /* 0x0000000cff007c0c */ /* 0x000fe2000bf05070 */
[----:B------:R-:W2:Y:S03]  /*3040*/  LDC.64 R134, c[0x0][0x390] ;  /* 0x0000e400ff867b82 */ /* 0x000ea60000000a00 */
[----:B------:R-:W-:Y:S02]  /*3050*/  ISETP.NE.AND.EX P1, PT, RZ, UR13, PT, P0 ;  /* 0x0000000dff007c0c */ /* 0x000fe4000bf25300 */
[----:B------:R-:W-:-:S04]  /*3060*/  ISETP.NE.U32.AND P0, PT, RZ, UR10, PT ;  /* 0x0000000aff007c0c */ /* 0x000fc8000bf05070 */
[----:B------:R-:W-:-:S07]  /*3070*/  ISETP.NE.AND.EX P0, PT, RZ, UR11, PT, P0 ;  /* 0x0000000bff007c0c */ /* 0x000fce000bf05300 */
[----:B------:R-:W3:Y:S08]  /*3080*/  @P1 LDC.64 R136, c[0x0][0x3a0] ;  /* 0x0000e800ff881b82 */ /* 0x000ef00000000a00 */
[----:B01----:R-:W0:Y:S01]  /*3090*/  @P0 LDC.64 R132, c[0x0][0x398] ;  /* 0x0000e600ff840b82 */ /* 0x003e220000000a00 */
[----:B--2---:R-:W-:-:S04]  /*30a0*/  IMAD.WIDE.U32 R134, R227, 0x10, R134 ;  /* 0x00000010e3867825 */ /* 0x004fc800078e0086 */
[----:B---3--:R-:W-:-:S05]  /*30b0*/  @P1 IMAD.WIDE.U32 R136, R227, 0x10, R136 ;  /* 0x00000010e3881825 */ /* 0x008fca00078e0088 */
[----:B------:R-:W2:Y:S01]  /*30c0*/  @P1 LDG.E.128 R120, desc[UR6][R136.64] ;  /* 0x0000000688781981 */ /* 0x000ea2000c1e1d00 */
[----:B0-----:R-:W-:-:S03]  /*30d0*/  @P0 IMAD.WIDE.U32 R138, R227, 0x10, R132 ;  /* 0x00000010e38a0825 */ /* 0x001fc600078e0084 */
[----:B------:R-:W5:Y:S04]  /*30e0*/  LDG.E.128 R132, desc[UR6][R134.64] ;  /* 0x0000000686847981 */ /* 0x000f68000c1e1d00 */
[----:B------:R0:W5:Y:S01]  /*30f0*/  @P0 LDG.E.128 R124, desc[UR6][R138.64] ;  /* 0x000000068a7c0981 */ /* 0x000162000c1e1d00 */
[----:B------:R-:W-:-:S04]  /*3100*/  UISETP.NE.U32.AND UP1, UPT, UR10, URZ, UPT ;  /* 0x000000ff0a00728c */ /* 0x000fc8000bf25070 */
[----:B------:R-:W-:Y:S01]  /*3110*/  UISETP.NE.AND.EX UP1, UPT, UR11, URZ, UPT, UP1 ;  /* 0x000000ff0b00728c */ /* 0x000fe2000bf25310 */
[----:B--2---:R-:W-:Y:S02]  /*3120*/  PRMT R210, R123, 0x7632, R210 ;  /* 0x000076327bd27816 */ /* 0x004fe400000000d2 */
        /* <DEDUP_REMOVED lines=20> */
.L_x_20:
[----:B-----5:R-:W-:Y:S01]  /*3270*/  PRMT R130, R132, 0x7632, R130 ;  /* 0x0000763284827816 */ /* 0x020fe20000000082 */
[----:B------:R-:W-:Y:S01]  /*3280*/  IMAD.U32 R210, R210, 0x10000, RZ ;  /* 0x00010000d2d27824 */ /* 0x000fe200078e00ff */
[----:B------:R-:W-:Y:S01]  /*3290*/  SHF.L.U32 R132, R132, 0x10, RZ ;  /* 0x0000001084847819 */ /* 0x000fe200000006ff */
[----:B------:R-:W-:Y:S01]  /*32a0*/  IMAD.U32 R192, R121, 0x10000, RZ ;  /* 0x0001000079c07824 */ /* 0x000fe200078e00ff */
[----:B------:R-:W-:Y:S01]  /*32b0*/  PRMT R136, R134, 0x7632, R136 ;  /* 0x0000763286887816 */ /* 0x000fe20000000088 */
[----:B------:R-:W-:Y:S01]  /*32c0*/  IMAD.U32 R128, R213, 0x10000, RZ ;  /* 0x00010000d5807824 */ /* 0x000fe200078e00ff */
[----:B------:R-:W-:Y:S02]  /*32d0*/  SHF.L.U32 R187, R120, 0x10, RZ ;  /* 0x0000001078bb7819 */ /* 0x000fe400000006ff */
[----:B------:R-:W-:Y:S01]  /*32e0*/  SHF.L.U32 R134, R134, 0x10, RZ ;  /* 0x0000001086867819 */ /* 0x000fe200000006ff */
[----:B------:R-:W-:Y:S01]  /*32f0*/  IMAD.U32 R136, R136, 0x10000, RZ ;  /* 0x0001000088887824 */ /* 0x000fe200078e00ff */
[----:B------:R-:W-:Y:S01]  /*3300*/  SHF.L.U32 R197, R122, 0x10, RZ ;  /* 0x000000107ac57819 */ /* 0x000fe200000006ff */
[----:B------:R-:W-:Y:S01]  /*3310*/  FADD.FTZ R187, R187, R132 ;  /* 0x00000084bbbb7221 */ /* 0x000fe20000010000 */
[C---:B------:R-:W-:Y:S01]  /*3320*/  PRMT R131, R133.reuse, 0x7632, R131 ;  /* 0x0000763285837816 */ /* 0x040fe20000000083 */
[----:B------:R-:W-:Y:S01]  /*3330*/  IMAD.U32 R133, R133, 0x10000, RZ ;  /* 0x0001000085857824 */ /* 0x000fe200078e00ff */
[----:B------:R-:W-:Y:S01]  /*3340*/  PRMT R137, R135, 0x7632, R137 ;  /* 0x0000763287897816 */ /* 0x000fe20000000089 */
[----:B------:R-:W-:Y:S01]  /*3350*/  FADD.FTZ R197, R197, R134 ;  /* 0x00000086c5c57221 */ /* 0x000fe20000010000 */
[----:B------:R-:W-:Y:S01]  /*3360*/  SHF.L.U32 R211, R211, 0x10, RZ ;  /* 0x00000010d3d37819 */ /* 0x000fe200000006ff */
[----:B------:R-:W-:Y:S01]  /*3370*/  FADD.FTZ R192, R192, R133 ;  /* 0x00000085c0c07221 */ /* 0x000fe20000010000 */
[----:B------:R-:W-:-:S02]  /*3380*/  SHF.L.U32 R137, R137, 0x10, RZ ;  /* 0x0000001089897819 */ /* 0x000fc400000006ff */
[----:B------:R-:W-:Y:S02]  /*3390*/  SHF.L.U32 R132, R131, 0x10, RZ ;  /* 0x0000001083847819 */ /* 0x000fe400000006ff */
        /* <DEDUP_REMOVED lines=14> */
.L_x_19:
[----:B------:R-:W-:-:S04]  /*3480*/  UISETP.NE.U32.AND UP1, UPT, UR12, URZ, UPT ;  /* 0x000000ff0c00728c */ /* 0x000fc8000bf25070 */
[----:B------:R-:W-:-:S09]  /*3490*/  UISETP.NE.AND.EX UP1, UPT, UR13, URZ, UPT, UP1 ;  /* 0x000000ff0d00728c */ /* 0x000fd2000bf25310 */
[----:B------:R-:W-:Y:S05]  /*34a0*/  BRA.U UP1, `(.L_x_22) ;  /* 0x0000000101947547 */ /* 0x000fea000b800000 */
        /* <DEDUP_REMOVED lines=37> */
.L_x_22:
[C---:B-----5:R-:W-:Y:S01]  /*3700*/  PRMT R136, R133.reuse, 0x7632, R136 ;  /* 0x0000763285887816 */ /* 0x060fe20000000088 */
[----:B------:R-:W-:Y:S01]  /*3710*/  IMAD.U32 R129, R124, 0x10000, RZ ;  /* 0x000100007c817824 */ /* 0x000fe200078e00ff */
[----:B------:R-:W-:Y:S01]  /*3720*/  SHF.L.U32 R133, R133, 0x10, RZ ;  /* 0x0000001085857819 */ /* 0x000fe200000006ff */
[----:B------:R-:W-:Y:S01]  /*3730*/  IMAD.U32 R139, R135, 0x10000, RZ ;  /* 0x00010000878b7824 */ /* 0x000fe200078e00ff */
[----:B------:R-:W-:Y:S01]  /*3740*/  SHF.L.U32 R128, R125, 0x10, RZ ;  /* 0x000000107d807819 */ /* 0x000fe200000006ff */
[----:B------:R-:W-:Y:S01]  /*3750*/  IMAD.U32 R210, R210, 0x10000, RZ ;  /* 0x00010000d2d27824 */ /* 0x000fe200078e00ff */
        /* <DEDUP_REMOVED lines=8> */
[----:B------:R-:W-:Y:S02]  /*37e0*/  PRMT R138, R135, 0x7632, R138 ;  /* 0x00007632878a7816 */ /* 0x000fe4000000008a */
[----:B------:R-:W-:Y:S01]  /*37f0*/  SHF.L.U32 R134, R134, 0x10, RZ ;  /* 0x0000001086867819 */ /* 0x000fe200000006ff */
[----:B------:R-:W-:Y:S01]  /*3800*/  FADD.FTZ R128, R131, R128 ;  /* 0x0000008083807221 */ /* 0x000fe20000010000 */
[----:B------:R-:W-:Y:S01]  /*3810*/  SHF.L.U32 R135, R126, 0x10, RZ ;  /* 0x000000107e877819 */ /* 0x000fe200000006ff */
[----:B------:R-:W-:Y:S01]  /*3820*/  IMAD.U32 R138, R138, 0x10000, RZ ;  /* 0x000100008a8a7824 */ /* 0x000fe200078e00ff */
[----:B------:R-:W-:Y:S02]  /*3830*/  SHF.L.U32 R192, R127, 0x10, RZ ;  /* 0x000000107fc07819 */ /* 0x000fe400000006ff */
[----:B------:R-:W-:Y:S01]  /*3840*/  PRMT R130, R126, 0x7632, R130 ;  /* 0x000076327e827816 */ /* 0x000fe20000000082 */
[----:B------:R-:W-:Y:S01]  /*3850*/  FADD.FTZ R134, R135, R134 ;  /* 0x0000008687867221 */ /* 0x000fe20000010000 */
[----:B------:R-:W-:Y:S01]  /*3860*/  PRMT R131, R127, 0x7632, R131 ;  /* 0x000076327f837816 */ /* 0x000fe20000000083 */
[----:B------:R-:W-:Y:S01]  /*3870*/  FADD.FTZ R139, R192, R139 ;  /* 0x0000008bc08b7221 */ /* 0x000fe20000010000 */
[----:B------:R-:W-:Y:S01]  /*3880*/  PRMT R129, R125, 0x7632, R129 ;  /* 0x000076327d817816 */ /* 0x000fe20000000081 */
        /* <DEDUP_REMOVED lines=17> */
[----:B------:R-:W-:-:S02]  /*39a0*/  IMAD.U32 R133, R213, 0x10000, RZ ;  /* 0x00010000d5857824 */ /* 0x000fc400078e00ff */
[----:B------:R-:W-:Y:S01]  /*39b0*/  FADD.FTZ R214, R210, R131 ;  /* 0x00000083d2d67221 */ /* 0x000fe20000010000 */
[----:B------:R-:W-:Y:S01]  /*39c0*/  FADD.FTZ R212, R211, R130 ;  /* 0x00000082d3d47221 */ /* 0x000fe20000010000 */
[----:B------:R-:W-:Y:S01]  /*39d0*/  FADD.FTZ R213, R134, R139 ;  /* 0x0000008b86d57221 */ /* 0x000fe20000010000 */
[----:B------:R-:W-:Y:S01]  /*39e0*/  FADD.FTZ R211, R132, R129 ;  /* 0x0000008184d37221 */ /* 0x000fe20000010000 */
[----:B------:R-:W-:Y:S02]  /*39f0*/  FADD.FTZ R210, R133, R128 ;  /* 0x0000008085d27221 */ /* 0x000fe40000010000 */
[----:B------:R-:W-:Y:S02]  /*3a00*/  F2FP.BF16.F32.PACK_AB R130, R212, R197 ;  /* 0x000000c5d482723e */ /* 0x000fe400000010ff */
[----:B------:R-:W-:Y:S02]  /*3a10*/  F2FP.BF16.F32.PACK_AB R131, R214, R213 ;  /* 0x000000d5d683723e */ /* 0x000fe400000010ff */
[----:B------:R-:W-:-:S02]  /*3a20*/  F2FP.BF16.F32.PACK_AB R129, R211, R192 ;  /* 0x000000c0d381723e */ /* 0x000fc400000010ff */
[----:B------:R-:W-:-:S07]  /*3a30*/  F2FP.BF16.F32.PACK_AB R128, R210, R187 ;  /* 0x000000bbd280723e */ /* 0x000fce00000010ff */
.L_x_21:
[----:B------:R-:W0:Y:S01]  /*3a40*/  @UP0 LDCU.64 UR4, c[0x0][0x3a8] ;  /* 0x00007500ff0407ac */ /* 0x000e220008000a00 */
[----:B------:R-:W-:Y:S01]  /*3a50*/  PLOP3.LUT P0, PT, PT, PT, UP0, 0x80, 0x8 ;  /* 0x000000000008781c */ /* 0x000fe20003f0f008 */
[----:B------:R-:W-:Y:S01]  /*3a60*/  HFMA2 R132, -RZ, RZ, 0, 9.5367431640625e-07 ;  /* 0x00000010ff847431 */ /* 0x000fe200000001ff */
[----:B------:R-:W-:-:S11]  /*3a70*/  PLOP3.LUT P1, PT, PT, PT, UP0, 0x80, 0x8 ;  /* 0x000000000008781c */ /* 0x000fd60003f2f008 */
[C---:B0-----:R-:W-:Y:S01]  /*3a80*/  @P0 IMAD.WIDE.U32 R132, R227.reuse, R132, UR4 ;  /* 0x00000004e3840e25 */ /* 0x041fe2000f8e0084 */
[----:B------:R-:W-:-:S04]  /*3a90*/  IADD3 R227, PT, PT, R227, 0x20, RZ ;  /* 0x00000020e3e37810 */ /* 0x000fc80007ffe0ff */
[----:B------:R2:W-:Y:S03]  /*3aa0*/  @P1 STG.E.128 desc[UR6][R132.64], R128 ;  /* 0x0000008084001986 */ /* 0x0005e6000c101d06 */
.L_x_18:
[----:B------:R-:W-:Y:S05]  /*3ab0*/  BSYNC.RECONVERGENT B0 ;  /* 0x0000000000007941 */ /* 0x000fea0003800200 */
.L_x_17:
[----:B------:R-:W-:Y:S01]  /*3ac0*/  ISETP.GE.U32.AND P0, PT, R184, 0x80, PT ;  /* 0x00000080b800780c */ /* 0x000fe20003f06070 */
[----:B------:R-:W-:Y:S01]  /*3ad0*/  BSSY.RECONVERGENT B0, `(.L_x_23) ;  /* 0x00000ac000007945 */ /* 0x000fe20003800200 */
[----:B------:R-:W-:-:S11]  /*3ae0*/  LOP3.LUT R0, R0, 0xfffffffd, RZ, 0xc0, !PT ;  /* 0xfffffffd00007812 */ /* 0x000fd600078ec0ff */
[----:B------:R-:W-:Y:S01]  /*3af0*/  @P0 LOP3.LUT R0, R0, 0x2, RZ, 0xfc, !PT ;  /* 0x0000000200000812 */ /* 0x000fe200078efcff */
[----:B------:R-:W-:Y:S06]  /*3b00*/  @!P0 BRA `(.L_x_24) ;  /* 0x0000000800a08947 */ /* 0x000fec0003800000 */
[----:B------:R-:W-:Y:S01]  /*3b10*/  ISETP.NE.U32.AND P0, PT, RZ, UR10, PT ;  /* 0x0000000aff007c0c */ /* 0x000fe2000bf05070 */
[----:B012---:R-:W0:Y:S01]  /*3b20*/  LDC.64 R132, c[0x0][0x390] ;  /* 0x0000e400ff847b82 */ /* 0x007e220000000a00 */
[----:B------:R-:W-:Y:S02]  /*3b30*/  ISETP.NE.U32.AND P1, PT, RZ, UR12, PT ;  /* 0x0000000cff007c0c */ /* 0x000fe4000bf25070 */
[----:B------:R-:W-:Y:S02]  /*3b40*/  ISETP.NE.AND.EX P0, PT, RZ, UR11, PT, P0 ;  /* 0x0000000bff007c0c */ /* 0x000fe4000bf05300 */
[----:B------:R-:W-:-:S11]  /*3b50*/  ISETP.NE.AND.EX P1, PT, RZ, UR13, PT, P1 ;  /* 0x0000000dff007c0c */ /* 0x000fd6000bf25310 */
[----:B------:R-:W1:Y:S08]  /*3b60*/  @P0 LDC.64 R138, c[0x0][0x398] ;  /* 0x0000e600ff8a0b82 */ /* 0x000e700000000a00 */
[----:B------:R-:W2:Y:S01]  /*3b70*/  @P1 LDC.64 R136, c[0x0][0x3a0] ;  /* 0x0000e800ff881b82 */ /* 0x000ea20000000a00 */
[----:B0-----:R-:W-:-:S06]  /*3b80*/  IMAD.WIDE.U32 R132, R227, 0x10, R132 ;  /* 0x00000010e3847825 */ /* 0x001fcc00078e0084 */
[----:B------:R-:W5:Y:S01]  /*3b90*/  LDG.E.128 R132, desc[UR6][R132.64] ;  /* 0x0000000684847981 */ /* 0x000f62000c1e1d00 */
[----:B-1----:R-:W-:-:S05]  /*3ba0*/  @P0 IMAD.WIDE.U32 R138, R227, 0x10, R138 ;  /* 0x00000010e38a0825 */ /* 0x002fca00078e008a */
[----:B------:R-:W3:Y:S01]  /*3bb0*/  @P0 LDG.E.128 R124, desc[UR6][R138.64] ;  /* 0x000000068a7c0981 */ /* 0x000ee2000c1e1d00 */
[----:B--2---:R-:W-:-:S05]  /*3bc0*/  @P1 IMAD.WIDE.U32 R136, R227, 0x10, R136 ;  /* 0x00000010e3881825 */ /* 0x004fca00078e0088 */
[----:B------:R-:W2:Y:S01]  /*3bd0*/  @P1 LDG.E.128 R120, desc[UR6][R136.64] ;  /* 0x0000000688781981 */ /* 0x000ea2000c1e1d00 */
[----:B------:R-:W-:-:S04]  /*3be0*/  UISETP.NE.U32.AND UP1, UPT, UR10, URZ, UPT ;  /* 0x000000ff0a00728c */ /* 0x000fc8000bf25070 */
[----:B------:R-:W-:Y:S01]  /*3bf0*/  UISETP.NE.AND.EX UP1, UPT, UR11, URZ, UPT, UP1 ;  /* 0x000000ff0b00728c */ /* 0x000fe2000bf25310 */
[----:B---3--:R-:W-:Y:S02]  /*3c00*/  PRMT R219, R125, 0x7632, R219 ;  /* 0x000076327ddb7816 */ /* 0x008fe400000000db */
[----:B--2---:R-:W-:Y:S02]  /*3c10*/  PRMT R215, R123, 0x7632, R215 ;  /* 0x000076327bd77816 */ /* 0x004fe400000000d7 */
[----:B------:R-:W-:Y:S02]  /*3c20*/  PRMT R216, R122, 0x7632, R216 ;  /* 0x000076327ad87816 */ /* 0x000fe400000000d8 */
[----:B------:R-:W-:Y:S02]  /*3c30*/  PRMT R217, R121, 0x7632, R217 ;  /* 0x0000763279d97816 */ /* 0x000fe400000000d9 */
[----:B------:R-:W-:Y:S01]  /*3c40*/  PRMT R218, R120, 0x7632, R218 ;  /* 0x0000763278da7816 */ /* 0x000fe200000000da */
[----:B------:R-:W-:Y:S06]  /*3c50*/  BRA.U UP1, `(.L_x_25) ;  /* 0x0000000101c47547 */ /* 0x000fec000b800000 */
        /* <DEDUP_REMOVED lines=16> */
.L_x_26:
        /* <DEDUP_REMOVED lines=33> */
.L_x_25:
[----:B------:R-:W-:-:S04]  /*3f70*/  UISETP.NE.U32.AND UP1, UPT, UR12, URZ, UPT ;  /* 0x000000ff0c00728c */ /* 0x000fc8000bf25070 */
[----:B------:R-:W-:-:S09]  /*3f80*/  UISETP.NE.AND.EX UP1, UPT, UR13, URZ, UPT, UP1 ;  /* 0x000000ff0d00728c */ /* 0x000fd2000bf25310 */
[----:B------:R-:W-:Y:S05]  /*3f90*/  BRA.U UP1, `(.L_x_28) ;  /* 0x0000000101907547 */ /* 0x000fea000b800000 */
[C---:B-----5:R-:W-:Y:S01]  /*3fa0*/  PRMT R136, R133.reuse, 0x7632, R136 ;  /* 0x0000763285887816 */ /* 0x060fe20000000088 */
[----:B------:R-:W-:Y:S01]  /*3fb0*/  IMAD.U32 R129, R124, 0x10000, RZ ;  /* 0x000100007c817824 */ /* 0x000fe200078e00ff */
[C---:B------:R-:W-:Y:S01]  /*3fc0*/  PRMT R131, R132.reuse, 0x7632, R131 ;  /* 0x0000763284837816 */ /* 0x040fe20000000083 */
[----:B------:R-:W-:Y:S01]  /*3fd0*/  IMAD.U32 R132, R132, 0x10000, RZ ;  /* 0x0001000084847824 */ /* 0x000fe200078e00ff */
[----:B------:R-:W-:Y:S02]  /*3fe0*/  SHF.L.U32 R133, R133, 0x10, RZ ;  /* 0x0000001085857819 */ /* 0x000fe400000006ff */
[----:B------:R-:W-:Y:S01]  /*3ff0*/  SHF.L.U32 R128, R125, 0x10, RZ ;  /* 0x000000107d807819 */ /* 0x000fe200000006ff */
[----:B------:R-:W-:Y:S01]  /*4000*/  FADD.FTZ R188, R129, R132 ;  /* 0x0000008481bc7221 */ /* 0x000fe20000010000 */
[----:B------:R-:W-:Y:S01]  /*4010*/  PRMT R137, R134, 0x7632, R137 ;  /* 0x0000763286897816 */ /* 0x000fe20000000089 */
[----:B------:R-:W-:Y:S01]  /*4020*/  IMAD.U32 R131, R131, 0x10000, RZ ;  /* 0x0001000083837824 */ /* 0x000fe200078e00ff */
[C---:B------:R-:W-:Y:S01]  /*4030*/  PRMT R138, R135.reuse, 0x7632, R138 ;  /* 0x00007632878a7816 */ /* 0x040fe2000000008a */
[----:B------:R-:W-:Y:S01]  /*4040*/  FADD.FTZ R193, R128, R133 ;  /* 0x0000008580c17221 */ /* 0x000fe20000010000 */
[----:B------:R-:W-:Y:S01]  /*4050*/  PRMT R128, R124, 0x7632, R128 ;  /* 0x000076327c807816 */ /* 0x000fe20000000080 */
[----:B------:R-:W-:Y:S01]  /*4060*/  IMAD.U32 R135, R135, 0x10000, RZ ;  /* 0x0001000087877824 */ /* 0x000fe200078e00ff */
[----:B------:R-:W-:-:S02]  /*4070*/  PRMT R129, R126, 0x7632, R129 ;  /* 0x000076327e817816 */ /* 0x000fc40000000081 */
[----:B------:R-:W-:Y:S01]  /*4080*/  PRMT R130, R127, 0x7632, R130 ;  /* 0x000076327f827816 */ /* 0x000fe20000000082 */
[----:B------:R-:W-:Y:S01]  /*4090*/  IMAD.U32 R128, R128, 0x10000, RZ ;  /* 0x0001000080807824 */ /* 0x000fe200078e00ff */
[----:B------:R-:W-:Y:S02]  /*40a0*/  SHF.L.U32 R216, R219, 0x10, RZ ;  /* 0x00000010dbd87819 */ /* 0x000fe400000006ff */
        /* <DEDUP_REMOVED lines=9> */
[----:B------:R-:W-:-:S02]  /*4140*/  SHF.L.U32 R129, R129, 0x10, RZ ;  /* 0x0000001081817819 */ /* 0x000fc400000006ff */
[----:B------:R-:W-:Y:S01]  /*4150*/  SHF.L.U32 R133, R136, 0x10, RZ ;  /* 0x0000001088857819 */ /* 0x000fe200000006ff */
[----:B------:R-:W-:Y:S01]  /*4160*/  FADD.FTZ R219, R219, R130 ;  /* 0x00000082dbdb7221 */ /* 0x000fe20000010000 */
[----:B------:R-:W-:Y:S01]  /*4170*/  F2FP.BF16.F32.PACK_AB R128, R215, R188 ;  /* 0x000000bcd780723e */ /* 0x000fe200000010ff */
[----:B------:R-:W-:Y:S02]  /*4180*/  FADD.FTZ R217, R132, R129 ;  /* 0x0000008184d97221 */ /* 0x000fe40000010000 */
[----:B------:R-:W-:Y:S01]  /*4190*/  FADD.FTZ R216, R133, R216 ;  /* 0x000000d885d87221 */ /* 0x000fe20000010000 */
[----:B------:R-:W-:Y:S02]  /*41a0*/  F2FP.BF16.F32.PACK_AB R131, R219, R218 ;  /* 0x000000dadb83723e */ /* 0x000fe400000010ff */
[----:B------:R-:W-:Y:S02]  /*41b0*/  F2FP.BF16.F32.PACK_AB R130, R217, R198 ;  /* 0x000000c6d982723e */ /* 0x000fe400000010ff */
[----:B------:R-:W-:Y:S01]  /*41c0*/  F2FP.BF16.F32.PACK_AB R129, R216, R193 ;  /* 0x000000c1d881723e */ /* 0x000fe200000010ff */
[----:B------:R-:W-:Y:S06]  /*41d0*/  BRA `(.L_x_27) ;  /* 0x0000000000d07947 */ /* 0x000fec0003800000 */
.L_x_28:
        /* <DEDUP_REMOVED lines=52> */
.L_x_27:
[----:B------:R-:W0:Y:S01]  /*4520*/  @UP0 LDCU.64 UR4, c[0x0][0x3a8] ;  /* 0x00007500ff0407ac */ /* 0x000e220008000a00 */
[----:B------:R-:W-:Y:S02]  /*4530*/  PLOP3.LUT P0, PT, PT, PT, UP0, 0x80, 0x8 ;  /* 0x000000000008781c */ /* 0x000fe40003f0f008 */
[----:B------:R-:W-:Y:S02]  /*4540*/  PLOP3.LUT P1, PT, PT, PT, UP0, 0x80, 0x8 ;  /* 0x000000000008781c */ /* 0x000fe40003f2f008 */
[----:B------:R-:W-:-:S09]  /*4550*/  MOV R132, 0x10 ;  /* 0x0000001000847802 */ /* 0x000fd20000000f00 */
[C---:B0-----:R-:W-:Y:S01]  /*4560*/  @P0 IMAD.WIDE.U32 R132, R227.reuse, R132, UR4 ;  /* 0x00000004e3840e25 */ /* 0x041fe2000f8e0084 */
[----:B------:R-:W-:-:S04]  /*4570*/  IADD3 R227, PT, PT, R227, 0x20, RZ ;  /* 0x00000020e3e37810 */ /* 0x000fc80007ffe0ff */
[----:B------:R3:W-:Y:S03]  /*4580*/  @P1 STG.E.128 desc[UR6][R132.64], R128 ;  /* 0x0000008084001986 */ /* 0x0007e6000c101d06 */
.L_x_24:
[----:B------:R-:W-:Y:S05]  /*4590*/  BSYNC.RECONVERGENT B0 ;  /* 0x0000000000007941 */ /* 0x000fea0003800200 */
.L_x_23:
[----:B------:R-:W-:Y:S01]  /*45a0*/  ISETP.GE.U32.AND P0, PT, R184, 0xa0, PT ;  /* 0x000000a0b800780c */ /* 0x000fe20003f06070 */
[----:B------:R-:W-:Y:S01]  /*45b0*/  BSSY.RECONVERGENT B0, `(.L_x_29) ;  /* 0x00000ab000007945 */ /* 0x000fe20003800200 */
[----:B------:R-:W-:-:S11]  /*45c0*/  LOP3.LUT R0, R0, 0xfffffffe, RZ, 0xc0, !PT ;  /* 0xfffffffe00007812 */ /* 0x000fd600078ec0ff */
[----:B------:R-:W-:Y:S01]  /*45d0*/  @P0 LOP3.LUT R0, R0, 0x1, RZ, 0xfc, !PT ;  /* 0x0000000100000812 */ /* 0x000fe200078efcff */
[----:B------:R-:W-:Y:S06]  /*45e0*/  @!P0 BRA `(.L_x_30) ;  /* 0x00000008009c8947 */ /* 0x000fec0003800000 */
[----:B------:R-:W-:Y:S01]  /*45f0*/  ISETP.NE.U32.AND P0, PT, RZ, UR12, PT ;  /* 0x0000000cff007c0c */ /* 0x000fe2000bf05070 */
[----:B------:R-:W4:Y:S03]  /*4600*/  LDC.64 R136, c[0x0][0x390] ;  /* 0x0000e400ff887b82 */ /* 0x000f260000000a00 */
[----:B------:R-:W-:Y:S02]  /*4610*/  ISETP.NE.AND.EX P1, PT, RZ, UR13, PT, P0 ;  /* 0x0000000dff007c0c */ /* 0x000fe4000bf25300 */
[----:B------:R-:W-:-:S04]  /*4620*/  ISETP.NE.U32.AND P0, PT, RZ, UR10, PT ;  /* 0x0000000aff007c0c */ /* 0x000fc8000bf05070 */
[----:B------:R-:W-:-:S07]  /*4630*/  ISETP.NE.AND.EX P0, PT, RZ, UR11, PT, P0 ;  /* 0x0000000bff007c0c */ /* 0x000fce000bf05300 */
[----:B0123--:R-:W0:Y:S08]  /*4640*/  @P1 LDC.64 R132, c[0x0][0x3a0] ;  /* 0x0000e800ff841b82 */ /* 0x00fe300000000a00 */
[----:B------:R-:W1:Y:S01]  /*4650*/  @P0 LDC.64 R134, c[0x0][0x398] ;  /* 0x0000e600ff860b82 */ /* 0x000e620000000a00 */
[----:B0-----:R-:W-:-:S04]  /*4660*/  @P1 IMAD.WIDE.U32 R138, R227, 0x10, R132 ;  /* 0x00000010e38a1825 */ /* 0x001fc800078e0084 */
[C---:B----4-:R-:W-:Y:S01]  /*4670*/  IMAD.WIDE.U32 R132, R227.reuse, 0x10, R136 ;  /* 0x00000010e3847825 */ /* 0x050fe200078e0088 */
[----:B------:R-:W2:Y:S03]  /*4680*/  @P1 LDG.E.128 R120, desc[UR6][R138.64] ;  /* 0x000000068a781981 */ /* 0x000ea6000c1e1d00 */
[----:B-1----:R-:W-:Y:S02]  /*4690*/  @P0 IMAD.WIDE.U32 R136, R227, 0x10, R134 ;  /* 0x00000010e3880825 */ /* 0x002fe400078e0086 */
        /* <DEDUP_REMOVED lines=25> */
.L_x_32:
        /* <DEDUP_REMOVED lines=33> */
.L_x_31:
        /* <DEDUP_REMOVED lines=40> */
.L_x_34:
        /* <DEDUP_REMOVED lines=52> */
.L_x_33:
[----:B------:R-:W0:Y:S01]  /*5000*/  @UP0 LDCU.64 UR4, c[0x0][0x3a8] ;  /* 0x00007500ff0407ac */ /* 0x000e220008000a00 */
[----:B------:R-:W-:Y:S01]  /*5010*/  PLOP3.LUT P0, PT, PT, PT, UP0, 0x80, 0x8 ;  /* 0x000000000008781c */ /* 0x000fe20003f0f008 */
[----:B------:R-:W-:Y:S01]  /*5020*/  HFMA2 R132, -RZ, RZ, 0, 9.5367431640625e-07 ;  /* 0x00000010ff847431 */ /* 0x000fe200000001ff */
[----:B------:R-:W-:-:S11]  /*5030*/  PLOP3.LUT P1, PT, PT, PT, UP0, 0x80, 0x8 ;  /* 0x000000000008781c */ /* 0x000fd60003f2f008 */
[----:B0-----:R-:W-:-:S05]  /*5040*/  @P0 IMAD.WIDE.U32 R132, R227, R132, UR4 ;  /* 0x00000004e3840e25 */ /* 0x001fca000f8e0084 */
[----:B------:R4:W-:Y:S02]  /*5050*/  @P1 STG.E.128 desc[UR6][R132.64], R128 ;  /* 0x0000008084001986 */ /* 0x0009e4000c101d06 */
.L_x_30:
[----:B------:R-:W-:Y:S05]  /*5060*/  BSYNC.RECONVERGENT B0 ;  /* 0x0000000000007941 */ /* 0x000fea0003800200 */
.L_x_29:
[----:B01234-:R-:W-:Y:S01]  /*5070*/  FADD.FTZ R133, RZ, R185 ;  /* 0x000000b9ff857221 */ /* 0x01ffe20000010000 */
[C---:B------:R-:W-:Y:S01]  /*5080*/  ISETP.GE.U32.AND P0, PT, R184.reuse, 0x20, PT ;  /* 0x00000020b800780c */ /* 0x040fe20003f06070 */
[----:B------:R-:W-:Y:S01]  /*5090*/  UMOV UR4, 0xffffffff ;  /* 0xffffffff00047882 */ /* 0x000fe20000000000 */
[----:B------:R-:W-:Y:S01]  /*50a0*/  ISETP.GT.U32.AND P1, PT, R184, 0x3f, PT ;  /* 0x0000003fb800780c */ /* 0x000fe20003f24070 */
[----:B------:R-:W-:Y:S01]  /*50b0*/  FADD.FTZ R133, R202, R133 ;  /* 0x00000085ca857221 */ /* 0x000fe20000010000 */
[C---:B------:R-:W-:Y:S02]  /*50c0*/  ISETP.GT.U32.AND P2, PT, R184.reuse, 0x5f, PT ;  /* 0x0000005fb800780c */ /* 0x040fe40003f44070 */
[----:B------:R-:W-:Y:S01]  /*50d0*/  ISETP.GT.U32.AND P3, PT, R184, 0x7f, PT ;  /* 0x0000007fb800780c */ /* 0x000fe20003f64070 */
[----:B------:R-:W-:Y:S01]  /*50e0*/  FADD.FTZ R132, R190, R133 ;  /* 0x00000085be847221 */ /* 0x000fe20000010000 */
[----:B------:R-:W-:Y:S02]  /*50f0*/  ISETP.GT.U32.AND P4, PT, R184, 0x9f, PT ;  /* 0x0000009fb800780c */ /* 0x000fe40003f84070 */
[----:B------:R-:W-:Y:S01]  /*5100*/  ISETP.NE.AND P5, PT, R183, RZ, PT ;  /* 0x000000ffb700720c */ /* 0x000fe20003fa5270 */
[----:B------:R-:W-:-:S04]  /*5110*/  FADD.FTZ R132, R201, R132 ;  /* 0x00000084c9847221 */ /* 0x000fc80000010000 */
[----:B------:R-:W-:-:S04]  /*5120*/  FADD.FTZ R133, R195, R132 ;  /* 0x00000084c3857221 */ /* 0x000fc80000010000 */
[----:B------:R-:W-:-:S04]  /*5130*/  FADD.FTZ R132, R200, R133 ;  /* 0x00000085c8847221 */ /* 0x000fc80000010000 */
[----:B------:R-:W-:-:S04]  /*5140*/  FADD.FTZ R133, R203, R132 ;  /* 0x00000084cb857221 */ /* 0x000fc80000010000 */
[----:B------:R-:W-:-:S05]  /*5150*/  FADD.FTZ R133, R204, R133 ;  /* 0x00000085cc857221 */ /* 0x000fca0000010000 */
[----:B------:R-:W-:-:S05]  /*5160*/  FSEL R133, R133, RZ, P0 ;  /* 0x000000ff85857208 */ /* 0x000fca0000000000 */
[----:B------:R-:W-:-:S04]  /*5170*/  FADD.FTZ R132, R186, R133 ;  /* 0x00000085ba847221 */ /* 0x000fc80000010000 */
[----:B------:R-:W-:-:S04]  /*5180*/  FADD.FTZ R132, R205, R132 ;  /* 0x00000084cd847221 */ /* 0x000fc80000010000 */
[----:B------:R-:W-:-:S04]  /*5190*/  FADD.FTZ R135, R191, R132 ;  /* 0x00000084bf877221 */ /* 0x000fc80000010000 */
[----:B------:R-:W-:-:S04]  /*51a0*/  FADD.FTZ R135, R206, R135 ;  /* 0x00000087ce877221 */ /* 0x000fc80000010000 */
[----:B------:R-:W-:-:S04]  /*51b0*/  FADD.FTZ R132, R196, R135 ;  /* 0x00000087c4847221 */ /* 0x000fc80000010000 */
[----:B------:R-:W-:-:S04]  /*51c0*/  FADD.FTZ R135, R207, R132 ;  /* 0x00000084cf877221 */ /* 0x000fc80000010000 */
[----:B------:R-:W-:-:S04]  /*51d0*/  FADD.FTZ R132, R208, R135 ;  /* 0x00000087d0847221 */ /* 0x000fc80000010000 */
[----:B------:R-:W-:-:S04]  /*51e0*/  @P1 FADD.FTZ R133, R209, R132 ;  /* 0x00000084d1851221 */ /* 0x000fc80000010000 */
        /* <DEDUP_REMOVED lines=23> */
[----:B------:R-:W-:Y:S01]  /*5360*/  @P4 FADD.FTZ R133, R224, R135 ;  /* 0x00000087e0854221 */ /* 0x000fe20000010000 */
[----:B------:R-:W-:Y:S06]  /*5370*/  BRA.DIV UR4, `(.L_x_35) ;  /* 0x00000022045c7947 */ /* 0x000fec000b800000 */
[----:B------:R-:W0:Y:S01]  /*5380*/  SHFL.BFLY PT, R132, R133, 0x1, 0x1f ;  /* 0x0c201f0085847f89 */ /* 0x000e2200000e0000 */
[----:B------:R-:W1:Y:S01]  /*5390*/  LDC R136, c[0x0][0x400] ;  /* 0x00010000ff887b82 */ /* 0x000e620000000800 */
[----:B0-----:R-:W-:-:S05]  /*53a0*/  FADD.FTZ R134, R133, R132 ;  /* 0x0000008485867221 */ /* 0x001fca0000010000 */
[----:B------:R-:W0:Y:S02]  /*53b0*/  SHFL.BFLY PT, R135, R134, 0x2, 0x1f ;  /* 0x0c401f0086877f89 */ /* 0x000e2400000e0000 */
[----:B0-----:R-:W-:-:S05]  /*53c0*/  FADD.FTZ R135, R134, R135 ;  /* 0x0000008786877221 */ /* 0x001fca0000010000 */
[----:B------:R-:W0:Y:S02]  /*53d0*/  SHFL.BFLY PT, R132, R135, 0x4, 0x1f ;  /* 0x0c801f0087847f89 */ /* 0x000e2400000e0000 */
[----:B0-----:R-:W-:-:S05]  /*53e0*/  FADD.FTZ R138, R135, R132 ;  /* 0x00000084878a7221 */ /* 0x001fca0000010000 */
[----:B------:R-:W0:Y:S02]  /*53f0*/  SHFL.BFLY PT, R137, R138, 0x8, 0x1f ;  /* 0x0d001f008a897f89 */ /* 0x000e2400000e0000 */
[----:B0-----:R-:W-:-:S05]  /*5400*/  FADD.FTZ R139, R138, R137 ;  /* 0x000000898a8b7221 */ /* 0x001fca0000010000 */
[----:B------:R-:W0:Y:S02]  /*5410*/  SHFL.BFLY PT, R132, R139, 0x10, 0x1f ;  /* 0x0e001f008b847f89 */ /* 0x000e2400000e0000 */
[----:B0-----:R-:W-:-:S04]  /*5420*/  FADD.FTZ R137, R139, R132 ;  /* 0x000000848b897221 */ /* 0x001fc80000010000 */
[----:B-1----:R-:W-:-:S04]  /*5430*/  FMUL.FTZ R137, R137, R136 ;  /* 0x0000008889897220 */ /* 0x002fc80000410000 */
[--C-:B------:R-:W-:Y:S01]  /*5440*/  FADD.FTZ R132, R185, -R137.reuse ;  /* 0x80000089b9847221 */ /* 0x100fe20000010000 */
[--C-:B------:R-:W-:Y:S01]  /*5450*/  FADD.FTZ R133, R202, -R137.reuse ;  /* 0x80000089ca857221 */ /* 0x100fe20000010000 */
[--C-:B------:R-:W-:Y:S01]  /*5460*/  FADD.FTZ R135, R190, -R137.reuse ;  /* 0x80000089be877221 */ /* 0x100fe20000010000 */
[--C-:B------:R-:W-:Y:S01]  /*5470*/  FADD.FTZ R134, R205, -R137.reuse ;  /* 0x80000089cd867221 */ /* 0x100fe20000010000 */
[----:B------:R-:W-:Y:S01]  /*5480*/  FFMA.FTZ R132, R132, R132, RZ ;  /* 0x0000008484847223 */ /* 0x000fe200000100ff */
[----:B------:R-:W-:-:S03]  /*5490*/  FADD.FTZ R138, R191, -R137 ;  /* 0x80000089bf8a7221 */ /* 0x000fc60000010000 */
[----:B------:R-:W-:Y:S01]  /*54a0*/  FFMA.FTZ R132, R133, R133, R132 ;  /* 0x0000008585847223 */ /* 0x000fe20000010084 */
        /* <DEDUP_REMOVED lines=9> */
[----:B------:R-:W-:-:S04]  /*5540*/  FFMA.FTZ R132, R135, R135, R132 ;  /* 0x0000008787847223 */ /* 0x000fc80000010084 */
[----:B------:R-:W-:Y:S01]  /*5550*/  FFMA.FTZ R132, R133, R133, R132 ;  /* 0x0000008585847223 */ /* 0x000fe20000010084 */
[----:B------:R-:W-:-:S04]  /*5560*/  FADD.FTZ R133, R186, -R137 ;  /* 0x80000089ba857221 */ /* 0x000fc80000010000 */
[----:B------:R-:W-:-:S05]  /*5570*/  FSEL R132, R132, RZ, P0 ;  /* 0x000000ff84847208 */ /* 0x000fca0000000000 */
[----:B------:R-:W-:-:S04]  /*5580*/  FFMA.FTZ R133, R133, R133, R132 ;  /* 0x0000008585857223 */ /* 0x000fc80000010084 */
        /* <DEDUP_REMOVED lines=12> */
[----:B------:R-:W-:Y:S01]  /*5650*/  @P1 FFMA.FTZ R132, R134, R134, R133 ;  /* 0x0000008686841223 */ /* 0x000fe20000010085 */
[--C-:B------:R-:W-:Y:S01]  /*5660*/  FADD.FTZ R133, R187, -R137.reuse ;  /* 0x80000089bb857221 */ /* 0x100fe20000010000 */
[----:B------:R-:W-:-:S03]  /*5670*/  FADD.FTZ R134, R210, -R137 ;  /* 0x80000089d2867221 */ /* 0x000fc60000010000 */
        /* <DEDUP_REMOVED lines=44> */
[----:B------:R-:W-:-:S05]  /*5940*/  @P4 FFMA.FTZ R132, R134, R134, R133 ;  /* 0x0000008686844223 */ /* 0x000fca0000010085 */
[----:B------:R-:W0:Y:S02]  /*5950*/  SHFL.BFLY PT, R133, R132, 0x1, 0x1f ;  /* 0x0c201f0084857f89 */ /* 0x000e2400000e0000 */
[----:B0-----:R-:W-:-:S05]  /*5960*/  FADD.FTZ R133, R132, R133 ;  /* 0x0000008584857221 */ /* 0x001fca0000010000 */
[----:B------:R-:W0:Y:S02]  /*5970*/  SHFL.BFLY PT, R134, R133, 0x2, 0x1f ;  /* 0x0c401f0085867f89 */ /* 0x000e2400000e0000 */
[----:B0-----:R-:W-:-:S05]  /*5980*/  FADD.FTZ R134, R133, R134 ;  /* 0x0000008685867221 */ /* 0x001fca0000010000 */
[----:B------:R-:W0:Y:S02]  /*5990*/  SHFL.BFLY PT, R135, R134, 0x4, 0x1f ;  /* 0x0c801f0086877f89 */ /* 0x000e2400000e0000 */
[----:B0-----:R-:W-:-:S05]  /*59a0*/  FADD.FTZ R135, R134, R135 ;  /* 0x0000008786877221 */ /* 0x001fca0000010000 */
[----:B------:R-:W0:Y:S02]  /*59b0*/  SHFL.BFLY PT, R138, R135, 0x8, 0x1f ;  /* 0x0d001f00878a7f89 */ /* 0x000e2400000e0000 */
[----:B0-----:R-:W-:-:S05]  /*59c0*/  FADD.FTZ R138, R135, R138 ;  /* 0x0000008a878a7221 */ /* 0x001fca0000010000 */
[----:B------:R0:W1:Y:S02]  /*59d0*/  SHFL.BFLY PT, R139, R138, 0x10, 0x1f ;  /* 0x0e001f008a8b7f89 */ /* 0x00006400000e0000 */
.L_x_58:
[----:B------:R-:W-:Y:S01]  /*59e0*/  FMUL.FTZ R226, R137, R137 ;  /* 0x0000008989e27220 */ /* 0x000fe20000410000 */
[----:B------:R-:W-:Y:S01]  /*59f0*/  PLOP3.LUT P1, PT, PT, PT, UP2, 0x40, 0x4 ;  /* 0x000000000004781c */ /* 0x000fe20003f2e828 */
[----:B------:R-:W2:Y:S01]  /*5a00*/  @!P5 LDC.64 R134, c[0x0][0x3c0] ;  /* 0x0000f000ff86db82 */ /* 0x000ea20000000a00 */
[----:B-1----:R-:W-:Y:S01]  /*5a10*/  FADD.FTZ R227, R138, R139 ;  /* 0x0000008b8ae37221 */ /* 0x002fe20000010000 */
[----:B------:R-:W-:Y:S01]  /*5a20*/  BSSY.RECONVERGENT B0, `(.L_x_36) ;  /* 0x000005c000007945 */ /* 0x000fe20003800200 */
[----:B------:R-:W-:Y:S02]  /*5a30*/  FSEL R139, R226, RZ, !P1 ;  /* 0x000000ffe28b7208 */ /* 0x000fe40004800000 */
[----:B------:R-:W-:Y:S01]  /*5a40*/  FFMA.FTZ R136, R227, R136, UR8 ;  /* 0x00000008e3887e23 */ /* 0x000fe20008010088 */
[----:B------:R-:W-:Y:S02]  /*5a50*/  PLOP3.LUT P1, PT, PT, PT, UP2, 0x40, 0x4 ;  /* 0x000000000004781c */ /* 0x000fe40003f2e828 */
[----:B------:R-:W1:Y:S01]  /*5a60*/  @!P5 LDC.64 R132, c[0x0][0x3c8] ;  /* 0x0000f200ff84db82 */ /* 0x000e620000000a00 */
[----:B------:R-:W-:Y:S01]  /*5a70*/  FADD.FTZ R136, R136, R139 ;  /* 0x0000008b88887221 */ /* 0x000fe20000010000 */
[----:B------:R-:W-:-:S03]  /*5a80*/  FSEL R226, R137, RZ, P1 ;  /* 0x000000ff89e27208 */ /* 0x000fc60000800000 */
[----:B------:R-:W3:Y:S01]  /*5a90*/  MUFU.RSQ R227, R136 ;  /* 0x0000008800e37308 */ /* 0x000ee20000001400 */
[----:B--2---:R-:W-:-:S05]  /*5aa0*/  @!P5 IMAD.WIDE R134, R182, 0x4, R134 ;  /* 0x00000004b686d825 */ /* 0x004fca00078e0286 */
[----:B------:R2:W-:Y:S01]  /*5ab0*/  @!P5 STG.E desc[UR6][R134.64], R137 ;  /* 0x000000898600d986 */ /* 0x0005e2000c101906 */
[----:B-1----:R-:W-:-:S05]  /*5ac0*/  @!P5 IMAD.WIDE R132, R182, 0x4, R132 ;  /* 0x00000004b684d825 */ /* 0x002fca00078e0284 */
[----:B---3--:R2:W-:Y:S01]  /*5ad0*/  @!P5 STG.E desc[UR6][R132.64], R227 ;  /* 0x000000e38400d986 */ /* 0x0085e2000c101906 */
[----:B------:R-:W-:Y:S05]  /*5ae0*/  @!P0 BRA `(.L_x_37) ;  /* 0x00000004003c8947 */ /* 0x000fea0003800000 */
[--C-:B--2---:R-:W-:Y:S01]  /*5af0*/  FADD.FTZ R132, R203, -R226.reuse ;  /* 0x800000e2cb847221 */ /* 0x104fe20000010000 */
[----:B------:R-:W-:Y:S01]  /*5b00*/  SHF.L.U32 R133, R43, 0x10, RZ ;  /* 0x000000102b857819 */ /* 0x000fe200000006ff */
[----:B------:R-:W-:Y:S02]  /*5b10*/  IMAD.U32 R135, R87, 0x10000, RZ ;  /* 0x0001000057877824 */ /* 0x000fe400078e00ff */
[--C-:B------:R-:W-:Y:S01]  /*5b20*/  FADD.FTZ R134, R204, -R226.reuse ;  /* 0x800000e2cc867221 */ /* 0x100fe20000010000 */
[----:B------:R-:W-:Y:S01]  /*5b30*/  FMUL.FTZ R232, R227, R132 ;  /* 0x00000084e3e87220 */ /* 0x000fe20000410000 */
[----:B------:R-:W-:Y:S01]  /*5b40*/  FADD.FTZ R132, R195, -R226 ;  /* 0x800000e2c3847221 */ /* 0x000fe20000010000 */
[----:B------:R-:W-:Y:S01]  /*5b50*/  SHF.L.U32 R139, R47, 0x10, RZ ;  /* 0x000000102f8b7819 */ /* 0x000fe200000006ff */
[----:B0-----:R-:W-:Y:S01]  /*5b60*/  IMAD.U32 R138, R17, 0x10000, RZ ;  /* 0x00010000118a7824 */ /* 0x001fe200078e00ff */
[----:B------:R-:W-:Y:S01]  /*5b70*/  SHF.L.U32 R229, R103, 0x10, RZ ;  /* 0x0000001067e57819 */ /* 0x000fe200000006ff */
[----:B------:R-:W-:Y:S01]  /*5b80*/  FFMA.FTZ R234, R232, R133, R135 ;  /* 0x00000085e8ea7223 */ /* 0x000fe20000010087 */
[----:B------:R-:W-:Y:S01]  /*5b90*/  SHF.L.U32 R231, R15, 0x10, RZ ;  /* 0x000000100fe77819 */ /* 0x000fe200000006ff */
[----:B------:R-:W-:Y:S01]  /*5ba0*/  IMAD.U32 R135, R14, 0x10000, RZ ;  /* 0x000100000e877824 */ /* 0x000fe200078e00ff */
[----:B------:R-:W-:Y:S01]  /*5bb0*/  SHF.L.U32 R235, R16, 0x10, RZ ;  /* 0x0000001010eb7819 */ /* 0x000fe200000006ff */
[----:B------:R-:W-:Y:S01]  /*5bc0*/  IMAD.U32 R233, R46, 0x10000, RZ ;  /* 0x000100002ee97824 */ /* 0x000fe200078e00ff */
[----:B------:R-:W-:Y:S01]  /*5bd0*/  SHF.L.U32 R136, R102, 0x10, RZ ;  /* 0x0000001066887819 */ /* 0x000fe200000006ff */
[C---:B------:R-:W-:Y:S01]  /*5be0*/  FMUL.FTZ R134, R227.reuse, R134 ;  /* 0x00000086e3867220 */ /* 0x040fe20000410000 */
[----:B------:R-:W-:Y:S01]  /*5bf0*/  SHF.L.U32 R133, R42, 0x10, RZ ;  /* 0x000000102a857819 */ /* 0x000fe200000006ff */
[----:B------:R-:W-:Y:S01]  /*5c00*/  FMUL.FTZ R132, R227, R132 ;  /* 0x00000084e3847220 */ /* 0x000fe20000410000 */
[----:B------:R-:W-:Y:S01]  /*5c10*/  SHF.L.U32 R137, R86, 0x10, RZ ;  /* 0x0000001056897819 */ /* 0x000fe200000006ff */
[----:B------:R-:W-:Y:S01]  /*5c20*/  FFMA.FTZ R232, R232, R139, R229 ;  /* 0x0000008be8e87223 */ /* 0x000fe200000100e5 */
[C---:B------:R-:W-:Y:S01]  /*5c30*/  FFMA.FTZ R135, R134.reuse, R135, R231 ;  /* 0x0000008786877223 */ /* 0x040fe200000100e7 */
[----:B------:R-:W-:Y:S01]  /*5c40*/  FFMA.FTZ R139, R134, R235, R138 ;  /* 0x000000eb868b7223 */ /* 0x000fe2000001008a */
[C---:B------:R-:W-:Y:S01]  /*5c50*/  FFMA.FTZ R233, R132.reuse, R233, R136 ;  /* 0x000000e984e97223 */ /* 0x040fe20000010088 */
[----:B------:R-:W-:Y:S01]  /*5c60*/  FFMA.FTZ R134, R132, R133, R137 ;  /* 0x0000008584867223 */ /* 0x000fe20000010089 */
[--C-:B------:R-:W-:Y:S01]  /*5c70*/  FADD.FTZ R136, R200, -R226.reuse ;  /* 0x800000e2c8887221 */ /* 0x100fe20000010000 */
[----:B------:R-:W-:Y:S01]  /*5c80*/  FADD.FTZ R132, R190, -R226 ;  /* 0x800000e2be847221 */ /* 0x000fe20000010000 */
[----:B------:R-:W-:Y:S01]  /*5c90*/  SHF.L.U32 R137, R85, 0x10, RZ ;  /* 0x0000001055897819 */ /* 0x000fe200000006ff */
[----:B------:R-:W-:-:S02]  /*5ca0*/  IMAD.U32 R133, R41, 0x10000, RZ ;  /* 0x0001000029857824 */ /* 0x000fc400078e00ff */
[----:B------:R-:W-:Y:S01]  /*5cb0*/  FMUL.FTZ R138, R227, R136 ;  /* 0x00000088e38a7220 */ /* 0x000fe20000410000 */
[----:B------:R-:W-:Y:S01]  /*5cc0*/  SHF.L.U32 R229, R45, 0x10, RZ ;  /* 0x000000102de57819 */ /* 0x000fe200000006ff */
[----:B------:R-:W-:Y:S01]  /*5cd0*/  FMUL.FTZ R136, R227, R132 ;  /* 0x00000084e3887220 */ /* 0x000fe20000410000 */
[----:B------:R-:W-:Y:S01]  /*5ce0*/  IMAD.U32 R228, R101, 0x10000, RZ ;  /* 0x0001000065e47824 */ /* 0x000fe200078e00ff */
[----:B------:R-:W-:Y:S01]  /*5cf0*/  SHF.L.U32 R235, R10, 0x10, RZ ;  /* 0x000000100aeb7819 */ /* 0x000fe200000006ff */
[----:B------:R-:W-:Y:S01]  /*5d00*/  IMAD.U32 R231, R11, 0x10000, RZ ;  /* 0x000100000be77824 */ /* 0x000fe200078e00ff */
[----:B------:R-:W-:Y:S01]  /*5d10*/  SHF.L.U32 R237, R12, 0x10, RZ ;  /* 0x000000100ced7819 */ /* 0x000fe200000006ff */
[C---:B------:R-:W-:Y:S01]  /*5d20*/  FFMA.FTZ R132, R136.reuse, R133, R137 ;  /* 0x0000008588847223 */ /* 0x040fe20000010089 */
[----:B------:R-:W-:Y:S01]  /*5d30*/  SHF.L.U32 R230, R13, 0x10, RZ ;  /* 0x000000100de67819 */ /* 0x000fe200000006ff */
[----:B------:R-:W-:Y:S01]  /*5d40*/  FFMA.FTZ R136, R136, R229, R228 ;  /* 0x000000e588887223 */ /* 0x000fe200000100e4 */
[----:B------:R-:W-:Y:S01]  /*5d50*/  FADD.FTZ R228, R201, -R226 ;  /* 0x800000e2c9e47221 */ /* 0x000fe20000010000 */
[C---:B------:R-:W-:Y:S01]  /*5d60*/  FFMA.FTZ R235, R138.reuse, R235, R231 ;  /* 0x000000eb8aeb7223 */ /* 0x040fe200000100e7 */
[----:B------:R-:W-:Y:S01]  /*5d70*/  SHF.L.U32 R236, R7, 0x10, RZ ;  /* 0x0000001007ec7819 */ /* 0x000fe200000006ff */
[----:B------:R-:W-:Y:S01]  /*5d80*/  FFMA.FTZ R138, R138, R237, R230 ;  /* 0x000000ed8a8a7223 */ /* 0x000fe200000100e6 */
[----:B------:R-:W-:Y:S01]  /*5d90*/  SHF.L.U32 R230, R6, 0x10, RZ ;  /* 0x0000001006e67819 */ /* 0x000fe200000006ff */
[----:B------:R-:W-:Y:S01]  /*5da0*/  FMUL.FTZ R137, R227, R228 ;  /* 0x000000e4e3897220 */ /* 0x000fe20000410000 */
[----:B------:R-:W-:Y:S01]  /*5db0*/  SHF.L.U32 R229, R9, 0x10, RZ ;  /* 0x0000001009e57819 */ /* 0x000fe200000006ff */
[----:B------:R-:W-:-:S02]  /*5dc0*/  IMAD.U32 R238, R8, 0x10000, RZ ;  /* 0x0001000008ee7824 */ /* 0x000fc400078e00ff */
[----:B------:R-:W-:Y:S01]  /*5dd0*/  FADD.FTZ R228, R185, -R226 ;  /* 0x800000e2b9e47221 */ /* 0x000fe20000010000 */
[C---:B------:R-:W-:Y:S01]  /*5de0*/  FFMA.FTZ R133, R137.reuse, R230, R236 ;  /* 0x000000e689857223 */ /* 0x040fe200000100ec */
[----:B------:R-:W-:Y:S02]  /*5df0*/  IMAD.U32 R231, R84, 0x10000, RZ ;  /* 0x0001000054e77824 */ /* 0x000fe400078e00ff */
[----:B------:R-:W-:Y:S01]  /*5e00*/  FFMA.FTZ R137, R137, R238, R229 ;  /* 0x000000ee89897223 */ /* 0x000fe200000100e5 */
[----:B------:R-:W-:Y:S01]  /*5e10*/  SHF.L.U32 R229, R40, 0x10, RZ ;  /* 0x0000001028e57819 */ /* 0x000fe200000006ff */
[----:B------:R-:W-:Y:S01]  /*5e20*/  FMUL.FTZ R228, R227, R228 ;  /* 0x000000e4e3e47220 */ /* 0x000fe20000410000 */
[----:B------:R-:W-:Y:S01]  /*5e30*/  SHF.L.U32 R237, R44, 0x10, RZ ;  /* 0x000000102ced7819 */ /* 0x000fe200000006ff */
[----:B------:R-:W-:Y:S01]  /*5e40*/  FADD.FTZ R238, R202, -R226 ;  /* 0x800000e2caee7221 */ /* 0x000fe20000010000 */
[----:B------:R-:W-:Y:S01]  /*5e50*/  SHF.L.U32 R230, R100, 0x10, RZ ;  /* 0x0000001064e67819 */ /* 0x000fe200000006ff */
[----:B------:R-:W-:Y:S01]  /*5e60*/  FFMA.FTZ R236, R228, R229, R231 ;  /* 0x000000e5e4ec7223 */ /* 0x000fe200000100e7 */
[----:B------:R-:W-:Y:S01]  /*5e70*/  SHF.L.U32 R241, R3, 0x10, RZ ;  /* 0x0000001003f17819 */ /* 0x000fe200000006ff */
[----:B------:R-:W-:Y:S01]  /*5e80*/  FMUL.FTZ R238, R227, R238 ;  /* 0x000000eee3ee7220 */ /* 0x000fe20000410000 */
[----:B------:R-:W-:-:S02]  /*5e90*/  IMAD.U32 R239, R2, 0x10000, RZ ;  /* 0x0001000002ef7824 */ /* 0x000fc400078e00ff */
[----:B------:R-:W-:Y:S01]  /*5ea0*/  FFMA.FTZ R237, R228, R237, R230 ;  /* 0x000000ede4ed7223 */ /* 0x000fe200000100e6 */
[----:B------:R-:W-:Y:S01]  /*5eb0*/  SHF.L.U32 R243, R4, 0x10, RZ ;  /* 0x0000001004f37819 */ /* 0x000fe200000006ff */
[----:B------:R-:W0:Y:S01]  /*5ec0*/  LDC.64 R230, c[0x0][0x428] ;  /* 0x00010a00ffe67b82 */ /* 0x000e220000000a00 */
[----:B------:R-:W-:Y:S02]  /*5ed0*/  IMAD.U32 R240, R5, 0x10000, RZ ;  /* 0x0001000005f07824 */ /* 0x000fe400078e00ff */
[C---:B------:R-:W-:Y:S01]  /*5ee0*/  FFMA.FTZ R239, R238.reuse, R239, R241 ;  /* 0x000000efeeef7223 */ /* 0x040fe200000100f1 */
[----:B------:R-:W-:Y:S01]  /*5ef0*/  F2FP.BF16.F32.PACK_AB R133, R133, R132 ;  /* 0x000000848585723e */ /* 0x000fe200000010ff */
[----:B------:R-:W-:Y:S01]  /*5f00*/  FFMA.FTZ R240, R238, R243, R240 ;  /* 0x000000f3eef07223 */ /* 0x000fe200000100f0 */
[----:B------:R-:W-:Y:S02]  /*5f10*/  F2FP.BF16.F32.PACK_AB R135, R135, R234 ;  /* 0x000000ea8787723e */ /* 0x000fe400000010ff */
[----:B------:R-:W1:Y:S01]  /*5f20*/  LDC.64 R228, c[0x0][0x430] ;  /* 0x00010c00ffe47b82 */ /* 0x000e620000000a00 */
[----:B------:R-:W-:-:S02]  /*5f30*/  F2FP.BF16.F32.PACK_AB R134, R235, R134 ;  /* 0x00000086eb86723e */ /* 0x000fc400000010ff */
[----:B------:R-:W-:Y:S02]  /*5f40*/  F2FP.BF16.F32.PACK_AB R132, R239, R236 ;  /* 0x000000ecef84723e */ /* 0x000fe400000010ff */
[----:B------:R-:W-:Y:S02]  /*5f50*/  F2FP.BF16.F32.PACK_AB R137, R137, R136 ;  /* 0x000000888989723e */ /* 0x000fe400000010ff */
[----:B------:R-:W-:Y:S02]  /*5f60*/  F2FP.BF16.F32.PACK_AB R139, R139, R232 ;  /* 0x000000e88b8b723e */ /* 0x000fe400000010ff */
[----:B------:R-:W-:Y:S02]  /*5f70*/  F2FP.BF16.F32.PACK_AB R138, R138, R233 ;  /* 0x000000e98a8a723e */ /* 0x000fe400000010ff */
[----:B------:R-:W-:Y:S01]  /*5f80*/  F2FP.BF16.F32.PACK_AB R136, R240, R237 ;  /* 0x000000edf088723e */ /* 0x000fe200000010ff */
[----:B0-----:R-:W-:-:S05]  /*5f90*/  IMAD.WIDE.U32 R230, R225, 0x10, R230 ;  /* 0x00000010e1e67825 */ /* 0x001fca00078e00e6 */
[----:B------:R3:W-:Y:S01]  /*5fa0*/  STG.E.128 desc[UR6][R230.64], R132 ;  /* 0x00000084e6007986 */ /* 0x0007e2000c101d06 */
[C---:B-1----:R-:W-:Y:S01]  /*5fb0*/  IMAD.WIDE.U32 R228, R225.reuse, 0x10, R228 ;  /* 0x00000010e1e47825 */ /* 0x042fe200078e00e4 */
[----:B------:R-:W-:-:S04]  /*5fc0*/  IADD3 R225, PT, PT, R225, 0x20, RZ ;  /* 0x00000020e1e17810 */ /* 0x000fc80007ffe0ff */
[----:B------:R3:W-:Y:S03]  /*5fd0*/  STG.E.128 desc[UR6][R228.64], R136 ;  /* 0x00000088e4007986 */ /* 0x0007e6000c101d06 */
.L_x_37:
[----:B------:R-:W-:Y:S05]  /*5fe0*/  BSYNC.RECONVERGENT B0 ;  /* 0x0000000000007941 */ /* 0x000fea0003800200 */
.L_x_36:
[----:B------:R-:W-:Y:S01]  /*5ff0*/  ISETP.GE.U32.AND P1, PT, R184, 0x40, PT ;  /* 0x00000040b800780c */ /* 0x000fe20003f26070 */
[----:B------:R-:W-:-:S12]  /*6000*/  BSSY.RECONVERGENT B0, `(.L_x_38) ;  /* 0x0000051000007945 */ /* 0x000fd80003800200 */
[----:B------:R-:W-:Y:S05]  /*6010*/  @!P1 BRA `(.L_x_39) ;  /* 0x00000004003c9947 */ /* 0x000fea0003800000 */
[--C-:B--23--:R-:W-:Y:S01]  /*6020*/  FADD.FTZ R132, R208, -R226.reuse ;  /* 0x800000e2d0847221 */ /* 0x10cfe20000010000 */
        /* <DEDUP_REMOVED lines=78> */
.L_x_39:
[----:B------:R-:W-:Y:S05]  /*6510*/  BSYNC.RECONVERGENT B0 ;  /* 0x0000000000007941 */ /* 0x000fea0003800200 */
.L_x_38:
[----:B------:R-:W-:Y:S01]  /*6520*/  ISETP.GE.U32.AND P1, PT, R184, 0x60, PT ;  /* 0x00000060b800780c */ /* 0x000fe20003f26070 */
[----:B------:R-:W-:-:S12]  /*6530*/  BSSY.RECONVERGENT B0, `(.L_x_40) ;  /* 0x0000051000007945 */ /* 0x000fd80003800200 */
[----:B------:R-:W-:Y:S05]  /*6540*/  @!P1 BRA `(.L_x_41) ;  /* 0x00000004003c9947 */ /* 0x000fea0003800000 */
[--C-:B--234-:R-:W-:Y:S01]  /*6550*/  FADD.FTZ R132, R213, -R226.reuse ;  /* 0x800000e2d5847221 */ /* 0x11cfe20000010000 */
        /* <DEDUP_REMOVED lines=78> */
.L_x_41:
[----:B------:R-:W-:Y:S05]  /*6a40*/  BSYNC.RECONVERGENT B0 ;  /* 0x0000000000007941 */ /* 0x000fea0003800200 */
.L_x_40:
[----:B------:R-:W-:Y:S01]  /*6a50*/  ISETP.GE.U32.AND P1, PT, R184, 0x80, PT ;  /* 0x00000080b800780c */ /* 0x000fe20003f26070 */
[----:B------:R-:W-:-:S12]  /*6a60*/  BSSY.RECONVERGENT B0, `(.L_x_42) ;  /* 0x0000051000007945 */ /* 0x000fd80003800200 */
[----:B------:R-:W-:Y:S05]  /*6a70*/  @!P1 BRA `(.L_x_43) ;  /* 0x00000004003c9947 */ /* 0x000fea0003800000 */
[--C-:B0-234-:R-:W-:Y:S01]  /*6a80*/  FADD.FTZ R132, R218, -R226.reuse ;  /* 0x800000e2da847221 */ /* 0x11dfe20000010000 */
[----:B------:R-:W-:Y:S01]  /*6a90*/  SHF.L.U32 R133, R67, 0x10, RZ ;  /* 0x0000001043857819 */ /* 0x000fe200000006ff */
[----:B------:R-:W-:Y:S02]  /*6aa0*/  IMAD.U32 R135, R75, 0x10000, RZ ;  /* 0x000100004b877824 */ /* 0x000fe400078e00ff */
[--C-:B------:R-:W-:Y:S01]  /*6ab0*/  FADD.FTZ R134, R219, -R226.reuse ;  /* 0x800000e2db867221 */ /* 0x100fe20000010000 */
[----:B------:R-:W-:Y:S01]  /*6ac0*/  FMUL.FTZ R232, R227, R132 ;  /* 0x00000084e3e87220 */ /* 0x000fe20000410000 */
[----:B------:R-:W-:Y:S01]  /*6ad0*/  FADD.FTZ R132, R198, -R226 ;  /* 0x800000e2c6847221 */ /* 0x000fe20000010000 */
[----:B------:R-:W-:Y:S01]  /*6ae0*/  SHF.L.U32 R139, R71, 0x10, RZ ;  /* 0x00000010478b7819 */ /* 0x000fe200000006ff */
[----:B------:R-:W-:Y:S01]  /*6af0*/  IMAD.U32 R138, R165, 0x10000, RZ ;  /* 0x00010000a58a7824 */ /* 0x000fe200078e00ff */
        /* <DEDUP_REMOVED lines=71> */
.L_x_43:
[----:B------:R-:W-:Y:S05]  /*6f70*/  BSYNC.RECONVERGENT B0 ;  /* 0x0000000000007941 */ /* 0x000fea0003800200 */
.L_x_42:
        /* <DEDUP_REMOVED lines=8> */
[----:B------:R-:W-:Y:S01]  /*7000*/  SHF.L.U32 R231, R168, 0x10, RZ ;  /* 0x00000010a8e77819 */ /* 0x000fe200000006ff */
[----:B------:R-:W-:Y:S01]  /*7010*/  FADD.FTZ R138, R194, -R226 ;  /* 0x800000e2c28a7221 */ /* 0x000fe20000010000 */
[----:B------:R-:W-:Y:S02]  /*7020*/  IMAD.U32 R136, R169, 0x10000, RZ ;  /* 0x00010000a9887824 */ /* 0x000fe400078e00ff */
[----:B------:R-:W-:Y:S01]  /*7030*/  FFMA.FTZ R132, R230, R133, R135 ;  /* 0x00000085e6847223 */ /* 0x000fe20000010087 */
[----:B------:R-:W-:Y:S01]  /*7040*/  SHF.L.U32 R133, R167, 0x10, RZ ;  /* 0x00000010a7857819 */ /* 0x000fe200000006ff */
[----:B------:R-:W-:-:S02]  /*7050*/  IMAD.U32 R135, R166, 0x10000, RZ ;  /* 0x00010000a6877824 */ /* 0x000fc400078e00ff */
[----:B------:R-:W-:Y:S01]  /*7060*/  FMUL.FTZ R134, R227, R134 ;  /* 0x00000086e3867220 */ /* 0x000fe20000410000 */
[----:B------:R-:W-:Y:S01]  /*7070*/  SHF.L.U32 R229, R105, 0x10, RZ ;  /* 0x0000001069e57819 */ /* 0x000fe200000006ff */
[----:B------:R-:W-:Y:S01]  /*7080*/  IMAD.U32 R235, R109, 0x10000, RZ ;  /* 0x000100006deb7824 */ /* 0x000fe200078e00ff */
[----:B------:R-:W-:Y:S01]  /*7090*/  SHF.L.U32 R233, R113, 0x10, RZ ;  /* 0x0000001071e97819 */ /* 0x000fe200000006ff */
[----:B------:R-:W-:Y:S01]  /*70a0*/  FMUL.FTZ R138, R227, R138 ;  /* 0x0000008ae38a7220 */ /* 0x000fe20000410000 */
[----:B------:R-:W-:Y:S01]  /*70b0*/  SHF.L.U32 R232, R117, 0x10, RZ ;  /* 0x0000001075e87819 */ /* 0x000fe200000006ff */
[----:B------:R-:W-:Y:S01]  /*70c0*/  FFMA.FTZ R135, R134, R135, R133 ;  /* 0x0000008786877223 */ /* 0x000fe20000010085 */
[----:B------:R-:W-:Y:S01]  /*70d0*/  SHF.L.U32 R137, R108, 0x10, RZ ;  /* 0x000000106c897819 */ /* 0x000fe200000006ff */
[----:B------:R-:W-:Y:S01]  /*70e0*/  FFMA.FTZ R231, R134, R231, R136 ;  /* 0x000000e786e77223 */ /* 0x000fe20000010088 */
[----:B------:R-:W-:Y:S01]  /*70f0*/  SHF.L.U32 R139, R116, 0x10, RZ ;  /* 0x00000010748b7819 */ /* 0x000fe200000006ff */
[----:B------:R-:W-:Y:S01]  /*7100*/  FADD.FTZ R134, R221, -R226 ;  /* 0x800000e2dd867221 */ /* 0x000fe20000010000 */
[C---:B------:R-:W-:Y:S01]  /*7110*/  FFMA.FTZ R133, R138.reuse, R229, R233 ;  /* 0x000000e58a857223 */ /* 0x040fe200000100e9 */
[----:B------:R-:W-:Y:S01]  /*7120*/  FFMA.FTZ R232, R138, R235, R232 ;  /* 0x000000eb8ae87223 */ /* 0x000fe200000100e8 */
[----:B------:R-:W-:Y:S01]  /*7130*/  SHF.L.U32 R233, R172, 0x10, RZ ;  /* 0x00000010ace97819 */ /* 0x000fe200000006ff */
[----:B------:R-:W-:Y:S01]  /*7140*/  FADD.FTZ R138, R199, -R226 ;  /* 0x800000e2c78a7221 */ /* 0x000fe20000010000 */
[----:B------:R-:W-:Y:S01]  /*7150*/  SHF.L.U32 R136, R173, 0x10, RZ ;  /* 0x00000010ad887819 */ /* 0x000fe200000006ff */
[----:B------:R-:W-:Y:S01]  /*7160*/  FFMA.FTZ R230, R230, R137, R139 ;  /* 0x00000089e6e67223 */ /* 0x000fe2000001008b */
[----:B------:R-:W-:Y:S01]  /*7170*/  FMUL.FTZ R134, R227, R134 ;  /* 0x00000086e3867220 */ /* 0x000fe20000410000 */
[----:B------:R-:W-:Y:S01]  /*7180*/  SHF.L.U32 R137, R170, 0x10, RZ ;  /* 0x00000010aa897819 */ /* 0x000fe200000006ff */
[----:B------:R-:W-:Y:S01]  /*7190*/  IMAD.U32 R139, R171, 0x10000, RZ ;  /* 0x00010000ab8b7824 */ /* 0x000fe200078e00ff */
[----:B------:R-:W-:Y:S01]  /*71a0*/  SHF.L.U32 R235, R114, 0x10, RZ ;  /* 0x0000001072eb7819 */ /* 0x000fe200000006ff */
[----:B------:R-:W-:Y:S01]  /*71b0*/  IMAD.U32 R229, R106, 0x10000, RZ ;  /* 0x000100006ae57824 */ /* 0x000fe200078e00ff */
[----:B------:R-:W-:Y:S01]  /*71c0*/  SHF.L.U32 R237, R110, 0x10, RZ ;  /* 0x000000106eed7819 */ /* 0x000fe200000006ff */
[----:B------:R-:W-:Y:S01]  /*71d0*/  FMUL.FTZ R138, R227, R138 ;  /* 0x0000008ae38a7220 */ /* 0x000fe20000410000 */
[----:B------:R-:W-:-:S02]  /*71e0*/  IMAD.U32 R234, R118, 0x10000, RZ ;  /* 0x0001000076ea7824 */ /* 0x000fc400078e00ff */
[----:B------:R-:W-:Y:S01]  /*71f0*/  FFMA.FTZ R233, R134, R233, R136 ;  /* 0x000000e986e97223 */ /* 0x000fe20000010088 */
[----:B------:R-:W-:Y:S01]  /*7200*/  FADD.FTZ R136, R222, -R226 ;  /* 0x800000e2de887221 */ /* 0x000fe20000010000 */
[----:B------:R-:W-:Y:S01]  /*7210*/  FFMA.FTZ R228, R134, R137, R139 ;  /* 0x0000008986e47223 */ /* 0x000fe2000001008b */
[C---:B------:R-:W-:Y:S01]  /*7220*/  FFMA.FTZ R134, R138.reuse, R229, R235 ;  /* 0x000000e58a867223 */ /* 0x040fe200000100eb */
[----:B------:R-:W-:Y:S01]  /*7230*/  FFMA.FTZ R234, R138, R237, R234 ;  /* 0x000000ed8aea7223 */ /* 0x000fe200000100ea */
[----:B------:R-:W-:Y:S01]  /*7240*/  SHF.L.U32 R229, R174, 0x10, RZ ;  /* 0x00000010aee57819 */ /* 0x000fe200000006ff */
[----:B------:R-:W-:Y:S01]  /*7250*/  IMAD.U32 R235, R176, 0x10000, RZ ;  /* 0x00010000b0eb7824 */ /* 0x000fe200078e00ff */
[----:B------:R-:W-:Y:S01]  /*7260*/  SHF.L.U32 R137, R175, 0x10, RZ ;  /* 0x00000010af897819 */ /* 0x000fe200000006ff */
[----:B------:R-:W-:Y:S01]  /*7270*/  FMUL.FTZ R136, R227, R136 ;  /* 0x00000088e3887220 */ /* 0x000fe20000410000 */
[----:B------:R-:W-:Y:S01]  /*7280*/  SHF.L.U32 R138, R177, 0x10, RZ ;  /* 0x00000010b18a7819 */ /* 0x000fe200000006ff */
[----:B------:R-:W-:Y:S01]  /*7290*/  FADD.FTZ R236, R223, -R226 ;  /* 0x800000e2dfec7221 */ /* 0x000fe20000010000 */
[----:B------:R-:W-:Y:S01]  /*72a0*/  SHF.L.U32 R238, R111, 0x10, RZ ;  /* 0x000000106fee7819 */ /* 0x000fe200000006ff */
[C---:B------:R-:W-:Y:S01]  /*72b0*/  FFMA.FTZ R229, R136.reuse, R229, R137 ;  /* 0x000000e588e57223 */ /* 0x040fe20000010089 */
[----:B------:R-:W-:Y:S01]  /*72c0*/  SHF.L.U32 R137, R119, 0x10, RZ ;  /* 0x0000001077897819 */ /* 0x000fe200000006ff */
[----:B------:R-:W-:Y:S01]  /*72d0*/  FFMA.FTZ R235, R136, R235, R138 ;  /* 0x000000eb88eb7223 */ /* 0x000fe2000001008a */
[----:B------:R-:W-:Y:S01]  /*72e0*/  SHF.L.U32 R136, R107, 0x10, RZ ;  /* 0x000000106b887819 */ /* 0x000fe200000006ff */
[----:B------:R-:W-:-:S02]  /*72f0*/  IMAD.U32 R138, R115, 0x10000, RZ ;  /* 0x00010000738a7824 */ /* 0x000fc400078e00ff */
[----:B------:R-:W-:Y:S01]  /*7300*/  FMUL.FTZ R237, R227, R236 ;  /* 0x000000ece3ed7220 */ /* 0x000fe20000410000 */
[----:B------:R-:W-:Y:S01]  /*7310*/  FADD.FTZ R226, R224, -R226 ;  /* 0x800000e2e0e27221 */ /* 0x000fe20000010000 */
[----:B------:R-:W-:Y:S02]  /*7320*/  SHF.L.U32 R239, R179, 0x10, RZ ;  /* 0x00000010b3ef7819 */ /* 0x000fe400000006ff */
[C---:B------:R-:W-:Y:S01]  /*7330*/  FFMA.FTZ R236, R237.reuse, R136, R138 ;  /* 0x00000088edec7223 */ /* 0x040fe2000001008a */
[----:B------:R-:W-:Y:S01]  /*7340*/  FFMA.FTZ R237, R237, R238, R137 ;  /* 0x000000eeeded7223 */ /* 0x000fe20000010089 */
[----:B------:R-:W0:Y:S01]  /*7350*/  LDC.64 R138, c[0x0][0x428] ;  /* 0x00010a00ff8a7b82 */ /* 0x000e220000000a00 */
[----:B------:R-:W-:Y:S01]  /*7360*/  FMUL.FTZ R226, R227, R226 ;  /* 0x000000e2e3e27220 */ /* 0x000fe20000410000 */
[----:B------:R-:W-:Y:S01]  /*7370*/  IMAD.U32 R227, R178, 0x10000, RZ ;  /* 0x00010000b2e37824 */ /* 0x000fe200078e00ff */
[----:B------:R-:W-:Y:S01]  /*7380*/  SHF.L.U32 R241, R180, 0x10, RZ ;  /* 0x00000010b4f17819 */ /* 0x000fe200000006ff */
[----:B------:R-:W-:Y:S01]  /*7390*/  IMAD.U32 R238, R181, 0x10000, RZ ;  /* 0x00010000b5ee7824 */ /* 0x000fe200078e00ff */
[----:B------:R-:W-:Y:S01]  /*73a0*/  F2FP.BF16.F32.PACK_AB R134, R229, R134 ;  /* 0x00000086e586723e */ /* 0x000fe200000010ff */
[----:B------:R-:W-:Y:S01]  /*73b0*/  FFMA.FTZ R239, R226, R227, R239 ;  /* 0x000000e3e2ef7223 */ /* 0x000fe200000100ef */
[----:B------:R-:W-:Y:S01]  /*73c0*/  F2FP.BF16.F32.PACK_AB R133, R228, R133 ;  /* 0x00000085e485723e */ /* 0x000fe200000010ff */
[----:B------:R-:W1:Y:S01]  /*73d0*/  LDC.64 R136, c[0x0][0x430] ;  /* 0x00010c00ff887b82 */ /* 0x000e620000000a00 */
[----:B------:R-:W-:Y:S01]  /*73e0*/  FFMA.FTZ R238, R226, R241, R238 ;  /* 0x000000f1e2ee7223 */ /* 0x000fe200000100ee */
[----:B------:R-:W-:-:S02]  /*73f0*/  F2FP.BF16.F32.PACK_AB R132, R135, R132 ;  /* 0x000000848784723e */ /* 0x000fc400000010ff */
[----:B------:R-:W-:Y:S01]  /*7400*/  F2FP.BF16.F32.PACK_AB R135, R239, R236 ;  /* 0x000000ecef87723e */ /* 0x000fe200000010ff */
[----:B0-----:R-:W-:Y:S01]  /*7410*/  IMAD.WIDE.U32 R226, R225, 0x10, R138 ;  /* 0x00000010e1e27825 */ /* 0x001fe200078e008a */
[----:B------:R-:W-:Y:S02]  /*7420*/  F2FP.BF16.F32.PACK_AB R139, R238, R237 ;  /* 0x000000edee8b723e */ /* 0x000fe400000010ff */
[----:B------:R-:W-:Y:S02]  /*7430*/  F2FP.BF16.F32.PACK_AB R138, R235, R234 ;  /* 0x000000eaeb8a723e */ /* 0x000fe400000010ff */
[----:B------:R0:W-:Y:S01]  /*7440*/  STG.E.128 desc[UR6][R226.64], R132 ;  /* 0x00000084e2007986 */ /* 0x0001e2000c101d06 */
[----:B-1----:R-:W-:Y:S01]  /*7450*/  IMAD.WIDE.U32 R228, R225, 0x10, R136 ;  /* 0x00000010e1e47825 */ /* 0x002fe200078e0088 */
[----:B------:R-:W-:Y:S02]  /*7460*/  F2FP.BF16.F32.PACK_AB R137, R233, R232 ;  /* 0x000000e8e989723e */ /* 0x000fe400000010ff */
[----:B------:R-:W-:-:S05]  /*7470*/  F2FP.BF16.F32.PACK_AB R136, R231, R230 ;  /* 0x000000e6e788723e */ /* 0x000fca00000010ff */
[----:B------:R0:W-:Y:S02]  /*7480*/  STG.E.128 desc[UR6][R228.64], R136 ;  /* 0x00000088e4007986 */ /* 0x0001e4000c101d06 */
.L_x_45:
[----:B------:R-:W-:Y:S05]  /*7490*/  BSYNC.RECONVERGENT B0 ;  /* 0x0000000000007941 */ /* 0x000fea0003800200 */
.L_x_44:
[----:B0-234-:R-:W0:Y:S02]  /*74a0*/  LDC.64 R132, c[0x0][0x380] ;  /* 0x0000e000ff847b82 */ /* 0x01de240000000a00 */
[----:B0-----:R-:W-:-:S04]  /*74b0*/  LEA R182, R132, R182, 0x2 ;  /* 0x000000b684b67211 */ /* 0x001fc800078e10ff */
[----:B------:R-:W-:-:S13]  /*74c0*/  ISETP.GE.AND P1, PT, R182, R133, PT ;  /* 0x00000085b600720c */ /* 0x000fda0003f26270 */
[----:B------:R-:W-:Y:S05]  /*74d0*/  @!P1 BRA `(.L_x_46) ;  /* 0xffffffa400609947 */ /* 0x000fea000383ffff */
[----:B------:R-:W-:Y:S05]  /*74e0*/  EXIT ;  /* 0x000000000000794d */ /* 0x000fea0003800000 */
.L_x_35:
[----:B------:R-:W-:Y:S01]  /*74f0*/  HFMA2 R231, -RZ, RZ, 0, 1.847743988037109375e-06 ;  /* 0x0000001fffe77431 */ /* 0x000fe200000001ff */
[----:B------:R-:W-:Y:S01]  /*7500*/  BSSY B0, `(.L_x_47) ;  /* 0x0000007000007945 */ /* 0x000fe20003800000 */
[----:B------:R-:W-:Y:S01]  /*7510*/  MOV R229, R133 ;  /* 0x0000008500e57202 */ /* 0x000fe20000000f00 */
[----:B------:R-:W-:Y:S01]  /*7520*/  IMAD.MOV.U32 R228, RZ, RZ, 0x1 ;  /* 0x00000001ffe47424 */ /* 0x000fe200078e00ff */
[----:B------:R-:W-:-:S07]  /*7530*/  MOV R226, 0xffffffff ;  /* 0xffffffff00e27802 */ /* 0x000fce0000000f00 */
[----:B------:R-:W-:Y:S05]  /*7540*/  WARPSYNC.COLLECTIVE R226, `(.L_x_48) ;  /* 0x00000000e2087348 */ /* 0x000fea0003c00000 */
[----:B------:R0:W1:Y:S02]  /*7550*/  SHFL.BFLY P6, R227, R229, R228, R231 ;  /* 0x0c0000e4e5e37389 */ /* 0x00006400000c00e7 */
[----:B01----:R-:W-:Y:S05]  /*7560*/  ENDCOLLECTIVE ;  /* 0x000000000000791b */ /* 0x003fea0003800000 */
.L_x_48:
[----:B------:R-:W-:Y:S05]  /*7570*/  BSYNC B0 ;  /* 0x0000000000007941 */ /* 0x000fea0003800000 */
.L_x_47:
[----:B------:R-:W-:Y:S02]  /*7580*/  IMAD.MOV.U32 R132, RZ, RZ, R227 ;  /* 0x000000ffff847224 */ /* 0x000fe400078e00e3 */
[----:B------:R-:W-:Y:S02]  /*7590*/  HFMA2 R228, -RZ, RZ, 0, 1.1920928955078125e-07 ;  /* 0x00000002ffe47431 */ /* 0x000fe400000001ff */
[----:B------:R-:W-:Y:S01]  /*75a0*/  IMAD.MOV.U32 R231, RZ, RZ, 0x1f ;  /* 0x0000001fffe77424 */ /* 0x000fe200078e00ff */
[----:B------:R-:W-:Y:S01]  /*75b0*/  MOV R226, 0xffffffff ;  /* 0xffffffff00e27802 */ /* 0x000fe20000000f00 */
[----:B------:R-:W-:Y:S01]  /*75c0*/  FADD.FTZ R134, R133, R132 ;  /* 0x0000008485867221 */ /* 0x000fe20000010000 */
[----:B------:R-:W0:Y:S04]  /*75d0*/  LDC R136, c[0x0][0x400] ;  /* 0x00010000ff887b82 */ /* 0x000e280000000800 */
[----:B------:R-:W-:-:S07]  /*75e0*/  MOV R229, R134 ;  /* 0x0000008600e57202 */ /* 0x000fce0000000f00 */
[----:B0-----:R-:W-:Y:S05]  /*75f0*/  WARPSYNC.COLLECTIVE R226, `(.L_x_49) ;  /* 0x00000000e2087348 */ /* 0x001fea0003c00000 */
[----:B------:R1:W2:Y:S02]  /*7600*/  SHFL.BFLY P6, R227, R229, R228, R231 ;  /* 0x0c0000e4e5e37389 */ /* 0x0002a400000c00e7 */
[----:B012---:R-:W-:Y:S05]  /*7610*/  ENDCOLLECTIVE ;  /* 0x000000000000791b */ /* 0x007fea0003800000 */
.L_x_49:
[----:B------:R-:W-:Y:S01]  /*7620*/  HFMA2 R228, -RZ, RZ, 0, 2.384185791015625e-07 ;  /* 0x00000004ffe47431 */ /* 0x000fe200000001ff */
[----:B------:R-:W-:-:S05]  /*7630*/  MOV R135, R227 ;  /* 0x000000e300877202 */ /* 0x000fca0000000f00 */
[----:B------:R-:W-:-:S04]  /*7640*/  FADD.FTZ R135, R134, R135 ;  /* 0x0000008786877221 */ /* 0x000fc80000010000 */
[----:B------:R-:W-:-:S07]  /*7650*/  IMAD.MOV.U32 R229, RZ, RZ, R135 ;  /* 0x000000ffffe57224 */ /* 0x000fce00078e0087 */
[----:B------:R-:W-:Y:S05]  /*7660*/  WARPSYNC.COLLECTIVE R226, `(.L_x_50) ;  /* 0x00000000e2087348 */ /* 0x000fea0003c00000 */
[----:B------:R0:W1:Y:S02]  /*7670*/  SHFL.BFLY P6, R227, R229, R228, R231 ;  /* 0x0c0000e4e5e37389 */ /* 0x00006400000c00e7 */
[----:B01----:R-:W-:Y:S05]  /*7680*/  ENDCOLLECTIVE ;  /* 0x000000000000791b */ /* 0x003fea0003800000 */
.L_x_50:
[----:B------:R-:W-:Y:S01]  /*7690*/  HFMA2 R228, -RZ, RZ, 0, 4.76837158203125e-07 ;  /* 0x00000008ffe47431 */ /* 0x000fe200000001ff */
[----:B------:R-:W-:-:S05]  /*76a0*/  MOV R132, R227 ;  /* 0x000000e300847202 */ /* 0x000fca0000000f00 */
[----:B------:R-:W-:-:S04]  /*76b0*/  FADD.FTZ R138, R135, R132 ;  /* 0x00000084878a7221 */ /* 0x000fc80000010000 */
[----:B------:R-:W-:-:S07]  /*76c0*/  IMAD.MOV.U32 R229, RZ, RZ, R138 ;  /* 0x000000ffffe57224 */ /* 0x000fce00078e008a */
[----:B------:R-:W-:Y:S05]  /*76d0*/  WARPSYNC.COLLECTIVE R226, `(.L_x_51) ;  /* 0x00000000e2087348 */ /* 0x000fea0003c00000 */
[----:B------:R0:W1:Y:S02]  /*76e0*/  SHFL.BFLY P6, R227, R229, R228, R231 ;  /* 0x0c0000e4e5e37389 */ /* 0x00006400000c00e7 */
[----:B01----:R-:W-:Y:S05]  /*76f0*/  ENDCOLLECTIVE ;  /* 0x000000000000791b */ /* 0x003fea0003800000 */
.L_x_51:
[----:B------:R-:W-:Y:S01]  /*7700*/  HFMA2 R228, -RZ, RZ, 0, 9.5367431640625e-07 ;  /* 0x00000010ffe47431 */ /* 0x000fe200000001ff */
[----:B------:R-:W-:-:S05]  /*7710*/  MOV R137, R227 ;  /* 0x000000e300897202 */ /* 0x000fca0000000f00 */
[----:B------:R-:W-:-:S04]  /*7720*/  FADD.FTZ R139, R138, R137 ;  /* 0x000000898a8b7221 */ /* 0x000fc80000010000 */
[----:B------:R-:W-:-:S07]  /*7730*/  IMAD.MOV.U32 R229, RZ, RZ, R139 ;  /* 0x000000ffffe57224 */ /* 0x000fce00078e008b */
[----:B------:R-:W-:Y:S05]  /*7740*/  WARPSYNC.COLLECTIVE R226, `(.L_x_52) ;  /* 0x00000000e2087348 */ /* 0x000fea0003c00000 */
[----:B------:R0:W1:Y:S02]  /*7750*/  SHFL.BFLY P6, R227, R229, R228, R231 ;  /* 0x0c0000e4e5e37389 */ /* 0x00006400000c00e7 */
[----:B01----:R-:W-:Y:S05]  /*7760*/  ENDCOLLECTIVE ;  /* 0x000000000000791b */ /* 0x003fea0003800000 */
.L_x_52:
[----:B------:R-:W-:Y:S01]  /*7770*/  HFMA2 R228, -RZ, RZ, 0, 5.9604644775390625e-08 ;  /* 0x00000001ffe47431 */ /* 0x000fe200000001ff */
[----:B------:R-:W-:-:S05]  /*7780*/  MOV R132, R227 ;  /* 0x000000e300847202 */ /* 0x000fca0000000f00 */
[----:B------:R-:W-:-:S04]  /*7790*/  FADD.FTZ R137, R139, R132 ;  /* 0x000000848b897221 */ /* 0x000fc80000010000 */
[----:B------:R-:W-:-:S04]  /*77a0*/  FMUL.FTZ R137, R137, R136 ;  /* 0x0000008889897220 */ /* 0x000fc80000410000 */
[--C-:B------:R-:W-:Y:S01]  /*77b0*/  FADD.FTZ R132, R185, -R137.reuse ;  /* 0x80000089b9847221 */ /* 0x100fe20000010000 */
[--C-:B------:R-:W-:Y:S01]  /*77c0*/  FADD.FTZ R133, R202, -R137.reuse ;  /* 0x80000089ca857221 */ /* 0x100fe20000010000 */
[----:B------:R-:W-:Y:S02]  /*77d0*/  FADD.FTZ R134, R205, -R137 ;  /* 0x80000089cd867221 */ /* 0x000fe40000010000 */
[----:B------:R-:W-:-:S04]  /*77e0*/  FFMA.FTZ R132, R132, R132, RZ ;  /* 0x0000008484847223 */ /* 0x000fc800000100ff */
[----:B------:R-:W-:Y:S01]  /*77f0*/  FFMA.FTZ R132, R133, R133, R132 ;  /* 0x0000008585847223 */ /* 0x000fe20000010084 */
[----:B------:R-:W-:-:S04]  /*7800*/  FADD.FTZ R133, R190, -R137 ;  /* 0x80000089be857221 */ /* 0x000fc80000010000 */
        /* <DEDUP_REMOVED lines=12> */
[----:B------:R-:W-:-:S05]  /*78d0*/  FSEL R132, R132, RZ, P0 ;  /* 0x000000ff84847208 */ /* 0x000fca0000000000 */
[----:B------:R-:W-:-:S04]  /*78e0*/  FFMA.FTZ R133, R133, R133, R132 ;  /* 0x0000008585857223 */ /* 0x000fc80000010084 */
        /* <DEDUP_REMOVED lines=12> */
[----:B------:R-:W-:Y:S01]  /*79b0*/  @P1 FFMA.FTZ R132, R134, R134, R133 ;  /* 0x0000008686841223 */ /* 0x000fe20000010085 */
[--C-:B------:R-:W-:Y:S01]  /*79c0*/  FADD.FTZ R133, R187, -R137.reuse ;  /* 0x80000089bb857221 */ /* 0x100fe20000010000 */
[----:B------:R-:W-:-:S03]  /*79d0*/  FADD.FTZ R134, R210, -R137 ;  /* 0x80000089d2867221 */ /* 0x000fc60000010000 */
        /* <DEDUP_REMOVED lines=45> */
[----:B------:R-:W-:-:S04]  /*7cb0*/  @P4 FFMA.FTZ R132, R134, R134, R133 ;  /* 0x0000008686844223 */ /* 0x000fc80000010085 */
[----:B------:R-:W-:-:S07]  /*7cc0*/  IMAD.MOV.U32 R229, RZ, RZ, R132 ;  /* 0x000000ffffe57224 */ /* 0x000fce00078e0084 */
[----:B------:R-:W-:Y:S05]  /*7cd0*/  WARPSYNC.COLLECTIVE R226, `(.L_x_53) ;  /* 0x00000000e2087348 */ /* 0x000fea0003c00000 */
[----:B------:R0:W1:Y:S02]  /*7ce0*/  SHFL.BFLY P6, R227, R229, R228, R231 ;  /* 0x0c0000e4e5e37389 */ /* 0x00006400000c00e7 */
[----:B01----:R-:W-:Y:S05]  /*7cf0*/  ENDCOLLECTIVE ;  /* 0x000000000000791b */ /* 0x003fea0003800000 */
.L_x_53:
[----:B------:R-:W-:Y:S01]  /*7d00*/  HFMA2 R228, -RZ, RZ, 0, 1.1920928955078125e-07 ;  /* 0x00000002ffe47431 */ /* 0x000fe200000001ff */
[----:B------:R-:W-:-:S05]  /*7d10*/  MOV R133, R227 ;  /* 0x000000e300857202 */ /* 0x000fca0000000f00 */
[----:B------:R-:W-:-:S04]  /*7d20*/  FADD.FTZ R133, R132, R133 ;  /* 0x0000008584857221 */ /* 0x000fc80000010000 */
[----:B------:R-:W-:-:S07]  /*7d30*/  IMAD.MOV.U32 R229, RZ, RZ, R133 ;  /* 0x000000ffffe57224 */ /* 0x000fce00078e0085 */
[----:B------:R-:W-:Y:S05]  /*7d40*/  WARPSYNC.COLLECTIVE R226, `(.L_x_54) ;  /* 0x00000000e2087348 */ /* 0x000fea0003c00000 */
[----:B------:R0:W1:Y:S02]  /*7d50*/  SHFL.BFLY P6, R227, R229, R228, R231 ;  /* 0x0c0000e4e5e37389 */ /* 0x00006400000c00e7 */
[----:B01----:R-:W-:Y:S05]  /*7d60*/  ENDCOLLECTIVE ;  /* 0x000000000000791b */ /* 0x003fea0003800000 */
.L_x_54:
[----:B------:R-:W-:Y:S01]  /*7d70*/  HFMA2 R228, -RZ, RZ, 0, 2.384185791015625e-07 ;  /* 0x00000004ffe47431 */ /* 0x000fe200000001ff */
[----:B------:R-:W-:-:S05]  /*7d80*/  MOV R134, R227 ;  /* 0x000000e300867202 */ /* 0x000fca0000000f00 */
[----:B------:R-:W-:-:S04]  /*7d90*/  FADD.FTZ R134, R133, R134 ;  /* 0x0000008685867221 */ /* 0x000fc80000010000 */
[----:B------:R-:W-:-:S07]  /*7da0*/  IMAD.MOV.U32 R229, RZ, RZ, R134 ;  /* 0x000000ffffe57224 */ /* 0x000fce00078e0086 */
[----:B------:R-:W-:Y:S05]  /*7db0*/  WARPSYNC.COLLECTIVE R226, `(.L_x_55) ;  /* 0x00000000e2087348 */ /* 0x000fea0003c00000 */
[----:B------:R0:W1:Y:S02]  /*7dc0*/  SHFL.BFLY P6, R227, R229, R228, R231 ;  /* 0x0c0000e4e5e37389 */ /* 0x00006400000c00e7 */
[----:B01----:R-:W-:Y:S05]  /*7dd0*/  ENDCOLLECTIVE ;  /* 0x000000000000791b */ /* 0x003fea0003800000 */
.L_x_55:
[----:B------:R-:W-:Y:S01]  /*7de0*/  HFMA2 R228, -RZ, RZ, 0, 4.76837158203125e-07 ;  /* 0x00000008ffe47431 */ /* 0x000fe200000001ff */
[----:B------:R-:W-:-:S05]  /*7df0*/  MOV R135, R227 ;  /* 0x000000e300877202 */ /* 0x000fca0000000f00 */
[----:B------:R-:W-:-:S04]  /*7e00*/  FADD.FTZ R135, R134, R135 ;  /* 0x0000008786877221 */ /* 0x000fc80000010000 */
[----:B------:R-:W-:-:S07]  /*7e10*/  IMAD.MOV.U32 R229, RZ, RZ, R135 ;  /* 0x000000ffffe57224 */ /* 0x000fce00078e0087 */
[----:B------:R-:W-:Y:S05]  /*7e20*/  WARPSYNC.COLLECTIVE R226, `(.L_x_56) ;  /* 0x00000000e2087348 */ /* 0x000fea0003c00000 */
[----:B------:R0:W1:Y:S02]  /*7e30*/  SHFL.BFLY P6, R227, R229, R228, R231 ;  /* 0x0c0000e4e5e37389 */ /* 0x00006400000c00e7 */
[----:B01----:R-:W-:Y:S05]  /*7e40*/  ENDCOLLECTIVE ;  /* 0x000000000000791b */ /* 0x003fea0003800000 */
.L_x_56:
[----:B------:R-:W-:Y:S01]  /*7e50*/  HFMA2 R228, -RZ, RZ, 0, 9.5367431640625e-07 ;  /* 0x00000010ffe47431 */ /* 0x000fe200000001ff */
[----:B------:R-:W-:-:S05]  /*7e60*/  MOV R138, R227 ;  /* 0x000000e3008a7202 */ /* 0x000fca0000000f00 */
[----:B------:R-:W-:-:S04]  /*7e70*/  FADD.FTZ R138, R135, R138 ;  /* 0x0000008a878a7221 */ /* 0x000fc80000010000 */
[----:B------:R-:W-:-:S07]  /*7e80*/  IMAD.MOV.U32 R229, RZ, RZ, R138 ;  /* 0x000000ffffe57224 */ /* 0x000fce00078e008a */
[----:B------:R-:W-:Y:S05]  /*7e90*/  WARPSYNC.COLLECTIVE R226, `(.L_x_57) ;  /* 0x00000000e2087348 */ /* 0x000fea0003c00000 */
[----:B------:R0:W1:Y:S02]  /*7ea0*/  SHFL.BFLY P6, R227, R229, R228, R231 ;  /* 0x0c0000e4e5e37389 */ /* 0x00006400000c00e7 */
[----:B01----:R-:W-:Y:S05]  /*7eb0*/  ENDCOLLECTIVE ;  /* 0x000000000000791b */ /* 0x003fea0003800000 */
.L_x_57:
[----:B------:R-:W-:Y:S01]  /*7ec0*/  MOV R139, R227 ;  /* 0x000000e3008b7202 */ /* 0x000fe20000000f00 */
[----:B------:R-:W-:Y:S06]  /*7ed0*/  BRA `(.L_x_58) ;  /* 0xffffffd800c07947 */ /* 0x000fec000383ffff */
.L_x_59:
[----:B------:R-:W-:-:S00]  /*7ee0*/  BRA `(.L_x_59) ;  /* 0xfffffffc00fc7947 */ /* 0x000fc0000383ffff */
[----:B------:R-:W-:-:S00]  /*7ef0*/  NOP ;  /* 0x0000000000007918 */ /* 0x000fc00000000000 */
        /* <DEDUP_REMOVED lines=8> */
.L_x_27952:


//--------------------- .text._ZN10layer_norm31ln_parallel_residual_fwd_kernelINS_13Kernel_traitsI13__nv_bfloat16S2_S2_S2_fjLj1280ELj1ELj4ELj1ELj16ENS_18Kernel_traits_baseILj1280ES2_S2_S2_S2_fjLj128EEEEELb0ELb0ELb1EEEvNS_9FwdParamsE --------------------------
	.section	.text._ZN10layer_norm31ln_parallel_residual_fwd_kernelINS_13Kernel_traitsI13__nv_bfloat16S2_S2_S2_fjLj1280ELj1ELj4ELj1ELj16ENS_18Kernel_traits_baseILj1280ES2_S2_S2_S2_fjLj128EEEEELb0ELb0ELb1EEEvNS_9FwdParamsE,"ax",@progbits
	.align	128
        .global         _ZN10layer_norm31ln_parallel_residual_fwd_kernelINS_13Kernel_traitsI13__nv_bfloat16S2_S2_S2_fjLj1280ELj1ELj4ELj1ELj16ENS_18Kernel_traits_baseILj1280ES2_S2_S2_S2_fjLj128EEEEELb0ELb0ELb1EEEvNS_9FwdParamsE
        .type           _ZN10layer_norm31ln_parallel_residual_fwd_kernelINS_13Kernel_traitsI13__nv_bfloat16S2_S2_S2_fjLj1280ELj1ELj4ELj1ELj16ENS_18Kernel_traits_baseILj1280ES2_S2_S2_S2_fjLj128EEEEELb0ELb0ELb1EEEvNS_9FwdParamsE,@function
        .size           _ZN10layer_norm31ln_parallel_residual_fwd_kernelINS_13Kernel_traitsI13__nv_bfloat16S2_S2_S2_fjLj1280ELj1ELj4ELj1ELj16ENS_18Kernel_traits_baseILj1280ES2_S2_S2_S2_fjLj128EEEEELb0ELb0ELb1EEEvNS_9FwdParamsE,(.L_x_27953 - _ZN10layer_norm31ln_parallel_residual_fwd_kernelINS_13Kernel_traitsI13__nv_bfloat16S2_S2_S2_fjLj1280ELj1ELj4ELj1ELj16ENS_18Kernel_traits_baseILj1280ES2_S2_S2_S2_fjLj128EEEEELb0ELb0ELb1EEEvNS_9FwdParamsE)
        .other          _ZN10layer_norm31ln_parallel_residual_fwd_kernelINS_13Kernel_traitsI13__nv_bfloat16S2_S2_S2_fjLj1280ELj1ELj4ELj1ELj16ENS_18Kernel_traits_baseILj1280ES2_S2_S2_S2_fjLj128EEEEELb0ELb0ELb1EEEvNS_9FwdParamsE,@"STO_CUDA_ENTRY STV_DEFAULT"
_ZN10layer_norm31ln_parallel_residual_fwd_kernelINS_13Kernel_traitsI13__nv_bfloat16S2_S2_S2_fjLj1280ELj1ELj4ELj1ELj16ENS_18Kernel_traits_baseILj1280ES2_S2_S2_S2_fjLj128EEEEELb0ELb0ELb1EEEvNS_9FwdParamsE:
.text._ZN10layer_norm31ln_parallel_residual_fwd_kernelINS_13Kernel_traitsI13__nv_bfloat16S2_S2_S2_fjLj1280ELj1ELj4ELj1ELj16ENS_18Kernel_traits_baseILj1280ES2_S2_S2_S2_fjLj128EEEEELb0ELb0ELb1EEEvNS_9FwdParamsE:
[----:B------:R-:W-:Y:S01]  /*0000*/  LDC R1, c[0x0][0x37c] ;  /* 0x0000df00ff017b82 */ /* 0x000fe20000000800 */
[----:B------:R-:W0:Y:S01]  /*0010*/  S2R R0, SR_TID.X ;  /* 0x0000000000007919 */ /* 0x000e220000002100 */
[----:B------:R-:W1:Y:S06]  /*0020*/  LDCU.64 UR10, c[0x0][0x438] ;  /* 0x00008700ff0a77ac */ /* 0x000e6c0008000a00 */
[----:B------:R-:W2:Y:S01]  /*0030*/  S2UR UR4, SR_CTAID.X ;  /* 0x00000000000479c3 */ /* 0x000ea20000002500 */
[----:B------:R-:W3:Y:S01]  /*0040*/  LDCU.64 UR8, c[0x0][0x3a0] ;  /* 0x00007400ff0877ac */ /* 0x000ee20008000a00 */
[----:B------:R-:W4:Y:S06]  /*0050*/  LDCU.64 UR6, c[0x0][0x358] ;  /* 0x00006b00ff0677ac */ /* 0x000f2c0008000a00 */
[----:B------:R-:W3:Y:S01]  /*0060*/  LDC.64 R10, c[0x0][0x398] ;  /* 0x0000e600ff0a7b82 */ /* 0x000ee20000000a00 */
[----:B-1----:R-:W-:-:S04]  /*0070*/  UISETP.NE.U32.AND UP0, UPT, UR10, URZ, UPT ;  /* 0x000000ff0a00728c */ /* 0x002fc8000bf05070 */
[----:B------:R-:W-:Y:S02]  /*0080*/  UISETP.NE.AND.EX UP0, UPT, UR11, URZ, UPT, UP0 ;  /* 0x000000ff0b00728c */ /* 0x000fe4000bf05300 */
[----:B--2---:R-:W-:Y:S01]  /*0090*/  USHF.L.U32 UR4, UR4, 0x2, URZ ;  /* 0x0000000204047899 */ /* 0x004fe200080006ff */
[----:B0-----:R-:W-:Y:S02]  /*00a0*/  SHF.R.U32.HI R206, RZ, 0x5, R0 ;  /* 0x00000005ffce7819 */ /* 0x001fe40000011600 */
[----:B---3--:R-:W-:Y:S02]  /*00b0*/  LOP3.LUT P0, RZ, R10, UR8, RZ, 0xfc, !PT ;  /* 0x000000080aff7c12 */ /* 0x008fe4000f80fcff */
[----:B------:R-:W-:Y:S02]  /*00c0*/  LOP3.LUT R0, R0, 0x1f, RZ, 0xc0, !PT ;  /* 0x0000001f00007812 */ /* 0x000fe400078ec0ff */
[----:B------:R-:W-:Y:S02]  /*00d0*/  LOP3.LUT P0, RZ, R11, UR9, RZ, 0xfc, P0 ;  /* 0x000000090bff7c12 */ /* 0x000fe4000800fcff */
[----:B------:R-:W-:Y:S01]  /*00e0*/  LOP3.LUT R206, R206, UR4, RZ, 0xfc, !PT ;  /* 0x00000004cece7c12 */ /* 0x000fe2000f8efcff */
[----:B----4-:R-:W-:Y:S10]  /*00f0*/  BRA.U UP0, `(.L_x_60) ;  /* 0x00000005001c7547 */ /* 0x010ff4000b800000 */
[----:B------:R-:W0:Y:S02]  /*0100*/  LDCU.64 UR4, c[0x0][0x440] ;  /* 0x00008800ff0477ac */ /* 0x000e240008000a00 */
[----:B0-----:R-:W-:-:S04]  /*0110*/  UISETP.NE.U32.AND UP0, UPT, UR4, URZ, UPT ;  /* 0x000000ff0400728c */ /* 0x001fc8000bf05070 */
[----:B------:R-:W-:-:S09]  /*0120*/  UISETP.NE.AND.EX UP0, UPT, UR5, URZ, UPT, UP0 ;  /* 0x000000ff0500728c */ /* 0x000fd2000bf05300 */
[----:B------:R-:W-:Y:S05]  /*0130*/  BRA.U UP0, `(.L_x_61) ;  /* 0x00000001008c7547 */ /* 0x000fea000b800000 */
[----:B------:R-:W0:Y:S08]  /*0140*/  LDC.64 R2, c[0x0][0x3d0] ;  /* 0x0000f400ff027b82 */ /* 0x000e300000000a00 */
[----:B------:R-:W1:Y:S01]  /*0150*/  LDC.64 R4, c[0x0][0x3d8] ;  /* 0x0000f600ff047b82 */ /* 0x000e620000000a00 */
[----:B0-----:R-:W-:-:S05]  /*0160*/  IMAD.WIDE.U32 R2, R0, 0x10, R2 ;  /* 0x0000001000027825 */ /* 0x001fca00078e0002 */
[----:B------:R0:W5:Y:S01]  /*0170*/  LDG.E.128 R36, desc[UR6][R2.64] ;  /* 0x0000000602247981 */ /* 0x000162000c1e1d00 */
[----:B-1----:R-:W-:-:S03]  /*0180*/  IMAD.WIDE.U32 R4, R0, 0x10, R4 ;  /* 0x0000001000047825 */ /* 0x002fc600078e0004 */
[----:B------:R0:W5:Y:S04]  /*0190*/  LDG.E.128 R40, desc[UR6][R2.64+0x200] ;  /* 0x0002000602287981 */ /* 0x000168000c1e1d00 */
[----:B------:R0:W5:Y:S04]  /*01a0*/  LDG.E.128 R44, desc[UR6][R2.64+0x400] ;  /* 0x00040006022c7981 */ /* 0x000168000c1e1d00 */
[----:B------:R0:W5:Y:S04]  /*01b0*/  LDG.E.128 R48, desc[UR6][R2.64+0x600] ;  /* 0x0006000602307981 */ /* 0x000168000c1e1d00 */
[----:B------:R0:W5:Y:S04]  /*01c0*/  LDG.E.128 R52, desc[UR6][R2.64+0x800] ;  /* 0x0008000602347981 */ /* 0x000168000c1e1d00 */
[----:B------:R0:W5:Y:S04]  /*01d0*/  LDG.E.128 R56, desc[UR6][R4.64] ;  /* 0x0000000604387981 */ /* 0x000168000c1e1d00 */
[----:B------:R0:W5:Y:S04]  /*01e0*/  LDG.E.128 R60, desc[UR6][R4.64+0x200] ;  /* 0x00020006043c7981 */ /* 0x000168000c1e1d00 */
[----:B------:R0:W5:Y:S04]  /*01f0*/  LDG.E.128 R64, desc[UR6][R4.64+0x400] ;  /* 0x0004000604407981 */ /* 0x000168000c1e1d00 */
[----:B------:R0:W5:Y:S04]  /*0200*/  LDG.E.128 R68, desc[UR6][R4.64+0x600] ;  /* 0x0006000604447981 */ /* 0x000168000c1e1d00 */
[----:B------:R0:W5:Y:S01]  /*0210*/  LDG.E.128 R72, desc[UR6][R4.64+0x800] ;  /* 0x0008000604487981 */ /* 0x000162000c1e1d00 */
[----:B------:R-:W-:-:S02]  /*0220*/  CS2R R78, SRZ ;  /* 0x00000000004e7805 */ /* 0x000fc4000001ff00 */
        /* <DEDUP_REMOVED lines=18> */
[----:B------:R-:W-:Y:S01]  /*0350*/  CS2R R112, SRZ ;  /* 0x0000000000707805 */ /* 0x000fe2000001ff00 */
[----:B0-----:R-:W-:Y:S06]  /*0360*/  BRA `(.L_x_62) ;  /* 0x0000000400807947 */ /* 0x001fec0003800000 */
.L_x_61:
[----:B------:R-:W0:Y:S08]  /*0370*/  LDC.64 R4, c[0x0][0x3d0] ;  /* 0x0000f400ff047b82 */ /* 0x000e300000000a00 */
[----:B------:R-:W1:Y:S08]  /*0380*/  LDC.64 R6, c[0x0][0x3d8] ;  /* 0x0000f600ff067b82 */ /* 0x000e700000000a00 */
[----:B------:R-:W2:Y:S01]  /*0390*/  LDC.64 R2, c[0x0][0x440] ;  /* 0x00011000ff027b82 */ /* 0x000ea20000000a00 */
[----:B0-----:R-:W-:-:S05]  /*03a0*/  IMAD.WIDE.U32 R4, R0, 0x10, R4 ;  /* 0x0000001000047825 */ /* 0x001fca00078e0004 */
[----:B------:R0:W5:Y:S01]  /*03b0*/  LDG.E.128 R36, desc[UR6][R4.64] ;  /* 0x0000000604247981 */ /* 0x000162000c1e1d00 */
[----:B-1----:R-:W-:-:S03]  /*03c0*/  IMAD.WIDE.U32 R6, R0, 0x10, R6 ;  /* 0x0000001000067825 */ /* 0x002fc600078e0006 */
[----:B------:R0:W5:Y:S04]  /*03d0*/  LDG.E.128 R40, desc[UR6][R4.64+0x200] ;  /* 0x0002000604287981 */ /* 0x000168000c1e1d00 */
[----:B------:R0:W5:Y:S01]  /*03e0*/  LDG.E.128 R44, desc[UR6][R4.64+0x400] ;  /* 0x00040006042c7981 */ /* 0x000162000c1e1d00 */
[----:B--2---:R-:W-:-:S03]  /*03f0*/  IMAD.WIDE.U32 R2, R0, 0x10, R2 ;  /* 0x0000001000027825 */ /* 0x004fc600078e0002 */
        /* <DEDUP_REMOVED lines=22> */
[----:B0-----:R-:W-:Y:S06]  /*0560*/  BRA `(.L_x_62) ;  /* 0x0000000400007947 */ /* 0x001fec0003800000 */
.L_x_60:
[----:B------:R-:W0:Y:S02]  /*0570*/  LDCU.64 UR4, c[0x0][0x440] ;  /* 0x00008800ff0477ac */ /* 0x000e240008000a00 */
[----:B0-----:R-:W-:-:S04]  /*0580*/  UISETP.NE.U32.AND UP0, UPT, UR4, URZ, UPT ;  /* 0x000000ff0400728c */ /* 0x001fc8000bf05070 */
[----:B------:R-:W-:-:S09]  /*0590*/  UISETP.NE.AND.EX UP0, UPT, UR5, URZ, UPT, UP0 ;  /* 0x000000ff0500728c */ /* 0x000fd2000bf05300 */
[----:B------:R-:W-:Y:S05]  /*05a0*/  BRA.U !UP0, `(.L_x_63) ;  /* 0x0000000108747547 */ /* 0x000fea000b800000 */
[----:B------:R-:W0:Y:S08]  /*05b0*/  LDC.64 R4, c[0x0][0x3d0] ;  /* 0x0000f400ff047b82 */ /* 0x000e300000000a00 */
[----:B------:R-:W1:Y:S08]  /*05c0*/  LDC.64 R2, c[0x0][0x438] ;  /* 0x00010e00ff027b82 */ /* 0x000e700000000a00 */
[----:B------:R-:W2:Y:S08]  /*05d0*/  LDC.64 R6, c[0x0][0x3d8] ;  /* 0x0000f600ff067b82 */ /* 0x000eb00000000a00 */
[----:B------:R-:W3:Y:S01]  /*05e0*/  LDC.64 R8, c[0x0][0x440] ;  /* 0x00011000ff087b82 */ /* 0x000ee20000000a00 */
[----:B0-----:R-:W-:-:S05]  /*05f0*/  IMAD.WIDE.U32 R4, R0, 0x10, R4 ;  /* 0x0000001000047825 */ /* 0x001fca00078e0004 */
[----:B------:R0:W5:Y:S01]  /*0600*/  LDG.E.128 R36, desc[UR6][R4.64] ;  /* 0x0000000604247981 */ /* 0x000162000c1e1d00 */
[----:B-1----:R-:W-:-:S03]  /*0610*/  IMAD.WIDE.U32 R2, R0, 0x10, R2 ;  /* 0x0000001000027825 */ /* 0x002fc600078e0002 */
[----:B------:R0:W5:Y:S04]  /*0620*/  LDG.E.128 R40, desc[UR6][R4.64+0x200] ;  /* 0x0002000604287981 */ /* 0x000168000c1e1d00 */
[----:B------:R0:W5:Y:S01]  /*0630*/  LDG.E.128 R44, desc[UR6][R4.64+0x400] ;  /* 0x00040006042c7981 */ /* 0x000162000c1e1d00 */
[----:B--2---:R-:W-:-:S03]  /*0640*/  IMAD.WIDE.U32 R6, R0, 0x10, R6 ;  /* 0x0000001000067825 */ /* 0x004fc600078e0006 */
[----:B------:R0:W5:Y:S04]  /*0650*/  LDG.E.128 R48, desc[UR6][R4.64+0x600] ;  /* 0x0006000604307981 */ /* 0x000168000c1e1d00 */
[----:B------:R0:W5:Y:S01]  /*0660*/  LDG.E.128 R52, desc[UR6][R4.64+0x800] ;  /* 0x0008000604347981 */ /* 0x000162000c1e1d00 */
[----:B---3--:R-:W-:-:S03]  /*0670*/  IMAD.WIDE.U32 R8, R0, 0x10, R8 ;  /* 0x0000001000087825 */ /* 0x008fc600078e0008 */
        /* <DEDUP_REMOVED lines=15> */
[----:B------:R-:W-:Y:S05]  /*0770*/  BRA `(.L_x_62) ;  /* 0x00000000007c7947 */ /* 0x000fea0003800000 */
.L_x_63:
        /* <DEDUP_REMOVED lines=30> */
[----:B0-----:R-:W-:-:S07]  /*0960*/  CS2R R112, SRZ ;  /* 0x0000000000707805 */ /* 0x001fce000001ff00 */
.L_x_62:
[----:B------:R-:W1:Y:S02]  /*0970*/  LDCU UR4, c[0x0][0x384] ;  /* 0x00007080ff0477ac */ /* 0x000e640008000800 */
[----:B-1----:R-:W-:-:S13]  /*0980*/  ISETP.GE.AND P1, PT, R206, UR4, PT ;  /* 0x00000004ce007c0c */ /* 0x002fda000bf26270 */
[----:B------:R-:W-:Y:S05]  /*0990*/  @P1 EXIT ;  /* 0x000000000000194d */ /* 0x000fea0003800000 */
[----:B------:R-:W1:Y:S01]  /*09a0*/  LDCU.U8 UR4, c[0x0][0x410] ;  /* 0x00008200ff0477ac */ /* 0x000e620008000000 */
[----:B------:R-:W-:Y:S02]  /*09b0*/  ISETP.NE.U32.AND P1, PT, R10, RZ, PT ;  /* 0x000000ff0a00720c */ /* 0x000fe40003f25070 */
[----:B0----5:R-:W-:Y:S01]  /*09c0*/  PRMT R2, R99, 0x7632, R2 ;  /* 0x0000763263027816 */ /* 0x021fe20000000002 */
[----:B------:R-:W0:Y:S01]  /*09d0*/  LDCU UR5, c[0x0][0x388] ;  /* 0x00007100ff0577ac */ /* 0x000e220008000800 */
[----:B------:R-:W-:Y:S02]  /*09e0*/  ISETP.NE.AND.EX P1, PT, R11, RZ, PT, P1 ;  /* 0x000000ff0b00720c */ /* 0x000fe40003f25310 */
        /* <DEDUP_REMOVED lines=76> */
[----:B-1----:R-:W-:Y:S02]  /*0eb0*/  ISETP.NE.AND P3, PT, RZ, UR4, PT ;  /* 0x00000004ff007c0c */ /* 0x002fe4000bf65270 */
[----:B------:R-:W-:Y:S02]  /*0ec0*/  PRMT R200, R93, 0x7632, R200 ;  /* 0x000076325dc87816 */ /* 0x000fe400000000c8 */
[----:B------:R-:W-:-:S02]  /*0ed0*/  PRMT R201, R37, 0x7632, R201 ;  /* 0x0000763225c97816 */ /* 0x000fc400000000c9 */
[----:B------:R-:W-:Y:S02]  /*0ee0*/  PRMT R202, R112, 0x7632, R202 ;  /* 0x0000763270ca7816 */ /* 0x000fe400000000ca */
[----:B------:R-:W-:Y:S02]  /*0ef0*/  PRMT R203, R56, 0x7632, R203 ;  /* 0x0000763238cb7816 */ /* 0x000fe400000000cb */
[----:B------:R-:W-:Y:S02]  /*0f00*/  PRMT R204, R92, 0x7632, R204 ;  /* 0x000076325ccc7816 */ /* 0x000fe400000000cc */
[----:B0-234-:R-:W-:-:S07]  /*0f10*/  PRMT R205, R36, 0x7632, R205 ;  /* 0x0000763224cd7816 */ /* 0x01dfce00000000cd */
.L_x_85:
[----:B------:R-:W-:Y:S01]  /*0f20*/  ISETP.NE.U32.AND P2, PT, RZ, UR10, PT ;  /* 0x0000000aff007c0c */ /* 0x000fe2000bf45070 */
[----:B--2---:R-:W0:Y:S01]  /*0f30*/  LDC.64 R132, c[0x0][0x390] ;  /* 0x0000e400ff847b82 */ /* 0x004e220000000a00 */
[----:B------:R-:W-:Y:S02]  /*0f40*/  IMAD R134, R206, UR5, RZ ;  /* 0x00000005ce867c24 */ /* 0x000fe4000f8e02ff */
[----:B------:R-:W-:-:S03]  /*0f50*/  ISETP.NE.AND.EX P2, PT, RZ, UR11, PT, P2 ;  /* 0x0000000bff007c0c */ /* 0x000fc6000bf45320 */
[----:B------:R-:W-:Y:S02]  /*0f60*/  SHF.R.S32.HI R135, RZ, 0x1f, R134 ;  /* 0x0000001fff877819 */ /* 0x000fe40000011486 */
[----:B------:R-:W1:Y:S02]  /*0f70*/  @P1 LDC.64 R130, c[0x0][0x398] ;  /* 0x0000e600ff821b82 */ /* 0x000e640000000a00 */
[----:B------:R-:W-:-:S04]  /*0f80*/  LEA.HI R135, R135, R134, RZ, 0x3 ;  /* 0x0000008687877211 */ /* 0x000fc800078f18ff */
[----:B------:R-:W-:Y:S02]  /*0f90*/  LEA.HI.SX32 R187, R135, R0, 0x1d ;  /* 0x0000000087bb7211 */ /* 0x000fe400078feaff */
[----:B------:R-:W2:Y:S03]  /*0fa0*/  @P2 LDC.64 R128, c[0x0][0x3a0] ;  /* 0x0000e800ff802b82 */ /* 0x000ea60000000a00 */
[----:B-1----:R-:W-:-:S05]  /*0fb0*/  @P1 IMAD.WIDE.U32 R136, R187, 0x10, R130 ;  /* 0x00000010bb881825 */ /* 0x002fca00078e0082 */
[----:B------:R1:W5:Y:S01]  /*0fc0*/  @P1 LDG.E.128 R120, desc[UR6][R136.64] ;  /* 0x0000000688781981 */ /* 0x000362000c1e1d00 */
[----:B--2---:R-:W-:-:S04]  /*0fd0*/  @P2 IMAD.WIDE.U32 R134, R187, 0x10, R128 ;  /* 0x00000010bb862825 */ /* 0x004fc800078e0080 */
[----:B0-----:R-:W-:Y:S01]  /*0fe0*/  IMAD.WIDE.U32 R128, R187, 0x10, R132 ;  /* 0x00000010bb807825 */ /* 0x001fe200078e0084 */
[----:B------:R-:W2:Y:S05]  /*0ff0*/  @P2 LDG.E.128 R116, desc[UR6][R134.64] ;  /* 0x0000000686742981 */ /* 0x000eaa000c1e1d00 */
[----:B------:R-:W5:Y:S01]  /*1000*/  LDG.E.128 R128, desc[UR6][R128.64] ;  /* 0x0000000680807981 */ /* 0x000f62000c1e1d00 */
[----:B--2---:R-:W-:Y:S02]  /*1010*/  PRMT R138, R119, 0x7632, R138 ;  /* 0x00007632778a7816 */ /* 0x004fe4000000008a */
[----:B------:R-:W-:Y:S02]  /*1020*/  PRMT R139, R118, 0x7632, R139 ;  /* 0x00007632768b7816 */ /* 0x000fe4000000008b */
[----:B------:R-:W-:-:S02]  /*1030*/  PRMT R140, R117, 0x7632, R140 ;  /* 0x00007632758c7816 */ /* 0x000fc4000000008c */
[----:B------:R-:W-:Y:S01]  /*1040*/  PRMT R141, R116, 0x7632, R141 ;  /* 0x00007632748d7816 */ /* 0x000fe2000000008d */
[----:B-1----:R-:W-:Y:S06]  /*1050*/  @!P1 BRA `(.L_x_64) ;  /* 0x00000004005c9947 */ /* 0x002fec0003800000 */
[----:B-----5:R-:W-:Y:S02]  /*1060*/  PRMT R124, R123, 0x7632, R124 ;  /* 0x000076327b7c7816 */ /* 0x020fe4000000007c */
[----:B------:R-:W-:Y:S02]  /*1070*/  PRMT R125, R122, 0x7632, R125 ;  /* 0x000076327a7d7816 */ /* 0x000fe4000000007d */
[----:B------:R-:W-:Y:S02]  /*1080*/  PRMT R126, R121, 0x7632, R126 ;  /* 0x00007632797e7816 */ /* 0x000fe4000000007e */
[----:B------:R-:W-:Y:S01]  /*1090*/  PRMT R127, R120, 0x7632, R127 ;  /* 0x00007632787f7816 */ /* 0x000fe2000000007f */
[----:B------:R-:W-:Y:S06]  /*10a0*/  @!P2 BRA `(.L_x_65) ;  /* 0x0000000000c4a947 */ /* 0x000fec0003800000 */
[----:B------:R-:W-:Y:S01]  /*10b0*/  PRMT R134, R128, 0x7632, R134 ;  /* 0x0000763280867816 */ /* 0x000fe20000000086 */
[----:B------:R-:W-:Y:S01]  /*10c0*/  IMAD.U32 R127, R127, 0x10000, RZ ;  /* 0x000100007f7f7824 */ /* 0x000fe200078e00ff */
[----:B------:R-:W-:Y:S01]  /*10d0*/  PRMT R137, R130, 0x7632, R137 ;  /* 0x0000763282897816 */ /* 0x000fe20000000089 */
[----:B------:R-:W-:Y:S01]  /*10e0*/  IMAD.U32 R138, R138, 0x10000, RZ ;  /* 0x000100008a8a7824 */ /* 0x000fe200078e00ff */
[----:B------:R-:W-:Y:S01]  /*10f0*/  SHF.L.U32 R134, R134, 0x10, RZ ;  /* 0x0000001086867819 */ /* 0x000fe200000006ff */
[----:B------:R-:W-:Y:S01]  /*1100*/  IMAD.U32 R222, R141, 0x10000, RZ ;  /* 0x000100008dde7824 */ /* 0x000fe200078e00ff */
[----:B------:R-:W-:Y:S01]  /*1110*/  SHF.L.U32 R128, R128, 0x10, RZ ;  /* 0x0000001080807819 */ /* 0x000fe200000006ff */
[----:B------:R-:W-:Y:S01]  /*1120*/  IMAD.U32 R137, R137, 0x10000, RZ ;  /* 0x0001000089897824 */ /* 0x000fe200078e00ff */
[C---:B------:R-:W-:Y:S01]  /*1130*/  PRMT R135, R129.reuse, 0x7632, R135 ;  /* 0x0000763281877816 */ /* 0x040fe20000000087 */
[----:B------:R-:W-:Y:S01]  /*1140*/  FADD.FTZ R127, R134, R127 ;  /* 0x0000007f867f7221 */ /* 0x000fe20000010000 */
        /* <DEDUP_REMOVED lines=30> */
[----:B------:R-:W-:Y:S01]  /*1330*/  FADD.FTZ R178, R143, R178 ;  /* 0x000000b28fb27221 */ /* 0x000fe20000010000 */
[----:B------:R-:W-:Y:S01]  /*1340*/  FADD.FTZ R225, R131, R138 ;  /* 0x0000008a83e17221 */ /* 0x000fe20000010000 */
[----:B------:R-:W-:Y:S01]  /*1350*/  FADD.FTZ R229, R134, R139 ;  /* 0x0000008b86e57221 */ /* 0x000fe20000010000 */
[----:B------:R-:W-:Y:S01]  /*1360*/  FADD.FTZ R186, R126, R125 ;  /* 0x0000007d7eba7221 */ /* 0x000fe20000010000 */
[----:B------:R-:W-:-:S02]  /*1370*/  F2FP.BF16.F32.PACK_AB R124, R222, R227 ;  /* 0x000000e3de7c723e */ /* 0x000fc400000010ff */
[----:B------:R-:W-:Y:S02]  /*1380*/  F2FP.BF16.F32.PACK_AB R127, R225, R178 ;  /* 0x000000b2e17f723e */ /* 0x000fe400000010ff */
[----:B------:R-:W-:Y:S02]  /*1390*/  F2FP.BF16.F32.PACK_AB R126, R229, R220 ;  /* 0x000000dce57e723e */ /* 0x000fe400000010ff */
[----:B------:R-:W-:Y:S01]  /*13a0*/  F2FP.BF16.F32.PACK_AB R125, R186, R231 ;  /* 0x000000e7ba7d723e */ /* 0x000fe200000010ff */
[----:B------:R-:W-:Y:S06]  /*13b0*/  BRA `(.L_x_66) ;  /* 0x00000004003c7947 */ /* 0x000fec0003800000 */
.L_x_65:
[----:B------:R-:W-:Y:S01]  /*13c0*/  PRMT R134, R128, 0x7632, R134 ;  /* 0x0000763280867816 */ /* 0x000fe20000000086 */
[----:B------:R-:W-:Y:S01]  /*13d0*/  IMAD.U32 R220, R130, 0x10000, RZ ;  /* 0x0001000082dc7824 */ /* 0x000fe200078e00ff */
[----:B------:R-:W-:Y:S01]  /*13e0*/  PRMT R135, R129, 0x7632, R135 ;  /* 0x0000763281877816 */ /* 0x000fe20000000087 */
[----:B------:R-:W-:Y:S01]  /*13f0*/  IMAD.U32 R137, R122, 0x10000, RZ ;  /* 0x000100007a897824 */ /* 0x000fe200078e00ff */
[----:B------:R-:W-:Y:S01]  /*1400*/  PRMT R136, R130, 0x7632, R136 ;  /* 0x0000763282887816 */ /* 0x000fe20000000088 */
[----:B------:R-:W-:Y:S01]  /*1410*/  IMAD.U32 R126, R126, 0x10000, RZ ;  /* 0x000100007e7e7824 */ /* 0x000fe200078e00ff */
[----:B------:R-:W-:Y:S01]  /*1420*/  PRMT R138, R131, 0x7632, R138 ;  /* 0x00007632838a7816 */ /* 0x000fe2000000008a */
[----:B------:R-:W-:Y:S01]  /*1430*/  IMAD.U32 R178, R123, 0x10000, RZ ;  /* 0x000100007bb27824 */ /* 0x000fe200078e00ff */
[----:B------:R-:W-:Y:S01]  /*1440*/  SHF.L.U32 R128, R128, 0x10, RZ ;  /* 0x0000001080807819 */ /* 0x000fe200000006ff */
[----:B------:R-:W-:Y:S01]  /*1450*/  IMAD.U32 R135, R135, 0x10000, RZ ;  /* 0x0001000087877824 */ /* 0x000fe200078e00ff */
[----:B------:R-:W-:Y:S01]  /*1460*/  SHF.L.U32 R129, R129, 0x10, RZ ;  /* 0x0000001081817819 */ /* 0x000fe200000006ff */
[----:B------:R-:W-:Y:S01]  /*1470*/  FADD.FTZ R220, R220, R137 ;  /* 0x00000089dcdc7221 */ /* 0x000fe20000010000 */
[----:B------:R-:W-:Y:S01]  /*1480*/  SHF.L.U32 R227, R120, 0x10, RZ ;  /* 0x0000001078e37819 */ /* 0x000fe200000006ff */
[----:B------:R-:W-:Y:S01]  /*1490*/  FADD.FTZ R186, R135, R126 ;  /* 0x0000007e87ba7221 */ /* 0x000fe20000010000 */
[----:B------:R-:W-:-:S02]  /*14a0*/  SHF.L.U32 R130, R121, 0x10, RZ ;  /* 0x0000001079827819 */ /* 0x000fc400000006ff */
[----:B------:R-:W-:Y:S01]  /*14b0*/  SHF.L.U32 R131, R131, 0x10, RZ ;  /* 0x0000001083837819 */ /* 0x000fe200000006ff */
[----:B------:R-:W-:Y:S01]  /*14c0*/  FADD.FTZ R227, R128, R227 ;  /* 0x000000e380e37221 */ /* 0x000fe20000010000 */
[----:B------:R-:W-:Y:S01]  /*14d0*/  SHF.L.U32 R127, R127, 0x10, RZ ;  /* 0x000000107f7f7819 */ /* 0x000fe200000006ff */
[----:B------:R-:W-:Y:S01]  /*14e0*/  FADD.FTZ R231, R129, R130 ;  /* 0x0000008281e77221 */ /* 0x000fe20000010000 */
[----:B------:R-:W-:Y:S01]  /*14f0*/  SHF.L.U32 R125, R125, 0x10, RZ ;  /* 0x000000107d7d7819 */ /* 0x000fe200000006ff */
[----:B------:R-:W-:Y:S01]  /*1500*/  FADD.FTZ R178, R131, R178 ;  /* 0x000000b283b27221 */ /* 0x000fe20000010000 */
[----:B------:R-:W-:Y:S02]  /*1510*/  SHF.L.U32 R225, R124, 0x10, RZ ;  /* 0x000000107ce17819 */ /* 0x000fe400000006ff */
[----:B------:R-:W-:Y:S02]  /*1520*/  SHF.L.U32 R138, R138, 0x10, RZ ;  /* 0x000000108a8a7819 */ /* 0x000fe400000006ff */
[----:B------:R-:W-:-:S02]  /*1530*/  SHF.L.U32 R136, R136, 0x10, RZ ;  /* 0x0000001088887819 */ /* 0x000fc400000006ff */
[----:B------:R-:W-:Y:S01]  /*1540*/  SHF.L.U32 R134, R134, 0x10, RZ ;  /* 0x0000001086867819 */ /* 0x000fe200000006ff */
[----:B------:R-:W-:Y:S02]  /*1550*/  FADD.FTZ R225, R138, R225 ;  /* 0x000000e18ae17221 */ /* 0x000fe40000010000 */
[----:B------:R-:W-:Y:S01]  /*1560*/  FADD.FTZ R229, R136, R125 ;  /* 0x0000007d88e57221 */ /* 0x000fe20000010000 */
[----:B------:R-:W-:Y:S01]  /*1570*/  F2FP.BF16.F32.PACK_AB R125, R186, R231 ;  /* 0x000000e7ba7d723e */ /* 0x000fe200000010ff */
[----:B------:R-:W-:Y:S01]  /*1580*/  FADD.FTZ R222, R134, R127 ;  /* 0x0000007f86de7221 */ /* 0x000fe20000010000 */
[----:B------:R-:W-:Y:S02]  /*1590*/  F2FP.BF16.F32.PACK_AB R127, R225, R178 ;  /* 0x000000b2e17f723e */ /* 0x000fe400000010ff */
[----:B------:R-:W-:Y:S02]  /*15a0*/  F2FP.BF16.F32.PACK_AB R126, R229, R220 ;  /* 0x000000dce57e723e */ /* 0x000fe400000010ff */
[----:B------:R-:W-:Y:S01]  /*15b0*/  F2FP.BF16.F32.PACK_AB R124, R222, R227 ;  /* 0x000000e3de7c723e */ /* 0x000fe200000010ff */
[----:B------:R-:W-:Y:S06]  /*15c0*/  BRA `(.L_x_66) ;  /* 0x0000000000b87947 */ /* 0x000fec0003800000 */
.L_x_64:
[----:B------:R-:W-:Y:S05]  /*15d0*/  @!P2 BRA `(.L_x_67) ;  /* 0x000000000084a947 */ /* 0x000fea0003800000 */
[C---:B-----5:R-:W-:Y:S01]  /*15e0*/  PRMT R125, R129.reuse, 0x7632, R125 ;  /* 0x00007632817d7816 */ /* 0x060fe2000000007d */
[----:B------:R-:W-:Y:S01]  /*15f0*/  IMAD.U32 R129, R129, 0x10000, RZ ;  /* 0x0001000081817824 */ /* 0x000fe200078e00ff */
[----:B------:R-:W-:Y:S01]  /*1600*/  PRMT R124, R128, 0x7632, R124 ;  /* 0x00007632807c7816 */ /* 0x000fe2000000007c */
        /* <DEDUP_REMOVED lines=15> */
[----:B------:R-:W-:Y:S02]  /*1700*/  SHF.L.U32 R126, R139, 0x10, RZ ;  /* 0x000000108b7e7819 */ /* 0x000fe400000006ff */
[----:B------:R-:W-:Y:S02]  /*1710*/  SHF.L.U32 R178, R119, 0x10, RZ ;  /* 0x0000001077b27819 */ /* 0x000fe400000006ff */
[----:B------:R-:W-:Y:S01]  /*1720*/  SHF.L.U32 R134, R134, 0x10, RZ ;  /* 0x0000001086867819 */ /* 0x000fe200000006ff */
[----:B------:R-:W-:Y:S01]  /*1730*/  FADD.FTZ R229, R127, R126 ;  /* 0x0000007e7fe57221 */ /* 0x000fe20000010000 */
[----:B------:R-:W-:Y:S01]  /*1740*/  SHF.L.U32 R125, R125, 0x10, RZ ;  /* 0x000000107d7d7819 */ /* 0x000fe200000006ff */
[----:B------:R-:W-:Y:S01]  /*1750*/  FADD.FTZ R178, R131, R178 ;  /* 0x000000b283b27221 */ /* 0x000fe20000010000 */
        /* <DEDUP_REMOVED lines=9> */
.L_x_67:
        /* <DEDUP_REMOVED lines=11> */
[----:B------:R-:W-:-:S07]  /*18a0*/  SHF.L.U32 R225, R225, 0x10, RZ ;  /* 0x00000010e1e17819 */ /* 0x000fce00000006ff */
.L_x_66:
[----:B------:R-:W0:Y:S01]  /*18b0*/  @P0 LDC.64 R134, c[0x0][0x3a8] ;  /* 0x0000ea00ff860b82 */ /* 0x000e220000000a00 */
[----:B------:R-:W-:-:S07]  /*18c0*/  IADD3 R137, PT, PT, R187, 0x20, RZ ;  /* 0x00000020bb897810 */ /* 0x000fce0007ffe0ff */
[----:B------:R-:W1:Y:S08]  /*18d0*/  @P1 LDC.64 R130, c[0x0][0x398] ;  /* 0x0000e600ff821b82 */ /* 0x000e700000000a00 */
[----:B------:R-:W2:Y:S01]  /*18e0*/  @P2 LDC.64 R128, c[0x0][0x3a0] ;  /* 0x0000e800ff802b82 */ /* 0x000ea20000000a00 */
[----:B0-----:R-:W-:-:S05]  /*18f0*/  @P0 IMAD.WIDE.U32 R134, R187, 0x10, R134 ;  /* 0x00000010bb860825 */ /* 0x001fca00078e0086 */
[----:B------:R0:W-:Y:S01]  /*1900*/  @P0 STG.E.128 desc[UR6][R134.64], R124 ;  /* 0x0000007c86000986 */ /* 0x0001e2000c101d06 */
[----:B-1----:R-:W-:-:S05]  /*1910*/  @P1 IMAD.WIDE.U32 R138, R137, 0x10, R130 ;  /* 0x00000010898a1825 */ /* 0x002fca00078e0082 */
[----:B------:R-:W3:Y:S01]  /*1920*/  @P1 LDG.E.128 R120, desc[UR6][R138.64] ;  /* 0x000000068a781981 */ /* 0x000ee2000c1e1d00 */
[----:B--2---:R-:W-:-:S04]  /*1930*/  @P2 IMAD.WIDE.U32 R140, R137, 0x10, R128 ;  /* 0x00000010898c2825 */ /* 0x004fc800078e0080 */
[----:B------:R-:W-:Y:S01]  /*1940*/  IMAD.WIDE.U32 R128, R137, 0x10, R132 ;  /* 0x0000001089807825 */ /* 0x000fe200078e0084 */
[----:B------:R-:W0:Y:S05]  /*1950*/  @P2 LDG.E.128 R116, desc[UR6][R140.64] ;  /* 0x000000068c742981 */ /* 0x000e2a000c1e1d00 */
[----:B------:R-:W5:Y:S01]  /*1960*/  LDG.E.128 R128, desc[UR6][R128.64] ;  /* 0x0000000680807981 */ /* 0x000f62000c1e1d00 */
[----:B------:R-:W-:-:S04]  /*1970*/  UISETP.NE.U32.AND UP0, UPT, UR12, URZ, UPT ;  /* 0x000000ff0c00728c */ /* 0x000fc8000bf05070 */
[----:B------:R-:W-:Y:S01]  /*1980*/  UISETP.NE.AND.EX UP0, UPT, UR13, URZ, UPT, UP0 ;  /* 0x000000ff0d00728c */ /* 0x000fe2000bf05300 */
[----:B---3--:R-:W-:Y:S02]  /*1990*/  PRMT R136, R123, 0x7632, R136 ;  /* 0x000076327b887816 */ /* 0x008fe40000000088 */
[----:B------:R-:W-:Y:S02]  /*19a0*/  PRMT R142, R122, 0x7632, R142 ;  /* 0x000076327a8e7816 */ /* 0x000fe4000000008e */
[----:B------:R-:W-:Y:S02]  /*19b0*/  PRMT R143, R121, 0x7632, R143 ;  /* 0x00007632798f7816 */ /* 0x000fe4000000008f */
[----:B------:R-:W-:Y:S02]  /*19c0*/  PRMT R144, R120, 0x7632, R144 ;  /* 0x0000763278907816 */ /* 0x000fe40000000090 */
[----:B0-----:R-:W-:Y:S02]  /*19d0*/  PRMT R134, R119, 0x7632, R134 ;  /* 0x0000763277867816 */ /* 0x001fe40000000086 */
[----:B------:R-:W-:-:S02]  /*19e0*/  PRMT R135, R118, 0x7632, R135 ;  /* 0x0000763276877816 */ /* 0x000fc40000000087 */
        /* <DEDUP_REMOVED lines=19> */
.L_x_69:
[----:B-----5:R-:W-:Y:S01]  /*1b20*/  PRMT R124, R128, 0x7632, R124 ;  /* 0x00007632807c7816 */ /* 0x020fe2000000007c */
[----:B------:R-:W-:Y:S01]  /*1b30*/  IMAD.U32 R218, R117, 0x10000, RZ ;  /* 0x0001000075da7824 */ /* 0x000fe200078e00ff */
[----:B------:R-:W-:Y:S01]  /*1b40*/  PRMT R126, R130, 0x7632, R126 ;  /* 0x00007632827e7816 */ /* 0x000fe2000000007e */
[----:B------:R-:W-:Y:S01]  /*1b50*/  IMAD.U32 R176, R139, 0x10000, RZ ;  /* 0x000100008bb07824 */ /* 0x000fe200078e00ff */
[----:B------:R-:W-:Y:S01]  /*1b60*/  SHF.L.U32 R128, R128, 0x10, RZ ;  /* 0x0000001080807819 */ /* 0x000fe200000006ff */
[----:B------:R-:W-:Y:S01]  /*1b70*/  IMAD.U32 R134, R134, 0x10000, RZ ;  /* 0x0001000086867824 */ /* 0x000fe200078e00ff */
[----:B------:R-:W-:Y:S01]  /*1b80*/  SHF.L.U32 R130, R130, 0x10, RZ ;  /* 0x0000001082827819 */ /* 0x000fe200000006ff */
[----:B------:R-:W-:Y:S01]  /*1b90*/  IMAD.U32 R126, R126, 0x10000, RZ ;  /* 0x000100007e7e7824 */ /* 0x000fe200078e00ff */
[----:B------:R-:W-:Y:S02]  /*1ba0*/  SHF.L.U32 R179, R116, 0x10, RZ ;  /* 0x0000001074b37819 */ /* 0x000fe400000006ff */
[----:B------:R-:W-:-:S02]  /*1bb0*/  SHF.L.U32 R127, R118, 0x10, RZ ;  /* 0x00000010767f7819 */ /* 0x000fc400000006ff */
[----:B------:R-:W-:Y:S01]  /*1bc0*/  PRMT R125, R129, 0x7632, R125 ;  /* 0x00007632817d7816 */ /* 0x000fe2000000007d */
[----:B------:R-:W-:Y:S01]  /*1bd0*/  FADD.FTZ R179, R179, R128 ;  /* 0x00000080b3b37221 */ /* 0x000fe20000010000 */
[----:B------:R-:W-:Y:S01]  /*1be0*/  PRMT R136, R131, 0x7632, R136 ;  /* 0x0000763283887816 */ /* 0x000fe20000000088 */
[----:B------:R-:W-:Y:S01]  /*1bf0*/  FADD.FTZ R184, R127, R130 ;  /* 0x000000827fb87221 */ /* 0x000fe20000010000 */
[----:B------:R-:W-:Y:S01]  /*1c00*/  SHF.L.U32 R185, R125, 0x10, RZ ;  /* 0x000000107db97819 */ /* 0x000fe200000006ff */
[----:B------:R-:W-:Y:S01]  /*1c10*/  IMAD.U32 R129, R129, 0x10000, RZ ;  /* 0x0001000081817824 */ /* 0x000fe200078e00ff */
[----:B------:R-:W-:Y:S02]  /*1c20*/  SHF.L.U32 R131, R131, 0x10, RZ ;  /* 0x0000001083837819 */ /* 0x000fe400000006ff */
        /* <DEDUP_REMOVED lines=8> */
[----:B------:R-:W-:Y:S02]  /*1cb0*/  FADD.FTZ R139, R128, R131 ;  /* 0x00000083808b7221 */ /* 0x000fe40000010000 */
[----:B------:R-:W-:Y:S01]  /*1cc0*/  FADD.FTZ R140, R127, R134 ;  /* 0x000000867f8c7221 */ /* 0x000fe20000010000 */
[----:B------:R-:W-:Y:S01]  /*1cd0*/  F2FP.BF16.F32.PACK_AB R126, R177, R184 ;  /* 0x000000b8b17e723e */ /* 0x000fe200000010ff */
[----:B------:R-:W-:Y:S01]  /*1ce0*/  FADD.FTZ R176, R125, R176 ;  /* 0x000000b07db07221 */ /* 0x000fe20000010000 */
[----:B------:R-:W-:-:S02]  /*1cf0*/  F2FP.BF16.F32.PACK_AB R125, R185, R218 ;  /* 0x000000dab97d723e */ /* 0x000fc400000010ff */
[----:B------:R-:W-:Y:S02]  /*1d00*/  F2FP.BF16.F32.PACK_AB R127, R140, R139 ;  /* 0x0000008b8c7f723e */ /* 0x000fe400000010ff */
[----:B------:R-:W-:Y:S01]  /*1d10*/  F2FP.BF16.F32.PACK_AB R124, R176, R179 ;  /* 0x000000b3b07c723e */ /* 0x000fe200000010ff */
[----:B------:R-:W-:Y:S06]  /*1d20*/  BRA `(.L_x_70) ;  /* 0x0000000400507947 */ /* 0x000fec0003800000 */
.L_x_68:
[----:B------:R-:W-:-:S04]  /*1d30*/  UISETP.NE.U32.AND UP1, UPT, UR10, URZ, UPT ;  /* 0x000000ff0a00728c */ /* 0x000fc8000bf25070 */
[----:B------:R-:W-:-:S09]  /*1d40*/  UISETP.NE.AND.EX UP1, UPT, UR11, URZ, UPT, UP1 ;  /* 0x000000ff0b00728c */ /* 0x000fd2000bf25310 */
[----:B------:R-:W-:Y:S05]  /*1d50*/  BRA.U UP1, `(.L_x_71) ;  /* 0x0000000101847547 */ /* 0x000fea000b800000 */
[C---:B-----5:R-:W-:Y:S01]  /*1d60*/  PRMT R124, R128.reuse, 0x7632, R124 ;  /* 0x00007632807c7816 */ /* 0x060fe2000000007c */
[----:B------:R-:W-:Y:S01]  /*1d70*/  IMAD.U32 R128, R128, 0x10000, RZ ;  /* 0x0001000080807824 */ /* 0x000fe200078e00ff */
[----:B------:R-:W-:Y:S01]  /*1d80*/  PRMT R126, R130, 0x7632, R126 ;  /* 0x00007632827e7816 */ /* 0x000fe2000000007e */
[----:B------:R-:W-:Y:S01]  /*1d90*/  IMAD.U32 R179, R120, 0x10000, RZ ;  /* 0x0001000078b37824 */ /* 0x000fe200078e00ff */
[----:B------:R-:W-:Y:S01]  /*1da0*/  SHF.L.U32 R130, R130, 0x10, RZ ;  /* 0x0000001082827819 */ /* 0x000fe200000006ff */
[----:B------:R-:W-:Y:S01]  /*1db0*/  IMAD.U32 R142, R142, 0x10000, RZ ;  /* 0x000100008e8e7824 */ /* 0x000fe200078e00ff */
[----:B------:R-:W-:Y:S01]  /*1dc0*/  SHF.L.U32 R127, R122, 0x10, RZ ;  /* 0x000000107a7f7819 */ /* 0x000fe200000006ff */
[----:B------:R-:W-:Y:S01]  /*1dd0*/  FADD.FTZ R179, R179, R128 ;  /* 0x00000080b3b37221 */ /* 0x000fe20000010000 */
[----:B------:R-:W-:Y:S02]  /*1de0*/  PRMT R125, R129, 0x7632, R125 ;  /* 0x00007632817d7816 */ /* 0x000fe4000000007d */
[----:B------:R-:W-:Y:S01]  /*1df0*/  PRMT R134, R131, 0x7632, R134 ;  /* 0x0000763283867816 */ /* 0x000fe20000000086 */
[----:B------:R-:W-:Y:S01]  /*1e00*/  FADD.FTZ R184, R127, R130 ;  /* 0x000000827fb87221 */ /* 0x000fe20000010000 */
[----:B------:R-:W-:Y:S01]  /*1e10*/  SHF.L.U32 R177, R126, 0x10, RZ ;  /* 0x000000107eb17819 */ /* 0x000fe200000006ff */
[----:B------:R-:W-:Y:S01]  /*1e20*/  IMAD.U32 R131, R131, 0x10000, RZ ;  /* 0x0001000083837824 */ /* 0x000fe200078e00ff */
        /* <DEDUP_REMOVED lines=10> */
[----:B------:R-:W-:Y:S02]  /*1ed0*/  IMAD.U32 R125, R124, 0x10000, RZ ;  /* 0x000100007c7d7824 */ /* 0x000fe400078e00ff */
        /* <DEDUP_REMOVED lines=9> */
.L_x_71:
[----:B-----5:R-:W-:Y:S01]  /*1f70*/  PRMT R124, R128, 0x7632, R124 ;  /* 0x00007632807c7816 */ /* 0x020fe2000000007c */
[----:B------:R-:W-:Y:S01]  /*1f80*/  IMAD.U32 R125, R120, 0x10000, RZ ;  /* 0x00010000787d7824 */ /* 0x000fe200078e00ff */
[----:B------:R-:W-:Y:S01]  /*1f90*/  SHF.L.U32 R128, R128, 0x10, RZ ;  /* 0x0000001080807819 */ /* 0x000fe200000006ff */
[----:B------:R-:W-:Y:S01]  /*1fa0*/  IMAD.U32 R127, R144, 0x10000, RZ ;  /* 0x00010000907f7824 */ /* 0x000fe200078e00ff */
[----:B------:R-:W-:Y:S01]  /*1fb0*/  SHF.L.U32 R124, R124, 0x10, RZ ;  /* 0x000000107c7c7819 */ /* 0x000fe200000006ff */
[----:B------:R-:W-:Y:S01]  /*1fc0*/  IMAD.U32 R176, R139, 0x10000, RZ ;  /* 0x000100008bb07824 */ /* 0x000fe200078e00ff */
[----:B------:R-:W-:Y:S01]  /*1fd0*/  PRMT R126, R129, 0x7632, R126 ;  /* 0x00007632817e7816 */ /* 0x000fe2000000007e */
[----:B------:R-:W-:Y:S01]  /*1fe0*/  FADD.FTZ R125, R125, R128 ;  /* 0x000000807d7d7221 */ /* 0x000fe20000010000 */
[----:B------:R-:W-:Y:S01]  /*1ff0*/  SHF.L.U32 R129, R129, 0x10, RZ ;  /* 0x0000001081817819 */ /* 0x000fe200000006ff */
[----:B------:R-:W-:Y:S01]  /*2000*/  FADD.FTZ R127, R124, R127 ;  /* 0x0000007f7c7f7221 */ /* 0x000fe20000010000 */
[----:B------:R-:W-:Y:S01]  /*2010*/  SHF.L.U32 R141, R131, 0x10, RZ ;  /* 0x00000010838d7819 */ /* 0x000fe200000006ff */
[----:B------:R-:W-:Y:S01]  /*2020*/  IMAD.U32 R126, R126, 0x10000, RZ ;  /* 0x000100007e7e7824 */ /* 0x000fe200078e00ff */
[----:B------:R-:W-:Y:S01]  /*2030*/  SHF.L.U32 R128, R121, 0x10, RZ ;  /* 0x0000001079807819 */ /* 0x000fe200000006ff */
[----:B------:R-:W-:Y:S01]  /*2040*/  FADD.FTZ R176, R176, R127 ;  /* 0x0000007fb0b07221 */ /* 0x000fe20000010000 */
[----:B------:R-:W-:-:S02]  /*2050*/  SHF.L.U32 R144, R123, 0x10, RZ ;  /* 0x000000107b907819 */ /* 0x000fc400000006ff */
[----:B------:R-:W-:Y:S01]  /*2060*/  PRMT R140, R130, 0x7632, R140 ;  /* 0x00007632828c7816 */ /* 0x000fe2000000008c */
[----:B------:R-:W-:Y:S01]  /*2070*/  FADD.FTZ R128, R128, R129 ;  /* 0x0000008180807221 */ /* 0x000fe20000010000 */
[----:B------:R-:W-:Y:S01]  /*2080*/  PRMT R145, R131, 0x7632, R145 ;  /* 0x0000763283917816 */ /* 0x000fe20000000091 */
[----:B------:R-:W-:Y:S01]  /*2090*/  IMAD.U32 R131, R122, 0x10000, RZ ;  /* 0x000100007a837824 */ /* 0x000fe200078e00ff */
[----:B------:R-:W-:Y:S01]  /*20a0*/  SHF.L.U32 R130, R130, 0x10, RZ ;  /* 0x0000001082827819 */ /* 0x000fe200000006ff */
[----:B------:R-:W-:Y:S01]  /*20b0*/  FADD.FTZ R144, R144, R141 ;  /* 0x0000008d90907221 */ /* 0x000fe20000010000 */
[----:B------:R-:W-:Y:S01]  /*20c0*/  SHF.L.U32 R124, R116, 0x10, RZ ;  /* 0x00000010747c7819 */ /* 0x000fe200000006ff */
[----:B------:R-:W-:Y:S01]  /*20d0*/  IMAD.U32 R129, R117, 0x10000, RZ ;  /* 0x0001000075817824 */ /* 0x000fe200078e00ff */
        /* <DEDUP_REMOVED lines=20> */
[----:B------:R-:W-:Y:S01]  /*2220*/  FADD.FTZ R185, R185, R126 ;  /* 0x0000007eb9b97221 */ /* 0x000fe20000010000 */
[----:B------:R-:W-:Y:S02]  /*2230*/  F2FP.BF16.F32.PACK_AB R124, R176, R179 ;  /* 0x000000b3b07c723e */ /* 0x000fe400000010ff */
[----:B------:R-:W-:Y:S02]  /*2240*/  F2FP.BF16.F32.PACK_AB R126, R177, R184 ;  /* 0x000000b8b17e723e */ /* 0x000fe400000010ff */
[----:B------:R-:W-:Y:S02]  /*2250*/  F2FP.BF16.F32.PACK_AB R127, R140, R139 ;  /* 0x0000008b8c7f723e */ /* 0x000fe400000010ff */
[----:B------:R-:W-:-:S07]  /*2260*/  F2FP.BF16.F32.PACK_AB R125, R185, R218 ;  /* 0x000000dab97d723e */ /* 0x000fce00000010ff */
.L_x_70:
        /* <DEDUP_REMOVED lines=10> */
[----:B------:R-:W2:Y:S05]  /*2310*/  @P2 LDG.E.128 R116, desc[UR6][R144.64] ;  /* 0x0000000690742981 */ /* 0x000eaa000c1e1d00 */
[----:B------:R-:W5:Y:S01]  /*2320*/  LDG.E.128 R128, desc[UR6][R128.64] ;  /* 0x0000000680807981 */ /* 0x000f62000c1e1d00 */
[----:B---3--:R-:W-:Y:S02]  /*2330*/  PRMT R146, R123, 0x7632, R146 ;  /* 0x000076327b927816 */ /* 0x008fe40000000092 */
[----:B------:R-:W-:Y:S02]  /*2340*/  PRMT R147, R122, 0x7632, R147 ;  /* 0x000076327a937816 */ /* 0x000fe40000000093 */
[----:B------:R-:W-:-:S02]  /*2350*/  PRMT R180, R121, 0x7632, R180 ;  /* 0x0000763279b47816 */ /* 0x000fc400000000b4 */
[----:B------:R-:W-:Y:S02]  /*2360*/  PRMT R182, R120, 0x7632, R182 ;  /* 0x0000763278b67816 */ /* 0x000fe400000000b6 */
[----:B--2---:R-:W-:Y:S02]  /*2370*/  PRMT R136, R119, 0x7632, R136 ;  /* 0x0000763277887816 */ /* 0x004fe40000000088 */
[----:B------:R-:W-:Y:S02]  /*2380*/  PRMT R141, R118, 0x7632, R141 ;  /* 0x00007632768d7816 */ /* 0x000fe4000000008d */
[----:B------:R-:W-:Y:S02]  /*2390*/  PRMT R138, R117, 0x7632, R138 ;  /* 0x00007632758a7816 */ /* 0x000fe4000000008a */
[----:B0-----:R-:W-:Y:S01]  /*23a0*/  PRMT R135, R116, 0x7632, R135 ;  /* 0x0000763274877816 */ /* 0x001fe20000000087 */
[----:B------:R-:W-:Y:S06]  /*23b0*/  BRA.U UP0, `(.L_x_72) ;  /* 0x0000000100bc7547 */ /* 0x000fec000b800000 */
[----:B------:R-:W-:Y:S05]  /*23c0*/  BRA.U UP1, `(.L_x_73) ;  /* 0x0000000101347547 */ /* 0x000fea000b800000 */
        /* <DEDUP_REMOVED lines=11> */
[----:B------:R-:W-:Y:S01]  /*2480*/  SHF.L.U32 R182, R182, 0x10, RZ ;  /* 0x00000010b6b67819 */ /* 0x000fe200000006ff */
[----:B------:R-:W-:Y:S06]  /*2490*/  BRA `(.L_x_74) ;  /* 0x0000000400cc7947 */ /* 0x000fec0003800000 */
.L_x_73:
[----:B-----5:R-:W-:Y:S01]  /*24a0*/  PRMT R124, R128, 0x7632, R124 ;  /* 0x00007632807c7816 */ /* 0x020fe2000000007c */
[----:B------:R-:W-:Y:S01]  /*24b0*/  IMAD.U32 R217, R130, 0x10000, RZ ;  /* 0x0001000082d97824 */ /* 0x000fe200078e00ff */
[----:B------:R-:W-:Y:S01]  /*24c0*/  SHF.L.U32 R128, R128, 0x10, RZ ;  /* 0x0000001080807819 */ /* 0x000fe200000006ff */
[----:B------:R-:W-:Y:S01]  /*24d0*/  IMAD.U32 R142, R118, 0x10000, RZ ;  /* 0x00010000768e7824 */ /* 0x000fe200078e00ff */
[----:B------:R-:W-:Y:S01]  /*24e0*/  SHF.L.U32 R125, R116, 0x10, RZ ;  /* 0x00000010747d7819 */ /* 0x000fe200000006ff */
[----:B------:R-:W-:Y:S01]  /*24f0*/  IMAD.U32 R138, R138, 0x10000, RZ ;  /* 0x000100008a8a7824 */ /* 0x000fe200078e00ff */
[----:B------:R-:W-:Y:S01]  /*2500*/  PRMT R126, R129, 0x7632, R126 ;  /* 0x00007632817e7816 */ /* 0x000fe2000000007e */
[----:B------:R-:W-:Y:S01]  /*2510*/  IMAD.U32 R146, R119, 0x10000, RZ ;  /* 0x0001000077927824 */ /* 0x000fe200078e00ff */
[----:B------:R-:W-:Y:S01]  /*2520*/  PRMT R127, R130, 0x7632, R127 ;  /* 0x00007632827f7816 */ /* 0x000fe2000000007f */
[----:B------:R-:W-:Y:S01]  /*2530*/  FADD.FTZ R134, R125, R128 ;  /* 0x000000807d867221 */ /* 0x000fe20000010000 */
[----:B------:R-:W-:Y:S01]  /*2540*/  PRMT R143, R131, 0x7632, R143 ;  /* 0x00007632838f7816 */ /* 0x000fe2000000008f */
        /* <DEDUP_REMOVED lines=10> */
[----:B------:R-:W-:Y:S02]  /*25f0*/  SHF.L.U32 R136, R136, 0x10, RZ ;  /* 0x0000001088887819 */ /* 0x000fe400000006ff */
[----:B------:R-:W-:Y:S02]  /*2600*/  SHF.L.U32 R143, R143, 0x10, RZ ;  /* 0x000000108f8f7819 */ /* 0x000fe400000006ff */
        /* <DEDUP_REMOVED lines=10> */
.L_x_72:
[----:B------:R-:W-:Y:S05]  /*26b0*/  BRA.U UP1, `(.L_x_75) ;  /* 0x0000000101847547 */ /* 0x000fea000b800000 */
[----:B-----5:R-:W-:Y:S01]  /*26c0*/  PRMT R124, R128, 0x7632, R124 ;  /* 0x00007632807c7816 */ /* 0x020fe2000000007c */
[----:B------:R-:W-:Y:S01]  /*26d0*/  IMAD.U32 R215, R146, 0x10000, RZ ;  /* 0x0001000092d77824 */ /* 0x000fe200078e00ff */
[----:B------:R-:W-:Y:S01]  /*26e0*/  SHF.L.U32 R128, R128, 0x10, RZ ;  /* 0x0000001080807819 */ /* 0x000fe200000006ff */
[----:B------:R-:W-:Y:S01]  /*26f0*/  IMAD.U32 R223, R182, 0x10000, RZ ;  /* 0x00010000b6df7824 */ /* 0x000fe200078e00ff */
[----:B------:R-:W-:Y:S02]  /*2700*/  SHF.L.U32 R125, R120, 0x10, RZ ;  /* 0x00000010787d7819 */ /* 0x000fe400000006ff */
[C---:B------:R-:W-:Y:S01]  /*2710*/  PRMT R126, R129.reuse, 0x7632, R126 ;  /* 0x00007632817e7816 */ /* 0x040fe2000000007e */
[----:B------:R-:W-:Y:S01]  /*2720*/  IMAD.U32 R129, R129, 0x10000, RZ ;  /* 0x0001000081817824 */ /* 0x000fe200078e00ff */
[----:B------:R-:W-:Y:S01]  /*2730*/  PRMT R127, R130, 0x7632, R127 ;  /* 0x00007632827f7816 */ /* 0x000fe2000000007f */
[----:B------:R-:W-:Y:S01]  /*2740*/  FADD.FTZ R134, R125, R128 ;  /* 0x000000807d867221 */ /* 0x000fe20000010000 */
[----:B------:R-:W-:-:S02]  /*2750*/  PRMT R135, R131, 0x7632, R135 ;  /* 0x0000763283877816 */ /* 0x000fc40000000087 */
        /* <DEDUP_REMOVED lines=8> */
[----:B------:R-:W-:Y:S02]  /*27e0*/  SHF.L.U32 R147, R147, 0x10, RZ ;  /* 0x0000001093937819 */ /* 0x000fe400000006ff */
[----:B------:R-:W-:-:S02]  /*27f0*/  SHF.L.U32 R146, R123, 0x10, RZ ;  /* 0x000000107b927819 */ /* 0x000fc400000006ff */
[----:B------:R-:W-:Y:S01]  /*2800*/  SHF.L.U32 R128, R135, 0x10, RZ ;  /* 0x0000001087807819 */ /* 0x000fe200000006ff */
[----:B------:R-:W-:Y:S01]  /*2810*/  FADD.FTZ R182, R182, R147 ;  /* 0x00000093b6b67221 */ /* 0x000fe20000010000 */
[----:B------:R-:W-:Y:S01]  /*2820*/  SHF.L.U32 R125, R126, 0x10, RZ ;  /* 0x000000107e7d7819 */ /* 0x000fe200000006ff */
[----:B------:R-:W-:Y:S01]  /*2830*/  FADD.FTZ R146, R146, R131 ;  /* 0x0000008392927221 */ /* 0x000fe20000010000 */
[----:B------:R-:W-:Y:S01]  /*2840*/  SHF.L.U32 R124, R124, 0x10, RZ ;  /* 0x000000107c7c7819 */ /* 0x000fe200000006ff */
[----:B------:R-:W-:Y:S01]  /*2850*/  FADD.FTZ R215, R128, R215 ;  /* 0x000000d780d77221 */ /* 0x000fe20000010000 */
[----:B------:R-:W-:Y:S01]  /*2860*/  F2FP.BF16.F32.PACK_AB R126, R182, R217 ;  /* 0x000000d9b67e723e */ /* 0x000fe200000010ff */
[----:B------:R-:W-:Y:S02]  /*2870*/  FADD.FTZ R180, R125, R180 ;  /* 0x000000b47db47221 */ /* 0x000fe40000010000 */
[----:B------:R-:W-:Y:S01]  /*2880*/  FADD.FTZ R223, R124, R223 ;  /* 0x000000df7cdf7221 */ /* 0x000fe20000010000 */
[----:B------:R-:W-:-:S02]  /*2890*/  F2FP.BF16.F32.PACK_AB R127, R215, R146 ;  /* 0x00000092d77f723e */ /* 0x000fc400000010ff */
[----:B------:R-:W-:Y:S02]  /*28a0*/  F2FP.BF16.F32.PACK_AB R125, R180, R221 ;  /* 0x000000ddb47d723e */ /* 0x000fe400000010ff */
[----:B------:R-:W-:Y:S01]  /*28b0*/  F2FP.BF16.F32.PACK_AB R124, R223, R134 ;  /* 0x00000086df7c723e */ /* 0x000fe200000010ff */
[----:B------:R-:W-:Y:S06]  /*28c0*/  BRA `(.L_x_74) ;  /* 0x0000000000c07947 */ /* 0x000fec0003800000 */
.L_x_75:
[C---:B-----5:R-:W-:Y:S01]  /*28d0*/  PRMT R124, R128.reuse, 0x7632, R124 ;  /* 0x00007632807c7816 */ /* 0x060fe2000000007c */
[----:B------:R-:W-:Y:S01]  /*28e0*/  IMAD.U32 R128, R128, 0x10000, RZ ;  /* 0x0001000080807824 */ /* 0x000fe200078e00ff */
[----:B------:R-:W-:Y:S01]  /*28f0*/  SHF.L.U32 R125, R120, 0x10, RZ ;  /* 0x00000010787d7819 */ /* 0x000fe200000006ff */
[----:B------:R-:W-:Y:S01]  /*2900*/  IMAD.U32 R145, R123, 0x10000, RZ ;  /* 0x000100007b917824 */ /* 0x000fe200078e00ff */
[----:B------:R-:W-:Y:S01]  /*2910*/  SHF.L.U32 R127, R182, 0x10, RZ ;  /* 0x00000010b67f7819 */ /* 0x000fe200000006ff */
[----:B------:R-:W-:Y:S01]  /*2920*/  IMAD.U32 R217, R118, 0x10000, RZ ;  /* 0x0001000076d97824 */ /* 0x000fe200078e00ff */
[----:B------:R-:W-:Y:S01]  /*2930*/  SHF.L.U32 R124, R124, 0x10, RZ ;  /* 0x000000107c7c7819 */ /* 0x000fe200000006ff */
[----:B------:R-:W-:Y:S01]  /*2940*/  FADD.FTZ R125, R125, R128 ;  /* 0x000000807d7d7221 */ /* 0x000fe20000010000 */
[----:B------:R-:W-:Y:S01]  /*2950*/  PRMT R126, R129, 0x7632, R126 ;  /* 0x00007632817e7816 */ /* 0x000fe2000000007e */
[----:B------:R-:W-:Y:S01]  /*2960*/  IMAD.U32 R182, R141, 0x10000, RZ ;  /* 0x000100008db67824 */ /* 0x000fe200078e00ff */
[----:B------:R-:W-:Y:S01]  /*2970*/  PRMT R134, R130, 0x7632, R134 ;  /* 0x0000763282867816 */ /* 0x000fe20000000086 */
[----:B------:R-:W-:Y:S01]  /*2980*/  FADD.FTZ R124, R124, R127 ;  /* 0x0000007f7c7c7221 */ /* 0x000fe20000010000 */
[----:B------:R-:W-:Y:S01]  /*2990*/  SHF.L.U32 R129, R129, 0x10, RZ ;  /* 0x0000001081817819 */ /* 0x000fe200000006ff */
[----:B------:R-:W-:Y:S01]  /*29a0*/  IMAD.U32 R130, R130, 0x10000, RZ ;  /* 0x0001000082827824 */ /* 0x000fe200078e00ff */
[----:B------:R-:W-:-:S02]  /*29b0*/  SHF.L.U32 R128, R121, 0x10, RZ ;  /* 0x0000001079807819 */ /* 0x000fc400000006ff */
[C---:B------:R-:W-:Y:S02]  /*29c0*/  SHF.L.U32 R142, R131.reuse, 0x10, RZ ;  /* 0x00000010838e7819 */ /* 0x040fe400000006ff */
[----:B------:R-:W-:Y:S01]  /*29d0*/  PRMT R144, R131, 0x7632, R144 ;  /* 0x0000763283907816 */ /* 0x000fe20000000090 */
[----:B------:R-:W-:Y:S01]  /*29e0*/  FADD.FTZ R128, R128, R129 ;  /* 0x0000008180807221 */ /* 0x000fe20000010000 */
[----:B------:R-:W-:Y:S01]  /*29f0*/  SHF.L.U32 R127, R134, 0x10, RZ ;  /* 0x00000010867f7819 */ /* 0x000fe200000006ff */
[----:B------:R-:W-:Y:S01]  /*2a00*/  FADD.FTZ R145, R145, R142 ;  /* 0x0000008e91917221 */ /* 0x000fe20000010000 */
[----:B------:R-:W-:Y:S01]  /*2a10*/  SHF.L.U32 R134, R116, 0x10, RZ ;  /* 0x0000001074867819 */ /* 0x000fe200000006ff */
[----:B------:R-:W-:Y:S01]  /*2a20*/  IMAD.U32 R131, R180, 0x10000, RZ ;  /* 0x00010000b4837824 */ /* 0x000fe200078e00ff */
        /* <DEDUP_REMOVED lines=26> */
.L_x_74:
[----:B------:R-:W0:Y:S01]  /*2bd0*/  @P0 LDC.64 R142, c[0x0][0x3a8] ;  /* 0x0000ea00ff8e0b82 */ /* 0x000e220000000a00 */
[----:B------:R-:W-:-:S07]  /*2be0*/  VIADD R183, R187, 0x60 ;  /* 0x00000060bbb77836 */ /* 0x000fce0000000000 */
[----:B------:R-:W1:Y:S08]  /*2bf0*/  @P2 LDC.64 R128, c[0x0][0x3a0] ;  /* 0x0000e800ff802b82 */ /* 0x000e700000000a00 */
[----:B------:R-:W2:Y:S01]  /*2c00*/  @P1 LDC.64 R130, c[0x0][0x398] ;  /* 0x0000e600ff821b82 */ /* 0x000ea20000000a00 */
[----:B0-----:R-:W-:-:S05]  /*2c10*/  @P0 IMAD.WIDE.U32 R142, R181, 0x10, R142 ;  /* 0x00000010b58e0825 */ /* 0x001fca00078e008e */
[----:B------:R0:W-:Y:S01]  /*2c20*/  @P0 STG.E.128 desc[UR6][R142.64], R124 ;  /* 0x0000007c8e000986 */ /* 0x0001e2000c101d06 */
[----:B-1----:R-:W-:-:S04]  /*2c30*/  @P2 IMAD.WIDE.U32 R144, R183, 0x10, R128 ;  /* 0x00000010b7902825 */ /* 0x002fc800078e0080 */
[C---:B------:R-:W-:Y:S01]  /*2c40*/  IMAD.WIDE.U32 R128, R183.reuse, 0x10, R132 ;  /* 0x00000010b7807825 */ /* 0x040fe200078e0084 */
        /* <DEDUP_REMOVED lines=8> */
[----:B0-----:R-:W-:Y:S06]  /*2cd0*/  BRA.U UP0, `(.L_x_76) ;  /* 0x0000000100bc7547 */ /* 0x001fec000b800000 */
[----:B------:R-:W-:Y:S05]  /*2ce0*/  BRA.U UP1, `(.L_x_77) ;  /* 0x0000000101347547 */ /* 0x000fea000b800000 */
[----:B-----5:R-:W-:Y:S01]  /*2cf0*/  PRMT R216, R129, 0x7632, R216 ;  /* 0x0000763281d87816 */ /* 0x020fe200000000d8 */
[----:B------:R-:W-:Y:S01]  /*2d00*/  IMAD.U32 R211, R130, 0x10000, RZ ;  /* 0x0001000082d37824 */ /* 0x000fe200078e00ff */
[----:B------:R-:W-:Y:S02]  /*2d10*/  PRMT R147, R128, 0x7632, R147 ;  /* 0x0000763280937816 */ /* 0x000fe40000000093 */
[----:B------:R-:W-:Y:S01]  /*2d20*/  PRMT R212, R130, 0x7632, R212 ;  /* 0x0000763282d47816 */ /* 0x000fe200000000d4 */
[----:B------:R-:W-:Y:S01]  /*2d30*/  IMAD.U32 R216, R216, 0x10000, RZ ;  /* 0x00010000d8d87824 */ /* 0x000fe200078e00ff */
[----:B------:R-:W-:Y:S02]  /*2d40*/  PRMT R209, R131, 0x7632, R209 ;  /* 0x0000763283d17816 */ /* 0x000fe400000000d1 */
[----:B------:R-:W-:Y:S02]  /*2d50*/  SHF.L.U32 R138, R128, 0x10, RZ ;  /* 0x00000010808a7819 */ /* 0x000fe400000006ff */
[----:B------:R-:W-:-:S02]  /*2d60*/  SHF.L.U32 R213, R129, 0x10, RZ ;  /* 0x0000001081d57819 */ /* 0x000fc400000006ff */
[----:B------:R-:W-:Y:S02]  /*2d70*/  SHF.L.U32 R210, R131, 0x10, RZ ;  /* 0x0000001083d27819 */ /* 0x000fe400000006ff */
[----:B------:R-:W-:Y:S02]  /*2d80*/  SHF.L.U32 R147, R147, 0x10, RZ ;  /* 0x0000001093937819 */ /* 0x000fe400000006ff */
[----:B------:R-:W-:Y:S02]  /*2d90*/  SHF.L.U32 R212, R212, 0x10, RZ ;  /* 0x00000010d4d47819 */ /* 0x000fe400000006ff */
[----:B------:R-:W-:Y:S01]  /*2da0*/  SHF.L.U32 R209, R209, 0x10, RZ ;  /* 0x00000010d1d17819 */ /* 0x000fe200000006ff */
[----:B------:R-:W-:Y:S06]  /*2db0*/  BRA `(.L_x_78) ;  /* 0x0000000400ec7947 */ /* 0x000fec0003800000 */
.L_x_77:
        /* <DEDUP_REMOVED lines=12> */
[----:B------:R-:W-:Y:S01]  /*2e80*/  SHF.L.U32 R126, R126, 0x10, RZ ;  /* 0x000000107e7e7819 */ /* 0x000fe200000006ff */
[----:B------:R-:W-:Y:S01]  /*2e90*/  IMAD.U32 R124, R124, 0x10000, RZ ;  /* 0x000100007c7c7824 */ /* 0x000fe200078e00ff */
[----:B------:R-:W-:-:S02]  /*2ea0*/  SHF.L.U32 R129, R129, 0x10, RZ ;  /* 0x0000001081817819 */ /* 0x000fc400000006ff */
[----:B------:R-:W-:Y:S01]  /*2eb0*/  SHF.L.U32 R130, R117, 0x10, RZ ;  /* 0x0000001075827819 */ /* 0x000fe200000006ff */
[----:B------:R-:W-:Y:S01]  /*2ec0*/  FADD.FTZ R216, R126, R147 ;  /* 0x000000937ed87221 */ /* 0x000fe20000010000 */
        /* <DEDUP_REMOVED lines=9> */
[----:B------:R-:W-:Y:S01]  /*2f60*/  F2FP.BF16.F32.PACK_AB R125, R216, R213 ;  /* 0x000000d5d87d723e */ /* 0x000fe200000010ff */
[----:B------:R-:W-:Y:S01]  /*2f70*/  FADD.FTZ R210, R210, R131 ;  /* 0x00000083d2d27221 */ /* 0x000fe20000010000 */
[----:B------:R-:W-:Y:S01]  /*2f80*/  F2FP.BF16.F32.PACK_AB R124, R147, R138 ;  /* 0x0000008a937c723e */ /* 0x000fe200000010ff */
[----:B------:R-:W-:-:S03]  /*2f90*/  FADD.FTZ R212, R127, R136 ;  /* 0x000000887fd47221 */ /* 0x000fc60000010000 */
[----:B------:R-:W-:Y:S02]  /*2fa0*/  F2FP.BF16.F32.PACK_AB R127, R209, R210 ;  /* 0x000000d2d17f723e */ /* 0x000fe400000010ff */
[----:B------:R-:W-:Y:S01]  /*2fb0*/  F2FP.BF16.F32.PACK_AB R126, R212, R211 ;  /* 0x000000d3d47e723e */ /* 0x000fe200000010ff */
[----:B------:R-:W-:Y:S06]  /*2fc0*/  BRA `(.L_x_78) ;  /* 0x0000000400687947 */ /* 0x000fec0003800000 */
.L_x_76:
[----:B------:R-:W-:Y:S05]  /*2fd0*/  BRA.U UP1, `(.L_x_79) ;  /* 0x0000000101947547 */ /* 0x000fea000b800000 */
[----:B-----5:R-:W-:Y:S01]  /*2fe0*/  PRMT R135, R128, 0x7632, R135 ;  /* 0x0000763280877816 */ /* 0x020fe20000000087 */
[----:B------:R-:W-:Y:S01]  /*2ff0*/  IMAD.U32 R211, R122, 0x10000, RZ ;  /* 0x000100007ad37824 */ /* 0x000fe200078e00ff */
[----:B------:R-:W-:Y:S02]  /*3000*/  PRMT R136, R129, 0x7632, R136 ;  /* 0x0000763281887816 */ /* 0x000fe40000000088 */
[----:B------:R-:W-:Y:S01]  /*3010*/  SHF.L.U32 R128, R128, 0x10, RZ ;  /* 0x0000001080807819 */ /* 0x000fe200000006ff */
[----:B------:R-:W-:Y:S01]  /*3020*/  IMAD.U32 R135, R135, 0x10000, RZ ;  /* 0x0001000087877824 */ /* 0x000fe200078e00ff */
[----:B------:R-:W-:Y:S02]  /*3030*/  SHF.L.U32 R129, R129, 0x10, RZ ;  /* 0x0000001081817819 */ /* 0x000fe400000006ff */
[----:B------:R-:W-:Y:S02]  /*3040*/  SHF.L.U32 R125, R120, 0x10, RZ ;  /* 0x00000010787d7819 */ /* 0x000fe400000006ff */
[----:B------:R-:W-:-:S02]  /*3050*/  SHF.L.U32 R124, R121, 0x10, RZ ;  /* 0x00000010797c7819 */ /* 0x000fc400000006ff */
        /* <DEDUP_REMOVED lines=8> */
[----:B------:R-:W-:Y:S01]  /*30e0*/  PRMT R126, R122, 0x7632, R126 ;  /* 0x000076327a7e7816 */ /* 0x000fe2000000007e */
[----:B------:R-:W-:Y:S01]  /*30f0*/  FADD.FTZ R211, R211, R130 ;  /* 0x00000082d3d37221 */ /* 0x000fe20000010000 */
[----:B------:R-:W-:Y:S01]  /*3100*/  PRMT R127, R123, 0x7632, R127 ;  /* 0x000076327b7f7816 */ /* 0x000fe2000000007f */
[----:B------:R-:W-:Y:S01]  /*3110*/  IMAD.U32 R125, R125, 0x10000, RZ ;  /* 0x000100007d7d7824 */ /* 0x000fe200078e00ff */
[----:B------:R-:W-:-:S02]  /*3120*/  SHF.L.U32 R131, R131, 0x10, RZ ;  /* 0x0000001083837819 */ /* 0x000fc400000006ff */
[----:B------:R-:W-:Y:S02]  /*3130*/  SHF.L.U32 R210, R123, 0x10, RZ ;  /* 0x000000107bd27819 */ /* 0x000fe400000006ff */
        /* <DEDUP_REMOVED lines=15> */
.L_x_79:
[C---:B-----5:R-:W-:Y:S01]  /*3230*/  PRMT R138, R129.reuse, 0x7632, R138 ;  /* 0x00007632818a7816 */ /* 0x060fe2000000008a */
[----:B------:R-:W-:Y:S01]  /*3240*/  IMAD.U32 R129, R129, 0x10000, RZ ;  /* 0x0001000081817824 */ /* 0x000fe200078e00ff */
[----:B------:R-:W-:Y:S01]  /*3250*/  SHF.L.U32 R124, R121, 0x10, RZ ;  /* 0x00000010797c7819 */ /* 0x000fe200000006ff */
[----:B------:R-:W-:Y:S01]  /*3260*/  IMAD.U32 R144, R123, 0x10000, RZ ;  /* 0x000100007b907824 */ /* 0x000fe200078e00ff */
[C---:B------:R-:W-:Y:S01]  /*3270*/  PRMT R126, R128.reuse, 0x7632, R126 ;  /* 0x00007632807e7816 */ /* 0x040fe2000000007e */
[----:B------:R-:W-:Y:S01]  /*3280*/  IMAD.U32 R141, R141, 0x10000, RZ ;  /* 0x000100008d8d7824 */ /* 0x000fe200078e00ff */
[----:B------:R-:W-:Y:S01]  /*3290*/  SHF.L.U32 R128, R128, 0x10, RZ ;  /* 0x0000001080807819 */ /* 0x000fe200000006ff */
[----:B------:R-:W-:Y:S01]  /*32a0*/  FADD.FTZ R213, R124, R129 ;  /* 0x000000817cd57221 */ /* 0x000fe20000010000 */
[C---:B------:R-:W-:Y:S02]  /*32b0*/  SHF.L.U32 R125, R120.reuse, 0x10, RZ ;  /* 0x00000010787d7819 */ /* 0x040fe400000006ff */
[----:B------:R-:W-:-:S02]  /*32c0*/  PRMT R124, R120, 0x7632, R124 ;  /* 0x00007632787c7816 */ /* 0x000fc4000000007c */
[----:B------:R-:W-:Y:S01]  /*32d0*/  SHF.L.U32 R127, R126, 0x10, RZ ;  /* 0x000000107e7f7819 */ /* 0x000fe200000006ff */
[----:B------:R-:W-:Y:S01]  /*32e0*/  FADD.FTZ R128, R125, R128 ;  /* 0x000000807d807221 */ /* 0x000fe20000010000 */
[----:B------:R-:W-:Y:S02]  /*32f0*/  PRMT R125, R121, 0x7632, R125 ;  /* 0x00007632797d7816 */ /* 0x000fe4000000007d */
[----:B------:R-:W-:Y:S02]  /*3300*/  SHF.L.U32 R124, R124, 0x10, RZ ;  /* 0x000000107c7c7819 */ /* 0x000fe400000006ff */
[----:B------:R-:W-:Y:S01]  /*3310*/  SHF.L.U32 R138, R138, 0x10, RZ ;  /* 0x000000108a8a7819 */ /* 0x000fe200000006ff */
[----:B------:R-:W-:Y:S01]  /*3320*/  IMAD.U32 R125, R125, 0x10000, RZ ;  /* 0x000100007d7d7824 */ /* 0x000fe200078e00ff */
[C---:B------:R-:W-:Y:S01]  /*3330*/  PRMT R142, R130.reuse, 0x7632, R142 ;  /* 0x00007632828e7816 */ /* 0x040fe2000000008e */
[----:B------:R-:W-:Y:S01]  /*3340*/  FADD.FTZ R124, R127, R124 ;  /* 0x0000007c7f7c7221 */ /* 0x000fe20000010000 */
[C---:B------:R-:W-:Y:S01]  /*3350*/  PRMT R143, R131.reuse, 0x7632, R143 ;  /* 0x00007632838f7816 */ /* 0x040fe2000000008f */
[----:B------:R-:W-:Y:S01]  /*3360*/  IMAD.U32 R130, R130, 0x10000, RZ ;  /* 0x0001000082827824 */ /* 0x000fe200078e00ff */
[----:B------:R-:W-:Y:S01]  /*3370*/  SHF.L.U32 R129, R122, 0x10, RZ ;  /* 0x000000107a817819 */ /* 0x000fe200000006ff */
[----:B------:R-:W-:Y:S01]  /*3380*/  FADD.FTZ R125, R138, R125 ;  /* 0x0000007d8a7d7221 */ /* 0x000fe20000010000 */
        /* <DEDUP_REMOVED lines=30> */
.L_x_78:
[----:B------:R-:W0:Y:S01]  /*3570*/  @P2 LDC.64 R128, c[0x0][0x3a0] ;  /* 0x0000e800ff802b82 */ /* 0x000e220000000a00 */
[----:B------:R-:W-:-:S07]  /*3580*/  IADD3 R135, PT, PT, R187, 0x80, RZ ;  /* 0x00000080bb877810 */ /* 0x000fce0007ffe0ff */
[----:B------:R-:W1:Y:S08]  /*3590*/  @P0 LDC.64 R142, c[0x0][0x3a8] ;  /* 0x0000ea00ff8e0b82 */ /* 0x000e700000000a00 */
[----:B------:R-:W2:Y:S01]  /*35a0*/  @P1 LDC.64 R130, c[0x0][0x398] ;  /* 0x0000e600ff821b82 */ /* 0x000ea20000000a00 */
[----:B0-----:R-:W-:-:S04]  /*35b0*/  @P2 IMAD.WIDE.U32 R232, R135, 0x10, R128 ;  /* 0x0000001087e82825 */ /* 0x001fc800078e0080 */
[----:B------:R-:W-:-:S04]  /*35c0*/  IMAD.WIDE.U32 R128, R135, 0x10, R132 ;  /* 0x0000001087807825 */ /* 0x000fc800078e0084 */
[----:B-1----:R-:W-:-:S05]  /*35d0*/  @P0 IMAD.WIDE.U32 R142, R183, 0x10, R142 ;  /* 0x00000010b78e0825 */ /* 0x002fca00078e008e */
[----:B------:R0:W-:Y:S01]  /*35e0*/  @P0 STG.E.128 desc[UR6][R142.64], R124 ;  /* 0x0000007c8e000986 */ /* 0x0001e2000c101d06 */
[----:B--2---:R-:W-:-:S03]  /*35f0*/  @P1 IMAD.WIDE.U32 R144, R135, 0x10, R130 ;  /* 0x0000001087901825 */ /* 0x004fc600078e0082 */
[----:B------:R0:W5:Y:S04]  /*3600*/  @P2 LDG.E.128 R116, desc[UR6][R232.64] ;  /* 0x00000006e8742981 */ /* 0x000168000c1e1d00 */
[----:B------:R0:W5:Y:S04]  /*3610*/  @P1 LDG.E.128 R120, desc[UR6][R144.64] ;  /* 0x0000000690781981 */ /* 0x000168000c1e1d00 */
[----:B------:R-:W5:Y:S01]  /*3620*/  LDG.E.128 R128, desc[UR6][R128.64] ;  /* 0x0000000680807981 */ /* 0x000f62000c1e1d00 */
[----:B------:R-:W-:Y:S05]  /*3630*/  BRA.U UP0, `(.L_x_80) ;  /* 0x0000000100cc7547 */ /* 0x000fea000b800000 */
[----:B-----5:R-:W-:Y:S02]  /*3640*/  PRMT R132, R119, 0x7632, R132 ;  /* 0x0000763277847816 */ /* 0x020fe40000000084 */
[----:B------:R-:W-:Y:S02]  /*3650*/  PRMT R133, R118, 0x7632, R133 ;  /* 0x0000763276857816 */ /* 0x000fe40000000085 */
[----:B------:R-:W-:Y:S02]  /*3660*/  PRMT R136, R117, 0x7632, R136 ;  /* 0x0000763275887816 */ /* 0x000fe40000000088 */
[----:B------:R-:W-:Y:S01]  /*3670*/  PRMT R141, R116, 0x7632, R141 ;  /* 0x00007632748d7816 */ /* 0x000fe2000000008d */
[----:B------:R-:W-:Y:S06]  /*3680*/  BRA.U UP1, `(.L_x_81) ;  /* 0x0000000101347547 */ /* 0x000fec000b800000 */
[C---:B------:R-:W-:Y:S01]  /*3690*/  PRMT R219, R130.reuse, 0x7632, R219 ;  /* 0x0000763282db7816 */ /* 0x040fe200000000db */
[----:B------:R-:W-:Y:S01]  /*36a0*/  IMAD.U32 R214, R130, 0x10000, RZ ;  /* 0x0001000082d67824 */ /* 0x000fe200078e00ff */
[C---:B0-----:R-:W-:Y:S02]  /*36b0*/  PRMT R144, R128.reuse, 0x7632, R144 ;  /* 0x0000763280907816 */ /* 0x041fe40000000090 */
        /* <DEDUP_REMOVED lines=10> */
.L_x_81:
[C---:B0-----:R-:W-:Y:S01]  /*3760*/  PRMT R125, R129.reuse, 0x7632, R125 ;  /* 0x00007632817d7816 */ /* 0x041fe2000000007d */
[----:B------:R-:W-:Y:S01]  /*3770*/  IMAD.U32 R132, R132, 0x10000, RZ ;  /* 0x0001000084847824 */ /* 0x000fe200078e00ff */
[----:B------:R-:W-:Y:S02]  /*3780*/  SHF.L.U32 R129, R129, 0x10, RZ ;  /* 0x0000001081817819 */ /* 0x000fe400000006ff */
[----:B------:R-:W-:Y:S02]  /*3790*/  SHF.L.U32 R126, R117, 0x10, RZ ;  /* 0x00000010757e7819 */ /* 0x000fe400000006ff */
[C---:B------:R-:W-:Y:S02]  /*37a0*/  PRMT R124, R128.reuse, 0x7632, R124 ;  /* 0x00007632807c7816 */ /* 0x040fe4000000007c */
[----:B------:R-:W-:Y:S01]  /*37b0*/  SHF.L.U32 R128, R128, 0x10, RZ ;  /* 0x0000001080807819 */ /* 0x000fe200000006ff */
[----:B------:R-:W-:Y:S01]  /*37c0*/  FADD.FTZ R145, R126, R129 ;  /* 0x000000817e917221 */ /* 0x000fe20000010000 */
[C---:B------:R-:W-:Y:S01]  /*37d0*/  PRMT R127, R130.reuse, 0x7632, R127 ;  /* 0x00007632827f7816 */ /* 0x040fe2000000007f */
[----:B------:R-:W-:Y:S01]  /*37e0*/  IMAD.U32 R130, R130, 0x10000, RZ ;  /* 0x0001000082827824 */ /* 0x000fe200078e00ff */
[----:B------:R-:W-:-:S02]  /*37f0*/  SHF.L.U32 R207, R116, 0x10, RZ ;  /* 0x0000001074cf7819 */ /* 0x000fc400000006ff */
[C---:B------:R-:W-:Y:S01]  /*3800*/  PRMT R142, R131.reuse, 0x7632, R142 ;  /* 0x00007632838e7816 */ /* 0x040fe2000000008e */
[----:B------:R-:W-:Y:S01]  /*3810*/  IMAD.U32 R131, R131, 0x10000, RZ ;  /* 0x0001000083837824 */ /* 0x000fe200078e00ff */
[----:B------:R-:W-:Y:S01]  /*3820*/  SHF.L.U32 R126, R127, 0x10, RZ ;  /* 0x000000107f7e7819 */ /* 0x000fe200000006ff */
[----:B------:R-:W-:Y:S01]  /*3830*/  FADD.FTZ R207, R207, R128 ;  /* 0x00000080cfcf7221 */ /* 0x000fe20000010000 */
[----:B------:R-:W-:Y:S01]  /*3840*/  SHF.L.U32 R144, R141, 0x10, RZ ;  /* 0x000000108d907819 */ /* 0x000fe200000006ff */
[----:B------:R-:W-:Y:S01]  /*3850*/  IMAD.U32 R127, R125, 0x10000, RZ ;  /* 0x000100007d7f7824 */ /* 0x000fe200078e00ff */
        /* <DEDUP_REMOVED lines=9> */
[----:B------:R-:W-:-:S02]  /*38f0*/  FADD.FTZ R142, R128, R131 ;  /* 0x00000083808e7221 */ /* 0x000fc40000010000 */
[----:B------:R-:W-:Y:S01]  /*3900*/  FADD.FTZ R141, R141, R132 ;  /* 0x000000848d8d7221 */ /* 0x000fe20000010000 */
[----:B------:R-:W-:Y:S01]  /*3910*/  F2FP.BF16.F32.PACK_AB R126, R219, R214 ;  /* 0x000000d6db7e723e */ /* 0x000fe200000010ff */
[----:B------:R-:W-:Y:S01]  /*3920*/  FADD.FTZ R144, R125, R144 ;  /* 0x000000907d907221 */ /* 0x000fe20000010000 */
[----:B------:R-:W-:Y:S02]  /*3930*/  F2FP.BF16.F32.PACK_AB R125, R208, R145 ;  /* 0x00000091d07d723e */ /* 0x000fe400000010ff */
[----:B------:R-:W-:Y:S02]  /*3940*/  F2FP.BF16.F32.PACK_AB R127, R141, R142 ;  /* 0x0000008e8d7f723e */ /* 0x000fe400000010ff */
[----:B------:R-:W-:Y:S01]  /*3950*/  F2FP.BF16.F32.PACK_AB R124, R144, R207 ;  /* 0x000000cf907c723e */ /* 0x000fe200000010ff */
[----:B------:R-:W-:Y:S06]  /*3960*/  BRA `(.L_x_82) ;  /* 0x0000000400787947 */ /* 0x000fec0003800000 */
.L_x_80:
[----:B------:R-:W-:Y:S05]  /*3970*/  BRA.U UP1, `(.L_x_83) ;  /* 0x0000000101947547 */ /* 0x000fea000b800000 */
[C---:B-----5:R-:W-:Y:S02]  /*3980*/  PRMT R133, R129.reuse, 0x7632, R133 ;  /* 0x0000763281857816 */ /* 0x060fe40000000085 */
[----:B------:R-:W-:Y:S02]  /*3990*/  SHF.L.U32 R129, R129, 0x10, RZ ;  /* 0x0000001081817819 */ /* 0x000fe400000006ff */
[C---:B------:R-:W-:Y:S01]  /*39a0*/  PRMT R136, R130.reuse, 0x7632, R136 ;  /* 0x0000763282887816 */ /* 0x040fe20000000088 */
[----:B------:R-:W-:Y:S01]  /*39b0*/  IMAD.U32 R130, R130, 0x10000, RZ ;  /* 0x0001000082827824 */ /* 0x000fe200078e00ff */
[----:B0-----:R-:W-:Y:S02]  /*39c0*/  SHF.L.U32 R124, R121, 0x10, RZ ;  /* 0x00000010797c7819 */ /* 0x001fe400000006ff */
[----:B------:R-:W-:Y:S01]  /*39d0*/  SHF.L.U32 R125, R122, 0x10, RZ ;  /* 0x000000107a7d7819 */ /* 0x000fe200000006ff */
[----:B------:R-:W-:Y:S01]  /*39e0*/  IMAD.U32 R219, R136, 0x10000, RZ ;  /* 0x0001000088db7824 */ /* 0x000fe200078e00ff */
[----:B------:R-:W-:Y:S01]  /*39f0*/  PRMT R132, R128, 0x7632, R132 ;  /* 0x0000763280847816 */ /* 0x000fe20000000084 */
[----:B------:R-:W-:Y:S01]  /*3a00*/  FADD.FTZ R145, R124, R129 ;  /* 0x000000817c917221 */ /* 0x000fe20000010000 */
[----:B------:R-:W-:Y:S01]  /*3a10*/  SHF.L.U32 R128, R128, 0x10, RZ ;  /* 0x0000001080807819 */ /* 0x000fe200000006ff */
[----:B------:R-:W-:Y:S01]  /*3a20*/  FADD.FTZ R214, R125, R130 ;  /* 0x000000827dd67221 */ /* 0x000fe20000010000 */
[----:B------:R-:W-:-:S02]  /*3a30*/  SHF.L.U32 R207, R120, 0x10, RZ ;  /* 0x0000001078cf7819 */ /* 0x000fc400000006ff */
[C---:B------:R-:W-:Y:S01]  /*3a40*/  PRMT R141, R131.reuse, 0x7632, R141 ;  /* 0x00007632838d7816 */ /* 0x040fe2000000008d */
[----:B------:R-:W-:Y:S01]  /*3a50*/  IMAD.U32 R131, R131, 0x10000, RZ ;  /* 0x0001000083837824 */ /* 0x000fe200078e00ff */
[----:B------:R-:W-:Y:S01]  /*3a60*/  PRMT R124, R120, 0x7632, R124 ;  /* 0x00007632787c7816 */ /* 0x000fe2000000007c */
[----:B------:R-:W-:Y:S01]  /*3a70*/  FADD.FTZ R207, R207, R128 ;  /* 0x00000080cfcf7221 */ /* 0x000fe20000010000 */
[----:B------:R-:W-:Y:S02]  /*3a80*/  PRMT R125, R121, 0x7632, R125 ;  /* 0x00007632797d7816 */ /* 0x000fe4000000007d */
[----:B------:R-:W-:Y:S02]  /*3a90*/  PRMT R126, R122, 0x7632, R126 ;  /* 0x000076327a7e7816 */ /* 0x000fe4000000007e */
[----:B------:R-:W-:Y:S01]  /*3aa0*/  PRMT R127, R123, 0x7632, R127 ;  /* 0x000076327b7f7816 */ /* 0x000fe2000000007f */
[----:B------:R-:W-:Y:S01]  /*3ab0*/  IMAD.U32 R125, R125, 0x10000, RZ ;  /* 0x000100007d7d7824 */ /* 0x000fe200078e00ff */
[----:B------:R-:W-:-:S02]  /*3ac0*/  SHF.L.U32 R142, R123, 0x10, RZ ;  /* 0x000000107b8e7819 */ /* 0x000fc400000006ff */
[----:B------:R-:W-:Y:S02]  /*3ad0*/  SHF.L.U32 R129, R132, 0x10, RZ ;  /* 0x0000001084817819 */ /* 0x000fe400000006ff */
[----:B------:R-:W-:Y:S01]  /*3ae0*/  SHF.L.U32 R208, R133, 0x10, RZ ;  /* 0x0000001085d07819 */ /* 0x000fe200000006ff */
[----:B------:R-:W-:Y:S01]  /*3af0*/  FADD.FTZ R142, R142, R131 ;  /* 0x000000838e8e7221 */ /* 0x000fe20000010000 */
[----:B------:R-:W-:Y:S02]  /*3b00*/  SHF.L.U32 R128, R141, 0x10, RZ ;  /* 0x000000108d807819 */ /* 0x000fe400000006ff */
        /* <DEDUP_REMOVED lines=12> */
.L_x_83:
[----:B0----5:R-:W-:Y:S01]  /*3bd0*/  PRMT R125, R128, 0x7632, R125 ;  /* 0x00007632807d7816 */ /* 0x021fe2000000007d */
[C---:B------:R-:W-:Y:S01]  /*3be0*/  IMAD.U32 R127, R120.reuse, 0x10000, RZ ;  /* 0x00010000787f7824 */ /* 0x040fe200078e00ff */
[----:B------:R-:W-:Y:S02]  /*3bf0*/  PRMT R124, R120, 0x7632, R124 ;  /* 0x00007632787c7816 */ /* 0x000fe4000000007c */
[----:B------:R-:W-:Y:S02]  /*3c00*/  SHF.L.U32 R128, R128, 0x10, RZ ;  /* 0x0000001080807819 */ /* 0x000fe400000006ff */
[----:B------:R-:W-:Y:S01]  /*3c10*/  SHF.L.U32 R125, R125, 0x10, RZ ;  /* 0x000000107d7d7819 */ /* 0x000fe200000006ff */
[----:B------:R-:W-:Y:S01]  /*3c20*/  IMAD.U32 R124, R124, 0x10000, RZ ;  /* 0x000100007c7c7824 */ /* 0x000fe200078e00ff */
[----:B------:R-:W-:Y:S01]  /*3c30*/  SHF.L.U32 R126, R116, 0x10, RZ ;  /* 0x00000010747e7819 */ /* 0x000fe200000006ff */
[----:B------:R-:W-:Y:S01]  /*3c40*/  FADD.FTZ R127, R127, R128 ;  /* 0x000000807f7f7221 */ /* 0x000fe20000010000 */
[----:B------:R-:W-:Y:S01]  /*3c50*/  PRMT R132, R129, 0x7632, R132 ;  /* 0x0000763281847816 */ /* 0x000fe20000000084 */
[----:B------:R-:W-:Y:S01]  /*3c60*/  FADD.FTZ R144, R125, R124 ;  /* 0x0000007c7d907221 */ /* 0x000fe20000010000 */
[----:B------:R-:W-:Y:S01]  /*3c70*/  PRMT R133, R130, 0x7632, R133 ;  /* 0x0000763282857816 */ /* 0x000fe20000000085 */
[----:B------:R-:W-:Y:S01]  /*3c80*/  FADD.FTZ R207, R126, R127 ;  /* 0x0000007f7ecf7221 */ /* 0x000fe20000010000 */
[----:B------:R-:W-:Y:S01]  /*3c90*/  SHF.L.U32 R141, R131, 0x10, RZ ;  /* 0x00000010838d7819 */ /* 0x000fe200000006ff */
[----:B------:R-:W-:Y:S01]  /*3ca0*/  IMAD.U32 R128, R121, 0x10000, RZ ;  /* 0x0001000079807824 */ /* 0x000fe200078e00ff */
[----:B------:R-:W-:-:S02]  /*3cb0*/  SHF.L.U32 R142, R123, 0x10, RZ ;  /* 0x000000107b8e7819 */ /* 0x000fc400000006ff */
[----:B------:R-:W-:Y:S02]  /*3cc0*/  PRMT R124, R121, 0x7632, R124 ;  /* 0x00007632797c7816 */ /* 0x000fe4000000007c */
[----:B------:R-:W-:Y:S01]  /*3cd0*/  PRMT R125, R122, 0x7632, R125 ;  /* 0x000076327a7d7816 */ /* 0x000fe2000000007d */
[----:B------:R-:W-:Y:S01]  /*3ce0*/  FADD.FTZ R142, R142, R141 ;  /* 0x0000008d8e8e7221 */ /* 0x000fe20000010000 */
[----:B------:R-:W-:Y:S01]  /*3cf0*/  PRMT R136, R131, 0x7632, R136 ;  /* 0x0000763283887816 */ /* 0x000fe20000000088 */
[----:B------:R-:W-:Y:S01]  /*3d00*/  IMAD.U32 R124, R124, 0x10000, RZ ;  /* 0x000100007c7c7824 */ /* 0x000fe200078e00ff */
[----:B------:R-:W-:Y:S02]  /*3d10*/  PRMT R126, R123, 0x7632, R126 ;  /* 0x000076327b7e7816 */ /* 0x000fe4000000007e */
[----:B------:R-:W-:Y:S02]  /*3d20*/  SHF.L.U32 R127, R132, 0x10, RZ ;  /* 0x00000010847f7819 */ /* 0x000fe400000006ff */
        /* <DEDUP_REMOVED lines=15> */
[----:B------:R-:W-:Y:S01]  /*3e20*/  FADD.FTZ R145, R145, R128 ;  /* 0x0000008091917221 */ /* 0x000fe20000010000 */
[----:B------:R-:W-:Y:S01]  /*3e30*/  PRMT R125, R117, 0x7632, R125 ;  /* 0x00007632757d7816 */ /* 0x000fe2000000007d */
[----:B------:R-:W-:Y:S01]  /*3e40*/  FADD.FTZ R214, R129, R130 ;  /* 0x0000008281d67221 */ /* 0x000fe20000010000 */
[----:B------:R-:W-:-:S02]  /*3e50*/  PRMT R124, R116, 0x7632, R124 ;  /* 0x00007632747c7816 */ /* 0x000fc4000000007c */
[----:B------:R-:W-:Y:S02]  /*3e60*/  PRMT R126, R118, 0x7632, R126 ;  /* 0x00007632767e7816 */ /* 0x000fe4000000007e */
[----:B------:R-:W-:Y:S01]  /*3e70*/  SHF.L.U32 R128, R127, 0x10, RZ ;  /* 0x000000107f807819 */ /* 0x000fe200000006ff */
[----:B------:R-:W-:Y:S01]  /*3e80*/  IMAD.U32 R127, R125, 0x10000, RZ ;  /* 0x000100007d7f7824 */ /* 0x000fe200078e00ff */
[----:B------:R-:W-:Y:S02]  /*3e90*/  SHF.L.U32 R129, R119, 0x10, RZ ;  /* 0x0000001077817819 */ /* 0x000fe400000006ff */
[----:B------:R-:W-:Y:S01]  /*3ea0*/  SHF.L.U32 R126, R126, 0x10, RZ ;  /* 0x000000107e7e7819 */ /* 0x000fe200000006ff */
[----:B------:R-:W-:Y:S01]  /*3eb0*/  FADD.FTZ R141, R141, R128 ;  /* 0x000000808d8d7221 */ /* 0x000fe20000010000 */
[----:B------:R-:W-:Y:S01]  /*3ec0*/  SHF.L.U32 R125, R124, 0x10, RZ ;  /* 0x000000107c7d7819 */ /* 0x000fe200000006ff */
[----:B------:R-:W-:Y:S01]  /*3ed0*/  FADD.FTZ R142, R129, R142 ;  /* 0x0000008e818e7221 */ /* 0x000fe20000010000 */
[----:B------:R-:W-:Y:S01]  /*3ee0*/  FADD.FTZ R208, R208, R127 ;  /* 0x0000007fd0d07221 */ /* 0x000fe20000010000 */
[----:B------:R-:W-:-:S02]  /*3ef0*/  FADD.FTZ R219, R219, R126 ;  /* 0x0000007edbdb7221 */ /* 0x000fc40000010000 */
[----:B------:R-:W-:Y:S01]  /*3f00*/  FADD.FTZ R144, R144, R125 ;  /* 0x0000007d90907221 */ /* 0x000fe20000010000 */
[----:B------:R-:W-:Y:S02]  /*3f10*/  F2FP.BF16.F32.PACK_AB R127, R141, R142 ;  /* 0x0000008e8d7f723e */ /* 0x000fe400000010ff */
[----:B------:R-:W-:Y:S02]  /*3f20*/  F2FP.BF16.F32.PACK_AB R126, R219, R214 ;  /* 0x000000d6db7e723e */ /* 0x000fe400000010ff */
[----:B------:R-:W-:Y:S02]  /*3f30*/  F2FP.BF16.F32.PACK_AB R125, R208, R145 ;  /* 0x00000091d07d723e */ /* 0x000fe400000010ff */
[----:B------:R-:W-:-:S07]  /*3f40*/  F2FP.BF16.F32.PACK_AB R124, R144, R207 ;  /* 0x000000cf907c723e */ /* 0x000fce00000010ff */
.L_x_82:
[----:B------:R-:W-:Y:S01]  /*3f50*/  FADD.FTZ R129, RZ, R227 ;  /* 0x000000e3ff817221 */ /* 0x000fe20000010000 */
[----:B------:R-:W-:Y:S01]  /*3f60*/  UMOV UR4, 0xffffffff ;  /* 0xffffffff00047882 */ /* 0x000fe20000000000 */
[----:B------:R-:W-:Y:S02]  /*3f70*/  ISETP.NE.AND P2, PT, R0, RZ, PT ;  /* 0x000000ff0000720c */ /* 0x000fe40003f45270 */
[----:B------:R-:W-:-:S04]  /*3f80*/  FADD.FTZ R128, R129, R222 ;  /* 0x000000de81807221 */ /* 0x000fc80000010000 */
        /* <DEDUP_REMOVED lines=25> */
[----:B------:R-:W-:Y:S02]  /*4120*/  FADD.FTZ R130, R129, R216 ;  /* 0x000000d881827221 */ /* 0x000fe40000010000 */
[----:B------:R-:W0:Y:S02]  /*4130*/  @P0 LDC.64 R128, c[0x0][0x3a8] ;  /* 0x0000ea00ff800b82 */ /* 0x000e240000000a00 */
[----:B------:R-:W-:-:S04]  /*4140*/  FADD.FTZ R131, R130, R211 ;  /* 0x000000d382837221 */ /* 0x000fc80000010000 */
[----:B------:R-:W-:-:S04]  /*4150*/  FADD.FTZ R131, R131, R212 ;  /* 0x000000d483837221 */ /* 0x000fc80000010000 */
[----:B------:R-:W-:-:S04]  /*4160*/  FADD.FTZ R130, R131, R210 ;  /* 0x000000d283827221 */ /* 0x000fc80000010000 */
[----:B------:R-:W-:-:S04]  /*4170*/  FADD.FTZ R130, R130, R209 ;  /* 0x000000d182827221 */ /* 0x000fc80000010000 */
[----:B------:R-:W-:-:S04]  /*4180*/  FADD.FTZ R131, R130, R207 ;  /* 0x000000cf82837221 */ /* 0x000fc80000010000 */
[----:B------:R-:W-:Y:S01]  /*4190*/  FADD.FTZ R130, R131, R144 ;  /* 0x0000009083827221 */ /* 0x000fe20000010000 */
[----:B0-----:R-:W-:-:S04]  /*41a0*/  @P0 IMAD.WIDE.U32 R128, R135, 0x10, R128 ;  /* 0x0000001087800825 */ /* 0x001fc800078e0080 */
[----:B------:R-:W-:Y:S01]  /*41b0*/  FADD.FTZ R131, R130, R145 ;  /* 0x0000009182837221 */ /* 0x000fe20000010000 */
[----:B------:R0:W-:Y:S03]  /*41c0*/  @P0 STG.E.128 desc[UR6][R128.64], R124 ;  /* 0x0000007c80000986 */ /* 0x0001e6000c101d06 */
[----:B------:R-:W-:-:S04]  /*41d0*/  FADD.FTZ R131, R131, R208 ;  /* 0x000000d083837221 */ /* 0x000fc80000010000 */
[----:B------:R-:W-:-:S04]  /*41e0*/  FADD.FTZ R130, R131, R214 ;  /* 0x000000d683827221 */ /* 0x000fc80000010000 */
[----:B------:R-:W-:-:S04]  /*41f0*/  FADD.FTZ R131, R130, R219 ;  /* 0x000000db82837221 */ /* 0x000fc80000010000 */
[----:B------:R-:W-:-:S04]  /*4200*/  FADD.FTZ R130, R131, R142 ;  /* 0x0000008e83827221 */ /* 0x000fc80000010000 */
[----:B------:R-:W-:Y:S01]  /*4210*/  FADD.FTZ R130, R130, R141 ;  /* 0x0000008d82827221 */ /* 0x000fe20000010000 */
[----:B0-----:R-:W-:Y:S06]  /*4220*/  BRA.DIV UR4, `(.L_x_84) ;  /* 0x0000001e04d47947 */ /* 0x001fec000b800000 */
[----:B------:R-:W0:Y:S02]  /*4230*/  SHFL.BFLY PT, R129, R130, 0x1, 0x1f ;  /* 0x0c201f0082817f89 */ /* 0x000e2400000e0000 */
[----:B0-----:R-:W-:-:S05]  /*4240*/  FADD.FTZ R131, R130, R129 ;  /* 0x0000008182837221 */ /* 0x001fca0000010000 */
[----:B------:R-:W0:Y:S02]  /*4250*/  SHFL.BFLY PT, R128, R131, 0x2, 0x1f ;  /* 0x0c401f0083807f89 */ /* 0x000e2400000e0000 */
[----:B0-----:R-:W-:-:S05]  /*4260*/  FADD.FTZ R132, R131, R128 ;  /* 0x0000008083847221 */ /* 0x001fca0000010000 */
[----:B------:R-:W0:Y:S02]  /*4270*/  SHFL.BFLY PT, R129, R132, 0x4, 0x1f ;  /* 0x0c801f0084817f89 */ /* 0x000e2400000e0000 */
[----:B0-----:R-:W-:-:S05]  /*4280*/  FADD.FTZ R136, R132, R129 ;  /* 0x0000008184887221 */ /* 0x001fca0000010000 */
[----:B------:R-:W0:Y:S02]  /*4290*/  SHFL.BFLY PT, R129, R136, 0x8, 0x1f ;  /* 0x0d001f0088817f89 */ /* 0x000e2400000e0000 */
[----:B0-----:R-:W-:Y:S02]  /*42a0*/  FADD.FTZ R143, R136, R129 ;  /* 0x00000081888f7221 */ /* 0x001fe40000010000 */
[----:B------:R-:W0:Y:S03]  /*42b0*/  LDC R129, c[0x0][0x400] ;  /* 0x00010000ff817b82 */ /* 0x000e260000000800 */
[----:B------:R-:W1:Y:S02]  /*42c0*/  SHFL.BFLY PT, R128, R143, 0x10, 0x1f ;  /* 0x0e001f008f807f89 */ /* 0x000e6400000e0000 */
[----:B-1----:R-:W-:-:S04]  /*42d0*/  FADD.FTZ R128, R143, R128 ;  /* 0x000000808f807221 */ /* 0x002fc80000010000 */
[----:B0-----:R-:W-:-:S04]  /*42e0*/  FMUL.FTZ R133, R128, R129 ;  /* 0x0000008180857220 */ /* 0x001fc80000410000 */
[C---:B------:R-:W-:Y:S01]  /*42f0*/  FADD.FTZ R128, -R133.reuse, R227 ;  /* 0x000000e385807221 */ /* 0x040fe20000010100 */
[C---:B------:R-:W-:Y:S01]  /*4300*/  FADD.FTZ R131, -R133.reuse, R222 ;  /* 0x000000de85837221 */ /* 0x040fe20000010100 */
[C---:B------:R-:W-:Y:S01]  /*4310*/  FADD.FTZ R233, -R133.reuse, R231 ;  /* 0x000000e785e97221 */ /* 0x040fe20000010100 */
[----:B------:R-:W-:Y:S01]  /*4320*/  FADD.FTZ R143, -R133, R220 ;  /* 0x000000dc858f7221 */ /* 0x000fe20000010100 */
[----:B------:R-:W-:-:S04]  /*4330*/  FFMA.FTZ R128, R128, R128, RZ ;  /* 0x0000008080807223 */ /* 0x000fc800000100ff */
[----:B------:R-:W-:Y:S01]  /*4340*/  FFMA.FTZ R128, R131, R131, R128 ;  /* 0x0000008383807223 */ /* 0x000fe20000010080 */
[----:B------:R-:W-:-:S03]  /*4350*/  FADD.FTZ R131, -R133, R186 ;  /* 0x000000ba85837221 */ /* 0x000fc60000010100 */
[----:B------:R-:W-:-:S04]  /*4360*/  FFMA.FTZ R128, R233, R233, R128 ;  /* 0x000000e9e9807223 */ /* 0x000fc80000010080 */
[----:B------:R-:W-:Y:S01]  /*4370*/  FFMA.FTZ R128, R131, R131, R128 ;  /* 0x0000008383807223 */ /* 0x000fe20000010080 */
[----:B------:R-:W-:-:S03]  /*4380*/  FADD.FTZ R131, -R133, R229 ;  /* 0x000000e585837221 */ /* 0x000fc60000010100 */
        /* <DEDUP_REMOVED lines=68> */
[----:B------:R-:W-:-:S04]  /*47d0*/  FFMA.FTZ R128, R143, R143, R128 ;  /* 0x0000008f8f807223 */ /* 0x000fc80000010080 */
[----:B------:R-:W-:-:S05]  /*47e0*/  FFMA.FTZ R128, R131, R131, R128 ;  /* 0x0000008383807223 */ /* 0x000fca0000010080 */
        /* <DEDUP_REMOVED lines=9> */
.L_x_97:
[C---:B------:R-:W-:Y:S01]  /*4880*/  FMUL.FTZ R128, R133.reuse, R133 ;  /* 0x0000008585807220 */ /* 0x040fe20000410000 */
[----:B01----:R-:W-:Y:S01]  /*4890*/  FADD.FTZ R132, R132, R233 ;  /* 0x000000e984847221 */ /* 0x003fe20000010000 */
[----:B------:R-:W-:Y:S01]  /*48a0*/  FSEL R136, R133, RZ, !P3 ;  /* 0x000000ff85887208 */ /* 0x000fe20005800000 */
[----:B------:R-:W-:Y:S01]  /*48b0*/  IMAD.U32 R233, R56, 0x10000, RZ ;  /* 0x0001000038e97824 */ /* 0x000fe200078e00ff */
[----:B------:R-:W-:Y:S01]  /*48c0*/  SHF.L.U32 R131, R92, 0x10, RZ ;  /* 0x000000105c837819 */ /* 0x000fe200000006ff */
[----:B------:R-:W-:Y:S01]  /*48d0*/  FFMA.FTZ R129, R132, R129, UR8 ;  /* 0x0000000884817e23 */ /* 0x000fe20008010081 */
[----:B------:R-:W-:Y:S01]  /*48e0*/  FSEL R128, R128, RZ, P3 ;  /* 0x000000ff80807208 */ /* 0x000fe20001800000 */
[C---:B------:R-:W-:Y:S01]  /*48f0*/  FADD.FTZ R130, -R136.reuse, R227 ;  /* 0x000000e388827221 */ /* 0x040fe20000010100 */
[----:B------:R-:W-:Y:S01]  /*4900*/  FADD.FTZ R222, -R136, R222 ;  /* 0x000000de88de7221 */ /* 0x000fe20000010100 */
[----:B------:R-:W-:Y:S01]  /*4910*/  SHF.L.U32 R224, R112, 0x10, RZ ;  /* 0x0000001070e07819 */ /* 0x000fe200000006ff */
[----:B------:R-:W-:Y:S01]  /*4920*/  FADD.FTZ R186, -R136, R186 ;  /* 0x000000ba88ba7221 */ /* 0x000fe20000010100 */
[----:B------:R-:W-:Y:S01]  /*4930*/  FADD.FTZ R128, R129, R128 ;  /* 0x0000008081807221 */ /* 0x000fe20000010000 */
[----:B------:R-:W-:Y:S01]  /*4940*/  SHF.L.U32 R129, R36, 0x10, RZ ;  /* 0x0000001024817819 */ /* 0x000fe200000006ff */
[----:B------:R-:W-:Y:S01]  /*4950*/  IMAD.U32 R239, R57, 0x10000, RZ ;  /* 0x0001000039ef7824 */ /* 0x000fe200078e00ff */
[----:B------:R-:W-:Y:S01]  /*4960*/  SHF.L.U32 R235, R205, 0x10, RZ ;  /* 0x00000010cdeb7819 */ /* 0x000fe200000006ff */
[----:B------:R0:W1:Y:S01]  /*4970*/  MUFU.RSQ R143, R128 ;  /* 0x00000080008f7308 */ /* 0x0000620000001400 */
[----:B------:R-:W-:Y:S01]  /*4980*/  SHF.L.U32 R237, R204, 0x10, RZ ;  /* 0x00000010cced7819 */ /* 0x000fe200000006ff */
[----:B------:R-:W-:Y:S01]  /*4990*/  FADD.FTZ R220, -R136, R220 ;  /* 0x000000dc88dc7221 */ /* 0x000fe20000010100 */
[----:B------:R-:W-:Y:S01]  /*49a0*/  SHF.L.U32 R226, R113, 0x10, RZ ;  /* 0x0000001071e27819 */ /* 0x000fe200000006ff */
[----:B------:R-:W-:Y:S01]  /*49b0*/  IMAD.U32 R232, R195, 0x10000, RZ ;  /* 0x00010000c3e87824 */ /* 0x000fe200078e00ff */
[----:B------:R-:W-:Y:S01]  /*49c0*/  SHF.L.U32 R230, R114, 0x10, RZ ;  /* 0x0000001072e67819 */ /* 0x000fe200000006ff */
[----:B------:R-:W-:Y:S01]  /*49d0*/  FADD.FTZ R178, -R136, R178 ;  /* 0x000000b288b27221 */ /* 0x000fe20000010100 */
[----:B------:R-:W-:Y:S01]  /*49e0*/  SHF.L.U32 R228, R196, 0x10, RZ ;  /* 0x00000010c4e47819 */ /* 0x000fe200000006ff */
[----:B------:R-:W-:-:S02]  /*49f0*/  IMAD.U32 R243, R59, 0x10000, RZ ;  /* 0x000100003bf37824 */ /* 0x000fc400078e00ff */
[C---:B0-----:R-:W-:Y:S01]  /*4a00*/  FADD.FTZ R128, -R136.reuse, R231 ;  /* 0x000000e788807221 */ /* 0x041fe20000010100 */
[----:B------:R-:W-:Y:S01]  /*4a10*/  SHF.L.U32 R241, R95, 0x10, RZ ;  /* 0x000000105ff17819 */ /* 0x000fe200000006ff */
[C---:B------:R-:W-:Y:S01]  /*4a20*/  FADD.FTZ R234, -R136.reuse, R176 ;  /* 0x000000b088ea7221 */ /* 0x040fe20000010100 */
[----:B------:R-:W-:Y:S01]  /*4a30*/  SHF.L.U32 R236, R115, 0x10, RZ ;  /* 0x0000001073ec7819 */ /* 0x000fe200000006ff */
[C---:B------:R-:W-:Y:S01]  /*4a40*/  FADD.FTZ R218, -R136.reuse, R218 ;  /* 0x000000da88da7221 */ /* 0x040fe20000010100 */
[C---:B------:R-:W-:Y:S01]  /*4a50*/  FADD.FTZ R184, -R136.reuse, R184 ;  /* 0x000000b888b87221 */ /* 0x040fe20000010100 */
[----:B------:R-:W-:Y:S02]  /*4a60*/  IMAD.U32 R245, R171, 0x10000, RZ ;  /* 0x00010000abf57824 */ /* 0x000fe400078e00ff */
[----:B------:R-:W-:Y:S01]  /*4a70*/  FADD.FTZ R140, -R136, R140 ;  /* 0x0000008c888c7221 */ /* 0x000fe20000010100 */
[----:B------:R-:W-:Y:S01]  /*4a80*/  SHF.L.U32 R249, R165, 0x10, RZ ;  /* 0x00000010a5f97819 */ /* 0x000fe200000006ff */
[C---:B-1----:R-:W-:Y:S01]  /*4a90*/  FMUL.FTZ R130, R143.reuse, R130 ;  /* 0x000000828f827220 */ /* 0x042fe20000410000 */
[C---:B------:R-:W-:Y:S01]  /*4aa0*/  FMUL.FTZ R222, R143.reuse, R222 ;  /* 0x000000de8fde7220 */ /* 0x040fe20000410000 */
[C---:B------:R-:W-:Y:S01]  /*4ab0*/  FMUL.FTZ R128, R143.reuse, R128 ;  /* 0x000000808f807220 */ /* 0x040fe20000410000 */
[----:B------:R-:W-:Y:S01]  /*4ac0*/  FMUL.FTZ R231, R143, R186 ;  /* 0x000000ba8fe77220 */ /* 0x000fe20000410000 */
[C---:B------:R-:W-:Y:S01]  /*4ad0*/  FFMA.FTZ R132, R130.reuse, R129, R131 ;  /* 0x0000008182847223 */ /* 0x040fe20000010083 */
[----:B------:R-:W-:Y:S01]  /*4ae0*/  FFMA.FTZ R227, R130, R233, R224 ;  /* 0x000000e982e37223 */ /* 0x000fe200000100e0 */
[----:B------:R-:W-:Y:S01]  /*4af0*/  FFMA.FTZ R235, R222, R235, R237 ;  /* 0x000000ebdeeb7223 */ /* 0x000fe200000100ed */
[----:B------:R-:W-:Y:S01]  /*4b00*/  SHF.L.U32 R131, R202, 0x10, RZ ;  /* 0x00000010ca837819 */ /* 0x000fe200000006ff */
[----:B------:R-:W-:Y:S01]  /*4b10*/  IMAD.U32 R129, R203, 0x10000, RZ ;  /* 0x00010000cb817824 */ /* 0x000fe200078e00ff */
[----:B------:R-:W-:Y:S01]  /*4b20*/  SHF.L.U32 R233, R37, 0x10, RZ ;  /* 0x0000001025e97819 */ /* 0x000fe200000006ff */
[----:B------:R-:W-:Y:S01]  /*4b30*/  FFMA.FTZ R226, R128, R239, R226 ;  /* 0x000000ef80e27223 */ /* 0x000fe200000100e2 */
[----:B------:R-:W-:Y:S01]  /*4b40*/  SHF.L.U32 R237, R93, 0x10, RZ ;  /* 0x000000105ded7819 */ /* 0x000fe200000006ff */
[----:B------:R-:W-:Y:S01]  /*4b50*/  FFMA.FTZ R186, R222, R129, R131 ;  /* 0x00000081deba7223 */ /* 0x000fe20000010083 */
[----:B------:R-:W-:Y:S01]  /*4b60*/  SHF.L.U32 R130, R201, 0x10, RZ ;  /* 0x00000010c9827819 */ /* 0x000fe200000006ff */
[----:B------:R-:W-:Y:S01]  /*4b70*/  IMAD.U32 R239, R58, 0x10000, RZ ;  /* 0x000100003aef7824 */ /* 0x000fe200078e00ff */
[----:B------:R-:W-:Y:S01]  /*4b80*/  SHF.L.U32 R224, R200, 0x10, RZ ;  /* 0x00000010c8e07819 */ /* 0x000fe200000006ff */
[----:B------:R-:W-:Y:S01]  /*4b90*/  FFMA.FTZ R222, R128, R233, R237 ;  /* 0x000000e980de7223 */ /* 0x000fe200000100ed */
[----:B------:R-:W-:Y:S01]  /*4ba0*/  IMAD.U32 R128, R199, 0x10000, RZ ;  /* 0x00010000c7807824 */ /* 0x000fe200078e00ff */
[----:B------:R-:W-:Y:S01]  /*4bb0*/  SHF.L.U32 R129, R38, 0x10, RZ ;  /* 0x0000001026817819 */ /* 0x000fe200000006ff */
[----:B------:R-:W-:Y:S01]  /*4bc0*/  FMUL.FTZ R220, R143, R220 ;  /* 0x000000dc8fdc7220 */ /* 0x000fe20000410000 */
[----:B------:R-:W-:Y:S01]  /*4bd0*/  FFMA.FTZ R237, R231, R130, R224 ;  /* 0x00000082e7ed7223 */ /* 0x000fe200000100e0 */
[----:B------:R-:W-:Y:S01]  /*4be0*/  SHF.L.U32 R224, R198, 0x10, RZ ;  /* 0x00000010c6e07819 */ /* 0x000fe200000006ff */
[----:B------:R-:W0:Y:S01]  /*4bf0*/  @!P2 LDC.64 R130, c[0x0][0x3c0] ;  /* 0x0000f000ff82ab82 */ /* 0x000e220000000a00 */
[----:B------:R-:W-:Y:S01]  /*4c00*/  SHF.L.U32 R233, R94, 0x10, RZ ;  /* 0x000000105ee97819 */ /* 0x000fe200000006ff */
[----:B------:R-:W-:Y:S01]  /*4c10*/  FFMA.FTZ R230, R220, R239, R230 ;  /* 0x000000efdce67223 */ /* 0x000fe200000100e6 */
[----:B------:R-:W-:Y:S01]  /*4c20*/  FMUL.FTZ R178, R143, R178 ;  /* 0x000000b28fb27220 */ /* 0x000fe20000410000 */
[----:B------:R-:W-:Y:S01]  /*4c30*/  FFMA.FTZ R231, R231, R128, R224 ;  /* 0x00000080e7e77223 */ /* 0x000fe200000100e0 */
[----:B------:R-:W-:Y:S01]  /*4c40*/  FADD.FTZ R128, -R136, R229 ;  /* 0x000000e588807221 */ /* 0x000fe20000010100 */
[----:B------:R-:W-:Y:S01]  /*4c50*/  FFMA.FTZ R224, R220, R129, R233 ;  /* 0x00000081dce07223 */ /* 0x000fe200000100e9 */
[----:B------:R-:W-:Y:S01]  /*4c60*/  SHF.L.U32 R220, R197, 0x10, RZ ;  /* 0x00000010c5dc7819 */ /* 0x000fe200000006ff */
[----:B------:R-:W-:Y:S01]  /*4c70*/  FFMA.FTZ R236, R178, R243, R236 ;  /* 0x000000f3b2ec7223 */ /* 0x000fe200000100ec */
[----:B------:R-:W-:Y:S01]  /*4c80*/  SHF.L.U32 R233, R194, 0x10, RZ ;  /* 0x00000010c2e97819 */ /* 0x000fe200000006ff */
[C---:B------:R-:W-:Y:S01]  /*4c90*/  FMUL.FTZ R239, R143.reuse, R128 ;  /* 0x000000808fef7220 */ /* 0x040fe20000410000 */
[C---:B------:R-:W-:Y:S01]  /*4ca0*/  FMUL.FTZ R234, R143.reuse, R234 ;  /* 0x000000ea8fea7220 */ /* 0x040fe20000410000 */
[----:B------:R-:W1:Y:S01]  /*4cb0*/  @!P2 LDC.64 R128, c[0x0][0x3c8] ;  /* 0x0000f200ff80ab82 */ /* 0x000e620000000a00 */
[----:B------:R-:W-:Y:S01]  /*4cc0*/  FMUL.FTZ R218, R143, R218 ;  /* 0x000000da8fda7220 */ /* 0x000fe20000410000 */
[C---:B------:R-:W-:Y:S01]  /*4cd0*/  FFMA.FTZ R229, R239.reuse, R220, R228 ;  /* 0x000000dcefe57223 */ /* 0x040fe200000100e4 */
[----:B------:R-:W-:Y:S01]  /*4ce0*/  FFMA.FTZ R239, R239, R232, R233 ;  /* 0x000000e8efef7223 */ /* 0x000fe200000100e9 */
[----:B------:R-:W-:Y:S01]  /*4cf0*/  SHF.L.U32 R233, R39, 0x10, RZ ;  /* 0x0000001027e97819 */ /* 0x000fe200000006ff */
[C---:B------:R-:W-:Y:S01]  /*4d00*/  FMUL.FTZ R184, R143.reuse, R184 ;  /* 0x000000b88fb87220 */ /* 0x040fe20000410000 */
[----:B------:R-:W-:Y:S01]  /*4d10*/  SHF.L.U32 R220, R190, 0x10, RZ ;  /* 0x00000010bedc7819 */ /* 0x000fe200000006ff */
[----:B------:R-:W-:Y:S01]  /*4d20*/  FMUL.FTZ R140, R143, R140 ;  /* 0x0000008c8f8c7220 */ /* 0x000fe20000410000 */
[----:B------:R-:W-:Y:S01]  /*4d30*/  SHF.L.U32 R232, R108, 0x10, RZ ;  /* 0x000000106ce87819 */ /* 0x000fe200000006ff */
[----:B------:R-:W-:Y:S01]  /*4d40*/  FFMA.FTZ R228, R178, R233, R241 ;  /* 0x000000e9b2e47223 */ /* 0x000fe200000100f1 */
[----:B------:R-:W-:Y:S01]  /*4d50*/  FADD.FTZ R178, -R136, R225 ;  /* 0x000000e188b27221 */ /* 0x000fe20000010100 */
[----:B------:R-:W-:Y:S01]  /*4d60*/  SHF.L.U32 R225, R193, 0x10, RZ ;  /* 0x00000010c1e17819 */ /* 0x000fe200000006ff */
[----:B0-----:R-:W-:Y:S01]  /*4d70*/  @!P2 IMAD.WIDE R130, R206, 0x4, R130 ;  /* 0x00000004ce82a825 */ /* 0x001fe200078e0282 */
[----:B------:R-:W-:-:S03]  /*4d80*/  SHF.L.U32 R233, R192, 0x10, RZ ;  /* 0x00000010c0e97819 */ /* 0x000fc600000006ff */
[----:B------:R-:W-:Y:S01]  /*4d90*/  FMUL.FTZ R178, R143, R178 ;  /* 0x000000b28fb27220 */ /* 0x000fe20000410000 */
[----:B------:R-:W-:Y:S01]  /*4da0*/  SHF.L.U32 R243, R172, 0x10, RZ ;  /* 0x00000010acf37819 */ /* 0x000fe200000006ff */
[----:B------:R-:W-:Y:S01]  /*4db0*/  IMAD.U32 R241, R191, 0x10000, RZ ;  /* 0x00010000bff17824 */ /* 0x000fe200078e00ff */
[----:B------:R0:W-:Y:S01]  /*4dc0*/  @!P2 STG.E desc[UR6][R130.64], R133 ;  /* 0x000000858200a986 */ /* 0x0001e2000c101906 */
[----:B------:R-:W-:Y:S01]  /*4dd0*/  FFMA.FTZ R225, R178, R225, R233 ;  /* 0x000000e1b2e17223 */ /* 0x000fe200000100e9 */
[----:B------:R-:W-:Y:S02]  /*4de0*/  IMAD.U32 R233, R60, 0x10000, RZ ;  /* 0x000100003ce97824 */ /* 0x000fe400078e00ff */
[----:B------:R-:W-:Y:S01]  /*4df0*/  FFMA.FTZ R241, R178, R241, R220 ;  /* 0x000000f1b2f17223 */ /* 0x000fe200000100dc */
[----:B------:R-:W-:Y:S02]  /*4e00*/  IMAD.U32 R247, R163, 0x10000, RZ ;  /* 0x00010000a3f77824 */ /* 0x000fe400078e00ff */
[C---:B------:R-:W-:Y:S01]  /*4e10*/  FADD.FTZ R134, -R136.reuse, R134 ;  /* 0x0000008688867221 */ /* 0x040fe20000010100 */
[----:B------:R-:W-:Y:S01]  /*4e20*/  FADD.FTZ R180, -R136, R180 ;  /* 0x000000b488b47221 */ /* 0x000fe20000010100 */
[----:B-1----:R-:W-:-:S04]  /*4e30*/  @!P2 IMAD.WIDE R128, R206, 0x4, R128 ;  /* 0x00000004ce80a825 */ /* 0x002fc800078e0280 */
[C---:B------:R-:W-:Y:S01]  /*4e40*/  FADD.FTZ R182, -R136.reuse, R182 ;  /* 0x000000b688b67221 */ /* 0x040fe20000010100 */
[C---:B------:R-:W-:Y:S01]  /*4e50*/  FMUL.FTZ R134, R143.reuse, R134 ;  /* 0x000000868f867220 */ /* 0x040fe20000410000 */
[C---:B------:R-:W-:Y:S01]  /*4e60*/  FADD.FTZ R146, -R136.reuse, R146 ;  /* 0x0000009288927221 */ /* 0x040fe20000010100 */
[C---:B------:R-:W-:Y:S01]  /*4e70*/  FADD.FTZ R138, -R136.reuse, R138 ;  /* 0x0000008a888a7221 */ /* 0x040fe20000010100 */
[----:B0-----:R-:W-:Y:S01]  /*4e80*/  FADD.FTZ R130, -R136, R179 ;  /* 0x000000b388827221 */ /* 0x001fe20000010100 */
[----:B------:R0:W-:Y:S01]  /*4e90*/  @!P2 STG.E desc[UR6][R128.64], R143 ;  /* 0x0000008f8000a986 */ /* 0x0001e2000c101906 */
[----:B------:R-:W1:Y:S01]  /*4ea0*/  LDC.64 R178, c[0x0][0x428] ;  /* 0x00010a00ffb27b82 */ /* 0x000e620000000a00 */
[----:B------:R-:W-:Y:S01]  /*4eb0*/  SHF.L.U32 R131, R40, 0x10, RZ ;  /* 0x0000001028837819 */ /* 0x000fe200000006ff */
[C---:B------:R-:W-:Y:S01]  /*4ec0*/  FMUL.FTZ R130, R143.reuse, R130 ;  /* 0x000000828f827220 */ /* 0x040fe20000410000 */
[----:B------:R-:W-:Y:S01]  /*4ed0*/  SHF.L.U32 R133, R88, 0x10, RZ ;  /* 0x0000001058857819 */ /* 0x000fe200000006ff */
[C---:B------:R-:W-:Y:S01]  /*4ee0*/  FMUL.FTZ R146, R143.reuse, R146 ;  /* 0x000000928f927220 */ /* 0x040fe20000410000 */
[----:B------:R-:W-:Y:S01]  /*4ef0*/  FMUL.FTZ R138, R143, R138 ;  /* 0x0000008a8f8a7220 */ /* 0x000fe20000410000 */
[C---:B------:R-:W-:Y:S01]  /*4f00*/  FFMA.FTZ R176, R130.reuse, R233, R232 ;  /* 0x000000e982b07223 */ /* 0x040fe200000100e8 */
[----:B------:R-:W-:Y:S01]  /*4f10*/  SHF.L.U32 R233, R189, 0x10, RZ ;  /* 0x00000010bde97819 */ /* 0x000fe200000006ff */
[----:B------:R-:W-:Y:S01]  /*4f20*/  FFMA.FTZ R220, R130, R131, R133 ;  /* 0x0000008382dc7223 */ /* 0x000fe20000010085 */
[----:B------:R-:W-:Y:S01]  /*4f30*/  F2FP.BF16.F32.PACK_AB R130, R229, R224 ;  /* 0x000000e0e582723e */ /* 0x000fe200000010ff */
[----:B------:R-:W-:Y:S01]  /*4f40*/  FADD.FTZ R216, -R136, R216 ;  /* 0x000000d888d87221 */ /* 0x000fe20000010100 */
[----:B0-----:R-:W-:Y:S01]  /*4f50*/  SHF.L.U32 R129, R188, 0x10, RZ ;  /* 0x00000010bc817819 */ /* 0x001fe200000006ff */
[C---:B------:R-:W-:Y:S01]  /*4f60*/  FADD.FTZ R212, -R136.reuse, R212 ;  /* 0x000000d488d47221 */ /* 0x040fe20000010100 */
[----:B------:R-:W-:Y:S01]  /*4f70*/  F2FP.BF16.F32.PACK_AB R128, R235, R132 ;  /* 0x00000084eb80723e */ /* 0x000fe200000010ff */
[----:B------:R-:W-:Y:S01]  /*4f80*/  FADD.FTZ R210, -R136, R210 ;  /* 0x000000d288d27221 */ /* 0x000fe20000010100 */
[----:B------:R-:W-:Y:S01]  /*4f90*/  SHF.L.U32 R235, R41, 0x10, RZ ;  /* 0x0000001029eb7819 */ /* 0x000fe200000006ff */
[----:B------:R-:W-:Y:S01]  /*4fa0*/  FFMA.FTZ R233, R234, R233, R129 ;  /* 0x000000e9eae97223 */ /* 0x000fe20000010081 */
[----:B------:R-:W-:Y:S01]  /*4fb0*/  F2FP.BF16.F32.PACK_AB R129, R237, R222 ;  /* 0x000000deed81723e */ /* 0x000fe200000010ff */
[----:B------:R-:W-:Y:S01]  /*4fc0*/  FADD.FTZ R222, -R136, R185 ;  /* 0x000000b988de7221 */ /* 0x000fe20000010100 */
[----:B------:R-:W-:Y:S01]  /*4fd0*/  SHF.L.U32 R237, R89, 0x10, RZ ;  /* 0x0000001059ed7819 */ /* 0x000fe200000006ff */
[----:B------:R-:W-:Y:S01]  /*4fe0*/  FMUL.FTZ R212, R143, R212 ;  /* 0x000000d48fd47220 */ /* 0x000fe20000410000 */
[----:B------:R-:W-:Y:S01]  /*4ff0*/  F2FP.BF16.F32.PACK_AB R131, R225, R228 ;  /* 0x000000e4e183723e */ /* 0x000fe200000010ff */
[----:B------:R-:W-:Y:S01]  /*5000*/  IMAD.U32 R225, R175, 0x10000, RZ ;  /* 0x00010000afe17824 */ /* 0x000fe200078e00ff */
[----:B------:R-:W-:Y:S01]  /*5010*/  SHF.L.U32 R229, R174, 0x10, RZ ;  /* 0x00000010aee57819 */ /* 0x000fe200000006ff */
[----:B-1----:R-:W-:-:S04]  /*5020*/  IMAD.WIDE.U32 R132, R187, 0x10, R178 ;  /* 0x00000010bb847825 */ /* 0x002fc800078e00b2 */
[----:B------:R-:W-:Y:S01]  /*5030*/  FFMA.FTZ R224, R218, R235, R237 ;  /* 0x000000ebdae07223 */ /* 0x000fe200000100ed */
[----:B------:R-:W-:Y:S01]  /*5040*/  SHF.L.U32 R235, R109, 0x10, RZ ;  /* 0x000000106deb7819 */ /* 0x000fe200000006ff */
[----:B------:R-:W-:Y:S01]  /*5050*/  FMUL.FTZ R222, R143, R222 ;  /* 0x000000de8fde7220 */ /* 0x000fe20000410000 */
[----:B------:R-:W-:Y:S01]  /*5060*/  FFMA.FTZ R225, R234, R225, R229 ;  /* 0x000000e1eae17223 */ /* 0x000fe200000100e5 */
[----:B------:R-:W-:Y:S01]  /*5070*/  IMAD.U32 R229, R61, 0x10000, RZ ;  /* 0x000100003de57824 */ /* 0x000fe200078e00ff */
[----:B------:R-:W-:Y:S01]  /*5080*/  SHF.L.U32 R237, R173, 0x10, RZ ;  /* 0x00000010aded7819 */ /* 0x000fe200000006ff */
[----:B------:R0:W-:Y:S01]  /*5090*/  STG.E.128 desc[UR6][R132.64], R128 ;  /* 0x0000008084007986 */ /* 0x0001e2000c101d06 */
[----:B------:R-:W-:Y:S01]  /*50a0*/  SHF.L.U32 R228, R170, 0x10, RZ ;  /* 0x00000010aae47819 */ /* 0x000fe200000006ff */
[----:B------:R-:W-:Y:S01]  /*50b0*/  FFMA.FTZ R229, R218, R229, R235 ;  /* 0x000000e5dae57223 */ /* 0x000fe200000100eb */
[----:B------:R-:W-:Y:S01]  /*50c0*/  SHF.L.U32 R185, R42, 0x10, RZ ;  /* 0x000000102ab97819 */ /* 0x000fe200000006ff */
[C---:B------:R-:W-:Y:S01]  /*50d0*/  FFMA.FTZ R235, R222.reuse, R237, R243 ;  /* 0x000000eddeeb7223 */ /* 0x040fe200000100f3 */
[----:B------:R-:W-:Y:S01]  /*50e0*/  SHF.L.U32 R237, R169, 0x10, RZ ;  /* 0x00000010a9ed7819 */ /* 0x000fe200000006ff */
[----:B------:R-:W-:Y:S01]  /*50f0*/  FFMA.FTZ R218, R222, R245, R228 ;  /* 0x000000f5deda7223 */ /* 0x000fe200000100e4 */
[----:B------:R-:W-:Y:S01]  /*5100*/  IMAD.U32 R245, R167, 0x10000, RZ ;  /* 0x00010000a7f57824 */ /* 0x000fe200078e00ff */
[----:B------:R-:W-:Y:S01]  /*5110*/  SHF.L.U32 R228, R111, 0x10, RZ ;  /* 0x000000106fe47819 */ /* 0x000fe200000006ff */
[----:B------:R-:W-:Y:S01]  /*5120*/  FMUL.FTZ R210, R143, R210 ;  /* 0x000000d28fd27220 */ /* 0x000fe20000410000 */
[----:B------:R-:W-:Y:S01]  /*5130*/  SHF.L.U32 R243, R149, 0x10, RZ ;  /* 0x0000001095f37819 */ /* 0x000fe200000006ff */
[C---:B------:R-:W-:Y:S01]  /*5140*/  FADD.FTZ R144, -R136.reuse, R144 ;  /* 0x0000009088907221 */ /* 0x040fe20000010100 */
[C---:B------:R-:W-:Y:S01]  /*5150*/  FADD.FTZ R208, -R136.reuse, R208 ;  /* 0x000000d088d07221 */ /* 0x040fe20000010100 */
[C---:B------:R-:W-:Y:S01]  /*5160*/  FADD.FTZ R214, -R136.reuse, R214 ;  /* 0x000000d688d67221 */ /* 0x040fe20000010100 */
[----:B------:R-:W-:Y:S01]  /*5170*/  FADD.FTZ R142, -R136, R142 ;  /* 0x0000008e888e7221 */ /* 0x000fe20000010100 */
[C---:B------:R-:W-:Y:S01]  /*5180*/  FMUL.FTZ R144, R143.reuse, R144 ;  /* 0x000000908f907220 */ /* 0x040fe20000410000 */
[C---:B------:R-:W-:Y:S01]  /*5190*/  FMUL.FTZ R208, R143.reuse, R208 ;  /* 0x000000d08fd07220 */ /* 0x040fe20000410000 */
[----:B0-----:R-:W-:Y:S01]  /*51a0*/  SHF.L.U32 R129, R90, 0x10, RZ ;  /* 0x000000105a817819 */ /* 0x001fe200000006ff */
[----:B------:R-:W-:Y:S01]  /*51b0*/  FADD.FTZ R128, -R136, R177 ;  /* 0x000000b188807221 */ /* 0x000fe20000010100 */
[----:B------:R-:W-:Y:S01]  /*51c0*/  SHF.L.U32 R133, R168, 0x10, RZ ;  /* 0x00000010a8857819 */ /* 0x000fe200000006ff */
[----:B------:R-:W-:Y:S01]  /*51d0*/  FADD.FTZ R132, -R136, R223 ;  /* 0x000000df88847221 */ /* 0x000fe20000010100 */
[----:B------:R-:W-:Y:S01]  /*51e0*/  SHF.L.U32 R130, R166, 0x10, RZ ;  /* 0x00000010a6827819 */ /* 0x000fe200000006ff */
[----:B------:R-:W-:Y:S01]  /*51f0*/  FFMA.FTZ R232, R184, R185, R129 ;  /* 0x000000b9b8e87223 */ /* 0x000fe20000010081 */
[----:B------:R-:W-:Y:S01]  /*5200*/  SHF.L.U32 R131, R110, 0x10, RZ ;  /* 0x000000106e837819 */ /* 0x000fe200000006ff */
[C---:B------:R-:W-:Y:S01]  /*5210*/  FMUL.FTZ R128, R143.reuse, R128 ;  /* 0x000000808f807220 */ /* 0x040fe20000410000 */
[----:B------:R-:W-:Y:S01]  /*5220*/  IMAD.U32 R129, R62, 0x10000, RZ ;  /* 0x000100003e817824 */ /* 0x000fe200078e00ff */
[----:B------:R-:W-:Y:S01]  /*5230*/  SHF.L.U32 R177, R44, 0x10, RZ ;  /* 0x000000102cb17819 */ /* 0x000fe200000006ff */
[----:B------:R-:W-:Y:S01]  /*5240*/  FMUL.FTZ R142, R143, R142 ;  /* 0x0000008e8f8e7220 */ /* 0x000fe20000410000 */
[C---:B------:R-:W-:Y:S01]  /*5250*/  FFMA.FTZ R237, R128.reuse, R237, R133 ;  /* 0x000000ed80ed7223 */ /* 0x040fe20000010085 */
[----:B------:R-:W-:Y:S01]  /*5260*/  FFMA.FTZ R245, R128, R245, R130 ;  /* 0x000000f580f57223 */ /* 0x000fe20000010082 */
[----:B------:R-:W-:Y:S01]  /*5270*/  FFMA.FTZ R222, R184, R129, R131 ;  /* 0x00000081b8de7223 */ /* 0x000fe20000010083 */
[----:B------:R-:W-:Y:S01]  /*5280*/  FADD.FTZ R128, -R136, R139 ;  /* 0x0000008b88807221 */ /* 0x000fe20000010100 */
[----:B------:R-:W0:Y:S01]  /*5290*/  LDC.64 R184, c[0x0][0x430] ;  /* 0x00010c00ffb87b82 */ /* 0x000e220000000a00 */
[----:B------:R-:W-:Y:S01]  /*52a0*/  SHF.L.U32 R129, R43, 0x10, RZ ;  /* 0x000000102b817819 */ /* 0x000fe200000006ff */
[----:B------:R-:W-:Y:S01]  /*52b0*/  IMAD.U32 R133, R63, 0x10000, RZ ;  /* 0x000100003f857824 */ /* 0x000fe200078e00ff */
[----:B------:R-:W-:Y:S01]  /*52c0*/  SHF.L.U32 R131, R91, 0x10, RZ ;  /* 0x000000105b837819 */ /* 0x000fe200000006ff */
[----:B------:R-:W-:Y:S01]  /*52d0*/  FMUL.FTZ R128, R143, R128 ;  /* 0x000000808f807220 */ /* 0x000fe20000410000 */
[----:B------:R-:W-:-:S02]  /*52e0*/  SHF.L.U32 R139, R164, 0x10, RZ ;  /* 0x00000010a48b7819 */ /* 0x000fc400000006ff */
[----:B------:R-:W-:Y:S01]  /*52f0*/  SHF.L.U32 R223, R161, 0x10, RZ ;  /* 0x00000010a1df7819 */ /* 0x000fe200000006ff */
[----:B------:R-:W-:Y:S01]  /*5300*/  FFMA.FTZ R234, R128, R129, R131 ;  /* 0x0000008180ea7223 */ /* 0x000fe20000010083 */
[----:B------:R-:W-:Y:S01]  /*5310*/  SHF.L.U32 R129, R162, 0x10, RZ ;  /* 0x00000010a2817819 */ /* 0x000fe200000006ff */
[----:B------:R-:W-:Y:S01]  /*5320*/  FFMA.FTZ R228, R128, R133, R228 ;  /* 0x0000008580e47223 */ /* 0x000fe200000100e4 */
[----:B------:R-:W-:Y:S01]  /*5330*/  FFMA.FTZ R249, R140, R249, R139 ;  /* 0x000000f98cf97223 */ /* 0x000fe2000001008b */
[----:B------:R-:W-:Y:S01]  /*5340*/  SHF.L.U32 R128, R104, 0x10, RZ ;  /* 0x0000001068807819 */ /* 0x000fe200000006ff */
[----:B------:R-:W-:Y:S02]  /*5350*/  IMAD.U32 R139, R64, 0x10000, RZ ;  /* 0x00010000408b7824 */ /* 0x000fe400078e00ff */
[----:B------:R-:W-:Y:S01]  /*5360*/  FFMA.FTZ R247, R140, R247, R129 ;  /* 0x000000f78cf77223 */ /* 0x000fe20000010081 */
[----:B------:R-:W-:Y:S01]  /*5370*/  SHF.L.U32 R129, R84, 0x10, RZ ;  /* 0x0000001054817819 */ /* 0x000fe200000006ff */
[----:B------:R-:W-:Y:S01]  /*5380*/  FFMA.FTZ R139, R134, R139, R128 ;  /* 0x0000008b868b7223 */ /* 0x000fe20000010080 */
[----:B------:R-:W-:-:S03]  /*5390*/  F2FP.BF16.F32.PACK_AB R128, R186, R227 ;  /* 0x000000e3ba80723e */ /* 0x000fc600000010ff */
[----:B------:R-:W-:Y:S01]  /*53a0*/  FFMA.FTZ R177, R134, R177, R129 ;  /* 0x000000b186b17223 */ /* 0x000fe20000010081 */
[----:B------:R-:W-:Y:S01]  /*53b0*/  SHF.L.U32 R227, R160, 0x10, RZ ;  /* 0x00000010a0e37819 */ /* 0x000fe200000006ff */
[----:B------:R-:W-:Y:S01]  /*53c0*/  FMUL.FTZ R134, R143, R132 ;  /* 0x000000848f867220 */ /* 0x000fe20000410000 */
[----:B------:R-:W-:Y:S01]  /*53d0*/  F2FP.BF16.F32.PACK_AB R129, R231, R226 ;  /* 0x000000e2e781723e */ /* 0x000fe200000010ff */
[----:B------:R-:W-:Y:S01]  /*53e0*/  IMAD.U32 R231, R159, 0x10000, RZ ;  /* 0x000100009fe77824 */ /* 0x000fe200078e00ff */
[----:B------:R-:W-:Y:S01]  /*53f0*/  SHF.L.U32 R186, R158, 0x10, RZ ;  /* 0x000000109eba7819 */ /* 0x000fe200000006ff */
[----:B0-----:R-:W-:Y:S01]  /*5400*/  IMAD.WIDE.U32 R132, R187, 0x10, R184 ;  /* 0x00000010bb847825 */ /* 0x001fe200078e00b8 */
[----:B------:R-:W-:-:S03]  /*5410*/  F2FP.BF16.F32.PACK_AB R131, R241, R236 ;  /* 0x000000ecf183723e */ /* 0x000fc600000010ff */
[C---:B------:R-:W-:Y:S01]  /*5420*/  FFMA.FTZ R140, R134.reuse, R223, R227 ;  /* 0x000000df868c7223 */ /* 0x040fe200000100e3 */
[----:B------:R-:W-:Y:S01]  /*5430*/  F2FP.BF16.F32.PACK_AB R130, R239, R230 ;  /* 0x000000e6ef82723e */ /* 0x000fe200000010ff */
[----:B------:R-:W-:Y:S01]  /*5440*/  FFMA.FTZ R134, R134, R231, R186 ;  /* 0x000000e786867223 */ /* 0x000fe200000100ba */
[----:B------:R-:W-:Y:S01]  /*5450*/  FADD.FTZ R186, -R136, R221 ;  /* 0x000000dd88ba7221 */ /* 0x000fe20000010100 */
[----:B------:R-:W-:Y:S01]  /*5460*/  SHF.L.U32 R187, R45, 0x10, RZ ;  /* 0x000000102dbb7819 */ /* 0x000fe200000006ff */
[----:B------:R-:W-:Y:S01]  /*5470*/  IMAD.U32 R231, R155, 0x10000, RZ ;  /* 0x000100009be77824 */ /* 0x000fe200078e00ff */
[----:B------:R0:W-:Y:S01]  /*5480*/  STG.E.128 desc[UR6][R132.64], R128 ;  /* 0x0000008084007986 */ /* 0x0001e2000c101d06 */
[----:B------:R-:W-:Y:S01]  /*5490*/  SHF.L.U32 R223, R85, 0x10, RZ ;  /* 0x0000001055df7819 */ /* 0x000fe200000006ff */
[----:B------:R-:W-:Y:S01]  /*54a0*/  FMUL.FTZ R186, R143, R186 ;  /* 0x000000ba8fba7220 */ /* 0x000fe20000410000 */
[----:B------:R-:W-:Y:S01]  /*54b0*/  SHF.L.U32 R239, R157, 0x10, RZ ;  /* 0x000000109def7819 */ /* 0x000fe200000006ff */
[----:B------:R-:W-:Y:S01]  /*54c0*/  IMAD.U32 R227, R65, 0x10000, RZ ;  /* 0x0001000041e37824 */ /* 0x000fe200078e00ff */
[----:B------:R-:W-:-:S02]  /*54d0*/  SHF.L.U32 R221, R156, 0x10, RZ ;  /* 0x000000109cdd7819 */ /* 0x000fc400000006ff */
[----:B------:R-:W-:Y:S02]  /*54e0*/  SHF.L.U32 R226, R105, 0x10, RZ ;  /* 0x0000001069e27819 */ /* 0x000fe400000006ff */
[----:B------:R-:W-:Y:S02]  /*54f0*/  F2FP.BF16.F32.PACK_AB R140, R140, R177 ;  /* 0x000000b18c8c723e */ /* 0x000fe400000010ff */
[----:B0-----:R-:W-:Y:S01]  /*5500*/  SHF.L.U32 R130, R154, 0x10, RZ ;  /* 0x000000109a827819 */ /* 0x001fe200000006ff */
[C---:B------:R-:W-:Y:S01]  /*5510*/  FMUL.FTZ R128, R143.reuse, R180 ;  /* 0x000000b48f807220 */ /* 0x040fe20000410000 */
[----:B------:R-:W-:Y:S01]  /*5520*/  FFMA.FTZ R180, R186, R187, R223 ;  /* 0x000000bbbab47223 */ /* 0x000fe200000100df */
[----:B------:R-:W-:Y:S01]  /*5530*/  SHF.L.U32 R129, R46, 0x10, RZ ;  /* 0x000000102e817819 */ /* 0x000fe200000006ff */
[----:B------:R-:W-:Y:S01]  /*5540*/  FFMA.FTZ R186, R186, R227, R226 ;  /* 0x000000e3baba7223 */ /* 0x000fe200000100e2 */
[C---:B------:R-:W-:Y:S01]  /*5550*/  FFMA.FTZ R239, R128.reuse, R239, R221 ;  /* 0x000000ef80ef7223 */ /* 0x040fe200000100dd */
[----:B------:R-:W-:Y:S01]  /*5560*/  FFMA.FTZ R223, R128, R231, R130 ;  /* 0x000000e780df7223 */ /* 0x000fe20000010082 */
[----:B------:R-:W-:Y:S01]  /*5570*/  FADD.FTZ R128, -R136, R217 ;  /* 0x000000d988807221 */ /* 0x000fe20000010100 */
[----:B------:R-:W-:Y:S01]  /*5580*/  SHF.L.U32 R131, R86, 0x10, RZ ;  /* 0x0000001056837819 */ /* 0x000fe200000006ff */
[----:B------:R-:W-:Y:S01]  /*5590*/  FMUL.FTZ R227, R143, R182 ;  /* 0x000000b68fe37220 */ /* 0x000fe20000410000 */
[----:B------:R-:W-:Y:S01]  /*55a0*/  SHF.L.U32 R130, R153, 0x10, RZ ;  /* 0x0000001099827819 */ /* 0x000fe200000006ff */
[----:B------:R-:W-:Y:S01]  /*55b0*/  FMUL.FTZ R128, R143, R128 ;  /* 0x000000808f807220 */ /* 0x000fe20000410000 */
[----:B------:R-:W-:Y:S01]  /*55c0*/  SHF.L.U32 R132, R152, 0x10, RZ ;  /* 0x0000001098847819 */ /* 0x000fe200000006ff */
[----:B------:R-:W-:Y:S01]  /*55d0*/  IMAD.U32 R133, R66, 0x10000, RZ ;  /* 0x0001000042857824 */ /* 0x000fe200078e00ff */
[----:B------:R-:W-:Y:S01]  /*55e0*/  SHF.L.U32 R226, R106, 0x10, RZ ;  /* 0x000000106ae27819 */ /* 0x000fe200000006ff */
[C---:B------:R-:W-:Y:S01]  /*55f0*/  FFMA.FTZ R182, R128.reuse, R129, R131 ;  /* 0x0000008180b67223 */ /* 0x040fe20000010083 */
        /* <DEDUP_REMOVED lines=8> */
[----:B------:R-:W-:Y:S01]  /*5680*/  SHF.L.U32 R131, R107, 0x10, RZ ;  /* 0x000000106b837819 */ /* 0x000fe200000006ff */
[----:B------:R-:W-:-:S02]  /*5690*/  IMAD.U32 R129, R67, 0x10000, RZ ;  /* 0x0001000043817824 */ /* 0x000fc400078e00ff */
[----:B------:R-:W-:Y:S01]  /*56a0*/  FFMA.FTZ R227, R227, R128, R130 ;  /* 0x00000080e3e37223 */ /* 0x000fe20000010082 */
[----:B------:R-:W-:Y:S01]  /*56b0*/  FADD.FTZ R128, -R136, R215 ;  /* 0x000000d788807221 */ /* 0x000fe20000010100 */
[----:B------:R-:W-:Y:S02]  /*56c0*/  IMAD.U32 R231, R35, 0x10000, RZ ;  /* 0x0001000023e77824 */ /* 0x000fe400078e00ff */
[----:B------:R-:W-:Y:S01]  /*56d0*/  FFMA.FTZ R230, R146, R129, R131 ;  /* 0x0000008192e67223 */ /* 0x000fe20000010083 */
[----:B------:R-:W-:Y:S01]  /*56e0*/  SHF.L.U32 R129, R34, 0x10, RZ ;  /* 0x0000001022817819 */ /* 0x000fe200000006ff */
[----:B------:R-:W-:Y:S01]  /*56f0*/  FMUL.FTZ R128, R143, R128 ;  /* 0x000000808f807220 */ /* 0x000fe20000410000 */
[----:B------:R-:W-:Y:S01]  /*5700*/  SHF.L.U32 R187, R48, 0x10, RZ ;  /* 0x0000001030bb7819 */ /* 0x000fe200000006ff */
[----:B------:R-:W-:Y:S01]  /*5710*/  IMAD.U32 R131, R68, 0x10000, RZ ;  /* 0x0001000044837824 */ /* 0x000fe200078e00ff */
[----:B------:R-:W-:Y:S01]  /*5720*/  SHF.L.U32 R146, R100, 0x10, RZ ;  /* 0x0000001064927819 */ /* 0x000fe200000006ff */
[----:B------:R-:W-:Y:S01]  /*5730*/  FFMA.FTZ R231, R128, R231, R129 ;  /* 0x000000e780e77223 */ /* 0x000fe20000010081 */
[----:B------:R-:W-:Y:S01]  /*5740*/  SHF.L.U32 R129, R80, 0x10, RZ ;  /* 0x0000001050817819 */ /* 0x000fe200000006ff */
[----:B------:R-:W-:Y:S01]  /*5750*/  FADD.FTZ R132, -R136, R147 ;  /* 0x0000009388847221 */ /* 0x000fe20000010100 */
[----:B------:R-:W-:Y:S01]  /*5760*/  FFMA.FTZ R243, R128, R243, R133 ;  /* 0x000000f380f37223 */ /* 0x000fe20000010085 */
[C---:B------:R-:W-:Y:S01]  /*5770*/  FFMA.FTZ R146, R138.reuse, R131, R146 ;  /* 0x000000838a927223 */ /* 0x040fe20000010092 */
[----:B------:R-:W-:Y:S01]  /*5780*/  F2FP.BF16.F32.PACK_AB R128, R233, R220 ;  /* 0x000000dce980723e */ /* 0x000fe200000010ff */
[----:B------:R-:W-:Y:S01]  /*5790*/  FFMA.FTZ R187, R138, R187, R129 ;  /* 0x000000bb8abb7223 */ /* 0x000fe20000010081 */
[----:B------:R-:W-:Y:S01]  /*57a0*/  SHF.L.U32 R138, R33, 0x10, RZ ;  /* 0x00000010218a7819 */ /* 0x000fe200000006ff */
[----:B------:R-:W-:Y:S01]  /*57b0*/  FMUL.FTZ R147, R143, R132 ;  /* 0x000000848f937220 */ /* 0x000fe20000410000 */
[----:B------:R-:W-:Y:S01]  /*57c0*/  SHF.L.U32 R220, R32, 0x10, RZ ;  /* 0x0000001020dc7819 */ /* 0x000fe200000006ff */
[----:B------:R-:W-:Y:S01]  /*57d0*/  IMAD.WIDE.U32 R132, R137, 0x10, R178 ;  /* 0x0000001089847825 */ /* 0x000fe200078e00b2 */
[----:B------:R-:W-:-:S02]  /*57e0*/  F2FP.BF16.F32.PACK_AB R129, R235, R224 ;  /* 0x000000e0eb81723e */ /* 0x000fc400000010ff */
[----:B------:R-:W-:Y:S01]  /*57f0*/  SHF.L.U32 R215, R30, 0x10, RZ ;  /* 0x000000101ed77819 */ /* 0x000fe200000006ff */
[----:B------:R-:W-:Y:S01]  /*5800*/  IMAD.U32 R224, R31, 0x10000, RZ ;  /* 0x000100001fe07824 */ /* 0x000fe200078e00ff */
[----:B------:R-:W-:Y:S01]  /*5810*/  F2FP.BF16.F32.PACK_AB R131, R249, R234 ;  /* 0x000000eaf983723e */ /* 0x000fe200000010ff */
[----:B------:R-:W-:Y:S01]  /*5820*/  FFMA.FTZ R138, R147, R138, R220 ;  /* 0x0000008a938a7223 */ /* 0x000fe200000100dc */
[----:B------:R-:W-:Y:S01]  /*5830*/  F2FP.BF16.F32.PACK_AB R130, R237, R232 ;  /* 0x000000e8ed82723e */ /* 0x000fe200000010ff */
[----:B------:R-:W-:Y:S01]  /*5840*/  FADD.FTZ R220, -R136, R213 ;  /* 0x000000d588dc7221 */ /* 0x000fe20000010100 */
[----:B------:R-:W-:Y:S01]  /*5850*/  FFMA.FTZ R147, R147, R224, R215 ;  /* 0x000000e093937223 */ /* 0x000fe200000100d7 */
[----:B------:R-:W-:Y:S01]  /*5860*/  SHF.L.U32 R215, R49, 0x10, RZ ;  /* 0x0000001031d77819 */ /* 0x000fe200000006ff */
[----:B------:R-:W-:Y:S01]  /*5870*/  IMAD.U32 R235, R27, 0x10000, RZ ;  /* 0x000100001beb7824 */ /* 0x000fe200078e00ff */
[----:B------:R0:W-:Y:S01]  /*5880*/  STG.E.128 desc[UR6][R132.64], R128 ;  /* 0x0000008084007986 */ /* 0x0001e2000c101d06 */
[----:B------:R-:W-:Y:S01]  /*5890*/  SHF.L.U32 R217, R81, 0x10, RZ ;  /* 0x0000001051d97819 */ /* 0x000fe200000006ff */
[----:B------:R-:W-:Y:S01]  /*58a0*/  FMUL.FTZ R220, R143, R220 ;  /* 0x000000dc8fdc7220 */ /* 0x000fe20000410000 */
[----:B------:R-:W-:Y:S01]  /*58b0*/  SHF.L.U32 R233, R29, 0x10, RZ ;  /* 0x000000101de97819 */ /* 0x000fe200000006ff */
[----:B------:R-:W-:Y:S01]  /*58c0*/  IMAD.U32 R221, R69, 0x10000, RZ ;  /* 0x0001000045dd7824 */ /* 0x000fe200078e00ff */
[----:B------:R-:W-:Y:S01]  /*58d0*/  SHF.L.U32 R213, R28, 0x10, RZ ;  /* 0x000000101cd57819 */ /* 0x000fe200000006ff */
[----:B------:R-:W-:Y:S01]  /*58e0*/  FFMA.FTZ R232, R220, R215, R217 ;  /* 0x000000d7dce87223 */ /* 0x000fe200000100d9 */
[----:B------:R-:W-:Y:S01]  /*58f0*/  IMAD.U32 R217, R70, 0x10000, RZ ;  /* 0x0001000046d97824 */ /* 0x000fe200078e00ff */
[----:B------:R-:W-:-:S02]  /*5900*/  SHF.L.U32 R224, R101, 0x10, RZ ;  /* 0x0000001065e07819 */ /* 0x000fc400000006ff */
[----:B------:R-:W-:Y:S02]  /*5910*/  SHF.L.U32 R237, R21, 0x10, RZ ;  /* 0x0000001015ed7819 */ /* 0x000fe400000006ff */
[----:B0-----:R-:W-:Y:S01]  /*5920*/  SHF.L.U32 R130, R26, 0x10, RZ ;  /* 0x000000101a827819 */ /* 0x001fe200000006ff */
[----:B------:R-:W-:Y:S01]  /*5930*/  FMUL.FTZ R128, R143, R216 ;  /* 0x000000d88f807220 */ /* 0x000fe20000410000 */
[----:B------:R-:W-:Y:S01]  /*5940*/  SHF.L.U32 R129, R50, 0x10, RZ ;  /* 0x0000001032817819 */ /* 0x000fe200000006ff */
[----:B------:R-:W-:Y:S01]  /*5950*/  FFMA.FTZ R216, R220, R221, R224 ;  /* 0x000000dddcd87223 */ /* 0x000fe200000100e0 */
[----:B------:R-:W-:Y:S01]  /*5960*/  SHF.L.U32 R131, R82, 0x10, RZ ;  /* 0x0000001052837819 */ /* 0x000fe200000006ff */
[C---:B------:R-:W-:Y:S01]  /*5970*/  FFMA.FTZ R233, R128.reuse, R233, R213 ;  /* 0x000000e980e97223 */ /* 0x040fe200000100d5 */
[----:B------:R-:W-:Y:S01]  /*5980*/  FFMA.FTZ R215, R128, R235, R130 ;  /* 0x000000eb80d77223 */ /* 0x000fe20000010082 */
[----:B------:R-:W-:Y:S01]  /*5990*/  FADD.FTZ R128, -R136, R211 ;  /* 0x000000d388807221 */ /* 0x000fe20000010100 */
        /* <DEDUP_REMOVED lines=8> */
[----:B------:R-:W-:Y:S02]  /*5a20*/  IMAD.U32 R129, R23, 0x10000, RZ ;  /* 0x0001000017817824 */ /* 0x000fe400078e00ff */
[----:B------:R-:W-:Y:S01]  /*5a30*/  FFMA.FTZ R217, R128, R217, R130 ;  /* 0x000000d980d97223 */ /* 0x000fe20000010082 */
[----:B------:R-:W-:Y:S01]  /*5a40*/  FADD.FTZ R128, -R136, R209 ;  /* 0x000000d188807221 */ /* 0x000fe20000010100 */
[C---:B------:R-:W-:Y:S01]  /*5a50*/  FFMA.FTZ R235, R212.reuse, R235, R133 ;  /* 0x000000ebd4eb7223 */ /* 0x040fe20000010085 */
[----:B------:R-:W-:Y:S01]  /*5a60*/  FFMA.FTZ R220, R212, R129, R131 ;  /* 0x00000081d4dc7223 */ /* 0x000fe20000010083 */
[----:B------:R-:W-:Y:S01]  /*5a70*/  SHF.L.U32 R131, R20, 0x10, RZ ;  /* 0x0000001014837819 */ /* 0x000fe200000006ff */
[----:B------:R-:W-:Y:S01]  /*5a80*/  FMUL.FTZ R128, R143, R128 ;  /* 0x000000808f807220 */ /* 0x000fe20000410000 */
[----:B------:R-:W-:Y:S01]  /*5a90*/  SHF.L.U32 R129, R103, 0x10, RZ ;  /* 0x0000001067817819 */ /* 0x000fe200000006ff */
[----:B------:R-:W-:Y:S01]  /*5aa0*/  FADD.FTZ R130, -R136, R207 ;  /* 0x000000cf88827221 */ /* 0x000fe20000010100 */
[----:B------:R-:W-:Y:S01]  /*5ab0*/  SHF.L.U32 R133, R51, 0x10, RZ ;  /* 0x0000001033857819 */ /* 0x000fe200000006ff */
[----:B------:R-:W-:Y:S01]  /*5ac0*/  FFMA.FTZ R237, R128, R237, R131 ;  /* 0x000000ed80ed7223 */ /* 0x000fe20000010083 */
[----:B------:R-:W-:Y:S01]  /*5ad0*/  SHF.L.U32 R131, R18, 0x10, RZ ;  /* 0x0000001012837819 */ /* 0x000fe200000006ff */
[----:B------:R-:W-:Y:S01]  /*5ae0*/  FFMA.FTZ R221, R210, R221, R129 ;  /* 0x000000ddd2dd7223 */ /* 0x000fe20000010081 */
[----:B------:R-:W-:-:S02]  /*5af0*/  IMAD.U32 R129, R19, 0x10000, RZ ;  /* 0x0001000013817824 */ /* 0x000fc400078e00ff */
[----:B------:R-:W-:Y:S01]  /*5b00*/  FFMA.FTZ R236, R210, R133, R211 ;  /* 0x00000085d2ec7223 */ /* 0x000fe200000100d3 */
[----:B------:R-:W-:Y:S01]  /*5b10*/  SHF.L.U32 R211, R52, 0x10, RZ ;  /* 0x0000001034d37819 */ /* 0x000fe200000006ff */
[----:B------:R-:W-:Y:S01]  /*5b20*/  FMUL.FTZ R130, R143, R130 ;  /* 0x000000828f827220 */ /* 0x000fe20000410000 */
[----:B------:R-:W-:Y:S01]  /*5b30*/  FFMA.FTZ R224, R128, R129, R131 ;  /* 0x0000008180e07223 */ /* 0x000fe20000010083 */
[----:B------:R-:W-:Y:S01]  /*5b40*/  SHF.L.U32 R129, R76, 0x10, RZ ;  /* 0x000000104c817819 */ /* 0x000fe200000006ff */
[----:B------:R-:W-:Y:S01]  /*5b50*/  IMAD.U32 R207, R72, 0x10000, RZ ;  /* 0x0001000048cf7824 */ /* 0x000fe200078e00ff */
[----:B------:R-:W-:Y:S01]  /*5b60*/  SHF.L.U32 R128, R96, 0x10, RZ ;  /* 0x0000001060807819 */ /* 0x000fe200000006ff */
[----:B------:R-:W-:Y:S01]  /*5b70*/  IMAD.U32 R133, R15, 0x10000, RZ ;  /* 0x000100000f857824 */ /* 0x000fe200078e00ff */
[----:B------:R-:W-:Y:S01]  /*5b80*/  SHF.L.U32 R131, R16, 0x10, RZ ;  /* 0x0000001010837819 */ /* 0x000fe200000006ff */
[C---:B------:R-:W-:Y:S01]  /*5b90*/  FFMA.FTZ R211, R130.reuse, R211, R129 ;  /* 0x000000d382d37223 */ /* 0x040fe20000010081 */
[----:B------:R-:W-:Y:S01]  /*5ba0*/  SHF.L.U32 R129, R17, 0x10, RZ ;  /* 0x0000001011817819 */ /* 0x000fe200000006ff */
[----:B------:R-:W-:Y:S01]  /*5bb0*/  FFMA.FTZ R207, R130, R207, R128 ;  /* 0x000000cf82cf7223 */ /* 0x000fe20000010080 */
[----:B------:R-:W-:Y:S01]  /*5bc0*/  SHF.L.U32 R128, R14, 0x10, RZ ;  /* 0x000000100e807819 */ /* 0x000fe200000006ff */
[----:B------:R-:W-:Y:S01]  /*5bd0*/  FMUL.FTZ R209, R143, R214 ;  /* 0x000000d68fd17220 */ /* 0x000fe20000410000 */
[----:B------:R-:W-:Y:S01]  /*5be0*/  SHF.L.U32 R130, R97, 0x10, RZ ;  /* 0x0000001061827819 */ /* 0x000fe200000006ff */
[C---:B------:R-:W-:Y:S01]  /*5bf0*/  FFMA.FTZ R210, R144.reuse, R129, R131 ;  /* 0x0000008190d27223 */ /* 0x040fe20000010083 */
[----:B------:R-:W-:Y:S01]  /*5c00*/  SHF.L.U32 R129, R53, 0x10, RZ ;  /* 0x0000001035817819 */ /* 0x000fe200000006ff */
[----:B------:R-:W-:Y:S01]  /*5c10*/  FFMA.FTZ R144, R144, R133, R128 ;  /* 0x0000008590907223 */ /* 0x000fe20000010080 */
[----:B------:R-:W-:Y:S01]  /*5c20*/  FADD.FTZ R128, -R136, R145 ;  /* 0x0000009188807221 */ /* 0x000fe20000010100 */
[----:B------:R-:W-:Y:S01]  /*5c30*/  SHF.L.U32 R131, R77, 0x10, RZ ;  /* 0x000000104d837819 */ /* 0x000fe200000006ff */
[----:B------:R-:W-:Y:S01]  /*5c40*/  IMAD.U32 R145, R73, 0x10000, RZ ;  /* 0x0001000049917824 */ /* 0x000fe200078e00ff */
[----:B------:R-:W-:Y:S01]  /*5c50*/  SHF.L.U32 R213, R13, 0x10, RZ ;  /* 0x000000100dd57819 */ /* 0x000fe200000006ff */
[----:B------:R-:W-:Y:S01]  /*5c60*/  FMUL.FTZ R128, R143, R128 ;  /* 0x000000808f807220 */ /* 0x000fe20000410000 */
[----:B------:R-:W-:Y:S01]  /*5c70*/  SHF.L.U32 R214, R54, 0x10, RZ ;  /* 0x0000001036d67819 */ /* 0x000fe200000006ff */
[----:B------:R-:W-:Y:S01]  /*5c80*/  IMAD.WIDE.U32 R132, R137, 0x10, R184 ;  /* 0x0000001089847825 */ /* 0x000fe200078e00b8 */
[----:B------:R-:W-:-:S03]  /*5c90*/  SHF.L.U32 R137, R8, 0x10, RZ ;  /* 0x0000001008897819 */ /* 0x000fc600000006ff */
[C---:B------:R-:W-:Y:S01]  /*5ca0*/  FFMA.FTZ R212, R128.reuse, R129, R131 ;  /* 0x0000008180d47223 */ /* 0x040fe20000010083 */
[----:B------:R-:W-:Y:S01]  /*5cb0*/  FFMA.FTZ R145, R128, R145, R130 ;  /* 0x0000009180917223 */ /* 0x000fe20000010082 */
[----:B------:R-:W-:Y:S01]  /*5cc0*/  SHF.L.U32 R129, R12, 0x10, RZ ;  /* 0x000000100c817819 */ /* 0x000fe200000006ff */
[----:B------:R-:W-:Y:S01]  /*5cd0*/  IMAD.U32 R131, R11, 0x10000, RZ ;  /* 0x000100000b837824 */ /* 0x000fe200078e00ff */
[----:B------:R-:W-:Y:S01]  /*5ce0*/  SHF.L.U32 R128, R10, 0x10, RZ ;  /* 0x000000100a807819 */ /* 0x000fe200000006ff */
[----:B------:R-:W-:Y:S01]  /*5cf0*/  IMAD.U32 R130, R74, 0x10000, RZ ;  /* 0x000100004a827824 */ /* 0x000fe200078e00ff */
[----:B------:R-:W-:Y:S01]  /*5d00*/  F2FP.BF16.F32.PACK_AB R144, R144, R207 ;  /* 0x000000cf9090723e */ /* 0x000fe200000010ff */
[----:B------:R-:W-:Y:S01]  /*5d10*/  FFMA.FTZ R213, R208, R213, R129 ;  /* 0x000000d5d0d57223 */ /* 0x000fe20000010081 */
[----:B------:R-:W-:Y:S01]  /*5d20*/  SHF.L.U32 R129, R98, 0x10, RZ ;  /* 0x0000001062817819 */ /* 0x000fe200000006ff */
[----:B------:R-:W-:Y:S01]  /*5d30*/  FFMA.FTZ R208, R208, R131, R128 ;  /* 0x00000083d0d07223 */ /* 0x000fe20000010080 */
[----:B------:R-:W-:-:S02]  /*5d40*/  SHF.L.U32 R128, R78, 0x10, RZ ;  /* 0x000000104e807819 */ /* 0x000fc400000006ff */
[----:B------:R-:W-:Y:S02]  /*5d50*/  F2FP.BF16.F32.PACK_AB R131, R247, R228 ;  /* 0x000000e4f783723e */ /* 0x000fe400000010ff */
[----:B------:R-:W-:Y:S01]  /*5d60*/  F2FP.BF16.F32.PACK_AB R145, R208, R145 ;  /* 0x00000091d091723e */ /* 0x000fe200000010ff */
[C---:B------:R-:W-:Y:S01]  /*5d70*/  FFMA.FTZ R214, R209.reuse, R214, R128 ;  /* 0x000000d6d1d67223 */ /* 0x040fe20000010080 */
[----:B------:R-:W-:Y:S01]  /*5d80*/  FFMA.FTZ R209, R209, R130, R129 ;  /* 0x00000082d1d17223 */ /* 0x000fe20000010081 */
[----:B------:R-:W-:Y:S01]  /*5d90*/  F2FP.BF16.F32.PACK_AB R128, R225, R176 ;  /* 0x000000b0e180723e */ /* 0x000fe200000010ff */
[C---:B------:R-:W-:Y:S01]  /*5da0*/  FADD.FTZ R176, -R136.reuse, R219 ;  /* 0x000000db88b07221 */ /* 0x040fe20000010100 */
[----:B------:R-:W-:Y:S01]  /*5db0*/  F2FP.BF16.F32.PACK_AB R130, R245, R222 ;  /* 0x000000def582723e */ /* 0x000fe200000010ff */
[----:B------:R-:W-:Y:S01]  /*5dc0*/  FADD.FTZ R136, -R136, R141 ;  /* 0x0000008d88887221 */ /* 0x000fe20000010100 */
[----:B------:R-:W-:Y:S01]  /*5dd0*/  F2FP.BF16.F32.PACK_AB R129, R218, R229 ;  /* 0x000000e5da81723e */ /* 0x000fe200000010ff */
[----:B------:R-:W-:Y:S01]  /*5de0*/  IMAD.U32 R141, R7, 0x10000, RZ ;  /* 0x00010000078d7824 */ /* 0x000fe200078e00ff */
[----:B------:R-:W-:Y:S01]  /*5df0*/  SHF.L.U32 R219, R55, 0x10, RZ ;  /* 0x0000001037db7819 */ /* 0x000fe200000006ff */
[----:B------:R-:W-:Y:S01]  /*5e00*/  FMUL.FTZ R176, R143, R176 ;  /* 0x000000b08fb07220 */ /* 0x000fe20000410000 */
[----:B------:R-:W-:Y:S01]  /*5e10*/  SHF.L.U32 R229, R79, 0x10, RZ ;  /* 0x000000104fe57819 */ /* 0x000fe200000006ff */
[----:B------:R0:W-:Y:S01]  /*5e20*/  STG.E.128 desc[UR6][R132.64], R128 ;  /* 0x0000008084007986 */ /* 0x0001e2000c101d06 */
[----:B------:R-:W-:Y:S01]  /*5e30*/  SHF.L.U32 R225, R9, 0x10, RZ ;  /* 0x0000001009e17819 */ /* 0x000fe200000006ff */
[----:B------:R-:W-:Y:S01]  /*5e40*/  FMUL.FTZ R136, R143, R136 ;  /* 0x000000888f887220 */ /* 0x000fe20000410000 */
[----:B------:R-:W-:Y:S01]  /*5e50*/  SHF.L.U32 R218, R6, 0x10, RZ ;  /* 0x0000001006da7819 */ /* 0x000fe200000006ff */
[----:B------:R-:W-:Y:S01]  /*5e60*/  FFMA.FTZ R228, R142, R219, R229 ;  /* 0x000000db8ee47223 */ /* 0x000fe200000100e5 */
[----:B------:R-:W-:Y:S01]  /*5e70*/  IMAD.U32 R219, R75, 0x10000, RZ ;  /* 0x000100004bdb7824 */ /* 0x000fe200078e00ff */
[----:B------:R-:W-:Y:S01]  /*5e80*/  SHF.L.U32 R229, R5, 0x10, RZ ;  /* 0x0000001005e57819 */ /* 0x000fe200000006ff */
[----:B------:R-:W-:Y:S01]  /*5e90*/  FFMA.FTZ R225, R176, R225, R137 ;  /* 0x000000e1b0e17223 */ /* 0x000fe20000010089 */
[----:B------:R-:W-:Y:S01]  /*5ea0*/  SHF.L.U32 R222, R2, 0x10, RZ ;  /* 0x0000001002de7819 */ /* 0x000fe200000006ff */
[----:B------:R-:W-:Y:S01]  /*5eb0*/  FFMA.FTZ R218, R176, R141, R218 ;  /* 0x0000008db0da7223 */ /* 0x000fe200000100da */
[----:B------:R-:W-:Y:S01]  /*5ec0*/  F2FP.BF16.F32.PACK_AB R143, R243, R238 ;  /* 0x000000eef38f723e */ /* 0x000fe200000010ff */
[----:B------:R-:W-:Y:S01]  /*5ed0*/  IMAD.WIDE.U32 R176, R183, 0x10, R178 ;  /* 0x00000010b7b07825 */ /* 0x000fe200078e00b2 */
[----:B------:R-:W-:-:S02]  /*5ee0*/  F2FP.BF16.F32.PACK_AB R141, R239, R180 ;  /* 0x000000b4ef8d723e */ /* 0x000fc400000010ff */
[----:B0-----:R-:W-:Y:S01]  /*5ef0*/  SHF.L.U32 R129, R99, 0x10, RZ ;  /* 0x0000001063817819 */ /* 0x001fe200000006ff */
[----:B------:R-:W-:Y:S01]  /*5f00*/  IMAD.U32 R133, R3, 0x10000, RZ ;  /* 0x0001000003857824 */ /* 0x000fe200078e00ff */
[----:B------:R-:W-:Y:S02]  /*5f10*/  F2FP.BF16.F32.PACK_AB R132, R138, R187 ;  /* 0x000000bb8a84723e */ /* 0x000fe400000010ff */
[----:B------:R-:W-:Y:S01]  /*5f20*/  SHF.L.U32 R131, R4, 0x10, RZ ;  /* 0x0000001004837819 */ /* 0x000fe200000006ff */
[----:B------:R-:W-:Y:S01]  /*5f30*/  FFMA.FTZ R219, R142, R219, R129 ;  /* 0x000000db8edb7223 */ /* 0x000fe20000010081 */
[----:B------:R-:W-:Y:S01]  /*5f40*/  F2FP.BF16.F32.PACK_AB R129, R223, R186 ;  /* 0x000000badf81723e */ /* 0x000fe200000010ff */
[C---:B------:R-:W-:Y:S01]  /*5f50*/  FFMA.FTZ R222, R136.reuse, R133, R222 ;  /* 0x0000008588de7223 */ /* 0x040fe200000100de */
[----:B------:R-:W0:Y:S01]  /*5f60*/  LDC.64 R186, c[0x0][0x380] ;  /* 0x0000e000ffba7b82 */ /* 0x000e220000000a00 */
[----:B------:R-:W-:Y:S01]  /*5f70*/  FFMA.FTZ R229, R136, R229, R131 ;  /* 0x000000e588e57223 */ /* 0x000fe20000010083 */
[----:B------:R-:W-:Y:S01]  /*5f80*/  F2FP.BF16.F32.PACK_AB R142, R241, R182 ;  /* 0x000000b6f18e723e */ /* 0x000fe200000010ff */
[----:B------:R-:W-:Y:S01]  /*5f90*/  IMAD.WIDE.U32 R136, R181, 0x10, R178 ;  /* 0x00000010b5887825 */ /* 0x000fe200078e00b2 */
[----:B------:R-:W-:-:S02]  /*5fa0*/  F2FP.BF16.F32.PACK_AB R131, R231, R230 ;  /* 0x000000e6e783723e */ /* 0x000fc400000010ff */
[----:B------:R-:W-:Y:S01]  /*5fb0*/  F2FP.BF16.F32.PACK_AB R130, R227, R226 ;  /* 0x000000e2e382723e */ /* 0x000fe200000010ff */
[--C-:B------:R-:W-:Y:S01]  /*5fc0*/  IMAD.WIDE.U32 R180, R181, 0x10, R184.reuse ;  /* 0x00000010b5b47825 */ /* 0x100fe200078e00b8 */
[----:B------:R-:W-:Y:S01]  /*5fd0*/  F2FP.BF16.F32.PACK_AB R128, R134, R139 ;  /* 0x0000008b8680723e */ /* 0x000fe200000010ff */
[----:B------:R1:W-:Y:S01]  /*5fe0*/  STG.E.128 desc[UR6][R136.64], R140 ;  /* 0x0000008c88007986 */ /* 0x0003e2000c101d06 */
[----:B------:R-:W-:Y:S01]  /*5ff0*/  F2FP.BF16.F32.PACK_AB R134, R235, R234 ;  /* 0x000000eaeb86723e */ /* 0x000fe200000010ff */
[----:B------:R-:W-:Y:S01]  /*6000*/  IMAD.WIDE.U32 R182, R183, 0x10, R184 ;  /* 0x00000010b7b67825 */ /* 0x000fe200078e00b8 */
[----:B------:R-:W-:Y:S01]  /*6010*/  F2FP.BF16.F32.PACK_AB R133, R233, R232 ;  /* 0x000000e8e985723e */ /* 0x000fe200000010ff */
[----:B------:R2:W-:Y:S01]  /*6020*/  STG.E.128 desc[UR6][R180.64], R128 ;  /* 0x00000080b4007986 */ /* 0x0005e2000c101d06 */
[----:B------:R-:W-:Y:S01]  /*6030*/  F2FP.BF16.F32.PACK_AB R139, R224, R221 ;  /* 0x000000dde08b723e */ /* 0x000fe200000010ff */
[----:B------:R-:W-:Y:S01]  /*6040*/  IMAD.WIDE.U32 R178, R135, 0x10, R178 ;  /* 0x0000001087b27825 */ /* 0x000fe200078e00b2 */
[----:B------:R-:W-:-:S03]  /*6050*/  F2FP.BF16.F32.PACK_AB R138, R220, R217 ;  /* 0x000000d9dc8a723e */ /* 0x000fc600000010ff */
[----:B------:R-:W-:Y:S01]  /*6060*/  IMAD.WIDE.U32 R184, R135, 0x10, R184 ;  /* 0x0000001087b87825 */ /* 0x000fe200078e00b8 */
[----:B------:R-:W-:Y:S02]  /*6070*/  F2FP.BF16.F32.PACK_AB R135, R237, R236 ;  /* 0x000000eced87723e */ /* 0x000fe400000010ff */
[----:B0-----:R-:W-:-:S03]  /*6080*/  LEA R206, R186, R206, 0x2 ;  /* 0x000000cebace7211 */ /* 0x001fc600078e10ff */
[----:B------:R2:W-:Y:S01]  /*6090*/  STG.E.128 desc[UR6][R176.64], R132 ;  /* 0x00000084b0007986 */ /* 0x0005e2000c101d06 */
[----:B-1----:R-:W-:Y:S02]  /*60a0*/  F2FP.BF16.F32.PACK_AB R137, R215, R216 ;  /* 0x000000d8d789723e */ /* 0x002fe400000010ff */
[----:B------:R-:W-:Y:S02]  /*60b0*/  F2FP.BF16.F32.PACK_AB R136, R147, R146 ;  /* 0x000000929388723e */ /* 0x000fe400000010ff */
[----:B------:R-:W-:Y:S02]  /*60c0*/  F2FP.BF16.F32.PACK_AB R143, R229, R228 ;  /* 0x000000e4e58f723e */ /* 0x000fe400000010ff */
[----:B------:R-:W-:Y:S01]  /*60d0*/  F2FP.BF16.F32.PACK_AB R142, R225, R214 ;  /* 0x000000d6e18e723e */ /* 0x000fe200000010ff */
[----:B------:R2:W-:Y:S01]  /*60e0*/  STG.E.128 desc[UR6][R182.64], R136 ;  /* 0x00000088b6007986 */ /* 0x0005e2000c101d06 */
[----:B------:R-:W-:Y:S02]  /*60f0*/  F2FP.BF16.F32.PACK_AB R141, R213, R212 ;  /* 0x000000d4d58d723e */ /* 0x000fe400000010ff */
[----:B------:R-:W-:-:S02]  /*6100*/  F2FP.BF16.F32.PACK_AB R140, R210, R211 ;  /* 0x000000d3d28c723e */ /* 0x000fc400000010ff */
[----:B------:R-:W-:Y:S02]  /*6110*/  F2FP.BF16.F32.PACK_AB R147, R222, R219 ;  /* 0x000000dbde93723e */ /* 0x000fe400000010ff */
[----:B------:R-:W-:Y:S01]  /*6120*/  F2FP.BF16.F32.PACK_AB R146, R218, R209 ;  /* 0x000000d1da92723e */ /* 0x000fe200000010ff */
[----:B------:R2:W-:Y:S01]  /*6130*/  STG.E.128 desc[UR6][R178.64], R140 ;  /* 0x0000008cb2007986 */ /* 0x0005e2000c101d06 */
[----:B------:R-:W-:-:S03]  /*6140*/  ISETP.GE.AND P2, PT, R206, R187, PT ;  /* 0x000000bbce00720c */ /* 0x000fc60003f46270 */
[----:B------:R2:W-:Y:S10]  /*6150*/  STG.E.128 desc[UR6][R184.64], R144 ;  /* 0x00000090b8007986 */ /* 0x0005f4000c101d06 */
[----:B------:R-:W-:Y:S05]  /*6160*/  @!P2 BRA `(.L_x_85) ;  /* 0xffffffac006ca947 */ /* 0x000fea000383ffff */
[----:B------:R-:W-:Y:S05]  /*6170*/  EXIT ;  /* 0x000000000000794d */ /* 0x000fea0003800000 */
.L_x_84:
        /* <DEDUP_REMOVED lines=8> */
.L_x_87:
[----:B------:R-:W-:Y:S05]  /*6200*/  BSYNC B0 ;  /* 0x0000000000007941 */ /* 0x000fea0003800000 */
.L_x_86:
[----:B------:R-:W-:Y:S01]  /*6210*/  MOV R129, R233 ;  /* 0x000000e900817202 */ /* 0x000fe20000000f00 */
[----:B------:R-:W-:Y:S01]  /*6220*/  HFMA2 R226, -RZ, RZ, 0, 1.1920928955078125e-07 ;  /* 0x00000002ffe27431 */ /* 0x000fe200000001ff */
[----:B------:R-:W-:Y:S02]  /*6230*/  MOV R237, 0x1f ;  /* 0x0000001f00ed7802 */ /* 0x000fe40000000f00 */
[----:B------:R-:W-:Y:S01]  /*6240*/  MOV R224, 0xffffffff ;  /* 0xffffffff00e07802 */ /* 0x000fe20000000f00 */
[----:B------:R-:W-:-:S04]  /*6250*/  FADD.FTZ R131, R130, R129 ;  /* 0x0000008182837221 */ /* 0x000fc80000010000 */
[----:B------:R-:W-:-:S07]  /*6260*/  IMAD.MOV.U32 R235, RZ, RZ, R131 ;  /* 0x000000ffffeb7224 */ /* 0x000fce00078e0083 */
[----:B------:R-:W-:Y:S05]  /*6270*/  WARPSYNC.COLLECTIVE R224, `(.L_x_88) ;  /* 0x00000000e0087348 */ /* 0x000fea0003c00000 */
[----:B------:R0:W1:Y:S02]  /*6280*/  SHFL.BFLY P4, R233, R235, R226, R237 ;  /* 0x0c0000e2ebe97389 */ /* 0x00006400000800ed */
[----:B01----:R-:W-:Y:S05]  /*6290*/  ENDCOLLECTIVE ;  /* 0x000000000000791b */ /* 0x003fea0003800000 */
.L_x_88:
[----:B------:R-:W-:Y:S02]  /*62a0*/  HFMA2 R226, -RZ, RZ, 0, 2.384185791015625e-07 ;  /* 0x00000004ffe27431 */ /* 0x000fe400000001ff */
[----:B------:R-:W-:-:S04]  /*62b0*/  IMAD.MOV.U32 R128, RZ, RZ, R233 ;  /* 0x000000ffff807224 */ /* 0x000fc800078e00e9 */
[----:B------:R-:W-:-:S05]  /*62c0*/  FADD.FTZ R132, R131, R128 ;  /* 0x0000008083847221 */ /* 0x000fca0000010000 */
[----:B------:R-:W-:-:S07]  /*62d0*/  MOV R235, R132 ;  /* 0x0000008400eb7202 */ /* 0x000fce0000000f00 */
[----:B------:R-:W-:Y:S05]  /*62e0*/  WARPSYNC.COLLECTIVE R224, `(.L_x_89) ;  /* 0x00000000e0087348 */ /* 0x000fea0003c00000 */
[----:B------:R0:W1:Y:S02]  /*62f0*/  SHFL.BFLY P4, R233, R235, R226, R237 ;  /* 0x0c0000e2ebe97389 */ /* 0x00006400000800ed */
[----:B01----:R-:W-:Y:S05]  /*6300*/  ENDCOLLECTIVE ;  /* 0x000000000000791b */ /* 0x003fea0003800000 */
.L_x_89:
[----:B------:R-:W-:Y:S01]  /*6310*/  HFMA2 R226, -RZ, RZ, 0, 4.76837158203125e-07 ;  /* 0x00000008ffe27431 */ /* 0x000fe200000001ff */
[----:B------:R-:W-:-:S05]  /*6320*/  MOV R129, R233 ;  /* 0x000000e900817202 */ /* 0x000fca0000000f00 */
[----:B------:R-:W-:-:S04]  /*6330*/  FADD.FTZ R136, R132, R129 ;  /* 0x0000008184887221 */ /* 0x000fc80000010000 */
[----:B------:R-:W-:-:S07]  /*6340*/  IMAD.MOV.U32 R235, RZ, RZ, R136 ;  /* 0x000000ffffeb7224 */ /* 0x000fce00078e0088 */
[----:B------:R-:W-:Y:S05]  /*6350*/  WARPSYNC.COLLECTIVE R224, `(.L_x_90) ;  /* 0x00000000e0087348 */ /* 0x000fea0003c00000 */
[----:B------:R0:W1:Y:S02]  /*6360*/  SHFL.BFLY P4, R233, R235, R226, R237 ;  /* 0x0c0000e2ebe97389 */ /* 0x00006400000800ed */
[----:B01----:R-:W-:Y:S05]  /*6370*/  ENDCOLLECTIVE ;  /* 0x000000000000791b */ /* 0x003fea0003800000 */
.L_x_90:
[----:B------:R-:W-:Y:S01]  /*6380*/  IMAD.MOV.U32 R226, RZ, RZ, 0x10 ;  /* 0x00000010ffe27424 */ /* 0x000fe200078e00ff */
[----:B------:R-:W-:-:S05]  /*6390*/  MOV R129, R233 ;  /* 0x000000e900817202 */ /* 0x000fca0000000f00 */
[----:B------:R-:W-:Y:S02]  /*63a0*/  FADD.FTZ R143, R136, R129 ;  /* 0x00000081888f7221 */ /* 0x000fe40000010000 */
[----:B------:R-:W0:Y:S03]  /*63b0*/  LDC R129, c[0x0][0x400] ;  /* 0x00010000ff817b82 */ /* 0x000e260000000800 */
[----:B------:R-:W-:-:S07]  /*63c0*/  MOV R235, R143 ;  /* 0x0000008f00eb7202 */ /* 0x000fce0000000f00 */
[----:B0-----:R-:W-:Y:S05]  /*63d0*/  WARPSYNC.COLLECTIVE R224, `(.L_x_91) ;  /* 0x00000000e0087348 */ /* 0x001fea0003c00000 */
[----:B------:R1:W2:Y:S02]  /*63e0*/  SHFL.BFLY P4, R233, R235, R226, R237 ;  /* 0x0c0000e2ebe97389 */ /* 0x0002a400000800ed */
[----:B012---:R-:W-:Y:S05]  /*63f0*/  ENDCOLLECTIVE ;  /* 0x000000000000791b */ /* 0x007fea0003800000 */
.L_x_91:
[----:B------:R-:W-:Y:S01]  /*6400*/  HFMA2 R226, -RZ, RZ, 0, 5.9604644775390625e-08 ;  /* 0x00000001ffe27431 */ /* 0x000fe200000001ff */
[----:B------:R-:W-:-:S05]  /*6410*/  MOV R128, R233 ;  /* 0x000000e900807202 */ /* 0x000fca0000000f00 */
[----:B------:R-:W-:-:S04]  /*6420*/  FADD.FTZ R128, R143, R128 ;  /* 0x000000808f807221 */ /* 0x000fc80000010000 */
[----:B------:R-:W-:-:S04]  /*6430*/  FMUL.FTZ R133, R128, R129 ;  /* 0x0000008180857220 */ /* 0x000fc80000410000 */
[C---:B------:R-:W-:Y:S01]  /*6440*/  FADD.FTZ R128, -R133.reuse, R227 ;  /* 0x000000e385807221 */ /* 0x040fe20000010100 */
[----:B------:R-:W-:-:S03]  /*6450*/  FADD.FTZ R131, -R133, R222 ;  /* 0x000000de85837221 */ /* 0x000fc60000010100 */
[----:B------:R-:W-:-:S04]  /*6460*/  FFMA.FTZ R128, R128, R128, RZ ;  /* 0x0000008080807223 */ /* 0x000fc800000100ff */
[----:B------:R-:W-:Y:S01]  /*6470*/  FFMA.FTZ R128, R131, R131, R128 ;  /* 0x0000008383807223 */ /* 0x000fe20000010080 */
[----:B------:R-:W-:-:S04]  /*6480*/  FADD.FTZ R131, -R133, R231 ;  /* 0x000000e785837221 */ /* 0x000fc80000010100 */
        /* <DEDUP_REMOVED lines=74> */
[----:B------:R-:W-:-:S05]  /*6930*/  FFMA.FTZ R128, R131, R131, R128 ;  /* 0x0000008383807223 */ /* 0x000fca0000010080 */
[----:B------:R-:W-:-:S07]  /*6940*/  MOV R235, R128 ;  /* 0x0000008000eb7202 */ /* 0x000fce0000000f00 */
[----:B------:R-:W-:Y:S05]  /*6950*/  WARPSYNC.COLLECTIVE R224, `(.L_x_92) ;  /* 0x00000000e0087348 */ /* 0x000fea0003c00000 */
[----:B------:R0:W1:Y:S02]  /*6960*/  SHFL.BFLY P4, R233, R235, R226, R237 ;  /* 0x0c0000e2ebe97389 */ /* 0x00006400000800ed */
[----:B01----:R-:W-:Y:S05]  /*6970*/  ENDCOLLECTIVE ;  /* 0x000000000000791b */ /* 0x003fea0003800000 */
.L_x_92:
[----:B------:R-:W-:Y:S02]  /*6980*/  HFMA2 R226, -RZ, RZ, 0, 1.1920928955078125e-07 ;  /* 0x00000002ffe27431 */ /* 0x000fe400000001ff */
[----:B------:R-:W-:-:S04]  /*6990*/  IMAD.MOV.U32 R131, RZ, RZ, R233 ;  /* 0x000000ffff837224 */ /* 0x000fc800078e00e9 */
[----:B------:R-:W-:-:S05]  /*69a0*/  FADD.FTZ R131, R128, R131 ;  /* 0x0000008380837221 */ /* 0x000fca0000010000 */
[----:B------:R-:W-:-:S07]  /*69b0*/  MOV R235, R131 ;  /* 0x0000008300eb7202 */ /* 0x000fce0000000f00 */
[----:B------:R-:W-:Y:S05]  /*69c0*/  WARPSYNC.COLLECTIVE R224, `(.L_x_93) ;  /* 0x00000000e0087348 */ /* 0x000fea0003c00000 */
[----:B------:R0:W1:Y:S02]  /*69d0*/  SHFL.BFLY P4, R233, R235, R226, R237 ;  /* 0x0c0000e2ebe97389 */ /* 0x00006400000800ed */
[----:B01----:R-:W-:Y:S05]  /*69e0*/  ENDCOLLECTIVE ;  /* 0x000000000000791b */ /* 0x003fea0003800000 */
.L_x_93:
[----:B------:R-:W-:Y:S01]  /*69f0*/  HFMA2 R226, -RZ, RZ, 0, 2.384185791015625e-07 ;  /* 0x00000004ffe27431 */ /* 0x000fe200000001ff */
[----:B------:R-:W-:-:S05]  /*6a00*/  MOV R130, R233 ;  /* 0x000000e900827202 */ /* 0x000fca0000000f00 */
[----:B------:R-:W-:-:S04]  /*6a10*/  FADD.FTZ R130, R131, R130 ;  /* 0x0000008283827221 */ /* 0x000fc80000010000 */
[----:B------:R-:W-:-:S07]  /*6a20*/  IMAD.MOV.U32 R235, RZ, RZ, R130 ;  /* 0x000000ffffeb7224 */ /* 0x000fce00078e0082 */
[----:B------:R-:W-:Y:S05]  /*6a30*/  WARPSYNC.COLLECTIVE R224, `(.L_x_94) ;  /* 0x00000000e0087348 */ /* 0x000fea0003c00000 */
[----:B------:R0:W1:Y:S02]  /*6a40*/  SHFL.BFLY P4, R233, R235, R226, R237 ;  /* 0x0c0000e2ebe97389 */ /* 0x00006400000800ed */
[----:B01----:R-:W-:Y:S05]  /*6a50*/  ENDCOLLECTIVE ;  /* 0x000000000000791b */ /* 0x003fea0003800000 */
.L_x_94:
[----:B------:R-:W-:Y:S01]  /*6a60*/  IMAD.MOV.U32 R226, RZ, RZ, 0x8 ;  /* 0x00000008ffe27424 */ /* 0x000fe200078e00ff */
[----:B------:R-:W-:-:S05]  /*6a70*/  MOV R143, R233 ;  /* 0x000000e9008f7202 */ /* 0x000fca0000000f00 */
[----:B------:R-:W-:-:S05]  /*6a80*/  FADD.FTZ R143, R130, R143 ;  /* 0x0000008f828f7221 */ /* 0x000fca0000010000 */
[----:B------:R-:W-:-:S07]  /*6a90*/  MOV R235, R143 ;  /* 0x0000008f00eb7202 */ /* 0x000fce0000000f00 */
[----:B------:R-:W-:Y:S05]  /*6aa0*/  WARPSYNC.COLLECTIVE R224, `(.L_x_95) ;  /* 0x00000000e0087348 */ /* 0x000fea0003c00000 */
[----:B------:R0:W1:Y:S02]  /*6ab0*/  SHFL.BFLY P4, R233, R235, R226, R237 ;  /* 0x0c0000e2ebe97389 */ /* 0x00006400000800ed */
[----:B01----:R-:W-:Y:S05]  /*6ac0*/  ENDCOLLECTIVE ;  /* 0x000000000000791b */ /* 0x003fea0003800000 */
.L_x_95:
[----:B------:R-:W-:Y:S01]  /*6ad0*/  HFMA2 R226, -RZ, RZ, 0, 9.5367431640625e-07 ;  /* 0x00000010ffe27431 */ /* 0x000fe200000001ff */
[----:B------:R-:W-:-:S05]  /*6ae0*/  MOV R132, R233 ;  /* 0x000000e900847202 */ /* 0x000fca0000000f00 */
[----:B------:R-:W-:-:S05]  /*6af0*/  FADD.FTZ R132, R143, R132 ;  /* 0x000000848f847221 */ /* 0x000fca0000010000 */
[----:B------:R-:W-:-:S07]  /*6b00*/  MOV R235, R132 ;  /* 0x0000008400eb7202 */ /* 0x000fce0000000f00 */
[----:B------:R-:W-:Y:S05]  /*6b10*/  WARPSYNC.COLLECTIVE R224, `(.L_x_96) ;  /* 0x00000000e0087348 */ /* 0x000fea0003c00000 */
[----:B------:R0:W1:Y:S02]  /*6b20*/  SHFL.BFLY P4, R233, R235, R226, R237 ;  /* 0x0c0000e2ebe97389 */ /* 0x00006400000800ed */
[----:B01----:R-:W-:Y:S05]  /*6b30*/  ENDCOLLECTIVE ;  /* 0x000000000000791b */ /* 0x003fea0003800000 */
.L_x_96:
[----:B------:R-:W-:Y:S05]  /*6b40*/  BRA `(.L_x_97) ;  /* 0xffffffdc004c7947 */ /* 0x000fea000383ffff */
.L_x_98:
        /* <DEDUP_REMOVED lines=11> */
.L_x_27953:


//--------------------- .text._ZN10layer_norm31ln_parallel_residual_fwd_kernelINS_13Kernel_traitsI13__nv_bfloat16S2_S2_S2_fjLj1280ELj1ELj4ELj1ELj16ENS_18Kernel_traits_baseILj1280ES2_S2_S2_S2_fjLj128EEEEELb0ELb1ELb0EEEvNS_9FwdParamsE --------------------------
	.section	.text._ZN10layer_norm31ln_parallel_residual_fwd_kernelINS_13Kernel_traitsI13__nv_bfloat16S2_S2_S2_fjLj1280ELj1ELj4ELj1ELj16ENS_18Kernel_traits_baseILj1280ES2_S2_S2_S2_fjLj128EEEEELb0ELb1ELb0EEEvNS_9FwdParamsE,"ax",@progbits
	.align	128
        .global         _ZN10layer_norm31ln_parallel_residual_fwd_kernelINS_13Kernel_traitsI13__nv_bfloat16S2_S2_S2_fjLj1280ELj1ELj4ELj1ELj16ENS_18Kernel_traits_baseILj1280ES2_S2_S2_S2_fjLj128EEEEELb0ELb1ELb0EEEvNS_9FwdParamsE
        .type           _ZN10layer_norm31ln_parallel_residual_fwd_kernelINS_13Kernel_traitsI13__nv_bfloat16S2_S2_S2_fjLj1280ELj1ELj4ELj1ELj16ENS_18Kernel_traits_baseILj1280ES2_S2_S2_S2_fjLj128EEEEELb0ELb1ELb0EEEvNS_9FwdParamsE,@function
        .size           _ZN10layer_norm31ln_parallel_residual_fwd_kernelINS_13Kernel_traitsI13__nv_bfloat16S2_S2_S2_fjLj1280ELj1ELj4ELj1ELj16ENS_18Kernel_traits_baseILj1280ES2_S2_S2_S2_fjLj128EEEEELb0ELb1ELb0EEEvNS_9FwdParamsE,(.L_x_27954 - _ZN10layer_norm31ln_parallel_residual_fwd_kernelINS_13Kernel_traitsI13__nv_bfloat16S2_S2_S2_fjLj1280ELj1ELj4ELj1ELj16ENS_18Kernel_traits_baseILj1280ES2_S2_S2_S2_fjLj128EEEEELb0ELb1ELb0EEEvNS_9FwdParamsE)
        .other          _ZN10layer_norm31ln_parallel_residual_fwd_kernelINS_13Kernel_traitsI13__nv_bfloat16S2_S2_S2_fjLj1280ELj1ELj4ELj1ELj16ENS_18Kernel_traits_baseILj1280ES2_S2_S2_S2_fjLj128EEEEELb0ELb1ELb0EEEvNS_9FwdParamsE,@"STO_CUDA_ENTRY STV_DEFAULT"
_ZN10layer_norm31ln_parallel_residual_fwd_kernelINS_13Kernel_traitsI13__nv_bfloat16S2_S2_S2_fjLj1280ELj1ELj4ELj1ELj16ENS_18Kernel_traits_baseILj1280ES2_S2_S2_S2_fjLj128EEEEELb0ELb1ELb0EEEvNS_9FwdParamsE:
.text._ZN10layer_norm31ln_parallel_residual_fwd_kernelINS_13Kernel_traitsI13__nv_bfloat16S2_S2_S2_fjLj1280ELj1ELj4ELj1ELj16ENS_18Kernel_traits_baseILj1280ES2_S2_S2_S2_fjLj128EEEEELb0ELb1ELb0EEEvNS_9FwdParamsE:
[----:B------:R-:W-:Y:S01]  /*0000*/  LDC R1, c[0x0][0x37c] ;  /* 0x0000df00ff017b82 */ /* 0x000fe20000000800 */
[----:B------:R-:W0:Y:S01]  /*0010*/  S2R R98, SR_TID.X ;  /* 0x0000000000627919 */ /* 0x000e220000002100 */
[----:B------:R-:W1:Y:S06]  /*0020*/  LDCU.64 UR10, c[0x0][0x438] ;  /* 0x00008700ff0a77ac */ /* 0x000e6c0008000a00 */
[----:B------:R-:W2:Y:S01]  /*0030*/  LDC R3, c[0x0][0x388] ;  /* 0x0000e200ff037b82 */ /* 0x000ea20000000800 */
[----:B------:R-:W-:Y:S01]  /*0040*/  BSSY.RECONVERGENT B0, `(.L_x_99) ;  /* 0x0000063000007945 */ /* 0x000fe20003800200 */
[----:B------:R-:W3:Y:S01]  /*0050*/  LDCU.64 UR8, c[0x0][0x3a0] ;  /* 0x00007400ff0877ac */ /* 0x000ee20008000a00 */
[----:B------:R-:W4:Y:S05]  /*0060*/  LDCU.64 UR6, c[0x0][0x358] ;  /* 0x00006b00ff0677ac */ /* 0x000f2a0008000a00 */
[----:B------:R-:W5:Y:S08]  /*0070*/  S2UR UR4, SR_CTAID.X ;  /* 0x00000000000479c3 */ /* 0x000f700000002500 */
[----:B------:R-:W3:Y:S01]  /*0080*/  LDC.64 R4, c[0x0][0x398] ;  /* 0x0000e600ff047b82 */ /* 0x000ee20000000a00 */
[----:B-1----:R-:W-:-:S04]  /*0090*/  UISETP.NE.U32.AND UP0, UPT, UR10, URZ, UPT ;  /* 0x000000ff0a00728c */ /* 0x002fc8000bf05070 */
[----:B------:R-:W-:Y:S01]  /*00a0*/  UISETP.NE.AND.EX UP0, UPT, UR11, URZ, UPT, UP0 ;  /* 0x000000ff0b00728c */ /* 0x000fe2000bf05300 */
[----:B--2---:R-:W-:-:S04]  /*00b0*/  SHF.R.S32.HI R0, RZ, 0x1f, R3 ;  /* 0x0000001fff007819 */ /* 0x004fc80000011403 */
[----:B------:R-:W-:Y:S02]  /*00c0*/  LEA.HI R0, R0, R3, RZ, 0x3 ;  /* 0x0000000300007211 */ /* 0x000fe400078f18ff */
[----:B0-----:R-:W-:Y:S01]  /*00d0*/  LOP3.LUT R99, R98, 0x1f, RZ, 0xc, !PT ;  /* 0x0000001f62637812 */ /* 0x001fe200078e0cff */
[----:B-----5:R-:W-:Y:S01]  /*00e0*/  USHF.L.U32 UR4, UR4, 0x2, URZ ;  /* 0x0000000204047899 */ /* 0x020fe200080006ff */
[----:B------:R-:W-:Y:S02]  /*00f0*/  SHF.R.U32.HI R97, RZ, 0x5, R98 ;  /* 0x00000005ff617819 */ /* 0x000fe40000011662 */
[----:B------:R-:W-:Y:S02]  /*0100*/  LEA.HI.SX32 R99, R0, R99, 0x1d ;  /* 0x0000006300637211 */ /* 0x000fe400078feaff */
[----:B------:R-:W-:Y:S02]  /*0110*/  LOP3.LUT R98, R98, 0x1f, RZ, 0xc0, !PT ;  /* 0x0000001f62627812 */ /* 0x000fe400078ec0ff */
[----:B------:R-:W-:-:S02]  /*0120*/  LOP3.LUT R97, R97, UR4, RZ, 0xfc, !PT ;  /* 0x0000000461617c12 */ /* 0x000fc4000f8efcff */
[----:B---3--:R-:W-:-:S04]  /*0130*/  LOP3.LUT P4, RZ, R4, UR8, RZ, 0xfc, !PT ;  /* 0x0000000804ff7c12 */ /* 0x008fc8000f88fcff */
[----:B------:R-:W-:Y:S01]  /*0140*/  LOP3.LUT P4, RZ, R5, UR9, RZ, 0xfc, P4 ;  /* 0x0000000905ff7c12 */ /* 0x000fe2000a08fcff */
[----:B----4-:R-:W-:-:S12]  /*0150*/  BRA.U !UP0, `(.L_x_100) ;  /* 0x0000000108a87547 */ /* 0x010fd8000b800000 */
[C---:B------:R-:W-:Y:S02]  /*0160*/  ISETP.GE.U32.AND P0, PT, R99.reuse, 0x40, PT ;  /* 0x000000406300780c */ /* 0x040fe40003f06070 */
[C---:B------:R-:W-:Y:S02]  /*0170*/  ISETP.GE.U32.AND P1, PT, R99.reuse, 0x60, PT ;  /* 0x000000606300780c */ /* 0x040fe40003f26070 */
[C---:B------:R-:W-:Y:S02]  /*0180*/  ISETP.GE.U32.AND P3, PT, R99.reuse, 0x20, PT ;  /* 0x000000206300780c */ /* 0x040fe40003f66070 */
[----:B------:R-:W-:Y:S02]  /*0190*/  ISETP.GE.U32.AND P2, PT, R99, 0x80, PT ;  /* 0x000000806300780c */ /* 0x000fe40003f46070 */
[----:B------:R-:W-:-:S05]  /*01a0*/  MOV R19, R98 ;  /* 0x0000006200137202 */ /* 0x000fca0000000f00 */
[----:B------:R-:W0:Y:S04]  /*01b0*/  @P0 LDC.64 R6, c[0x0][0x3d0] ;  /* 0x0000f400ff060b82 */ /* 0x000e280000000a00 */
[----:B------:R-:W-:-:S04]  /*01c0*/  @P3 LOP3.LUT R19, R98, 0x20, RZ, 0xfc, !PT ;  /* 0x0000002062133812 */ /* 0x000fc800078efcff */
[----:B------:R-:W1:Y:S08]  /*01d0*/  @P0 LDC.64 R8, c[0x0][0x438] ;  /* 0x00010e00ff080b82 */ /* 0x000e700000000a00 */
[----:B------:R-:W2:Y:S08]  /*01e0*/  @P1 LDC.64 R10, c[0x0][0x3d0] ;  /* 0x0000f400ff0a1b82 */ /* 0x000eb00000000a00 */
[----:B------:R-:W3:Y:S01]  /*01f0*/  @P1 LDC.64 R12, c[0x0][0x438] ;  /* 0x00010e00ff0c1b82 */ /* 0x000ee20000000a00 */
[----:B0-----:R-:W-:-:S05]  /*0200*/  @P0 IMAD.WIDE.U32 R6, R19, 0x10, R6 ;  /* 0x0000001013060825 */ /* 0x001fca00078e0006 */
[----:B------:R0:W5:Y:S02]  /*0210*/  @P0 LDG.E.128 R68, desc[UR6][R6.64] ;  /* 0x0000000606440981 */ /* 0x000164000c1e1d00 */
[----:B------:R-:W4:Y:S01]  /*0220*/  @P3 LDC.64 R2, c[0x0][0x3d0] ;  /* 0x0000f400ff023b82 */ /* 0x000f220000000a00 */
[C---:B-1----:R-:W-:Y:S01]  /*0230*/  @P0 IMAD.WIDE.U32 R8, R19.reuse, 0x10, R8 ;  /* 0x0000001013080825 */ /* 0x042fe200078e0008 */
[----:B------:R-:W-:-:S04]  /*0240*/  @P0 IADD3 R19, PT, PT, R19, 0x20, RZ ;  /* 0x0000002013130810 */ /* 0x000fc80007ffe0ff */
[----:B------:R0:W5:Y:S02]  /*0250*/  @P0 LD.E.128 R64, desc[UR6][R8.64] ;  /* 0x0000000608400980 */ /* 0x000164000c101d00 */
[----:B------:R-:W1:Y:S01]  /*0260*/  @P3 LDC.64 R4, c[0x0][0x438] ;  /* 0x00010e00ff043b82 */ /* 0x000e620000000a00 */
[----:B--2---:R-:W-:-:S05]  /*0270*/  @P1 IMAD.WIDE.U32 R10, R19, 0x10, R10 ;  /* 0x00000010130a1825 */ /* 0x004fca00078e000a */
[----:B------:R0:W5:Y:S02]  /*0280*/  @P1 LDG.E.128 R60, desc[UR6][R10.64] ;  /* 0x000000060a3c1981 */ /* 0x000164000c1e1d00 */
[----:B------:R-:W2:Y:S01]  /*0290*/  @P2 LDC.64 R14, c[0x0][0x3d0] ;  /* 0x0000f400ff0e2b82 */ /* 0x000ea20000000a00 */
[----:B---3--:R-:W-:-:S04]  /*02a0*/  @P1 IMAD.WIDE.U32 R12, R19, 0x10, R12 ;  /* 0x00000010130c1825 */ /* 0x008fc800078e000c */
[----:B------:R-:W-:Y:S01]  /*02b0*/  @P1 VIADD R19, R19, 0x20 ;  /* 0x0000002013131836 */ /* 0x000fe20000000000 */
[----:B------:R0:W5:Y:S02]  /*02c0*/  @P1 LD.E.128 R56, desc[UR6][R12.64] ;  /* 0x000000060c381980 */ /* 0x000164000c101d00 */
[----:B------:R-:W3:Y:S01]  /*02d0*/  @P2 LDC.64 R16, c[0x0][0x438] ;  /* 0x00010e00ff102b82 */ /* 0x000ee20000000a00 */
[----:B----4-:R-:W-:-:S05]  /*02e0*/  @P3 IMAD.WIDE.U32 R2, R98, 0x10, R2 ;  /* 0x0000001062023825 */ /* 0x010fca00078e0002 */
[----:B------:R0:W5:Y:S01]  /*02f0*/  @P3 LDG.E.128 R76, desc[UR6][R2.64] ;  /* 0x00000006024c3981 */ /* 0x000162000c1e1d00 */
[----:B-1----:R-:W-:-:S05]  /*0300*/  @P3 IMAD.WIDE.U32 R4, R98, 0x10, R4 ;  /* 0x0000001062043825 */ /* 0x002fca00078e0004 */
[----:B------:R0:W5:Y:S01]  /*0310*/  @P3 LD.E.128 R72, desc[UR6][R4.64] ;  /* 0x0000000604483980 */ /* 0x000162000c101d00 */
[----:B--2---:R-:W-:-:S05]  /*0320*/  @P2 IMAD.WIDE.U32 R14, R19, 0x10, R14 ;  /* 0x00000010130e2825 */ /* 0x004fca00078e000e */
[----:B------:R0:W5:Y:S01]  /*0330*/  @P2 LDG.E.128 R52, desc[UR6][R14.64] ;  /* 0x000000060e342981 */ /* 0x000162000c1e1d00 */
[----:B---3--:R-:W-:-:S05]  /*0340*/  @P2 IMAD.WIDE.U32 R16, R19, 0x10, R16 ;  /* 0x0000001013102825 */ /* 0x008fca00078e0010 */
[----:B------:R0:W5:Y:S01]  /*0350*/  @P2 LD.E.128 R48, desc[UR6][R16.64] ;  /* 0x0000000610302980 */ /* 0x000162000c101d00 */
[----:B------:R-:W-:Y:S02]  /*0360*/  ISETP.GE.U32.AND P0, PT, R99, 0xa0, PT ;  /* 0x000000a06300780c */ /* 0x000fe40003f06070 */
[----:B------:R-:W-:-:S11]  /*0370*/  @P2 IADD3 R19, PT, PT, R19, 0x20, RZ ;  /* 0x0000002013132810 */ /* 0x000fd60007ffe0ff */
[----:B0-----:R-:W-:Y:S05]  /*0380*/  @!P0 BRA `(.L_x_101) ;  /* 0x0000000000b88947 */ /* 0x001fea0003800000 */
[----:B------:R-:W0:Y:S08]  /*0390*/  LDC.64 R44, c[0x0][0x3d0] ;  /* 0x0000f400ff2c7b82 */ /* 0x000e300000000a00 */
[----:B------:R-:W1:Y:S01]  /*03a0*/  LDC.64 R40, c[0x0][0x438] ;  /* 0x00010e00ff287b82 */ /* 0x000e620000000a00 */
[----:B0-----:R-:W-:-:S06]  /*03b0*/  IMAD.WIDE.U32 R44, R19, 0x10, R44 ;  /* 0x00000010132c7825 */ /* 0x001fcc00078e002c */
[----:B------:R-:W5:Y:S01]  /*03c0*/  LDG.E.128 R44, desc[UR6][R44.64] ;  /* 0x000000062c2c7981 */ /* 0x000f62000c1e1d00 */
[----:B-1----:R-:W-:-:S06]  /*03d0*/  IMAD.WIDE.U32 R40, R19, 0x10, R40 ;  /* 0x0000001013287825 */ /* 0x002fcc00078e0028 */
[----:B------:R-:W5:Y:S01]  /*03e0*/  LD.E.128 R40, desc[UR6][R40.64] ;  /* 0x0000000628287980 */ /* 0x000f62000c101d00 */
[----:B------:R-:W-:Y:S05]  /*03f0*/  BRA `(.L_x_101) ;  /* 0x00000000009c7947 */ /* 0x000fea0003800000 */
.L_x_100:
[C---:B------:R-:W-:Y:S02]  /*0400*/  ISETP.GE.U32.AND P0, PT, R99.reuse, 0x40, PT ;  /* 0x000000406300780c */ /* 0x040fe40003f06070 */
[C---:B------:R-:W-:Y:S02]  /*0410*/  ISETP.GE.U32.AND P1, PT, R99.reuse, 0x60, PT ;  /* 0x000000606300780c */ /* 0x040fe40003f26070 */
[C---:B------:R-:W-:Y:S02]  /*0420*/  ISETP.GE.U32.AND P2, PT, R99.reuse, 0x80, PT ;  /* 0x000000806300780c */ /* 0x040fe40003f46070 */
[C---:B------:R-:W-:Y:S02]  /*0430*/  ISETP.GE.U32.AND P3, PT, R99.reuse, 0x20, PT ;  /* 0x000000206300780c */ /* 0x040fe40003f66070 */
[----:B------:R-:W-:Y:S02]  /*0440*/  ISETP.GE.U32.AND P5, PT, R99, 0xa0, PT ;  /* 0x000000a06300780c */ /* 0x000fe40003fa6070 */
[----:B------:R-:W-:-:S03]  /*0450*/  MOV R15, R98 ;  /* 0x00000062000f7202 */ /* 0x000fc60000000f00 */
[----:B------:R-:W0:Y:S06]  /*0460*/  @P0 LDC.64 R2, c[0x0][0x3d0] ;  /* 0x0000f400ff020b82 */ /* 0x000e2c0000000a00 */
[----:B------:R-:W-:Y:S02]  /*0470*/  @P3 LOP3.LUT R15, R98, 0x20, RZ, 0xfc, !PT ;  /* 0x00000020620f3812 */ /* 0x000fe400078efcff */
[----:B------:R-:W1:Y:S08]  /*0480*/  @P1 LDC.64 R4, c[0x0][0x3d0] ;  /* 0x0000f400ff041b82 */ /* 0x000e700000000a00 */
[----:B------:R-:W2:Y:S08]  /*0490*/  @P2 LDC.64 R10, c[0x0][0x3d0] ;  /* 0x0000f400ff0a2b82 */ /* 0x000eb00000000a00 */
[----:B------:R-:W3:Y:S01]  /*04a0*/  @P5 LDC.64 R12, c[0x0][0x3d0] ;  /* 0x0000f400ff0c5b82 */ /* 0x000ee20000000a00 */
[----:B0-----:R-:W-:-:S04]  /*04b0*/  @P0 IMAD.WIDE.U32 R2, R15, 0x10, R2 ;  /* 0x000000100f020825 */ /* 0x001fc800078e0002 */
[----:B------:R-:W-:Y:S01]  /*04c0*/  @P0 VIADD R15, R15, 0x20 ;  /* 0x000000200f0f0836 */ /* 0x000fe20000000000 */
[----:B------:R0:W5:Y:S02]  /*04d0*/  @P0 LDG.E.128 R68, desc[UR6][R2.64] ;  /* 0x0000000602440981 */ /* 0x000164000c1e1d00 */
[----:B------:R-:W4:Y:S01]  /*04e0*/  @P3 LDC.64 R6, c[0x0][0x3d0] ;  /* 0x0000f400ff063b82 */ /* 0x000f220000000a00 */
[C---:B-1----:R-:W-:Y:S01]  /*04f0*/  @P1 IMAD.WIDE.U32 R8, R15.reuse, 0x10, R4 ;  /* 0x000000100f081825 */ /* 0x042fe200078e0004 */
[----:B------:R-:W-:-:S04]  /*0500*/  @P1 IADD3 R15, PT, PT, R15, 0x20, RZ ;  /* 0x000000200f0f1810 */ /* 0x000fc80007ffe0ff */
[----:B------:R0:W5:Y:S01]  /*0510*/  @P1 LDG.E.128 R60, desc[UR6][R8.64] ;  /* 0x00000006083c1981 */ /* 0x000162000c1e1d00 */
[C---:B--2---:R-:W-:Y:S01]  /*0520*/  @P2 IMAD.WIDE.U32 R10, R15.reuse, 0x10, R10 ;  /* 0x000000100f0a2825 */ /* 0x044fe200078e000a */
[----:B------:R-:W-:-:S04]  /*0530*/  @P2 IADD3 R15, PT, PT, R15, 0x20, RZ ;  /* 0x000000200f0f2810 */ /* 0x000fc80007ffe0ff */
[----:B------:R0:W5:Y:S01]  /*0540*/  @P2 LDG.E.128 R52, desc[UR6][R10.64] ;  /* 0x000000060a342981 */ /* 0x000162000c1e1d00 */
[----:B---3--:R-:W-:-:S05]  /*0550*/  @P5 IMAD.WIDE.U32 R4, R15, 0x10, R12 ;  /* 0x000000100f045825 */ /* 0x008fca00078e000c */
[----:B------:R0:W5:Y:S01]  /*0560*/  @P5 LDG.E.128 R44, desc[UR6][R4.64] ;  /* 0x00000006042c5981 */ /* 0x000162000c1e1d00 */
[----:B----4-:R-:W-:-:S05]  /*0570*/  @P3 IMAD.WIDE.U32 R6, R98, 0x10, R6 ;  /* 0x0000001062063825 */ /* 0x010fca00078e0006 */
[----:B------:R0:W5:Y:S01]  /*0580*/  @P3 LDG.E.128 R76, desc[UR6][R6.64] ;  /* 0x00000006064c3981 */ /* 0x000162000c1e1d00 */
[----:B------:R-:W-:Y:S02]  /*0590*/  HFMA2 R58, -RZ, RZ, 0, 0 ;  /* 0x00000000ff3a7431 */ /* 0x000fe400000001ff */
[----:B------:R-:W-:Y:S01]  /*05a0*/  IMAD.MOV.U32 R50, RZ, RZ, RZ ;  /* 0x000000ffff327224 */ /* 0x000fe200078e00ff */
[----:B------:R-:W-:Y:S02]  /*05b0*/  CS2R R48, SRZ ;  /* 0x0000000000307805 */ /* 0x000fe4000001ff00 */
        /* <DEDUP_REMOVED lines=11> */
.L_x_101:
[----:B------:R-:W-:Y:S05]  /*0670*/  BSYNC.RECONVERGENT B0 ;  /* 0x0000000000007941 */ /* 0x000fea0003800200 */
.L_x_99:
        /* <DEDUP_REMOVED lines=17> */
[----:B0-----:R-:W-:Y:S02]  /*0790*/  ISETP.NE.AND P0, PT, RZ, UR4, PT ;  /* 0x00000004ff007c0c */ /* 0x001fe4000bf05270 */
        /* <DEDUP_REMOVED lines=27> */
[----:B------:R-:W-:Y:S02]  /*0950*/  P2R R100, PR, RZ, 0x1 ;  /* 0x00000001ff647803 */ /* 0x000fe40000000000 */
[----:B------:R-:W-:Y:S02]  /*0960*/  PRMT R4, R73, 0x7632, R4 ;  /* 0x0000763249047816 */ /* 0x000fe40000000004 */
[----:B------:R-:W-:Y:S02]  /*0970*/  PRMT R3, R77, 0x7632, R3 ;  /* 0x000076324d037816 */ /* 0x000fe40000000003 */
[----:B------:R-:W-:Y:S02]  /*0980*/  PRMT R2, R72, 0x7632, R2 ;  /* 0x0000763248027816 */ /* 0x000fe40000000002 */
[----:B-1234-:R-:W-:-:S07]  /*0990*/  PRMT R0, R76, 0x7632, R0 ;  /* 0x000076324c007816 */ /* 0x01efce0000000000 */
.L_x_143:
        /* <DEDUP_REMOVED lines=30> */
[----:B------:R-:W-:Y:S01]  /*0b80*/  SHF.L.U32 R101, R36, 0x10, RZ ;  /* 0x0000001024657819 */ /* 0x000fe200000006ff */
[----:B------:R-:W-:Y:S01]  /*0b90*/  IMAD.U32 R28, R28, 0x10000, RZ ;  /* 0x000100001c1c7824 */ /* 0x000fe200078e00ff */
[C---:B------:R-:W-:Y:S01]  /*0ba0*/  PRMT R30, R81.reuse, 0x7632, R30 ;  /* 0x00007632511e7816 */ /* 0x040fe2000000001e */
[--C-:B------:R-:W-:Y:S01]  /*0bb0*/  FADD.FTZ R80, R80, R29.reuse ;  /* 0x0000001d50507221 */ /* 0x100fe20000010000 */
[----:B------:R-:W-:Y:S02]  /*0bc0*/  PRMT R29, R32, 0x7632, R29 ;  /* 0x00007632201d7816 */ /* 0x000fe4000000001d */
[----:B------:R-:W-:Y:S01]  /*0bd0*/  SHF.L.U32 R81, R81, 0x10, RZ ;  /* 0x0000001051517819 */ /* 0x000fe200000006ff */
[----:B------:R-:W-:Y:S01]  /*0be0*/  FADD.FTZ R101, R80, R101 ;  /* 0x0000006550657221 */ /* 0x000fe20000010000 */
[----:B------:R-:W-:-:S02]  /*0bf0*/  SHF.L.U32 R29, R29, 0x10, RZ ;  /* 0x000000101d1d7819 */ /* 0x000fc400000006ff */
[----:B------:R-:W-:Y:S01]  /*0c00*/  PRMT R111, R82, 0x7632, R111 ;  /* 0x00007632526f7816 */ /* 0x000fe2000000006f */
[----:B------:R-:W-:Y:S01]  /*0c10*/  IMAD.U32 R82, R33, 0x10000, RZ ;  /* 0x0001000021527824 */ /* 0x000fe200078e00ff */
[----:B------:R-:W-:Y:S01]  /*0c20*/  SHF.L.U32 R106, R34, 0x10, RZ ;  /* 0x00000010226a7819 */ /* 0x000fe200000006ff */
[----:B------:R-:W-:Y:S01]  /*0c30*/  FADD.FTZ R29, R28, R29 ;  /* 0x0000001d1c1d7221 */ /* 0x000fe20000010000 */
[----:B------:R-:W-:Y:S01]  /*0c40*/  PRMT R126, R83, 0x7632, R126 ;  /* 0x00007632537e7816 */ /* 0x000fe2000000007e */
[----:B------:R-:W-:Y:S01]  /*0c50*/  FADD.FTZ R81, R81, R82 ;  /* 0x0000005251517221 */ /* 0x000fe20000010000 */
[----:B------:R-:W-:Y:S01]  /*0c60*/  SHF.L.U32 R83, R83, 0x10, RZ ;  /* 0x0000001053537819 */ /* 0x000fe200000006ff */
[----:B------:R-:W-:Y:S01]  /*0c70*/  FADD.FTZ R82, R31, R106 ;  /* 0x0000006a1f527221 */ /* 0x000fe20000010000 */
[----:B------:R-:W-:Y:S02]  /*0c80*/  SHF.L.U32 R128, R35, 0x10, RZ ;  /* 0x0000001023807819 */ /* 0x000fe400000006ff */
[----:B------:R-:W-:-:S02]  /*0c90*/  PRMT R28, R33, 0x7632, R28 ;  /* 0x00007632211c7816 */ /* 0x000fc4000000001c */
[----:B------:R-:W-:Y:S01]  /*0ca0*/  PRMT R80, R34, 0x7632, R80 ;  /* 0x0000763222507816 */ /* 0x000fe20000000050 */
[----:B------:R-:W-:Y:S01]  /*0cb0*/  FADD.FTZ R131, R83, R128 ;  /* 0x0000008053837221 */ /* 0x000fe20000010000 */
[----:B------:R-:W-:Y:S01]  /*0cc0*/  SHF.L.U32 R106, R37, 0x10, RZ ;  /* 0x00000010256a7819 */ /* 0x000fe200000006ff */
[----:B------:R-:W-:Y:S01]  /*0cd0*/  IMAD.U32 R83, R38, 0x10000, RZ ;  /* 0x0001000026537824 */ /* 0x000fe200078e00ff */
[----:B------:R-:W-:Y:S02]  /*0ce0*/  SHF.L.U32 R30, R30, 0x10, RZ ;  /* 0x000000101e1e7819 */ /* 0x000fe400000006ff */
[----:B------:R-:W-:Y:S01]  /*0cf0*/  SHF.L.U32 R31, R28, 0x10, RZ ;  /* 0x000000101c1f7819 */ /* 0x000fe200000006ff */
[----:B------:R-:W-:Y:S01]  /*0d00*/  IMAD.U32 R28, R111, 0x10000, RZ ;  /* 0x000100006f1c7824 */ /* 0x000fe200078e00ff */
[----:B------:R-:W-:Y:S01]  /*0d10*/  SHF.L.U32 R129, R80, 0x10, RZ ;  /* 0x0000001050817819 */ /* 0x000fe200000006ff */
[----:B------:R-:W-:Y:S01]  /*0d20*/  FADD.FTZ R106, R81, R106 ;  /* 0x0000006a516a7221 */ /* 0x000fe20000010000 */
[----:B------:R-:W-:Y:S01]  /*0d30*/  PRMT R128, R35, 0x7632, R128 ;  /* 0x0000763223807816 */ /* 0x000fe20000000080 */
[----:B------:R-:W-:Y:S01]  /*0d40*/  FADD.FTZ R31, R30, R31 ;  /* 0x0000001f1e1f7221 */ /* 0x000fe20000010000 */
[----:B------:R-:W-:Y:S01]  /*0d50*/  SHF.L.U32 R126, R126, 0x10, RZ ;  /* 0x000000107e7e7819 */ /* 0x000fe200000006ff */
[----:B------:R-:W-:Y:S01]  /*0d60*/  FADD.FTZ R129, R28, R129 ;  /* 0x000000811c817221 */ /* 0x000fe20000010000 */
[----:B------:R-:W-:Y:S01]  /*0d70*/  PRMT R81, R39, 0x7632, R81 ;  /* 0x0000763227517816 */ /* 0x000fe20000000051 */
[----:B------:R-:W-:Y:S01]  /*0d80*/  IMAD.U32 R143, R128, 0x10000, RZ ;  /* 0x00010000808f7824 */ /* 0x000fe200078e00ff */
        /* <DEDUP_REMOVED lines=20> */
.L_x_105:
[C---:B-----5:R-:W-:Y:S01]  /*0ed0*/  PRMT R128, R81.reuse, 0x7632, R128 ;  /* 0x0000763251807816 */ /* 0x060fe20000000080 */
[----:B------:R-:W-:Y:S01]  /*0ee0*/  IMAD.U32 R101, R32, 0x10000, RZ ;  /* 0x0001000020657824 */ /* 0x000fe200078e00ff */
[C---:B------:R-:W-:Y:S02]  /*0ef0*/  PRMT R129, R82.reuse, 0x7632, R129 ;  /* 0x0000763252817816 */ /* 0x040fe40000000081 */
        /* <DEDUP_REMOVED lines=34> */
.L_x_104:
[----:B------:R-:W-:Y:S05]  /*1120*/  @!P1 BRA `(.L_x_107) ;  /* 0x0000000000849947 */ /* 0x000fea0003800000 */
[C---:B-----5:R-:W-:Y:S01]  /*1130*/  PRMT R29, R81.reuse, 0x7632, R29 ;  /* 0x00007632511d7816 */ /* 0x060fe2000000001d */
[----:B------:R-:W-:Y:S01]  /*1140*/  IMAD.U32 R111, R38, 0x10000, RZ ;  /* 0x00010000266f7824 */ /* 0x000fe200078e00ff */
[----:B------:R-:W-:Y:S01]  /*1150*/  SHF.L.U32 R81, R81, 0x10, RZ ;  /* 0x0000001051517819 */ /* 0x000fe200000006ff */
[----:B------:R-:W-:Y:S01]  /*1160*/  IMAD.U32 R143, R143, 0x10000, RZ ;  /* 0x000100008f8f7824 */ /* 0x000fe200078e00ff */
[----:B------:R-:W-:Y:S02]  /*1170*/  SHF.L.U32 R106, R37, 0x10, RZ ;  /* 0x00000010256a7819 */ /* 0x000fe400000006ff */
[----:B------:R-:W-:Y:S02]  /*1180*/  PRMT R31, R83, 0x7632, R31 ;  /* 0x00007632531f7816 */ /* 0x000fe4000000001f */
[----:B------:R-:W-:Y:S01]  /*1190*/  PRMT R28, R80, 0x7632, R28 ;  /* 0x00007632501c7816 */ /* 0x000fe2000000001c */
[----:B------:R-:W-:Y:S01]  /*11a0*/  FADD.FTZ R106, R81, R106 ;  /* 0x0000006a516a7221 */ /* 0x000fe20000010000 */
[C---:B------:R-:W-:Y:S01]  /*11b0*/  PRMT R30, R82.reuse, 0x7632, R30 ;  /* 0x00007632521e7816 */ /* 0x040fe2000000001e */
[----:B------:R-:W-:Y:S01]  /*11c0*/  IMAD.U32 R82, R82, 0x10000, RZ ;  /* 0x0001000052527824 */ /* 0x000fe200078e00ff */
[----:B------:R-:W-:-:S02]  /*11d0*/  SHF.L.U32 R80, R80, 0x10, RZ ;  /* 0x0000001050507819 */ /* 0x000fc400000006ff */
[----:B------:R-:W-:Y:S01]  /*11e0*/  SHF.L.U32 R101, R36, 0x10, RZ ;  /* 0x0000001024657819 */ /* 0x000fe200000006ff */
[----:B------:R-:W-:Y:S01]  /*11f0*/  FADD.FTZ R111, R82, R111 ;  /* 0x0000006f526f7221 */ /* 0x000fe20000010000 */
[----:B------:R-:W-:Y:S02]  /*1200*/  SHF.L.U32 R81, R31, 0x10, RZ ;  /* 0x000000101f517819 */ /* 0x000fe400000006ff */
[----:B------:R-:W-:Y:S01]  /*1210*/  SHF.L.U32 R31, R30, 0x10, RZ ;  /* 0x000000101e1f7819 */ /* 0x000fe200000006ff */
[----:B------:R-:W-:Y:S01]  /*1220*/  IMAD.U32 R30, R29, 0x10000, RZ ;  /* 0x000100001d1e7824 */ /* 0x000fe200078e00ff */
        /* <DEDUP_REMOVED lines=17> */
.L_x_107:
        /* <DEDUP_REMOVED lines=12> */
.L_x_106:
[----:B------:R-:W0:Y:S01]  /*1400*/  @P4 LDC.64 R80, c[0x0][0x3a8] ;  /* 0x0000ea00ff504b82 */ /* 0x000e220000000a00 */
[C---:B------:R-:W-:Y:S01]  /*1410*/  IADD3 R143, PT, PT, R141.reuse, 0x20, RZ ;  /* 0x000000208d8f7810 */ /* 0x040fe20007ffe0ff */
[----:B0-----:R-:W-:-:S05]  /*1420*/  @P4 IMAD.WIDE.U32 R80, R141, 0x10, R80 ;  /* 0x000000108d504825 */ /* 0x001fca00078e0050 */
[----:B------:R0:W-:Y:S02]  /*1430*/  @P4 STG.E.128 desc[UR6][R80.64], R28 ;  /* 0x0000001c50004986 */ /* 0x0001e4000c101d06 */
.L_x_103:
[----:B------:R-:W-:Y:S05]  /*1440*/  BSYNC.RECONVERGENT B0 ;  /* 0x0000000000007941 */ /* 0x000fea0003800200 */
.L_x_102:
[----:B------:R-:W-:Y:S01]  /*1450*/  ISETP.GE.U32.AND P0, PT, R99, 0x40, PT ;  /* 0x000000406300780c */ /* 0x000fe20003f06070 */
[----:B------:R-:W-:Y:S03]  /*1460*/  BSSY.RECONVERGENT B0, `(.L_x_108) ;  /* 0x00000ac000007945 */ /* 0x000fe60003800200 */
[----:B0-----:R-:W-:-:S09]  /*1470*/  P2R R80, PR, RZ, 0x1 ;  /* 0x00000001ff507803 */ /* 0x001fd20000000000 */
[----:B------:R-:W-:Y:S05]  /*1480*/  @!P0 BRA `(.L_x_109) ;  /* 0x0000000800a48947 */ /* 0x000fea0003800000 */
[----:B------:R-:W-:Y:S01]  /*1490*/  ISETP.NE.U32.AND P0, PT, RZ, UR10, PT ;  /* 0x0000000aff007c0c */ /* 0x000fe2000bf05070 */
[----:B------:R-:W0:Y:S01]  /*14a0*/  LDC.64 R80, c[0x0][0x390] ;  /* 0x0000e400ff507b82 */ /* 0x000e220000000a00 */
        /* <DEDUP_REMOVED lines=8> */
[----:B------:R0:W5:Y:S01]  /*1530*/  @P0 LDG.E.128 R32, desc[UR6][R124.64] ;  /* 0x000000067c200981 */ /* 0x000162000c1e1d00 */
[----:B--2---:R-:W-:-:S05]  /*1540*/  @P1 IMAD.WIDE.U32 R122, R143, 0x10, R122 ;  /* 0x000000108f7a1825 */ /* 0x004fca00078e007a */
[----:B------:R0:W5:Y:S01]  /*1550*/  @P1 LDG.E.128 R36, desc[UR6][R122.64] ;  /* 0x000000067a241981 */ /* 0x000162000c1e1d00 */
[----:B------:R-:W-:-:S04]  /*1560*/  UISETP.NE.U32.AND UP0, UPT, UR10, URZ, UPT ;  /* 0x000000ff0a00728c */ /* 0x000fc8000bf05070 */
[----:B------:R-:W-:-:S09]  /*1570*/  UISETP.NE.AND.EX UP0, UPT, UR11, URZ, UPT, UP0 ;  /* 0x000000ff0b00728c */ /* 0x000fd2000bf05300 */
[----:B0-----:R-:W-:Y:S05]  /*1580*/  BRA.U UP0, `(.L_x_110) ;  /* 0x0000000100d47547 */ /* 0x001fea000b800000 */
[----:B------:R-:W-:Y:S01]  /*1590*/  UISETP.NE.U32.AND UP0, UPT, UR12, URZ, UPT ;  /* 0x000000ff0c00728c */ /* 0x000fe2000bf05070 */
[----:B-----5:R-:W-:Y:S02]  /*15a0*/  PRMT R122, R39, 0x7632, R122 ;  /* 0x00007632277a7816 */ /* 0x020fe4000000007a */
[----:B------:R-:W-:Y:S01]  /*15b0*/  PRMT R123, R38, 0x7632, R123 ;  /* 0x00007632267b7816 */ /* 0x000fe2000000007b */
[----:B------:R-:W-:Y:S01]  /*15c0*/  UISETP.NE.AND.EX UP0, UPT, UR13, URZ, UPT, UP0 ;  /* 0x000000ff0d00728c */ /* 0x000fe2000bf05300 */
[----:B------:R-:W-:Y:S02]  /*15d0*/  PRMT R124, R37, 0x7632, R124 ;  /* 0x00007632257c7816 */ /* 0x000fe4000000007c */
[----:B------:R-:W-:-:S06]  /*15e0*/  PRMT R125, R36, 0x7632, R125 ;  /* 0x00007632247d7816 */ /* 0x000fcc000000007d */
[----:B------:R-:W-:Y:S05]  /*15f0*/  BRA.U UP0, `(.L_x_111) ;  /* 0x0000000100347547 */ /* 0x000fea000b800000 */
[----:B------:R-:W-:Y:S01]  /*1600*/  PRMT R125, R80, 0x7632, R125 ;  /* 0x00007632507d7816 */ /* 0x000fe2000000007d */
        /* <DEDUP_REMOVED lines=12> */
.L_x_111:
[----:B------:R-:W-:Y:S01]  /*16d0*/  PRMT R28, R80, 0x7632, R28 ;  /* 0x00007632501c7816 */ /* 0x000fe2000000001c */
[----:B------:R-:W-:Y:S01]  /*16e0*/  IMAD.U32 R112, R82, 0x10000, RZ ;  /* 0x0001000052707824 */ /* 0x000fe200078e00ff */
[----:B------:R-:W-:Y:S01]  /*16f0*/  PRMT R30, R81, 0x7632, R30 ;  /* 0x00007632511e7816 */ /* 0x000fe2000000001e */
[----:B------:R-:W-:Y:S01]  /*1700*/  IMAD.U32 R127, R38, 0x10000, RZ ;  /* 0x00010000267f7824 */ /* 0x000fe200078e00ff */
[----:B------:R-:W-:Y:S01]  /*1710*/  PRMT R31, R82, 0x7632, R31 ;  /* 0x00007632521f7816 */ /* 0x000fe2000000001f */
[----:B------:R-:W-:Y:S01]  /*1720*/  IMAD.U32 R124, R124, 0x10000, RZ ;  /* 0x000100007c7c7824 */ /* 0x000fe200078e00ff */
[----:B------:R-:W-:Y:S01]  /*1730*/  SHF.L.U32 R80, R80, 0x10, RZ ;  /* 0x0000001050507819 */ /* 0x000fe200000006ff */
[----:B------:R-:W-:Y:S01]  /*1740*/  FADD.FTZ R112, R127, R112 ;  /* 0x000000707f707221 */ /* 0x000fe20000010000 */
[----:B------:R-:W-:Y:S02]  /*1750*/  SHF.L.U32 R81, R81, 0x10, RZ ;  /* 0x0000001051517819 */ /* 0x000fe400000006ff */
[----:B------:R-:W-:-:S02]  /*1760*/  SHF.L.U32 R29, R36, 0x10, RZ ;  /* 0x00000010241d7819 */ /* 0x000fc400000006ff */
[----:B------:R-:W-:Y:S02]  /*1770*/  SHF.L.U32 R82, R37, 0x10, RZ ;  /* 0x0000001025527819 */ /* 0x000fe400000006ff */
        /* <DEDUP_REMOVED lines=22> */
.L_x_110:
[----:B------:R-:W-:-:S04]  /*18e0*/  UISETP.NE.U32.AND UP0, UPT, UR12, URZ, UPT ;  /* 0x000000ff0c00728c */ /* 0x000fc8000bf05070 */
[----:B------:R-:W-:-:S09]  /*18f0*/  UISETP.NE.AND.EX UP0, UPT, UR13, URZ, UPT, UP0 ;  /* 0x000000ff0d00728c */ /* 0x000fd2000bf05300 */
[----:B------:R-:W-:Y:S05]  /*1900*/  BRA.U UP0, `(.L_x_113) ;  /* 0x0000000100947547 */ /* 0x000fea000b800000 */
[----:B-----5:R-:W-:Y:S01]  /*1910*/  PRMT R122, R80, 0x7632, R122 ;  /* 0x00007632507a7816 */ /* 0x020fe2000000007a */
[----:B------:R-:W-:Y:S01]  /*1920*/  IMAD.U32 R28, R33, 0x10000, RZ ;  /* 0x00010000211c7824 */ /* 0x000fe200078e00ff */
[----:B------:R-:W-:Y:S02]  /*1930*/  PRMT R127, R82, 0x7632, R127 ;  /* 0x00007632527f7816 */ /* 0x000fe4000000007f */
[----:B------:R-:W-:Y:S02]  /*1940*/  SHF.L.U32 R80, R80, 0x10, RZ ;  /* 0x0000001050507819 */ /* 0x000fe400000006ff */
[C---:B------:R-:W-:Y:S01]  /*1950*/  PRMT R123, R81.reuse, 0x7632, R123 ;  /* 0x00007632517b7816 */ /* 0x040fe2000000007b */
[----:B------:R-:W-:Y:S01]  /*1960*/  IMAD.U32 R81, R81, 0x10000, RZ ;  /* 0x0001000051517824 */ /* 0x000fe200078e00ff */
[----:B------:R-:W-:Y:S02]  /*1970*/  SHF.L.U32 R82, R82, 0x10, RZ ;  /* 0x0000001052527819 */ /* 0x000fe400000006ff */
[----:B------:R-:W-:Y:S01]  /*1980*/  SHF.L.U32 R29, R32, 0x10, RZ ;  /* 0x00000010201d7819 */ /* 0x000fe200000006ff */
[----:B------:R-:W-:Y:S01]  /*1990*/  FADD.FTZ R107, R28, R81 ;  /* 0x000000511c6b7221 */ /* 0x000fe20000010000 */
[----:B------:R-:W-:-:S02]  /*19a0*/  SHF.L.U32 R31, R34, 0x10, RZ ;  /* 0x00000010221f7819 */ /* 0x000fc400000006ff */
[----:B------:R-:W-:Y:S01]  /*19b0*/  PRMT R142, R83, 0x7632, R142 ;  /* 0x00007632538e7816 */ /* 0x000fe2000000008e */
[----:B------:R-:W-:Y:S01]  /*19c0*/  FADD.FTZ R102, R29, R80 ;  /* 0x000000501d667221 */ /* 0x000fe20000010000 */
[----:B------:R-:W-:Y:S01]  /*19d0*/  PRMT R28, R32, 0x7632, R28 ;  /* 0x00007632201c7816 */ /* 0x000fe2000000001c */
[----:B------:R-:W-:Y:S01]  /*19e0*/  FADD.FTZ R112, R31, R82 ;  /* 0x000000521f707221 */ /* 0x000fe20000010000 */
[----:B------:R-:W-:Y:S01]  /*19f0*/  PRMT R29, R33, 0x7632, R29 ;  /* 0x00007632211d7816 */ /* 0x000fe2000000001d */
[C---:B------:R-:W-:Y:S01]  /*1a00*/  IMAD.U32 R80, R35.reuse, 0x10000, RZ ;  /* 0x0001000023507824 */ /* 0x040fe200078e00ff */
[----:B------:R-:W-:Y:S02]  /*1a10*/  PRMT R30, R34, 0x7632, R30 ;  /* 0x00007632221e7816 */ /* 0x000fe4000000001e */
[----:B------:R-:W-:Y:S02]  /*1a20*/  PRMT R31, R35, 0x7632, R31 ;  /* 0x00007632231f7816 */ /* 0x000fe4000000001f */
[----:B------:R-:W-:Y:S01]  /*1a30*/  SHF.L.U32 R83, R83, 0x10, RZ ;  /* 0x0000001053537819 */ /* 0x000fe200000006ff */
        /* <DEDUP_REMOVED lines=18> */
.L_x_113:
[C---:B-----5:R-:W-:Y:S01]  /*1b60*/  PRMT R29, R80.reuse, 0x7632, R29 ;  /* 0x00007632501d7816 */ /* 0x060fe2000000001d */
[----:B------:R-:W-:Y:S01]  /*1b70*/  IMAD.U32 R80, R80, 0x10000, RZ ;  /* 0x0001000050507824 */ /* 0x000fe200078e00ff */
[----:B------:R-:W-:Y:S01]  /*1b80*/  PRMT R28, R32, 0x7632, R28 ;  /* 0x00007632201c7816 */ /* 0x000fe2000000001c */
[----:B------:R-:W-:Y:S01]  /*1b90*/  IMAD.U32 R30, R33, 0x10000, RZ ;  /* 0x00010000211e7824 */ /* 0x000fe200078e00ff */
[----:B------:R-:W-:Y:S01]  /*1ba0*/  SHF.L.U32 R122, R83, 0x10, RZ ;  /* 0x00000010537a7819 */ /* 0x000fe200000006ff */
[----:B------:R-:W-:Y:S01]  /*1bb0*/  IMAD.U32 R29, R29, 0x10000, RZ ;  /* 0x000100001d1d7824 */ /* 0x000fe200078e00ff */
[----:B------:R-:W-:Y:S02]  /*1bc0*/  SHF.L.U32 R125, R35, 0x10, RZ ;  /* 0x00000010237d7819 */ /* 0x000fe400000006ff */
[----:B------:R-:W-:Y:S02]  /*1bd0*/  PRMT R107, R81, 0x7632, R107 ;  /* 0x00007632516b7816 */ /* 0x000fe4000000006b */
[----:B------:R-:W-:Y:S01]  /*1be0*/  SHF.L.U32 R28, R28, 0x10, RZ ;  /* 0x000000101c1c7819 */ /* 0x000fe200000006ff */
[----:B------:R-:W-:Y:S01]  /*1bf0*/  FADD.FTZ R127, R125, R122 ;  /* 0x0000007a7d7f7221 */ /* 0x000fe20000010000 */
[----:B------:R-:W-:-:S02]  /*1c00*/  SHF.L.U32 R81, R81, 0x10, RZ ;  /* 0x0000001051517819 */ /* 0x000fc400000006ff */
[----:B------:R-:W-:Y:S01]  /*1c10*/  SHF.L.U32 R31, R32, 0x10, RZ ;  /* 0x00000010201f7819 */ /* 0x000fe200000006ff */
[----:B------:R-:W-:Y:S01]  /*1c20*/  FADD.FTZ R125, R29, R28 ;  /* 0x0000001c1d7d7221 */ /* 0x000fe20000010000 */
[----:B------:R-:W-:Y:S01]  /*1c30*/  SHF.L.U32 R102, R36, 0x10, RZ ;  /* 0x0000001024667819 */ /* 0x000fe200000006ff */
[----:B------:R-:W-:Y:S01]  /*1c40*/  FADD.FTZ R81, R30, R81 ;  /* 0x000000511e517221 */ /* 0x000fe20000010000 */
[----:B------:R-:W-:Y:S01]  /*1c50*/  PRMT R112, R82, 0x7632, R112 ;  /* 0x0000763252707816 */ /* 0x000fe20000000070 */
[----:B------:R-:W-:Y:S01]  /*1c60*/  FADD.FTZ R31, R31, R80 ;  /* 0x000000501f1f7221 */ /* 0x000fe20000010000 */
[----:B------:R-:W-:Y:S01]  /*1c70*/  PRMT R29, R34, 0x7632, R29 ;  /* 0x00007632221d7816 */ /* 0x000fe2000000001d */
[----:B------:R-:W-:Y:S01]  /*1c80*/  IMAD.U32 R82, R82, 0x10000, RZ ;  /* 0x0001000052527824 */ /* 0x000fe200078e00ff */
[----:B------:R-:W-:Y:S01]  /*1c90*/  PRMT R123, R83, 0x7632, R123 ;  /* 0x00007632537b7816 */ /* 0x000fe2000000007b */
[----:B------:R-:W-:Y:S01]  /*1ca0*/  FADD.FTZ R102, R102, R31 ;  /* 0x0000001f66667221 */ /* 0x000fe20000010000 */
[----:B------:R-:W-:Y:S01]  /*1cb0*/  PRMT R28, R33, 0x7632, R28 ;  /* 0x00007632211c7816 */ /* 0x000fe2000000001c */
[----:B------:R-:W-:Y:S01]  /*1cc0*/  IMAD.U32 R122, R112, 0x10000, RZ ;  /* 0x00010000707a7824 */ /* 0x000fe200078e00ff */
[----:B------:R-:W-:-:S02]  /*1cd0*/  PRMT R30, R35, 0x7632, R30 ;  /* 0x00007632231e7816 */ /* 0x000fc4000000001e */
[----:B------:R-:W-:Y:S02]  /*1ce0*/  SHF.L.U32 R29, R29, 0x10, RZ ;  /* 0x000000101d1d7819 */ /* 0x000fe400000006ff */
        /* <DEDUP_REMOVED lines=13> */
[C---:B------:R-:W-:Y:S01]  /*1dc0*/  PRMT R30, R38.reuse, 0x7632, R30 ;  /* 0x00007632261e7816 */ /* 0x040fe2000000001e */
[----:B------:R-:W-:Y:S01]  /*1dd0*/  IMAD.U32 R83, R38, 0x10000, RZ ;  /* 0x0001000026537824 */ /* 0x000fe200078e00ff */
[----:B------:R-:W-:-:S02]  /*1de0*/  PRMT R29, R37, 0x7632, R29 ;  /* 0x00007632251d7816 */ /* 0x000fc4000000001d */
        /* <DEDUP_REMOVED lines=9> */
[----:B------:R-:W-:Y:S02]  /*1e80*/  FADD.FTZ R124, R124, R29 ;  /* 0x0000001d7c7c7221 */ /* 0x000fe40000010000 */
[----:B------:R-:W-:Y:S01]  /*1e90*/  FADD.FTZ R125, R125, R28 ;  /* 0x0000001c7d7d7221 */ /* 0x000fe20000010000 */
[----:B------:R-:W-:-:S02]  /*1ea0*/  F2FP.BF16.F32.PACK_AB R31, R122, R127 ;  /* 0x0000007f7a1f723e */ /* 0x000fc400000010ff */
[----:B------:R-:W-:Y:S02]  /*1eb0*/  F2FP.BF16.F32.PACK_AB R30, R123, R112 ;  /* 0x000000707b1e723e */ /* 0x000fe400000010ff */
[----:B------:R-:W-:Y:S02]  /*1ec0*/  F2FP.BF16.F32.PACK_AB R29, R124, R107 ;  /* 0x0000006b7c1d723e */ /* 0x000fe400000010ff */
[----:B------:R-:W-:-:S07]  /*1ed0*/  F2FP.BF16.F32.PACK_AB R28, R125, R102 ;  /* 0x000000667d1c723e */ /* 0x000fce00000010ff */
.L_x_112:
[----:B------:R-:W0:Y:S02]  /*1ee0*/  @P4 LDC.64 R80, c[0x0][0x3a8] ;  /* 0x0000ea00ff504b82 */ /* 0x000e240000000a00 */
[----:B0-----:R-:W-:-:S04]  /*1ef0*/  @P4 IMAD.WIDE.U32 R80, R143, 0x10, R80 ;  /* 0x000000108f504825 */ /* 0x001fc800078e0050 */
[----:B------:R-:W-:Y:S01]  /*1f00*/  VIADD R143, R143, 0x20 ;  /* 0x000000208f8f7836 */ /* 0x000fe20000000000 */
[----:B------:R0:W-:Y:S06]  /*1f10*/  @P4 STG.E.128 desc[UR6][R80.64], R28 ;  /* 0x0000001c50004986 */ /* 0x0001ec000c101d06 */
.L_x_109:
[----:B------:R-:W-:Y:S05]  /*1f20*/  BSYNC.RECONVERGENT B0 ;  /* 0x0000000000007941 */ /* 0x000fea0003800200 */
.L_x_108:
        /* <DEDUP_REMOVED lines=40> */
.L_x_117:
[C---:B------:R-:W-:Y:S01]  /*21b0*/  PRMT R29, R81.reuse, 0x7632, R29 ;  /* 0x00007632511d7816 */ /* 0x040fe2000000001d */
[----:B------:R-:W-:Y:S01]  /*21c0*/  IMAD.U32 R103, R36, 0x10000, RZ ;  /* 0x0001000024677824 */ /* 0x000fe200078e00ff */
[----:B------:R-:W-:Y:S01]  /*21d0*/  SHF.L.U32 R81, R81, 0x10, RZ ;  /* 0x0000001051517819 */ /* 0x000fe200000006ff */
[----:B------:R-:W-:Y:S01]  /*21e0*/  IMAD.U32 R118, R118, 0x10000, RZ ;  /* 0x0001000076767824 */ /* 0x000fe200078e00ff */
[----:B------:R-:W-:Y:S02]  /*21f0*/  SHF.L.U32 R108, R37, 0x10, RZ ;  /* 0x00000010256c7819 */ /* 0x000fe400000006ff */
[C---:B------:R-:W-:Y:S01]  /*2200*/  PRMT R31, R83.reuse, 0x7632, R31 ;  /* 0x00007632531f7816 */ /* 0x040fe2000000001f */
[----:B------:R-:W-:Y:S01]  /*2210*/  IMAD.U32 R83, R83, 0x10000, RZ ;  /* 0x0001000053537824 */ /* 0x000fe200078e00ff */
[C---:B------:R-:W-:Y:S01]  /*2220*/  PRMT R28, R80.reuse, 0x7632, R28 ;  /* 0x00007632501c7816 */ /* 0x040fe2000000001c */
[----:B------:R-:W-:Y:S01]  /*2230*/  IMAD.U32 R80, R80, 0x10000, RZ ;  /* 0x0001000050507824 */ /* 0x000fe200078e00ff */
[----:B------:R-:W-:Y:S01]  /*2240*/  PRMT R30, R82, 0x7632, R30 ;  /* 0x00007632521e7816 */ /* 0x000fe2000000001e */
[----:B------:R-:W-:Y:S01]  /*2250*/  FADD.FTZ R108, R108, R81 ;  /* 0x000000516c6c7221 */ /* 0x000fe20000010000 */
[----:B------:R-:W-:-:S02]  /*2260*/  IMAD.U32 R81, R31, 0x10000, RZ ;  /* 0x000100001f517824 */ /* 0x000fc400078e00ff */
[----:B------:R-:W-:Y:S01]  /*2270*/  FADD.FTZ R103, R103, R80 ;  /* 0x0000005067677221 */ /* 0x000fe20000010000 */
[----:B------:R-:W-:Y:S02]  /*2280*/  SHF.L.U32 R31, R30, 0x10, RZ ;  /* 0x000000101e1f7819 */ /* 0x000fe400000006ff */
[----:B------:R-:W-:Y:S02]  /*2290*/  SHF.L.U32 R82, R82, 0x10, RZ ;  /* 0x0000001052527819 */ /* 0x000fe400000006ff */
[----:B------:R-:W-:Y:S01]  /*22a0*/  SHF.L.U32 R113, R38, 0x10, RZ ;  /* 0x0000001026717819 */ /* 0x000fe200000006ff */
[----:B------:R-:W-:Y:S01]  /*22b0*/  FADD.FTZ R118, R31, R118 ;  /* 0x000000761f767221 */ /* 0x000fe20000010000 */
[----:B------:R-:W-:Y:S02]  /*22c0*/  SHF.L.U32 R120, R120, 0x10, RZ ;  /* 0x0000001078787819 */ /* 0x000fe400000006ff */
[----:B------:R-:W-:Y:S01]  /*22d0*/  SHF.L.U32 R119, R119, 0x10, RZ ;  /* 0x0000001077777819 */ /* 0x000fe200000006ff */
[----:B------:R-:W-:Y:S01]  /*22e0*/  FADD.FTZ R113, R113, R82 ;  /* 0x0000005271717221 */ /* 0x000fe20000010000 */
[----:B------:R-:W-:-:S02]  /*22f0*/  SHF.L.U32 R116, R116, 0x10, RZ ;  /* 0x0000001074747819 */ /* 0x000fc400000006ff */
[----:B------:R-:W-:Y:S02]  /*2300*/  SHF.L.U32 R80, R39, 0x10, RZ ;  /* 0x0000001027507819 */ /* 0x000fe400000006ff */
[----:B------:R-:W-:Y:S01]  /*2310*/  SHF.L.U32 R30, R29, 0x10, RZ ;  /* 0x000000101d1e7819 */ /* 0x000fe200000006ff */
[----:B------:R-:W-:Y:S02]  /*2320*/  IMAD.U32 R29, R28, 0x10000, RZ ;  /* 0x000100001c1d7824 */ /* 0x000fe400078e00ff */
[----:B------:R-:W-:Y:S01]  /*2330*/  FADD.FTZ R116, R81, R116 ;  /* 0x0000007451747221 */ /* 0x000fe20000010000 */
[----:B------:R-:W-:Y:S01]  /*2340*/  FADD.FTZ R121, R80, R83 ;  /* 0x0000005350797221 */ /* 0x000fe20000010000 */
[----:B------:R-:W-:Y:S01]  /*2350*/  FADD.FTZ R119, R30, R119 ;  /* 0x000000771e777221 */ /* 0x000fe20000010000 */
[----:B------:R-:W-:Y:S01]  /*2360*/  FADD.FTZ R120, R29, R120 ;  /* 0x000000781d787221 */ /* 0x000fe20000010000 */
[----:B------:R-:W-:Y:S02]  /*2370*/  F2FP.BF16.F32.PACK_AB R30, R118, R113 ;  /* 0x00000071761e723e */ /* 0x000fe400000010ff */
[----:B------:R-:W-:-:S02]  /*2380*/  F2FP.BF16.F32.PACK_AB R31, R116, R121 ;  /* 0x00000079741f723e */ /* 0x000fc400000010ff */
[----:B------:R-:W-:Y:S02]  /*2390*/  F2FP.BF16.F32.PACK_AB R29, R119, R108 ;  /* 0x0000006c771d723e */ /* 0x000fe400000010ff */
[----:B------:R-:W-:Y:S01]  /*23a0*/  F2FP.BF16.F32.PACK_AB R28, R120, R103 ;  /* 0x00000067781c723e */ /* 0x000fe200000010ff */
[----:B------:R-:W-:Y:S06]  /*23b0*/  BRA `(.L_x_118) ;  /* 0x0000000400807947 */ /* 0x000fec0003800000 */
.L_x_116:
[----:B------:R-:W-:-:S04]  /*23c0*/  UISETP.NE.U32.AND UP0, UPT, UR12, URZ, UPT ;  /* 0x000000ff0c00728c */ /* 0x000fc8000bf05070 */
[----:B------:R-:W-:-:S09]  /*23d0*/  UISETP.NE.AND.EX UP0, UPT, UR13, URZ, UPT, UP0 ;  /* 0x000000ff0d00728c */ /* 0x000fd2000bf05300 */
[----:B------:R-:W-:Y:S05]  /*23e0*/  BRA.U UP0, `(.L_x_119) ;  /* 0x0000000100947547 */ /* 0x000fea000b800000 */
[----:B-----5:R-:W-:Y:S01]  /*23f0*/  PRMT R116, R80, 0x7632, R116 ;  /* 0x0000763250747816 */ /* 0x020fe20000000074 */
[----:B------:R-:W-:Y:S01]  /*2400*/  IMAD.U32 R113, R34, 0x10000, RZ ;  /* 0x0001000022717824 */ /* 0x000fe200078e00ff */
[----:B------:R-:W-:Y:S02]  /*2410*/  SHF.L.U32 R80, R80, 0x10, RZ ;  /* 0x0000001050507819 */ /* 0x000fe400000006ff */
[C---:B------:R-:W-:Y:S02]  /*2420*/  PRMT R118, R81.reuse, 0x7632, R118 ;  /* 0x0000763251767816 */ /* 0x040fe40000000076 */
[C---:B------:R-:W-:Y:S01]  /*2430*/  PRMT R119, R82.reuse, 0x7632, R119 ;  /* 0x0000763252777816 */ /* 0x040fe20000000077 */
[----:B------:R-:W-:Y:S01]  /*2440*/  IMAD.U32 R82, R82, 0x10000, RZ ;  /* 0x0001000052527824 */ /* 0x000fe200078e00ff */
[----:B------:R-:W-:Y:S02]  /*2450*/  SHF.L.U32 R103, R32, 0x10, RZ ;  /* 0x0000001020677819 */ /* 0x000fe400000006ff */
[----:B------:R-:W-:Y:S01]  /*2460*/  SHF.L.U32 R81, R81, 0x10, RZ ;  /* 0x0000001051517819 */ /* 0x000fe200000006ff */
[----:B------:R-:W-:Y:S01]  /*2470*/  FADD.FTZ R113, R113, R82 ;  /* 0x0000005271717221 */ /* 0x000fe20000010000 */
[----:B------:R-:W-:Y:S01]  /*2480*/  SHF.L.U32 R108, R33, 0x10, RZ ;  /* 0x00000010216c7819 */ /* 0x000fe200000006ff */
[----:B------:R-:W-:Y:S01]  /*2490*/  FADD.FTZ R103, R103, R80 ;  /* 0x0000005067677221 */ /* 0x000fe20000010000 */
[----:B------:R-:W-:-:S02]  /*24a0*/  PRMT R120, R83, 0x7632, R120 ;  /* 0x0000763253787816 */ /* 0x000fc40000000078 */
[----:B------:R-:W-:Y:S01]  /*24b0*/  PRMT R30, R34, 0x7632, R30 ;  /* 0x00007632221e7816 */ /* 0x000fe2000000001e */
[----:B------:R-:W-:Y:S01]  /*24c0*/  FADD.FTZ R108, R108, R81 ;  /* 0x000000516c6c7221 */ /* 0x000fe20000010000 */
[----:B------:R-:W-:Y:S01]  /*24d0*/  PRMT R31, R35, 0x7632, R31 ;  /* 0x00007632231f7816 */ /* 0x000fe2000000001f */
[----:B------:R-:W-:Y:S01]  /*24e0*/  IMAD.U32 R120, R120, 0x10000, RZ ;  /* 0x0001000078787824 */ /* 0x000fe200078e00ff */
[----:B------:R-:W-:Y:S01]  /*24f0*/  PRMT R28, R32, 0x7632, R28 ;  /* 0x00007632201c7816 */ /* 0x000fe2000000001c */
[----:B------:R-:W-:Y:S01]  /*2500*/  IMAD.U32 R81, R116, 0x10000, RZ ;  /* 0x0001000074517824 */ /* 0x000fe200078e00ff */
[----:B------:R-:W-:Y:S02]  /*2510*/  PRMT R29, R33, 0x7632, R29 ;  /* 0x00007632211d7816 */ /* 0x000fe4000000001d */
[----:B------:R-:W-:Y:S02]  /*2520*/  SHF.L.U32 R119, R119, 0x10, RZ ;  /* 0x0000001077777819 */ /* 0x000fe400000006ff */
        /* <DEDUP_REMOVED lines=17> */
.L_x_119:
[C---:B-----5:R-:W-:Y:S01]  /*2640*/  PRMT R29, R80.reuse, 0x7632, R29 ;  /* 0x00007632501d7816 */ /* 0x060fe2000000001d */
[----:B------:R-:W-:Y:S01]  /*2650*/  IMAD.U32 R103, R83, 0x10000, RZ ;  /* 0x0001000053677824 */ /* 0x000fe200078e00ff */
[----:B------:R-:W-:Y:S02]  /*2660*/  SHF.L.U32 R80, R80, 0x10, RZ ;  /* 0x0000001050507819 */ /* 0x000fe400000006ff */
[C---:B------:R-:W-:Y:S02]  /*2670*/  SHF.L.U32 R31, R32.reuse, 0x10, RZ ;  /* 0x00000010201f7819 */ /* 0x040fe400000006ff */
[----:B------:R-:W-:Y:S02]  /*2680*/  PRMT R28, R32, 0x7632, R28 ;  /* 0x00007632201c7816 */ /* 0x000fe4000000001c */
[----:B------:R-:W-:Y:S01]  /*2690*/  SHF.L.U32 R118, R35, 0x10, RZ ;  /* 0x0000001023767819 */ /* 0x000fe200000006ff */
[----:B------:R-:W-:Y:S01]  /*26a0*/  FADD.FTZ R31, R31, R80 ;  /* 0x000000501f1f7221 */ /* 0x000fe20000010000 */
        /* <DEDUP_REMOVED lines=9> */
[C---:B------:R-:W-:Y:S01]  /*2740*/  IMAD.U32 R83, R34.reuse, 0x10000, RZ ;  /* 0x0001000022537824 */ /* 0x040fe200078e00ff */
[C---:B------:R-:W-:Y:S01]  /*2750*/  PRMT R108, R81.reuse, 0x7632, R108 ;  /* 0x00007632516c7816 */ /* 0x040fe2000000006c */
[----:B------:R-:W-:Y:S01]  /*2760*/  IMAD.U32 R81, R81, 0x10000, RZ ;  /* 0x0001000051517824 */ /* 0x000fe200078e00ff */
[----:B------:R-:W-:Y:S01]  /*2770*/  SHF.L.U32 R80, R33, 0x10, RZ ;  /* 0x0000001021507819 */ /* 0x000fe200000006ff */
[----:B------:R-:W-:Y:S01]  /*2780*/  FADD.FTZ R82, R83, R82 ;  /* 0x0000005253527221 */ /* 0x000fe20000010000 */
        /* <DEDUP_REMOVED lines=13> */
[----:B------:R-:W-:Y:S01]  /*2860*/  IMAD.U32 R80, R39, 0x10000, RZ ;  /* 0x0001000027507824 */ /* 0x000fe200078e00ff */
[C---:B------:R-:W-:Y:S01]  /*2870*/  SHF.L.U32 R81, R38.reuse, 0x10, RZ ;  /* 0x0000001026517819 */ /* 0x040fe200000006ff */
[----:B------:R-:W-:Y:S01]  /*2880*/  FADD.FTZ R116, R83, R30 ;  /* 0x0000001e53747221 */ /* 0x000fe20000010000 */
[----:B------:R-:W-:Y:S01]  /*2890*/  PRMT R31, R39, 0x7632, R31 ;  /* 0x00007632271f7816 */ /* 0x000fe2000000001f */
[----:B------:R-:W-:Y:S01]  /*28a0*/  FADD.FTZ R119, R119, R28 ;  /* 0x0000001c77777221 */ /* 0x000fe20000010000 */
[----:B------:R-:W-:Y:S01]  /*28b0*/  PRMT R30, R38, 0x7632, R30 ;  /* 0x00007632261e7816 */ /* 0x000fe2000000001e */
[----:B------:R-:W-:Y:S01]  /*28c0*/  FADD.FTZ R113, R81, R82 ;  /* 0x0000005251717221 */ /* 0x000fe20000010000 */
[----:B------:R-:W-:Y:S01]  /*28d0*/  PRMT R29, R37, 0x7632, R29 ;  /* 0x00007632251d7816 */ /* 0x000fe2000000001d */
[----:B------:R-:W-:Y:S01]  /*28e0*/  FADD.FTZ R121, R80, R121 ;  /* 0x0000007950797221 */ /* 0x000fe20000010000 */
[----:B------:R-:W-:-:S02]  /*28f0*/  PRMT R28, R36, 0x7632, R28 ;  /* 0x00007632241c7816 */ /* 0x000fc4000000001c */
[----:B------:R-:W-:Y:S02]  /*2900*/  SHF.L.U32 R81, R31, 0x10, RZ ;  /* 0x000000101f517819 */ /* 0x000fe400000006ff */
[----:B------:R-:W-:Y:S01]  /*2910*/  SHF.L.U32 R31, R30, 0x10, RZ ;  /* 0x000000101e1f7819 */ /* 0x000fe200000006ff */
[----:B------:R-:W-:Y:S01]  /*2920*/  IMAD.U32 R30, R29, 0x10000, RZ ;  /* 0x000100001d1e7824 */ /* 0x000fe200078e00ff */
[----:B------:R-:W-:Y:S01]  /*2930*/  SHF.L.U32 R29, R28, 0x10, RZ ;  /* 0x000000101c1d7819 */ /* 0x000fe200000006ff */
[----:B------:R-:W-:Y:S02]  /*2940*/  FADD.FTZ R116, R116, R81 ;  /* 0x0000005174747221 */ /* 0x000fe40000010000 */
[----:B------:R-:W-:Y:S01]  /*2950*/  FADD.FTZ R118, R118, R31 ;  /* 0x0000001f76767221 */ /* 0x000fe20000010000 */
[----:B------:R-:W-:Y:S01]  /*2960*/  FADD.FTZ R119, R119, R30 ;  /* 0x0000001e77777221 */ /* 0x000fe20000010000 */
[----:B------:R-:W-:Y:S01]  /*2970*/  FADD.FTZ R120, R120, R29 ;  /* 0x0000001d78787221 */ /* 0x000fe20000010000 */
[----:B------:R-:W-:-:S02]  /*2980*/  F2FP.BF16.F32.PACK_AB R31, R116, R121 ;  /* 0x00000079741f723e */ /* 0x000fc400000010ff */
[----:B------:R-:W-:Y:S02]  /*2990*/  F2FP.BF16.F32.PACK_AB R30, R118, R113 ;  /* 0x00000071761e723e */ /* 0x000fe400000010ff */
[----:B------:R-:W-:Y:S02]  /*29a0*/  F2FP.BF16.F32.PACK_AB R29, R119, R108 ;  /* 0x0000006c771d723e */ /* 0x000fe400000010ff */
[----:B------:R-:W-:-:S07]  /*29b0*/  F2FP.BF16.F32.PACK_AB R28, R120, R103 ;  /* 0x00000067781c723e */ /* 0x000fce00000010ff */
.L_x_118:
[----:B------:R-:W0:Y:S02]  /*29c0*/  @P4 LDC.64 R80, c[0x0][0x3a8] ;  /* 0x0000ea00ff504b82 */ /* 0x000e240000000a00 */
[C---:B0-----:R-:W-:Y:S01]  /*29d0*/  @P4 IMAD.WIDE.U32 R80, R143.reuse, 0x10, R80 ;  /* 0x000000108f504825 */ /* 0x041fe200078e0050 */
[----:B------:R-:W-:-:S04]  /*29e0*/  IADD3 R143, PT, PT, R143, 0x20, RZ ;  /* 0x000000208f8f7810 */ /* 0x000fc80007ffe0ff */
[----:B------:R0:W-:Y:S03]  /*29f0*/  @P4 STG.E.128 desc[UR6][R80.64], R28 ;  /* 0x0000001c50004986 */ /* 0x0001e6000c101d06 */
.L_x_115:
[----:B------:R-:W-:Y:S05]  /*2a00*/  BSYNC.RECONVERGENT B0 ;  /* 0x0000000000007941 */ /* 0x000fea0003800200 */
.L_x_114:
        /* <DEDUP_REMOVED lines=40> */
.L_x_123:
[C---:B------:R-:W-:Y:S01]  /*2c90*/  PRMT R30, R80.reuse, 0x7632, R30 ;  /* 0x00007632501e7816 */ /* 0x040fe2000000001e */
        /* <DEDUP_REMOVED lines=32> */
.L_x_122:
        /* <DEDUP_REMOVED lines=40> */
.L_x_125:
[----:B-----5:R-:W-:Y:S01]  /*3120*/  PRMT R29, R80, 0x7632, R29 ;  /* 0x00007632501d7816 */ /* 0x020fe2000000001d */
[----:B------:R-:W-:Y:S01]  /*3130*/  IMAD.U32 R31, R32, 0x10000, RZ ;  /* 0x00010000201f7824 */ /* 0x000fe200078e00ff */
[----:B------:R-:W-:Y:S01]  /*3140*/  SHF.L.U32 R80, R80, 0x10, RZ ;  /* 0x0000001050507819 */ /* 0x000fe200000006ff */
[----:B------:R-:W-:Y:S01]  /*3150*/  IMAD.U32 R104, R36, 0x10000, RZ ;  /* 0x0001000024687824 */ /* 0x000fe200078e00ff */
[----:B------:R-:W-:Y:S02]  /*3160*/  PRMT R28, R32, 0x7632, R28 ;  /* 0x00007632201c7816 */ /* 0x000fe4000000001c */
        /* <DEDUP_REMOVED lines=12> */
[----:B------:R-:W-:-:S02]  /*3230*/  PRMT R114, R82, 0x7632, R114 ;  /* 0x0000763252727816 */ /* 0x000fc40000000072 */
[----:B------:R-:W-:Y:S01]  /*3240*/  PRMT R132, R83, 0x7632, R132 ;  /* 0x0000763253847816 */ /* 0x000fe20000000084 */
[--C-:B------:R-:W-:Y:S01]  /*3250*/  FADD.FTZ R117, R29, R28.reuse ;  /* 0x0000001c1d757221 */ /* 0x100fe20000010000 */
[----:B------:R-:W-:Y:S01]  /*3260*/  PRMT R28, R33, 0x7632, R28 ;  /* 0x00007632211c7816 */ /* 0x000fe2000000001c */
[----:B------:R-:W-:Y:S01]  /*3270*/  IMAD.U32 R134, R114, 0x10000, RZ ;  /* 0x0001000072867824 */ /* 0x000fe200078e00ff */
[----:B------:R-:W-:Y:S02]  /*3280*/  PRMT R29, R34, 0x7632, R29 ;  /* 0x00007632221d7816 */ /* 0x000fe4000000001d */
[----:B------:R-:W-:Y:S02]  /*3290*/  PRMT R30, R35, 0x7632, R30 ;  /* 0x00007632231e7816 */ /* 0x000fe4000000001e */
[----:B------:R-:W-:Y:S01]  /*32a0*/  SHF.L.U32 R31, R109, 0x10, RZ ;  /* 0x000000106d1f7819 */ /* 0x000fe200000006ff */
[----:B------:R-:W-:Y:S01]  /*32b0*/  FADD.FTZ R109, R80, R81 ;  /* 0x00000051506d7221 */ /* 0x000fe20000010000 */
        /* <DEDUP_REMOVED lines=11> */
[----:B------:R-:W-:Y:S02]  /*3370*/  PRMT R28, R36, 0x7632, R28 ;  /* 0x00007632241c7816 */ /* 0x000fe4000000001c */
[----:B------:R-:W-:Y:S01]  /*3380*/  PRMT R31, R39, 0x7632, R31 ;  /* 0x00007632271f7816 */ /* 0x000fe2000000001f */
[----:B------:R-:W-:Y:S01]  /*3390*/  FADD.FTZ R82, R83, R82 ;  /* 0x0000005253527221 */ /* 0x000fe20000010000 */
[----:B------:R-:W-:Y:S01]  /*33a0*/  PRMT R30, R38, 0x7632, R30 ;  /* 0x00007632261e7816 */ /* 0x000fe2000000001e */
[----:B------:R-:W-:Y:S01]  /*33b0*/  IMAD.U32 R28, R28, 0x10000, RZ ;  /* 0x000100001c1c7824 */ /* 0x000fe200078e00ff */
[----:B------:R-:W-:-:S02]  /*33c0*/  PRMT R29, R37, 0x7632, R29 ;  /* 0x00007632251d7816 */ /* 0x000fc4000000001d */
[----:B------:R-:W-:Y:S01]  /*33d0*/  SHF.L.U32 R83, R38, 0x10, RZ ;  /* 0x0000001026537819 */ /* 0x000fe200000006ff */
[----:B------:R-:W-:Y:S01]  /*33e0*/  FADD.FTZ R117, R117, R28 ;  /* 0x0000001c75757221 */ /* 0x000fe20000010000 */
[----:B------:R-:W-:Y:S02]  /*33f0*/  SHF.L.U32 R80, R31, 0x10, RZ ;  /* 0x000000101f507819 */ /* 0x000fe400000006ff */
        /* <DEDUP_REMOVED lines=9> */
[----:B------:R-:W-:-:S07]  /*3490*/  F2FP.BF16.F32.PACK_AB R29, R132, R109 ;  /* 0x0000006d841d723e */ /* 0x000fce00000010ff */
.L_x_124:
[----:B------:R-:W0:Y:S02]  /*34a0*/  @P4 LDC.64 R80, c[0x0][0x3a8] ;  /* 0x0000ea00ff504b82 */ /* 0x000e240000000a00 */
[C---:B0-----:R-:W-:Y:S01]  /*34b0*/  @P4 IMAD.WIDE.U32 R80, R143.reuse, 0x10, R80 ;  /* 0x000000108f504825 */ /* 0x041fe200078e0050 */
[----:B------:R-:W-:-:S04]  /*34c0*/  IADD3 R143, PT, PT, R143, 0x20, RZ ;  /* 0x000000208f8f7810 */ /* 0x000fc80007ffe0ff */
[----:B------:R0:W-:Y:S03]  /*34d0*/  @P4 STG.E.128 desc[UR6][R80.64], R28 ;  /* 0x0000001c50004986 */ /* 0x0001e6000c101d06 */
.L_x_121:
[----:B------:R-:W-:Y:S05]  /*34e0*/  BSYNC.RECONVERGENT B0 ;  /* 0x0000000000007941 */ /* 0x000fea0003800200 */
.L_x_120:
[----:B------:R-:W-:Y:S01]  /*34f0*/  ISETP.GE.U32.AND P0, PT, R99, 0xa0, PT ;  /* 0x000000a06300780c */ /* 0x000fe20003f06070 */
[----:B------:R-:W-:Y:S03]  /*3500*/  BSSY.RECONVERGENT B0, `(.L_x_126) ;  /* 0x00000ab000007945 */ /* 0x000fe60003800200 */
[----:B0-----:R-:W-:-:S09]  /*3510*/  P2R R80, PR, RZ, 0x1 ;  /* 0x00000001ff507803 */ /* 0x001fd20000000000 */
[----:B------:R-:W-:Y:S05]  /*3520*/  @!P0 BRA `(.L_x_127) ;  /* 0x0000000800a08947 */ /* 0x000fea0003800000 */
[----:B------:R-:W-:-:S04]  /*3530*/  ISETP.NE.U32.AND P0, PT, RZ, UR10, PT ;  /* 0x0000000aff007c0c */ /* 0x000fc8000bf05070 */
[----:B------:R-:W-:-:S13]  /*3540*/  ISETP.NE.AND.EX P0, PT, RZ, UR11, PT, P0 ;  /* 0x0000000bff007c0c */ /* 0x000fda000bf05300 */
[----:B------:R-:W0:Y:S02]  /*3550*/  @P0 LDC.64 R80, c[0x0][0x398] ;  /* 0x0000e600ff500b82 */ /* 0x000e240000000a00 */
[----:B0-----:R-:W-:-:S06]  /*3560*/  @P0 IMAD.WIDE.U32 R138, R143, 0x10, R80 ;  /* 0x000000108f8a0825 */ /* 0x001fcc00078e0050 */
[----:B------:R-:W0:Y:S01]  /*3570*/  LDC.64 R80, c[0x0][0x390] ;  /* 0x0000e400ff507b82 */ /* 0x000e220000000a00 */
[----:B------:R1:W5:Y:S01]  /*3580*/  @P0 LDG.E.128 R32, desc[UR6][R138.64] ;  /* 0x000000068a200981 */ /* 0x000362000c1e1d00 */
[----:B------:R-:W-:-:S04]  /*3590*/  ISETP.NE.U32.AND P0, PT, RZ, UR12, PT ;  /* 0x0000000cff007c0c */ /* 0x000fc8000bf05070 */
[----:B------:R-:W-:-:S13]  /*35a0*/  ISETP.NE.AND.EX P0, PT, RZ, UR13, PT, P0 ;  /* 0x0000000dff007c0c */ /* 0x000fda000bf05300 */
[----:B------:R-:W2:Y:S01]  /*35b0*/  @P0 LDC.64 R136, c[0x0][0x3a0] ;  /* 0x0000e800ff880b82 */ /* 0x000ea20000000a00 */
[----:B0-----:R-:W-:-:S06]  /*35c0*/  IMAD.WIDE.U32 R80, R143, 0x10, R80 ;  /* 0x000000108f507825 */ /* 0x001fcc00078e0050 */
[----:B------:R-:W5:Y:S01]  /*35d0*/  LDG.E.128 R80, desc[UR6][R80.64] ;  /* 0x0000000650507981 */ /* 0x000f62000c1e1d00 */
[----:B--2---:R-:W-:-:S05]  /*35e0*/  @P0 IMAD.WIDE.U32 R136, R143, 0x10, R136 ;  /* 0x000000108f880825 */ /* 0x004fca00078e0088 */
[----:B------:R1:W5:Y:S01]  /*35f0*/  @P0 LDG.E.128 R36, desc[UR6][R136.64] ;  /* 0x0000000688240981 */ /* 0x000362000c1e1d00 */
[----:B------:R-:W-:-:S04]  /*3600*/  UISETP.NE.U32.AND UP0, UPT, UR10, URZ, UPT ;  /* 0x000000ff0a00728c */ /* 0x000fc8000bf05070 */
[----:B------:R-:W-:-:S09]  /*3610*/  UISETP.NE.AND.EX UP0, UPT, UR11, URZ, UPT, UP0 ;  /* 0x000000ff0b00728c */ /* 0x000fd2000bf05300 */
[----:B-1----:R-:W-:Y:S05]  /*3620*/  BRA.U UP0, `(.L_x_128) ;  /* 0x0000000100d47547 */ /* 0x002fea000b800000 */
[----:B------:R-:W-:Y:S01]  /*3630*/  UISETP.NE.U32.AND UP0, UPT, UR12, URZ, UPT ;  /* 0x000000ff0c00728c */ /* 0x000fe2000bf05070 */
[----:B-----5:R-:W-:Y:S02]  /*3640*/  PRMT R136, R39, 0x7632, R136 ;  /* 0x0000763227887816 */ /* 0x020fe40000000088 */
[----:B------:R-:W-:Y:S01]  /*3650*/  PRMT R137, R38, 0x7632, R137 ;  /* 0x0000763226897816 */ /* 0x000fe20000000089 */
[----:B------:R-:W-:Y:S01]  /*3660*/  UISETP.NE.AND.EX UP0, UPT, UR13, URZ, UPT, UP0 ;  /* 0x000000ff0d00728c */ /* 0x000fe2000bf05300 */
[----:B------:R-:W-:Y:S02]  /*3670*/  PRMT R138, R37, 0x7632, R138 ;  /* 0x00007632258a7816 */ /* 0x000fe4000000008a */
[----:B------:R-:W-:-:S06]  /*3680*/  PRMT R139, R36, 0x7632, R139 ;  /* 0x00007632248b7816 */ /* 0x000fcc000000008b */
[----:B------:R-:W-:Y:S05]  /*3690*/  BRA.U UP0, `(.L_x_129) ;  /* 0x0000000100347547 */ /* 0x000fea000b800000 */
[C---:B------:R-:W-:Y:S01]  /*36a0*/  PRMT R138, R82.reuse, 0x7632, R138 ;  /* 0x00007632528a7816 */ /* 0x040fe2000000008a */
        /* <DEDUP_REMOVED lines=12> */
.L_x_129:
[----:B------:R-:W-:Y:S01]  /*3770*/  PRMT R30, R80, 0x7632, R30 ;  /* 0x00007632501e7816 */ /* 0x000fe2000000001e */
        /* <DEDUP_REMOVED lines=8> */
[----:B------:R-:W-:Y:S01]  /*3800*/  SHF.L.U32 R115, R38, 0x10, RZ ;  /* 0x0000001026737819 */ /* 0x000fe200000006ff */
[----:B------:R-:W-:Y:S01]  /*3810*/  FADD.FTZ R105, R105, R80 ;  /* 0x0000005069697221 */ /* 0x000fe20000010000 */
        /* <DEDUP_REMOVED lines=22> */
.L_x_128:
[----:B------:R-:W-:-:S04]  /*3980*/  UISETP.NE.U32.AND UP0, UPT, UR12, URZ, UPT ;  /* 0x000000ff0c00728c */ /* 0x000fc8000bf05070 */
[----:B------:R-:W-:-:S09]  /*3990*/  UISETP.NE.AND.EX UP0, UPT, UR13, URZ, UPT, UP0 ;  /* 0x000000ff0d00728c */ /* 0x000fd2000bf05300 */
[----:B------:R-:W-:Y:S05]  /*39a0*/  BRA.U UP0, `(.L_x_131) ;  /* 0x0000000100947547 */ /* 0x000fea000b800000 */
[C---:B-----5:R-:W-:Y:S01]  /*39b0*/  PRMT R136, R80.reuse, 0x7632, R136 ;  /* 0x0000763250887816 */ /* 0x060fe20000000088 */
[----:B------:R-:W-:Y:S01]  /*39c0*/  IMAD.U32 R140, R83, 0x10000, RZ ;  /* 0x00010000538c7824 */ /* 0x000fe200078e00ff */
[C---:B------:R-:W-:Y:S02]  /*39d0*/  PRMT R137, R81.reuse, 0x7632, R137 ;  /* 0x0000763251897816 */ /* 0x040fe40000000089 */
[----:B------:R-:W-:Y:S02]  /*39e0*/  SHF.L.U32 R80, R80, 0x10, RZ ;  /* 0x0000001050507819 */ /* 0x000fe400000006ff */
[----:B------:R-:W-:Y:S02]  /*39f0*/  SHF.L.U32 R81, R81, 0x10, RZ ;  /* 0x0000001051517819 */ /* 0x000fe400000006ff */
[C---:B------:R-:W-:Y:S01]  /*3a00*/  PRMT R138, R82.reuse, 0x7632, R138 ;  /* 0x00007632528a7816 */ /* 0x040fe2000000008a */
[----:B------:R-:W-:Y:S01]  /*3a10*/  IMAD.U32 R82, R82, 0x10000, RZ ;  /* 0x0001000052527824 */ /* 0x000fe200078e00ff */
[----:B------:R-:W-:-:S02]  /*3a20*/  SHF.L.U32 R105, R32, 0x10, RZ ;  /* 0x0000001020697819 */ /* 0x000fc400000006ff */
[----:B------:R-:W-:Y:S02]  /*3a30*/  SHF.L.U32 R110, R33, 0x10, RZ ;  /* 0x00000010216e7819 */ /* 0x000fe400000006ff */
[----:B------:R-:W-:Y:S01]  /*3a40*/  SHF.L.U32 R115, R34, 0x10, RZ ;  /* 0x0000001022737819 */ /* 0x000fe200000006ff */
[----:B------:R-:W-:Y:S01]  /*3a50*/  FADD.FTZ R105, R105, R80 ;  /* 0x0000005069697221 */ /* 0x000fe20000010000 */
[----:B------:R-:W-:Y:S01]  /*3a60*/  PRMT R139, R83, 0x7632, R139 ;  /* 0x00007632538b7816 */ /* 0x000fe2000000008b */
[----:B------:R-:W-:Y:S01]  /*3a70*/  FADD.FTZ R110, R110, R81 ;  /* 0x000000516e6e7221 */ /* 0x000fe20000010000 */
[----:B------:R-:W-:Y:S01]  /*3a80*/  PRMT R28, R32, 0x7632, R28 ;  /* 0x00007632201c7816 */ /* 0x000fe2000000001c */
[----:B------:R-:W-:Y:S01]  /*3a90*/  FADD.FTZ R115, R115, R82 ;  /* 0x0000005273737221 */ /* 0x000fe20000010000 */
[----:B------:R-:W-:Y:S01]  /*3aa0*/  PRMT R29, R33, 0x7632, R29 ;  /* 0x00007632211d7816 */ /* 0x000fe2000000001d */
[----:B------:R-:W-:Y:S01]  /*3ab0*/  IMAD.U32 R83, R138, 0x10000, RZ ;  /* 0x000100008a537824 */ /* 0x000fe200078e00ff */
[----:B------:R-:W-:-:S02]  /*3ac0*/  PRMT R30, R34, 0x7632, R30 ;  /* 0x00007632221e7816 */ /* 0x000fc4000000001e */
[----:B------:R-:W-:Y:S01]  /*3ad0*/  PRMT R31, R35, 0x7632, R31 ;  /* 0x00007632231f7816 */ /* 0x000fe2000000001f */
[----:B------:R-:W-:Y:S01]  /*3ae0*/  IMAD.U32 R29, R29, 0x10000, RZ ;  /* 0x000100001d1d7824 */ /* 0x000fe200078e00ff */
[----:B------:R-:W-:Y:S02]  /*3af0*/  SHF.L.U32 R145, R35, 0x10, RZ ;  /* 0x0000001023917819 */ /* 0x000fe400000006ff */
[----:B------:R-:W-:Y:S02]  /*3b00*/  SHF.L.U32 R81, R136, 0x10, RZ ;  /* 0x0000001088517819 */ /* 0x000fe400000006ff */
        /* <DEDUP_REMOVED lines=15> */
.L_x_131:
[----:B-----5:R-:W-:Y:S01]  /*3c00*/  PRMT R29, R80, 0x7632, R29 ;  /* 0x00007632501d7816 */ /* 0x020fe2000000001d */
[----:B------:R-:W-:Y:S01]  /*3c10*/  IMAD.U32 R31, R32, 0x10000, RZ ;  /* 0x00010000201f7824 */ /* 0x000fe200078e00ff */
[----:B------:R-:W-:Y:S02]  /*3c20*/  SHF.L.U32 R80, R80, 0x10, RZ ;  /* 0x0000001050507819 */ /* 0x000fe400000006ff */
[----:B------:R-:W-:Y:S02]  /*3c30*/  PRMT R28, R32, 0x7632, R28 ;  /* 0x00007632201c7816 */ /* 0x000fe4000000001c */
[----:B------:R-:W-:Y:S01]  /*3c40*/  PRMT R115, R82, 0x7632, R115 ;  /* 0x0000763252737816 */ /* 0x000fe20000000073 */
[----:B------:R-:W-:Y:S01]  /*3c50*/  FADD.FTZ R31, R31, R80 ;  /* 0x000000501f1f7221 */ /* 0x000fe20000010000 */
[C---:B------:R-:W-:Y:S01]  /*3c60*/  PRMT R139, R83.reuse, 0x7632, R139 ;  /* 0x00007632538b7816 */ /* 0x040fe2000000008b */
[----:B------:R-:W-:Y:S01]  /*3c70*/  IMAD.U32 R28, R28, 0x10000, RZ ;  /* 0x000100001c1c7824 */ /* 0x000fe200078e00ff */
[----:B------:R-:W-:Y:S01]  /*3c80*/  SHF.L.U32 R105, R83, 0x10, RZ ;  /* 0x0000001053697819 */ /* 0x000fe200000006ff */
        /* <DEDUP_REMOVED lines=8> */
[C---:B------:R-:W-:Y:S01]  /*3d10*/  PRMT R110, R81.reuse, 0x7632, R110 ;  /* 0x00007632516e7816 */ /* 0x040fe2000000006e */
[----:B------:R-:W-:Y:S01]  /*3d20*/  FADD.FTZ R105, R30, R31 ;  /* 0x0000001f1e697221 */ /* 0x000fe20000010000 */
[----:B------:R-:W-:Y:S01]  /*3d30*/  SHF.L.U32 R81, R81, 0x10, RZ ;  /* 0x0000001051517819 */ /* 0x000fe200000006ff */
[----:B------:R-:W-:Y:S01]  /*3d40*/  FADD.FTZ R136, R29, R28 ;  /* 0x0000001c1d887221 */ /* 0x000fe20000010000 */
[----:B------:R-:W-:-:S02]  /*3d50*/  PRMT R29, R34, 0x7632, R29 ;  /* 0x00007632221d7816 */ /* 0x000fc4000000001d */
[----:B------:R-:W-:Y:S01]  /*3d60*/  PRMT R30, R35, 0x7632, R30 ;  /* 0x00007632231e7816 */ /* 0x000fe2000000001e */
[----:B------:R-:W-:Y:S01]  /*3d70*/  FADD.FTZ R80, R80, R81 ;  /* 0x0000005150507221 */ /* 0x000fe20000010000 */
[----:B------:R-:W-:Y:S02]  /*3d80*/  PRMT R28, R33, 0x7632, R28 ;  /* 0x00007632211c7816 */ /* 0x000fe4000000001c */
[----:B------:R-:W-:Y:S01]  /*3d90*/  SHF.L.U32 R31, R37, 0x10, RZ ;  /* 0x00000010251f7819 */ /* 0x000fe200000006ff */
[----:B------:R-:W-:Y:S01]  /*3da0*/  IMAD.U32 R30, R30, 0x10000, RZ ;  /* 0x000100001e1e7824 */ /* 0x000fe200078e00ff */
[----:B------:R-:W-:Y:S01]  /*3db0*/  SHF.L.U32 R138, R115, 0x10, RZ ;  /* 0x00000010738a7819 */ /* 0x000fe200000006ff */
[----:B------:R-:W-:Y:S01]  /*3dc0*/  IMAD.U32 R28, R28, 0x10000, RZ ;  /* 0x000100001c1c7824 */ /* 0x000fe200078e00ff */
[----:B------:R-:W-:Y:S02]  /*3dd0*/  SHF.L.U32 R29, R29, 0x10, RZ ;  /* 0x000000101d1d7819 */ /* 0x000fe400000006ff */
[----:B------:R-:W-:-:S02]  /*3de0*/  SHF.L.U32 R139, R139, 0x10, RZ ;  /* 0x000000108b8b7819 */ /* 0x000fc400000006ff */
[----:B------:R-:W-:Y:S01]  /*3df0*/  SHF.L.U32 R137, R110, 0x10, RZ ;  /* 0x000000106e897819 */ /* 0x000fe200000006ff */
[----:B------:R-:W-:Y:S01]  /*3e00*/  FADD.FTZ R110, R31, R80 ;  /* 0x000000501f6e7221 */ /* 0x000fe20000010000 */
[----:B------:R-:W-:Y:S01]  /*3e10*/  SHF.L.U32 R81, R38, 0x10, RZ ;  /* 0x0000001026517819 */ /* 0x000fe200000006ff */
[----:B------:R-:W-:Y:S01]  /*3e20*/  FADD.FTZ R138, R138, R29 ;  /* 0x0000001d8a8a7221 */ /* 0x000fe20000010000 */
[----:B------:R-:W-:Y:S01]  /*3e30*/  FADD.FTZ R140, R139, R30 ;  /* 0x0000001e8b8c7221 */ /* 0x000fe20000010000 */
[----:B------:R-:W-:Y:S01]  /*3e40*/  PRMT R31, R39, 0x7632, R31 ;  /* 0x00007632271f7816 */ /* 0x000fe2000000001f */
[----:B------:R-:W-:Y:S01]  /*3e50*/  FADD.FTZ R137, R137, R28 ;  /* 0x0000001c89897221 */ /* 0x000fe20000010000 */
[----:B------:R-:W-:Y:S01]  /*3e60*/  PRMT R30, R38, 0x7632, R30 ;  /* 0x00007632261e7816 */ /* 0x000fe2000000001e */
[----:B------:R-:W-:Y:S01]  /*3e70*/  FADD.FTZ R115, R81, R82 ;  /* 0x0000005251737221 */ /* 0x000fe20000010000 */
[----:B------:R-:W-:Y:S02]  /*3e80*/  PRMT R29, R37, 0x7632, R29 ;  /* 0x00007632251d7816 */ /* 0x000fe4000000001d */
        /* <DEDUP_REMOVED lines=15> */
.L_x_130:
[----:B------:R-:W0:Y:S02]  /*3f80*/  @P4 LDC.64 R80, c[0x0][0x3a8] ;  /* 0x0000ea00ff504b82 */ /* 0x000e240000000a00 */
[----:B0-----:R-:W-:-:S05]  /*3f90*/  @P4 IMAD.WIDE.U32 R80, R143, 0x10, R80 ;  /* 0x000000108f504825 */ /* 0x001fca00078e0050 */
[----:B------:R0:W-:Y:S02]  /*3fa0*/  @P4 STG.E.128 desc[UR6][R80.64], R28 ;  /* 0x0000001c50004986 */ /* 0x0001e4000c101d06 */
.L_x_127:
[----:B------:R-:W-:Y:S05]  /*3fb0*/  BSYNC.RECONVERGENT B0 ;  /* 0x0000000000007941 */ /* 0x000fea0003800200 */
.L_x_126:
[----:B0-----:R-:W-:Y:S01]  /*3fc0*/  FADD.FTZ R81, RZ, R101 ;  /* 0x00000065ff517221 */ /* 0x001fe20000010000 */
[C---:B------:R-:W-:Y:S01]  /*3fd0*/  ISETP.GE.U32.AND P3, PT, R99.reuse, 0x20, PT ;  /* 0x000000206300780c */ /* 0x040fe20003f66070 */
[----:B------:R-:W-:Y:S01]  /*3fe0*/  UMOV UR4, 0xffffffff ;  /* 0xffffffff00047882 */ /* 0x000fe20000000000 */
[C---:B------:R-:W-:Y:S01]  /*3ff0*/  ISETP.GT.U32.AND P2, PT, R99.reuse, 0x3f, PT ;  /* 0x0000003f6300780c */ /* 0x040fe20003f44070 */
[----:B------:R-:W-:Y:S01]  /*4000*/  FADD.FTZ R81, R126, R81 ;  /* 0x000000517e517221 */ /* 0x000fe20000010000 */
[C---:B------:R-:W-:Y:S02]  /*4010*/  ISETP.GT.U32.AND P1, PT, R99.reuse, 0x5f, PT ;  /* 0x0000005f6300780c */ /* 0x040fe40003f24070 */
[C---:B------:R-:W-:Y:S01]  /*4020*/  ISETP.GT.U32.AND P0, PT, R99.reuse, 0x7f, PT ;  /* 0x0000007f6300780c */ /* 0x040fe20003f04070 */
[----:B------:R-:W-:Y:S01]  /*4030*/  FADD.FTZ R80, R106, R81 ;  /* 0x000000516a507221 */ /* 0x000fe20000010000 */
[----:B------:R-:W-:-:S03]  /*4040*/  ISETP.GT.U32.AND P5, PT, R99, 0x9f, PT ;  /* 0x0000009f6300780c */ /* 0x000fc60003fa4070 */
        /* <DEDUP_REMOVED lines=36> */
[----:B------:R-:W-:Y:S01]  /*4290*/  FADD.FTZ R81, R139, R82 ;  /* 0x000000528b517221 */ /* 0x000fe20000010000 */
[----:B------:R-:W-:-:S03]  /*42a0*/  P2R R82, PR, RZ, 0x20 ;  /* 0x00000020ff527803 */ /* 0x000fc60000000000 */
[----:B------:R-:W-:Y:S01]  /*42b0*/  @P5 FADD.FTZ R80, R140, R81 ;  /* 0x000000518c505221 */ /* 0x000fe20000010000 */
[----:B------:R-:W-:Y:S01]  /*42c0*/  ISETP.NE.AND P5, PT, R98, RZ, PT ;  /* 0x000000ff6200720c */ /* 0x000fe20003fa5270 */
[----:B------:R-:W-:-:S12]  /*42d0*/  BRA.DIV UR4, `(.L_x_132) ;  /* 0x0000001604f07947 */ /* 0x000fd8000b800000 */
[----:B------:R-:W0:Y:S01]  /*42e0*/  SHFL.BFLY PT, R81, R80, 0x1, 0x1f ;  /* 0x0c201f0050517f89 */ /* 0x000e2200000e0000 */
[----:B------:R-:W-:Y:S01]  /*42f0*/  ISETP.GT.U32.AND P6, PT, R99, 0x9f, PT ;  /* 0x0000009f6300780c */ /* 0x000fe20003fc4070 */
        /* <DEDUP_REMOVED lines=11> */
[--C-:B------:R-:W-:Y:S01]  /*43b0*/  FADD.FTZ R80, R101, -R143.reuse ;  /* 0x8000008f65507221 */ /* 0x100fe20000010000 */
[--C-:B------:R-:W-:Y:S01]  /*43c0*/  FADD.FTZ R81, R126, -R143.reuse ;  /* 0x8000008f7e517221 */ /* 0x100fe20000010000 */
[--C-:B------:R-:W-:Y:S01]  /*43d0*/  FADD.FTZ R145, R106, -R143.reuse ;  /* 0x8000008f6a917221 */ /* 0x100fe20000010000 */
[--C-:B------:R-:W-:Y:S01]  /*43e0*/  FADD.FTZ R83, R111, -R143.reuse ;  /* 0x8000008f6f537221 */ /* 0x100fe20000010000 */
[----:B------:R-:W-:Y:S01]  /*43f0*/  FFMA.FTZ R80, R80, R80, RZ ;  /* 0x0000005050507223 */ /* 0x000fe200000100ff */
[--C-:B------:R-:W-:Y:S01]  /*4400*/  FADD.FTZ R82, R125, -R143.reuse ;  /* 0x8000008f7d527221 */ /* 0x100fe20000010000 */
[--C-:B------:R-:W-:Y:S02]  /*4410*/  FADD.FTZ R144, R107, -R143.reuse ;  /* 0x8000008f6b907221 */ /* 0x100fe40000010000 */
[----:B------:R-:W-:Y:S01]  /*4420*/  FFMA.FTZ R80, R81, R81, R80 ;  /* 0x0000005151507223 */ /* 0x000fe20000010050 */
        /* <DEDUP_REMOVED lines=82> */
.L_x_155:
[----:B------:R-:W-:Y:S01]  /*4950*/  FMUL.FTZ R146, R143, R143 ;  /* 0x0000008f8f927220 */ /* 0x000fe20000410000 */
[----:B------:R-:W-:Y:S01]  /*4960*/  ISETP.NE.AND P0, PT, R100, RZ, PT ;  /* 0x000000ff6400720c */ /* 0x000fe20003f05270 */
[----:B-1----:R-:W-:Y:S01]  /*4970*/  FADD.FTZ R147, R144, R145 ;  /* 0x0000009190937221 */ /* 0x002fe20000010000 */
[----:B------:R-:W1:Y:S01]  /*4980*/  @!P5 LDC.64 R82, c[0x0][0x3c0] ;  /* 0x0000f000ff52db82 */ /* 0x000e620000000a00 */
[----:B------:R-:W-:Y:S01]  /*4990*/  BSSY.RECONVERGENT B0, `(.L_x_133) ;  /* 0x000003c000007945 */ /* 0x000fe20003800200 */
[----:B------:R-:W-:Y:S01]  /*49a0*/  FSEL R145, R146, RZ, P0 ;  /* 0x000000ff92917208 */ /* 0x000fe20000000000 */
[----:B------:R-:W-:Y:S01]  /*49b0*/  FFMA.FTZ R142, R147, R142, UR5 ;  /* 0x00000005938e7e23 */ /* 0x000fe2000801008e */
[----:B0-----:R-:W-:-:S03]  /*49c0*/  FSEL R144, R143, RZ, !P0 ;  /* 0x000000ff8f907208 */ /* 0x001fc60004000000 */
[----:B------:R-:W-:Y:S01]  /*49d0*/  FADD.FTZ R145, R142, R145 ;  /* 0x000000918e917221 */ /* 0x000fe20000010000 */
[----:B------:R-:W0:Y:S05]  /*49e0*/  @!P5 LDC.64 R80, c[0x0][0x3c8] ;  /* 0x0000f200ff50db82 */ /* 0x000e2a0000000a00 */
[----:B------:R-:W2:Y:S01]  /*49f0*/  MUFU.RSQ R145, R145 ;  /* 0x0000009100917308 */ /* 0x000ea20000001400 */
[----:B-1----:R-:W-:-:S05]  /*4a00*/  @!P5 IMAD.WIDE R82, R97, 0x4, R82 ;  /* 0x000000046152d825 */ /* 0x002fca00078e0252 */
[----:B------:R1:W-:Y:S01]  /*4a10*/  @!P5 STG.E desc[UR6][R82.64], R143 ;  /* 0x0000008f5200d986 */ /* 0x0003e2000c101906 */
[----:B0-----:R-:W-:-:S05]  /*4a20*/  @!P5 IMAD.WIDE R80, R97, 0x4, R80 ;  /* 0x000000046150d825 */ /* 0x001fca00078e0250 */
[----:B--2---:R1:W-:Y:S01]  /*4a30*/  @!P5 STG.E desc[UR6][R80.64], R145 ;  /* 0x000000915000d986 */ /* 0x0043e2000c101906 */
[----:B------:R-:W-:Y:S05]  /*4a40*/  @!P3 BRA `(.L_x_134) ;  /* 0x0000000000c0b947 */ /* 0x000fea0003800000 */
[--C-:B------:R-:W-:Y:S01]  /*4a50*/  FADD.FTZ R142, R129, -R144.reuse ;  /* 0x80000090818e7221 */ /* 0x100fe20000010000 */
[----:B------:R-:W-:Y:S01]  /*4a60*/  SHF.L.U32 R149, R3, 0x10, RZ ;  /* 0x0000001003957819 */ /* 0x000fe200000006ff */
[--C-:B------:R-:W-:Y:S01]  /*4a70*/  FADD.FTZ R146, R111, -R144.reuse ;  /* 0x800000906f927221 */ /* 0x100fe20000010000 */
[----:B------:R-:W-:Y:S01]  /*4a80*/  SHF.L.U32 R151, R4, 0x10, RZ ;  /* 0x0000001004977819 */ /* 0x000fe200000006ff */
[--C-:B-1----:R-:W-:Y:S01]  /*4a90*/  FADD.FTZ R80, R101, -R144.reuse ;  /* 0x8000009065507221 */ /* 0x102fe20000010000 */
[C---:B------:R-:W-:Y:S01]  /*4aa0*/  FMUL.FTZ R142, R145.reuse, R142 ;  /* 0x0000008e918e7220 */ /* 0x040fe20000410000 */
[----:B------:R-:W-:Y:S01]  /*4ab0*/  FADD.FTZ R82, R106, -R144 ;  /* 0x800000906a527221 */ /* 0x000fe20000010000 */
[----:B------:R-:W-:Y:S01]  /*4ac0*/  SHF.L.U32 R81, R76, 0x10, RZ ;  /* 0x000000104c517819 */ /* 0x000fe200000006ff */
[C---:B------:R-:W-:Y:S01]  /*4ad0*/  FMUL.FTZ R148, R145.reuse, R146 ;  /* 0x0000009291947220 */ /* 0x040fe20000410000 */
[----:B------:R-:W-:Y:S01]  /*4ae0*/  SHF.L.U32 R83, R72, 0x10, RZ ;  /* 0x0000001048537819 */ /* 0x000fe200000006ff */
[----:B------:R-:W-:Y:S01]  /*4af0*/  FMUL.FTZ R80, R145, R80 ;  /* 0x0000005091507220 */ /* 0x000fe20000410000 */
[----:B------:R-:W-:Y:S01]  /*4b00*/  SHF.L.U32 R147, R73, 0x10, RZ ;  /* 0x0000001049937819 */ /* 0x000fe200000006ff */
[----:B------:R-:W-:Y:S01]  /*4b10*/  FFMA.FTZ R146, R142, R149, R151 ;  /* 0x000000958e927223 */ /* 0x000fe20000010097 */
[----:B------:R-:W-:-:S02]  /*4b20*/  IMAD.U32 R143, R77, 0x10000, RZ ;  /* 0x000100004d8f7824 */ /* 0x000fc400078e00ff */
[C---:B------:R-:W-:Y:S01]  /*4b30*/  FMUL.FTZ R82, R145.reuse, R82 ;  /* 0x0000005291527220 */ /* 0x040fe20000410000 */
[----:B------:R-:W-:Y:S01]  /*4b40*/  SHF.L.U32 R155, R74, 0x10, RZ ;  /* 0x000000104a9b7819 */ /* 0x000fe200000006ff */
[--C-:B------:R-:W-:Y:S01]  /*4b50*/  FADD.FTZ R142, R128, -R144.reuse ;  /* 0x80000090808e7221 */ /* 0x100fe20000010000 */
[----:B------:R-:W-:Y:S02]  /*4b60*/  IMAD.U32 R153, R78, 0x10000, RZ ;  /* 0x000100004e997824 */ /* 0x000fe400078e00ff */
[----:B------:R-:W-:Y:S01]  /*4b70*/  FFMA.FTZ R80, R80, R81, R83 ;  /* 0x0000005150507223 */ /* 0x000fe20000010053 */
[----:B------:R-:W-:Y:S01]  /*4b80*/  FFMA.FTZ R81, R82, R143, R147 ;  /* 0x0000008f52517223 */ /* 0x000fe20000010093 */
[----:B------:R-:W-:Y:S01]  /*4b90*/  FMUL.FTZ R83, R145, R142 ;  /* 0x0000008e91537220 */ /* 0x000fe20000410000 */
[----:B------:R-:W-:Y:S01]  /*4ba0*/  FFMA.FTZ R82, R148, R153, R155 ;  /* 0x0000009994527223 */ /* 0x000fe2000001009b */
[----:B------:R-:W-:Y:S01]  /*4bb0*/  SHF.L.U32 R148, R5, 0x10, RZ ;  /* 0x0000001005947819 */ /* 0x000fe200000006ff */
[----:B------:R-:W-:Y:S01]  /*4bc0*/  FADD.FTZ R152, R131, -R144 ;  /* 0x8000009083987221 */ /* 0x000fe20000010000 */
[----:B------:R-:W-:Y:S01]  /*4bd0*/  SHF.L.U32 R150, R6, 0x10, RZ ;  /* 0x0000001006967819 */ /* 0x000fe200000006ff */
[----:B------:R-:W0:Y:S01]  /*4be0*/  LDC.64 R142, c[0x0][0x428] ;  /* 0x00010a00ff8e7b82 */ /* 0x000e220000000a00 */
[----:B------:R-:W-:Y:S01]  /*4bf0*/  SHF.L.U32 R151, R75, 0x10, RZ ;  /* 0x000000104b977819 */ /* 0x000fe200000006ff */
[----:B------:R-:W-:-:S02]  /*4c00*/  IMAD.U32 R147, R79, 0x10000, RZ ;  /* 0x000100004f937824 */ /* 0x000fc400078e00ff */
[----:B------:R-:W-:Y:S01]  /*4c10*/  FMUL.FTZ R152, R145, R152 ;  /* 0x0000009891987220 */ /* 0x000fe20000410000 */
[----:B------:R-:W-:Y:S01]  /*4c20*/  FFMA.FTZ R149, R83, R148, R150 ;  /* 0x0000009453957223 */ /* 0x000fe20000010096 */
[--C-:B------:R-:W-:Y:S01]  /*4c30*/  FADD.FTZ R148, R130, -R144.reuse ;  /* 0x8000009082947221 */ /* 0x100fe20000010000 */
[----:B------:R-:W-:Y:S01]  /*4c40*/  SHF.L.U32 R150, R7, 0x10, RZ ;  /* 0x0000001007967819 */ /* 0x000fe200000006ff */
[----:B------:R-:W-:Y:S01]  /*4c50*/  FFMA.FTZ R151, R152, R147, R151 ;  /* 0x0000009398977223 */ /* 0x000fe20000010097 */
[----:B------:R-:W-:Y:S01]  /*4c60*/  SHF.L.U32 R152, R8, 0x10, RZ ;  /* 0x0000001008987819 */ /* 0x000fe200000006ff */
[----:B------:R-:W-:Y:S01]  /*4c70*/  FMUL.FTZ R83, R145, R148 ;  /* 0x0000009491537220 */ /* 0x000fe20000410000 */
[----:B------:R-:W-:Y:S01]  /*4c80*/  FADD.FTZ R148, R126, -R144 ;  /* 0x800000907e947221 */ /* 0x000fe20000010000 */
[----:B------:R-:W-:Y:S02]  /*4c90*/  SHF.L.U32 R147, R2, 0x10, RZ ;  /* 0x0000001002937819 */ /* 0x000fe400000006ff */
[----:B------:R-:W-:Y:S01]  /*4ca0*/  FFMA.FTZ R150, R83, R150, R152 ;  /* 0x0000009653967223 */ /* 0x000fe20000010098 */
[----:B------:R-:W-:-:S02]  /*4cb0*/  IMAD.U32 R83, R0, 0x10000, RZ ;  /* 0x0001000000537824 */ /* 0x000fc400078e00ff */
[----:B------:R-:W-:Y:S01]  /*4cc0*/  FMUL.FTZ R148, R145, R148 ;  /* 0x0000009491947220 */ /* 0x000fe20000410000 */
[----:B------:R-:W-:Y:S02]  /*4cd0*/  F2FP.BF16.F32.PACK_AB R82, R149, R82 ;  /* 0x000000529552723e */ /* 0x000fe400000010ff */
[----:B------:R-:W-:Y:S01]  /*4ce0*/  F2FP.BF16.F32.PACK_AB R81, R146, R81 ;  /* 0x000000519251723e */ /* 0x000fe200000010ff */
[----:B------:R-:W-:Y:S01]  /*4cf0*/  FFMA.FTZ R147, R148, R83, R147 ;  /* 0x0000005394937223 */ /* 0x000fe20000010093 */
[----:B------:R-:W-:-:S04]  /*4d00*/  F2FP.BF16.F32.PACK_AB R83, R150, R151 ;  /* 0x000000979653723e */ /* 0x000fc800000010ff */
[----:B------:R-:W-:Y:S01]  /*4d10*/  F2FP.BF16.F32.PACK_AB R80, R147, R80 ;  /* 0x000000509350723e */ /* 0x000fe200000010ff */
[C---:B0-----:R-:W-:Y:S01]  /*4d20*/  IMAD.WIDE.U32 R142, R141.reuse, 0x10, R142 ;  /* 0x000000108d8e7825 */ /* 0x041fe200078e008e */
[----:B------:R-:W-:-:S04]  /*4d30*/  IADD3 R141, PT, PT, R141, 0x20, RZ ;  /* 0x000000208d8d7810 */ /* 0x000fc80007ffe0ff */
[----:B------:R0:W-:Y:S03]  /*4d40*/  STG.E.128 desc[UR6][R142.64], R80 ;  /* 0x000000508e007986 */ /* 0x0001e6000c101d06 */
.L_x_134:
[----:B------:R-:W-:Y:S05]  /*4d50*/  BSYNC.RECONVERGENT B0 ;  /* 0x0000000000007941 */ /* 0x000fea0003800200 */
.L_x_133:
[----:B------:R-:W-:Y:S01]  /*4d60*/  ISETP.GE.U32.AND P0, PT, R99, 0x40, PT ;  /* 0x000000406300780c */ /* 0x000fe20003f06070 */
[----:B------:R-:W-:-:S12]  /*4d70*/  BSSY.RECONVERGENT B0, `(.L_x_135) ;  /* 0x0000032000007945 */ /* 0x000fd80003800200 */
[----:B------:R-:W-:Y:S05]  /*4d80*/  @!P0 BRA `(.L_x_136) ;  /* 0x0000000000c08947 */ /* 0x000fea0003800000 */
[--C-:B0-----:R-:W-:Y:S01]  /*4d90*/  FADD.FTZ R142, R124, -R144.reuse ;  /* 0x800000907c8e7221 */ /* 0x101fe20000010000 */
[--C-:B-1----:R-:W-:Y:S01]  /*4da0*/  FADD.FTZ R80, R102, -R144.reuse ;  /* 0x8000009066507221 */ /* 0x102fe20000010000 */
[----:B------:R-:W-:Y:S01]  /*4db0*/  SHF.L.U32 R149, R11, 0x10, RZ ;  /* 0x000000100b957819 */ /* 0x000fe200000006ff */
[--C-:B------:R-:W-:Y:S01]  /*4dc0*/  FADD.FTZ R146, R112, -R144.reuse ;  /* 0x8000009070927221 */ /* 0x100fe20000010000 */
[--C-:B------:R-:W-:Y:S01]  /*4dd0*/  FADD.FTZ R82, R107, -R144.reuse ;  /* 0x800000906b527221 */ /* 0x100fe20000010000 */
[----:B------:R-:W-:Y:S02]  /*4de0*/  IMAD.U32 R151, R12, 0x10000, RZ ;  /* 0x000100000c977824 */ /* 0x000fe400078e00ff */
[----:B------:R-:W-:Y:S01]  /*4df0*/  FMUL.FTZ R142, R145, R142 ;  /* 0x0000008e918e7220 */ /* 0x000fe20000410000 */
[----:B------:R-:W-:Y:S01]  /*4e00*/  SHF.L.U32 R81, R68, 0x10, RZ ;  /* 0x0000001044517819 */ /* 0x000fe200000006ff */
[----:B------:R-:W-:Y:S01]  /*4e10*/  IMAD.U32 R83, R64, 0x10000, RZ ;  /* 0x0001000040537824 */ /* 0x000fe200078e00ff */
[----:B------:R-:W-:Y:S01]  /*4e20*/  SHF.L.U32 R143, R69, 0x10, RZ ;  /* 0x00000010458f7819 */ /* 0x000fe200000006ff */
[----:B------:R-:W-:Y:S01]  /*4e30*/  FMUL.FTZ R80, R145, R80 ;  /* 0x0000005091507220 */ /* 0x000fe20000410000 */
[----:B------:R-:W-:Y:S01]  /*4e40*/  SHF.L.U32 R147, R65, 0x10, RZ ;  /* 0x0000001041937819 */ /* 0x000fe200000006ff */
[C---:B------:R-:W-:Y:S01]  /*4e50*/  FMUL.FTZ R148, R145.reuse, R146 ;  /* 0x0000009291947220 */ /* 0x040fe20000410000 */
[----:B------:R-:W-:Y:S01]  /*4e60*/  SHF.L.U32 R153, R70, 0x10, RZ ;  /* 0x0000001046997819 */ /* 0x000fe200000006ff */
[----:B------:R-:W-:Y:S01]  /*4e70*/  FMUL.FTZ R82, R145, R82 ;  /* 0x0000005291527220 */ /* 0x000fe20000410000 */
[----:B------:R-:W-:Y:S01]  /*4e80*/  SHF.L.U32 R155, R66, 0x10, RZ ;  /* 0x00000010429b7819 */ /* 0x000fe200000006ff */
[----:B------:R-:W-:Y:S01]  /*4e90*/  FFMA.FTZ R146, R142, R149, R151 ;  /* 0x000000958e927223 */ /* 0x000fe20000010097 */
[----:B------:R-:W-:Y:S01]  /*4ea0*/  FADD.FTZ R142, R123, -R144 ;  /* 0x800000907b8e7221 */ /* 0x000fe20000010000 */
[----:B------:R-:W-:Y:S01]  /*4eb0*/  FFMA.FTZ R80, R80, R81, R83 ;  /* 0x0000005150507223 */ /* 0x000fe20000010053 */
[----:B------:R-:W-:Y:S01]  /*4ec0*/  FFMA.FTZ R81, R82, R143, R147 ;  /* 0x0000008f52517223 */ /* 0x000fe20000010093 */
[----:B------:R-:W-:Y:S01]  /*4ed0*/  FFMA.FTZ R82, R148, R153, R155 ;  /* 0x0000009994527223 */ /* 0x000fe2000001009b */
[----:B------:R-:W-:Y:S01]  /*4ee0*/  SHF.L.U32 R148, R13, 0x10, RZ ;  /* 0x000000100d947819 */ /* 0x000fe200000006ff */
[----:B------:R-:W-:Y:S01]  /*4ef0*/  FMUL.FTZ R83, R145, R142 ;  /* 0x0000008e91537220 */ /* 0x000fe20000410000 */
[----:B------:R-:W-:-:S02]  /*4f00*/  IMAD.U32 R150, R14, 0x10000, RZ ;  /* 0x000100000e967824 */ /* 0x000fc400078e00ff */
[----:B------:R-:W-:Y:S01]  /*4f10*/  FADD.FTZ R152, R127, -R144 ;  /* 0x800000907f987221 */ /* 0x000fe20000010000 */
[----:B------:R-:W0:Y:S01]  /*4f20*/  LDC.64 R142, c[0x0][0x428] ;  /* 0x00010a00ff8e7b82 */ /* 0x000e220000000a00 */
        /* <DEDUP_REMOVED lines=9> */
[----:B------:R-:W-:Y:S01]  /*4fc0*/  FADD.FTZ R148, R125, -R144 ;  /* 0x800000907d947221 */ /* 0x000fe20000010000 */
[----:B------:R-:W-:Y:S02]  /*4fd0*/  SHF.L.U32 R147, R10, 0x10, RZ ;  /* 0x000000100a937819 */ /* 0x000fe400000006ff */
[----:B------:R-:W-:Y:S01]  /*4fe0*/  FFMA.FTZ R150, R83, R150, R152 ;  /* 0x0000009653967223 */ /* 0x000fe20000010098 */
[----:B------:R-:W-:Y:S01]  /*4ff0*/  SHF.L.U32 R83, R9, 0x10, RZ ;  /* 0x0000001009537819 */ /* 0x000fe200000006ff */
[----:B------:R-:W-:Y:S01]  /*5000*/  FMUL.FTZ R148, R145, R148 ;  /* 0x0000009491947220 */ /* 0x000fe20000410000 */
[----:B------:R-:W-:Y:S02]  /*5010*/  F2FP.BF16.F32.PACK_AB R82, R149, R82 ;  /* 0x000000529552723e */ /* 0x000fe400000010ff */
[----:B------:R-:W-:Y:S01]  /*5020*/  F2FP.BF16.F32.PACK_AB R81, R146, R81 ;  /* 0x000000519251723e */ /* 0x000fe200000010ff */
[----:B------:R-:W-:Y:S01]  /*5030*/  FFMA.FTZ R147, R148, R83, R147 ;  /* 0x0000005394937223 */ /* 0x000fe20000010093 */
[----:B------:R-:W-:Y:S01]  /*5040*/  F2FP.BF16.F32.PACK_AB R83, R150, R151 ;  /* 0x000000979653723e */ /* 0x000fe200000010ff */
[----:B0-----:R-:W-:-:S03]  /*5050*/  IMAD.WIDE.U32 R142, R141, 0x10, R142 ;  /* 0x000000108d8e7825 */ /* 0x001fc600078e008e */
[----:B------:R-:W-:Y:S02]  /*5060*/  F2FP.BF16.F32.PACK_AB R80, R147, R80 ;  /* 0x000000509350723e */ /* 0x000fe400000010ff */
[----:B------:R-:W-:-:S03]  /*5070*/  IADD3 R141, PT, PT, R141, 0x20, RZ ;  /* 0x000000208d8d7810 */ /* 0x000fc60007ffe0ff */
[----:B------:R2:W-:Y:S04]  /*5080*/  STG.E.128 desc[UR6][R142.64], R80 ;  /* 0x000000508e007986 */ /* 0x0005e8000c101d06 */
.L_x_136:
[----:B------:R-:W-:Y:S05]  /*5090*/  BSYNC.RECONVERGENT B0 ;  /* 0x0000000000007941 */ /* 0x000fea0003800200 */
.L_x_135:
[----:B------:R-:W-:Y:S01]  /*50a0*/  ISETP.GE.U32.AND P0, PT, R99, 0x60, PT ;  /* 0x000000606300780c */ /* 0x000fe20003f06070 */
[----:B------:R-:W-:-:S12]  /*50b0*/  BSSY.RECONVERGENT B0, `(.L_x_137) ;  /* 0x0000032000007945 */ /* 0x000fd80003800200 */
[----:B------:R-:W-:Y:S05]  /*50c0*/  @!P0 BRA `(.L_x_138) ;  /* 0x0000000000c08947 */ /* 0x000fea0003800000 */
[--C-:B0-2---:R-:W-:Y:S01]  /*50d0*/  FADD.FTZ R142, R119, -R144.reuse ;  /* 0x80000090778e7221 */ /* 0x105fe20000010000 */
[----:B------:R-:W-:Y:S01]  /*50e0*/  SHF.L.U32 R151, R20, 0x10, RZ ;  /* 0x0000001014977819 */ /* 0x000fe200000006ff */
[--C-:B------:R-:W-:Y:S01]  /*50f0*/  FADD.FTZ R146, R113, -R144.reuse ;  /* 0x8000009071927221 */ /* 0x100fe20000010000 */
[--C-:B-1----:R-:W-:Y:S01]  /*5100*/  FADD.FTZ R80, R103, -R144.reuse ;  /* 0x8000009067507221 */ /* 0x102fe20000010000 */
[----:B------:R-:W-:Y:S02]  /*5110*/  IMAD.U32 R149, R19, 0x10000, RZ ;  /* 0x0001000013957824 */ /* 0x000fe400078e00ff */
[C---:B------:R-:W-:Y:S01]  /*5120*/  FMUL.FTZ R142, R145.reuse, R142 ;  /* 0x0000008e918e7220 */ /* 0x040fe20000410000 */
[--C-:B------:R-:W-:Y:S01]  /*5130*/  FADD.FTZ R82, R108, -R144.reuse ;  /* 0x800000906c527221 */ /* 0x100fe20000010000 */
[----:B------:R-:W-:Y:S01]  /*5140*/  SHF.L.U32 R83, R56, 0x10, RZ ;  /* 0x0000001038537819 */ /* 0x000fe200000006ff */
[----:B------:R-:W-:Y:S01]  /*5150*/  FMUL.FTZ R148, R145, R146 ;  /* 0x0000009291947220 */ /* 0x000fe20000410000 */
[----:B------:R-:W-:Y:S01]  /*5160*/  IMAD.U32 R81, R60, 0x10000, RZ ;  /* 0x000100003c517824 */ /* 0x000fe200078e00ff */
[----:B------:R-:W-:Y:S01]  /*5170*/  SHF.L.U32 R143, R61, 0x10, RZ ;  /* 0x000000103d8f7819 */ /* 0x000fe200000006ff */
[----:B------:R-:W-:Y:S01]  /*5180*/  FMUL.FTZ R80, R145, R80 ;  /* 0x0000005091507220 */ /* 0x000fe20000410000 */
[----:B------:R-:W-:Y:S01]  /*5190*/  SHF.L.U32 R147, R57, 0x10, RZ ;  /* 0x0000001039937819 */ /* 0x000fe200000006ff */
[----:B------:R-:W-:Y:S01]  /*51a0*/  FFMA.FTZ R146, R142, R149, R151 ;  /* 0x000000958e927223 */ /* 0x000fe20000010097 */
[----:B------:R-:W-:Y:S01]  /*51b0*/  SHF.L.U32 R153, R62, 0x10, RZ ;  /* 0x000000103e997819 */ /* 0x000fe200000006ff */
[----:B------:R-:W-:Y:S01]  /*51c0*/  FMUL.FTZ R82, R145, R82 ;  /* 0x0000005291527220 */ /* 0x000fe20000410000 */
[----:B------:R-:W-:Y:S01]  /*51d0*/  SHF.L.U32 R155, R58, 0x10, RZ ;  /* 0x000000103a9b7819 */ /* 0x000fe200000006ff */
[--C-:B------:R-:W-:Y:S01]  /*51e0*/  FADD.FTZ R142, R118, -R144.reuse ;  /* 0x80000090768e7221 */ /* 0x100fe20000010000 */
[----:B------:R-:W-:Y:S01]  /*51f0*/  FFMA.FTZ R80, R80, R81, R83 ;  /* 0x0000005150507223 */ /* 0x000fe20000010053 */
[----:B------:R-:W-:Y:S01]  /*5200*/  FFMA.FTZ R81, R82, R143, R147 ;  /* 0x0000008f52517223 */ /* 0x000fe20000010093 */
[----:B------:R-:W-:Y:S01]  /*5210*/  SHF.L.U32 R150, R22, 0x10, RZ ;  /* 0x0000001016967819 */ /* 0x000fe200000006ff */
[----:B------:R-:W-:Y:S01]  /*5220*/  FFMA.FTZ R82, R148, R153, R155 ;  /* 0x0000009994527223 */ /* 0x000fe2000001009b */
[----:B------:R-:W-:Y:S01]  /*5230*/  FADD.FTZ R152, R121, -R144 ;  /* 0x8000009079987221 */ /* 0x000fe20000010000 */
[----:B------:R-:W-:Y:S01]  /*5240*/  FMUL.FTZ R83, R145, R142 ;  /* 0x0000008e91537220 */ /* 0x000fe20000410000 */
[----:B------:R-:W-:Y:S01]  /*5250*/  IMAD.U32 R148, R21, 0x10000, RZ ;  /* 0x0001000015947824 */ /* 0x000fe200078e00ff */
[----:B------:R-:W0:Y:S01]  /*5260*/  LDC.64 R142, c[0x0][0x428] ;  /* 0x00010a00ff8e7b82 */ /* 0x000e220000000a00 */
[----:B------:R-:W-:Y:S01]  /*5270*/  SHF.L.U32 R147, R63, 0x10, RZ ;  /* 0x000000103f937819 */ /* 0x000fe200000006ff */
[----:B------:R-:W-:Y:S01]  /*5280*/  FMUL.FTZ R152, R145, R152 ;  /* 0x0000009891987220 */ /* 0x000fe20000410000 */
[----:B------:R-:W-:Y:S01]  /*5290*/  SHF.L.U32 R151, R59, 0x10, RZ ;  /* 0x000000103b977819 */ /* 0x000fe200000006ff */
[----:B------:R-:W-:Y:S01]  /*52a0*/  FFMA.FTZ R149, R83, R148, R150 ;  /* 0x0000009453957223 */ /* 0x000fe20000010096 */
[--C-:B------:R-:W-:Y:S01]  /*52b0*/  FADD.FTZ R148, R116, -R144.reuse ;  /* 0x8000009074947221 */ /* 0x100fe20000010000 */
[----:B------:R-:W-:Y:S01]  /*52c0*/  IMAD.U32 R150, R23, 0x10000, RZ ;  /* 0x0001000017967824 */ /* 0x000fe200078e00ff */
[----:B------:R-:W-:Y:S01]  /*52d0*/  F2FP.BF16.F32.PACK_AB R81, R146, R81 ;  /* 0x000000519251723e */ /* 0x000fe200000010ff */
[----:B------:R-:W-:Y:S01]  /*52e0*/  FFMA.FTZ R151, R152, R147, R151 ;  /* 0x0000009398977223 */ /* 0x000fe20000010097 */
[----:B------:R-:W-:Y:S01]  /*52f0*/  SHF.L.U32 R152, R24, 0x10, RZ ;  /* 0x0000001018987819 */ /* 0x000fe200000006ff */
[----:B------:R-:W-:Y:S01]  /*5300*/  FMUL.FTZ R83, R145, R148 ;  /* 0x0000009491537220 */ /* 0x000fe20000410000 */
[----:B------:R-:W-:Y:S01]  /*5310*/  FADD.FTZ R148, R120, -R144 ;  /* 0x8000009078947221 */ /* 0x000fe20000010000 */
[----:B------:R-:W-:-:S02]  /*5320*/  SHF.L.U32 R147, R18, 0x10, RZ ;  /* 0x0000001012937819 */ /* 0x000fc400000006ff */
[----:B------:R-:W-:Y:S01]  /*5330*/  FFMA.FTZ R150, R83, R150, R152 ;  /* 0x0000009653967223 */ /* 0x000fe20000010098 */
[----:B------:R-:W-:Y:S01]  /*5340*/  SHF.L.U32 R83, R17, 0x10, RZ ;  /* 0x0000001011537819 */ /* 0x000fe200000006ff */
[----:B------:R-:W-:Y:S01]  /*5350*/  FMUL.FTZ R148, R145, R148 ;  /* 0x0000009491947220 */ /* 0x000fe20000410000 */
[----:B------:R-:W-:-:S03]  /*5360*/  F2FP.BF16.F32.PACK_AB R82, R149, R82 ;  /* 0x000000529552723e */ /* 0x000fc600000010ff */
[----:B------:R-:W-:Y:S01]  /*5370*/  FFMA.FTZ R147, R148, R83, R147 ;  /* 0x0000005394937223 */ /* 0x000fe20000010093 */
[----:B------:R-:W-:Y:S01]  /*5380*/  F2FP.BF16.F32.PACK_AB R83, R150, R151 ;  /* 0x000000979653723e */ /* 0x000fe200000010ff */
[----:B0-----:R-:W-:-:S03]  /*5390*/  IMAD.WIDE.U32 R142, R141, 0x10, R142 ;  /* 0x000000108d8e7825 */ /* 0x001fc600078e008e */
[----:B------:R-:W-:Y:S01]  /*53a0*/  F2FP.BF16.F32.PACK_AB R80, R147, R80 ;  /* 0x000000509350723e */ /* 0x000fe200000010ff */
[----:B------:R-:W-:-:S04]  /*53b0*/  VIADD R141, R141, 0x20 ;  /* 0x000000208d8d7836 */ /* 0x000fc80000000000 */
[----:B------:R3:W-:Y:S03]  /*53c0*/  STG.E.128 desc[UR6][R142.64], R80 ;  /* 0x000000508e007986 */ /* 0x0007e6000c101d06 */
.L_x_138:
[----:B------:R-:W-:Y:S05]  /*53d0*/  BSYNC.RECONVERGENT B0 ;  /* 0x0000000000007941 */ /* 0x000fea0003800200 */
.L_x_137:
[----:B------:R-:W-:Y:S01]  /*53e0*/  ISETP.GE.U32.AND P0, PT, R99, 0x80, PT ;  /* 0x000000806300780c */ /* 0x000fe20003f06070 */
[----:B------:R-:W-:-:S12]  /*53f0*/  BSSY.RECONVERGENT B0, `(.L_x_139) ;  /* 0x0000032000007945 */ /* 0x000fd80003800200 */
[----:B------:R-:W-:Y:S05]  /*5400*/  @!P0 BRA `(.L_x_140) ;  /* 0x0000000000c08947 */ /* 0x000fea0003800000 */
[--C-:B0-23--:R-:W-:Y:S01]  /*5410*/  FADD.FTZ R142, R132, -R144.reuse ;  /* 0x80000090848e7221 */ /* 0x10dfe20000010000 */
[--C-:B-1----:R-:W-:Y:S01]  /*5420*/  FADD.FTZ R80, R104, -R144.reuse ;  /* 0x8000009068507221 */ /* 0x102fe20000010000 */
[----:B------:R-:W-:Y:S01]  /*5430*/  SHF.L.U32 R149, R27, 0x10, RZ ;  /* 0x000000101b957819 */ /* 0x000fe200000006ff */
[--C-:B------:R-:W-:Y:S01]  /*5440*/  FADD.FTZ R146, R114, -R144.reuse ;  /* 0x8000009072927221 */ /* 0x100fe20000010000 */
[----:B------:R-:W-:Y:S01]  /*5450*/  SHF.L.U32 R151, R84, 0x10, RZ ;  /* 0x0000001054977819 */ /* 0x000fe200000006ff */
[----:B------:R-:W-:Y:S01]  /*5460*/  FADD.FTZ R82, R109, -R144 ;  /* 0x800000906d527221 */ /* 0x000fe20000010000 */
[C---:B------:R-:W-:Y:S01]  /*5470*/  FMUL.FTZ R142, R145.reuse, R142 ;  /* 0x0000008e918e7220 */ /* 0x040fe20000410000 */
[----:B------:R-:W-:Y:S01]  /*5480*/  SHF.L.U32 R81, R52, 0x10, RZ ;  /* 0x0000001034517819 */ /* 0x000fe200000006ff */
[C---:B------:R-:W-:Y:S01]  /*5490*/  FMUL.FTZ R80, R145.reuse, R80 ;  /* 0x0000005091507220 */ /* 0x040fe20000410000 */
[----:B------:R-:W-:Y:S01]  /*54a0*/  SHF.L.U32 R83, R48, 0x10, RZ ;  /* 0x0000001030537819 */ /* 0x000fe200000006ff */
[----:B------:R-:W-:Y:S01]  /*54b0*/  FMUL.FTZ R148, R145, R146 ;  /* 0x0000009291947220 */ /* 0x000fe20000410000 */
[----:B------:R-:W-:Y:S01]  /*54c0*/  SHF.L.U32 R143, R53, 0x10, RZ ;  /* 0x00000010358f7819 */ /* 0x000fe200000006ff */
[----:B------:R-:W-:Y:S01]  /*54d0*/  IMAD.U32 R147, R49, 0x10000, RZ ;  /* 0x0001000031937824 */ /* 0x000fe200078e00ff */
[----:B------:R-:W-:Y:S01]  /*54e0*/  SHF.L.U32 R153, R54, 0x10, RZ ;  /* 0x0000001036997819 */ /* 0x000fe200000006ff */
[----:B------:R-:W-:Y:S01]  /*54f0*/  FMUL.FTZ R82, R145, R82 ;  /* 0x0000005291527220 */ /* 0x000fe20000410000 */
[----:B------:R-:W-:Y:S01]  /*5500*/  FFMA.FTZ R146, R142, R149, R151 ;  /* 0x000000958e927223 */ /* 0x000fe20000010097 */
[----:B------:R-:W-:-:S02]  /*5510*/  IMAD.U32 R155, R50, 0x10000, RZ ;  /* 0x00010000329b7824 */ /* 0x000fc400078e00ff */
[--C-:B------:R-:W-:Y:S01]  /*5520*/  FADD.FTZ R142, R133, -R144.reuse ;  /* 0x80000090858e7221 */ /* 0x100fe20000010000 */
[----:B------:R-:W-:Y:S01]  /*5530*/  FFMA.FTZ R80, R80, R81, R83 ;  /* 0x0000005150507223 */ /* 0x000fe20000010053 */
[----:B------:R-:W-:Y:S01]  /*5540*/  FFMA.FTZ R81, R82, R143, R147 ;  /* 0x0000008f52517223 */ /* 0x000fe20000010093 */
[----:B------:R-:W-:Y:S01]  /*5550*/  FFMA.FTZ R82, R148, R153, R155 ;  /* 0x0000009994527223 */ /* 0x000fe2000001009b */
[----:B------:R-:W-:Y:S01]  /*5560*/  SHF.L.U32 R148, R85, 0x10, RZ ;  /* 0x0000001055947819 */ /* 0x000fe200000006ff */
[----:B------:R-:W-:Y:S01]  /*5570*/  FADD.FTZ R152, R134, -R144 ;  /* 0x8000009086987221 */ /* 0x000fe20000010000 */
[----:B------:R-:W-:Y:S01]  /*5580*/  SHF.L.U32 R150, R86, 0x10, RZ ;  /* 0x0000001056967819 */ /* 0x000fe200000006ff */
[----:B------:R-:W-:Y:S01]  /*5590*/  FMUL.FTZ R83, R145, R142 ;  /* 0x0000008e91537220 */ /* 0x000fe20000410000 */
[----:B------:R-:W-:Y:S01]  /*55a0*/  SHF.L.U32 R147, R55, 0x10, RZ ;  /* 0x0000001037937819 */ /* 0x000fe200000006ff */
[----:B------:R-:W0:Y:S01]  /*55b0*/  LDC.64 R142, c[0x0][0x428] ;  /* 0x00010a00ff8e7b82 */ /* 0x000e220000000a00 */
        /* <DEDUP_REMOVED lines=9> */
[----:B------:R-:W-:Y:S01]  /*5650*/  IMAD.U32 R147, R26, 0x10000, RZ ;  /* 0x000100001a937824 */ /* 0x000fe200078e00ff */
[----:B------:R-:W-:Y:S01]  /*5660*/  F2FP.BF16.F32.PACK_AB R82, R149, R82 ;  /* 0x000000529552723e */ /* 0x000fe200000010ff */
[----:B------:R-:W-:Y:S01]  /*5670*/  FFMA.FTZ R150, R83, R150, R152 ;  /* 0x0000009653967223 */ /* 0x000fe20000010098 */
[----:B------:R-:W-:Y:S01]  /*5680*/  SHF.L.U32 R83, R25, 0x10, RZ ;  /* 0x0000001019537819 */ /* 0x000fe200000006ff */
[----:B------:R-:W-:Y:S01]  /*5690*/  FMUL.FTZ R148, R145, R148 ;  /* 0x0000009491947220 */ /* 0x000fe20000410000 */
[----:B------:R-:W-:-:S03]  /*56a0*/  F2FP.BF16.F32.PACK_AB R81, R146, R81 ;  /* 0x000000519251723e */ /* 0x000fc600000010ff */
[----:B------:R-:W-:Y:S01]  /*56b0*/  FFMA.FTZ R147, R148, R83, R147 ;  /* 0x0000005394937223 */ /* 0x000fe20000010093 */
[----:B------:R-:W-:-:S04]  /*56c0*/  F2FP.BF16.F32.PACK_AB R83, R150, R151 ;  /* 0x000000979653723e */ /* 0x000fc800000010ff */
[----:B------:R-:W-:Y:S01]  /*56d0*/  F2FP.BF16.F32.PACK_AB R80, R147, R80 ;  /* 0x000000509350723e */ /* 0x000fe200000010ff */
[C---:B0-----:R-:W-:Y:S01]  /*56e0*/  IMAD.WIDE.U32 R142, R141.reuse, 0x10, R142 ;  /* 0x000000108d8e7825 */ /* 0x041fe200078e008e */
[----:B------:R-:W-:-:S04]  /*56f0*/  IADD3 R141, PT, PT, R141, 0x20, RZ ;  /* 0x000000208d8d7810 */ /* 0x000fc80007ffe0ff */
[----:B------:R4:W-:Y:S03]  /*5700*/  STG.E.128 desc[UR6][R142.64], R80 ;  /* 0x000000508e007986 */ /* 0x0009e6000c101d06 */
.L_x_140:
[----:B------:R-:W-:Y:S05]  /*5710*/  BSYNC.RECONVERGENT B0 ;  /* 0x0000000000007941 */ /* 0x000fea0003800200 */
.L_x_139:
[----:B------:R-:W-:Y:S01]  /*5720*/  ISETP.GE.U32.AND P0, PT, R99, 0xa0, PT ;  /* 0x000000a06300780c */ /* 0x000fe20003f06070 */
[----:B------:R-:W-:-:S12]  /*5730*/  BSSY.RECONVERGENT B0, `(.L_x_141) ;  /* 0x0000031000007945 */ /* 0x000fd80003800200 */
[----:B------:R-:W-:Y:S05]  /*5740*/  @!P0 BRA `(.L_x_142) ;  /* 0x0000000000bc8947 */ /* 0x000fea0003800000 */
[--C-:B01234-:R-:W-:Y:S01]  /*5750*/  FADD.FTZ R82, R110, -R144.reuse ;  /* 0x800000906e527221 */ /* 0x11ffe20000010000 */
[--C-:B------:R-:W-:Y:S01]  /*5760*/  FADD.FTZ R80, R105, -R144.reuse ;  /* 0x8000009069507221 */ /* 0x100fe20000010000 */
[--C-:B------:R-:W-:Y:S01]  /*5770*/  FADD.FTZ R142, R115, -R144.reuse ;  /* 0x80000090738e7221 */ /* 0x100fe20000010000 */
[----:B------:R-:W-:Y:S01]  /*5780*/  SHF.L.U32 R143, R41, 0x10, RZ ;  /* 0x00000010298f7819 */ /* 0x000fe200000006ff */
[----:B------:R-:W-:Y:S01]  /*5790*/  IMAD.U32 R147, R45, 0x10000, RZ ;  /* 0x000100002d937824 */ /* 0x000fe200078e00ff */
[----:B------:R-:W-:Y:S01]  /*57a0*/  SHF.L.U32 R149, R46, 0x10, RZ ;  /* 0x000000102e957819 */ /* 0x000fe200000006ff */
[C---:B------:R-:W-:Y:S01]  /*57b0*/  FMUL.FTZ R82, R145.reuse, R82 ;  /* 0x0000005291527220 */ /* 0x040fe20000410000 */
[----:B------:R-:W-:Y:S01]  /*57c0*/  SHF.L.U32 R151, R42, 0x10, RZ ;  /* 0x000000102a977819 */ /* 0x000fe200000006ff */
[C---:B------:R-:W-:Y:S01]  /*57d0*/  FMUL.FTZ R80, R145.reuse, R80 ;  /* 0x0000005091507220 */ /* 0x040fe20000410000 */
[----:B------:R-:W-:Y:S01]  /*57e0*/  SHF.L.U32 R81, R44, 0x10, RZ ;  /* 0x000000102c517819 */ /* 0x000fe200000006ff */
[----:B------:R-:W-:Y:S01]  /*57f0*/  FMUL.FTZ R142, R145, R142 ;  /* 0x0000008e918e7220 */ /* 0x000fe20000410000 */
[----:B------:R-:W-:Y:S01]  /*5800*/  SHF.L.U32 R83, R40, 0x10, RZ ;  /* 0x0000001028537819 */ /* 0x000fe200000006ff */
[----:B------:R-:W-:Y:S01]  /*5810*/  FFMA.FTZ R147, R82, R147, R143 ;  /* 0x0000009352937223 */ /* 0x000fe2000001008f */
[--C-:B------:R-:W-:Y:S01]  /*5820*/  FADD.FTZ R148, R139, -R144.reuse ;  /* 0x800000908b947221 */ /* 0x100fe20000010000 */
[----:B------:R-:W-:Y:S01]  /*5830*/  FFMA.FTZ R82, R142, R149, R151 ;  /* 0x000000958e527223 */ /* 0x000fe20000010097 */
[--C-:B------:R-:W-:Y:S01]  /*5840*/  FADD.FTZ R142, R138, -R144.reuse ;  /* 0x800000908a8e7221 */ /* 0x100fe20000010000 */
[----:B------:R-:W-:Y:S01]  /*5850*/  FFMA.FTZ R146, R80, R81, R83 ;  /* 0x0000005150927223 */ /* 0x000fe20000010053 */
[----:B------:R-:W-:Y:S01]  /*5860*/  SHF.L.U32 R83, R94, 0x10, RZ ;  /* 0x000000105e537819 */ /* 0x000fe200000006ff */
[----:B------:R-:W0:Y:S01]  /*5870*/  LDC.64 R80, c[0x0][0x428] ;  /* 0x00010a00ff507b82 */ /* 0x000e220000000a00 */
[----:B------:R-:W-:Y:S01]  /*5880*/  IMAD.U32 R149, R93, 0x10000, RZ ;  /* 0x000100005d957824 */ /* 0x000fe200078e00ff */
[----:B------:R-:W-:Y:S01]  /*5890*/  SHF.L.U32 R143, R47, 0x10, RZ ;  /* 0x000000102f8f7819 */ /* 0x000fe200000006ff */
[----:B------:R-:W-:Y:S01]  /*58a0*/  FMUL.FTZ R142, R145, R142 ;  /* 0x0000008e918e7220 */ /* 0x000fe20000410000 */
[----:B------:R-:W-:Y:S01]  /*58b0*/  SHF.L.U32 R151, R43, 0x10, RZ ;  /* 0x000000102b977819 */ /* 0x000fe200000006ff */
[----:B------:R-:W-:Y:S01]  /*58c0*/  FMUL.FTZ R148, R145, R148 ;  /* 0x0000009491947220 */ /* 0x000fe20000410000 */
[--C-:B------:R-:W-:Y:S01]  /*58d0*/  FADD.FTZ R150, R140, -R144.reuse ;  /* 0x800000908c967221 */ /* 0x100fe20000010000 */
[----:B------:R-:W-:Y:S01]  /*58e0*/  FFMA.FTZ R149, R142, R149, R83 ;  /* 0x000000958e957223 */ /* 0x000fe20000010053 */
[--C-:B------:R-:W-:Y:S01]  /*58f0*/  FADD.FTZ R142, R136, -R144.reuse ;  /* 0x80000090888e7221 */ /* 0x100fe20000010000 */
[----:B------:R-:W-:Y:S01]  /*5900*/  FFMA.FTZ R148, R148, R143, R151 ;  /* 0x0000008f94947223 */ /* 0x000fe20000010097 */
[----:B------:R-:W-:Y:S01]  /*5910*/  FADD.FTZ R144, R137, -R144 ;  /* 0x8000009089907221 */ /* 0x000fe20000010000 */
[----:B------:R-:W-:Y:S01]  /*5920*/  SHF.L.U32 R143, R96, 0x10, RZ ;  /* 0x00000010608f7819 */ /* 0x000fe200000006ff */
[----:B------:R-:W-:-:S02]  /*5930*/  IMAD.U32 R83, R95, 0x10000, RZ ;  /* 0x000100005f537824 */ /* 0x000fc400078e00ff */
[C---:B------:R-:W-:Y:S01]  /*5940*/  FMUL.FTZ R150, R145.reuse, R150 ;  /* 0x0000009691967220 */ /* 0x040fe20000410000 */
[C---:B------:R-:W-:Y:S01]  /*5950*/  FMUL.FTZ R142, R145.reuse, R142 ;  /* 0x0000008e918e7220 */ /* 0x040fe20000410000 */
[----:B------:R-:W-:Y:S01]  /*5960*/  FMUL.FTZ R144, R145, R144 ;  /* 0x0000009091907220 */ /* 0x000fe20000410000 */
[----:B------:R-:W-:Y:S01]  /*5970*/  SHF.L.U32 R145, R91, 0x10, RZ ;  /* 0x000000105b917819 */ /* 0x000fe200000006ff */
[----:B------:R-:W-:Y:S01]  /*5980*/  FFMA.FTZ R153, R150, R83, R143 ;  /* 0x0000005396997223 */ /* 0x000fe2000001008f */
[----:B------:R-:W-:Y:S01]  /*5990*/  SHF.L.U32 R83, R89, 0x10, RZ ;  /* 0x0000001059537819 */ /* 0x000fe200000006ff */
[----:B------:R-:W-:Y:S01]  /*59a0*/  IMAD.U32 R151, R92, 0x10000, RZ ;  /* 0x000100005c977824 */ /* 0x000fe200078e00ff */
[----:B------:R-:W-:Y:S02]  /*59b0*/  SHF.L.U32 R143, R90, 0x10, RZ ;  /* 0x000000105a8f7819 */ /* 0x000fe400000006ff */
[----:B------:R-:W-:Y:S01]  /*59c0*/  F2FP.BF16.F32.PACK_AB R82, R149, R82 ;  /* 0x000000529552723e */ /* 0x000fe200000010ff */
[----:B------:R-:W-:-:S02]  /*59d0*/  FFMA.FTZ R144, R144, R145, R151 ;  /* 0x0000009190907223 */ /* 0x000fc40000010097 */
[----:B------:R-:W-:Y:S01]  /*59e0*/  FFMA.FTZ R145, R142, R83, R143 ;  /* 0x000000538e917223 */ /* 0x000fe2000001008f */
[----:B0-----:R-:W-:Y:S01]  /*59f0*/  IMAD.WIDE.U32 R142, R141, 0x10, R80 ;  /* 0x000000108d8e7825 */ /* 0x001fe200078e0050 */
[----:B------:R-:W-:Y:S02]  /*5a00*/  F2FP.BF16.F32.PACK_AB R83, R153, R148 ;  /* 0x000000949953723e */ /* 0x000fe400000010ff */
[----:B------:R-:W-:Y:S02]  /*5a10*/  F2FP.BF16.F32.PACK_AB R81, R144, R147 ;  /* 0x000000939051723e */ /* 0x000fe400000010ff */
[----:B------:R-:W-:-:S05]  /*5a20*/  F2FP.BF16.F32.PACK_AB R80, R145, R146 ;  /* 0x000000929150723e */ /* 0x000fca00000010ff */
[----:B------:R0:W-:Y:S02]  /*5a30*/  STG.E.128 desc[UR6][R142.64], R80 ;  /* 0x000000508e007986 */ /* 0x0001e4000c101d06 */
.L_x_142:
[----:B------:R-:W-:Y:S05]  /*5a40*/  BSYNC.RECONVERGENT B0 ;  /* 0x0000000000007941 */ /* 0x000fea0003800200 */
.L_x_141:
[----:B01234-:R-:W0:Y:S02]  /*5a50*/  LDC.64 R80, c[0x0][0x380] ;  /* 0x0000e000ff507b82 */ /* 0x01fe240000000a00 */
[----:B0-----:R-:W-:-:S04]  /*5a60*/  LEA R97, R80, R97, 0x2 ;  /* 0x0000006150617211 */ /* 0x001fc800078e10ff */
[----:B------:R-:W-:-:S13]  /*5a70*/  ISETP.GE.AND P0, PT, R97, R81, PT ;  /* 0x000000516100720c */ /* 0x000fda0003f06270 */
[----:B------:R-:W-:Y:S05]  /*5a80*/  @!P0 BRA `(.L_x_143) ;  /* 0xffffffac00c48947 */ /* 0x000fea000383ffff */
[----:B------:R-:W-:Y:S05]  /*5a90*/  EXIT ;  /* 0x000000000000794d */ /* 0x000fea0003800000 */
.L_x_132:
        /* <DEDUP_REMOVED lines=8> */
.L_x_145:
[----:B------:R-:W-:Y:S05]  /*5b20*/  BSYNC B0 ;  /* 0x0000000000007941 */ /* 0x000fea0003800000 */
.L_x_144:
        /* <DEDUP_REMOVED lines=9> */
.L_x_146:
[----:B------:R-:W-:Y:S02]  /*5bc0*/  HFMA2 R148, -RZ, RZ, 0, 2.384185791015625e-07 ;  /* 0x00000004ff947431 */ /* 0x000fe400000001ff */
[----:B------:R-:W-:-:S04]  /*5bd0*/  IMAD.MOV.U32 R82, RZ, RZ, R145 ;  /* 0x000000ffff527224 */ /* 0x000fc800078e0091 */
[----:B------:R-:W-:-:S05]  /*5be0*/  FADD.FTZ R82, R81, R82 ;  /* 0x0000005251527221 */ /* 0x000fca0000010000 */
[----:B------:R-:W-:-:S07]  /*5bf0*/  MOV R147, R82 ;  /* 0x0000005200937202 */ /* 0x000fce0000000f00 */
[----:B------:R-:W-:Y:S05]  /*5c00*/  WARPSYNC.COLLECTIVE R146, `(.L_x_147) ;  /* 0x0000000092087348 */ /* 0x000fea0003c00000 */
[----:B------:R0:W1:Y:S02]  /*5c10*/  SHFL.BFLY P6, R145, R147, R148, R149 ;  /* 0x0c00009493917389 */ /* 0x00006400000c0095 */
[----:B01----:R-:W-:Y:S05]  /*5c20*/  ENDCOLLECTIVE ;  /* 0x000000000000791b */ /* 0x003fea0003800000 */
.L_x_147:
[----:B------:R-:W-:Y:S01]  /*5c30*/  HFMA2 R148, -RZ, RZ, 0, 4.76837158203125e-07 ;  /* 0x00000008ff947431 */ /* 0x000fe200000001ff */
[----:B------:R-:W-:-:S05]  /*5c40*/  MOV R83, R145 ;  /* 0x0000009100537202 */ /* 0x000fca0000000f00 */
[----:B------:R-:W-:-:S04]  /*5c50*/  FADD.FTZ R83, R82, R83 ;  /* 0x0000005352537221 */ /* 0x000fc80000010000 */
[----:B------:R-:W-:-:S07]  /*5c60*/  IMAD.MOV.U32 R147, RZ, RZ, R83 ;  /* 0x000000ffff937224 */ /* 0x000fce00078e0053 */
[----:B------:R-:W-:Y:S05]  /*5c70*/  WARPSYNC.COLLECTIVE R146, `(.L_x_148) ;  /* 0x0000000092087348 */ /* 0x000fea0003c00000 */
[----:B------:R0:W1:Y:S02]  /*5c80*/  SHFL.BFLY P6, R145, R147, R148, R149 ;  /* 0x0c00009493917389 */ /* 0x00006400000c0095 */
[----:B01----:R-:W-:Y:S05]  /*5c90*/  ENDCOLLECTIVE ;  /* 0x000000000000791b */ /* 0x003fea0003800000 */
.L_x_148:
        /* <DEDUP_REMOVED lines=8> */
.L_x_149:
[----:B------:R-:W-:Y:S01]  /*5d20*/  HFMA2 R148, -RZ, RZ, 0, 5.9604644775390625e-08 ;  /* 0x00000001ff947431 */ /* 0x000fe200000001ff */
[----:B------:R-:W-:Y:S02]  /*5d30*/  MOV R143, R145 ;  /* 0x00000091008f7202 */ /* 0x000fe40000000f00 */
[----:B------:R-:W-:-:S03]  /*5d40*/  ISETP.GT.U32.AND P6, PT, R99, 0x9f, PT ;  /* 0x0000009f6300780c */ /* 0x000fc60003fc4070 */
        /* <DEDUP_REMOVED lines=82> */
[----:B------:R-:W-:-:S05]  /*6270*/  @P6 FFMA.FTZ R80, R82, R82, R81 ;  /* 0x0000005252506223 */ /* 0x000fca0000010051 */
[----:B------:R-:W-:-:S07]  /*6280*/  MOV R147, R80 ;  /* 0x0000005000937202 */ /* 0x000fce0000000f00 */
[----:B------:R-:W-:Y:S05]  /*6290*/  WARPSYNC.COLLECTIVE R146, `(.L_x_150) ;  /* 0x0000000092087348 */ /* 0x000fea0003c00000 */
[----:B------:R0:W1:Y:S02]  /*62a0*/  SHFL.BFLY P6, R145, R147, R148, R149 ;  /* 0x0c00009493917389 */ /* 0x00006400000c0095 */
[----:B01----:R-:W-:Y:S05]  /*62b0*/  ENDCOLLECTIVE ;  /* 0x000000000000791b */ /* 0x003fea0003800000 */
.L_x_150:
[----:B------:R-:W-:Y:S02]  /*62c0*/  HFMA2 R148, -RZ, RZ, 0, 1.1920928955078125e-07 ;  /* 0x00000002ff947431 */ /* 0x000fe400000001ff */
[----:B------:R-:W-:-:S04]  /*62d0*/  IMAD.MOV.U32 R81, RZ, RZ, R145 ;  /* 0x000000ffff517224 */ /* 0x000fc800078e0091 */
[----:B------:R-:W-:-:S05]  /*62e0*/  FADD.FTZ R81, R80, R81 ;  /* 0x0000005150517221 */ /* 0x000fca0000010000 */
[----:B------:R-:W-:-:S07]  /*62f0*/  MOV R147, R81 ;  /* 0x0000005100937202 */ /* 0x000fce0000000f00 */
[----:B------:R-:W-:Y:S05]  /*6300*/  WARPSYNC.COLLECTIVE R146, `(.L_x_151) ;  /* 0x0000000092087348 */ /* 0x000fea0003c00000 */
[----:B------:R0:W1:Y:S02]  /*6310*/  SHFL.BFLY P6, R145, R147, R148, R149 ;  /* 0x0c00009493917389 */ /* 0x00006400000c0095 */
[----:B01----:R-:W-:Y:S05]  /*6320*/  ENDCOLLECTIVE ;  /* 0x000000000000791b */ /* 0x003fea0003800000 */
.L_x_151:
[----:B------:R-:W-:Y:S01]  /*6330*/  HFMA2 R148, -RZ, RZ, 0, 2.384185791015625e-07 ;  /* 0x00000004ff947431 */ /* 0x000fe200000001ff */
[----:B------:R-:W-:-:S05]  /*6340*/  MOV R82, R145 ;  /* 0x0000009100527202 */ /* 0x000fca0000000f00 */
[----:B------:R-:W-:-:S04]  /*6350*/  FADD.FTZ R82, R81, R82 ;  /* 0x0000005251527221 */ /* 0x000fc80000010000 */
[----:B------:R-:W-:-:S07]  /*6360*/  IMAD.MOV.U32 R147, RZ, RZ, R82 ;  /* 0x000000ffff937224 */ /* 0x000fce00078e0052 */
[----:B------:R-:W-:Y:S05]  /*6370*/  WARPSYNC.COLLECTIVE R146, `(.L_x_152) ;  /* 0x0000000092087348 */ /* 0x000fea0003c00000 */
[----:B------:R0:W1:Y:S02]  /*6380*/  SHFL.BFLY P6, R145, R147, R148, R149 ;  /* 0x0c00009493917389 */ /* 0x00006400000c0095 */
[----:B01----:R-:W-:Y:S05]  /*6390*/  ENDCOLLECTIVE ;  /* 0x000000000000791b */ /* 0x003fea0003800000 */
.L_x_152:
[----:B------:R-:W-:Y:S01]  /*63a0*/  IMAD.MOV.U32 R148, RZ, RZ, 0x8 ;  /* 0x00000008ff947424 */ /* 0x000fe200078e00ff */
[----:B------:R-:W-:-:S05]  /*63b0*/  MOV R83, R145 ;  /* 0x0000009100537202 */ /* 0x000fca0000000f00 */
[----:B------:R-:W-:-:S05]  /*63c0*/  FADD.FTZ R83, R82, R83 ;  /* 0x0000005352537221 */ /* 0x000fca0000010000 */
[----:B------:R-:W-:-:S07]  /*63d0*/  MOV R147, R83 ;  /* 0x0000005300937202 */ /* 0x000fce0000000f00 */
[----:B------:R-:W-:Y:S05]  /*63e0*/  WARPSYNC.COLLECTIVE R146, `(.L_x_153) ;  /* 0x0000000092087348 */ /* 0x000fea0003c00000 */
[----:B------:R0:W1:Y:S02]  /*63f0*/  SHFL.BFLY P6, R145, R147, R148, R149 ;  /* 0x0c00009493917389 */ /* 0x00006400000c0095 */
[----:B01----:R-:W-:Y:S05]  /*6400*/  ENDCOLLECTIVE ;  /* 0x000000000000791b */ /* 0x003fea0003800000 */
.L_x_153:
[----:B------:R-:W-:Y:S01]  /*6410*/  HFMA2 R148, -RZ, RZ, 0, 9.5367431640625e-07 ;  /* 0x00000010ff947431 */ /* 0x000fe200000001ff */
[----:B------:R-:W-:-:S05]  /*6420*/  MOV R144, R145 ;  /* 0x0000009100907202 */ /* 0x000fca0000000f00 */
[----:B------:R-:W-:-:S05]  /*6430*/  FADD.FTZ R144, R83, R144 ;  /* 0x0000009053907221 */ /* 0x000fca0000010000 */
[----:B------:R-:W-:-:S07]  /*6440*/  MOV R147, R144 ;  /* 0x0000009000937202 */ /* 0x000fce0000000f00 */
[----:B------:R-:W-:Y:S05]  /*6450*/  WARPSYNC.COLLECTIVE R146, `(.L_x_154) ;  /* 0x0000000092087348 */ /* 0x000fea0003c00000 */
[----:B------:R0:W1:Y:S02]  /*6460*/  SHFL.BFLY P6, R145, R147, R148, R149 ;  /* 0x0c00009493917389 */ /* 0x00006400000c0095 */
[----:B01----:R-:W-:Y:S05]  /*6470*/  ENDCOLLECTIVE ;  /* 0x000000000000791b */ /* 0x003fea0003800000 */
.L_x_154:
[----:B------:R-:W-:Y:S05]  /*6480*/  BRA `(.L_x_155) ;  /* 0xffffffe400307947 */ /* 0x000fea000383ffff */
.L_x_156:
        /* <DEDUP_REMOVED lines=15> */
.L_x_27954:


//--------------------- .text._ZN10layer_norm31ln_parallel_residual_fwd_kernelINS_13Kernel_traitsI13__nv_bfloat16S2_S2_S2_fjLj1280ELj1ELj4ELj1ELj16ENS_18Kernel_traits_baseILj1280ES2_S2_S2_S2_fjLj128EEEEELb0ELb1ELb1EEEvNS_9FwdParamsE --------------------------
	.section	.text._ZN10layer_norm31ln_parallel_residual_fwd_kernelINS_13Kernel_traitsI13__nv_bfloat16S2_S2_S2_fjLj1280ELj1ELj4ELj1ELj16ENS_18Kernel_traits_baseILj1280ES2_S2_S2_S2_fjLj128EEEEELb0ELb1ELb1EEEvNS_9FwdParamsE,"ax",@progbits
	.align	128
        .global         _ZN10layer_norm31ln_parallel_residual_fwd_kernelINS_13Kernel_traitsI13__nv_bfloat16S2_S2_S2_fjLj1280ELj1ELj4ELj1ELj16ENS_18Kernel_traits_baseILj1280ES2_S2_S2_S2_fjLj128EEEEELb0ELb1ELb1EEEvNS_9FwdParamsE
        .type           _ZN10layer_norm31ln_parallel_residual_fwd_kernelINS_13Kernel_traitsI13__nv_bfloat16S2_S2_S2_fjLj1280ELj1ELj4ELj1ELj16ENS_18Kernel_traits_baseILj1280ES2_S2_S2_S2_fjLj128EEEEELb0ELb1ELb1EEEvNS_9FwdParamsE,@function
        .size           _ZN10layer_norm31ln_parallel_residual_fwd_kernelINS_13Kernel_traitsI13__nv_bfloat16S2_S2_S2_fjLj1280ELj1ELj4ELj1ELj16ENS_18Kernel_traits_baseILj1280ES2_S2_S2_S2_fjLj128EEEEELb0ELb1ELb1EEEvNS_9FwdParamsE,(.L_x_27955 - _ZN10layer_norm31ln_parallel_residual_fwd_kernelINS_13Kernel_traitsI13__nv_bfloat16S2_S2_S2_fjLj1280ELj1ELj4ELj1ELj16ENS_18Kernel_traits_baseILj1280ES2_S2_S2_S2_fjLj128EEEEELb0ELb1ELb1EEEvNS_9FwdParamsE)
        .other          _ZN10layer_norm31ln_parallel_residual_fwd_kernelINS_13Kernel_traitsI13__nv_bfloat16S2_S2_S2_fjLj1280ELj1ELj4ELj1ELj16ENS_18Kernel_traits_baseILj1280ES2_S2_S2_S2_fjLj128EEEEELb0ELb1ELb1EEEvNS_9FwdParamsE,@"STO_CUDA_ENTRY STV_DEFAULT"
_ZN10layer_norm31ln_parallel_residual_fwd_kernelINS_13Kernel_traitsI13__nv_bfloat16S2_S2_S2_fjLj1280ELj1ELj4ELj1ELj16ENS_18Kernel_traits_baseILj1280ES2_S2_S2_S2_fjLj128EEEEELb0ELb1ELb1EEEvNS_9FwdParamsE:
.text._ZN10layer_norm31ln_parallel_residual_fwd_kernelINS_13Kernel_traitsI13__nv_bfloat16S2_S2_S2_fjLj1280ELj1ELj4ELj1ELj16ENS_18Kernel_traits_baseILj1280ES2_S2_S2_S2_fjLj128EEEEELb0ELb1ELb1EEEvNS_9FwdParamsE:
[----:B------:R-:W-:Y:S01]  /*0000*/  LDC R1, c[0x0][0x37c] ;  /* 0x0000df00ff017b82 */ /* 0x000fe20000000800 */
[----:B------:R-:W0:Y:S07]  /*0010*/  S2R R126, SR_TID.X ;  /* 0x00000000007e7919 */ /* 0x000e2e0000002100 */
[----:B------:R-:W1:Y:S01]  /*0020*/  LDC.64 R4, c[0x0][0x3d0] ;  /* 0x0000f400ff047b82 */ /* 0x000e620000000a00 */
[----:B------:R-:W2:Y:S01]  /*0030*/  LDCU.64 UR6, c[0x0][0x358] ;  /* 0x00006b00ff0677ac */ /* 0x000ea20008000a00 */
[----:B------:R-:W3:Y:S06]  /*0040*/  LDCU.64 UR4, c[0x0][0x438] ;  /* 0x00008700ff0477ac */ /* 0x000eec0008000a00 */
[----:B------:R-:W4:Y:S01]  /*0050*/  LDC.64 R52, c[0x0][0x398] ;  /* 0x0000e600ff347b82 */ /* 0x000f220000000a00 */
[----:B------:R-:W4:Y:S01]  /*0060*/  LDCU.64 UR8, c[0x0][0x3a0] ;  /* 0x00007400ff0877ac */ /* 0x000f220008000a00 */
[----:B0-----:R-:W-:-:S05]  /*0070*/  LOP3.LUT R0, R126, 0x1f, RZ, 0xc0, !PT ;  /* 0x0000001f7e007812 */ /* 0x001fca00078ec0ff */
[----:B-1----:R-:W-:-:S05]  /*0080*/  IMAD.WIDE.U32 R4, R0, 0x10, R4 ;  /* 0x0000001000047825 */ /* 0x002fca00078e0004 */
[----:B--2---:R-:W2:Y:S04]  /*0090*/  LDG.E.128 R12, desc[UR6][R4.64] ;  /* 0x00000006040c7981 */ /* 0x004ea8000c1e1d00 */
[----:B------:R-:W2:Y:S01]  /*00a0*/  LDG.E.128 R16, desc[UR6][R4.64+0x200] ;  /* 0x0002000604107981 */ /* 0x000ea2000c1e1d00 */
[----:B---3--:R-:W-:-:S03]  /*00b0*/  ISETP.NE.U32.AND P2, PT, RZ, UR4, PT ;  /* 0x00000004ff007c0c */ /* 0x008fc6000bf45070 */
[----:B------:R-:W3:Y:S04]  /*00c0*/  LDG.E.128 R20, desc[UR6][R4.64+0x400] ;  /* 0x0004000604147981 */ /* 0x000ee8000c1e1d00 */
[----:B------:R-:W3:Y:S04]  /*00d0*/  LDG.E.128 R24, desc[UR6][R4.64+0x600] ;  /* 0x0006000604187981 */ /* 0x000ee8000c1e1d00 */
[----:B------:R0:W3:Y:S01]  /*00e0*/  LDG.E.128 R48, desc[UR6][R4.64+0x800] ;  /* 0x0008000604307981 */ /* 0x0000e2000c1e1d00 */
[----:B------:R-:W1:Y:S01]  /*00f0*/  S2UR UR4, SR_CTAID.X ;  /* 0x00000000000479c3 */ /* 0x000e620000002500 */
[----:B------:R-:W-:Y:S01]  /*0100*/  ISETP.NE.AND.EX P2, PT, RZ, UR5, PT, P2 ;  /* 0x00000005ff007c0c */ /* 0x000fe2000bf45320 */
[----:B------:R-:W4:Y:S01]  /*0110*/  LDCU UR5, c[0x0][0x384] ;  /* 0x00007080ff0577ac */ /* 0x000f220008000800 */
[----:B------:R-:W-:-:S11]  /*0120*/  SHF.R.U32.HI R126, RZ, 0x5, R126 ;  /* 0x00000005ff7e7819 */ /* 0x000fd6000001167e */
[----:B------:R-:W0:Y:S01]  /*0130*/  @P2 LDC.64 R8, c[0x0][0x438] ;  /* 0x00010e00ff082b82 */ /* 0x000e220000000a00 */
[----:B-1----:R-:W-:-:S06]  /*0140*/  USHF.L.U32 UR4, UR4, 0x2, URZ ;  /* 0x0000000204047899 */ /* 0x002fcc00080006ff */
[----:B------:R-:W-:-:S04]  /*0150*/  LOP3.LUT R126, R126, UR4, RZ, 0xfc, !PT ;  /* 0x000000047e7e7c12 */ /* 0x000fc8000f8efcff */
[----:B----4-:R-:W-:Y:S02]  /*0160*/  ISETP.GE.AND P1, PT, R126, UR5, PT ;  /* 0x000000057e007c0c */ /* 0x010fe4000bf26270 */
[----:B------:R-:W-:Y:S01]  /*0170*/  LOP3.LUT P0, RZ, R52, UR8, RZ, 0xfc, !PT ;  /* 0x0000000834ff7c12 */ /* 0x000fe2000f80fcff */
[----:B0-----:R-:W-:-:S03]  /*0180*/  @P2 IMAD.WIDE.U32 R8, R0, 0x10, R8 ;  /* 0x0000001000082825 */ /* 0x001fc600078e0008 */
[----:B------:R-:W-:Y:S02]  /*0190*/  LOP3.LUT P0, RZ, R53, UR9, RZ, 0xfc, P0 ;  /* 0x0000000935ff7c12 */ /* 0x000fe4000800fcff */
[----:B------:R-:W5:Y:S04]  /*01a0*/  @P2 LDG.E.128 R28, desc[UR6][R8.64] ;  /* 0x00000006081c2981 */ /* 0x000f68000c1e1d00 */
[----:B------:R-:W5:Y:S04]  /*01b0*/  @P2 LDG.E.128 R32, desc[UR6][R8.64+0x200] ;  /* 0x0002000608202981 */ /* 0x000f68000c1e1d00 */
[----:B------:R-:W5:Y:S04]  /*01c0*/  @P2 LDG.E.128 R36, desc[UR6][R8.64+0x400] ;  /* 0x0004000608242981 */ /* 0x000f68000c1e1d00 */
[----:B------:R-:W5:Y:S04]  /*01d0*/  @P2 LDG.E.128 R40, desc[UR6][R8.64+0x600] ;  /* 0x0006000608282981 */ /* 0x000f68000c1e1d00 */
[----:B------:R0:W5:Y:S01]  /*01e0*/  @P2 LDG.E.128 R44, desc[UR6][R8.64+0x800] ;  /* 0x00080006082c2981 */ /* 0x000162000c1e1d00 */
[----:B--2---:R-:W-:Y:S01]  /*01f0*/  @P2 MOV R2, R12 ;  /* 0x0000000c00022202 */ /* 0x004fe20000000f00 */
[--C-:B------:R-:W-:Y:S01]  /*0200*/  @P2 IMAD.MOV.U32 R4, RZ, RZ, R14.reuse ;  /* 0x000000ffff042224 */ /* 0x100fe200078e000e */
[----:B------:R-:W-:Y:S01]  /*0210*/  @P2 MOV R3, R13 ;  /* 0x0000000d00032202 */ /* 0x000fe20000000f00 */
[----:B------:R-:W-:Y:S01]  /*0220*/  @!P2 IMAD.MOV.U32 R4, RZ, RZ, R14 ;  /* 0x000000ffff04a224 */ /* 0x000fe200078e000e */
[----:B------:R-:W-:Y:S01]  /*0230*/  @P2 MOV R5, R15 ;  /* 0x0000000f00052202 */ /* 0x000fe20000000f00 */
[----:B0-----:R-:W-:Y:S01]  /*0240*/  @P2 IMAD.MOV.U32 R8, RZ, RZ, R18 ;  /* 0x000000ffff082224 */ /* 0x001fe200078e0012 */
[----:B------:R-:W-:-:S02]  /*0250*/  @P2 MOV R6, R16 ;  /* 0x0000001000062202 */ /* 0x000fc40000000f00 */
[----:B------:R-:W-:Y:S02]  /*0260*/  @P2 MOV R7, R17 ;  /* 0x0000001100072202 */ /* 0x000fe40000000f00 */
[----:B------:R-:W-:Y:S02]  /*0270*/  @!P2 MOV R2, R12 ;  /* 0x0000000c0002a202 */ /* 0x000fe40000000f00 */
[----:B------:R-:W-:Y:S01]  /*0280*/  @!P2 MOV R3, R13 ;  /* 0x0000000d0003a202 */ /* 0x000fe20000000f00 */
[----:B---3--:R-:W-:Y:S01]  /*0290*/  @P2 IMAD.MOV.U32 R14, RZ, RZ, R24 ;  /* 0x000000ffff0e2224 */ /* 0x008fe200078e0018 */
[----:B------:R-:W-:Y:S02]  /*02a0*/  @!P2 MOV R5, R15 ;  /* 0x0000000f0005a202 */ /* 0x000fe40000000f00 */
[----:B------:R-:W-:Y:S02]  /*02b0*/  @!P2 MOV R6, R16 ;  /* 0x000000100006a202 */ /* 0x000fe40000000f00 */
[----:B------:R-:W-:-:S02]  /*02c0*/  @!P2 MOV R7, R17 ;  /* 0x000000110007a202 */ /* 0x000fc40000000f00 */
[----:B------:R-:W-:Y:S01]  /*02d0*/  @P2 MOV R9, R19 ;  /* 0x0000001300092202 */ /* 0x000fe20000000f00 */
[----:B------:R-:W-:Y:S01]  /*02e0*/  @!P2 IMAD.MOV.U32 R9, RZ, RZ, R19 ;  /* 0x000000ffff09a224 */ /* 0x000fe200078e0013 */
[----:B------:R-:W-:Y:S02]  /*02f0*/  @!P2 MOV R8, R18 ;  /* 0x000000120008a202 */ /* 0x000fe40000000f00 */
[----:B------:R-:W-:Y:S01]  /*0300*/  @P2 MOV R10, R20 ;  /* 0x00000014000a2202 */ /* 0x000fe20000000f00 */
[----:B------:R-:W-:Y:S01]  /*0310*/  @!P2 IMAD.MOV.U32 R10, RZ, RZ, R20 ;  /* 0x000000ffff0aa224 */ /* 0x000fe200078e0014 */
[-C--:B------:R-:W-:Y:S01]  /*0320*/  @P2 MOV R11, R21.reuse ;  /* 0x00000015000b2202 */ /* 0x080fe20000000f00 */
[----:B------:R-:W-:Y:S01]  /*0330*/  @P2 IMAD.MOV.U32 R20, RZ, RZ, R50 ;  /* 0x000000ffff142224 */ /* 0x000fe200078e0032 */
[----:B------:R-:W-:Y:S02]  /*0340*/  @P2 MOV R12, R22 ;  /* 0x00000016000c2202 */ /* 0x000fe40000000f00 */
[----:B------:R-:W-:-:S02]  /*0350*/  @!P2 MOV R11, R21 ;  /* 0x00000015000ba202 */ /* 0x000fc40000000f00 */
[----:B------:R-:W-:Y:S02]  /*0360*/  @P2 MOV R13, R23 ;  /* 0x00000017000d2202 */ /* 0x000fe40000000f00 */
[----:B------:R-:W-:Y:S01]  /*0370*/  @P2 MOV R15, R25 ;  /* 0x00000019000f2202 */ /* 0x000fe20000000f00 */
[----:B------:R-:W-:Y:S01]  /*0380*/  @!P2 IMAD.MOV.U32 R15, RZ, RZ, R25 ;  /* 0x000000ffff0fa224 */ /* 0x000fe200078e0019 */
[----:B------:R-:W-:Y:S01]  /*0390*/  @P2 MOV R16, R26 ;  /* 0x0000001a00102202 */ /* 0x000fe20000000f00 */
[----:B------:R-:W-:Y:S01]  /*03a0*/  @!P2 IMAD.MOV.U32 R16, RZ, RZ, R26 ;  /* 0x000000ffff10a224 */ /* 0x000fe200078e001a */
[----:B------:R-:W-:Y:S02]  /*03b0*/  @P2 MOV R17, R27 ;  /* 0x0000001b00112202 */ /* 0x000fe40000000f00 */
[----:B------:R-:W-:Y:S02]  /*03c0*/  @P2 MOV R18, R48 ;  /* 0x0000003000122202 */ /* 0x000fe40000000f00 */
[----:B------:R-:W-:-:S02]  /*03d0*/  @!P2 MOV R12, R22 ;  /* 0x00000016000ca202 */ /* 0x000fc40000000f00 */
[----:B------:R-:W-:Y:S02]  /*03e0*/  @!P2 MOV R13, R23 ;  /* 0x00000017000da202 */ /* 0x000fe40000000f00 */
[----:B------:R-:W-:Y:S02]  /*03f0*/  @!P2 MOV R14, R24 ;  /* 0x00000018000ea202 */ /* 0x000fe40000000f00 */
[----:B------:R-:W-:Y:S02]  /*0400*/  @!P2 MOV R17, R27 ;  /* 0x0000001b0011a202 */ /* 0x000fe40000000f00 */
[----:B------:R-:W-:Y:S02]  /*0410*/  @!P2 MOV R18, R48 ;  /* 0x000000300012a202 */ /* 0x000fe40000000f00 */
[----:B------:R-:W-:Y:S02]  /*0420*/  @P2 MOV R19, R49 ;  /* 0x0000003100132202 */ /* 0x000fe40000000f00 */
[----:B------:R-:W-:Y:S01]  /*0430*/  @P2 MOV R21, R51 ;  /* 0x0000003300152202 */ /* 0x000fe20000000f00 */
[----:B------:R-:W-:Y:S06]  /*0440*/  @P1 EXIT ;  /* 0x000000000000194d */ /* 0x000fec0003800000 */
[----:B------:R-:W0:Y:S01]  /*0450*/  LDCU.U8 UR4, c[0x0][0x410] ;  /* 0x00008200ff0477ac */ /* 0x000e220008000000 */
[----:B-----5:R-:W-:Y:S02]  /*0460*/  @!P2 CS2R R30, SRZ ;  /* 0x00000000001ea805 */ /* 0x020fe4000001ff00 */
[----:B------:R-:W-:Y:S02]  /*0470*/  @!P2 CS2R R28, SRZ ;  /* 0x00000000001ca805 */ /* 0x000fe4000001ff00 */
[----:B------:R-:W-:Y:S02]  /*0480*/  @!P2 CS2R R34, SRZ ;  /* 0x000000000022a805 */ /* 0x000fe4000001ff00 */
[----:B------:R-:W-:Y:S02]  /*0490*/  @!P2 CS2R R32, SRZ ;  /* 0x000000000020a805 */ /* 0x000fe4000001ff00 */
[----:B------:R-:W-:Y:S02]  /*04a0*/  @!P2 CS2R R38, SRZ ;  /* 0x000000000026a805 */ /* 0x000fe4000001ff00 */
[----:B------:R-:W-:-:S02]  /*04b0*/  @!P2 CS2R R36, SRZ ;  /* 0x000000000024a805 */ /* 0x000fc4000001ff00 */
[----:B------:R-:W-:Y:S02]  /*04c0*/  @!P2 CS2R R42, SRZ ;  /* 0x00000000002aa805 */ /* 0x000fe4000001ff00 */
[----:B------:R-:W-:Y:S02]  /*04d0*/  @!P2 CS2R R40, SRZ ;  /* 0x000000000028a805 */ /* 0x000fe4000001ff00 */
[----:B------:R-:W-:Y:S02]  /*04e0*/  @!P2 CS2R R46, SRZ ;  /* 0x00000000002ea805 */ /* 0x000fe4000001ff00 */
[----:B------:R-:W-:Y:S01]  /*04f0*/  @!P2 CS2R R44, SRZ ;  /* 0x00000000002ca805 */ /* 0x000fe2000001ff00 */
[----:B------:R-:W-:Y:S01]  /*0500*/  @!P2 IMAD.MOV.U32 R21, RZ, RZ, R51 ;  /* 0x000000ffff15a224 */ /* 0x000fe200078e0033 */
[----:B------:R-:W-:Y:S01]  /*0510*/  ISETP.NE.U32.AND P1, PT, R52, RZ, PT ;  /* 0x000000ff3400720c */ /* 0x000fe20003f25070 */
[----:B------:R-:W1:Y:S01]  /*0520*/  LDCU UR5, c[0x0][0x388] ;  /* 0x00007100ff0577ac */ /* 0x000e620008000800 */
[----:B------:R-:W-:-:S02]  /*0530*/  @!P2 MOV R19, R49 ;  /* 0x000000310013a202 */ /* 0x000fc40000000f00 */
[----:B------:R-:W-:Y:S01]  /*0540*/  @!P2 MOV R20, R50 ;  /* 0x000000320014a202 */ /* 0x000fe20000000f00 */
[----:B------:R-:W2:Y:S01]  /*0550*/  LDCU UR8, c[0x0][0x448] ;  /* 0x00008900ff0877ac */ /* 0x000ea20008000800 */
[----:B------:R-:W-:Y:S02]  /*0560*/  ISETP.NE.AND.EX P1, PT, R53, RZ, PT, P1 ;  /* 0x000000ff3500720c */ /* 0x000fe40003f25310 */
[----:B------:R-:W-:Y:S01]  /*0570*/  PRMT R22, R47, 0x7632, R22 ;  /* 0x000076322f167816 */ /* 0x000fe20000000016 */
[----:B------:R-:W3:Y:S01]  /*0580*/  LDCU.64 UR10, c[0x0][0x3a0] ;  /* 0x00007400ff0a77ac */ /* 0x000ee20008000a00 */
[----:B------:R-:W-:Y:S02]  /*0590*/  PRMT R23, R21, 0x7632, R23 ;  /* 0x0000763215177816 */ /* 0x000fe40000000017 */
[----:B------:R-:W-:Y:S01]  /*05a0*/  PRMT R24, R46, 0x7632, R24 ;  /* 0x000076322e187816 */ /* 0x000fe20000000018 */
[----:B------:R-:W4:Y:S01]  /*05b0*/  LDCU.64 UR12, c[0x0][0x398] ;  /* 0x00007300ff0c77ac */ /* 0x000f220008000a00 */
        /* <DEDUP_REMOVED lines=31> */
[----:B0-----:R-:W-:Y:S02]  /*07b0*/  ISETP.NE.AND P3, PT, RZ, UR4, PT ;  /* 0x00000004ff007c0c */ /* 0x001fe4000bf65270 */
[----:B------:R-:W-:Y:S02]  /*07c0*/  PRMT R120, R30, 0x7632, R120 ;  /* 0x000076321e787816 */ /* 0x000fe40000000078 */
[----:B------:R-:W-:Y:S02]  /*07d0*/  PRMT R121, R4, 0x7632, R121 ;  /* 0x0000763204797816 */ /* 0x000fe40000000079 */
[----:B------:R-:W-:Y:S02]  /*07e0*/  PRMT R122, R29, 0x7632, R122 ;  /* 0x000076321d7a7816 */ /* 0x000fe4000000007a */
[----:B------:R-:W-:Y:S02]  /*07f0*/  PRMT R123, R3, 0x7632, R123 ;  /* 0x00007632037b7816 */ /* 0x000fe4000000007b */
[----:B------:R-:W-:-:S02]  /*0800*/  PRMT R124, R28, 0x7632, R124 ;  /* 0x000076321c7c7816 */ /* 0x000fc4000000007c */
[----:B-1234-:R-:W-:-:S07]  /*0810*/  PRMT R125, R2, 0x7632, R125 ;  /* 0x00007632027d7816 */ /* 0x01efce000000007d */
.L_x_178:
[----:B------:R-:W-:Y:S01]  /*0820*/  ISETP.NE.U32.AND P2, PT, RZ, UR10, PT ;  /* 0x0000000aff007c0c */ /* 0x000fe2000bf45070 */
[----:B0-----:R-:W0:Y:S01]  /*0830*/  @P1 LDC.64 R60, c[0x0][0x398] ;  /* 0x0000e600ff3c1b82 */ /* 0x001e220000000a00 */
[----:B------:R-:W-:Y:S02]  /*0840*/  IMAD R66, R126, UR5, RZ ;  /* 0x000000057e427c24 */ /* 0x000fe4000f8e02ff */
[----:B------:R-:W-:-:S03]  /*0850*/  ISETP.NE.AND.EX P2, PT, RZ, UR11, PT, P2 ;  /* 0x0000000bff007c0c */ /* 0x000fc6000bf45320 */
[----:B------:R-:W-:Y:S02]  /*0860*/  SHF.R.S32.HI R67, RZ, 0x1f, R66 ;  /* 0x0000001fff437819 */ /* 0x000fe40000011442 */
[----:B------:R-:W1:Y:S02]  /*0870*/  LDC.64 R64, c[0x0][0x390] ;  /* 0x0000e400ff407b82 */ /* 0x000e640000000a00 */
[----:B------:R-:W-:-:S04]  /*0880*/  LEA.HI R67, R67, R66, RZ, 0x3 ;  /* 0x0000004243437211 */ /* 0x000fc800078f18ff */
[----:B------:R-:W-:Y:S02]  /*0890*/  LEA.HI.SX32 R105, R67, R0, 0x1d ;  /* 0x0000000043697211 */ /* 0x000fe400078feaff */
[----:B------:R-:W2:Y:S03]  /*08a0*/  @P2 LDC.64 R62, c[0x0][0x3a0] ;  /* 0x0000e800ff3e2b82 */ /* 0x000ea60000000a00 */
[----:B0-----:R-:W-:-:S05]  /*08b0*/  @P1 IMAD.WIDE.U32 R66, R105, 0x10, R60 ;  /* 0x0000001069421825 */ /* 0x001fca00078e003c */
[----:B------:R0:W5:Y:S01]  /*08c0*/  @P1 LDG.E.128 R52, desc[UR6][R66.64] ;  /* 0x0000000642341981 */ /* 0x000162000c1e1d00 */
[----:B-1----:R-:W-:-:S04]  /*08d0*/  IMAD.WIDE.U32 R60, R105, 0x10, R64 ;  /* 0x00000010693c7825 */ /* 0x002fc800078e0040 */
[----:B--2---:R-:W-:Y:S02]  /*08e0*/  @P2 IMAD.WIDE.U32 R68, R105, 0x10, R62 ;  /* 0x0000001069442825 */ /* 0x004fe400078e003e */
[----:B------:R-:W5:Y:S04]  /*08f0*/  LDG.E.128 R60, desc[UR6][R60.64] ;  /* 0x000000063c3c7981 */ /* 0x000f68000c1e1d00 */
[----:B------:R-:W2:Y:S02]  /*0900*/  @P2 LDG.E.128 R48, desc[UR6][R68.64] ;  /* 0x0000000644302981 */ /* 0x000ea4000c1e1d00 */
[----:B--2---:R-:W-:Y:S02]  /*0910*/  PRMT R70, R51, 0x7632, R70 ;  /* 0x0000763233467816 */ /* 0x004fe40000000046 */
[----:B------:R-:W-:-:S02]  /*0920*/  PRMT R71, R50, 0x7632, R71 ;  /* 0x0000763232477816 */ /* 0x000fc40000000047 */
[----:B------:R-:W-:Y:S02]  /*0930*/  PRMT R72, R49, 0x7632, R72 ;  /* 0x0000763231487816 */ /* 0x000fe40000000048 */
[----:B------:R-:W-:Y:S01]  /*0940*/  PRMT R73, R48, 0x7632, R73 ;  /* 0x0000763230497816 */ /* 0x000fe20000000049 */
[----:B0-----:R-:W-:Y:S06]  /*0950*/  @!P1 BRA `(.L_x_157) ;  /* 0x00000004005c9947 */ /* 0x001fec0003800000 */
[----:B-----5:R-:W-:Y:S02]  /*0960*/  PRMT R56, R55, 0x7632, R56 ;  /* 0x0000763237387816 */ /* 0x020fe40000000038 */
[----:B------:R-:W-:Y:S02]  /*0970*/  PRMT R57, R54, 0x7632, R57 ;  /* 0x0000763236397816 */ /* 0x000fe40000000039 */
[----:B------:R-:W-:Y:S02]  /*0980*/  PRMT R58, R53, 0x7632, R58 ;  /* 0x00007632353a7816 */ /* 0x000fe4000000003a */
[----:B------:R-:W-:Y:S01]  /*0990*/  PRMT R59, R52, 0x7632, R59 ;  /* 0x00007632343b7816 */ /* 0x000fe2000000003b */
[----:B------:R-:W-:Y:S06]  /*09a0*/  @!P2 BRA `(.L_x_158) ;  /* 0x0000000000c4a947 */ /* 0x000fec0003800000 */
[C---:B------:R-:W-:Y:S01]  /*09b0*/  PRMT R66, R60.reuse, 0x7632, R66 ;  /* 0x000076323c427816 */ /* 0x040fe20000000042 */
[----:B------:R-:W-:Y:S01]  /*09c0*/  IMAD.U32 R144, R73, 0x10000, RZ ;  /* 0x0001000049907824 */ /* 0x000fe200078e00ff */
[C---:B------:R-:W-:Y:S02]  /*09d0*/  PRMT R67, R61.reuse, 0x7632, R67 ;  /* 0x000076323d437816 */ /* 0x040fe40000000043 */
[----:B------:R-:W-:Y:S02]  /*09e0*/  SHF.L.U32 R68, R61, 0x10, RZ ;  /* 0x000000103d447819 */ /* 0x000fe400000006ff */
[----:B------:R-:W-:Y:S01]  /*09f0*/  SHF.L.U32 R60, R60, 0x10, RZ ;  /* 0x000000103c3c7819 */ /* 0x000fe200000006ff */
[----:B------:R-:W-:Y:S01]  /*0a00*/  IMAD.U32 R67, R67, 0x10000, RZ ;  /* 0x0001000043437824 */ /* 0x000fe200078e00ff */
[----:B------:R-:W-:Y:S02]  /*0a10*/  SHF.L.U32 R61, R52, 0x10, RZ ;  /* 0x00000010343d7819 */ /* 0x000fe400000006ff */
[----:B------:R-:W-:-:S02]  /*0a20*/  SHF.L.U32 R59, R59, 0x10, RZ ;  /* 0x000000103b3b7819 */ /* 0x000fc400000006ff */
[----:B------:R-:W-:Y:S01]  /*0a30*/  SHF.L.U32 R66, R66, 0x10, RZ ;  /* 0x0000001042427819 */ /* 0x000fe200000006ff */
[----:B------:R-:W-:Y:S01]  /*0a40*/  FADD.FTZ R60, R60, R61 ;  /* 0x0000003d3c3c7221 */ /* 0x000fe20000010000 */
[----:B------:R-:W-:Y:S01]  /*0a50*/  SHF.L.U32 R58, R58, 0x10, RZ ;  /* 0x000000103a3a7819 */ /* 0x000fe200000006ff */
[----:B------:R-:W-:Y:S01]  /*0a60*/  IMAD.U32 R61, R53, 0x10000, RZ ;  /* 0x00010000353d7824 */ /* 0x000fe200078e00ff */
[----:B------:R-:W-:Y:S01]  /*0a70*/  PRMT R69, R62, 0x7632, R69 ;  /* 0x000076323e457816 */ /* 0x000fe20000000045 */
[----:B------:R-:W-:Y:S01]  /*0a80*/  FADD.FTZ R59, R66, R59 ;  /* 0x0000003b423b7221 */ /* 0x000fe20000010000 */
[----:B------:R-:W-:Y:S01]  /*0a90*/  PRMT R74, R63, 0x7632, R74 ;  /* 0x000076323f4a7816 */ /* 0x000fe2000000004a */
[----:B------:R-:W-:Y:S01]  /*0aa0*/  FADD.FTZ R58, R67, R58 ;  /* 0x0000003a433a7221 */ /* 0x000fe20000010000 */
        /* <DEDUP_REMOVED lines=33> */
.L_x_158:
[C---:B------:R-:W-:Y:S01]  /*0cc0*/  PRMT R66, R60.reuse, 0x7632, R66 ;  /* 0x000076323c427816 */ /* 0x040fe20000000042 */
[----:B------:R-:W-:Y:S01]  /*0cd0*/  IMAD.U32 R59, R59, 0x10000, RZ ;  /* 0x000100003b3b7824 */ /* 0x000fe200078e00ff */
[----:B------:R-:W-:Y:S02]  /*0ce0*/  SHF.L.U32 R60, R60, 0x10, RZ ;  /* 0x000000103c3c7819 */ /* 0x000fe400000006ff */
[C---:B------:R-:W-:Y:S01]  /*0cf0*/  PRMT R67, R61.reuse, 0x7632, R67 ;  /* 0x000076323d437816 */ /* 0x040fe20000000043 */
[----:B------:R-:W-:Y:S01]  /*0d00*/  IMAD.U32 R66, R66, 0x10000, RZ ;  /* 0x0001000042427824 */ /* 0x000fe200078e00ff */
[----:B------:R-:W-:Y:S01]  /*0d10*/  SHF.L.U32 R143, R61, 0x10, RZ ;  /* 0x000000103d8f7819 */ /* 0x000fe200000006ff */
[----:B------:R-:W-:Y:S01]  /*0d20*/  IMAD.U32 R61, R52, 0x10000, RZ ;  /* 0x00010000343d7824 */ /* 0x000fe200078e00ff */
[----:B------:R-:W-:Y:S01]  /*0d30*/  PRMT R68, R62, 0x7632, R68 ;  /* 0x000076323e447816 */ /* 0x000fe20000000044 */
[----:B------:R-:W-:Y:S01]  /*0d40*/  FADD.FTZ R144, R66, R59 ;  /* 0x0000003b42907221 */ /* 0x000fe20000010000 */
[----:B------:R-:W-:Y:S01]  /*0d50*/  PRMT R70, R63, 0x7632, R70 ;  /* 0x000076323f467816 */ /* 0x000fe20000000046 */
[----:B------:R-:W-:Y:S01]  /*0d60*/  FADD.FTZ R140, R60, R61 ;  /* 0x0000003d3c8c7221 */ /* 0x000fe20000010000 */
        /* <DEDUP_REMOVED lines=9> */
[----:B------:R-:W-:Y:S01]  /*0e00*/  IMAD.U32 R56, R55, 0x10000, RZ ;  /* 0x0001000037387824 */ /* 0x000fe200078e00ff */
[----:B------:R-:W-:-:S02]  /*0e10*/  SHF.L.U32 R70, R70, 0x10, RZ ;  /* 0x0000001046467819 */ /* 0x000fc400000006ff */
[----:B------:R-:W-:Y:S01]  /*0e20*/  SHF.L.U32 R68, R68, 0x10, RZ ;  /* 0x0000001044447819 */ /* 0x000fe200000006ff */
[----:B------:R-:W-:Y:S01]  /*0e30*/  FADD.FTZ R137, R63, R56 ;  /* 0x000000383f897221 */ /* 0x000fe20000010000 */
[----:B------:R-:W-:Y:S01]  /*0e40*/  SHF.L.U32 R67, R67, 0x10, RZ ;  /* 0x0000001043437819 */ /* 0x000fe200000006ff */
[----:B------:R-:W-:Y:S01]  /*0e50*/  FADD.FTZ R114, R70, R61 ;  /* 0x0000003d46727221 */ /* 0x000fe20000010000 */
[----:B------:R-:W-:Y:S01]  /*0e60*/  F2FP.BF16.F32.PACK_AB R56, R144, R140 ;  /* 0x0000008c9038723e */ /* 0x000fe200000010ff */
[----:B------:R-:W-:Y:S02]  /*0e70*/  FADD.FTZ R139, R68, R57 ;  /* 0x00000039448b7221 */ /* 0x000fe40000010000 */
[----:B------:R-:W-:Y:S01]  /*0e80*/  FADD.FTZ R142, R67, R58 ;  /* 0x0000003a438e7221 */ /* 0x000fe20000010000 */
[----:B------:R-:W-:Y:S02]  /*0e90*/  F2FP.BF16.F32.PACK_AB R59, R114, R137 ;  /* 0x00000089723b723e */ /* 0x000fe400000010ff */
[----:B------:R-:W-:-:S02]  /*0ea0*/  F2FP.BF16.F32.PACK_AB R58, R139, R138 ;  /* 0x0000008a8b3a723e */ /* 0x000fc400000010ff */
[----:B------:R-:W-:Y:S01]  /*0eb0*/  F2FP.BF16.F32.PACK_AB R57, R142, R143 ;  /* 0x0000008f8e39723e */ /* 0x000fe200000010ff */
[----:B------:R-:W-:Y:S06]  /*0ec0*/  BRA `(.L_x_159) ;  /* 0x0000000000b87947 */ /* 0x000fec0003800000 */
.L_x_157:
[----:B------:R-:W-:Y:S05]  /*0ed0*/  @!P2 BRA `(.L_x_160) ;  /* 0x000000000084a947 */ /* 0x000fea0003800000 */
[----:B-----5:R-:W-:Y:S01]  /*0ee0*/  PRMT R56, R60, 0x7632, R56 ;  /* 0x000076323c387816 */ /* 0x020fe20000000038 */
[----:B------:R-:W-:Y:S01]  /*0ef0*/  IMAD.U32 R57, R48, 0x10000, RZ ;  /* 0x0001000030397824 */ /* 0x000fe200078e00ff */
[----:B------:R-:W-:Y:S01]  /*0f00*/  PRMT R58, R61, 0x7632, R58 ;  /* 0x000076323d3a7816 */ /* 0x000fe2000000003a */
[----:B------:R-:W-:Y:S01]  /*0f10*/  IMAD.U32 R73, R73, 0x10000, RZ ;  /* 0x0001000049497824 */ /* 0x000fe200078e00ff */
[----:B------:R-:W-:Y:S01]  /*0f20*/  PRMT R59, R62, 0x7632, R59 ;  /* 0x000076323e3b7816 */ /* 0x000fe2000000003b */
[----:B------:R-:W-:Y:S01]  /*0f30*/  IMAD.U32 R56, R56, 0x10000, RZ ;  /* 0x0001000038387824 */ /* 0x000fe200078e00ff */
[----:B------:R-:W-:Y:S02]  /*0f40*/  SHF.L.U32 R138, R62, 0x10, RZ ;  /* 0x000000103e8a7819 */ /* 0x000fe400000006ff */
[----:B------:R-:W-:Y:S01]  /*0f50*/  SHF.L.U32 R60, R60, 0x10, RZ ;  /* 0x000000103c3c7819 */ /* 0x000fe200000006ff */
[----:B------:R-:W-:Y:S01]  /*0f60*/  FADD.FTZ R144, R56, R73 ;  /* 0x0000004938907221 */ /* 0x000fe20000010000 */
[----:B------:R-:W-:-:S02]  /*0f70*/  SHF.L.U32 R61, R61, 0x10, RZ ;  /* 0x000000103d3d7819 */ /* 0x000fc400000006ff */
[----:B------:R-:W-:Y:S01]  /*0f80*/  SHF.L.U32 R62, R49, 0x10, RZ ;  /* 0x00000010313e7819 */ /* 0x000fe200000006ff */
[----:B------:R-:W-:Y:S01]  /*0f90*/  FADD.FTZ R140, R60, R57 ;  /* 0x000000393c8c7221 */ /* 0x000fe20000010000 */
[----:B------:R-:W-:Y:S02]  /*0fa0*/  PRMT R66, R63, 0x7632, R66 ;  /* 0x000076323f427816 */ /* 0x000fe40000000042 */
        /* <DEDUP_REMOVED lines=8> */
[----:B------:R-:W-:-:S02]  /*1030*/  SHF.L.U32 R61, R70, 0x10, RZ ;  /* 0x00000010463d7819 */ /* 0x000fc400000006ff */
[----:B------:R-:W-:Y:S02]  /*1040*/  SHF.L.U32 R66, R66, 0x10, RZ ;  /* 0x0000001042427819 */ /* 0x000fe400000006ff */
[----:B------:R-:W-:Y:S02]  /*1050*/  SHF.L.U32 R59, R59, 0x10, RZ ;  /* 0x000000103b3b7819 */ /* 0x000fe400000006ff */
        /* <DEDUP_REMOVED lines=9> */
.L_x_160:
[C---:B-----5:R-:W-:Y:S01]  /*10f0*/  PRMT R114, R63.reuse, 0x7632, R114 ;  /* 0x000076323f727816 */ /* 0x060fe20000000072 */
[----:B------:R-:W-:Y:S01]  /*1100*/  IMAD.U32 R137, R63, 0x10000, RZ ;  /* 0x000100003f897824 */ /* 0x000fe200078e00ff */
[----:B------:R-:W-:Y:S02]  /*1110*/  PRMT R144, R60, 0x7632, R144 ;  /* 0x000076323c907816 */ /* 0x000fe40000000090 */
[C---:B------:R-:W-:Y:S01]  /*1120*/  PRMT R142, R61.reuse, 0x7632, R142 ;  /* 0x000076323d8e7816 */ /* 0x040fe2000000008e */
[----:B------:R-:W-:Y:S01]  /*1130*/  IMAD.U32 R114, R114, 0x10000, RZ ;  /* 0x0001000072727824 */ /* 0x000fe200078e00ff */
[----:B------:R-:W-:Y:S02]  /*1140*/  PRMT R139, R62, 0x7632, R139 ;  /* 0x000076323e8b7816 */ /* 0x000fe4000000008b */
[----:B------:R-:W-:Y:S02]  /*1150*/  SHF.L.U32 R140, R60, 0x10, RZ ;  /* 0x000000103c8c7819 */ /* 0x000fe400000006ff */
[----:B------:R-:W-:-:S02]  /*1160*/  SHF.L.U32 R143, R61, 0x10, RZ ;  /* 0x000000103d8f7819 */ /* 0x000fc400000006ff */
[----:B------:R-:W-:Y:S02]  /*1170*/  SHF.L.U32 R138, R62, 0x10, RZ ;  /* 0x000000103e8a7819 */ /* 0x000fe400000006ff */
[----:B------:R-:W-:Y:S02]  /*1180*/  SHF.L.U32 R144, R144, 0x10, RZ ;  /* 0x0000001090907819 */ /* 0x000fe400000006ff */
[----:B------:R-:W-:Y:S02]  /*1190*/  SHF.L.U32 R142, R142, 0x10, RZ ;  /* 0x000000108e8e7819 */ /* 0x000fe400000006ff */
[----:B------:R-:W-:-:S07]  /*11a0*/  SHF.L.U32 R139, R139, 0x10, RZ ;  /* 0x000000108b8b7819 */ /* 0x000fce00000006ff */
.L_x_159:
        /* <DEDUP_REMOVED lines=26> */
[C---:B-----5:R-:W-:Y:S01]  /*1350*/  PRMT R133, R62.reuse, 0x7632, R133 ;  /* 0x000076323e857816 */ /* 0x060fe20000000085 */
[----:B------:R-:W-:Y:S01]  /*1360*/  IMAD.U32 R66, R62, 0x10000, RZ ;  /* 0x000100003e427824 */ /* 0x000fe200078e00ff */
[C---:B------:R-:W-:Y:S02]  /*1370*/  PRMT R141, R60.reuse, 0x7632, R141 ;  /* 0x000076323c8d7816 */ /* 0x040fe4000000008d */
        /* <DEDUP_REMOVED lines=10> */
.L_x_162:
[----:B-----5:R-:W-:Y:S01]  /*1420*/  PRMT R56, R60, 0x7632, R56 ;  /* 0x000076323c387816 */ /* 0x020fe20000000038 */
        /* <DEDUP_REMOVED lines=32> */
.L_x_161:
[----:B------:R-:W-:-:S04]  /*1630*/  UISETP.NE.U32.AND UP1, UPT, UR10, URZ, UPT ;  /* 0x000000ff0a00728c */ /* 0x000fc8000bf25070 */
[----:B------:R-:W-:-:S09]  /*1640*/  UISETP.NE.AND.EX UP1, UPT, UR11, URZ, UPT, UP1 ;  /* 0x000000ff0b00728c */ /* 0x000fd2000bf25310 */
[----:B------:R-:W-:Y:S05]  /*1650*/  BRA.U UP1, `(.L_x_164) ;  /* 0x0000000101847547 */ /* 0x000fea000b800000 */
        /* <DEDUP_REMOVED lines=33> */
.L_x_164:
[----:B-----5:R-:W-:Y:S01]  /*1870*/  PRMT R56, R60, 0x7632, R56 ;  /* 0x000076323c387816 */ /* 0x020fe20000000038 */
[----:B------:R-:W-:Y:S01]  /*1880*/  IMAD.U32 R57, R52, 0x10000, RZ ;  /* 0x0001000034397824 */ /* 0x000fe200078e00ff */
[----:B------:R-:W-:Y:S01]  /*1890*/  SHF.L.U32 R60, R60, 0x10, RZ ;  /* 0x000000103c3c7819 */ /* 0x000fe200000006ff */
[----:B------:R-:W-:Y:S01]  /*18a0*/  IMAD.U32 R75, R75, 0x10000, RZ ;  /* 0x000100004b4b7824 */ /* 0x000fe200078e00ff */
[C---:B------:R-:W-:Y:S01]  /*18b0*/  PRMT R58, R61.reuse, 0x7632, R58 ;  /* 0x000076323d3a7816 */ /* 0x040fe2000000003a */
[----:B------:R-:W-:Y:S01]  /*18c0*/  IMAD.U32 R56, R56, 0x10000, RZ ;  /* 0x0001000038387824 */ /* 0x000fe200078e00ff */
[----:B------:R-:W-:Y:S01]  /*18d0*/  SHF.L.U32 R61, R61, 0x10, RZ ;  /* 0x000000103d3d7819 */ /* 0x000fe200000006ff */
[----:B------:R-:W-:Y:S01]  /*18e0*/  FADD.FTZ R57, R57, R60 ;  /* 0x0000003c39397221 */ /* 0x000fe20000010000 */
[----:B------:R-:W-:Y:S01]  /*18f0*/  SHF.L.U32 R60, R53, 0x10, RZ ;  /* 0x00000010353c7819 */ /* 0x000fe200000006ff */
[----:B------:R-:W-:Y:S01]  /*1900*/  IMAD.U32 R69, R69, 0x10000, RZ ;  /* 0x0001000045457824 */ /* 0x000fe200078e00ff */
[----:B------:R-:W-:-:S02]  /*1910*/  PRMT R66, R62, 0x7632, R66 ;  /* 0x000076323e427816 */ /* 0x000fc40000000042 */
[----:B------:R-:W-:Y:S01]  /*1920*/  PRMT R70, R63, 0x7632, R70 ;  /* 0x000076323f467816 */ /* 0x000fe20000000046 */
[----:B------:R-:W-:Y:S01]  /*1930*/  FADD.FTZ R60, R60, R61 ;  /* 0x0000003d3c3c7221 */ /* 0x000fe20000010000 */
[----:B------:R-:W-:Y:S01]  /*1940*/  SHF.L.U32 R115, R49, 0x10, RZ ;  /* 0x0000001031737819 */ /* 0x000fe200000006ff */
[----:B------:R-:W-:Y:S01]  /*1950*/  IMAD.U32 R66, R66, 0x10000, RZ ;  /* 0x0001000042427824 */ /* 0x000fe200078e00ff */
[----:B------:R-:W-:Y:S02]  /*1960*/  SHF.L.U32 R71, R63, 0x10, RZ ;  /* 0x000000103f477819 */ /* 0x000fe400000006ff */
[----:B------:R-:W-:Y:S01]  /*1970*/  SHF.L.U32 R59, R76, 0x10, RZ ;  /* 0x000000104c3b7819 */ /* 0x000fe200000006ff */
[----:B------:R-:W-:Y:S01]  /*1980*/  FADD.FTZ R115, R115, R60 ;  /* 0x0000003c73737221 */ /* 0x000fe20000010000 */
[----:B------:R-:W-:Y:S02]  /*1990*/  SHF.L.U32 R62, R62, 0x10, RZ ;  /* 0x000000103e3e7819 */ /* 0x000fe400000006ff */
        /* <DEDUP_REMOVED lines=29> */
.L_x_163:
[----:B------:R-:W0:Y:S01]  /*1b70*/  @P0 LDC.64 R68, c[0x0][0x3a8] ;  /* 0x0000ea00ff440b82 */ /* 0x000e220000000a00 */
[----:B------:R-:W-:-:S07]  /*1b80*/  IADD3 R109, PT, PT, R105, 0x40, RZ ;  /* 0x00000040696d7810 */ /* 0x000fce0007ffe0ff */
        /* <DEDUP_REMOVED lines=16> */
[C---:B-----5:R-:W-:Y:S01]  /*1c90*/  PRMT R130, R61.reuse, 0x7632, R130 ;  /* 0x000076323d827816 */ /* 0x060fe20000000082 */
        /* <DEDUP_REMOVED lines=12> */
.L_x_166:
        /* <DEDUP_REMOVED lines=33> */
.L_x_165:
        /* <DEDUP_REMOVED lines=18> */
[----:B------:R-:W-:Y:S02]  /*2090*/  PRMT R59, R55, 0x7632, R59 ;  /* 0x00007632373b7816 */ /* 0x000fe4000000003b */
[----:B------:R-:W-:Y:S01]  /*20a0*/  SHF.L.U32 R63, R63, 0x10, RZ ;  /* 0x000000103f3f7819 */ /* 0x000fe200000006ff */
[----:B------:R-:W-:Y:S01]  /*20b0*/  IMAD.U32 R58, R58, 0x10000, RZ ;  /* 0x000100003a3a7824 */ /* 0x000fe200078e00ff */
[----:B------:R-:W-:Y:S02]  /*20c0*/  SHF.L.U32 R60, R55, 0x10, RZ ;  /* 0x00000010373c7819 */ /* 0x000fe400000006ff */
[----:B------:R-:W-:Y:S02]  /*20d0*/  SHF.L.U32 R67, R67, 0x10, RZ ;  /* 0x0000001043437819 */ /* 0x000fe400000006ff */
[----:B------:R-:W-:-:S02]  /*20e0*/  SHF.L.U32 R69, R69, 0x10, RZ ;  /* 0x0000001045457819 */ /* 0x000fc400000006ff */
        /* <DEDUP_REMOVED lines=14> */
.L_x_168:
[C---:B-----5:R-:W-:Y:S01]  /*21d0*/  PRMT R68, R61.reuse, 0x7632, R68 ;  /* 0x000076323d447816 */ /* 0x060fe20000000044 */
[----:B------:R-:W-:Y:S01]  /*21e0*/  IMAD.U32 R61, R61, 0x10000, RZ ;  /* 0x000100003d3d7824 */ /* 0x000fe200078e00ff */
[----:B------:R-:W-:Y:S01]  /*21f0*/  SHF.L.U32 R56, R53, 0x10, RZ ;  /* 0x0000001035387819 */ /* 0x000fe200000006ff */
[----:B------:R-:W-:Y:S01]  /*2200*/  IMAD.U32 R113, R74, 0x10000, RZ ;  /* 0x000100004a717824 */ /* 0x000fe200078e00ff */
[C---:B------:R-:W-:Y:S02]  /*2210*/  PRMT R58, R60.reuse, 0x7632, R58 ;  /* 0x000076323c3a7816 */ /* 0x040fe4000000003a */
[----:B------:R-:W-:Y:S01]  /*2220*/  SHF.L.U32 R60, R60, 0x10, RZ ;  /* 0x000000103c3c7819 */ /* 0x000fe200000006ff */
[----:B------:R-:W-:Y:S01]  /*2230*/  FADD.FTZ R129, R56, R61 ;  /* 0x0000003d38817221 */ /* 0x000fe20000010000 */
[C---:B------:R-:W-:Y:S02]  /*2240*/  SHF.L.U32 R57, R52.reuse, 0x10, RZ ;  /* 0x0000001034397819 */ /* 0x040fe400000006ff */
[----:B------:R-:W-:-:S02]  /*2250*/  PRMT R56, R52, 0x7632, R56 ;  /* 0x0000763234387816 */ /* 0x000fc40000000038 */
[----:B------:R-:W-:Y:S01]  /*2260*/  SHF.L.U32 R59, R58, 0x10, RZ ;  /* 0x000000103a3b7819 */ /* 0x000fe200000006ff */
[----:B------:R-:W-:Y:S01]  /*2270*/  FADD.FTZ R60, R57, R60 ;  /* 0x0000003c393c7221 */ /* 0x000fe20000010000 */
[----:B------:R-:W-:Y:S01]  /*2280*/  PRMT R57, R53, 0x7632, R57 ;  /* 0x0000763235397816 */ /* 0x000fe20000000039 */
[----:B------:R-:W-:Y:S01]  /*2290*/  IMAD.U32 R56, R56, 0x10000, RZ ;  /* 0x0001000038387824 */ /* 0x000fe200078e00ff */
[C---:B------:R-:W-:Y:S02]  /*22a0*/  PRMT R69, R62.reuse, 0x7632, R69 ;  /* 0x000076323e457816 */ /* 0x040fe40000000045 */
[----:B------:R-:W-:Y:S01]  /*22b0*/  SHF.L.U32 R62, R62, 0x10, RZ ;  /* 0x000000103e3e7819 */ /* 0x000fe200000006ff */
[----:B------:R-:W-:Y:S01]  /*22c0*/  FADD.FTZ R56, R59, R56 ;  /* 0x000000383b387221 */ /* 0x000fe20000010000 */
[----:B------:R-:W-:Y:S02]  /*22d0*/  SHF.L.U32 R61, R54, 0x10, RZ ;  /* 0x00000010363d7819 */ /* 0x000fe400000006ff */
[----:B------:R-:W-:-:S02]  /*22e0*/  SHF.L.U32 R68, R68, 0x10, RZ ;  /* 0x0000001044447819 */ /* 0x000fc400000006ff */
[----:B------:R-:W-:Y:S01]  /*22f0*/  SHF.L.U32 R57, R57, 0x10, RZ ;  /* 0x0000001039397819 */ /* 0x000fe200000006ff */
[----:B------:R-:W-:Y:S01]  /*2300*/  FADD.FTZ R70, R61, R62 ;  /* 0x0000003e3d467221 */ /* 0x000fe20000010000 */
[C---:B------:R-:W-:Y:S01]  /*2310*/  PRMT R71, R63.reuse, 0x7632, R71 ;  /* 0x000076323f477816 */ /* 0x040fe20000000047 */
[----:B------:R-:W-:Y:S01]  /*2320*/  IMAD.U32 R63, R63, 0x10000, RZ ;  /* 0x000100003f3f7824 */ /* 0x000fe200078e00ff */
[----:B------:R-:W-:Y:S01]  /*2330*/  PRMT R58, R54, 0x7632, R58 ;  /* 0x00007632363a7816 */ /* 0x000fe2000000003a */
[----:B------:R-:W-:Y:S01]  /*2340*/  FADD.FTZ R57, R68, R57 ;  /* 0x0000003944397221 */ /* 0x000fe20000010000 */
        /* <DEDUP_REMOVED lines=28> */
.L_x_167:
        /* <DEDUP_REMOVED lines=12> */
[----:B---3--:R-:W-:Y:S01]  /*25d0*/  PRMT R67, R48, 0x7632, R67 ;  /* 0x0000763230437816 */ /* 0x008fe20000000043 */
[----:B0-----:R-:W-:Y:S06]  /*25e0*/  BRA.U UP0, `(.L_x_169) ;  /* 0x0000000100c87547 */ /* 0x001fec000b800000 */
[----:B------:R-:W-:Y:S02]  /*25f0*/  PRMT R68, R51, 0x7632, R68 ;  /* 0x0000763233447816 */ /* 0x000fe40000000044 */
[----:B------:R-:W-:Y:S02]  /*2600*/  PRMT R69, R49, 0x7632, R69 ;  /* 0x0000763231457816 */ /* 0x000fe40000000045 */
[----:B------:R-:W-:Y:S01]  /*2610*/  PRMT R75, R50, 0x7632, R75 ;  /* 0x00007632324b7816 */ /* 0x000fe2000000004b */
[----:B------:R-:W-:Y:S06]  /*2620*/  BRA.U UP1, `(.L_x_170) ;  /* 0x0000000101347547 */ /* 0x000fec000b800000 */
        /* <DEDUP_REMOVED lines=13> */
.L_x_170:
[----:B-----5:R-:W-:Y:S01]  /*2700*/  PRMT R58, R61, 0x7632, R58 ;  /* 0x000076323d3a7816 */ /* 0x020fe2000000003a */
[----:B------:R-:W-:Y:S01]  /*2710*/  IMAD.U32 R69, R69, 0x10000, RZ ;  /* 0x0001000045457824 */ /* 0x000fe200078e00ff */
[C---:B------:R-:W-:Y:S01]  /*2720*/  PRMT R56, R60.reuse, 0x7632, R56 ;  /* 0x000076323c387816 */ /* 0x040fe20000000038 */
[----:B------:R-:W-:Y:S01]  /*2730*/  IMAD.U32 R60, R60, 0x10000, RZ ;  /* 0x000100003c3c7824 */ /* 0x000fe200078e00ff */
[----:B------:R-:W-:Y:S02]  /*2740*/  SHF.L.U32 R61, R61, 0x10, RZ ;  /* 0x000000103d3d7819 */ /* 0x000fe400000006ff */
[C---:B------:R-:W-:Y:S02]  /*2750*/  PRMT R59, R62.reuse, 0x7632, R59 ;  /* 0x000076323e3b7816 */ /* 0x040fe4000000003b */
[----:B------:R-:W-:Y:S01]  /*2760*/  SHF.L.U32 R74, R62, 0x10, RZ ;  /* 0x000000103e4a7819 */ /* 0x000fe200000006ff */
[----:B------:R-:W-:Y:S01]  /*2770*/  IMAD.U32 R62, R49, 0x10000, RZ ;  /* 0x00010000313e7824 */ /* 0x000fe200078e00ff */
[----:B------:R-:W-:-:S02]  /*2780*/  SHF.L.U32 R57, R48, 0x10, RZ ;  /* 0x0000001030397819 */ /* 0x000fc400000006ff */
        /* <DEDUP_REMOVED lines=8> */
[----:B------:R-:W-:Y:S02]  /*2810*/  SHF.L.U32 R77, R75, 0x10, RZ ;  /* 0x000000104b4d7819 */ /* 0x000fe400000006ff */
[----:B------:R-:W-:-:S02]  /*2820*/  SHF.L.U32 R68, R68, 0x10, RZ ;  /* 0x0000001044447819 */ /* 0x000fc400000006ff */
[----:B------:R-:W-:Y:S02]  /*2830*/  SHF.L.U32 R62, R51, 0x10, RZ ;  /* 0x00000010333e7819 */ /* 0x000fe400000006ff */
        /* <DEDUP_REMOVED lines=13> */
.L_x_169:
[----:B------:R-:W-:Y:S05]  /*2910*/  BRA.U UP1, `(.L_x_172) ;  /* 0x0000000101947547 */ /* 0x000fea000b800000 */
[----:B-----5:R-:W-:Y:S01]  /*2920*/  PRMT R68, R61, 0x7632, R68 ;  /* 0x000076323d447816 */ /* 0x020fe20000000044 */
[----:B------:R-:W-:Y:S01]  /*2930*/  IMAD.U32 R56, R53, 0x10000, RZ ;  /* 0x0001000035387824 */ /* 0x000fe200078e00ff */
[----:B------:R-:W-:Y:S02]  /*2940*/  PRMT R69, R62, 0x7632, R69 ;  /* 0x000076323e457816 */ /* 0x000fe40000000045 */
[C---:B------:R-:W-:Y:S01]  /*2950*/  PRMT R67, R60.reuse, 0x7632, R67 ;  /* 0x000076323c437816 */ /* 0x040fe20000000043 */
[----:B------:R-:W-:Y:S01]  /*2960*/  IMAD.U32 R60, R60, 0x10000, RZ ;  /* 0x000100003c3c7824 */ /* 0x000fe200078e00ff */
[----:B------:R-:W-:Y:S02]  /*2970*/  SHF.L.U32 R61, R61, 0x10, RZ ;  /* 0x000000103d3d7819 */ /* 0x000fe400000006ff */
        /* <DEDUP_REMOVED lines=9> */
[----:B------:R-:W-:Y:S02]  /*2a10*/  PRMT R57, R53, 0x7632, R57 ;  /* 0x0000763235397816 */ /* 0x000fe40000000039 */
[----:B------:R-:W-:Y:S02]  /*2a20*/  PRMT R58, R54, 0x7632, R58 ;  /* 0x00007632363a7816 */ /* 0x000fe4000000003a */
[----:B------:R-:W-:Y:S02]  /*2a30*/  PRMT R59, R55, 0x7632, R59 ;  /* 0x00007632373b7816 */ /* 0x000fe4000000003b */
[----:B------:R-:W-:-:S02]  /*2a40*/  SHF.L.U32 R63, R63, 0x10, RZ ;  /* 0x000000103f3f7819 */ /* 0x000fc400000006ff */
[----:B------:R-:W-:Y:S01]  /*2a50*/  SHF.L.U32 R60, R55, 0x10, RZ ;  /* 0x00000010373c7819 */ /* 0x000fe200000006ff */
[----:B------:R-:W-:Y:S01]  /*2a60*/  IMAD.U32 R59, R59, 0x10000, RZ ;  /* 0x000100003b3b7824 */ /* 0x000fe200078e00ff */
[----:B------:R-:W-:Y:S02]  /*2a70*/  SHF.L.U32 R68, R68, 0x10, RZ ;  /* 0x0000001044447819 */ /* 0x000fe400000006ff */
[----:B------:R-:W-:Y:S02]  /*2a80*/  SHF.L.U32 R69, R69, 0x10, RZ ;  /* 0x0000001045457819 */ /* 0x000fe400000006ff */
[----:B------:R-:W-:Y:S01]  /*2a90*/  SHF.L.U32 R76, R75, 0x10, RZ ;  /* 0x000000104b4c7819 */ /* 0x000fe200000006ff */
[----:B------:R-:W-:Y:S01]  /*2aa0*/  FADD.FTZ R75, R60, R63 ;  /* 0x0000003f3c4b7221 */ /* 0x000fe20000010000 */
[----:B------:R-:W-:Y:S02]  /*2ab0*/  SHF.L.U32 R58, R58, 0x10, RZ ;  /* 0x000000103a3a7819 */ /* 0x000fe400000006ff */
        /* <DEDUP_REMOVED lines=11> */
.L_x_172:
[C---:B-----5:R-:W-:Y:S01]  /*2b70*/  PRMT R57, R60.reuse, 0x7632, R57 ;  /* 0x000076323c397816 */ /* 0x060fe20000000039 */
[----:B------:R-:W-:Y:S01]  /*2b80*/  IMAD.U32 R60, R60, 0x10000, RZ ;  /* 0x000100003c3c7824 */ /* 0x000fe200078e00ff */
[----:B------:R-:W-:Y:S01]  /*2b90*/  SHF.L.U32 R59, R52, 0x10, RZ ;  /* 0x00000010343b7819 */ /* 0x000fe200000006ff */
[----:B------:R-:W-:Y:S01]  /*2ba0*/  IMAD.U32 R74, R63, 0x10000, RZ ;  /* 0x000100003f4a7824 */ /* 0x000fe200078e00ff */
[----:B------:R-:W-:Y:S01]  /*2bb0*/  PRMT R68, R61, 0x7632, R68 ;  /* 0x000076323d447816 */ /* 0x000fe20000000044 */
[----:B------:R-:W-:Y:S01]  /*2bc0*/  IMAD.U32 R57, R57, 0x10000, RZ ;  /* 0x0001000039397824 */ /* 0x000fe200078e00ff */
[----:B------:R-:W-:Y:S01]  /*2bd0*/  SHF.L.U32 R61, R61, 0x10, RZ ;  /* 0x000000103d3d7819 */ /* 0x000fe200000006ff */
[----:B------:R-:W-:Y:S01]  /*2be0*/  FADD.FTZ R59, R59, R60 ;  /* 0x0000003c3b3b7221 */ /* 0x000fe20000010000 */
[----:B------:R-:W-:Y:S02]  /*2bf0*/  SHF.L.U32 R58, R53, 0x10, RZ ;  /* 0x00000010353a7819 */ /* 0x000fe400000006ff */
[----:B------:R-:W-:-:S02]  /*2c00*/  SHF.L.U32 R110, R48, 0x10, RZ ;  /* 0x00000010306e7819 */ /* 0x000fc400000006ff */
[----:B------:R-:W-:Y:S01]  /*2c10*/  PRMT R56, R52, 0x7632, R56 ;  /* 0x0000763234387816 */ /* 0x000fe20000000038 */
[----:B------:R-:W-:Y:S01]  /*2c20*/  FADD.FTZ R61, R58, R61 ;  /* 0x0000003d3a3d7221 */ /* 0x000fe20000010000 */
[----:B------:R-:W-:Y:S01]  /*2c30*/  PRMT R69, R62, 0x7632, R69 ;  /* 0x000076323e457816 */ /* 0x000fe20000000045 */
[----:B------:R-:W-:Y:S01]  /*2c40*/  FADD.FTZ R110, R110, R59 ;  /* 0x0000003b6e6e7221 */ /* 0x000fe20000010000 */
[----:B------:R-:W-:Y:S02]  /*2c50*/  PRMT R73, R63, 0x7632, R73 ;  /* 0x000076323f497816 */ /* 0x000fe40000000049 */
[----:B------:R-:W-:Y:S02]  /*2c60*/  SHF.L.U32 R56, R56, 0x10, RZ ;  /* 0x0000001038387819 */ /* 0x000fe400000006ff */
[----:B------:R-:W-:Y:S02]  /*2c70*/  PRMT R58, R54, 0x7632, R58 ;  /* 0x00007632363a7816 */ /* 0x000fe4000000003a */
[----:B------:R-:W-:Y:S01]  /*2c80*/  PRMT R59, R55, 0x7632, R59 ;  /* 0x00007632373b7816 */ /* 0x000fe2000000003b */
[----:B------:R-:W-:Y:S01]  /*2c90*/  FADD.FTZ R56, R57, R56 ;  /* 0x0000003839387221 */ /* 0x000fe20000010000 */
        /* <DEDUP_REMOVED lines=9> */
[----:B------:R-:W-:Y:S01]  /*2d30*/  PRMT R57, R53, 0x7632, R57 ;  /* 0x0000763235397816 */ /* 0x000fe20000000039 */
[----:B------:R-:W-:Y:S01]  /*2d40*/  IMAD.U32 R63, R50, 0x10000, RZ ;  /* 0x00010000323f7824 */ /* 0x000fe200078e00ff */
[----:B------:R-:W-:Y:S01]  /*2d50*/  SHF.L.U32 R75, R55, 0x10, RZ ;  /* 0x00000010374b7819 */ /* 0x000fe200000006ff */
[----:B------:R-:W-:Y:S01]  /*2d60*/  FADD.FTZ R77, R69, R58 ;  /* 0x0000003a454d7221 */ /* 0x000fe20000010000 */
[----:B------:R-:W-:Y:S01]  /*2d70*/  PRMT R60, R51, 0x7632, R60 ;  /* 0x00007632333c7816 */ /* 0x000fe2000000003c */
[--C-:B------:R-:W-:Y:S01]  /*2d80*/  FADD.FTZ R76, R76, R59.reuse ;  /* 0x0000003b4c4c7221 */ /* 0x100fe20000010000 */
        /* <DEDUP_REMOVED lines=8> */
[----:B------:R-:W-:Y:S01]  /*2e10*/  SHF.L.U32 R62, R51, 0x10, RZ ;  /* 0x00000010333e7819 */ /* 0x000fe200000006ff */
[----:B------:R-:W-:Y:S01]  /*2e20*/  FADD.FTZ R76, R76, R61 ;  /* 0x0000003d4c4c7221 */ /* 0x000fe20000010000 */
[----:B------:R-:W-:-:S02]  /*2e30*/  SHF.L.U32 R60, R59, 0x10, RZ ;  /* 0x000000103b3c7819 */ /* 0x000fc400000006ff */
[----:B------:R-:W-:Y:S01]  /*2e40*/  SHF.L.U32 R58, R58, 0x10, RZ ;  /* 0x000000103a3a7819 */ /* 0x000fe200000006ff */
[----:B------:R-:W-:Y:S01]  /*2e50*/  FADD.FTZ R75, R62, R75 ;  /* 0x0000004b3e4b7221 */ /* 0x000fe20000010000 */
[----:B------:R-:W-:Y:S01]  /*2e60*/  SHF.L.U32 R67, R67, 0x10, RZ ;  /* 0x0000001043437819 */ /* 0x000fe200000006ff */
[----:B------:R-:W-:Y:S02]  /*2e70*/  FADD.FTZ R77, R77, R60 ;  /* 0x0000003c4d4d7221 */ /* 0x000fe40000010000 */
[----:B------:R-:W-:Y:S01]  /*2e80*/  FADD.FTZ R108, R57, R58 ;  /* 0x0000003a396c7221 */ /* 0x000fe20000010000 */
[----:B------:R-:W-:Y:S01]  /*2e90*/  F2FP.BF16.F32.PACK_AB R59, R76, R75 ;  /* 0x0000004b4c3b723e */ /* 0x000fe200000010ff */
[----:B------:R-:W-:Y:S01]  /*2ea0*/  FADD.FTZ R127, R67, R56 ;  /* 0x00000038437f7221 */ /* 0x000fe20000010000 */
[----:B------:R-:W-:Y:S02]  /*2eb0*/  F2FP.BF16.F32.PACK_AB R58, R77, R74 ;  /* 0x0000004a4d3a723e */ /* 0x000fe400000010ff */
[----:B------:R-:W-:-:S02]  /*2ec0*/  F2FP.BF16.F32.PACK_AB R57, R108, R73 ;  /* 0x000000496c39723e */ /* 0x000fc400000010ff */
[----:B------:R-:W-:-:S07]  /*2ed0*/  F2FP.BF16.F32.PACK_AB R56, R127, R110 ;  /* 0x0000006e7f38723e */ /* 0x000fce00000010ff */
.L_x_171:
[----:B------:R-:W0:Y:S01]  /*2ee0*/  @P2 LDC.64 R60, c[0x0][0x3a0] ;  /* 0x0000e800ff3c2b82 */ /* 0x000e220000000a00 */
[----:B------:R-:W-:-:S07]  /*2ef0*/  VIADD R67, R105, 0x80 ;  /* 0x0000008069437836 */ /* 0x000fce0000000000 */
        /* <DEDUP_REMOVED lines=11> */
[----:B0----5:R-:W-:Y:S02]  /*2fb0*/  PRMT R68, R51, 0x7632, R68 ;  /* 0x0000763233447816 */ /* 0x021fe40000000044 */
[----:B------:R-:W-:Y:S02]  /*2fc0*/  PRMT R69, R50, 0x7632, R69 ;  /* 0x0000763232457816 */ /* 0x000fe40000000045 */
[----:B------:R-:W-:Y:S02]  /*2fd0*/  PRMT R78, R49, 0x7632, R78 ;  /* 0x00007632314e7816 */ /* 0x000fe4000000004e */
[----:B------:R-:W-:Y:S01]  /*2fe0*/  PRMT R79, R48, 0x7632, R79 ;  /* 0x00007632304f7816 */ /* 0x000fe2000000004f */
[----:B------:R-:W-:Y:S06]  /*2ff0*/  BRA.U UP1, `(.L_x_174) ;  /* 0x0000000101347547 */ /* 0x000fec000b800000 */
[C---:B------:R-:W-:Y:S01]  /*3000*/  PRMT R68, R63.reuse, 0x7632, R68 ;  /* 0x000076323f447816 */ /* 0x040fe20000000044 */
        /* <DEDUP_REMOVED lines=12> */
.L_x_174:
[----:B------:R-:W-:Y:S01]  /*30d0*/  PRMT R56, R60, 0x7632, R56 ;  /* 0x000076323c387816 */ /* 0x000fe20000000038 */
[----:B------:R-:W-:Y:S01]  /*30e0*/  IMAD.U32 R57, R48, 0x10000, RZ ;  /* 0x0001000030397824 */ /* 0x000fe200078e00ff */
[----:B------:R-:W-:Y:S01]  /*30f0*/  PRMT R58, R61, 0x7632, R58 ;  /* 0x000076323d3a7816 */ /* 0x000fe2000000003a */
[----:B------:R-:W-:Y:S01]  /*3100*/  IMAD.U32 R79, R79, 0x10000, RZ ;  /* 0x000100004f4f7824 */ /* 0x000fe200078e00ff */
[----:B------:R-:W-:Y:S01]  /*3110*/  PRMT R59, R62, 0x7632, R59 ;  /* 0x000076323e3b7816 */ /* 0x000fe2000000003b */
[----:B------:R-:W-:Y:S01]  /*3120*/  IMAD.U32 R56, R56, 0x10000, RZ ;  /* 0x0001000038387824 */ /* 0x000fe200078e00ff */
[----:B------:R-:W-:Y:S02]  /*3130*/  SHF.L.U32 R64, R62, 0x10, RZ ;  /* 0x000000103e407819 */ /* 0x000fe400000006ff */
[----:B------:R-:W-:Y:S02]  /*3140*/  SHF.L.U32 R60, R60, 0x10, RZ ;  /* 0x000000103c3c7819 */ /* 0x000fe400000006ff */
[----:B------:R-:W-:-:S02]  /*3150*/  SHF.L.U32 R61, R61, 0x10, RZ ;  /* 0x000000103d3d7819 */ /* 0x000fc400000006ff */
[----:B------:R-:W-:Y:S01]  /*3160*/  SHF.L.U32 R62, R49, 0x10, RZ ;  /* 0x00000010313e7819 */ /* 0x000fe200000006ff */
[----:B------:R-:W-:Y:S01]  /*3170*/  FADD.FTZ R106, R57, R60 ;  /* 0x0000003c396a7221 */ /* 0x000fe20000010000 */
[----:B------:R-:W-:Y:S01]  /*3180*/  PRMT R112, R63, 0x7632, R112 ;  /* 0x000076323f707816 */ /* 0x000fe20000000070 */
        /* <DEDUP_REMOVED lines=21> */
.L_x_173:
[----:B------:R-:W-:Y:S05]  /*32e0*/  BRA.U UP1, `(.L_x_176) ;  /* 0x0000000101947547 */ /* 0x000fea000b800000 */
[----:B0----5:R-:W-:Y:S01]  /*32f0*/  PRMT R79, R62, 0x7632, R79 ;  /* 0x000076323e4f7816 */ /* 0x021fe2000000004f */
[----:B------:R-:W-:Y:S01]  /*3300*/  IMAD.U32 R57, R52, 0x10000, RZ ;  /* 0x0001000034397824 */ /* 0x000fe200078e00ff */
[----:B------:R-:W-:Y:S02]  /*3310*/  PRMT R68, R60, 0x7632, R68 ;  /* 0x000076323c447816 */ /* 0x000fe40000000044 */
[----:B------:R-:W-:Y:S02]  /*3320*/  PRMT R69, R61, 0x7632, R69 ;  /* 0x000076323d457816 */ /* 0x000fe40000000045 */
[----:B------:R-:W-:Y:S02]  /*3330*/  SHF.L.U32 R62, R62, 0x10, RZ ;  /* 0x000000103e3e7819 */ /* 0x000fe400000006ff */
[----:B------:R-:W-:Y:S02]  /*3340*/  SHF.L.U32 R59, R54, 0x10, RZ ;  /* 0x00000010363b7819 */ /* 0x000fe400000006ff */
[----:B------:R-:W-:-:S02]  /*3350*/  SHF.L.U32 R60, R60, 0x10, RZ ;  /* 0x000000103c3c7819 */ /* 0x000fc400000006ff */
[----:B------:R-:W-:Y:S01]  /*3360*/  SHF.L.U32 R61, R61, 0x10, RZ ;  /* 0x000000103d3d7819 */ /* 0x000fe200000006ff */
[----:B------:R-:W-:Y:S01]  /*3370*/  FADD.FTZ R64, R59, R62 ;  /* 0x0000003e3b407221 */ /* 0x000fe20000010000 */
[----:B------:R-:W-:Y:S01]  /*3380*/  SHF.L.U32 R56, R53, 0x10, RZ ;  /* 0x0000001035387819 */ /* 0x000fe200000006ff */
[----:B------:R-:W-:Y:S01]  /*3390*/  FADD.FTZ R106, R57, R60 ;  /* 0x0000003c396a7221 */ /* 0x000fe20000010000 */
[----:B------:R-:W-:Y:S01]  /*33a0*/  PRMT R104, R63, 0x7632, R104 ;  /* 0x000076323f687816 */ /* 0x000fe20000000068 */
[C---:B------:R-:W-:Y:S01]  /*33b0*/  IMAD.U32 R60, R55.reuse, 0x10000, RZ ;  /* 0x00010000373c7824 */ /* 0x040fe200078e00ff */
        /* <DEDUP_REMOVED lines=17> */
[----:B------:R-:W-:Y:S01]  /*34d0*/  F2FP.BF16.F32.PACK_AB R59, R68, R69 ;  /* 0x00000045443b723e */ /* 0x000fe200000010ff */
[----:B------:R-:W-:Y:S01]  /*34e0*/  FADD.FTZ R104, R79, R58 ;  /* 0x0000003a4f687221 */ /* 0x000fe20000010000 */
[----:B------:R-:W-:Y:S01]  /*34f0*/  F2FP.BF16.F32.PACK_AB R56, R112, R106 ;  /* 0x0000006a7038723e */ /* 0x000fe200000010ff */
[----:B------:R-:W-:-:S03]  /*3500*/  FADD.FTZ R78, R78, R57 ;  /* 0x000000394e4e7221 */ /* 0x000fc60000010000 */
[----:B------:R-:W-:Y:S02]  /*3510*/  F2FP.BF16.F32.PACK_AB R58, R104, R64 ;  /* 0x00000040683a723e */ /* 0x000fe400000010ff */
[----:B------:R-:W-:Y:S01]  /*3520*/  F2FP.BF16.F32.PACK_AB R57, R78, R65 ;  /* 0x000000414e39723e */ /* 0x000fe200000010ff */
[----:B------:R-:W-:Y:S06]  /*3530*/  BRA `(.L_x_175) ;  /* 0x0000000000e07947 */ /* 0x000fec0003800000 */
.L_x_176:
[----:B0----5:R-:W-:Y:S02]  /*3540*/  PRMT R57, R60, 0x7632, R57 ;  /* 0x000076323c397816 */ /* 0x021fe40000000039 */
[----:B------:R-:W-:Y:S02]  /*3550*/  PRMT R56, R52, 0x7632, R56 ;  /* 0x0000763234387816 */ /* 0x000fe40000000038 */
[----:B------:R-:W-:Y:S02]  /*3560*/  SHF.L.U32 R60, R60, 0x10, RZ ;  /* 0x000000103c3c7819 */ /* 0x000fe400000006ff */
[----:B------:R-:W-:Y:S02]  /*3570*/  PRMT R64, R61, 0x7632, R64 ;  /* 0x000076323d407816 */ /* 0x000fe40000000040 */
[----:B------:R-:W-:Y:S02]  /*3580*/  SHF.L.U32 R59, R52, 0x10, RZ ;  /* 0x00000010343b7819 */ /* 0x000fe400000006ff */
[----:B------:R-:W-:-:S02]  /*3590*/  SHF.L.U32 R57, R57, 0x10, RZ ;  /* 0x0000001039397819 */ /* 0x000fc400000006ff */
[----:B------:R-:W-:Y:S01]  /*35a0*/  SHF.L.U32 R56, R56, 0x10, RZ ;  /* 0x0000001038387819 */ /* 0x000fe200000006ff */
[----:B------:R-:W-:Y:S01]  /*35b0*/  FADD.FTZ R59, R59, R60 ;  /* 0x0000003c3b3b7221 */ /* 0x000fe20000010000 */
[----:B------:R-:W-:Y:S02]  /*35c0*/  SHF.L.U32 R61, R61, 0x10, RZ ;  /* 0x000000103d3d7819 */ /* 0x000fe400000006ff */
[----:B------:R-:W-:Y:S01]  /*35d0*/  SHF.L.U32 R58, R53, 0x10, RZ ;  /* 0x00000010353a7819 */ /* 0x000fe200000006ff */
[--C-:B------:R-:W-:Y:S01]  /*35e0*/  FADD.FTZ R112, R57, R56.reuse ;  /* 0x0000003839707221 */ /* 0x100fe20000010000 */
[----:B------:R-:W-:Y:S02]  /*35f0*/  SHF.L.U32 R106, R48, 0x10, RZ ;  /* 0x00000010306a7819 */ /* 0x000fe400000006ff */
[----:B------:R-:W-:Y:S01]  /*3600*/  PRMT R56, R53, 0x7632, R56 ;  /* 0x0000763235387816 */ /* 0x000fe20000000038 */
[----:B------:R-:W-:Y:S01]  /*3610*/  FADD.FTZ R61, R58, R61 ;  /* 0x0000003d3a3d7221 */ /* 0x000fe20000010000 */
[C---:B------:R-:W-:Y:S01]  /*3620*/  PRMT R65, R62.reuse, 0x7632, R65 ;  /* 0x000076323e417816 */ /* 0x040fe20000000041 */
[----:B------:R-:W-:Y:S01]  /*3630*/  IMAD.U32 R62, R62, 0x10000, RZ ;  /* 0x000100003e3e7824 */ /* 0x000fe200078e00ff */
[----:B------:R-:W-:Y:S01]  /*3640*/  PRMT R68, R63, 0x7632, R68 ;  /* 0x000076323f447816 */ /* 0x000fe20000000044 */
[----:B------:R-:W-:Y:S01]  /*3650*/  FADD.FTZ R106, R106, R59 ;  /* 0x0000003b6a6a7221 */ /* 0x000fe20000010000 */
[----:B------:R-:W-:Y:S01]  /*3660*/  PRMT R57, R54, 0x7632, R57 ;  /* 0x0000763236397816 */ /* 0x000fe20000000039 */
[----:B------:R-:W-:Y:S01]  /*3670*/  IMAD.U32 R104, R65, 0x10000, RZ ;  /* 0x0001000041687824 */ /* 0x000fe200078e00ff */
        /* <DEDUP_REMOVED lines=27> */
[----:B------:R-:W-:Y:S02]  /*3830*/  IMAD.U32 R57, R56, 0x10000, RZ ;  /* 0x0001000038397824 */ /* 0x000fe400078e00ff */
        /* <DEDUP_REMOVED lines=8> */
.L_x_175:
        /* <DEDUP_REMOVED lines=49> */
[----:B0-----:R-:W-:Y:S02]  /*3bd0*/  FADD.FTZ R79, R62, R61 ;  /* 0x0000003d3e4f7221 */ /* 0x001fe40000010000 */
[----:B------:R-:W0:Y:S03]  /*3be0*/  LDC R61, c[0x0][0x400] ;  /* 0x00010000ff3d7b82 */ /* 0x000e260000000800 */
[----:B------:R-:W1:Y:S02]  /*3bf0*/  SHFL.BFLY PT, R60, R79, 0x4, 0x1f ;  /* 0x0c801f004f3c7f89 */ /* 0x000e6400000e0000 */
[----:B-1----:R-:W-:-:S05]  /*3c00*/  FADD.FTZ R145, R79, R60 ;  /* 0x0000003c4f917221 */ /* 0x002fca0000010000 */
[----:B------:R-:W1:Y:S02]  /*3c10*/  SHFL.BFLY PT, R60, R145, 0x8, 0x1f ;  /* 0x0d001f00913c7f89 */ /* 0x000e6400000e0000 */
[----:B-1----:R-:W-:-:S05]  /*3c20*/  FADD.FTZ R146, R145, R60 ;  /* 0x0000003c91927221 */ /* 0x002fca0000010000 */
[----:B------:R-:W1:Y:S02]  /*3c30*/  SHFL.BFLY PT, R147, R146, 0x10, 0x1f ;  /* 0x0e001f0092937f89 */ /* 0x000e6400000e0000 */
[----:B-1----:R-:W-:-:S04]  /*3c40*/  FADD.FTZ R60, R146, R147 ;  /* 0x00000093923c7221 */ /* 0x002fc80000010000 */
[----:B0-----:R-:W-:-:S04]  /*3c50*/  FMUL.FTZ R153, R60, R61 ;  /* 0x0000003d3c997220 */ /* 0x001fc80000410000 */
[C---:B------:R-:W-:Y:S01]  /*3c60*/  FADD.FTZ R60, -R153.reuse, R140 ;  /* 0x0000008c993c7221 */ /* 0x040fe20000010100 */
[C---:B------:R-:W-:Y:S01]  /*3c70*/  FADD.FTZ R63, -R153.reuse, R144 ;  /* 0x00000090993f7221 */ /* 0x040fe20000010100 */
[----:B------:R-:W-:Y:S02]  /*3c80*/  FADD.FTZ R79, -R153, R143 ;  /* 0x0000008f994f7221 */ /* 0x000fe40000010100 */
[----:B------:R-:W-:-:S04]  /*3c90*/  FFMA.FTZ R60, R60, R60, RZ ;  /* 0x0000003c3c3c7223 */ /* 0x000fc800000100ff */
        /* <DEDUP_REMOVED lines=85> */
.L_x_190:
        /* <DEDUP_REMOVED lines=8> */
[C---:B------:R-:W-:Y:S01]  /*4270*/  FADD.FTZ R144, -R79.reuse, R144 ;  /* 0x000000904f907221 */ /* 0x040fe20000010100 */
[----:B------:R-:W-:Y:S01]  /*4280*/  FADD.FTZ R62, -R79, R143 ;  /* 0x0000008f4f3e7221 */ /* 0x000fe20000010100 */
[----:B------:R-:W-:Y:S01]  /*4290*/  SHF.L.U32 R147, R125, 0x10, RZ ;  /* 0x000000107d937819 */ /* 0x000fe200000006ff */
[----:B------:R-:W-:Y:S01]  /*42a0*/  FADD.FTZ R60, R61, R60 ;  /* 0x0000003c3d3c7221 */ /* 0x000fe20000010000 */
[----:B------:R-:W-:Y:S01]  /*42b0*/  SHF.L.U32 R61, R2, 0x10, RZ ;  /* 0x00000010023d7819 */ /* 0x000fe200000006ff */
[----:B------:R-:W-:Y:S01]  /*42c0*/  FADD.FTZ R138, -R79, R138 ;  /* 0x0000008a4f8a7221 */ /* 0x000fe20000010100 */
[----:B------:R-:W-:Y:S01]  /*42d0*/  SHF.L.U32 R149, R3, 0x10, RZ ;  /* 0x0000001003957819 */ /* 0x000fe200000006ff */
[----:B------:R0:W1:Y:S01]  /*42e0*/  MUFU.RSQ R155, R60 ;  /* 0x0000003c009b7308 */ /* 0x0000620000001400 */
[----:B------:R-:W-:Y:S01]  /*42f0*/  SHF.L.U32 R143, R29, 0x10, RZ ;  /* 0x000000101d8f7819 */ /* 0x000fe200000006ff */
[----:B------:R-:W-:Y:S01]  /*4300*/  FADD.FTZ R142, -R79, R142 ;  /* 0x0000008e4f8e7221 */ /* 0x000fe20000010100 */
[----:B------:R-:W-:Y:S01]  /*4310*/  SHF.L.U32 R151, R121, 0x10, RZ ;  /* 0x0000001079977819 */ /* 0x000fe200000006ff */
[----:B------:R-:W-:Y:S01]  /*4320*/  FADD.FTZ R114, -R79, R114 ;  /* 0x000000724f727221 */ /* 0x000fe20000010100 */
[----:B------:R-:W-:Y:S01]  /*4330*/  SHF.L.U32 R157, R5, 0x10, RZ ;  /* 0x00000010059d7819 */ /* 0x000fe200000006ff */
[C---:B------:R-:W-:Y:S01]  /*4340*/  FADD.FTZ R136, -R79.reuse, R136 ;  /* 0x000000884f887221 */ /* 0x040fe20000010100 */
[C---:B------:R-:W-:Y:S01]  /*4350*/  FADD.FTZ R66, -R79.reuse, R66 ;  /* 0x000000424f427221 */ /* 0x040fe20000010100 */
[C---:B------:R-:W-:Y:S01]  /*4360*/  FADD.FTZ R134, -R79.reuse, R134 ;  /* 0x000000864f867221 */ /* 0x040fe20000010100 */
[C---:B0-----:R-:W-:Y:S01]  /*4370*/  FADD.FTZ R60, -R79.reuse, R139 ;  /* 0x0000008b4f3c7221 */ /* 0x041fe20000010100 */
[----:B------:R-:W-:Y:S01]  /*4380*/  SHF.L.U32 R139, R6, 0x10, RZ ;  /* 0x00000010068b7819 */ /* 0x000fe200000006ff */
[----:B------:R-:W-:Y:S01]  /*4390*/  FADD.FTZ R128, -R79, R128 ;  /* 0x000000804f807221 */ /* 0x000fe20000010100 */
[----:B------:R-:W-:Y:S01]  /*43a0*/  SHF.L.U32 R159, R7, 0x10, RZ ;  /* 0x00000010079f7819 */ /* 0x000fe200000006ff */
[C---:B------:R-:W-:Y:S01]  /*43b0*/  FADD.FTZ R132, -R79.reuse, R132 ;  /* 0x000000844f847221 */ /* 0x040fe20000010100 */
[C---:B------:R-:W-:Y:S01]  /*43c0*/  FADD.FTZ R130, -R79.reuse, R130 ;  /* 0x000000824f827221 */ /* 0x040fe20000010100 */
[C---:B------:R-:W-:Y:S01]  /*43d0*/  FADD.FTZ R70, -R79.reuse, R70 ;  /* 0x000000464f467221 */ /* 0x040fe20000010100 */
[C---:B------:R-:W-:Y:S01]  /*43e0*/  FADD.FTZ R72, -R79.reuse, R72 ;  /* 0x000000484f487221 */ /* 0x040fe20000010100 */
[----:B------:R-:W-:Y:S01]  /*43f0*/  FADD.FTZ R110, -R79, R110 ;  /* 0x0000006e4f6e7221 */ /* 0x000fe20000010100 */
[C---:B-1----:R-:W-:Y:S01]  /*4400*/  FMUL.FTZ R140, R155.reuse, R140 ;  /* 0x0000008c9b8c7220 */ /* 0x042fe20000410000 */
[C---:B------:R-:W-:Y:S01]  /*4410*/  FMUL.FTZ R144, R155.reuse, R144 ;  /* 0x000000909b907220 */ /* 0x040fe20000410000 */
[C---:B------:R-:W-:Y:S01]  /*4420*/  FMUL.FTZ R62, R155.reuse, R62 ;  /* 0x0000003e9b3e7220 */ /* 0x040fe20000410000 */
[----:B------:R-:W-:Y:S01]  /*4430*/  FMUL.FTZ R60, R155, R60 ;  /* 0x0000003c9b3c7220 */ /* 0x000fe20000410000 */
[----:B------:R-:W-:Y:S01]  /*4440*/  FFMA.FTZ R146, R140, R61, R63 ;  /* 0x0000003d8c927223 */ /* 0x000fe2000001003f */
[----:B------:R-:W-:Y:S01]  /*4450*/  FFMA.FTZ R147, R144, R147, R145 ;  /* 0x0000009390937223 */ /* 0x000fe20000010091 */
[----:B------:R-:W-:-:S02]  /*4460*/  IMAD.U32 R145, R120, 0x10000, RZ ;  /* 0x0001000078917824 */ /* 0x000fc400078e00ff */
[----:B------:R-:W-:Y:S01]  /*4470*/  FADD.FTZ R140, -R79, R137 ;  /* 0x000000894f8c7221 */ /* 0x000fe20000010100 */
[----:B------:R-:W-:Y:S01]  /*4480*/  FFMA.FTZ R148, R62, R149, R143 ;  /* 0x000000953e947223 */ /* 0x000fe2000001008f */
[----:B------:R-:W-:Y:S01]  /*4490*/  SHF.L.U32 R63, R4, 0x10, RZ ;  /* 0x00000010043f7819 */ /* 0x000fe200000006ff */
[----:B------:R-:W-:Y:S01]  /*44a0*/  FMUL.FTZ R62, R155, R138 ;  /* 0x0000008a9b3e7220 */ /* 0x000fe20000410000 */
[----:B------:R-:W-:Y:S01]  /*44b0*/  SHF.L.U32 R143, R30, 0x10, RZ ;  /* 0x000000101e8f7819 */ /* 0x000fe200000006ff */
[----:B------:R-:W-:Y:S01]  /*44c0*/  IMAD.U32 R61, R122, 0x10000, RZ ;  /* 0x000100007a3d7824 */ /* 0x000fe200078e00ff */
[----:B------:R-:W-:Y:S01]  /*44d0*/  SHF.L.U32 R149, R123, 0x10, RZ ;  /* 0x000000107b957819 */ /* 0x000fe200000006ff */
[----:B------:R-:W-:Y:S01]  /*44e0*/  FMUL.FTZ R142, R155, R142 ;  /* 0x0000008e9b8e7220 */ /* 0x000fe20000410000 */
[----:B------:R-:W-:Y:S01]  /*44f0*/  SHF.L.U32 R137, R31, 0x10, RZ ;  /* 0x000000101f897819 */ /* 0x000fe200000006ff */
[----:B------:R-:W-:Y:S01]  /*4500*/  FMUL.FTZ R140, R155, R140 ;  /* 0x0000008c9b8c7220 */ /* 0x000fe20000410000 */
[----:B------:R-:W-:Y:S01]  /*4510*/  FFMA.FTZ R151, R60, R151, R145 ;  /* 0x000000973c977223 */ /* 0x000fe20000010091 */
[----:B------:R-:W-:Y:S01]  /*4520*/  FADD.FTZ R60, -R79, R141 ;  /* 0x0000008d4f3c7221 */ /* 0x000fe20000010100 */
[----:B------:R-:W-:Y:S01]  /*4530*/  FFMA.FTZ R62, R62, R63, R143 ;  /* 0x0000003f3e3e7223 */ /* 0x000fe2000001008f */
[----:B------:R-:W-:Y:S01]  /*4540*/  FFMA.FTZ R149, R142, R149, R61 ;  /* 0x000000958e957223 */ /* 0x000fe2000001003d */
[----:B------:R-:W-:Y:S01]  /*4550*/  FFMA.FTZ R63, R140, R157, R137 ;  /* 0x0000009d8c3f7223 */ /* 0x000fe20000010089 */
[----:B------:R-:W-:Y:S01]  /*4560*/  SHF.L.U32 R145, R117, 0x10, RZ ;  /* 0x0000001075917819 */ /* 0x000fe200000006ff */
[----:B------:R-:W-:Y:S01]  /*4570*/  IMAD.U32 R157, R116, 0x10000, RZ ;  /* 0x00010000749d7824 */ /* 0x000fe200078e00ff */
[----:B------:R-:W-:Y:S01]  /*4580*/  SHF.L.U32 R61, R119, 0x10, RZ ;  /* 0x00000010773d7819 */ /* 0x000fe200000006ff */
[C---:B------:R-:W-:Y:S01]  /*4590*/  FMUL.FTZ R60, R155.reuse, R60 ;  /* 0x0000003c9b3c7220 */ /* 0x040fe20000410000 */
[----:B------:R-:W-:Y:S01]  /*45a0*/  IMAD.U32 R137, R118, 0x10000, RZ ;  /* 0x0001000076897824 */ /* 0x000fe200078e00ff */
[----:B------:R-:W-:Y:S01]  /*45b0*/  SHF.L.U32 R143, R32, 0x10, RZ ;  /* 0x00000010208f7819 */ /* 0x000fe200000006ff */
[C---:B------:R-:W-:Y:S01]  /*45c0*/  FMUL.FTZ R114, R155.reuse, R114 ;  /* 0x000000729b727220 */ /* 0x040fe20000410000 */
[----:B------:R-:W-:Y:S01]  /*45d0*/  FMUL.FTZ R136, R155, R136 ;  /* 0x000000889b887220 */ /* 0x000fe20000410000 */
[C---:B------:R-:W-:Y:S01]  /*45e0*/  FADD.FTZ R138, -R79.reuse, R115 ;  /* 0x000000734f8a7221 */ /* 0x040fe20000010100 */
[----:B------:R-:W-:Y:S01]  /*45f0*/  FFMA.FTZ R115, R60, R145, R157 ;  /* 0x000000913c737223 */ /* 0x000fe2000001009d */
[----:B------:R-:W-:Y:S01]  /*4600*/  FFMA.FTZ R150, R114, R61, R137 ;  /* 0x0000003d72967223 */ /* 0x000fe20000010089 */
        /* <DEDUP_REMOVED lines=10> */
[----:B------:R-:W-:Y:S01]  /*46b0*/  SHF.L.U32 R61, R103, 0x10, RZ ;  /* 0x00000010673d7819 */ /* 0x000fe200000006ff */
[----:B------:R-:W-:-:S02]  /*46c0*/  IMAD.U32 R137, R102, 0x10000, RZ ;  /* 0x0001000066897824 */ /* 0x000fc400078e00ff */
[----:B------:R-:W-:Y:S01]  /*46d0*/  FMUL.FTZ R134, R155, R134 ;  /* 0x000000869b867220 */ /* 0x000fe20000410000 */
[----:B------:R-:W-:Y:S01]  /*46e0*/  FFMA.FTZ R66, R66, R139, R143 ;  /* 0x0000008b42427223 */ /* 0x000fe2000001008f */
[C---:B------:R-:W-:Y:S01]  /*46f0*/  FADD.FTZ R136, -R79.reuse, R131 ;  /* 0x000000834f887221 */ /* 0x040fe20000010100 */
[----:B------:R-:W-:Y:S01]  /*4700*/  FFMA.FTZ R143, R60, R145, R157 ;  /* 0x000000913c8f7223 */ /* 0x000fe2000001009d */
[----:B------:R-:W-:Y:S01]  /*4710*/  FADD.FTZ R60, -R79, R135 ;  /* 0x000000874f3c7221 */ /* 0x000fe20000010100 */
[----:B------:R-:W-:Y:S01]  /*4720*/  FFMA.FTZ R141, R138, R159, R141 ;  /* 0x0000009f8a8d7223 */ /* 0x000fe2000001008d */
[----:B------:R-:W-:Y:S01]  /*4730*/  SHF.L.U32 R159, R9, 0x10, RZ ;  /* 0x00000010099f7819 */ /* 0x000fe200000006ff */
[----:B------:R-:W-:Y:S01]  /*4740*/  FFMA.FTZ R142, R134, R61, R137 ;  /* 0x0000003d868e7223 */ /* 0x000fe20000010089 */
[----:B------:R-:W-:Y:S01]  /*4750*/  SHF.L.U32 R131, R35, 0x10, RZ ;  /* 0x0000001023837819 */ /* 0x000fe200000006ff */
[----:B------:R-:W-:Y:S01]  /*4760*/  FMUL.FTZ R136, R155, R136 ;  /* 0x000000889b887220 */ /* 0x000fe20000410000 */
[----:B------:R-:W-:Y:S01]  /*4770*/  SHF.L.U32 R137, R97, 0x10, RZ ;  /* 0x0000001061897819 */ /* 0x000fe200000006ff */
[----:B------:R-:W-:-:S02]  /*4780*/  IMAD.U32 R139, R96, 0x10000, RZ ;  /* 0x00010000608b7824 */ /* 0x000fc400078e00ff */
[----:B------:R-:W-:Y:S01]  /*4790*/  FADD.FTZ R134, -R79, R129 ;  /* 0x000000814f867221 */ /* 0x000fe20000010100 */
[----:B------:R-:W-:Y:S01]  /*47a0*/  FMUL.FTZ R60, R155, R60 ;  /* 0x0000003c9b3c7220 */ /* 0x000fe20000410000 */
[----:B------:R-:W-:Y:S01]  /*47b0*/  FFMA.FTZ R144, R136, R159, R131 ;  /* 0x0000009f88907223 */ /* 0x000fe20000010083 */
[----:B------:R-:W-:Y:S01]  /*47c0*/  SHF.L.U32 R145, R99, 0x10, RZ ;  /* 0x0000001063917819 */ /* 0x000fe200000006ff */
[----:B------:R-:W-:Y:S01]  /*47d0*/  IMAD.U32 R61, R98, 0x10000, RZ ;  /* 0x00010000623d7824 */ /* 0x000fe200078e00ff */
[----:B------:R-:W-:Y:S01]  /*47e0*/  SHF.L.U32 R157, R11, 0x10, RZ ;  /* 0x000000100b9d7819 */ /* 0x000fe200000006ff */
[----:B------:R-:W-:Y:S01]  /*47f0*/  FMUL.FTZ R128, R155, R128 ;  /* 0x000000809b807220 */ /* 0x000fe20000410000 */
[----:B------:R-:W-:Y:S01]  /*4800*/  SHF.L.U32 R129, R37, 0x10, RZ ;  /* 0x0000001025817819 */ /* 0x000fe200000006ff */
[C---:B------:R-:W-:Y:S01]  /*4810*/  FMUL.FTZ R134, R155.reuse, R134 ;  /* 0x000000869b867220 */ /* 0x040fe20000410000 */
[----:B------:R-:W-:Y:S01]  /*4820*/  SHF.L.U32 R131, R10, 0x10, RZ ;  /* 0x000000100a837819 */ /* 0x000fe200000006ff */
[----:B------:R-:W-:Y:S01]  /*4830*/  FFMA.FTZ R136, R60, R137, R139 ;  /* 0x000000893c887223 */ /* 0x000fe2000001008b */
[----:B------:R-:W-:Y:S01]  /*4840*/  SHF.L.U32 R133, R36, 0x10, RZ ;  /* 0x0000001024857819 */ /* 0x000fe200000006ff */
[----:B------:R-:W-:Y:S01]  /*4850*/  FMUL.FTZ R132, R155, R132 ;  /* 0x000000849b847220 */ /* 0x000fe20000410000 */
[----:B------:R-:W-:Y:S01]  /*4860*/  FADD.FTZ R60, -R79, R113 ;  /* 0x000000714f3c7221 */ /* 0x000fe20000010100 */
[----:B------:R-:W-:Y:S01]  /*4870*/  FFMA.FTZ R145, R128, R145, R61 ;  /* 0x0000009180917223 */ /* 0x000fe2000001003d */
[----:B------:R-:W-:Y:S01]  /*4880*/  FFMA.FTZ R137, R134, R157, R129 ;  /* 0x0000009d86897223 */ /* 0x000fe20000010081 */
[----:B------:R-:W-:Y:S01]  /*4890*/  SHF.L.U32 R139, R93, 0x10, RZ ;  /* 0x000000105d8b7819 */ /* 0x000fe200000006ff */
[----:B------:R-:W-:Y:S01]  /*48a0*/  FFMA.FTZ R135, R132, R131, R133 ;  /* 0x0000008384877223 */ /* 0x000fe20000010085 */
[----:B------:R-:W-:Y:S01]  /*48b0*/  SHF.L.U32 R61, R95, 0x10, RZ ;  /* 0x000000105f3d7819 */ /* 0x000fe200000006ff */
[----:B------:R-:W-:-:S02]  /*48c0*/  IMAD.U32 R157, R92, 0x10000, RZ ;  /* 0x000100005c9d7824 */ /* 0x000fc400078e00ff */
[C---:B------:R-:W-:Y:S01]  /*48d0*/  FMUL.FTZ R60, R155.reuse, R60 ;  /* 0x0000003c9b3c7220 */ /* 0x040fe20000410000 */
[----:B------:R-:W-:Y:S01]  /*48e0*/  IMAD.U32 R129, R94, 0x10000, RZ ;  /* 0x000100005e817824 */ /* 0x000fe200078e00ff */
[----:B------:R-:W-:Y:S01]  /*48f0*/  SHF.L.U32 R131, R12, 0x10, RZ ;  /* 0x000000100c837819 */ /* 0x000fe200000006ff */
[C---:B------:R-:W-:Y:S01]  /*4900*/  FMUL.FTZ R130, R155.reuse, R130 ;  /* 0x000000829b827220 */ /* 0x040fe20000410000 */
[----:B------:R-:W-:Y:S01]  /*4910*/  SHF.L.U32 R133, R38, 0x10, RZ ;  /* 0x0000001026857819 */ /* 0x000fe200000006ff */
[----:B------:R-:W-:Y:S01]  /*4920*/  FMUL.FTZ R70, R155, R70 ;  /* 0x000000469b467220 */ /* 0x000fe20000410000 */
[----:B------:R-:W-:Y:S01]  /*4930*/  FFMA.FTZ R139, R60, R139, R157 ;  /* 0x0000008b3c8b7223 */ /* 0x000fe2000001009d */
[----:B------:R-:W-:Y:S01]  /*4940*/  FFMA.FTZ R138, R130, R61, R129 ;  /* 0x0000003d828a7223 */ /* 0x000fe20000010081 */
[----:B------:R-:W-:Y:S01]  /*4950*/  FADD.FTZ R60, -R79, R127 ;  /* 0x0000007f4f3c7221 */ /* 0x000fe20000010100 */
[----:B------:R-:W-:Y:S01]  /*4960*/  FFMA.FTZ R70, R70, R131, R133 ;  /* 0x0000008346467223 */ /* 0x000fe20000010085 */
[----:B------:R-:W-:Y:S01]  /*4970*/  SHF.L.U32 R61, R91, 0x10, RZ ;  /* 0x000000105b3d7819 */ /* 0x000fe200000006ff */
[----:B------:R-:W-:Y:S01]  /*4980*/  IMAD.U32 R113, R90, 0x10000, RZ ;  /* 0x000100005a717824 */ /* 0x000fe200078e00ff */
[----:B------:R-:W-:Y:S01]  /*4990*/  SHF.L.U32 R129, R14, 0x10, RZ ;  /* 0x000000100e817819 */ /* 0x000fe200000006ff */
[C---:B------:R-:W-:Y:S01]  /*49a0*/  FMUL.FTZ R72, R155.reuse, R72 ;  /* 0x000000489b487220 */ /* 0x040fe20000410000 */
[----:B------:R-:W-:Y:S01]  /*49b0*/  SHF.L.U32 R131, R40, 0x10, RZ ;  /* 0x0000001028837819 */ /* 0x000fe200000006ff */
[----:B------:R-:W-:Y:S01]  /*49c0*/  FMUL.FTZ R110, R155, R110 ;  /* 0x0000006e9b6e7220 */ /* 0x000fe20000410000 */
[----:B------:R-:W-:Y:S01]  /*49d0*/  SHF.L.U32 R133, R89, 0x10, RZ ;  /* 0x0000001059857819 */ /* 0x000fe200000006ff */
[----:B------:R-:W-:Y:S01]  /*49e0*/  FADD.FTZ R128, -R79, R71 ;  /* 0x000000474f807221 */ /* 0x000fe20000010100 */
[----:B------:R-:W-:-:S02]  /*49f0*/  IMAD.U32 R157, R88, 0x10000, RZ ;  /* 0x00010000589d7824 */ /* 0x000fc400078e00ff */
[----:B------:R-:W-:Y:S01]  /*4a00*/  FMUL.FTZ R60, R155, R60 ;  /* 0x0000003c9b3c7220 */ /* 0x000fe20000410000 */
[----:B------:R-:W-:Y:S01]  /*4a10*/  FFMA.FTZ R140, R72, R61, R113 ;  /* 0x0000003d488c7223 */ /* 0x000fe20000010071 */
[----:B------:R-:W-:Y:S01]  /*4a20*/  SHF.L.U32 R132, R13, 0x10, RZ ;  /* 0x000000100d847819 */ /* 0x000fe200000006ff */
[----:B------:R-:W-:Y:S01]  /*4a30*/  FFMA.FTZ R72, R110, R129, R131 ;  /* 0x000000816e487223 */ /* 0x000fe20000010083 */
[----:B------:R-:W-:Y:S01]  /*4a40*/  SHF.L.U32 R134, R39, 0x10, RZ ;  /* 0x0000001027867819 */ /* 0x000fe200000006ff */
[----:B------:R-:W-:Y:S01]  /*4a50*/  FMUL.FTZ R71, R155, R128 ;  /* 0x000000809b477220 */ /* 0x000fe20000410000 */
[----:B------:R-:W-:Y:S01]  /*4a60*/  FFMA.FTZ R131, R60, R133, R157 ;  /* 0x000000853c837223 */ /* 0x000fe2000001009d */
[C---:B------:R-:W-:Y:S01]  /*4a70*/  FADD.FTZ R60, -R79.reuse, R77 ;  /* 0x0000004d4f3c7221 */ /* 0x040fe20000010100 */
[C---:B------:R-:W-:Y:S01]  /*4a80*/  FADD.FTZ R128, -R79.reuse, R73 ;  /* 0x000000494f807221 */ /* 0x040fe20000010100 */
[----:B------:R-:W-:Y:S01]  /*4a90*/  FADD.FTZ R108, -R79, R108 ;  /* 0x0000006c4f6c7221 */ /* 0x000fe20000010100 */
[----:B------:R-:W-:Y:S01]  /*4aa0*/  FFMA.FTZ R71, R71, R132, R134 ;  /* 0x0000008447477223 */ /* 0x000fe20000010086 */
        /* <DEDUP_REMOVED lines=9> */
[C---:B------:R-:W-:Y:S01]  /*4b40*/  FADD.FTZ R110, -R79.reuse, R75 ;  /* 0x0000004b4f6e7221 */ /* 0x040fe20000010100 */
[----:B------:R-:W-:Y:S01]  /*4b50*/  FFMA.FTZ R133, R60, R133, R157 ;  /* 0x000000853c857223 */ /* 0x000fe2000001009d */
[----:B------:R-:W-:Y:S01]  /*4b60*/  FADD.FTZ R76, -R79, R76 ;  /* 0x0000004c4f4c7221 */ /* 0x000fe20000010100 */
[----:B------:R-:W-:Y:S01]  /*4b70*/  FFMA.FTZ R73, R73, R130, R132 ;  /* 0x0000008249497223 */ /* 0x000fe20000010084 */
[----:B------:R-:W-:Y:S01]  /*4b80*/  FADD.FTZ R60, -R79, R65 ;  /* 0x000000414f3c7221 */ /* 0x000fe20000010100 */
[----:B------:R-:W-:Y:S01]  /*4b90*/  SHF.L.U32 R128, R17, 0x10, RZ ;  /* 0x0000001011807819 */ /* 0x000fe200000006ff */
[----:B------:R-:W-:Y:S01]  /*4ba0*/  FFMA.FTZ R130, R108, R61, R113 ;  /* 0x0000003d6c827223 */ /* 0x000fe20000010071 */
[----:B------:R-:W-:Y:S01]  /*4bb0*/  SHF.L.U32 R132, R43, 0x10, RZ ;  /* 0x000000102b847819 */ /* 0x000fe200000006ff */
[----:B------:R-:W-:Y:S01]  /*4bc0*/  FMUL.FTZ R75, R155, R110 ;  /* 0x0000006e9b4b7220 */ /* 0x000fe20000410000 */
[----:B------:R-:W-:Y:S01]  /*4bd0*/  SHF.L.U32 R61, R83, 0x10, RZ ;  /* 0x00000010533d7819 */ /* 0x000fe200000006ff */
[----:B------:R-:W-:Y:S01]  /*4be0*/  FMUL.FTZ R76, R155, R76 ;  /* 0x0000004c9b4c7220 */ /* 0x000fe20000410000 */
[----:B------:R-:W-:Y:S01]  /*4bf0*/  SHF.L.U32 R77, R82, 0x10, RZ ;  /* 0x00000010524d7819 */ /* 0x000fe200000006ff */
[----:B------:R-:W-:Y:S01]  /*4c00*/  IMAD.U32 R65, R45, 0x10000, RZ ;  /* 0x000100002d417824 */ /* 0x000fe200078e00ff */
[----:B------:R-:W-:Y:S01]  /*4c10*/  SHF.L.U32 R159, R19, 0x10, RZ ;  /* 0x00000010139f7819 */ /* 0x000fe200000006ff */
[----:B------:R-:W-:Y:S01]  /*4c20*/  FMUL.FTZ R60, R155, R60 ;  /* 0x0000003c9b3c7220 */ /* 0x000fe20000410000 */
[----:B------:R-:W-:Y:S01]  /*4c30*/  FFMA.FTZ R75, R75, R128, R132 ;  /* 0x000000804b4b7223 */ /* 0x000fe20000010084 */
[----:B------:R-:W-:Y:S01]  /*4c40*/  FFMA.FTZ R132, R76, R61, R77 ;  /* 0x0000003d4c847223 */ /* 0x000fe2000001004d */
[C---:B------:R-:W-:Y:S01]  /*4c50*/  FADD.FTZ R74, -R79.reuse, R74 ;  /* 0x0000004a4f4a7221 */ /* 0x040fe20000010100 */
[----:B------:R-:W-:Y:S01]  /*4c60*/  FFMA.FTZ R77, R60, R159, R65 ;  /* 0x0000009f3c4d7223 */ /* 0x000fe20000010041 */
[----:B------:R-:W-:Y:S01]  /*4c70*/  FADD.FTZ R60, -R79, R64 ;  /* 0x000000404f3c7221 */ /* 0x000fe20000010100 */
[----:B------:R-:W-:Y:S01]  /*4c80*/  SHF.L.U32 R127, R16, 0x10, RZ ;  /* 0x00000010107f7819 */ /* 0x000fe200000006ff */
[----:B------:R-:W0:Y:S01]  /*4c90*/  @!P2 LDC.64 R64, c[0x0][0x3c0] ;  /* 0x0000f000ff40ab82 */ /* 0x000e220000000a00 */
[----:B------:R-:W-:Y:S01]  /*4ca0*/  SHF.L.U32 R129, R42, 0x10, RZ ;  /* 0x000000102a817819 */ /* 0x000fe200000006ff */
[----:B------:R-:W-:Y:S01]  /*4cb0*/  FMUL.FTZ R74, R155, R74 ;  /* 0x0000004a9b4a7220 */ /* 0x000fe20000410000 */
[C---:B------:R-:W-:Y:S01]  /*4cc0*/  FADD.FTZ R106, -R79.reuse, R106 ;  /* 0x0000006a4f6a7221 */ /* 0x040fe20000010100 */
[----:B------:R-:W-:Y:S01]  /*4cd0*/  FADD.FTZ R112, -R79, R112 ;  /* 0x000000704f707221 */ /* 0x000fe20000010100 */
[----:B------:R-:W-:-:S02]  /*4ce0*/  IMAD.U32 R113, R18, 0x10000, RZ ;  /* 0x0001000012717824 */ /* 0x000fc400078e00ff */
[----:B------:R-:W-:Y:S01]  /*4cf0*/  FFMA.FTZ R74, R74, R127, R129 ;  /* 0x0000007f4a4a7223 */ /* 0x000fe20000010081 */
[----:B------:R-:W-:Y:S01]  /*4d00*/  SHF.L.U32 R127, R44, 0x10, RZ ;  /* 0x000000102c7f7819 */ /* 0x000fe200000006ff */
[----:B------:R-:W-:Y:S01]  /*4d10*/  FMUL.FTZ R106, R155, R106 ;  /* 0x0000006a9b6a7220 */ /* 0x000fe20000410000 */
[----:B------:R-:W-:Y:S01]  /*4d20*/  SHF.L.U32 R129, R81, 0x10, RZ ;  /* 0x0000001051817819 */ /* 0x000fe200000006ff */
[----:B------:R-:W-:Y:S01]  /*4d30*/  FMUL.FTZ R112, R155, R112 ;  /* 0x000000709b707220 */ /* 0x000fe20000410000 */
[----:B------:R-:W-:Y:S01]  /*4d40*/  SHF.L.U32 R157, R80, 0x10, RZ ;  /* 0x00000010509d7819 */ /* 0x000fe200000006ff */
[----:B------:R-:W-:Y:S01]  /*4d50*/  FADD.FTZ R78, -R79, R78 ;  /* 0x0000004e4f4e7221 */ /* 0x000fe20000010100 */
[----:B------:R-:W-:Y:S01]  /*4d60*/  FFMA.FTZ R76, R106, R113, R127 ;  /* 0x000000716a4c7223 */ /* 0x000fe2000001007f */
[----:B------:R-:W-:Y:S01]  /*4d70*/  SHF.L.U32 R113, R27, 0x10, RZ ;  /* 0x000000101b717819 */ /* 0x000fe200000006ff */
[C---:B------:R-:W-:Y:S01]  /*4d80*/  FMUL.FTZ R106, R155.reuse, R60 ;  /* 0x0000003c9b6a7220 */ /* 0x040fe20000410000 */
[----:B------:R-:W-:Y:S01]  /*4d90*/  FFMA.FTZ R127, R112, R129, R157 ;  /* 0x00000081707f7223 */ /* 0x000fe2000001009d */
[----:B------:R-:W-:Y:S01]  /*4da0*/  SHF.L.U32 R129, R26, 0x10, RZ ;  /* 0x000000101a817819 */ /* 0x000fe200000006ff */
[----:B------:R-:W-:Y:S01]  /*4db0*/  FMUL.FTZ R78, R155, R78 ;  /* 0x0000004e9b4e7220 */ /* 0x000fe20000410000 */
[----:B------:R-:W1:Y:S01]  /*4dc0*/  @!P2 LDC.64 R60, c[0x0][0x3c8] ;  /* 0x0000f200ff3cab82 */ /* 0x000e620000000a00 */
[----:B------:R-:W-:Y:S01]  /*4dd0*/  SHF.L.U32 R157, R20, 0x10, RZ ;  /* 0x00000010149d7819 */ /* 0x000fe200000006ff */
[----:B------:R-:W-:Y:S01]  /*4de0*/  FADD.FTZ R104, -R79, R104 ;  /* 0x000000684f687221 */ /* 0x000fe20000010100 */
[----:B------:R-:W-:Y:S01]  /*4df0*/  FFMA.FTZ R128, R78, R113, R129 ;  /* 0x000000714e807223 */ /* 0x000fe20000010081 */
[----:B------:R-:W-:Y:S01]  /*4e00*/  SHF.L.U32 R159, R46, 0x10, RZ ;  /* 0x000000102e9f7819 */ /* 0x000fe200000006ff */
[----:B0-----:R-:W-:-:S04]  /*4e10*/  @!P2 IMAD.WIDE R64, R126, 0x4, R64 ;  /* 0x000000047e40a825 */ /* 0x001fc800078e0240 */
[----:B------:R-:W-:Y:S01]  /*4e20*/  FMUL.FTZ R104, R155, R104 ;  /* 0x000000689b687220 */ /* 0x000fe20000410000 */
[----:B------:R-:W-:Y:S01]  /*4e30*/  FADD.FTZ R68, -R79, R68 ;  /* 0x000000444f447221 */ /* 0x000fe20000010100 */
[----:B------:R-:W0:Y:S01]  /*4e40*/  LDC.64 R112, c[0x0][0x428] ;  /* 0x00010a00ff707b82 */ /* 0x000e220000000a00 */
[----:B------:R-:W-:Y:S01]  /*4e50*/  FFMA.FTZ R78, R106, R157, R159 ;  /* 0x0000009d6a4e7223 */ /* 0x000fe2000001009f */
[----:B------:R-:W-:Y:S01]  /*4e60*/  SHF.L.U32 R157, R24, 0x10, RZ ;  /* 0x00000010189d7819 */ /* 0x000fe200000006ff */
[----:B------:R-:W-:Y:S01]  /*4e70*/  IMAD.U32 R129, R25, 0x10000, RZ ;  /* 0x0001000019817824 */ /* 0x000fe200078e00ff */
[----:B------:R2:W-:Y:S01]  /*4e80*/  @!P2 STG.E desc[UR6][R64.64], R153 ;  /* 0x000000994000a986 */ /* 0x0005e2000c101906 */
[----:B------:R-:W-:Y:S01]  /*4e90*/  FADD.FTZ R106, -R79, R69 ;  /* 0x000000454f6a7221 */ /* 0x000fe20000010100 */
[----:B------:R-:W-:Y:S01]  /*4ea0*/  SHF.L.U32 R69, R21, 0x10, RZ ;  /* 0x0000001015457819 */ /* 0x000fe200000006ff */
[----:B------:R-:W-:Y:S01]  /*4eb0*/  FFMA.FTZ R129, R104, R129, R157 ;  /* 0x0000008168817223 */ /* 0x000fe2000001009d */
[----:B------:R-:W-:Y:S01]  /*4ec0*/  SHF.L.U32 R157, R47, 0x10, RZ ;  /* 0x000000102f9d7819 */ /* 0x000fe200000006ff */
[----:B------:R-:W-:Y:S01]  /*4ed0*/  FMUL.FTZ R106, R155, R106 ;  /* 0x0000006a9b6a7220 */ /* 0x000fe20000410000 */
[----:B------:R-:W-:-:S02]  /*4ee0*/  IMAD.U32 R159, R22, 0x10000, RZ ;  /* 0x00010000169f7824 */ /* 0x000fc400078e00ff */
[----:B------:R-:W-:Y:S01]  /*4ef0*/  FMUL.FTZ R134, R155, R68 ;  /* 0x000000449b867220 */ /* 0x000fe20000410000 */
[----:B------:R-:W-:Y:S01]  /*4f00*/  F2FP.BF16.F32.PACK_AB R63, R150, R63 ;  /* 0x0000003f963f723e */ /* 0x000fe200000010ff */
[----:B------:R-:W-:Y:S01]  /*4f10*/  FFMA.FTZ R79, R106, R69, R157 ;  /* 0x000000456a4f7223 */ /* 0x000fe2000001009d */
[----:B------:R-:W-:Y:S02]  /*4f20*/  SHF.L.U32 R157, R23, 0x10, RZ ;  /* 0x00000010179d7819 */ /* 0x000fe400000006ff */
[----:B--2---:R-:W-:Y:S01]  /*4f30*/  F2FP.BF16.F32.PACK_AB R64, R115, R114 ;  /* 0x000000727340723e */ /* 0x004fe200000010ff */
[----:B-1----:R-:W-:Y:S01]  /*4f40*/  @!P2 IMAD.WIDE R68, R126, 0x4, R60 ;  /* 0x000000047e44a825 */ /* 0x002fe200078e023c */
[----:B------:R-:W1:Y:S03]  /*4f50*/  LDC.64 R114, c[0x0][0x380] ;  /* 0x0000e000ff727b82 */ /* 0x000e660000000a00 */
[----:B------:R-:W-:Y:S01]  /*4f60*/  FFMA.FTZ R134, R134, R157, R159 ;  /* 0x0000009d86867223 */ /* 0x000fe2000001009f */
[----:B------:R-:W-:-:S02]  /*4f70*/  F2FP.BF16.F32.PACK_AB R62, R151, R62 ;  /* 0x0000003e973e723e */ /* 0x000fc400000010ff */
[----:B------:R-:W-:Y:S01]  /*4f80*/  F2FP.BF16.F32.PACK_AB R61, R149, R148 ;  /* 0x00000094953d723e */ /* 0x000fe200000010ff */
[----:B------:R2:W-:Y:S01]  /*4f90*/  @!P2 STG.E desc[UR6][R68.64], R155 ;  /* 0x0000009b4400a986 */ /* 0x0005e2000c101906 */
[--C-:B0-----:R-:W-:Y:S01]  /*4fa0*/  IMAD.WIDE.U32 R104, R105, 0x10, R112.reuse ;  /* 0x0000001069687825 */ /* 0x101fe200078e0070 */
[----:B------:R-:W-:Y:S02]  /*4fb0*/  F2FP.BF16.F32.PACK_AB R60, R147, R146 ;  /* 0x00000092933c723e */ /* 0x000fe400000010ff */
[----:B------:R-:W-:Y:S01]  /*4fc0*/  F2FP.BF16.F32.PACK_AB R66, R143, R66 ;  /* 0x000000428f42723e */ /* 0x000fe200000010ff */
[--C-:B------:R-:W-:Y:S01]  /*4fd0*/  IMAD.WIDE.U32 R106, R107, 0x10, R112.reuse ;  /* 0x000000106b6a7825 */ /* 0x100fe200078e0070 */
[----:B------:R-:W-:Y:S01]  /*4fe0*/  F2FP.BF16.F32.PACK_AB R65, R142, R141 ;  /* 0x0000008d8e41723e */ /* 0x000fe200000010ff */
[----:B------:R0:W-:Y:S01]  /*4ff0*/  STG.E.128 desc[UR6][R104.64], R60 ;  /* 0x0000003c68007986 */ /* 0x0001e2000c101d06 */
[----:B------:R-:W-:Y:S01]  /*5000*/  F2FP.BF16.F32.PACK_AB R71, R140, R71 ;  /* 0x000000478c47723e */ /* 0x000fe200000010ff */
[----:B------:R-:W-:Y:S01]  /*5010*/  IMAD.WIDE.U32 R108, R109, 0x10, R112 ;  /* 0x000000106d6c7825 */ /* 0x000fe200078e0070 */
[----:B------:R-:W-:-:S02]  /*5020*/  F2FP.BF16.F32.PACK_AB R70, R139, R70 ;  /* 0x000000468b46723e */ /* 0x000fc400000010ff */
[----:B--2---:R-:W-:Y:S01]  /*5030*/  F2FP.BF16.F32.PACK_AB R69, R138, R137 ;  /* 0x000000898a45723e */ /* 0x004fe200000010ff */
[--C-:B------:R-:W-:Y:S01]  /*5040*/  IMAD.WIDE.U32 R110, R111, 0x10, R112.reuse ;  /* 0x000000106f6e7825 */ /* 0x100fe200078e0070 */
[----:B------:R-:W-:Y:S02]  /*5050*/  F2FP.BF16.F32.PACK_AB R68, R136, R135 ;  /* 0x000000878844723e */ /* 0x000fe400000010ff */
[----:B------:R-:W-:Y:S01]  /*5060*/  F2FP.BF16.F32.PACK_AB R75, R132, R75 ;  /* 0x0000004b844b723e */ /* 0x000fe200000010ff */
[----:B------:R-:W-:Y:S01]  /*5070*/  IMAD.WIDE.U32 R112, R67, 0x10, R112 ;  /* 0x0000001043707825 */ /* 0x000fe200078e0070 */
[----:B------:R-:W-:Y:S02]  /*5080*/  F2FP.BF16.F32.PACK_AB R67, R145, R144 ;  /* 0x000000909143723e */ /* 0x000fe400000010ff */
[----:B------:R-:W-:Y:S02]  /*5090*/  F2FP.BF16.F32.PACK_AB R74, R133, R74 ;  /* 0x0000004a854a723e */ /* 0x000fe400000010ff */
[----:B------:R-:W-:Y:S01]  /*50a0*/  F2FP.BF16.F32.PACK_AB R73, R130, R73 ;  /* 0x000000498249723e */ /* 0x000fe200000010ff */
[----:B------:R0:W-:Y:S01]  /*50b0*/  STG.E.128 desc[UR6][R106.64], R64 ;  /* 0x000000406a007986 */ /* 0x0001e2000c101d06 */
[----:B------:R-:W-:-:S02]  /*50c0*/  F2FP.BF16.F32.PACK_AB R72, R131, R72 ;  /* 0x000000488348723e */ /* 0x000fc400000010ff */
[----:B------:R-:W-:Y:S01]  /*50d0*/  F2FP.BF16.F32.PACK_AB R79, R134, R79 ;  /* 0x0000004f864f723e */ /* 0x000fe200000010ff */
[----:B------:R0:W-:Y:S01]  /*50e0*/  STG.E.128 desc[UR6][R108.64], R68 ;  /* 0x000000446c007986 */ /* 0x0001e2000c101d06 */
[----:B------:R-:W-:Y:S02]  /*50f0*/  F2FP.BF16.F32.PACK_AB R78, R129, R78 ;  /* 0x0000004e814e723e */ /* 0x000fe400000010ff */
[----:B------:R-:W-:Y:S01]  /*5100*/  F2FP.BF16.F32.PACK_AB R77, R128, R77 ;  /* 0x0000004d804d723e */ /* 0x000fe200000010ff */
[----:B------:R0:W-:Y:S01]  /*5110*/  STG.E.128 desc[UR6][R110.64], R72 ;  /* 0x000000486e007986 */ /* 0x0001e2000c101d06 */
[----:B------:R-:W-:Y:S02]  /*5120*/  F2FP.BF16.F32.PACK_AB R76, R127, R76 ;  /* 0x0000004c7f4c723e */ /* 0x000fe400000010ff */
[----:B-1----:R-:W-:-:S03]  /*5130*/  LEA R126, R114, R126, 0x2 ;  /* 0x0000007e727e7211 */ /* 0x002fc600078e10ff */
[----:B------:R0:W-:Y:S01]  /*5140*/  STG.E.128 desc[UR6][R112.64], R76 ;  /* 0x0000004c70007986 */ /* 0x0001e2000c101d06 */
[----:B------:R-:W-:-:S13]  /*5150*/  ISETP.GE.AND P2, PT, R126, R115, PT ;  /* 0x000000737e00720c */ /* 0x000fda0003f46270 */
[----:B------:R-:W-:Y:S05]  /*5160*/  @!P2 BRA `(.L_x_178) ;  /* 0xffffffb400aca947 */ /* 0x000fea000383ffff */
[----:B------:R-:W-:Y:S05]  /*5170*/  EXIT ;  /* 0x000000000000794d */ /* 0x000fea0003800000 */
.L_x_177:
[----:B------:R-:W-:Y:S01]  /*5180*/  HFMA2 R150, -RZ, RZ, 0, 5.9604644775390625e-08 ;  /* 0x00000001ff967431 */ /* 0x000fe200000001ff */
[----:B------:R-:W-:Y:S01]  /*5190*/  BSSY B0, `(.L_x_179) ;  /* 0x0000007000007945 */ /* 0x000fe20003800000 */
[----:B------:R-:W-:Y:S01]  /*51a0*/  MOV R149, R63 ;  /* 0x0000003f00957202 */ /* 0x000fe20000000f00 */
[----:B------:R-:W-:Y:S01]  /*51b0*/  IMAD.MOV.U32 R148, RZ, RZ, -0x1 ;  /* 0xffffffffff947424 */ /* 0x000fe200078e00ff */
[----:B------:R-:W-:-:S07]  /*51c0*/  MOV R151, 0x1f ;  /* 0x0000001f00977802 */ /* 0x000fce0000000f00 */
[----:B------:R-:W-:Y:S05]  /*51d0*/  WARPSYNC.COLLECTIVE R148, `(.L_x_180) ;  /* 0x0000000094087348 */ /* 0x000fea0003c00000 */
[----:B------:R0:W1:Y:S02]  /*51e0*/  SHFL.BFLY P4, R147, R149, R150, R151 ;  /* 0x0c00009695937389 */ /* 0x0000640000080097 */
[----:B01----:R-:W-:Y:S05]  /*51f0*/  ENDCOLLECTIVE ;  /* 0x000000000000791b */ /* 0x003fea0003800000 */
.L_x_180:
[----:B------:R-:W-:Y:S05]  /*5200*/  BSYNC B0 ;  /* 0x0000000000007941 */ /* 0x000fea0003800000 */
.L_x_179:
[----:B------:R-:W-:Y:S01]  /*5210*/  MOV R60, R147 ;  /* 0x00000093003c7202 */ /* 0x000fe20000000f00 */
[----:B------:R-:W-:Y:S01]  /*5220*/  HFMA2 R150, -RZ, RZ, 0, 1.1920928955078125e-07 ;  /* 0x00000002ff967431 */ /* 0x000fe200000001ff */
[----:B------:R-:W-:Y:S01]  /*5230*/  MOV R151, 0x1f ;  /* 0x0000001f00977802 */ /* 0x000fe20000000f00 */
[----:B------:R-:W-:Y:S02]  /*5240*/  IMAD.MOV.U32 R148, RZ, RZ, -0x1 ;  /* 0xffffffffff947424 */ /* 0x000fe400078e00ff */
[----:B------:R-:W-:-:S05]  /*5250*/  FADD.FTZ R62, R63, R60 ;  /* 0x0000003c3f3e7221 */ /* 0x000fca0000010000 */
[----:B------:R-:W-:-:S07]  /*5260*/  MOV R149, R62 ;  /* 0x0000003e00957202 */ /* 0x000fce0000000f00 */
[----:B------:R-:W-:Y:S05]  /*5270*/  WARPSYNC.COLLECTIVE R148, `(.L_x_181) ;  /* 0x0000000094087348 */ /* 0x000fea0003c00000 */
[----:B------:R0:W1:Y:S02]  /*5280*/  SHFL.BFLY P4, R147, R149, R150, R151 ;  /* 0x0c00009695937389 */ /* 0x0000640000080097 */
[----:B01----:R-:W-:Y:S05]  /*5290*/  ENDCOLLECTIVE ;  /* 0x000000000000791b */ /* 0x003fea0003800000 */
.L_x_181:
[----:B------:R-:W-:Y:S01]  /*52a0*/  HFMA2 R150, -RZ, RZ, 0, 2.384185791015625e-07 ;  /* 0x00000004ff967431 */ /* 0x000fe200000001ff */
[----:B------:R-:W-:-:S05]  /*52b0*/  MOV R61, R147 ;  /* 0x00000093003d7202 */ /* 0x000fca0000000f00 */
[----:B------:R-:W-:Y:S02]  /*52c0*/  FADD.FTZ R79, R62, R61 ;  /* 0x0000003d3e4f7221 */ /* 0x000fe40000010000 */
[----:B------:R-:W0:Y:S03]  /*52d0*/  LDC R61, c[0x0][0x400] ;  /* 0x00010000ff3d7b82 */ /* 0x000e260000000800 */
[----:B------:R-:W-:-:S07]  /*52e0*/  MOV R149, R79 ;  /* 0x0000004f00957202 */ /* 0x000fce0000000f00 */
[----:B0-----:R-:W-:Y:S05]  /*52f0*/  WARPSYNC.COLLECTIVE R148, `(.L_x_182) ;  /* 0x0000000094087348 */ /* 0x001fea0003c00000 */
[----:B------:R1:W2:Y:S02]  /*5300*/  SHFL.BFLY P4, R147, R149, R150, R151 ;  /* 0x0c00009695937389 */ /* 0x0002a40000080097 */
[----:B012---:R-:W-:Y:S05]  /*5310*/  ENDCOLLECTIVE ;  /* 0x000000000000791b */ /* 0x007fea0003800000 */
.L_x_182:
[----:B------:R-:W-:Y:S01]  /*5320*/  HFMA2 R150, -RZ, RZ, 0, 4.76837158203125e-07 ;  /* 0x00000008ff967431 */ /* 0x000fe200000001ff */
[----:B------:R-:W-:-:S05]  /*5330*/  MOV R60, R147 ;  /* 0x00000093003c7202 */ /* 0x000fca0000000f00 */
[----:B------:R-:W-:-:S04]  /*5340*/  FADD.FTZ R145, R79, R60 ;  /* 0x0000003c4f917221 */ /* 0x000fc80000010000 */
[----:B------:R-:W-:-:S07]  /*5350*/  IMAD.MOV.U32 R149, RZ, RZ, R145 ;  /* 0x000000ffff957224 */ /* 0x000fce00078e0091 */
[----:B------:R-:W-:Y:S05]  /*5360*/  WARPSYNC.COLLECTIVE R148, `(.L_x_183) ;  /* 0x0000000094087348 */ /* 0x000fea0003c00000 */
[----:B------:R0:W1:Y:S02]  /*5370*/  SHFL.BFLY P4, R147, R149, R150, R151 ;  /* 0x0c00009695937389 */ /* 0x0000640000080097 */
[----:B01----:R-:W-:Y:S05]  /*5380*/  ENDCOLLECTIVE ;  /* 0x000000000000791b */ /* 0x003fea0003800000 */
.L_x_183:
[----:B------:R-:W-:Y:S01]  /*5390*/  HFMA2 R150, -RZ, RZ, 0, 9.5367431640625e-07 ;  /* 0x00000010ff967431 */ /* 0x000fe200000001ff */
[----:B------:R-:W-:-:S05]  /*53a0*/  MOV R60, R147 ;  /* 0x00000093003c7202 */ /* 0x000fca0000000f00 */
[----:B------:R-:W-:-:S05]  /*53b0*/  FADD.FTZ R146, R145, R60 ;  /* 0x0000003c91927221 */ /* 0x000fca0000010000 */
[----:B------:R-:W-:-:S07]  /*53c0*/  MOV R149, R146 ;  /* 0x0000009200957202 */ /* 0x000fce0000000f00 */
[----:B------:R-:W-:Y:S05]  /*53d0*/  WARPSYNC.COLLECTIVE R148, `(.L_x_184) ;  /* 0x0000000094087348 */ /* 0x000fea0003c00000 */
[----:B------:R0:W1:Y:S02]  /*53e0*/  SHFL.BFLY P4, R147, R149, R150, R151 ;  /* 0x0c00009695937389 */ /* 0x0000640000080097 */
[----:B01----:R-:W-:Y:S05]  /*53f0*/  ENDCOLLECTIVE ;  /* 0x000000000000791b */ /* 0x003fea0003800000 */
.L_x_184:
[----:B------:R-:W-:Y:S01]  /*5400*/  MOV R150, 0x1 ;  /* 0x0000000100967802 */ /* 0x000fe20000000f00 */
        /* <DEDUP_REMOVED lines=81> */
[----:B------:R-:W-:-:S04]  /*5920*/  FFMA.FTZ R60, R63, R63, R60 ;  /* 0x0000003f3f3c7223 */ /* 0x000fc8000001003c */
[----:B------:R-:W-:-:S07]  /*5930*/  IMAD.MOV.U32 R149, RZ, RZ, R60 ;  /* 0x000000ffff957224 */ /* 0x000fce00078e003c */
[----:B------:R-:W-:Y:S05]  /*5940*/  WARPSYNC.COLLECTIVE R148, `(.L_x_185) ;  /* 0x0000000094087348 */ /* 0x000fea0003c00000 */
[----:B------:R0:W1:Y:S02]  /*5950*/  SHFL.BFLY P4, R147, R149, R150, R151 ;  /* 0x0c00009695937389 */ /* 0x0000640000080097 */
[----:B01----:R-:W-:Y:S05]  /*5960*/  ENDCOLLECTIVE ;  /* 0x000000000000791b */ /* 0x003fea0003800000 */
.L_x_185:
[----:B------:R-:W-:Y:S01]  /*5970*/  HFMA2 R150, -RZ, RZ, 0, 1.1920928955078125e-07 ;  /* 0x00000002ff967431 */ /* 0x000fe200000001ff */
[----:B------:R-:W-:-:S05]  /*5980*/  MOV R63, R147 ;  /* 0x00000093003f7202 */ /* 0x000fca0000000f00 */
[----:B------:R-:W-:-:S05]  /*5990*/  FADD.FTZ R63, R60, R63 ;  /* 0x0000003f3c3f7221 */ /* 0x000fca0000010000 */
[----:B------:R-:W-:-:S07]  /*59a0*/  MOV R149, R63 ;  /* 0x0000003f00957202 */ /* 0x000fce0000000f00 */
[----:B------:R-:W-:Y:S05]  /*59b0*/  WARPSYNC.COLLECTIVE R148, `(.L_x_186) ;  /* 0x0000000094087348 */ /* 0x000fea0003c00000 */
[----:B------:R0:W1:Y:S02]  /*59c0*/  SHFL.BFLY P4, R147, R149, R150, R151 ;  /* 0x0c00009695937389 */ /* 0x0000640000080097 */
[----:B01----:R-:W-:Y:S05]  /*59d0*/  ENDCOLLECTIVE ;  /* 0x000000000000791b */ /* 0x003fea0003800000 */
.L_x_186:
[----:B------:R-:W-:Y:S02]  /*59e0*/  HFMA2 R150, -RZ, RZ, 0, 2.384185791015625e-07 ;  /* 0x00000004ff967431 */ /* 0x000fe400000001ff */
[----:B------:R-:W-:-:S04]  /*59f0*/  IMAD.MOV.U32 R62, RZ, RZ, R147 ;  /* 0x000000ffff3e7224 */ /* 0x000fc800078e0093 */
[----:B------:R-:W-:-:S05]  /*5a00*/  FADD.FTZ R62, R63, R62 ;  /* 0x0000003e3f3e7221 */ /* 0x000fca0000010000 */
[----:B------:R-:W-:-:S07]  /*5a10*/  MOV R149, R62 ;  /* 0x0000003e00957202 */ /* 0x000fce0000000f00 */
[----:B------:R-:W-:Y:S05]  /*5a20*/  WARPSYNC.COLLECTIVE R148, `(.L_x_187) ;  /* 0x0000000094087348 */ /* 0x000fea0003c00000 */
[----:B------:R0:W1:Y:S02]  /*5a30*/  SHFL.BFLY P4, R147, R149, R150, R151 ;  /* 0x0c00009695937389 */ /* 0x0000640000080097 */
[----:B01----:R-:W-:Y:S05]  /*5a40*/  ENDCOLLECTIVE ;  /* 0x000000000000791b */ /* 0x003fea0003800000 */
.L_x_187:
[----:B------:R-:W-:Y:S01]  /*5a50*/  IMAD.MOV.U32 R150, RZ, RZ, 0x8 ;  /* 0x00000008ff967424 */ /* 0x000fe200078e00ff */
[----:B------:R-:W-:-:S05]  /*5a60*/  MOV R79, R147 ;  /* 0x00000093004f7202 */ /* 0x000fca0000000f00 */
[----:B------:R-:W-:-:S05]  /*5a70*/  FADD.FTZ R79, R62, R79 ;  /* 0x0000004f3e4f7221 */ /* 0x000fca0000010000 */
[----:B------:R-:W-:-:S07]  /*5a80*/  MOV R149, R79 ;  /* 0x0000004f00957202 */ /* 0x000fce0000000f00 */
[----:B------:R-:W-:Y:S05]  /*5a90*/  WARPSYNC.COLLECTIVE R148, `(.L_x_188) ;  /* 0x0000000094087348 */ /* 0x000fea0003c00000 */
[----:B------:R0:W1:Y:S02]  /*5aa0*/  SHFL.BFLY P4, R147, R149, R150, R151 ;  /* 0x0c00009695937389 */ /* 0x0000640000080097 */
[----:B01----:R-:W-:Y:S05]  /*5ab0*/  ENDCOLLECTIVE ;  /* 0x000000000000791b */ /* 0x003fea0003800000 */
.L_x_188:
[----:B------:R-:W-:Y:S01]  /*5ac0*/  HFMA2 R150, -RZ, RZ, 0, 9.5367431640625e-07 ;  /* 0x00000010ff967431 */ /* 0x000fe200000001ff */
[----:B------:R-:W-:-:S05]  /*5ad0*/  MOV R146, R147 ;  /* 0x0000009300927202 */ /* 0x000fca0000000f00 */
[----:B------:R-:W-:-:S05]  /*5ae0*/  FADD.FTZ R146, R79, R146 ;  /* 0x000000924f927221 */ /* 0x000fca0000010000 */
[----:B------:R-:W-:-:S07]  /*5af0*/  MOV R149, R146 ;  /* 0x0000009200957202 */ /* 0x000fce0000000f00 */
[----:B------:R-:W-:Y:S05]  /*5b00*/  WARPSYNC.COLLECTIVE R148, `(.L_x_189) ;  /* 0x0000000094087348 */ /* 0x000fea0003c00000 */
[----:B------:R0:W1:Y:S02]  /*5b10*/  SHFL.BFLY P4, R147, R149, R150, R151 ;  /* 0x0c00009695937389 */ /* 0x0000640000080097 */
[----:B01----:R-:W-:Y:S05]  /*5b20*/  ENDCOLLECTIVE ;  /* 0x000000000000791b */ /* 0x003fea0003800000 */
.L_x_189:
[----:B------:R-:W-:Y:S01]  /*5b30*/  MOV R145, R147 ;  /* 0x0000009300917202 */ /* 0x000fe20000000f00 */
[----:B------:R-:W-:Y:S06]  /*5b40*/  BRA `(.L_x_190) ;  /* 0xffffffe400a87947 */ /* 0x000fec000383ffff */
.L_x_191:
        /* <DEDUP_REMOVED lines=11> */
.L_x_27955:


//--------------------- .text._ZN10layer_norm31ln_parallel_residual_fwd_kernelINS_13Kernel_traitsI13__nv_bfloat16S2_S2_S2_fjLj1280ELj1ELj4ELj1ELj16ENS_18Kernel_traits_baseILj1280ES2_S2_S2_S2_fjLj128EEEEELb1ELb0ELb0EEEvNS_9FwdParamsE --------------------------
	.section	.text._ZN10layer_norm31ln_parallel_residual_fwd_kernelINS_13Kernel_traitsI13__nv_bfloat16S2_S2_S2_fjLj1280ELj1ELj4ELj1ELj16ENS_18Kernel_traits_baseILj1280ES2_S2_S2_S2_fjLj128EEEEELb1ELb0ELb0EEEvNS_9FwdParamsE,"ax",@progbits
	.align	128
        .global         _ZN10layer_norm31ln_parallel_residual_fwd_kernelINS_13Kernel_traitsI13__nv_bfloat16S2_S2_S2_fjLj1280ELj1ELj4ELj1ELj16ENS_18Kernel_traits_baseILj1280ES2_S2_S2_S2_fjLj128EEEEELb1ELb0ELb0EEEvNS_9FwdParamsE
        .type           _ZN10layer_norm31ln_parallel_residual_fwd_kernelINS_13Kernel_traitsI13__nv_bfloat16S2_S2_S2_fjLj1280ELj1ELj4ELj1ELj16ENS_18Kernel_traits_baseILj1280ES2_S2_S2_S2_fjLj128EEEEELb1ELb0ELb0EEEvNS_9FwdParamsE,@function
        .size           _ZN10layer_norm31ln_parallel_residual_fwd_kernelINS_13Kernel_traitsI13__nv_bfloat16S2_S2_S2_fjLj1280ELj1ELj4ELj1ELj16ENS_18Kernel_traits_baseILj1280ES2_S2_S2_S2_fjLj128EEEEELb1ELb0ELb0EEEvNS_9FwdParamsE,(.L_x_27956 - _ZN10layer_norm31ln_parallel_residual_fwd_kernelINS_13Kernel_traitsI13__nv_bfloat16S2_S2_S2_fjLj1280ELj1ELj4ELj1ELj16ENS_18Kernel_traits_baseILj1280ES2_S2_S2_S2_fjLj128EEEEELb1ELb0ELb0EEEvNS_9FwdParamsE)
        .other          _ZN10layer_norm31ln_parallel_residual_fwd_kernelINS_13Kernel_traitsI13__nv_bfloat16S2_S2_S2_fjLj1280ELj1ELj4ELj1ELj16ENS_18Kernel_traits_baseILj1280ES2_S2_S2_S2_fjLj128EEEEELb1ELb0ELb0EEEvNS_9FwdParamsE,@"STO_CUDA_ENTRY STV_DEFAULT"
_ZN10layer_norm31ln_parallel_residual_fwd_kernelINS_13Kernel_traitsI13__nv_bfloat16S2_S2_S2_fjLj1280ELj1ELj4ELj1ELj16ENS_18Kernel_traits_baseILj1280ES2_S2_S2_S2_fjLj128EEEEELb1ELb0ELb0EEEvNS_9FwdParamsE:
.text._ZN10layer_norm31ln_parallel_residual_fwd_kernelINS_13Kernel_traitsI13__nv_bfloat16S2_S2_S2_fjLj1280ELj1ELj4ELj1ELj16ENS_18Kernel_traits_baseILj1280ES2_S2_S2_S2_fjLj128EEEEELb1ELb0ELb0EEEvNS_9FwdParamsE:
[----:B------:R-:W-:Y:S01]  /*0000*/  LDC R1, c[0x0][0x37c] ;  /* 0x0000df00ff017b82 */ /* 0x000fe20000000800 */
[----:B------:R-:W0:Y:S07]  /*0010*/  LDCU.U8 UR8, c[0x0][0x464] ;  /* 0x00008c80ff0877ac */ /* 0x000e2e0008000000 */
[----:B------:R-:W1:Y:S01]  /*0020*/  LDC R4, c[0x0][0x458] ;  /* 0x00011600ff047b82 */ /* 0x000e620000000800 */
[----:B------:R-:W2:Y:S01]  /*0030*/  LDCU.64 UR4, c[0x0][0x450] ;  /* 0x00008a00ff0477ac */ /* 0x000ea20008000a00 */
[----:B------:R-:W3:Y:S06]  /*0040*/  LDCU.64 UR6, c[0x0][0x358] ;  /* 0x00006b00ff0677ac */ /* 0x000eec0008000a00 */
[----:B------:R-:W1:Y:S01]  /*0050*/  LDC R5, c[0x0][0x45c] ;  /* 0x00011700ff057b82 */ /* 0x000e620000000800 */
[----:B------:R-:W4:Y:S01]  /*0060*/  S2R R182, SR_TID.X ;  /* 0x0000000000b67919 */ /* 0x000f220000002100 */
[----:B------:R-:W5:Y:S06]  /*0070*/  LDCU.64 UR10, c[0x0][0x438] ;  /* 0x00008700ff0a77ac */ /* 0x000f6c0008000a00 */
[----:B------:R-:W4:Y:S01]  /*0080*/  LDC R11, c[0x0][0x388] ;  /* 0x0000e200ff0b7b82 */ /* 0x000f220000000800 */
[----:B0-----:R-:W-:Y:S01]  /*0090*/  ISETP.NE.AND P0, PT, RZ, UR8, PT ;  /* 0x00000008ff007c0c */ /* 0x001fe2000bf05270 */
[----:B--2---:R-:W-:-:S02]  /*00a0*/  IMAD.U32 R2, RZ, RZ, UR4 ;  /* 0x00000004ff027e24 */ /* 0x004fc4000f8e00ff */
[----:B------:R-:W-:-:S10]  /*00b0*/  IMAD.U32 R3, RZ, RZ, UR5 ;  /* 0x00000005ff037e24 */ /* 0x000fd4000f8e00ff */
[----:B---3--:R-:W2:Y:S01]  /*00c0*/  @P0 LDG.E.64 R2, desc[UR6][R2.64] ;  /* 0x0000000602020981 */ /* 0x008ea2000c1e1b00 */
[----:B------:R-:W0:Y:S03]  /*00d0*/  @P0 LDC R9, c[0x0][0x460] ;  /* 0x00011800ff090b82 */ /* 0x000e260000000800 */
[----:B-1----:R-:W0:Y:S01]  /*00e0*/  @P0 LDG.E.64 R6, desc[UR6][R4.64] ;  /* 0x0000000604060981 */ /* 0x002e22000c1e1b00 */
[----:B-----5:R-:W-:Y:S01]  /*00f0*/  UISETP.NE.U32.AND UP0, UPT, UR10, URZ, UPT ;  /* 0x000000ff0a00728c */ /* 0x020fe2000bf05070 */
[----:B------:R-:W-:Y:S03]  /*0100*/  BSSY.RECONVERGENT B0, `(.L_x_192) ;  /* 0x0000161000007945 */ /* 0x000fe60003800200 */
[----:B------:R-:W1:Y:S01]  /*0110*/  S2UR UR9, SR_CTAID.X ;  /* 0x00000000000979c3 */ /* 0x000e620000002500 */
[----:B------:R-:W-:Y:S01]  /*0120*/  UISETP.NE.AND.EX UP0, UPT, UR11, URZ, UPT, UP0 ;  /* 0x000000ff0b00728c */ /* 0x000fe2000bf05300 */
[----:B----4-:R-:W-:-:S02]  /*0130*/  LOP3.LUT R183, R182, 0x1f, RZ, 0xc0, !PT ;  /* 0x0000001fb6b77812 */ /* 0x010fc400078ec0ff */
[----:B------:R-:W-:-:S04]  /*0140*/  SHF.R.S32.HI R0, RZ, 0x1f, R11 ;  /* 0x0000001fff007819 */ /* 0x000fc8000001140b */
[----:B------:R-:W3:Y:S01]  /*0150*/  LDC R181, c[0x0][0x360] ;  /* 0x0000d800ffb57b82 */ /* 0x000ee20000000800 */
[----:B------:R-:W-:Y:S01]  /*0160*/  LEA.HI R0, R0, R11, RZ, 0x3 ;  /* 0x0000000b00007211 */ /* 0x000fe200078f18ff */
[----:B-1----:R-:W-:Y:S02]  /*0170*/  USHF.L.U32 UR8, UR9, 0x2, URZ ;  /* 0x0000000209087899 */ /* 0x002fe400080006ff */
[--C-:B---3--:R-:W-:Y:S01]  /*0180*/  IMAD R181, R181, UR9, R182.reuse ;  /* 0x00000009b5b57c24 */ /* 0x108fe2000f8e02b6 */
[----:B------:R-:W-:-:S04]  /*0190*/  SHF.R.U32.HI R182, RZ, 0x5, R182 ;  /* 0x00000005ffb67819 */ /* 0x000fc800000116b6 */
[----:B------:R-:W-:Y:S02]  /*01a0*/  LOP3.LUT R182, R182, UR8, RZ, 0xfc, !PT ;  /* 0x00000008b6b67c12 */ /* 0x000fe4000f8efcff */
[----:B--2---:R-:W-:Y:S01]  /*01b0*/  @P0 R2UR UR4, R2 ;  /* 0x00000000020402ca */ /* 0x004fe200000e0000 */
[----:B------:R-:W-:Y:S01]  /*01c0*/  IMAD.MOV.U32 R2, RZ, RZ, R183 ;  /* 0x000000ffff027224 */ /* 0x000fe200078e00b7 */
[----:B------:R-:W-:Y:S02]  /*01d0*/  @P0 R2UR UR5, R3 ;  /* 0x00000000030502ca */ /* 0x000fe400000e0000 */
[----:B0-----:R-:W-:Y:S02]  /*01e0*/  @P0 IADD3 R4, P1, PT, R6, R9, RZ ;  /* 0x0000000906040210 */ /* 0x001fe40007f3e0ff */
[----:B------:R-:W-:Y:S02]  /*01f0*/  LOP3.LUT R3, R2, 0x1f, RZ, 0x3c, !PT ;  /* 0x0000001f02037812 */ /* 0x000fe400078e3cff */
[----:B------:R-:W-:-:S02]  /*0200*/  @P0 IADD3.X R5, PT, PT, RZ, R7, RZ, P1, !PT ;  /* 0x00000007ff050210 */ /* 0x000fc40000ffe4ff */
[----:B------:R-:W-:Y:S02]  /*0210*/  LEA.HI.SX32 R0, R0, R3, 0x1d ;  /* 0x0000000300007211 */ /* 0x000fe400078feaff */
[--C-:B------:R-:W-:Y:S01]  /*0220*/  SHF.R.U64 R180, R4, 0x2, R5.reuse ;  /* 0x0000000204b47819 */ /* 0x100fe20000001205 */
[----:B------:R-:W-:Y:S01]  /*0230*/  UIADD3 UR12, UPT, UPT, UR4, -0x61c88647, URZ ;  /* 0x9e3779b9040c7890 */ /* 0x000fe2000fffe0ff */
[----:B------:R-:W-:Y:S01]  /*0240*/  SHF.R.U32.HI R179, RZ, 0x2, R5 ;  /* 0x00000002ffb37819 */ /* 0x000fe20000011605 */
[----:B------:R-:W-:Y:S02]  /*0250*/  UIADD3 UR10, UPT, UPT, UR5, -0x4498517b, URZ ;  /* 0xbb67ae85050a7890 */ /* 0x000fe4000fffe0ff */
[----:B------:R-:W-:Y:S02]  /*0260*/  UIADD3 UR13, UPT, UPT, UR4, 0x3c6ef372, URZ ;  /* 0x3c6ef372040d7890 */ /* 0x000fe4000fffe0ff */
[----:B------:R-:W-:Y:S02]  /*0270*/  UIADD3 UR20, UPT, UPT, UR5, 0x76cf5d0a, URZ ;  /* 0x76cf5d0a05147890 */ /* 0x000fe4000fffe0ff */
[----:B------:R-:W-:-:S02]  /*0280*/  UIADD3 UR14, UPT, UPT, UR4, -0x255992d5, URZ ;  /* 0xdaa66d2b040e7890 */ /* 0x000fc4000fffe0ff */
[----:B------:R-:W-:Y:S02]  /*0290*/  UIADD3 UR15, UPT, UPT, UR5, 0x32370b8f, URZ ;  /* 0x32370b8f050f7890 */ /* 0x000fe4000fffe0ff */
[----:B------:R-:W-:Y:S02]  /*02a0*/  UIADD3 UR21, UPT, UPT, UR4, 0x78dde6e4, URZ ;  /* 0x78dde6e404157890 */ /* 0x000fe4000fffe0ff */
[----:B------:R-:W-:Y:S02]  /*02b0*/  UIADD3 UR22, UPT, UPT, UR5, -0x126145ec, URZ ;  /* 0xed9eba1405167890 */ /* 0x000fe4000fffe0ff */
[----:B------:R-:W-:Y:S02]  /*02c0*/  UIADD3 UR16, UPT, UPT, UR4, 0x1715609d, URZ ;  /* 0x1715609d04107890 */ /* 0x000fe4000fffe0ff */
[----:B------:R-:W-:Y:S02]  /*02d0*/  UIADD3 UR23, UPT, UPT, UR5, -0x56f99767, URZ ;  /* 0xa906689905177890 */ /* 0x000fe4000fffe0ff */
[----:B------:R-:W-:-:S02]  /*02e0*/  UIADD3 UR24, UPT, UPT, UR4, -0x4ab325aa, URZ ;  /* 0xb54cda5604187890 */ /* 0x000fc4000fffe0ff */
[----:B------:R-:W-:Y:S02]  /*02f0*/  UIADD3 UR17, UPT, UPT, UR5, 0x646e171e, URZ ;  /* 0x646e171e05117890 */ /* 0x000fe4000fffe0ff */
[----:B------:R-:W-:Y:S02]  /*0300*/  UIADD3 UR18, UPT, UPT, UR4, 0x5384540f, URZ ;  /* 0x5384540f04127890 */ /* 0x000fe4000fffe0ff */
[----:B------:R-:W-:Y:S02]  /*0310*/  UIADD3 UR25, UPT, UPT, UR5, 0x1fd5c5a3, URZ ;  /* 0x1fd5c5a305197890 */ /* 0x000fe4000fffe0ff */
[----:B------:R-:W-:Y:S02]  /*0320*/  UIADD3 UR19, UPT, UPT, UR4, -0xe443238, URZ ;  /* 0xf1bbcdc804137890 */ /* 0x000fe4000fffe0ff */
[----:B------:R-:W-:Y:S02]  /*0330*/  UIADD3 UR26, UPT, UPT, UR5, -0x24c28bd8, URZ ;  /* 0xdb3d7428051a7890 */ /* 0x000fe4000fffe0ff */
[----:B------:R-:W-:-:S02]  /*0340*/  UIADD3 UR27, UPT, UPT, UR4, -0x700cb87f, URZ ;  /* 0x8ff34781041b7890 */ /* 0x000fc4000fffe0ff */
[----:B------:R-:W-:Y:S01]  /*0350*/  UIADD3 UR28, UPT, UPT, UR5, -0x695add53, URZ ;  /* 0x96a522ad051c7890 */ /* 0x000fe2000fffe0ff */
[----:B------:R-:W-:Y:S11]  /*0360*/  BRA.U UP0, `(.L_x_193) ;  /* 0x00000009009c7547 */ /* 0x000ff6000b800000 */
[----:B------:R-:W0:Y:S02]  /*0370*/  LDCU.64 UR8, c[0x0][0x440] ;  /* 0x00008800ff0877ac */ /* 0x000e240008000a00 */
[----:B0-----:R-:W-:-:S04]  /*0380*/  UISETP.NE.U32.AND UP0, UPT, UR8, URZ, UPT ;  /* 0x000000ff0800728c */ /* 0x001fc8000bf05070 */
[----:B------:R-:W-:-:S09]  /*0390*/  UISETP.NE.AND.EX UP0, UPT, UR9, URZ, UPT, UP0 ;  /* 0x000000ff0900728c */ /* 0x000fd2000bf05300 */
[----:B------:R-:W-:Y:S05]  /*03a0*/  BRA.U UP0, `(.L_x_194) ;  /* 0x00000005004c7547 */ /* 0x000fea000b800000 */
[----:B------:R-:W0:Y:S01]  /*03b0*/  LDC.64 R6, c[0x0][0x3d0] ;  /* 0x0000f400ff067b82 */ /* 0x000e220000000a00 */
[C---:B------:R-:W-:Y:S02]  /*03c0*/  ISETP.GE.U32.AND P4, PT, R0.reuse, 0x20, PT ;  /* 0x000000200000780c */ /* 0x040fe40003f86070 */
[C---:B------:R-:W-:Y:S02]  /*03d0*/  ISETP.GE.U32.AND P0, PT, R0.reuse, 0x40, PT ;  /* 0x000000400000780c */ /* 0x040fe40003f06070 */
[C---:B------:R-:W-:Y:S02]  /*03e0*/  ISETP.GE.U32.AND P1, PT, R0.reuse, 0x60, PT ;  /* 0x000000600000780c */ /* 0x040fe40003f26070 */
[----:B------:R-:W-:Y:S01]  /*03f0*/  ISETP.GE.U32.AND P2, PT, R0, 0x80, PT ;  /* 0x000000800000780c */ /* 0x000fe20003f46070 */
[----:B------:R-:W1:Y:S01]  /*0400*/  LDC.64 R8, c[0x0][0x3d8] ;  /* 0x0000f600ff087b82 */ /* 0x000e620000000a00 */
[----:B------:R-:W-:-:S07]  /*0410*/  LOP3.LUT R184, R184, 0xfffffeff, RZ, 0xc0, !PT ;  /* 0xfffffeffb8b87812 */ /* 0x000fce00078ec0ff */
[----:B------:R-:W2:Y:S08]  /*0420*/  LDC.64 R10, c[0x0][0x3d0] ;  /* 0x0000f400ff0a7b82 */ /* 0x000eb00000000a00 */
[----:B------:R-:W3:Y:S01]  /*0430*/  LDC.64 R12, c[0x0][0x3d8] ;  /* 0x0000f600ff0c7b82 */ /* 0x000ee20000000a00 */
[----:B0-----:R-:W-:-:S07]  /*0440*/  @P4 IMAD.WIDE.U32 R6, R2, 0x10, R6 ;  /* 0x0000001002064825 */ /* 0x001fce00078e0006 */
[----:B------:R-:W0:Y:S01]  /*0450*/  LDC.64 R14, c[0x0][0x3d0] ;  /* 0x0000f400ff0e7b82 */ /* 0x000e220000000a00 */
[C---:B-1----:R-:W-:Y:S01]  /*0460*/  @P4 IMAD.WIDE.U32 R8, R2.reuse, 0x10, R8 ;  /* 0x0000001002084825 */ /* 0x042fe200078e0008 */
[----:B------:R-:W-:Y:S01]  /*0470*/  @P4 LOP3.LUT R2, R2, 0x20, RZ, 0xfc, !PT ;  /* 0x0000002002024812 */ /* 0x000fe200078efcff */
[----:B------:R1:W5:Y:S05]  /*0480*/  @P4 LDG.E.128 R40, desc[UR6][R6.64] ;  /* 0x0000000606284981 */ /* 0x00036a000c1e1d00 */
[----:B------:R-:W4:Y:S01]  /*0490*/  LDC.64 R16, c[0x0][0x3d8] ;  /* 0x0000f600ff107b82 */ /* 0x000f220000000a00 */
[C---:B--2---:R-:W-:Y:S01]  /*04a0*/  @P0 IMAD.WIDE.U32 R10, R2.reuse, 0x10, R10 ;  /* 0x00000010020a0825 */ /* 0x044fe200078e000a */
[----:B------:R1:W5:Y:S06]  /*04b0*/  @P4 LDG.E.128 R44, desc[UR6][R8.64] ;  /* 0x00000006082c4981 */ /* 0x00036c000c1e1d00 */
[----:B------:R-:W2:Y:S01]  /*04c0*/  LDC.64 R18, c[0x0][0x3d0] ;  /* 0x0000f400ff127b82 */ /* 0x000ea20000000a00 */
[C---:B---3--:R-:W-:Y:S01]  /*04d0*/  @P0 IMAD.WIDE.U32 R12, R2.reuse, 0x10, R12 ;  /* 0x00000010020c0825 */ /* 0x048fe200078e000c */
[----:B------:R1:W5:Y:S06]  /*04e0*/  @P0 LDG.E.128 R48, desc[UR6][R10.64] ;  /* 0x000000060a300981 */ /* 0x00036c000c1e1d00 */
[----:B------:R-:W3:Y:S01]  /*04f0*/  LDC.64 R20, c[0x0][0x3d8] ;  /* 0x0000f600ff147b82 */ /* 0x000ee20000000a00 */
[----:B------:R-:W-:Y:S01]  /*0500*/  @P0 VIADD R2, R2, 0x20 ;  /* 0x0000002002020836 */ /* 0x000fe20000000000 */
[----:B------:R1:W5:Y:S01]  /*0510*/  @P0 LDG.E.128 R52, desc[UR6][R12.64] ;  /* 0x000000060c340981 */ /* 0x000362000c1e1d00 */
[----:B------:R-:W-:-:S02]  /*0520*/  ISETP.GE.U32.AND P3, PT, R0, 0xa0, PT ;  /* 0x000000a00000780c */ /* 0x000fc40003f66070 */
[----:B0-----:R-:W-:-:S04]  /*0530*/  @P1 IMAD.WIDE.U32 R14, R2, 0x10, R14 ;  /* 0x00000010020e1825 */ /* 0x001fc800078e000e */
[----:B------:R-:W-:Y:S01]  /*0540*/  HFMA2 R78, -RZ, RZ, 0, 0 ;  /* 0x00000000ff4e7431 */ /* 0x000fe200000001ff */
[----:B------:R-:W-:Y:S01]  /*0550*/  @P4 LOP3.LUT R184, R184, 0x100, RZ, 0xfc, !PT ;  /* 0x00000100b8b84812 */ /* 0x000fe200078efcff */
[C---:B----4-:R-:W-:Y:S01]  /*0560*/  @P1 IMAD.WIDE.U32 R16, R2.reuse, 0x10, R16 ;  /* 0x0000001002101825 */ /* 0x050fe200078e0010 */
[----:B------:R1:W5:Y:S03]  /*0570*/  @P1 LDG.E.128 R56, desc[UR6][R14.64] ;  /* 0x000000060e381981 */ /* 0x000366000c1e1d00 */
[----:B------:R-:W-:Y:S01]  /*0580*/  @P1 VIADD R2, R2, 0x20 ;  /* 0x0000002002021836 */ /* 0x000fe20000000000 */
[----:B------:R1:W5:Y:S03]  /*0590*/  @P1 LDG.E.128 R60, desc[UR6][R16.64] ;  /* 0x00000006103c1981 */ /* 0x000366000c1e1d00 */
[----:B--2---:R-:W-:-:S05]  /*05a0*/  @P2 IMAD.WIDE.U32 R18, R2, 0x10, R18 ;  /* 0x0000001002122825 */ /* 0x004fca00078e0012 */
[----:B------:R1:W5:Y:S01]  /*05b0*/  @P2 LDG.E.128 R64, desc[UR6][R18.64] ;  /* 0x0000000612402981 */ /* 0x000362000c1e1d00 */
[----:B---3--:R-:W-:-:S05]  /*05c0*/  @P2 IMAD.WIDE.U32 R20, R2, 0x10, R20 ;  /* 0x0000001002142825 */ /* 0x008fca00078e0014 */
[----:B------:R1:W5:Y:S01]  /*05d0*/  @P2 LDG.E.128 R68, desc[UR6][R20.64] ;  /* 0x0000000614442981 */ /* 0x000362000c1e1d00 */
[----:B------:R-:W-:Y:S01]  /*05e0*/  IMAD.MOV.U32 R74, RZ, RZ, RZ ;  /* 0x000000ffff4a7224 */ /* 0x000fe200078e00ff */
[----:B------:R-:W-:Y:S02]  /*05f0*/  CS2R R72, SRZ ;  /* 0x0000000000487805 */ /* 0x000fe4000001ff00 */
[----:B------:R-:W-:Y:S01]  /*0600*/  CS2R R76, SRZ ;  /* 0x00000000004c7805 */ /* 0x000fe2000001ff00 */
[----:B------:R-:W-:Y:S01]  /*0610*/  IMAD.MOV.U32 R82, RZ, RZ, RZ ;  /* 0x000000ffff527224 */ /* 0x000fe200078e00ff */
[----:B------:R-:W-:Y:S01]  /*0620*/  CS2R R80, SRZ ;  /* 0x0000000000507805 */ /* 0x000fe2000001ff00 */
[----:B------:R-:W-:Y:S01]  /*0630*/  IMAD.MOV.U32 R86, RZ, RZ, RZ ;  /* 0x000000ffff567224 */ /* 0x000fe200078e00ff */
        /* <DEDUP_REMOVED lines=9> */
[----:B------:R-:W-:Y:S01]  /*06d0*/  @P4 IMAD.MOV.U32 R87, RZ, RZ, RZ ;  /* 0x000000ffff574224 */ /* 0x000fe200078e00ff */
[----:B------:R-:W-:Y:S01]  /*06e0*/  @P0 MOV R83, RZ ;  /* 0x000000ff00530202 */ /* 0x000fe20000000f00 */
[----:B------:R-:W-:Y:S02]  /*06f0*/  @P1 IMAD.MOV.U32 R79, RZ, RZ, RZ ;  /* 0x000000ffff4f1224 */ /* 0x000fe400078e00ff */
[----:B------:R-:W-:Y:S02]  /*0700*/  @P2 IMAD.MOV.U32 R75, RZ, RZ, RZ ;  /* 0x000000ffff4b2224 */ /* 0x000fe400078e00ff */
[----:B------:R-:W-:Y:S01]  /*0710*/  @P2 VIADD R2, R2, 0x20 ;  /* 0x0000002002022836 */ /* 0x000fe20000000000 */
[----:B-1----:R-:W-:Y:S06]  /*0720*/  @!P3 BRA `(.L_x_195) ;  /* 0x0000000c00f8b947 */ /* 0x002fec0003800000 */
        /* <DEDUP_REMOVED lines=11> */
[----:B------:R-:W-:Y:S01]  /*07e0*/  CS2R R76, SRZ ;  /* 0x00000000004c7805 */ /* 0x000fe2000001ff00 */
[----:B------:R-:W-:Y:S01]  /*07f0*/  IMAD.MOV.U32 R82, RZ, RZ, RZ ;  /* 0x000000ffff527224 */ /* 0x000fe200078e00ff */
[----:B------:R-:W-:Y:S01]  /*0800*/  CS2R R80, SRZ ;  /* 0x0000000000507805 */ /* 0x000fe2000001ff00 */
[----:B------:R-:W-:Y:S01]  /*0810*/  IMAD.MOV.U32 R86, RZ, RZ, RZ ;  /* 0x000000ffff567224 */ /* 0x000fe200078e00ff */
        /* <DEDUP_REMOVED lines=10> */
[----:B------:R-:W-:Y:S01]  /*08c0*/  CS2R R100, SRZ ;  /* 0x0000000000647805 */ /* 0x000fe2000001ff00 */
[----:B------:R-:W-:Y:S06]  /*08d0*/  BRA `(.L_x_195) ;  /* 0x0000000c008c7947 */ /* 0x000fec0003800000 */
.L_x_194:
[C---:B------:R-:W-:Y:S01]  /*08e0*/  ISETP.GE.U32.AND P4, PT, R0.reuse, 0x20, PT ;  /* 0x000000200000780c */ /* 0x040fe20003f86070 */
[----:B------:R-:W0:Y:S01]  /*08f0*/  LDC.64 R8, c[0x0][0x3d0] ;  /* 0x0000f400ff087b82 */ /* 0x000e220000000a00 */
[C---:B------:R-:W-:Y:S02]  /*0900*/  ISETP.GE.U32.AND P0, PT, R0.reuse, 0x40, PT ;  /* 0x000000400000780c */ /* 0x040fe40003f06070 */
[C---:B------:R-:W-:Y:S02]  /*0910*/  ISETP.GE.U32.AND P1, PT, R0.reuse, 0x60, PT ;  /* 0x000000600000780c */ /* 0x040fe40003f26070 */
[----:B------:R-:W-:Y:S02]  /*0920*/  ISETP.GE.U32.AND P2, PT, R0, 0x80, PT ;  /* 0x000000800000780c */ /* 0x000fe40003f46070 */
[----:B------:R-:W-:Y:S01]  /*0930*/  LOP3.LUT R184, R184, 0xfffffeff, RZ, 0xc0, !PT ;  /* 0xfffffeffb8b87812 */ /* 0x000fe200078ec0ff */
[----:B------:R-:W1:Y:S08]  /*0940*/  LDC.64 R10, c[0x0][0x3d8] ;  /* 0x0000f600ff0a7b82 */ /* 0x000e700000000a00 */
[----:B------:R-:W2:Y:S08]  /*0950*/  LDC.64 R12, c[0x0][0x3d0] ;  /* 0x0000f400ff0c7b82 */ /* 0x000eb00000000a00 */
[----:B------:R-:W3:Y:S01]  /*0960*/  LDC.64 R14, c[0x0][0x3d8] ;  /* 0x0000f600ff0e7b82 */ /* 0x000ee20000000a00 */
[----:B0-----:R-:W-:-:S07]  /*0970*/  @P4 IMAD.WIDE.U32 R8, R2, 0x10, R8 ;  /* 0x0000001002084825 */ /* 0x001fce00078e0008 */
[----:B------:R-:W0:Y:S01]  /*0980*/  LDC.64 R18, c[0x0][0x3d0] ;  /* 0x0000f400ff127b82 */ /* 0x000e220000000a00 */
[----:B-1----:R-:W-:Y:S01]  /*0990*/  @P4 IMAD.WIDE.U32 R10, R2, 0x10, R10 ;  /* 0x00000010020a4825 */ /* 0x002fe200078e000a */
[----:B------:R1:W5:Y:S06]  /*09a0*/  @P4 LDG.E.128 R40, desc[UR6][R8.64] ;  /* 0x0000000608284981 */ /* 0x00036c000c1e1d00 */
[----:B------:R-:W4:Y:S01]  /*09b0*/  LDC.64 R20, c[0x0][0x3d8] ;  /* 0x0000f600ff147b82 */ /* 0x000f220000000a00 */
[----:B------:R1:W5:Y:S07]  /*09c0*/  @P4 LDG.E.128 R44, desc[UR6][R10.64] ;  /* 0x000000060a2c4981 */ /* 0x00036e000c1e1d00 */
[----:B------:R-:W1:Y:S08]  /*09d0*/  LDC.64 R24, c[0x0][0x3d0] ;  /* 0x0000f400ff187b82 */ /* 0x000e700000000a00 */
[----:B------:R-:W1:Y:S01]  /*09e0*/  LDC.64 R26, c[0x0][0x3d8] ;  /* 0x0000f600ff1a7b82 */ /* 0x000e620000000a00 */
[----:B------:R-:W-:-:S07]  /*09f0*/  ISETP.GE.U32.AND P3, PT, R0, 0xa0, PT ;  /* 0x000000a00000780c */ /* 0x000fce0003f66070 */
[----:B------:R-:W2:Y:S01]  /*0a00*/  @P4 LDC.64 R6, c[0x0][0x440] ;  /* 0x00011000ff064b82 */ /* 0x000ea20000000a00 */
[----:B------:R-:W-:Y:S01]  /*0a10*/  HFMA2 R82, -RZ, RZ, 0, 0 ;  /* 0x00000000ff527431 */ /* 0x000fe200000001ff */
[----:B------:R-:W-:-:S06]  /*0a20*/  @P4 LOP3.LUT R184, R184, 0x100, RZ, 0xfc, !PT ;  /* 0x00000100b8b84812 */ /* 0x000fcc00078efcff */
[----:B------:R-:W0:Y:S08]  /*0a30*/  @P0 LDC.64 R16, c[0x0][0x440] ;  /* 0x00011000ff100b82 */ /* 0x000e300000000a00 */
[----:B------:R-:W1:Y:S08]  /*0a40*/  @P1 LDC.64 R22, c[0x0][0x440] ;  /* 0x00011000ff161b82 */ /* 0x000e700000000a00 */
[----:B------:R-:W1:Y:S01]  /*0a50*/  @P2 LDC.64 R28, c[0x0][0x440] ;  /* 0x00011000ff1c2b82 */ /* 0x000e620000000a00 */
[C---:B--2---:R-:W-:Y:S01]  /*0a60*/  @P4 IMAD.WIDE.U32 R6, R2.reuse, 0x10, R6 ;  /* 0x0000001002064825 */ /* 0x044fe200078e0006 */
[----:B------:R-:W-:-:S04]  /*0a70*/  @P4 LOP3.LUT R2, R2, 0x20, RZ, 0xfc, !PT ;  /* 0x0000002002024812 */ /* 0x000fc800078efcff */
[----:B------:R2:W5:Y:S01]  /*0a80*/  @P4 LD.E.128 R100, desc[UR6][R6.64] ;  /* 0x0000000606644980 */ /* 0x000562000c101d00 */
[----:B------:R-:W-:-:S04]  /*0a90*/  @P0 IMAD.WIDE.U32 R12, R2, 0x10, R12 ;  /* 0x00000010020c0825 */ /* 0x000fc800078e000c */
[C---:B---3--:R-:W-:Y:S01]  /*0aa0*/  @P0 IMAD.WIDE.U32 R14, R2.reuse, 0x10, R14 ;  /* 0x00000010020e0825 */ /* 0x048fe200078e000e */
[----:B------:R2:W5:Y:S03]  /*0ab0*/  @P0 LDG.E.128 R48, desc[UR6][R12.64] ;  /* 0x000000060c300981 */ /* 0x000566000c1e1d00 */
[C---:B0-----:R-:W-:Y:S01]  /*0ac0*/  @P0 IMAD.WIDE.U32 R16, R2.reuse, 0x10, R16 ;  /* 0x0000001002100825 */ /* 0x041fe200078e0010 */
[----:B------:R-:W-:Y:S01]  /*0ad0*/  @P0 IADD3 R2, PT, PT, R2, 0x20, RZ ;  /* 0x0000002002020810 */ /* 0x000fe20007ffe0ff */
[----:B------:R2:W5:Y:S04]  /*0ae0*/  @P0 LDG.E.128 R52, desc[UR6][R14.64] ;  /* 0x000000060e340981 */ /* 0x000568000c1e1d00 */
[C---:B------:R-:W-:Y:S01]  /*0af0*/  @P1 IMAD.WIDE.U32 R18, R2.reuse, 0x10, R18 ;  /* 0x0000001002121825 */ /* 0x040fe200078e0012 */
[----:B------:R2:W5:Y:S03]  /*0b00*/  @P0 LD.E.128 R96, desc[UR6][R16.64] ;  /* 0x0000000610600980 */ /* 0x000566000c101d00 */
[C---:B----4-:R-:W-:Y:S01]  /*0b10*/  @P1 IMAD.WIDE.U32 R20, R2.reuse, 0x10, R20 ;  /* 0x0000001002141825 */ /* 0x050fe200078e0014 */
[----:B------:R2:W5:Y:S03]  /*0b20*/  @P1 LDG.E.128 R56, desc[UR6][R18.64] ;  /* 0x0000000612381981 */ /* 0x000566000c1e1d00 */
[C---:B-1----:R-:W-:Y:S01]  /*0b30*/  @P1 IMAD.WIDE.U32 R22, R2.reuse, 0x10, R22 ;  /* 0x0000001002161825 */ /* 0x042fe200078e0016 */
[----:B------:R2:W5:Y:S03]  /*0b40*/  @P1 LDG.E.128 R60, desc[UR6][R20.64] ;  /* 0x00000006143c1981 */ /* 0x000566000c1e1d00 */
[----:B------:R-:W-:Y:S01]  /*0b50*/  @P1 VIADD R2, R2, 0x20 ;  /* 0x0000002002021836 */ /* 0x000fe20000000000 */
[----:B------:R2:W5:Y:S03]  /*0b60*/  @P1 LD.E.128 R92, desc[UR6][R22.64] ;  /* 0x00000006165c1980 */ /* 0x000566000c101d00 */
[----:B------:R-:W-:-:S04]  /*0b70*/  @P2 IMAD.WIDE.U32 R24, R2, 0x10, R24 ;  /* 0x0000001002182825 */ /* 0x000fc800078e0018 */
[C---:B------:R-:W-:Y:S01]  /*0b80*/  @P2 IMAD.WIDE.U32 R26, R2.reuse, 0x10, R26 ;  /* 0x00000010021a2825 */ /* 0x040fe200078e001a */
[----:B------:R2:W5:Y:S03]  /*0b90*/  @P2 LDG.E.128 R64, desc[UR6][R24.64] ;  /* 0x0000000618402981 */ /* 0x000566000c1e1d00 */
[----:B------:R-:W-:Y:S01]  /*0ba0*/  @P2 IMAD.WIDE.U32 R28, R2, 0x10, R28 ;  /* 0x00000010021c2825 */ /* 0x000fe200078e001c */
[----:B------:R2:W5:Y:S04]  /*0bb0*/  @P2 LDG.E.128 R68, desc[UR6][R26.64] ;  /* 0x000000061a442981 */ /* 0x000568000c1e1d00 */
[----:B------:R2:W5:Y:S01]  /*0bc0*/  @P2 LD.E.128 R88, desc[UR6][R28.64] ;  /* 0x000000061c582980 */ /* 0x000562000c101d00 */
[----:B------:R-:W-:Y:S01]  /*0bd0*/  IMAD.MOV.U32 R74, RZ, RZ, RZ ;  /* 0x000000ffff4a7224 */ /* 0x000fe200078e00ff */
[----:B------:R-:W-:Y:S01]  /*0be0*/  CS2R R72, SRZ ;  /* 0x0000000000487805 */ /* 0x000fe2000001ff00 */
[----:B------:R-:W-:Y:S01]  /*0bf0*/  IMAD.MOV.U32 R78, RZ, RZ, RZ ;  /* 0x000000ffff4e7224 */ /* 0x000fe200078e00ff */
[----:B------:R-:W-:-:S02]  /*0c00*/  CS2R R76, SRZ ;  /* 0x00000000004c7805 */ /* 0x000fc4000001ff00 */
[----:B------:R-:W-:Y:S01]  /*0c10*/  CS2R R80, SRZ ;  /* 0x0000000000507805 */ /* 0x000fe2000001ff00 */
[----:B------:R-:W-:Y:S01]  /*0c20*/  IMAD.MOV.U32 R86, RZ, RZ, RZ ;  /* 0x000000ffff567224 */ /* 0x000fe200078e00ff */
[----:B------:R-:W-:Y:S01]  /*0c30*/  CS2R R84, SRZ ;  /* 0x0000000000547805 */ /* 0x000fe2000001ff00 */
[----:B------:R-:W-:Y:S01]  /*0c40*/  @P4 IMAD.MOV.U32 R87, RZ, RZ, RZ ;  /* 0x000000ffff574224 */ /* 0x000fe200078e00ff */
[----:B------:R-:W-:Y:S01]  /*0c50*/  @P1 MOV R79, RZ ;  /* 0x000000ff004f1202 */ /* 0x000fe20000000f00 */
[----:B------:R-:W-:Y:S02]  /*0c60*/  @P0 IMAD.MOV.U32 R83, RZ, RZ, RZ ;  /* 0x000000ffff530224 */ /* 0x000fe400078e00ff */
[----:B------:R-:W-:Y:S02]  /*0c70*/  @P2 IMAD.MOV.U32 R75, RZ, RZ, RZ ;  /* 0x000000ffff4b2224 */ /* 0x000fe400078e00ff */
[----:B------:R-:W-:Y:S01]  /*0c80*/  @P2 VIADD R2, R2, 0x20 ;  /* 0x0000002002022836 */ /* 0x000fe20000000000 */
[----:B--2---:R-:W-:Y:S06]  /*0c90*/  @!P3 BRA `(.L_x_195) ;  /* 0x00000008009cb947 */ /* 0x004fec0003800000 */
[----:B------:R-:W0:Y:S08]  /*0ca0*/  LDC.64 R116, c[0x0][0x440] ;  /* 0x00011000ff747b82 */ /* 0x000e300000000a00 */
[----:B------:R-:W1:Y:S08]  /*0cb0*/  LDC.64 R108, c[0x0][0x3d0] ;  /* 0x0000f400ff6c7b82 */ /* 0x000e700000000a00 */
[----:B------:R-:W2:Y:S01]  /*0cc0*/  LDC.64 R104, c[0x0][0x3d8] ;  /* 0x0000f600ff687b82 */ /* 0x000ea20000000a00 */
[----:B0-----:R-:W-:-:S06]  /*0cd0*/  IMAD.WIDE.U32 R116, R2, 0x10, R116 ;  /* 0x0000001002747825 */ /* 0x001fcc00078e0074 */
[----:B------:R-:W5:Y:S01]  /*0ce0*/  LD.E.128 R116, desc[UR6][R116.64] ;  /* 0x0000000674747980 */ /* 0x000f62000c101d00 */
[----:B-1----:R-:W-:-:S06]  /*0cf0*/  IMAD.WIDE.U32 R108, R2, 0x10, R108 ;  /* 0x00000010026c7825 */ /* 0x002fcc00078e006c */
[----:B------:R-:W5:Y:S01]  /*0d00*/  LDG.E.128 R108, desc[UR6][R108.64] ;  /* 0x000000066c6c7981 */ /* 0x000f62000c1e1d00 */
[----:B--2---:R-:W-:-:S06]  /*0d10*/  IMAD.WIDE.U32 R104, R2, 0x10, R104 ;  /* 0x0000001002687825 */ /* 0x004fcc00078e0068 */
[----:B------:R-:W5:Y:S01]  /*0d20*/  LDG.E.128 R104, desc[UR6][R104.64] ;  /* 0x0000000668687981 */ /* 0x000f62000c1e1d00 */
[----:B------:R-:W-:Y:S02]  /*0d30*/  CS2R R114, SRZ ;  /* 0x0000000000727805 */ /* 0x000fe4000001ff00 */
[----:B------:R-:W-:Y:S01]  /*0d40*/  CS2R R112, SRZ ;  /* 0x0000000000707805 */ /* 0x000fe2000001ff00 */
[----:B------:R-:W-:Y:S01]  /*0d50*/  IMAD.MOV.U32 R74, RZ, RZ, RZ ;  /* 0x000000ffff4a7224 */ /* 0x000fe200078e00ff */
[----:B------:R-:W-:Y:S02]  /*0d60*/  CS2R R72, SRZ ;  /* 0x0000000000487805 */ /* 0x000fe4000001ff00 */
[----:B------:R-:W-:Y:S02]  /*0d70*/  MOV R78, RZ ;  /* 0x000000ff004e7202 */ /* 0x000fe40000000f00 */
[----:B------:R-:W-:Y:S01]  /*0d80*/  CS2R R76, SRZ ;  /* 0x00000000004c7805 */ /* 0x000fe2000001ff00 */
[----:B------:R-:W-:Y:S01]  /*0d90*/  IMAD.MOV.U32 R82, RZ, RZ, RZ ;  /* 0x000000ffff527224 */ /* 0x000fe200078e00ff */
[----:B------:R-:W-:Y:S01]  /*0da0*/  CS2R R80, SRZ ;  /* 0x0000000000507805 */ /* 0x000fe2000001ff00 */
[----:B------:R-:W-:Y:S01]  /*0db0*/  IMAD.MOV.U32 R86, RZ, RZ, RZ ;  /* 0x000000ffff567224 */ /* 0x000fe200078e00ff */
[----:B------:R-:W-:Y:S01]  /*0dc0*/  CS2R R84, SRZ ;  /* 0x0000000000547805 */ /* 0x000fe2000001ff00 */
[----:B------:R-:W-:Y:S06]  /*0dd0*/  BRA `(.L_x_195) ;  /* 0x00000008004c7947 */ /* 0x000fec0003800000 */
.L_x_193:
[----:B------:R-:W0:Y:S02]  /*0de0*/  LDCU.64 UR8, c[0x0][0x440] ;  /* 0x00008800ff0877ac */ /* 0x000e240008000a00 */
[----:B0-----:R-:W-:-:S04]  /*0df0*/  UISETP.NE.U32.AND UP0, UPT, UR8, URZ, UPT ;  /* 0x000000ff0800728c */ /* 0x001fc8000bf05070 */
[----:B------:R-:W-:-:S09]  /*0e00*/  UISETP.NE.AND.EX UP0, UPT, UR9, URZ, UPT, UP0 ;  /* 0x000000ff0900728c */ /* 0x000fd2000bf05300 */
[----:B------:R-:W-:Y:S05]  /*0e10*/  BRA.U !UP0, `(.L_x_196) ;  /* 0x0000000508247547 */ /* 0x000fea000b800000 */
[C---:B------:R-:W-:Y:S01]  /*0e20*/  ISETP.GE.U32.AND P3, PT, R0.reuse, 0x20, PT ;  /* 0x000000200000780c */ /* 0x040fe20003f66070 */
[----:B------:R-:W0:Y:S01]  /*0e30*/  LDC.64 R8, c[0x0][0x3d0] ;  /* 0x0000f400ff087b82 */ /* 0x000e220000000a00 */
[C---:B------:R-:W-:Y:S02]  /*0e40*/  ISETP.GE.U32.AND P0, PT, R0.reuse, 0x40, PT ;  /* 0x000000400000780c */ /* 0x040fe40003f06070 */
[C---:B------:R-:W-:Y:S02]  /*0e50*/  ISETP.GE.U32.AND P1, PT, R0.reuse, 0x60, PT ;  /* 0x000000600000780c */ /* 0x040fe40003f26070 */
[----:B------:R-:W-:Y:S02]  /*0e60*/  ISETP.GE.U32.AND P2, PT, R0, 0x80, PT ;  /* 0x000000800000780c */ /* 0x000fe40003f46070 */
[----:B------:R-:W-:Y:S01]  /*0e70*/  LOP3.LUT R184, R184, 0xfffffeff, RZ, 0xc0, !PT ;  /* 0xfffffeffb8b87812 */ /* 0x000fe200078ec0ff */
[----:B------:R-:W1:Y:S04]  /*0e80*/  LDC.64 R10, c[0x0][0x3d8] ;  /* 0x0000f600ff0a7b82 */ /* 0x000e680000000a00 */
[----:B------:R-:W-:-:S04]  /*0e90*/  @P3 LOP3.LUT R184, R184, 0x100, RZ, 0xfc, !PT ;  /* 0x00000100b8b83812 */ /* 0x000fc800078efcff */
[----:B------:R-:W2:Y:S08]  /*0ea0*/  @P3 LDC.64 R6, c[0x0][0x438] ;  /* 0x00010e00ff063b82 */ /* 0x000eb00000000a00 */
[----:B------:R-:W3:Y:S01]  /*0eb0*/  @P3 LDC.64 R12, c[0x0][0x440] ;  /* 0x00011000ff0c3b82 */ /* 0x000ee20000000a00 */
[----:B0-----:R-:W-:-:S05]  /*0ec0*/  @P3 IMAD.WIDE.U32 R8, R2, 0x10, R8 ;  /* 0x0000001002083825 */ /* 0x001fca00078e0008 */
[----:B------:R0:W5:Y:S02]  /*0ed0*/  @P3 LDG.E.128 R40, desc[UR6][R8.64] ;  /* 0x0000000608283981 */ /* 0x000164000c1e1d00 */
[----:B------:R-:W4:Y:S08]  /*0ee0*/  LDC.64 R14, c[0x0][0x3d0] ;  /* 0x0000f400ff0e7b82 */ /* 0x000f300000000a00 */
[----:B------:R-:W0:Y:S08]  /*0ef0*/  @P0 LDC.64 R16, c[0x0][0x438] ;  /* 0x00010e00ff100b82 */ /* 0x000e300000000a00 */
[----:B------:R-:W0:Y:S08]  /*0f00*/  LDC.64 R18, c[0x0][0x3d8] ;  /* 0x0000f600ff127b82 */ /* 0x000e300000000a00 */
[----:B------:R-:W0:Y:S08]  /*0f10*/  @P0 LDC.64 R20, c[0x0][0x440] ;  /* 0x00011000ff140b82 */ /* 0x000e300000000a00 */
[----:B------:R-:W0:Y:S08]  /*0f20*/  LDC.64 R22, c[0x0][0x3d0] ;  /* 0x0000f400ff167b82 */ /* 0x000e300000000a00 */
[----:B------:R-:W0:Y:S08]  /*0f30*/  @P1 LDC.64 R24, c[0x0][0x438] ;  /* 0x00010e00ff181b82 */ /* 0x000e300000000a00 */
[----:B------:R-:W0:Y:S08]  /*0f40*/  LDC.64 R26, c[0x0][0x3d8] ;  /* 0x0000f600ff1a7b82 */ /* 0x000e300000000a00 */
[----:B------:R-:W0:Y:S01]  /*0f50*/  @P1 LDC.64 R28, c[0x0][0x440] ;  /* 0x00011000ff1c1b82 */ /* 0x000e220000000a00 */
[----:B-1----:R-:W-:-:S07]  /*0f60*/  @P3 IMAD.WIDE.U32 R10, R2, 0x10, R10 ;  /* 0x00000010020a3825 */ /* 0x002fce00078e000a */
[----:B------:R-:W1:Y:S01]  /*0f70*/  LDC.64 R30, c[0x0][0x3d0] ;  /* 0x0000f400ff1e7b82 */ /* 0x000e620000000a00 */
[C---:B--2---:R-:W-:Y:S01]  /*0f80*/  @P3 IMAD.WIDE.U32 R6, R2.reuse, 0x10, R6 ;  /* 0x0000001002063825 */ /* 0x044fe200078e0006 */
[----:B------:R2:W5:Y:S06]  /*0f90*/  @P3 LDG.E.128 R44, desc[UR6][R10.64] ;  /* 0x000000060a2c3981 */ /* 0x00056c000c1e1d00 */
[----:B------:R-:W2:Y:S01]  /*0fa0*/  @P2 LDC.64 R32, c[0x0][0x438] ;  /* 0x00010e00ff202b82 */ /* 0x000ea20000000a00 */
[----:B---3--:R-:W-:-:S07]  /*0fb0*/  @P3 IMAD.WIDE.U32 R12, R2, 0x10, R12 ;  /* 0x00000010020c3825 */ /* 0x008fce00078e000c */
[----:B------:R-:W3:Y:S08]  /*0fc0*/  LDC.64 R34, c[0x0][0x3d8] ;  /* 0x0000f600ff227b82 */ /* 0x000ef00000000a00 */
[----:B------:R-:W3:Y:S01]  /*0fd0*/  @P2 LDC.64 R36, c[0x0][0x440] ;  /* 0x00011000ff242b82 */ /* 0x000ee20000000a00 */
[----:B------:R-:W-:Y:S01]  /*0fe0*/  @P3 LOP3.LUT R2, R2, 0x20, RZ, 0xfc, !PT ;  /* 0x0000002002023812 */ /* 0x000fe200078efcff */
[----:B------:R1:W5:Y:S04]  /*0ff0*/  @P3 LD.E.128 R84, desc[UR6][R6.64] ;  /* 0x0000000606543980 */ /* 0x000368000c101d00 */
[C---:B----4-:R-:W-:Y:S01]  /*1000*/  @P0 IMAD.WIDE.U32 R14, R2.reuse, 0x10, R14 ;  /* 0x00000010020e0825 */ /* 0x050fe200078e000e */
[----:B------:R4:W5:Y:S03]  /*1010*/  @P3 LD.E.128 R100, desc[UR6][R12.64] ;  /* 0x000000060c643980 */ /* 0x000966000c101d00 */
[C---:B0-----:R-:W-:Y:S01]  /*1020*/  @P0 IMAD.WIDE.U32 R16, R2.reuse, 0x10, R16 ;  /* 0x0000001002100825 */ /* 0x041fe200078e0010 */
[----:B------:R4:W5:Y:S03]  /*1030*/  @P0 LDG.E.128 R48, desc[UR6][R14.64] ;  /* 0x000000060e300981 */ /* 0x000966000c1e1d00 */
[C---:B------:R-:W-:Y:S01]  /*1040*/  @P0 IMAD.WIDE.U32 R18, R2.reuse, 0x10, R18 ;  /* 0x0000001002120825 */ /* 0x040fe200078e0012 */
[----:B------:R4:W5:Y:S03]  /*1050*/  @P0 LD.E.128 R80, desc[UR6][R16.64] ;  /* 0x0000000610500980 */ /* 0x000966000c101d00 */
[C---:B------:R-:W-:Y:S01]  /*1060*/  @P0 IMAD.WIDE.U32 R20, R2.reuse, 0x10, R20 ;  /* 0x0000001002140825 */ /* 0x040fe200078e0014 */
        /* <DEDUP_REMOVED lines=11> */
[C---:B-1----:R-:W-:Y:S01]  /*1120*/  @P2 IMAD.WIDE.U32 R30, R2.reuse, 0x10, R30 ;  /* 0x00000010021e2825 */ /* 0x042fe200078e001e */
[----:B------:R4:W5:Y:S03]  /*1130*/  @P1 LD.E.128 R92, desc[UR6][R28.64] ;  /* 0x000000061c5c1980 */ /* 0x000966000c101d00 */
[C---:B--2---:R-:W-:Y:S01]  /*1140*/  @P2 IMAD.WIDE.U32 R32, R2.reuse, 0x10, R32 ;  /* 0x0000001002202825 */ /* 0x044fe200078e0020 */
[----:B------:R4:W5:Y:S03]  /*1150*/  @P2 LDG.E.128 R64, desc[UR6][R30.64] ;  /* 0x000000061e402981 */ /* 0x000966000c1e1d00 */
[C---:B---3--:R-:W-:Y:S01]  /*1160*/  @P2 IMAD.WIDE.U32 R34, R2.reuse, 0x10, R34 ;  /* 0x0000001002222825 */ /* 0x048fe200078e0022 */
[----:B------:R4:W5:Y:S03]  /*1170*/  @P2 LD.E.128 R72, desc[UR6][R32.64] ;  /* 0x0000000620482980 */ /* 0x000966000c101d00 */
[----:B------:R-:W-:Y:S01]  /*1180*/  @P2 IMAD.WIDE.U32 R36, R2, 0x10, R36 ;  /* 0x0000001002242825 */ /* 0x000fe200078e0024 */
[----:B------:R4:W5:Y:S04]  /*1190*/  @P2 LDG.E.128 R68, desc[UR6][R34.64] ;  /* 0x0000000622442981 */ /* 0x000968000c1e1d00 */
[----:B------:R4:W5:Y:S01]  /*11a0*/  @P2 LD.E.128 R88, desc[UR6][R36.64] ;  /* 0x0000000624582980 */ /* 0x000962000c101d00 */
[----:B------:R-:W-:Y:S01]  /*11b0*/  ISETP.GE.U32.AND P0, PT, R0, 0xa0, PT ;  /* 0x000000a00000780c */ /* 0x000fe20003f06070 */
[----:B------:R-:W-:-:S12]  /*11c0*/  @P2 VIADD R2, R2, 0x20 ;  /* 0x0000002002022836 */ /* 0x000fd80000000000 */
[----:B----4-:R-:W-:Y:S05]  /*11d0*/  @!P0 BRA `(.L_x_195) ;  /* 0x00000004004c8947 */ /* 0x010fea0003800000 */
[----:B------:R-:W0:Y:S08]  /*11e0*/  LDC.64 R116, c[0x0][0x440] ;  /* 0x00011000ff747b82 */ /* 0x000e300000000a00 */
[----:B------:R-:W1:Y:S08]  /*11f0*/  LDC.64 R108, c[0x0][0x3d0] ;  /* 0x0000f400ff6c7b82 */ /* 0x000e700000000a00 */
[----:B------:R-:W2:Y:S08]  /*1200*/  LDC.64 R112, c[0x0][0x438] ;  /* 0x00010e00ff707b82 */ /* 0x000eb00000000a00 */
[----:B------:R-:W3:Y:S01]  /*1210*/  LDC.64 R104, c[0x0][0x3d8] ;  /* 0x0000f600ff687b82 */ /* 0x000ee20000000a00 */
[----:B0-----:R-:W-:-:S06]  /*1220*/  IMAD.WIDE.U32 R116, R2, 0x10, R116 ;  /* 0x0000001002747825 */ /* 0x001fcc00078e0074 */
[----:B------:R-:W5:Y:S01]  /*1230*/  LD.E.128 R116, desc[UR6][R116.64] ;  /* 0x0000000674747980 */ /* 0x000f62000c101d00 */
[----:B-1----:R-:W-:-:S06]  /*1240*/  IMAD.WIDE.U32 R108, R2, 0x10, R108 ;  /* 0x00000010026c7825 */ /* 0x002fcc00078e006c */
[----:B------:R-:W5:Y:S01]  /*1250*/  LDG.E.128 R108, desc[UR6][R108.64] ;  /* 0x000000066c6c7981 */ /* 0x000f62000c1e1d00 */
[----:B--2---:R-:W-:-:S06]  /*1260*/  IMAD.WIDE.U32 R112, R2, 0x10, R112 ;  /* 0x0000001002707825 */ /* 0x004fcc00078e0070 */
[----:B------:R-:W5:Y:S01]  /*1270*/  LD.E.128 R112, desc[UR6][R112.64] ;  /* 0x0000000670707980 */ /* 0x000f62000c101d00 */
[----:B---3--:R-:W-:-:S06]  /*1280*/  IMAD.WIDE.U32 R104, R2, 0x10, R104 ;  /* 0x0000001002687825 */ /* 0x008fcc00078e0068 */
[----:B------:R-:W5:Y:S01]  /*1290*/  LDG.E.128 R104, desc[UR6][R104.64] ;  /* 0x0000000668687981 */ /* 0x000f62000c1e1d00 */
[----:B------:R-:W-:Y:S05]  /*12a0*/  BRA `(.L_x_195) ;  /* 0x0000000400187947 */ /* 0x000fea0003800000 */
.L_x_196:
[C---:B------:R-:W-:Y:S01]  /*12b0*/  ISETP.GE.U32.AND P4, PT, R0.reuse, 0x20, PT ;  /* 0x000000200000780c */ /* 0x040fe20003f86070 */
        /* <DEDUP_REMOVED lines=17> */
[----:B------:R-:W-:Y:S01]  /*13d0*/  HFMA2 R102, -RZ, RZ, 0, 0 ;  /* 0x00000000ff667431 */ /* 0x000fe200000001ff */
[----:B------:R-:W-:-:S06]  /*13e0*/  @P4 LOP3.LUT R184, R184, 0x100, RZ, 0xfc, !PT ;  /* 0x00000100b8b84812 */ /* 0x000fcc00078efcff */
[----:B------:R-:W2:Y:S08]  /*13f0*/  @P4 LDC.64 R8, c[0x0][0x438] ;  /* 0x00010e00ff084b82 */ /* 0x000eb00000000a00 */
[----:B------:R-:W3:Y:S08]  /*1400*/  @P0 LDC.64 R18, c[0x0][0x438] ;  /* 0x00010e00ff120b82 */ /* 0x000ef00000000a00 */
[----:B------:R-:W4:Y:S08]  /*1410*/  @P1 LDC.64 R24, c[0x0][0x438] ;  /* 0x00010e00ff181b82 */ /* 0x000f300000000a00 */
[----:B------:R-:W1:Y:S01]  /*1420*/  @P2 LDC.64 R30, c[0x0][0x438] ;  /* 0x00010e00ff1e2b82 */ /* 0x000e620000000a00 */
[C---:B--2---:R-:W-:Y:S01]  /*1430*/  @P4 IMAD.WIDE.U32 R12, R2.reuse, 0x10, R8 ;  /* 0x00000010020c4825 */ /* 0x044fe200078e0008 */
[----:B------:R-:W-:-:S04]  /*1440*/  @P4 LOP3.LUT R2, R2, 0x20, RZ, 0xfc, !PT ;  /* 0x0000002002024812 */ /* 0x000fc800078efcff */
[----:B------:R2:W5:Y:S01]  /*1450*/  @P4 LD.E.128 R84, desc[UR6][R12.64] ;  /* 0x000000060c544980 */ /* 0x000562000c101d00 */
[C---:B------:R-:W-:Y:S01]  /*1460*/  @P0 IMAD.WIDE.U32 R16, R2.reuse, 0x10, R16 ;  /* 0x0000001002100825 */ /* 0x040fe200078e0010 */
[----:B------:R-:W2:Y:S03]  /*1470*/  LDC.64 R8, c[0x0][0x3d8] ;  /* 0x0000f600ff087b82 */ /* 0x000ea60000000a00 */
[C---:B---3--:R-:W-:Y:S01]  /*1480*/  @P0 IMAD.WIDE.U32 R18, R2.reuse, 0x10, R18 ;  /* 0x0000001002120825 */ /* 0x048fe200078e0012 */
[----:B------:R3:W5:Y:S03]  /*1490*/  @P0 LDG.E.128 R48, desc[UR6][R16.64] ;  /* 0x0000000610300981 */ /* 0x000766000c1e1d00 */
[C---:B------:R-:W-:Y:S01]  /*14a0*/  @P0 IMAD.WIDE.U32 R20, R2.reuse, 0x10, R20 ;  /* 0x0000001002140825 */ /* 0x040fe200078e0014 */
[----:B------:R-:W3:Y:S01]  /*14b0*/  LDC.64 R6, c[0x0][0x3d0] ;  /* 0x0000f400ff067b82 */ /* 0x000ee20000000a00 */
[----:B------:R1:W5:Y:S02]  /*14c0*/  @P0 LD.E.128 R80, desc[UR6][R18.64] ;  /* 0x0000000612500980 */ /* 0x000364000c101d00 */
[----:B------:R-:W-:-:S02]  /*14d0*/  @P0 VIADD R2, R2, 0x20 ;  /* 0x0000002002020836 */ /* 0x000fc40000000000 */
[----:B------:R1:W5:Y:S02]  /*14e0*/  @P0 LDG.E.128 R52, desc[UR6][R20.64] ;  /* 0x0000000614340981 */ /* 0x000364000c1e1d00 */
[C---:B0-----:R-:W-:Y:S01]  /*14f0*/  @P1 IMAD.WIDE.U32 R22, R2.reuse, 0x10, R22 ;  /* 0x0000001002161825 */ /* 0x041fe200078e0016 */
[----:B------:R-:W0:Y:S03]  /*1500*/  @P3 LDC.64 R34, c[0x0][0x438] ;  /* 0x00010e00ff223b82 */ /* 0x000e260000000a00 */
[C---:B----4-:R-:W-:Y:S01]  /*1510*/  @P1 IMAD.WIDE.U32 R24, R2.reuse, 0x10, R24 ;  /* 0x0000001002181825 */ /* 0x050fe200078e0018 */
[----:B------:R4:W5:Y:S03]  /*1520*/  @P1 LDG.E.128 R56, desc[UR6][R22.64] ;  /* 0x0000000616381981 */ /* 0x000966000c1e1d00 */
[C---:B------:R-:W-:Y:S01]  /*1530*/  @P1 IMAD.WIDE.U32 R26, R2.reuse, 0x10, R26 ;  /* 0x00000010021a1825 */ /* 0x040fe200078e001a */
[----:B------:R4:W5:Y:S03]  /*1540*/  @P1 LD.E.128 R76, desc[UR6][R24.64] ;  /* 0x00000006184c1980 */ /* 0x000966000c101d00 */
[----:B------:R-:W-:Y:S01]  /*1550*/  @P1 VIADD R2, R2, 0x20 ;  /* 0x0000002002021836 */ /* 0x000fe20000000000 */
[----:B------:R4:W5:Y:S03]  /*1560*/  @P1 LDG.E.128 R60, desc[UR6][R26.64] ;  /* 0x000000061a3c1981 */ /* 0x000966000c1e1d00 */
[----:B-1----:R-:W-:-:S04]  /*1570*/  @P2 IMAD.WIDE.U32 R28, R2, 0x10, R28 ;  /* 0x00000010021c2825 */ /* 0x002fc800078e001c */
[C---:B------:R-:W-:Y:S01]  /*1580*/  @P2 IMAD.WIDE.U32 R30, R2.reuse, 0x10, R30 ;  /* 0x00000010021e2825 */ /* 0x040fe200078e001e */
[----:B------:R4:W5:Y:S03]  /*1590*/  @P2 LDG.E.128 R64, desc[UR6][R28.64] ;  /* 0x000000061c402981 */ /* 0x000966000c1e1d00 */
[C---:B------:R-:W-:Y:S01]  /*15a0*/  @P2 IMAD.WIDE.U32 R32, R2.reuse, 0x10, R32 ;  /* 0x0000001002202825 */ /* 0x040fe200078e0020 */
[----:B------:R-:W-:Y:S01]  /*15b0*/  @P2 IADD3 R2, PT, PT, R2, 0x20, RZ ;  /* 0x0000002002022810 */ /* 0x000fe20007ffe0ff */
[----:B------:R4:W5:Y:S04]  /*15c0*/  @P2 LD.E.128 R72, desc[UR6][R30.64] ;  /* 0x000000061e482980 */ /* 0x000968000c101d00 */
[C---:B--2---:R-:W-:Y:S01]  /*15d0*/  @P3 IMAD.WIDE.U32 R8, R2.reuse, 0x10, R8 ;  /* 0x0000001002083825 */ /* 0x044fe200078e0008 */
[----:B------:R4:W5:Y:S03]  /*15e0*/  @P2 LDG.E.128 R68, desc[UR6][R32.64] ;  /* 0x0000000620442981 */ /* 0x000966000c1e1d00 */
[C---:B---3--:R-:W-:Y:S01]  /*15f0*/  @P3 IMAD.WIDE.U32 R6, R2.reuse, 0x10, R6 ;  /* 0x0000001002063825 */ /* 0x048fe200078e0006 */
[----:B------:R4:W5:Y:S03]  /*1600*/  @P3 LDG.E.128 R104, desc[UR6][R8.64] ;  /* 0x0000000608683981 */ /* 0x000966000c1e1d00 */
[----:B0-----:R-:W-:Y:S01]  /*1610*/  @P3 IMAD.WIDE.U32 R2, R2, 0x10, R34 ;  /* 0x0000001002023825 */ /* 0x001fe200078e0022 */
[----:B------:R4:W5:Y:S04]  /*1620*/  @P3 LDG.E.128 R108, desc[UR6][R6.64] ;  /* 0x00000006066c3981 */ /* 0x000968000c1e1d00 */
[----:B------:R4:W5:Y:S01]  /*1630*/  @P3 LD.E.128 R112, desc[UR6][R2.64] ;  /* 0x0000000602703980 */ /* 0x000962000c101d00 */
[----:B------:R-:W-:Y:S01]  /*1640*/  IMAD.MOV.U32 R90, RZ, RZ, RZ ;  /* 0x000000ffff5a7224 */ /* 0x000fe200078e00ff */
[----:B------:R-:W-:Y:S01]  /*1650*/  CS2R R88, SRZ ;  /* 0x0000000000587805 */ /* 0x000fe2000001ff00 */
[----:B------:R-:W-:Y:S01]  /*1660*/  IMAD.MOV.U32 R94, RZ, RZ, RZ ;  /* 0x000000ffff5e7224 */ /* 0x000fe200078e00ff */
[----:B------:R-:W-:Y:S01]  /*1670*/  CS2R R92, SRZ ;  /* 0x00000000005c7805 */ /* 0x000fe2000001ff00 */
[----:B------:R-:W-:Y:S01]  /*1680*/  IMAD.MOV.U32 R98, RZ, RZ, RZ ;  /* 0x000000ffff627224 */ /* 0x000fe200078e00ff */
[----:B------:R-:W-:-:S02]  /*1690*/  CS2R R96, SRZ ;  /* 0x0000000000607805 */ /* 0x000fc4000001ff00 */
[----:B------:R-:W-:Y:S01]  /*16a0*/  CS2R R100, SRZ ;  /* 0x0000000000647805 */ /* 0x000fe2000001ff00 */
[----:B------:R-:W-:Y:S01]  /*16b0*/  @P4 IMAD.MOV.U32 R103, RZ, RZ, RZ ;  /* 0x000000ffff674224 */ /* 0x000fe200078e00ff */
[----:B------:R-:W-:Y:S01]  /*16c0*/  @P2 MOV R91, RZ ;  /* 0x000000ff005b2202 */ /* 0x000fe20000000f00 */
[----:B------:R-:W-:Y:S01]  /*16d0*/  @P0 IMAD.MOV.U32 R99, RZ, RZ, RZ ;  /* 0x000000ffff630224 */ /* 0x000fe200078e00ff */
[----:B------:R-:W-:Y:S01]  /*16e0*/  @P3 CS2R R118, SRZ ;  /* 0x0000000000763805 */ /* 0x000fe2000001ff00 */
[----:B------:R-:W-:Y:S01]  /*16f0*/  @P1 IMAD.MOV.U32 R95, RZ, RZ, RZ ;  /* 0x000000ffff5f1224 */ /* 0x000fe200078e00ff */
[----:B----4-:R-:W-:-:S07]  /*1700*/  @P3 CS2R R116, SRZ ;  /* 0x0000000000743805 */ /* 0x010fce000001ff00 */
.L_x_195:
[----:B------:R-:W-:Y:S05]  /*1710*/  BSYNC.RECONVERGENT B0 ;  /* 0x0000000000007941 */ /* 0x000fea0003800200 */
.L_x_192:
[----:B------:R-:W0:Y:S02]  /*1720*/  LDCU UR8, c[0x0][0x384] ;  /* 0x00007080ff0877ac */ /* 0x000e240008000800 */
[----:B0-----:R-:W-:-:S13]  /*1730*/  ISETP.GE.AND P0, PT, R182, UR8, PT ;  /* 0x00000008b6007c0c */ /* 0x001fda000bf06270 */
[----:B------:R-:W-:Y:S05]  /*1740*/  @P0 EXIT ;  /* 0x000000000000094d */ /* 0x000fea0003800000 */
[----:B------:R-:W-:Y:S01]  /*1750*/  IMAD.HI.U32 R2, R181, -0x326172a9, RZ ;  /* 0xcd9e8d57b5027827 */ /* 0x000fe200078e00ff */
[----:B------:R-:W-:Y:S01]  /*1760*/  BSSY B0, `(.L_x_197) ;  /* 0x0002fc5000007945 */ /* 0x000fe20003800000 */
[----:B------:R-:W-:Y:S01]  /*1770*/  LOP3.LUT R4, R4, 0x3, RZ, 0xc0, !PT ;  /* 0x0000000304047812 */ /* 0x000fe200078ec0ff */
[----:B------:R-:W0:Y:S01]  /*1780*/  LDCU.64 UR8, c[0x0][0x398] ;  /* 0x00007300ff0877ac */ /* 0x000e220008000a00 */
[----:B------:R-:W-:Y:S01]  /*1790*/  IMAD.HI.U32 R3, R180, -0x2daee0ad, RZ ;  /* 0xd2511f53b4037827 */ /* 0x000fe200078e00ff */
[----:B------:R-:W-:Y:S02]  /*17a0*/  LOP3.LUT R2, R179, UR4, R2, 0x96, !PT ;  /* 0x00000004b3027c12 */ /* 0x000fe4000f8e9602 */
[----:B-----5:R-:W-:Y:S01]  /*17b0*/  PRMT R11, R114, 0x7632, R11 ;  /* 0x00007632720b7816 */ /* 0x020fe2000000000b */
[----:B------:R-:W-:Y:S01]  /*17c0*/  IMAD R8, R180, -0x2daee0ad, RZ ;  /* 0xd2511f53b4087824 */ /* 0x000fe200078e02ff */
[----:B------:R-:W-:Y:S01]  /*17d0*/  LOP3.LUT R3, R3, UR5, RZ, 0x3c, !PT ;  /* 0x0000000503037c12 */ /* 0x000fe2000f8e3cff */
[----:B------:R-:W-:Y:S01]  /*17e0*/  IMAD.HI.U32 R7, R2, -0x2daee0ad, RZ ;  /* 0xd2511f5302077827 */ /* 0x000fe200078e00ff */
[----:B------:R-:W-:-:S02]  /*17f0*/  PRMT R12, R110, 0x7632, R12 ;  /* 0x000076326e0c7816 */ /* 0x000fc4000000000c */
[----:B------:R-:W-:Y:S01]  /*1800*/  PRMT R13, R69, 0x7632, R13 ;  /* 0x00007632450d7816 */ /* 0x000fe2000000000d */
[----:B------:R-:W-:Y:S01]  /*1810*/  IMAD R6, R181, -0x326172a9, RZ ;  /* 0xcd9e8d57b5067824 */ /* 0x000fe200078e02ff */
[----:B------:R-:W-:Y:S01]  /*1820*/  LOP3.LUT R7, R8, UR10, R7, 0x96, !PT ;  /* 0x0000000a08077c12 */ /* 0x000fe2000f8e9607 */
[----:B------:R-:W-:Y:S01]  /*1830*/  IMAD.HI.U32 R5, R3, -0x326172a9, RZ ;  /* 0xcd9e8d5703057827 */ /* 0x000fe200078e00ff */
[----:B------:R-:W-:Y:S01]  /*1840*/  PRMT R14, R73, 0x7632, R14 ;  /* 0x00007632490e7816 */ /* 0x000fe2000000000e */
[----:B------:R-:W1:Y:S01]  /*1850*/  LDCU.64 UR10, c[0x0][0x3a0] ;  /* 0x00007400ff0a77ac */ /* 0x000e620008000a00 */
[----:B------:R-:W-:Y:S01]  /*1860*/  PRMT R15, R65, 0x7632, R15 ;  /* 0x00007632410f7816 */ /* 0x000fe2000000000f */
[----:B------:R-:W-:Y:S01]  /*1870*/  IMAD R9, R2, -0x2daee0ad, RZ ;  /* 0xd2511f5302097824 */ /* 0x000fe200078e02ff */
[----:B------:R-:W-:Y:S01]  /*1880*/  LOP3.LUT R5, R6, UR12, R5, 0x96, !PT ;  /* 0x0000000c06057c12 */ /* 0x000fe2000f8e9605 */
[----:B------:R-:W-:Y:S01]  /*1890*/  IMAD R3, R3, -0x326172a9, RZ ;  /* 0xcd9e8d5703037824 */ /* 0x000fe200078e02ff */
[----:B------:R-:W-:Y:S01]  /*18a0*/  PRMT R16, R88, 0x7632, R16 ;  /* 0x0000763258107816 */ /* 0x000fe20000000010 */
[----:B------:R-:W-:Y:S01]  /*18b0*/  IMAD.HI.U32 R2, R7, -0x326172a9, RZ ;  /* 0xcd9e8d5707027827 */ /* 0x000fe200078e00ff */
[----:B------:R-:W-:-:S02]  /*18c0*/  PRMT R17, R68, 0x7632, R17 ;  /* 0x0000763244117816 */ /* 0x000fc40000000011 */
[----:B------:R-:W-:Y:S01]  /*18d0*/  PRMT R18, R72, 0x7632, R18 ;  /* 0x0000763248127816 */ /* 0x000fe20000000012 */
[----:B------:R-:W-:Y:S01]  /*18e0*/  IMAD.HI.U32 R6, R5, -0x2daee0ad, RZ ;  /* 0xd2511f5305067827 */ /* 0x000fe200078e00ff */
[----:B------:R-:W-:Y:S02]  /*18f0*/  LOP3.LUT R2, R3, UR13, R2, 0x96, !PT ;  /* 0x0000000d03027c12 */ /* 0x000fe4000f8e9602 */
[----:B------:R-:W-:Y:S01]  /*1900*/  PRMT R19, R64, 0x7632, R19 ;  /* 0x0000763240137816 */ /* 0x000fe20000000013 */
[----:B------:R-:W-:Y:S01]  /*1910*/  IMAD R10, R5, -0x2daee0ad, RZ ;  /* 0xd2511f53050a7824 */ /* 0x000fe200078e02ff */
[----:B------:R-:W-:Y:S01]  /*1920*/  LOP3.LUT R6, R9, UR20, R6, 0x96, !PT ;  /* 0x0000001409067c12 */ /* 0x000fe2000f8e9606 */
[----:B------:R-:W-:Y:S01]  /*1930*/  IMAD.HI.U32 R5, R2, -0x2daee0ad, RZ ;  /* 0xd2511f5302057827 */ /* 0x000fe200078e00ff */
[----:B------:R-:W-:Y:S01]  /*1940*/  PRMT R20, R95, 0x7632, R20 ;  /* 0x000076325f147816 */ /* 0x000fe20000000014 */
[----:B------:R-:W2:Y:S01]  /*1950*/  LDCU UR20, c[0x0][0x388] ;  /* 0x00007100ff1477ac */ /* 0x000ea20008000800 */
[----:B------:R-:W-:Y:S01]  /*1960*/  PRMT R21, R63, 0x7632, R21 ;  /* 0x000076323f157816 */ /* 0x000fe20000000015 */
[----:B------:R-:W-:Y:S01]  /*1970*/  IMAD R8, R7, -0x326172a9, RZ ;  /* 0xcd9e8d5707087824 */ /* 0x000fe200078e02ff */
[----:B------:R-:W-:Y:S01]  /*1980*/  LOP3.LUT R5, R10, UR15, R5, 0x96, !PT ;  /* 0x0000000f0a057c12 */ /* 0x000fe2000f8e9605 */
[----:B------:R-:W-:Y:S01]  /*1990*/  IMAD.HI.U32 R3, R6, -0x326172a9, RZ ;  /* 0xcd9e8d5706037827 */ /* 0x000fe200078e00ff */
[----:B------:R-:W-:-:S02]  /*19a0*/  PRMT R22, R79, 0x7632, R22 ;  /* 0x000076324f167816 */ /* 0x000fc40000000016 */
[----:B------:R-:W-:Y:S01]  /*19b0*/  PRMT R23, R59, 0x7632, R23 ;  /* 0x000076323b177816 */ /* 0x000fe20000000017 */
[----:B------:R-:W-:Y:S01]  /*19c0*/  IMAD R9, R2, -0x2daee0ad, RZ ;  /* 0xd2511f5302097824 */ /* 0x000fe200078e02ff */
[----:B------:R-:W-:Y:S01]  /*19d0*/  LOP3.LUT R3, R8, UR14, R3, 0x96, !PT ;  /* 0x0000000e08037c12 */ /* 0x000fe2000f8e9603 */
[----:B------:R-:W-:Y:S01]  /*19e0*/  IMAD R7, R6, -0x326172a9, RZ ;  /* 0xcd9e8d5706077824 */ /* 0x000fe200078e02ff */
[----:B------:R-:W-:Y:S01]  /*19f0*/  PRMT R24, R94, 0x7632, R24 ;  /* 0x000076325e187816 */ /* 0x000fe20000000018 */
[----:B------:R-:W-:Y:S01]  /*1a00*/  IMAD.HI.U32 R2, R5, -0x326172a9, RZ ;  /* 0xcd9e8d5705027827 */ /* 0x000fe200078e00ff */
[----:B------:R-:W-:Y:S02]  /*1a10*/  PRMT R25, R62, 0x7632, R25 ;  /* 0x000076323e197816 */ /* 0x000fe40000000019 */
[----:B------:R-:W-:Y:S01]  /*1a20*/  PRMT R26, R78, 0x7632, R26 ;  /* 0x000076324e1a7816 */ /* 0x000fe2000000001a */
[----:B------:R-:W-:Y:S01]  /*1a30*/  IMAD.HI.U32 R6, R3, -0x2daee0ad, RZ ;  /* 0xd2511f5303067827 */ /* 0x000fe200078e00ff */
[----:B------:R-:W-:Y:S01]  /*1a40*/  LOP3.LUT R2, R7, UR21, R2, 0x96, !PT ;  /* 0x0000001507027c12 */ /* 0x000fe2000f8e9602 */
[----:B------:R-:W3:Y:S01]  /*1a50*/  LDCU.U8 UR21, c[0x0][0x410] ;  /* 0x00008200ff1577ac */ /* 0x000ee20008000000 */
[----:B------:R-:W-:Y:S01]  /*1a60*/  PRMT R27, R58, 0x7632, R27 ;  /* 0x000076323a1b7816 */ /* 0x000fe2000000001b */
[----:B------:R-:W-:Y:S01]  /*1a70*/  IMAD R8, R5, -0x326172a9, RZ ;  /* 0xcd9e8d5705087824 */ /* 0x000fe200078e02ff */
[----:B------:R-:W-:Y:S01]  /*1a80*/  LOP3.LUT R6, R9, UR22, R6, 0x96, !PT ;  /* 0x0000001609067c12 */ /* 0x000fe2000f8e9606 */
[----:B------:R-:W-:Y:S01]  /*1a90*/  IMAD R10, R3, -0x2daee0ad, RZ ;  /* 0xd2511f53030a7824 */ /* 0x000fe200078e02ff */
[----:B------:R-:W-:Y:S01]  /*1aa0*/  PRMT R28, R93, 0x7632, R28 ;  /* 0x000076325d1c7816 */ /* 0x000fe2000000001c */
[----:B------:R-:W-:Y:S01]  /*1ab0*/  IMAD.HI.U32 R5, R2, -0x2daee0ad, RZ ;  /* 0xd2511f5302057827 */ /* 0x000fe200078e00ff */
[----:B------:R-:W-:Y:S01]  /*1ac0*/  PRMT R29, R61, 0x7632, R29 ;  /* 0x000076323d1d7816 */ /* 0x000fe2000000001d */
[----:B------:R-:W4:Y:S01]  /*1ad0*/  LDCU UR22, c[0x0][0x448] ;  /* 0x00008900ff1677ac */ /* 0x000f220008000800 */
[----:B------:R-:W-:Y:S01]  /*1ae0*/  PRMT R30, R77, 0x7632, R30 ;  /* 0x000076324d1e7816 */ /* 0x000fe2000000001e */
[----:B------:R-:W-:Y:S01]  /*1af0*/  IMAD.HI.U32 R3, R6, -0x326172a9, RZ ;  /* 0xcd9e8d5706037827 */ /* 0x000fe200078e00ff */
[----:B------:R-:W-:-:S02]  /*1b00*/  LOP3.LUT R5, R10, UR23, R5, 0x96, !PT ;  /* 0x000000170a057c12 */ /* 0x000fc4000f8e9605 */
        /* <DEDUP_REMOVED lines=41> */
[----:B------:R-:W-:Y:S01]  /*1da0*/  IMAD.MOV.U32 R164, RZ, RZ, RZ ;  /* 0x000000ffffa47224 */ /* 0x000fe200078e00ff */
[--C-:B------:R-:W-:Y:S01]  /*1db0*/  LOP3.LUT R3, R6, UR27, R5.reuse, 0x96, !PT ;  /* 0x0000001b06037c12 */ /* 0x100fe2000f8e9605 */
[----:B------:R-:W-:Y:S01]  /*1dc0*/  IMAD R221, R221, -0x2daee0ad, RZ ;  /* 0xd2511f53dddd7824 */ /* 0x000fe200078e02ff */
[----:B------:R-:W-:Y:S01]  /*1dd0*/  PRMT R5, R119, 0x7632, R5 ;  /* 0x0000763277057816 */ /* 0x000fe20000000005 */
[----:B------:R-:W-:Y:S01]  /*1de0*/  IMAD R166, R166, -0x326172a9, RZ ;  /* 0xcd9e8d57a6a67824 */ /* 0x000fe200078e02ff */
        /* <DEDUP_REMOVED lines=24> */
[----:B01234-:R-:W-:-:S07]  /*1f70*/  PRMT R163, R40, 0x7632, R163 ;  /* 0x0000763228a37816 */ /* 0x01ffce00000000a3 */
.L_x_833:
[----:B------:R-:W-:Y:S01]  /*1f80*/  IMAD R128, R182, UR20, RZ ;  /* 0x00000014b6807c24 */ /* 0x000fe2000f8e02ff */
[----:B------:R-:W-:Y:S01]  /*1f90*/  LOP3.LUT P0, RZ, R184, 0x100, RZ, 0xc0, !PT ;  /* 0x00000100b8ff7812 */ /* 0x000fe2000780c0ff */
[----:B------:R-:W-:Y:S03]  /*1fa0*/  BSSY.RECONVERGENT B1, `(.L_x_198) ;  /* 0x00008fb000017945 */ /* 0x000fe60003800200 */
[----:B------:R-:W-:-:S04]  /*1fb0*/  SHF.R.S32.HI R129, RZ, 0x1f, R128 ;  /* 0x0000001fff817819 */ /* 0x000fc80000011480 */
[----:B------:R-:W-:-:S04]  /*1fc0*/  LEA.HI R128, R129, R128, RZ, 0x3 ;  /* 0x0000008081807211 */ /* 0x000fc800078f18ff */
[----:B------:R-:W-:-:S05]  /*1fd0*/  LEA.HI.SX32 R220, R128, R183, 0x1d ;  /* 0x000000b780dc7211 */ /* 0x000fca00078feaff */
[----:B------:R-:W-:Y:S01]  /*1fe0*/  IMAD.MOV.U32 R132, RZ, RZ, R220 ;  /* 0x000000ffff847224 */ /* 0x000fe200078e00dc */
        /* <DEDUP_REMOVED lines=17> */
[----:B------:R-:W-:Y:S01]  /*2100*/  ISETP.NE.AND P2, PT, R4, 0x1, PT ;  /* 0x000000010400780c */ /* 0x000fe20003f45270 */
[----:B------:R-:W-:Y:S01]  /*2110*/  BSSY.RECONVERGENT B2, `(.L_x_201) ;  /* 0x0000051000027945 */ /* 0x000fe20003800200 */
[----:B------:R-:W-:Y:S01]  /*2120*/  IMAD.MOV.U32 R185, RZ, RZ, 0x2 ;  /* 0x00000002ffb97424 */ /* 0x000fe200078e00ff */
[----:B------:R-:W-:Y:S01]  /*2130*/  MOV R132, R166 ;  /* 0x000000a600847202 */ /* 0x000fe20000000f00 */
[----:B------:R-:W-:-:S09]  /*2140*/  IMAD.MOV.U32 R134, RZ, RZ, R221 ;  /* 0x000000ffff867224 */ /* 0x000fd200078e00dd */
[----:B------:R-:W-:Y:S05]  /*2150*/  @!P2 BRA `(.L_x_202) ;  /* 0x000000040030a947 */ /* 0x000fea0003800000 */
[----:B------:R-:W-:-:S13]  /*2160*/  ISETP.NE.AND P2, PT, R4, 0x3, PT ;  /* 0x000000030400780c */ /* 0x000fda0003f45270 */
[----:B------:R-:W-:Y:S05]  /*2170*/  @!P2 BRA `(.L_x_203) ;  /* 0x000000000020a947 */ /* 0x000fea0003800000 */
[----:B------:R-:W-:-:S13]  /*2180*/  ISETP.NE.AND P2, PT, R4, 0x2, PT ;  /* 0x000000020400780c */ /* 0x000fda0003f45270 */
[----:B------:R-:W-:Y:S01]  /*2190*/  @!P2 IMAD.MOV.U32 R185, RZ, RZ, 0x3 ;  /* 0x00000003ffb9a424 */ /* 0x000fe200078e00ff */
[----:B------:R-:W-:Y:S01]  /*21a0*/  @!P2 MOV R132, R2 ;  /* 0x000000020084a202 */ /* 0x000fe20000000f00 */
[--C-:B------:R-:W-:Y:S02]  /*21b0*/  @!P2 IMAD.MOV.U32 R134, RZ, RZ, R221.reuse ;  /* 0x000000ffff86a224 */ /* 0x100fe400078e00dd */
[----:B------:R-:W-:Y:S02]  /*21c0*/  @P2 VIADD R185, R4, 0x1 ;  /* 0x0000000104b92836 */ /* 0x000fe40000000000 */
[----:B------:R-:W-:Y:S02]  /*21d0*/  @P2 IMAD.MOV.U32 R134, RZ, RZ, R221 ;  /* 0x000000ffff862224 */ /* 0x000fe400078e00dd */
[----:B------:R-:W-:Y:S01]  /*21e0*/  @P2 IMAD.MOV.U32 R132, RZ, RZ, R3 ;  /* 0x000000ffff842224 */ /* 0x000fe200078e0003 */
[----:B------:R-:W-:Y:S06]  /*21f0*/  BRA `(.L_x_202) ;  /* 0x0000000400087947 */ /* 0x000fec0003800000 */
.L_x_203:
[----:B------:R-:W-:Y:S01]  /*2200*/  IADD3 R180, PT, PT, R180, 0x1, RZ ;  /* 0x00000001b4b47810 */ /* 0x000fe20007ffe0ff */
[----:B------:R-:W-:Y:S03]  /*2210*/  BSSY.RECONVERGENT B3, `(.L_x_204) ;  /* 0x000000c000037945 */ /* 0x000fe60003800200 */
[C---:B------:R-:W-:Y:S01]  /*2220*/  ISETP.NE.AND P2, PT, R180.reuse, RZ, PT ;  /* 0x000000ffb400720c */ /* 0x040fe20003f45270 */
[----:B------:R-:W-:-:S12]  /*2230*/  IMAD.WIDE.U32 R222, R180, -0x2daee0ad, RZ ;  /* 0xd2511f53b4de7825 */ /* 0x000fd800078e00ff */
[----:B------:R-:W-:Y:S05]  /*2240*/  @P2 BRA `(.L_x_205) ;  /* 0x0000000000202947 */ /* 0x000fea0003800000 */
[----:B------:R-:W-:-:S05]  /*2250*/  VIADD R179, R179, 0x1 ;  /* 0x00000001b3b37836 */ /* 0x000fca0000000000 */
[----:B------:R-:W-:-:S13]  /*2260*/  ISETP.NE.AND P2, PT, R179, RZ, PT ;  /* 0x000000ffb300720c */ /* 0x000fda0003f45270 */
[----:B------:R-:W-:Y:S02]  /*2270*/  @!P2 VIADD R181, R181, 0x1 ;  /* 0x00000001b5b5a836 */ /* 0x000fe40000000000 */
[----:B------:R-:W-:Y:S02]  /*2280*/  @!P2 VIADD R2, R164, 0x1 ;  /* 0x00000001a402a836 */ /* 0x000fe40000000000 */
[----:B------:R-:W-:Y:S01]  /*2290*/  @!P2 IMAD.MOV.U32 R179, RZ, RZ, RZ ;  /* 0x000000ffffb3a224 */ /* 0x000fe200078e00ff */
[----:B------:R-:W-:-:S13]  /*22a0*/  ISETP.NE.AND P3, PT, R181, RZ, !P2 ;  /* 0x000000ffb500720c */ /* 0x000fda0005765270 */
[----:B------:R-:W-:-:S05]  /*22b0*/  @P3 IADD3 R2, PT, PT, R164, RZ, RZ ;  /* 0x000000ffa4023210 */ /* 0x000fca0007ffe0ff */
[----:B------:R-:W-:-:S07]  /*22c0*/  @!P2 IMAD.MOV.U32 R164, RZ, RZ, R2 ;  /* 0x000000ffffa4a224 */ /* 0x000fce00078e0002 */
.L_x_205:
[----:B------:R-:W-:Y:S05]  /*22d0*/  BSYNC.RECONVERGENT B3 ;  /* 0x0000000000037941 */ /* 0x000fea0003800200 */
.L_x_204:
[----:B------:R-:W-:Y:S01]  /*22e0*/  IMAD.WIDE.U32 R2, R181, -0x326172a9, RZ ;  /* 0xcd9e8d57b5027825 */ /* 0x000fe200078e00ff */
[----:B------:R-:W-:Y:S01]  /*22f0*/  LOP3.LUT R132, R164, UR5, R223, 0x96, !PT ;  /* 0x00000005a4847c12 */ /* 0x000fe2000f8e96df */
[----:B------:R-:W-:Y:S02]  /*2300*/  UIADD3 UR23, UPT, UPT, UR5, -0x4498517b, URZ ;  /* 0xbb67ae8505177890 */ /* 0x000fe4000fffe0ff */
[----:B------:R-:W-:Y:S01]  /*2310*/  UIADD3 UR24, UPT, UPT, UR5, -0x126145ec, URZ ;  /* 0xed9eba1405187890 */ /* 0x000fe2000fffe0ff */
[----:B------:R-:W-:Y:S01]  /*2320*/  LOP3.LUT R134, R179, UR4, R3, 0x96, !PT ;  /* 0x00000004b3867c12 */ /* 0x000fe2000f8e9603 */
[----:B------:R-:W-:-:S04]  /*2330*/  IMAD.WIDE.U32 R132, R132, -0x326172a9, RZ ;  /* 0xcd9e8d5784847825 */ /* 0x000fc800078e00ff */
[----:B------:R-:W-:Y:S01]  /*2340*/  IMAD.WIDE.U32 R134, R134, -0x2daee0ad, RZ ;  /* 0xd2511f5386867825 */ /* 0x000fe200078e00ff */
[----:B------:R-:W-:-:S03]  /*2350*/  LOP3.LUT R223, R2, UR12, R133, 0x96, !PT ;  /* 0x0000000c02df7c12 */ /* 0x000fc6000f8e9685 */
[----:B------:R-:W-:Y:S01]  /*2360*/  IMAD.MOV.U32 R185, RZ, RZ, RZ ;  /* 0x000000ffffb97224 */ /* 0x000fe200078e00ff */
[----:B------:R-:W-:Y:S01]  /*2370*/  LOP3.LUT R2, R222, UR23, R135, 0x96, !PT ;  /* 0x00000017de027c12 */ /* 0x000fe2000f8e9687 */
[----:B------:R-:W-:Y:S01]  /*2380*/  UIADD3 UR23, UPT, UPT, UR5, 0x76cf5d0a, URZ ;  /* 0x76cf5d0a05177890 */ /* 0x000fe2000fffe0ff */
[----:B------:R-:W-:-:S04]  /*2390*/  IMAD.WIDE.U32 R222, R223, -0x2daee0ad, RZ ;  /* 0xd2511f53dfde7825 */ /* 0x000fc800078e00ff */
[----:B------:R-:W-:Y:S01]  /*23a0*/  IMAD.WIDE.U32 R2, R2, -0x326172a9, RZ ;  /* 0xcd9e8d5702027825 */ /* 0x000fe200078e00ff */
[----:B------:R-:W-:Y:S01]  /*23b0*/  LOP3.LUT R133, R134, UR23, R223, 0x96, !PT ;  /* 0x0000001786857c12 */ /* 0x000fe2000f8e96df */
[----:B------:R-:W-:-:S03]  /*23c0*/  UIADD3 UR23, UPT, UPT, UR4, 0x78dde6e4, URZ ;  /* 0x78dde6e404177890 */ /* 0x000fc6000fffe0ff */
[----:B------:R-:W-:Y:S01]  /*23d0*/  LOP3.LUT R134, R132, UR13, R3, 0x96, !PT ;  /* 0x0000000d84867c12 */ /* 0x000fe2000f8e9603 */
[----:B------:R-:W-:-:S04]  /*23e0*/  IMAD.WIDE.U32 R132, R133, -0x326172a9, RZ ;  /* 0xcd9e8d5785847825 */ /* 0x000fc800078e00ff */
[----:B------:R-:W-:Y:S01]  /*23f0*/  IMAD.WIDE.U32 R134, R134, -0x2daee0ad, RZ ;  /* 0xd2511f5386867825 */ /* 0x000fe200078e00ff */
[----:B------:R-:W-:-:S04]  /*2400*/  LOP3.LUT R223, R2, UR14, R133, 0x96, !PT ;  /* 0x0000000e02df7c12 */ /* 0x000fc8000f8e9685 */
[----:B------:R-:W-:Y:S01]  /*2410*/  LOP3.LUT R2, R222, UR15, R135, 0x96, !PT ;  /* 0x0000000fde027c12 */ /* 0x000fe2000f8e9687 */
[----:B------:R-:W-:-:S04]  /*2420*/  IMAD.WIDE.U32 R222, R223, -0x2daee0ad, RZ ;  /* 0xd2511f53dfde7825 */ /* 0x000fc800078e00ff */
[----:B------:R-:W-:Y:S01]  /*2430*/  IMAD.WIDE.U32 R2, R2, -0x326172a9, RZ ;  /* 0xcd9e8d5702027825 */ /* 0x000fe200078e00ff */
[----:B------:R-:W-:Y:S01]  /*2440*/  LOP3.LUT R133, R134, UR24, R223, 0x96, !PT ;  /* 0x0000001886857c12 */ /* 0x000fe2000f8e96df */
[----:B------:R-:W-:-:S03]  /*2450*/  UIADD3 UR24, UPT, UPT, UR5, -0x695add53, URZ ;  /* 0x96a522ad05187890 */ /* 0x000fc6000fffe0ff */
[----:B------:R-:W-:Y:S01]  /*2460*/  LOP3.LUT R134, R132, UR23, R3, 0x96, !PT ;  /* 0x0000001784867c12 */ /* 0x000fe2000f8e9603 */
[----:B------:R-:W-:Y:S01]  /*2470*/  IMAD.WIDE.U32 R132, R133, -0x326172a9, RZ ;  /* 0xcd9e8d5785847825 */ /* 0x000fe200078e00ff */
[----:B------:R-:W-:-:S03]  /*2480*/  UIADD3 UR23, UPT, UPT, UR5, -0x56f99767, URZ ;  /* 0xa906689905177890 */ /* 0x000fc6000fffe0ff */
[----:B------:R-:W-:Y:S01]  /*2490*/  IMAD.WIDE.U32 R134, R134, -0x2daee0ad, RZ ;  /* 0xd2511f5386867825 */ /* 0x000fe200078e00ff */
[----:B------:R-:W-:-:S04]  /*24a0*/  LOP3.LUT R223, R2, UR16, R133, 0x96, !PT ;  /* 0x0000001002df7c12 */ /* 0x000fc8000f8e9685 */
[----:B------:R-:W-:Y:S01]  /*24b0*/  LOP3.LUT R2, R222, UR23, R135, 0x96, !PT ;  /* 0x00000017de027c12 */ /* 0x000fe2000f8e9687 */
[----:B------:R-:W-:Y:S01]  /*24c0*/  IMAD.WIDE.U32 R222, R223, -0x2daee0ad, RZ ;  /* 0xd2511f53dfde7825 */ /* 0x000fe200078e00ff */
[----:B------:R-:W-:-:S03]  /*24d0*/  UIADD3 UR23, UPT, UPT, UR4, -0x4ab325aa, URZ ;  /* 0xb54cda5604177890 */ /* 0x000fc6000fffe0ff */
[----:B------:R-:W-:Y:S01]  /*24e0*/  IMAD.WIDE.U32 R2, R2, -0x326172a9, RZ ;  /* 0xcd9e8d5702027825 */ /* 0x000fe200078e00ff */
[----:B------:R-:W-:-:S04]  /*24f0*/  LOP3.LUT R133, R134, UR17, R223, 0x96, !PT ;  /* 0x0000001186857c12 */ /* 0x000fc8000f8e96df */
[----:B------:R-:W-:Y:S01]  /*2500*/  LOP3.LUT R134, R132, UR23, R3, 0x96, !PT ;  /* 0x0000001784867c12 */ /* 0x000fe2000f8e9603 */
[----:B------:R-:W-:Y:S01]  /*2510*/  IMAD.WIDE.U32 R132, R133, -0x326172a9, RZ ;  /* 0xcd9e8d5785847825 */ /* 0x000fe200078e00ff */
[----:B------:R-:W-:-:S03]  /*2520*/  UIADD3 UR23, UPT, UPT, UR5, 0x1fd5c5a3, URZ ;  /* 0x1fd5c5a305177890 */ /* 0x000fc6000fffe0ff */
[----:B------:R-:W-:Y:S01]  /*2530*/  IMAD.WIDE.U32 R134, R134, -0x2daee0ad, RZ ;  /* 0xd2511f5386867825 */ /* 0x000fe200078e00ff */
[----:B------:R-:W-:-:S04]  /*2540*/  LOP3.LUT R2, R2, UR18, R133, 0x96, !PT ;  /* 0x0000001202027c12 */ /* 0x000fc8000f8e9685 */
[----:B------:R-:W-:Y:S01]  /*2550*/  LOP3.LUT R222, R222, UR23, R135, 0x96, !PT ;  /* 0x00000017dede7c12 */ /* 0x000fe2000f8e9687 */
[----:B------:R-:W-:Y:S01]  /*2560*/  UIADD3 UR23, UPT, UPT, UR5, -0x24c28bd8, URZ ;  /* 0xdb3d742805177890 */ /* 0x000fe2000fffe0ff */
[----:B------:R-:W-:-:S04]  /*2570*/  IMAD.WIDE.U32 R2, R2, -0x2daee0ad, RZ ;  /* 0xd2511f5302027825 */ /* 0x000fc800078e00ff */
[----:B------:R-:W-:Y:S01]  /*2580*/  IMAD.WIDE.U32 R222, R222, -0x326172a9, RZ ;  /* 0xcd9e8d57dede7825 */ /* 0x000fe200078e00ff */
[----:B------:R-:W-:Y:S01]  /*2590*/  LOP3.LUT R133, R134, UR23, R3, 0x96, !PT ;  /* 0x0000001786857c12 */ /* 0x000fe2000f8e9603 */
[----:B------:R-:W-:-:S03]  /*25a0*/  UIADD3 UR23, UPT, UPT, UR4, -0x700cb87f, URZ ;  /* 0x8ff3478104177890 */ /* 0x000fc6000fffe0ff */
[----:B------:R-:W-:Y:S01]  /*25b0*/  LOP3.LUT R134, R132, UR19, R223, 0x96, !PT ;  /* 0x0000001384867c12 */ /* 0x000fe2000f8e96df */
[----:B------:R-:W-:-:S04]  /*25c0*/  IMAD.WIDE.U32 R132, R133, -0x326172a9, RZ ;  /* 0xcd9e8d5785847825 */ /* 0x000fc800078e00ff */
[----:B------:R-:W-:Y:S01]  /*25d0*/  IMAD.WIDE.U32 R134, R134, -0x2daee0ad, RZ ;  /* 0xd2511f5386867825 */ /* 0x000fe200078e00ff */
[----:B------:R-:W-:-:S03]  /*25e0*/  LOP3.LUT R3, R222, UR23, R133, 0x96, !PT ;  /* 0x00000017de037c12 */ /* 0x000fc6000f8e9685 */
[----:B------:R-:W-:Y:S01]  /*25f0*/  IMAD.MOV.U32 R166, RZ, RZ, R132 ;  /* 0x000000ffffa67224 */ /* 0x000fe200078e0084 */
[----:B------:R-:W-:Y:S02]  /*2600*/  LOP3.LUT R2, R2, UR24, R135, 0x96, !PT ;  /* 0x0000001802027c12 */ /* 0x000fe4000f8e9687 */
[----:B------:R-:W-:-:S07]  /*2610*/  MOV R132, R221 ;  /* 0x000000dd00847202 */ /* 0x000fce0000000f00 */
.L_x_202:
[----:B------:R-:W-:Y:S05]  /*2620*/  BSYNC.RECONVERGENT B2 ;  /* 0x0000000000027941 */ /* 0x000fea0003800200 */
.L_x_201:
[----:B------:R-:W0:Y:S01]  /*2630*/  LDC R215, c[0x0][0x408] ;  /* 0x00010200ffd77b82 */ /* 0x000e220000000800 */
[----:B------:R-:W-:Y:S01]  /*2640*/  I2FP.F32.U32 R133, R132 ;  /* 0x0000008400857245 */ /* 0x000fe20000201000 */
[----:B------:R-:W-:Y:S01]  /*2650*/  IMAD.MOV.U32 R226, RZ, RZ, 0x2f800000 ;  /* 0x2f800000ffe27424 */ /* 0x000fe200078e00ff */
[----:B------:R-:W-:Y:S01]  /*2660*/  ISETP.NE.AND P3, PT, R185, 0x1, PT ;  /* 0x00000001b900780c */ /* 0x000fe20003f65270 */
[----:B-----5:R-:W-:Y:S01]  /*2670*/  IMAD.U32 R132, R128, 0x10000, RZ ;  /* 0x0001000080847824 */ /* 0x020fe200078e00ff */
[----:B------:R-:W-:Y:S01]  /*2680*/  LOP3.LUT R184, R184, 0xffffffef, RZ, 0xc0, !PT ;  /* 0xffffffefb8b87812 */ /* 0x000fe200078ec0ff */
[----:B------:R-:W-:Y:S01]  /*2690*/  FFMA.FTZ R4, R133, R226, 1.1641532182693481445e-10 ;  /* 0x2f00000085047423 */ /* 0x000fe200000100e2 */
[----:B------:R-:W-:Y:S01]  /*26a0*/  BSSY.RECONVERGENT B2, `(.L_x_206) ;  /* 0x0000059000027945 */ /* 0x000fe20003800200 */
[----:B------:R-:W1:Y:S01]  /*26b0*/  LDC R225, c[0x0][0x404] ;  /* 0x00010100ffe17b82 */ /* 0x000e620000000800 */
[----:B------:R-:W-:Y:S01]  /*26c0*/  PRMT R128, R128, 0x7632, R128 ;  /* 0x0000763280807816 */ /* 0x000fe20000000080 */
[----:B------:R-:W-:-:S02]  /*26d0*/  IMAD.MOV.U32 R186, RZ, RZ, 0x2 ;  /* 0x00000002ffba7424 */ /* 0x000fc400078e00ff */
[----:B0-----:R-:W-:Y:S01]  /*26e0*/  FMUL.FTZ R132, R132, R215 ;  /* 0x000000d784847220 */ /* 0x001fe20000410000 */
[----:B-1----:R-:W-:Y:S02]  /*26f0*/  FSETP.GTU.FTZ.AND P2, PT, R4, R225, PT ;  /* 0x000000e10400720b */ /* 0x002fe40003f5c000 */
[----:B------:R-:W-:Y:S02]  /*2700*/  @P1 SHF.L.U32 R4, R124, 0x10, RZ ;  /* 0x000000107c041819 */ /* 0x000fe400000006ff */
[----:B------:R-:W-:Y:S02]  /*2710*/  FSEL R165, R132, RZ, !P2 ;  /* 0x000000ff84a57208 */ /* 0x000fe40005000000 */
[----:B------:R-:W-:-:S03]  /*2720*/  PLOP3.LUT P2, PT, P2, PT, PT, 0x8, 0x80 ;  /* 0x000000000080781c */ /* 0x000fc6000174e170 */
[----:B------:R-:W-:Y:S01]  /*2730*/  @P1 FADD.FTZ R165, R4, R165 ;  /* 0x000000a504a51221 */ /* 0x000fe20000010000 */
[----:B------:R-:W-:-:S04]  /*2740*/  IMAD.MOV.U32 R4, RZ, RZ, R166 ;  /* 0x000000ffff047224 */ /* 0x000fc800078e00a6 */
[----:B------:R-:W-:-:S05]  /*2750*/  F2FP.BF16.F32.PACK_AB R135, RZ, R165 ;  /* 0x000000a5ff87723e */ /* 0x000fca00000010ff */
[----:B------:R-:W-:Y:S01]  /*2760*/  @P2 LOP3.LUT R184, R184, 0x10, RZ, 0xfc, !PT ;  /* 0x00000010b8b82812 */ /* 0x000fe200078efcff */
[----:B------:R-:W-:Y:S06]  /*2770*/  @!P3 BRA `(.L_x_207) ;  /* 0x00000004002cb947 */ /* 0x000fec0003800000 */
[----:B------:R-:W-:-:S13]  /*2780*/  ISETP.NE.AND P2, PT, R185, 0x3, PT ;  /* 0x00000003b900780c */ /* 0x000fda0003f45270 */
[----:B------:R-:W-:Y:S05]  /*2790*/  @!P2 BRA `(.L_x_208) ;  /* 0x000000000018a947 */ /* 0x000fea0003800000 */
[----:B------:R-:W-:-:S13]  /*27a0*/  ISETP.NE.AND P2, PT, R185, 0x2, PT ;  /* 0x00000002b900780c */ /* 0x000fda0003f45270 */
[----:B------:R-:W-:Y:S01]  /*27b0*/  @!P2 IMAD.MOV.U32 R186, RZ, RZ, 0x3 ;  /* 0x00000003ffbaa424 */ /* 0x000fe200078e00ff */
[----:B------:R-:W-:Y:S01]  /*27c0*/  @!P2 MOV R4, R2 ;  /* 0x000000020004a202 */ /* 0x000fe20000000f00 */
[----:B------:R-:W-:Y:S02]  /*27d0*/  @P2 VIADD R186, R185, 0x1 ;  /* 0x00000001b9ba2836 */ /* 0x000fe40000000000 */
[----:B------:R-:W-:Y:S01]  /*27e0*/  @P2 IMAD.MOV.U32 R4, RZ, RZ, R3 ;  /* 0x000000ffff042224 */ /* 0x000fe200078e0003 */
[----:B------:R-:W-:Y:S06]  /*27f0*/  BRA `(.L_x_207) ;  /* 0x00000004000c7947 */ /* 0x000fec0003800000 */
.L_x_208:
[----:B------:R-:W-:Y:S01]  /*2800*/  VIADD R180, R180, 0x1 ;  /* 0x00000001b4b47836 */ /* 0x000fe20000000000 */
[----:B------:R-:W-:Y:S03]  /*2810*/  BSSY.RECONVERGENT B3, `(.L_x_209) ;  /* 0x000000c000037945 */ /* 0x000fe60003800200 */
[C---:B------:R-:W-:Y:S01]  /*2820*/  IMAD.WIDE.U32 R228, R180.reuse, -0x2daee0ad, RZ ;  /* 0xd2511f53b4e47825 */ /* 0x040fe200078e00ff */
[----:B------:R-:W-:-:S13]  /*2830*/  ISETP.NE.AND P2, PT, R180, RZ, PT ;  /* 0x000000ffb400720c */ /* 0x000fda0003f45270 */
[----:B------:R-:W-:Y:S05]  /*2840*/  @P2 BRA `(.L_x_210) ;  /* 0x0000000000202947 */ /* 0x000fea0003800000 */
[----:B------:R-:W-:-:S04]  /*2850*/  IADD3 R179, PT, PT, R179, 0x1, RZ ;  /* 0x00000001b3b37810 */ /* 0x000fc80007ffe0ff */
[----:B------:R-:W-:-:S13]  /*2860*/  ISETP.NE.AND P2, PT, R179, RZ, PT ;  /* 0x000000ffb300720c */ /* 0x000fda0003f45270 */
[----:B------:R-:W-:Y:S01]  /*2870*/  @!P2 VIADD R181, R181, 0x1 ;  /* 0x00000001b5b5a836 */ /* 0x000fe20000000000 */
[----:B------:R-:W-:Y:S01]  /*2880*/  @!P2 MOV R179, RZ ;  /* 0x000000ff00b3a202 */ /* 0x000fe20000000f00 */
[----:B------:R-:W-:-:S03]  /*2890*/  @!P2 VIADD R2, R164, 0x1 ;  /* 0x00000001a402a836 */ /* 0x000fc60000000000 */
[----:B------:R-:W-:-:S13]  /*28a0*/  ISETP.NE.AND P3, PT, R181, RZ, !P2 ;  /* 0x000000ffb500720c */ /* 0x000fda0005765270 */
[----:B------:R-:W-:-:S04]  /*28b0*/  @P3 IMAD.MOV R2, RZ, RZ, R164 ;  /* 0x000000ffff023224 */ /* 0x000fc800078e02a4 */
[----:B------:R-:W-:-:S07]  /*28c0*/  @!P2 IMAD.MOV.U32 R164, RZ, RZ, R2 ;  /* 0x000000ffffa4a224 */ /* 0x000fce00078e0002 */
.L_x_210:
[----:B------:R-:W-:Y:S05]  /*28d0*/  BSYNC.RECONVERGENT B3 ;  /* 0x0000000000037941 */ /* 0x000fea0003800200 */
.L_x_209:
        /* <DEDUP_REMOVED lines=8> */
[----:B------:R-:W-:Y:S01]  /*2960*/  IMAD.MOV.U32 R4, RZ, RZ, R134 ;  /* 0x000000ffff047224 */ /* 0x000fe200078e0086 */
[----:B------:R-:W-:Y:S01]  /*2970*/  LOP3.LUT R2, R228, UR23, R223, 0x96, !PT ;  /* 0x00000017e4027c12 */ /* 0x000fe2000f8e96df */
[----:B------:R-:W-:Y:S01]  /*2980*/  UIADD3 UR23, UPT, UPT, UR5, 0x76cf5d0a, URZ ;  /* 0x76cf5d0a05177890 */ /* 0x000fe2000fffe0ff */
[----:B------:R-:W-:-:S04]  /*2990*/  IMAD.WIDE.U32 R228, R229, -0x2daee0ad, RZ ;  /* 0xd2511f53e5e47825 */ /* 0x000fc800078e00ff */
[----:B------:R-:W-:Y:S01]  /*29a0*/  IMAD.WIDE.U32 R2, R2, -0x326172a9, RZ ;  /* 0xcd9e8d5702027825 */ /* 0x000fe200078e00ff */
[----:B------:R-:W-:Y:S01]  /*29b0*/  LOP3.LUT R133, R222, UR23, R229, 0x96, !PT ;  /* 0x00000017de857c12 */ /* 0x000fe2000f8e96e5 */
[----:B------:R-:W-:Y:S02]  /*29c0*/  UIADD3 UR23, UPT, UPT, UR4, 0x78dde6e4, URZ ;  /* 0x78dde6e404177890 */ /* 0x000fe4000fffe0ff */
[----:B------:R-:W-:Y:S01]  /*29d0*/  IMAD.MOV.U32 R186, RZ, RZ, RZ ;  /* 0x000000ffffba7224 */ /* 0x000fe200078e00ff */
        /* <DEDUP_REMOVED lines=20> */
[----:B------:R-:W-:Y:S01]  /*2b20*/  UIADD3 UR23, UPT, UPT, UR5, 0x1fd5c5a3, URZ ;  /* 0x1fd5c5a305177890 */ /* 0x000fe2000fffe0ff */
[----:B------:R-:W-:-:S04]  /*2b30*/  IMAD.WIDE.U32 R132, R133, -0x326172a9, RZ ;  /* 0xcd9e8d5785847825 */ /* 0x000fc800078e00ff */
        /* <DEDUP_REMOVED lines=15> */
.L_x_207:
[----:B------:R-:W-:Y:S05]  /*2c30*/  BSYNC.RECONVERGENT B2 ;  /* 0x0000000000027941 */ /* 0x000fea0003800200 */
.L_x_206:
[----:B------:R-:W-:Y:S01]  /*2c40*/  I2FP.F32.U32 R133, R4 ;  /* 0x0000000400857245 */ /* 0x000fe20000201000 */
[----:B------:R-:W-:Y:S01]  /*2c50*/  IMAD.U32 R128, R128, 0x10000, RZ ;  /* 0x0001000080807824 */ /* 0x000fe200078e00ff */
[----:B------:R-:W-:Y:S01]  /*2c60*/  ISETP.NE.AND P3, PT, R186, 0x1, PT ;  /* 0x00000001ba00780c */ /* 0x000fe20003f65270 */
[----:B------:R-:W-:Y:S01]  /*2c70*/  BSSY.RECONVERGENT B2, `(.L_x_211) ;  /* 0x000005a000027945 */ /* 0x000fe20003800200 */
[----:B------:R-:W-:Y:S01]  /*2c80*/  @P1 PRMT R132, R124, 0x7632, R132 ;  /* 0x000076327c841816 */ /* 0x000fe20000000084 */
[----:B------:R-:W-:Y:S01]  /*2c90*/  FFMA.FTZ R4, R133, R226, 1.1641532182693481445e-10 ;  /* 0x2f00000085047423 */ /* 0x000fe200000100e2 */
[----:B------:R-:W-:Y:S01]  /*2ca0*/  FMUL.FTZ R128, R128, R215 ;  /* 0x000000d780807220 */ /* 0x000fe20000410000 */
[----:B------:R-:W-:Y:S02]  /*2cb0*/  LOP3.LUT R184, R184, 0xfffffff7, RZ, 0xc0, !PT ;  /* 0xfffffff7b8b87812 */ /* 0x000fe400078ec0ff */
[----:B------:R-:W-:Y:S01]  /*2cc0*/  @P1 IMAD.U32 R132, R132, 0x10000, RZ ;  /* 0x0001000084841824 */ /* 0x000fe200078e00ff */
[----:B------:R-:W-:Y:S01]  /*2cd0*/  FSETP.GTU.FTZ.AND P2, PT, R4, R225, PT ;  /* 0x000000e10400720b */ /* 0x000fe20003f5c000 */
[----:B------:R-:W-:-:S03]  /*2ce0*/  IMAD.MOV.U32 R4, RZ, RZ, R166 ;  /* 0x000000ffff047224 */ /* 0x000fc600078e00a6 */
[----:B------:R-:W-:Y:S02]  /*2cf0*/  FSEL R185, R128, RZ, !P2 ;  /* 0x000000ff80b97208 */ /* 0x000fe40005000000 */
[----:B------:R-:W-:-:S03]  /*2d00*/  PLOP3.LUT P2, PT, P2, PT, PT, 0x8, 0x80 ;  /* 0x000000000080781c */ /* 0x000fc6000174e170 */
[----:B------:R-:W-:Y:S01]  /*2d10*/  @P1 FADD.FTZ R185, R132, R185 ;  /* 0x000000b984b91221 */ /* 0x000fe20000010000 */
[----:B------:R-:W-:-:S04]  /*2d20*/  HFMA2 R132, -RZ, RZ, 0, 1.1920928955078125e-07 ;  /* 0x00000002ff847431 */ /* 0x000fc800000001ff */
[----:B------:R-:W-:-:S05]  /*2d30*/  F2FP.BF16.F32.PACK_AB R221, RZ, R185 ;  /* 0x000000b9ffdd723e */ /* 0x000fca00000010ff */
[----:B------:R-:W-:Y:S01]  /*2d40*/  @P2 LOP3.LUT R184, R184, 0x8, RZ, 0xfc, !PT ;  /* 0x00000008b8b82812 */ /* 0x000fe200078efcff */
[----:B------:R-:W-:Y:S06]  /*2d50*/  @!P3 BRA `(.L_x_212) ;  /* 0x00000004002cb947 */ /* 0x000fec0003800000 */
[----:B------:R-:W-:-:S13]  /*2d60*/  ISETP.NE.AND P2, PT, R186, 0x3, PT ;  /* 0x00000003ba00780c */ /* 0x000fda0003f45270 */
[----:B------:R-:W-:Y:S05]  /*2d70*/  @!P2 BRA `(.L_x_213) ;  /* 0x000000000018a947 */ /* 0x000fea0003800000 */
[----:B------:R-:W-:-:S13]  /*2d80*/  ISETP.NE.AND P2, PT, R186, 0x2, PT ;  /* 0x00000002ba00780c */ /* 0x000fda0003f45270 */
[----:B------:R-:W-:Y:S01]  /*2d90*/  @!P2 IMAD.MOV.U32 R132, RZ, RZ, 0x3 ;  /* 0x00000003ff84a424 */ /* 0x000fe200078e00ff */
[----:B------:R-:W-:Y:S01]  /*2da0*/  @P2 IADD3 R132, PT, PT, R186, 0x1, RZ ;  /* 0x00000001ba842810 */ /* 0x000fe20007ffe0ff */
[----:B------:R-:W-:Y:S02]  /*2db0*/  @!P2 IMAD.MOV.U32 R4, RZ, RZ, R2 ;  /* 0x000000ffff04a224 */ /* 0x000fe400078e0002 */
[----:B------:R-:W-:Y:S01]  /*2dc0*/  @P2 IMAD.MOV.U32 R4, RZ, RZ, R3 ;  /* 0x000000ffff042224 */ /* 0x000fe200078e0003 */
[----:B------:R-:W-:Y:S06]  /*2dd0*/  BRA `(.L_x_212) ;  /* 0x00000004000c7947 */ /* 0x000fec0003800000 */
.L_x_213:
[----:B------:R-:W-:Y:S01]  /*2de0*/  VIADD R180, R180, 0x1 ;  /* 0x00000001b4b47836 */ /* 0x000fe20000000000 */
[----:B------:R-:W-:Y:S03]  /*2df0*/  BSSY.RECONVERGENT B3, `(.L_x_214) ;  /* 0x000000c000037945 */ /* 0x000fe60003800200 */
[C---:B------:R-:W-:Y:S01]  /*2e00*/  IMAD.WIDE.U32 R228, R180.reuse, -0x2daee0ad, RZ ;  /* 0xd2511f53b4e47825 */ /* 0x040fe200078e00ff */
[----:B------:R-:W-:-:S13]  /*2e10*/  ISETP.NE.AND P2, PT, R180, RZ, PT ;  /* 0x000000ffb400720c */ /* 0x000fda0003f45270 */
[----:B------:R-:W-:Y:S05]  /*2e20*/  @P2 BRA `(.L_x_215) ;  /* 0x0000000000202947 */ /* 0x000fea0003800000 */
[----:B------:R-:W-:-:S05]  /*2e30*/  VIADD R179, R179, 0x1 ;  /* 0x00000001b3b37836 */ /* 0x000fca0000000000 */
[----:B------:R-:W-:-:S13]  /*2e40*/  ISETP.NE.AND P2, PT, R179, RZ, PT ;  /* 0x000000ffb300720c */ /* 0x000fda0003f45270 */
[----:B------:R-:W-:Y:S01]  /*2e50*/  @!P2 IADD3 R181, PT, PT, R181, 0x1, RZ ;  /* 0x00000001b5b5a810 */ /* 0x000fe20007ffe0ff */
[----:B------:R-:W-:Y:S02]  /*2e60*/  @!P2 VIADD R2, R164, 0x1 ;  /* 0x00000001a402a836 */ /* 0x000fe40000000000 */
[----:B------:R-:W-:Y:S01]  /*2e70*/  @!P2 IMAD.MOV.U32 R179, RZ, RZ, RZ ;  /* 0x000000ffffb3a224 */ /* 0x000fe200078e00ff */
[----:B------:R-:W-:-:S13]  /*2e80*/  ISETP.NE.AND P3, PT, R181, RZ, !P2 ;  /* 0x000000ffb500720c */ /* 0x000fda0005765270 */
[----:B------:R-:W-:-:S05]  /*2e90*/  @P3 IMAD.MOV R2, RZ, RZ, R164 ;  /* 0x000000ffff023224 */ /* 0x000fca00078e02a4 */
[----:B------:R-:W-:-:S07]  /*2ea0*/  @!P2 MOV R164, R2 ;  /* 0x0000000200a4a202 */ /* 0x000fce0000000f00 */
.L_x_215:
[----:B------:R-:W-:Y:S05]  /*2eb0*/  BSYNC.RECONVERGENT B3 ;  /* 0x0000000000037941 */ /* 0x000fea0003800200 */
.L_x_214:
        /* <DEDUP_REMOVED lines=49> */
[----:B------:R-:W-:Y:S02]  /*31d0*/  IMAD.MOV.U32 R134, RZ, RZ, R132 ;  /* 0x000000ffff867224 */ /* 0x000fe400078e0084 */
[----:B------:R-:W-:Y:S02]  /*31e0*/  HFMA2 R132, -RZ, RZ, 0, 0 ;  /* 0x00000000ff847431 */ /* 0x000fe400000001ff */
[----:B------:R-:W-:Y:S01]  /*31f0*/  IMAD.MOV.U32 R166, RZ, RZ, R222 ;  /* 0x000000ffffa67224 */ /* 0x000fe200078e00de */
[----:B------:R-:W-:-:S07]  /*3200*/  LOP3.LUT R2, R2, UR24, R133, 0x96, !PT ;  /* 0x0000001802027c12 */ /* 0x000fce000f8e9685 */
.L_x_212:
[----:B------:R-:W-:Y:S05]  /*3210*/  BSYNC.RECONVERGENT B2 ;  /* 0x0000000000027941 */ /* 0x000fea0003800200 */
.L_x_211:
[----:B------:R-:W-:Y:S01]  /*3220*/  I2FP.F32.U32 R133, R4 ;  /* 0x0000000400857245 */ /* 0x000fe20000201000 */
[----:B------:R-:W-:Y:S01]  /*3230*/  IMAD.U32 R128, R129, 0x10000, RZ ;  /* 0x0001000081807824 */ /* 0x000fe200078e00ff */
[----:B------:R-:W-:Y:S01]  /*3240*/  ISETP.NE.AND P2, PT, R132, 0x1, PT ;  /* 0x000000018400780c */ /* 0x000fe20003f45270 */
[----:B------:R-:W-:Y:S01]  /*3250*/  BSSY.RECONVERGENT B2, `(.L_x_216) ;  /* 0x000005a000027945 */ /* 0x000fe20003800200 */
[----:B------:R-:W-:Y:S01]  /*3260*/  LOP3.LUT R184, R184, 0xfffffffb, RZ, 0xc0, !PT ;  /* 0xfffffffbb8b87812 */ /* 0x000fe200078ec0ff */
[----:B------:R-:W-:Y:S01]  /*3270*/  FFMA.FTZ R4, R133, R226, 1.1641532182693481445e-10 ;  /* 0x2f00000085047423 */ /* 0x000fe200000100e2 */
[----:B------:R-:W-:Y:S01]  /*3280*/  FMUL.FTZ R128, R128, R215 ;  /* 0x000000d780807220 */ /* 0x000fe20000410000 */
[----:B------:R-:W-:-:S03]  /*3290*/  @P1 IMAD.U32 R133, R125, 0x10000, RZ ;  /* 0x000100007d851824 */ /* 0x000fc600078e00ff */
[----:B------:R-:W-:Y:S02]  /*32a0*/  FSETP.GTU.FTZ.AND P3, PT, R4, R225, PT ;  /* 0x000000e10400720b */ /* 0x000fe40003f7c000 */
[----:B------:R-:W-:Y:S02]  /*32b0*/  PRMT R4, R129, 0x7632, R4 ;  /* 0x0000763281047816 */ /* 0x000fe40000000004 */
[----:B------:R-:W-:Y:S02]  /*32c0*/  FSEL R186, R128, RZ, !P3 ;  /* 0x000000ff80ba7208 */ /* 0x000fe40005800000 */
[----:B------:R-:W-:Y:S02]  /*32d0*/  PLOP3.LUT P3, PT, P3, PT, PT, 0x8, 0x80 ;  /* 0x000000000080781c */ /* 0x000fe40001f6e170 */
[----:B------:R-:W-:Y:S01]  /*32e0*/  MOV R129, R166 ;  /* 0x000000a600817202 */ /* 0x000fe20000000f00 */
[----:B------:R-:W-:Y:S01]  /*32f0*/  @P1 FADD.FTZ R186, R133, R186 ;  /* 0x000000ba85ba1221 */ /* 0x000fe20000010000 */
[----:B------:R-:W-:-:S04]  /*3300*/  IMAD.MOV.U32 R133, RZ, RZ, 0x2 ;  /* 0x00000002ff857424 */ /* 0x000fc800078e00ff */
[----:B------:R-:W-:-:S05]  /*3310*/  F2FP.BF16.F32.PACK_AB R222, RZ, R186 ;  /* 0x000000baffde723e */ /* 0x000fca00000010ff */
[----:B------:R-:W-:Y:S01]  /*3320*/  @P3 LOP3.LUT R184, R184, 0x4, RZ, 0xfc, !PT ;  /* 0x00000004b8b83812 */ /* 0x000fe200078efcff */
[----:B------:R-:W-:Y:S06]  /*3330*/  @!P2 BRA `(.L_x_217) ;  /* 0x00000004002ca947 */ /* 0x000fec0003800000 */
[----:B------:R-:W-:-:S13]  /*3340*/  ISETP.NE.AND P2, PT, R132, 0x3, PT ;  /* 0x000000038400780c */ /* 0x000fda0003f45270 */
[----:B------:R-:W-:Y:S05]  /*3350*/  @!P2 BRA `(.L_x_218) ;  /* 0x000000000018a947 */ /* 0x000fea0003800000 */
[----:B------:R-:W-:-:S13]  /*3360*/  ISETP.NE.AND P2, PT, R132, 0x2, PT ;  /* 0x000000028400780c */ /* 0x000fda0003f45270 */
[----:B------:R-:W-:Y:S02]  /*3370*/  @!P2 IMAD.MOV.U32 R133, RZ, RZ, 0x3 ;  /* 0x00000003ff85a424 */ /* 0x000fe400078e00ff */
[----:B------:R-:W-:Y:S01]  /*3380*/  @!P2 IMAD.MOV.U32 R129, RZ, RZ, R2 ;  /* 0x000000ffff81a224 */ /* 0x000fe200078e0002 */
[----:B------:R-:W-:Y:S01]  /*3390*/  @P2 MOV R129, R3 ;  /* 0x0000000300812202 */ /* 0x000fe20000000f00 */
[----:B------:R-:W-:Y:S01]  /*33a0*/  @P2 VIADD R133, R132, 0x1 ;  /* 0x0000000184852836 */ /* 0x000fe20000000000 */
[----:B------:R-:W-:Y:S06]  /*33b0*/  BRA `(.L_x_217) ;  /* 0x00000004000c7947 */ /* 0x000fec0003800000 */
.L_x_218:
[----:B------:R-:W-:Y:S01]  /*33c0*/  VIADD R180, R180, 0x1 ;  /* 0x00000001b4b47836 */ /* 0x000fe20000000000 */
[----:B------:R-:W-:Y:S03]  /*33d0*/  BSSY.RECONVERGENT B3, `(.L_x_219) ;  /* 0x000000c000037945 */ /* 0x000fe60003800200 */
[C---:B------:R-:W-:Y:S01]  /*33e0*/  IMAD.WIDE.U32 R228, R180.reuse, -0x2daee0ad, RZ ;  /* 0xd2511f53b4e47825 */ /* 0x040fe200078e00ff */
[----:B------:R-:W-:-:S13]  /*33f0*/  ISETP.NE.AND P2, PT, R180, RZ, PT ;  /* 0x000000ffb400720c */ /* 0x000fda0003f45270 */
[----:B------:R-:W-:Y:S05]  /*3400*/  @P2 BRA `(.L_x_220) ;  /* 0x0000000000202947 */ /* 0x000fea0003800000 */
[----:B------:R-:W-:-:S05]  /*3410*/  VIADD R179, R179, 0x1 ;  /* 0x00000001b3b37836 */ /* 0x000fca0000000000 */
[----:B------:R-:W-:-:S13]  /*3420*/  ISETP.NE.AND P2, PT, R179, RZ, PT ;  /* 0x000000ffb300720c */ /* 0x000fda0003f45270 */
[----:B------:R-:W-:Y:S01]  /*3430*/  @!P2 VIADD R181, R181, 0x1 ;  /* 0x00000001b5b5a836 */ /* 0x000fe20000000000 */
[----:B------:R-:W-:Y:S01]  /*3440*/  @!P2 IADD3 R2, PT, PT, R164, 0x1, RZ ;  /* 0x00000001a402a810 */ /* 0x000fe20007ffe0ff */
[----:B------:R-:W-:-:S03]  /*3450*/  @!P2 IMAD.MOV.U32 R179, RZ, RZ, RZ ;  /* 0x000000ffffb3a224 */ /* 0x000fc600078e00ff */
[----:B------:R-:W-:-:S13]  /*3460*/  ISETP.NE.AND P3, PT, R181, RZ, !P2 ;  /* 0x000000ffb500720c */ /* 0x000fda0005765270 */
[----:B------:R-:W-:-:S04]  /*3470*/  @P3 IMAD.MOV R2, RZ, RZ, R164 ;  /* 0x000000ffff023224 */ /* 0x000fc800078e02a4 */
[----:B------:R-:W-:-:S07]  /*3480*/  @!P2 IMAD.MOV.U32 R164, RZ, RZ, R2 ;  /* 0x000000ffffa4a224 */ /* 0x000fce00078e0002 */
.L_x_220:
[----:B------:R-:W-:Y:S05]  /*3490*/  BSYNC.RECONVERGENT B3 ;  /* 0x0000000000037941 */ /* 0x000fea0003800200 */
.L_x_219:
[----:B------:R-:W-:Y:S01]  /*34a0*/  IMAD.WIDE.U32 R2, R181, -0x326172a9, RZ ;  /* 0xcd9e8d57b5027825 */ /* 0x000fe200078e00ff */
[----:B------:R-:W-:Y:S01]  /*34b0*/  LOP3.LUT R128, R164, UR5, R229, 0x96, !PT ;  /* 0x00000005a4807c12 */ /* 0x000fe2000f8e96e5 */
[----:B------:R-:W-:Y:S02]  /*34c0*/  UIADD3 UR23, UPT, UPT, UR5, -0x4498517b, URZ ;  /* 0xbb67ae8505177890 */ /* 0x000fe4000fffe0ff */
[----:B------:R-:W-:Y:S01]  /*34d0*/  UIADD3 UR24, UPT, UPT, UR5, -0x126145ec, URZ ;  /* 0xed9eba1405187890 */ /* 0x000fe2000fffe0ff */
[----:B------:R-:W-:Y:S01]  /*34e0*/  LOP3.LUT R132, R179, UR4, R3, 0x96, !PT ;  /* 0x00000004b3847c12 */ /* 0x000fe2000f8e9603 */
[----:B------:R-:W-:-:S04]  /*34f0*/  IMAD.WIDE.U32 R128, R128, -0x326172a9, RZ ;  /* 0xcd9e8d5780807825 */ /* 0x000fc800078e00ff */
[----:B------:R-:W-:Y:S01]  /*3500*/  IMAD.WIDE.U32 R132, R132, -0x2daee0ad, RZ ;  /* 0xd2511f5384847825 */ /* 0x000fe200078e00ff */
[----:B------:R-:W-:-:S04]  /*3510*/  LOP3.LUT R229, R2, UR12, R129, 0x96, !PT ;  /* 0x0000000c02e57c12 */ /* 0x000fc8000f8e9681 */
        /* <DEDUP_REMOVED lines=39> */
[----:B------:R-:W-:Y:S02]  /*3790*/  LOP3.LUT R3, R228, UR23, R133, 0x96, !PT ;  /* 0x00000017e4037c12 */ /* 0x000fe4000f8e9685 */
[----:B------:R-:W-:Y:S01]  /*37a0*/  MOV R166, R132 ;  /* 0x0000008400a67202 */ /* 0x000fe20000000f00 */
[----:B------:R-:W-:Y:S01]  /*37b0*/  IMAD.MOV.U32 R133, RZ, RZ, RZ ;  /* 0x000000ffff857224 */ /* 0x000fe200078e00ff */
[----:B------:R-:W-:Y:S01]  /*37c0*/  LOP3.LUT R2, R2, UR24, R129, 0x96, !PT ;  /* 0x0000001802027c12 */ /* 0x000fe2000f8e9681 */
[----:B------:R-:W-:Y:S02]  /*37d0*/  IMAD.MOV.U32 R129, RZ, RZ, R134 ;  /* 0x000000ffff817224 */ /* 0x000fe400078e0086 */
[----:B------:R-:W-:-:S07]  /*37e0*/  IMAD.MOV.U32 R134, RZ, RZ, R128 ;  /* 0x000000ffff867224 */ /* 0x000fce00078e0080 */
.L_x_217:
[----:B------:R-:W-:Y:S05]  /*37f0*/  BSYNC.RECONVERGENT B2 ;  /* 0x0000000000027941 */ /* 0x000fea0003800200 */
.L_x_216:
[----:B------:R-:W-:Y:S01]  /*3800*/  I2FP.F32.U32 R129, R129 ;  /* 0x0000008100817245 */ /* 0x000fe20000201000 */
[----:B------:R-:W-:Y:S01]  /*3810*/  BSSY.RECONVERGENT B2, `(.L_x_221) ;  /* 0x000005c000027945 */ /* 0x000fe20003800200 */
[----:B------:R-:W-:Y:S01]  /*3820*/  SHF.L.U32 R128, R4, 0x10, RZ ;  /* 0x0000001004807819 */ /* 0x000fe200000006ff */
[----:B------:R-:W-:Y:S01]  /*3830*/  IMAD.MOV.U32 R132, RZ, RZ, 0x2 ;  /* 0x00000002ff847424 */ /* 0x000fe200078e00ff */
[----:B------:R-:W-:Y:S01]  /*3840*/  LOP3.LUT R184, R184, 0xfffffffd, RZ, 0xc0, !PT ;  /* 0xfffffffdb8b87812 */ /* 0x000fe200078ec0ff */
[----:B------:R-:W-:Y:S01]  /*3850*/  FFMA.FTZ R4, R129, R226, 1.1641532182693481445e-10 ;  /* 0x2f00000081047423 */ /* 0x000fe200000100e2 */
[----:B------:R-:W-:Y:S01]  /*3860*/  @P1 PRMT R129, R125, 0x7632, R129 ;  /* 0x000076327d811816 */ /* 0x000fe20000000081 */
[----:B------:R-:W-:-:S03]  /*3870*/  FMUL.FTZ R128, R128, R215 ;  /* 0x000000d780807220 */ /* 0x000fc60000410000 */
[----:B------:R-:W-:Y:S01]  /*3880*/  FSETP.GTU.FTZ.AND P2, PT, R4, R225, PT ;  /* 0x000000e10400720b */ /* 0x000fe20003f5c000 */
[----:B------:R-:W-:-:S03]  /*3890*/  @P1 IMAD.U32 R4, R129, 0x10000, RZ ;  /* 0x0001000081041824 */ /* 0x000fc600078e00ff */
[----:B------:R-:W-:Y:S02]  /*38a0*/  FSEL R195, R128, RZ, !P2 ;  /* 0x000000ff80c37208 */ /* 0x000fe40005000000 */
[----:B------:R-:W-:Y:S02]  /*38b0*/  PLOP3.LUT P3, PT, P2, PT, PT, 0x8, 0x80 ;  /* 0x000000000080781c */ /* 0x000fe4000176e170 */
[----:B------:R-:W-:Y:S01]  /*38c0*/  ISETP.NE.AND P2, PT, R133, 0x1, PT ;  /* 0x000000018500780c */ /* 0x000fe20003f45270 */
[----:B------:R-:W-:Y:S01]  /*38d0*/  @P1 FADD.FTZ R195, R4, R195 ;  /* 0x000000c304c31221 */ /* 0x000fe20000010000 */
[----:B------:R-:W-:-:S04]  /*38e0*/  IMAD.MOV.U32 R4, RZ, RZ, R166 ;  /* 0x000000ffff047224 */ /* 0x000fc800078e00a6 */
[----:B------:R-:W-:-:S05]  /*38f0*/  F2FP.BF16.F32.PACK_AB R223, RZ, R195 ;  /* 0x000000c3ffdf723e */ /* 0x000fca00000010ff */
[----:B------:R-:W-:Y:S02]  /*3900*/  @P3 LOP3.LUT R184, R184, 0x2, RZ, 0xfc, !PT ;  /* 0x00000002b8b83812 */ /* 0x000fe400078efcff */
[----:B------:R-:W-:Y:S05]  /*3910*/  @!P2 BRA `(.L_x_222) ;  /* 0x00000004002ca947 */ /* 0x000fea0003800000 */
[----:B------:R-:W-:-:S13]  /*3920*/  ISETP.NE.AND P2, PT, R133, 0x3, PT ;  /* 0x000000038500780c */ /* 0x000fda0003f45270 */
[----:B------:R-:W-:Y:S05]  /*3930*/  @!P2 BRA `(.L_x_223) ;  /* 0x000000000018a947 */ /* 0x000fea0003800000 */
[----:B------:R-:W-:-:S13]  /*3940*/  ISETP.NE.AND P2, PT, R133, 0x2, PT ;  /* 0x000000028500780c */ /* 0x000fda0003f45270 */
[----:B------:R-:W-:Y:S01]  /*3950*/  @!P2 MOV R132, 0x3 ;  /* 0x000000030084a802 */ /* 0x000fe20000000f00 */
[----:B------:R-:W-:Y:S02]  /*3960*/  @!P2 IMAD.MOV.U32 R4, RZ, RZ, R2 ;  /* 0x000000ffff04a224 */ /* 0x000fe400078e0002 */
[----:B------:R-:W-:Y:S02]  /*3970*/  @P2 VIADD R132, R133, 0x1 ;  /* 0x0000000185842836 */ /* 0x000fe40000000000 */
[----:B------:R-:W-:Y:S01]  /*3980*/  @P2 IMAD.MOV.U32 R4, RZ, RZ, R3 ;  /* 0x000000ffff042224 */ /* 0x000fe200078e0003 */
[----:B------:R-:W-:Y:S06]  /*3990*/  BRA `(.L_x_222) ;  /* 0x00000004000c7947 */ /* 0x000fec0003800000 */
.L_x_223:
        /* <DEDUP_REMOVED lines=13> */
.L_x_225:
[----:B------:R-:W-:Y:S05]  /*3a70*/  BSYNC.RECONVERGENT B3 ;  /* 0x0000000000037941 */ /* 0x000fea0003800200 */
.L_x_224:
[----:B------:R-:W-:Y:S01]  /*3a80*/  IMAD.WIDE.U32 R2, R181, -0x326172a9, RZ ;  /* 0xcd9e8d57b5027825 */ /* 0x000fe200078e00ff */
[----:B------:R-:W-:Y:S01]  /*3a90*/  LOP3.LUT R128, R164, UR5, R229, 0x96, !PT ;  /* 0x00000005a4807c12 */ /* 0x000fe2000f8e96e5 */
[----:B------:R-:W-:Y:S01]  /*3aa0*/  UIADD3 UR23, UPT, UPT, UR5, -0x4498517b, URZ ;  /* 0xbb67ae8505177890 */ /* 0x000fe2000fffe0ff */
[----:B------:R-:W-:Y:S01]  /*3ab0*/  MOV R4, R134 ;  /* 0x0000008600047202 */ /* 0x000fe20000000f00 */
        /* <DEDUP_REMOVED lines=46> */
[----:B------:R-:W-:Y:S01]  /*3da0*/  LOP3.LUT R2, R2, UR24, R129, 0x96, !PT ;  /* 0x0000001802027c12 */ /* 0x000fe2000f8e9681 */
[----:B------:R-:W-:Y:S02]  /*3db0*/  IMAD.MOV.U32 R134, RZ, RZ, R128 ;  /* 0x000000ffff867224 */ /* 0x000fe400078e0080 */
[----:B------:R-:W-:-:S07]  /*3dc0*/  IMAD.MOV.U32 R132, RZ, RZ, RZ ;  /* 0x000000ffff847224 */ /* 0x000fce00078e00ff */
.L_x_222:
[----:B------:R-:W-:Y:S05]  /*3dd0*/  BSYNC.RECONVERGENT B2 ;  /* 0x0000000000027941 */ /* 0x000fea0003800200 */
.L_x_221:
[----:B------:R-:W-:Y:S01]  /*3de0*/  I2FP.F32.U32 R129, R4 ;  /* 0x0000000400817245 */ /* 0x000fe20000201000 */
[----:B------:R-:W-:Y:S01]  /*3df0*/  IMAD.U32 R128, R130, 0x10000, RZ ;  /* 0x0001000082807824 */ /* 0x000fe200078e00ff */
[----:B------:R-:W-:Y:S01]  /*3e00*/  ISETP.NE.AND P3, PT, R132, 0x1, PT ;  /* 0x000000018400780c */ /* 0x000fe20003f65270 */
[----:B------:R-:W-:Y:S01]  /*3e10*/  BSSY.RECONVERGENT B2, `(.L_x_226) ;  /* 0x0000058000027945 */ /* 0x000fe20003800200 */
[----:B------:R-:W-:Y:S01]  /*3e20*/  PRMT R130, R130, 0x7632, R130 ;  /* 0x0000763282827816 */ /* 0x000fe20000000082 */
[----:B------:R-:W-:Y:S01]  /*3e30*/  FFMA.FTZ R4, R129, R226, 1.1641532182693481445e-10 ;  /* 0x2f00000081047423 */ /* 0x000fe200000100e2 */
[----:B------:R-:W-:Y:S01]  /*3e40*/  FMUL.FTZ R128, R128, R215 ;  /* 0x000000d780807220 */ /* 0x000fe20000410000 */
[----:B------:R-:W-:Y:S01]  /*3e50*/  @P1 SHF.L.U32 R129, R126, 0x10, RZ ;  /* 0x000000107e811819 */ /* 0x000fe200000006ff */
[----:B------:R-:W-:Y:S02]  /*3e60*/  IMAD.MOV.U32 R133, RZ, RZ, 0x2 ;  /* 0x00000002ff857424 */ /* 0x000fe400078e00ff */
[----:B------:R-:W-:Y:S01]  /*3e70*/  FSETP.GTU.FTZ.AND P2, PT, R4, R225, PT ;  /* 0x000000e10400720b */ /* 0x000fe20003f5c000 */
[----:B------:R-:W-:-:S03]  /*3e80*/  IMAD.MOV.U32 R4, RZ, RZ, R166 ;  /* 0x000000ffff047224 */ /* 0x000fc600078e00a6 */
[----:B------:R-:W-:Y:S02]  /*3e90*/  FSEL R196, R128, RZ, !P2 ;  /* 0x000000ff80c47208 */ /* 0x000fe40005000000 */
[----:B------:R-:W-:-:S03]  /*3ea0*/  PLOP3.LUT P2, PT, P2, PT, PT, 0x8, 0x80 ;  /* 0x000000000080781c */ /* 0x000fc6000174e170 */
[----:B------:R-:W-:-:S05]  /*3eb0*/  @P1 FADD.FTZ R196, R129, R196 ;  /* 0x000000c481c41221 */ /* 0x000fca0000010000 */
[----:B------:R-:W-:Y:S01]  /*3ec0*/  F2FP.BF16.F32.PACK_AB R227, RZ, R196 ;  /* 0x000000c4ffe3723e */ /* 0x000fe200000010ff */
        /* <DEDUP_REMOVED lines=9> */
.L_x_228:
        /* <DEDUP_REMOVED lines=13> */
.L_x_230:
[----:B------:R-:W-:Y:S05]  /*4030*/  BSYNC.RECONVERGENT B3 ;  /* 0x0000000000037941 */ /* 0x000fea0003800200 */
.L_x_229:
        /* <DEDUP_REMOVED lines=51> */
[----:B------:R-:W-:Y:S01]  /*4370*/  IMAD.MOV.U32 R133, RZ, RZ, RZ ;  /* 0x000000ffff857224 */ /* 0x000fe200078e00ff */
[----:B------:R-:W-:-:S07]  /*4380*/  MOV R134, R128 ;  /* 0x0000008000867202 */ /* 0x000fce0000000f00 */
.L_x_227:
[----:B------:R-:W-:Y:S05]  /*4390*/  BSYNC.RECONVERGENT B2 ;  /* 0x0000000000027941 */ /* 0x000fea0003800200 */
.L_x_226:
[----:B------:R-:W-:Y:S01]  /*43a0*/  I2FP.F32.U32 R129, R4 ;  /* 0x0000000400817245 */ /* 0x000fe20000201000 */
[----:B------:R-:W-:Y:S01]  /*43b0*/  IMAD.U32 R130, R130, 0x10000, RZ ;  /* 0x0001000082827824 */ /* 0x000fe200078e00ff */
[----:B------:R-:W-:Y:S01]  /*43c0*/  ISETP.NE.AND P4, PT, R133, 0x1, PT ;  /* 0x000000018500780c */ /* 0x000fe20003f85270 */
[----:B------:R-:W-:Y:S01]  /*43d0*/  BSSY.RECONVERGENT B2, `(.L_x_231) ;  /* 0x0000058000027945 */ /* 0x000fe20003800200 */
[----:B------:R-:W-:Y:S01]  /*43e0*/  @P1 PRMT R128, R126, 0x7632, R128 ;  /* 0x000076327e801816 */ /* 0x000fe20000000080 */
[----:B------:R-:W-:Y:S01]  /*43f0*/  FFMA.FTZ R4, R129, R226, 1.1641532182693481445e-10 ;  /* 0x2f00000081047423 */ /* 0x000fe200000100e2 */
[----:B------:R-:W-:-:S03]  /*4400*/  FMUL.FTZ R130, R130, R215 ;  /* 0x000000d782827220 */ /* 0x000fc60000410000 */
[----:B------:R-:W-:Y:S01]  /*4410*/  @P1 IMAD.U32 R128, R128, 0x10000, RZ ;  /* 0x0001000080801824 */ /* 0x000fe200078e00ff */
[----:B------:R-:W-:Y:S01]  /*4420*/  FSETP.GTU.FTZ.AND P3, PT, R4, R225, PT ;  /* 0x000000e10400720b */ /* 0x000fe20003f7c000 */
[----:B------:R-:W-:-:S03]  /*4430*/  IMAD.MOV.U32 R4, RZ, RZ, R166 ;  /* 0x000000ffff047224 */ /* 0x000fc600078e00a6 */
[----:B------:R-:W-:Y:S01]  /*4440*/  FSEL R205, R130, RZ, !P3 ;  /* 0x000000ff82cd7208 */ /* 0x000fe20005800000 */
[----:B------:R-:W-:Y:S01]  /*4450*/  HFMA2 R130, -RZ, RZ, 0, 1.1920928955078125e-07 ;  /* 0x00000002ff827431 */ /* 0x000fe200000001ff */
        /* <DEDUP_REMOVED lines=12> */
.L_x_233:
        /* <DEDUP_REMOVED lines=13> */
.L_x_235:
[----:B------:R-:W-:Y:S05]  /*45f0*/  BSYNC.RECONVERGENT B3 ;  /* 0x0000000000037941 */ /* 0x000fea0003800200 */
.L_x_234:
[----:B------:R-:W-:Y:S01]  /*4600*/  IMAD.WIDE.U32 R2, R181, -0x326172a9, RZ ;  /* 0xcd9e8d57b5027825 */ /* 0x000fe200078e00ff */
[----:B------:R-:W-:Y:S01]  /*4610*/  LOP3.LUT R128, R164, UR5, R231, 0x96, !PT ;  /* 0x00000005a4807c12 */ /* 0x000fe2000f8e96e7 */
[----:B------:R-:W-:Y:S02]  /*4620*/  UIADD3 UR23, UPT, UPT, UR5, -0x4498517b, URZ ;  /* 0xbb67ae8505177890 */ /* 0x000fe4000fffe0ff */
[----:B------:R-:W-:Y:S01]  /*4630*/  HFMA2 R130, -RZ, RZ, 0, 0 ;  /* 0x00000000ff827431 */ /* 0x000fe200000001ff */
        /* <DEDUP_REMOVED lines=48> */
[----:B------:R-:W-:-:S07]  /*4940*/  IMAD.MOV.U32 R134, RZ, RZ, R128 ;  /* 0x000000ffff867224 */ /* 0x000fce00078e0080 */
.L_x_232:
[----:B------:R-:W-:Y:S05]  /*4950*/  BSYNC.RECONVERGENT B2 ;  /* 0x0000000000027941 */ /* 0x000fea0003800200 */
.L_x_231:
[----:B------:R-:W-:Y:S01]  /*4960*/  I2FP.F32.U32 R129, R4 ;  /* 0x0000000400817245 */ /* 0x000fe20000201000 */
[C---:B------:R-:W-:Y:S01]  /*4970*/  IMAD.U32 R128, R131.reuse, 0x10000, RZ ;  /* 0x0001000083807824 */ /* 0x040fe200078e00ff */
[----:B------:R-:W-:Y:S01]  /*4980*/  ISETP.NE.AND P5, PT, R130, 0x1, PT ;  /* 0x000000018200780c */ /* 0x000fe20003fa5270 */
[----:B------:R-:W-:Y:S01]  /*4990*/  BSSY.RECONVERGENT B2, `(.L_x_236) ;  /* 0x0000058000027945 */ /* 0x000fe20003800200 */
[----:B------:R-:W-:Y:S01]  /*49a0*/  PRMT R229, R131, 0x7632, R229 ;  /* 0x0000763283e57816 */ /* 0x000fe200000000e5 */
[----:B------:R-:W-:Y:S01]  /*49b0*/  FFMA.FTZ R4, R129, R226, 1.1641532182693481445e-10 ;  /* 0x2f00000081047423 */ /* 0x000fe200000100e2 */
[----:B------:R-:W-:Y:S01]  /*49c0*/  FMUL.FTZ R128, R128, R215 ;  /* 0x000000d780807220 */ /* 0x000fe20000410000 */
[----:B------:R-:W-:-:S03]  /*49d0*/  @P1 IMAD.U32 R129, R127, 0x10000, RZ ;  /* 0x000100007f811824 */ /* 0x000fc600078e00ff */
[----:B------:R-:W-:Y:S01]  /*49e0*/  FSETP.GTU.FTZ.AND P4, PT, R4, R225, PT ;  /* 0x000000e10400720b */ /* 0x000fe20003f9c000 */
[----:B------:R-:W-:-:S03]  /*49f0*/  IMAD.MOV.U32 R4, RZ, RZ, 0x2 ;  /* 0x00000002ff047424 */ /* 0x000fc600078e00ff */
[----:B------:R-:W-:Y:S02]  /*4a00*/  FSEL R206, R128, RZ, !P4 ;  /* 0x000000ff80ce7208 */ /* 0x000fe40006000000 */
[----:B------:R-:W-:-:S03]  /*4a10*/  PLOP3.LUT P4, PT, P4, PT, PT, 0x8, 0x80 ;  /* 0x000000000080781c */ /* 0x000fc6000278e170 */
[----:B------:R-:W-:Y:S01]  /*4a20*/  @P1 FADD.FTZ R206, R129, R206 ;  /* 0x000000ce81ce1221 */ /* 0x000fe20000010000 */
[----:B------:R-:W-:-:S04]  /*4a30*/  MOV R129, R166 ;  /* 0x000000a600817202 */ /* 0x000fc80000000f00 */
[----:B------:R-:W-:Y:S01]  /*4a40*/  F2FP.BF16.F32.PACK_AB R224, RZ, R206 ;  /* 0x000000ceffe0723e */ /* 0x000fe200000010ff */
        /* <DEDUP_REMOVED lines=9> */
.L_x_238:
        /* <DEDUP_REMOVED lines=13> */
.L_x_240:
[----:B------:R-:W-:Y:S05]  /*4bb0*/  BSYNC.RECONVERGENT B3 ;  /* 0x0000000000037941 */ /* 0x000fea0003800200 */
.L_x_239:
        /* <DEDUP_REMOVED lines=49> */
[----:B------:R-:W-:Y:S02]  /*4ed0*/  MOV R166, R130 ;  /* 0x0000008200a67202 */ /* 0x000fe40000000f00 */
[----:B------:R-:W-:Y:S01]  /*4ee0*/  LOP3.LUT R2, R2, UR24, R129, 0x96, !PT ;  /* 0x0000001802027c12 */ /* 0x000fe2000f8e9681 */
[----:B------:R-:W-:Y:S02]  /*4ef0*/  IMAD.MOV.U32 R129, RZ, RZ, R134 ;  /* 0x000000ffff817224 */ /* 0x000fe400078e0086 */
[----:B------:R-:W-:-:S07]  /*4f00*/  IMAD.MOV.U32 R134, RZ, RZ, R128 ;  /* 0x000000ffff867224 */ /* 0x000fce00078e0080 */
.L_x_237:
[----:B------:R-:W-:Y:S05]  /*4f10*/  BSYNC.RECONVERGENT B2 ;  /* 0x0000000000027941 */ /* 0x000fea0003800200 */
.L_x_236:
[----:B------:R-:W-:Y:S02]  /*4f20*/  I2FP.F32.U32 R129, R129 ;  /* 0x0000008100817245 */ /* 0x000fe40000201000 */
[----:B------:R-:W-:Y:S02]  /*4f30*/  SHF.L.U32 R128, R229, 0x10, RZ ;  /* 0x00000010e5807819 */ /* 0x000fe400000006ff */
[----:B------:R-:W-:Y:S01]  /*4f40*/  @P1 PRMT R130, R127, 0x7632, R130 ;  /* 0x000076327f821816 */ /* 0x000fe20000000082 */
[----:B------:R-:W-:Y:S01]  /*4f50*/  FFMA.FTZ R226, R129, R226, 1.1641532182693481445e-10 ;  /* 0x2f00000081e27423 */ /* 0x000fe200000100e2 */
[----:B------:R-:W-:Y:S01]  /*4f60*/  PRMT R129, R222, 0x5410, R223 ;  /* 0x00005410de817816 */ /* 0x000fe200000000df */
[----:B------:R-:W-:Y:S02]  /*4f70*/  FMUL.FTZ R128, R128, R215 ;  /* 0x000000d780807220 */ /* 0x000fe40000410000 */
[----:B------:R-:W-:Y:S01]  /*4f80*/  @P1 IMAD.U32 R130, R130, 0x10000, RZ ;  /* 0x0001000082821824 */ /* 0x000fe200078e00ff */
[----:B------:R-:W-:-:S04]  /*4f90*/  FSETP.GTU.FTZ.AND P5, PT, R226, R225, PT ;  /* 0x000000e1e200720b */ /* 0x000fc80003fbc000 */
[----:B------:R-:W-:Y:S02]  /*4fa0*/  FSEL R215, R128, RZ, !P5 ;  /* 0x000000ff80d77208 */ /* 0x000fe40006800000 */
[----:B------:R-:W-:Y:S02]  /*4fb0*/  PLOP3.LUT P5, PT, P5, PT, PT, 0x8, 0x80 ;  /* 0x000000000080781c */ /* 0x000fe40002fae170 */
[----:B------:R-:W-:Y:S01]  /*4fc0*/  PRMT R128, R135, 0x5410, R221 ;  /* 0x0000541087807816 */ /* 0x000fe200000000dd */
[----:B------:R-:W-:Y:S01]  /*4fd0*/  @P1 FADD.FTZ R215, R130, R215 ;  /* 0x000000d782d71221 */ /* 0x000fe20000010000 */
[----:B------:R-:W-:-:S04]  /*4fe0*/  PRMT R130, R227, 0x5410, R228 ;  /* 0x00005410e3827816 */ /* 0x000fc800000000e4 */
[----:B------:R-:W-:-:S04]  /*4ff0*/  F2FP.BF16.F32.PACK_AB R131, RZ, R215 ;  /* 0x000000d7ff83723e */ /* 0x000fc800000010ff */
[----:B------:R-:W-:Y:S01]  /*5000*/  PRMT R131, R224, 0x5410, R131 ;  /* 0x00005410e0837816 */ /* 0x000fe20000000083 */
[----:B------:R-:W-:Y:S06]  /*5010*/  BRA `(.L_x_241) ;  /* 0x0000005c00187947 */ /* 0x000fec0003800000 */
.L_x_200:
        /* <DEDUP_REMOVED lines=10> */
[----:B------:R-:W-:Y:S01]  /*50c0*/  @P2 IADD3 R135, PT, PT, R4, 0x1, RZ ;  /* 0x0000000104872810 */ /* 0x000fe20007ffe0ff */
[--C-:B------:R-:W-:Y:S02]  /*50d0*/  @!P2 IMAD.MOV.U32 R134, RZ, RZ, R221.reuse ;  /* 0x000000ffff86a224 */ /* 0x100fe400078e00dd */
[----:B------:R-:W-:Y:S02]  /*50e0*/  @!P2 IMAD.MOV.U32 R132, RZ, RZ, R2 ;  /* 0x000000ffff84a224 */ /* 0x000fe400078e0002 */
[----:B------:R-:W-:Y:S02]  /*50f0*/  @P2 IMAD.MOV.U32 R134, RZ, RZ, R221 ;  /* 0x000000ffff862224 */ /* 0x000fe400078e00dd */
[----:B------:R-:W-:Y:S01]  /*5100*/  @P2 IMAD.MOV.U32 R132, RZ, RZ, R3 ;  /* 0x000000ffff842224 */ /* 0x000fe200078e0003 */
[----:B------:R-:W-:Y:S06]  /*5110*/  BRA `(.L_x_243) ;  /* 0x0000000400047947 */ /* 0x000fec0003800000 */
.L_x_244:
        /* <DEDUP_REMOVED lines=13> */
.L_x_246:
[----:B------:R-:W-:Y:S05]  /*51f0*/  BSYNC.RECONVERGENT B3 ;  /* 0x0000000000037941 */ /* 0x000fea0003800200 */
.L_x_245:
        /* <DEDUP_REMOVED lines=50> */
[----:B------:R-:W-:-:S07]  /*5520*/  IMAD.MOV.U32 R135, RZ, RZ, RZ ;  /* 0x000000ffff877224 */ /* 0x000fce00078e00ff */
.L_x_243:
[----:B------:R-:W-:Y:S05]  /*5530*/  BSYNC.RECONVERGENT B2 ;  /* 0x0000000000027941 */ /* 0x000fea0003800200 */
.L_x_242:
[----:B------:R-:W0:Y:S01]  /*5540*/  LDC R174, c[0x0][0x404] ;  /* 0x00010100ffae7b82 */ /* 0x000e220000000800 */
[----:B------:R-:W-:Y:S01]  /*5550*/  I2FP.F32.U32 R4, R132 ;  /* 0x0000008400047245 */ /* 0x000fe20000201000 */
[----:B------:R-:W-:Y:S01]  /*5560*/  HFMA2 R225, -RZ, RZ, 0.1171875, 0 ;  /* 0x2f800000ffe17431 */ /* 0x000fe200000001ff */
[----:B------:R-:W-:Y:S01]  /*5570*/  ISETP.NE.AND P3, PT, R135, 0x1, PT ;  /* 0x000000018700780c */ /* 0x000fe20003f65270 */
[----:B------:R-:W-:Y:S01]  /*5580*/  BSSY.RECONVERGENT B2, `(.L_x_247) ;  /* 0x0000058000027945 */ /* 0x000fe20003800200 */
[----:B------:R-:W-:Y:S01]  /*5590*/  LOP3.LUT R184, R184, 0xffffffef, RZ, 0xc0, !PT ;  /* 0xffffffefb8b87812 */ /* 0x000fe200078ec0ff */
[----:B------:R-:W-:Y:S02]  /*55a0*/  IMAD.MOV.U32 R169, RZ, RZ, 0x2 ;  /* 0x00000002ffa97424 */ /* 0x000fe400078e00ff */
[----:B------:R-:W-:Y:S01]  /*55b0*/  FFMA.FTZ R133, R4, R225, 1.1641532182693481445e-10 ;  /* 0x2f00000004857423 */ /* 0x000fe200000100e1 */
[----:B------:R-:W1:Y:S01]  /*55c0*/  LDC R215, c[0x0][0x408] ;  /* 0x00010200ffd77b82 */ /* 0x000e620000000800 */
[C---:B-----5:R-:W-:Y:S01]  /*55d0*/  IMAD.U32 R4, R128.reuse, 0x10000, RZ ;  /* 0x0001000080047824 */ /* 0x060fe200078e00ff */
[----:B------:R-:W-:-:S02]  /*55e0*/  PRMT R128, R128, 0x7632, R128 ;  /* 0x0000763280807816 */ /* 0x000fc40000000080 */
[----:B0-----:R-:W-:Y:S01]  /*55f0*/  FSETP.GTU.FTZ.AND P2, PT, R133, R174, PT ;  /* 0x000000ae8500720b */ /* 0x001fe20003f5c000 */
[----:B------:R-:W-:-:S03]  /*5600*/  IMAD.MOV.U32 R133, RZ, RZ, R166 ;  /* 0x000000ffff857224 */ /* 0x000fc600078e00a6 */
[----:B------:R-:W-:Y:S01]  /*5610*/  PLOP3.LUT P4, PT, P2, PT, PT, 0x8, 0x80 ;  /* 0x000000000080781c */ /* 0x000fe2000178e170 */
[----:B-1----:R-:W-:-:S05]  /*5620*/  FMUL.FTZ R4, R4, R215 ;  /* 0x000000d704047220 */ /* 0x002fca0000410000 */
[----:B------:R-:W-:-:S07]  /*5630*/  FSEL R4, R4, RZ, !P2 ;  /* 0x000000ff04047208 */ /* 0x000fce0005000000 */
[----:B------:R-:W-:Y:S01]  /*5640*/  @P4 LOP3.LUT R184, R184, 0x10, RZ, 0xfc, !PT ;  /* 0x00000010b8b84812 */ /* 0x000fe200078efcff */
[----:B------:R-:W-:Y:S06]  /*5650*/  @!P3 BRA `(.L_x_248) ;  /* 0x000000040028b947 */ /* 0x000fec0003800000 */
        /* <DEDUP_REMOVED lines=8> */
.L_x_249:
        /* <DEDUP_REMOVED lines=13> */
.L_x_251:
[----:B------:R-:W-:Y:S05]  /*57b0*/  BSYNC.RECONVERGENT B3 ;  /* 0x0000000000037941 */ /* 0x000fea0003800200 */
.L_x_250:
        /* <DEDUP_REMOVED lines=48> */
[----:B------:R-:W-:Y:S01]  /*5ac0*/  IMAD.MOV.U32 R169, RZ, RZ, RZ ;  /* 0x000000ffffa97224 */ /* 0x000fe200078e00ff */
[----:B------:R-:W-:Y:S01]  /*5ad0*/  LOP3.LUT R2, R2, UR24, R133, 0x96, !PT ;  /* 0x0000001802027c12 */ /* 0x000fe2000f8e9685 */
[----:B------:R-:W-:Y:S01]  /*5ae0*/  IMAD.MOV.U32 R133, RZ, RZ, R134 ;  /* 0x000000ffff857224 */ /* 0x000fe200078e0086 */
[----:B------:R-:W-:-:S07]  /*5af0*/  MOV R134, R132 ;  /* 0x0000008400867202 */ /* 0x000fce0000000f00 */
.L_x_248:
[----:B------:R-:W-:Y:S05]  /*5b00*/  BSYNC.RECONVERGENT B2 ;  /* 0x0000000000027941 */ /* 0x000fea0003800200 */
.L_x_247:
[----:B------:R-:W-:Y:S01]  /*5b10*/  I2FP.F32.U32 R132, R133 ;  /* 0x0000008500847245 */ /* 0x000fe20000201000 */
[----:B------:R-:W-:Y:S01]  /*5b20*/  IMAD.U32 R168, R120, 0x10000, RZ ;  /* 0x0001000078a87824 */ /* 0x000fe200078e00ff */
[----:B------:R-:W-:Y:S01]  /*5b30*/  ISETP.NE.AND P3, PT, R169, 0x1, PT ;  /* 0x00000001a900780c */ /* 0x000fe20003f65270 */
[----:B------:R-:W-:Y:S01]  /*5b40*/  @P1 IMAD.U32 R165, R124, 0x10000, RZ ;  /* 0x000100007ca51824 */ /* 0x000fe200078e00ff */
[----:B------:R-:W-:Y:S01]  /*5b50*/  BSSY.RECONVERGENT B2, `(.L_x_252) ;  /* 0x0000058000027945 */ /* 0x000fe20003800200 */
[----:B------:R-:W-:Y:S01]  /*5b60*/  FFMA.FTZ R133, R132, R225, 1.1641532182693481445e-10 ;  /* 0x2f00000084857423 */ /* 0x000fe200000100e1 */
[----:B------:R-:W-:Y:S01]  /*5b70*/  FMUL.FTZ R168, R168, R215 ;  /* 0x000000d7a8a87220 */ /* 0x000fe20000410000 */
[----:B------:R-:W-:-:S03]  /*5b80*/  IMAD.MOV.U32 R132, RZ, RZ, 0x2 ;  /* 0x00000002ff847424 */ /* 0x000fc600078e00ff */
[----:B------:R-:W-:-:S04]  /*5b90*/  FSETP.GTU.FTZ.AND P2, PT, R133, R174, PT ;  /* 0x000000ae8500720b */ /* 0x000fc80003f5c000 */
[----:B------:R-:W-:Y:S02]  /*5ba0*/  FSEL R133, R168, RZ, !P2 ;  /* 0x000000ffa8857208 */ /* 0x000fe40005000000 */
[----:B------:R-:W-:-:S03]  /*5bb0*/  SEL R167, RZ, 0x1, P2 ;  /* 0x00000001ffa77807 */ /* 0x000fc60001000000 */
[----:B------:R-:W-:-:S04]  /*5bc0*/  FADD.FTZ R4, R4, R133 ;  /* 0x0000008504047221 */ /* 0x000fc80000010000 */
[----:B------:R-:W-:Y:S01]  /*5bd0*/  @P1 FADD.FTZ R165, R165, R4 ;  /* 0x00000004a5a51221 */ /* 0x000fe20000010000 */
[----:B------:R-:W-:Y:S01]  /*5be0*/  @!P1 MOV R165, R4 ;  /* 0x0000000400a59202 */ /* 0x000fe20000000f00 */
[----:B------:R-:W-:-:S03]  /*5bf0*/  IMAD.MOV.U32 R4, RZ, RZ, R166 ;  /* 0x000000ffff047224 */ /* 0x000fc600078e00a6 */
        /* <DEDUP_REMOVED lines=10> */
.L_x_254:
        /* <DEDUP_REMOVED lines=13> */
.L_x_256:
[----:B------:R-:W-:Y:S05]  /*5d70*/  BSYNC.RECONVERGENT B3 ;  /* 0x0000000000037941 */ /* 0x000fea0003800200 */
.L_x_255:
        /* <DEDUP_REMOVED lines=50> */
[----:B------:R-:W-:Y:S01]  /*60a0*/  MOV R134, R132 ;  /* 0x0000008400867202 */ /* 0x000fe20000000f00 */
[----:B------:R-:W-:Y:S01]  /*60b0*/  IMAD.MOV.U32 R132, RZ, RZ, RZ ;  /* 0x000000ffff847224 */ /* 0x000fe200078e00ff */
[----:B------:R-:W-:-:S07]  /*60c0*/  LOP3.LUT R2, R2, UR24, R133, 0x96, !PT ;  /* 0x0000001802027c12 */ /* 0x000fce000f8e9685 */
.L_x_253:
[----:B------:R-:W-:Y:S05]  /*60d0*/  BSYNC.RECONVERGENT B2 ;  /* 0x0000000000027941 */ /* 0x000fea0003800200 */
.L_x_252:
[----:B------:R-:W-:Y:S01]  /*60e0*/  I2FP.F32.U32 R4, R4 ;  /* 0x0000000400047245 */ /* 0x000fe20000201000 */
[----:B------:R-:W-:Y:S01]  /*60f0*/  IMAD.U32 R128, R128, 0x10000, RZ ;  /* 0x0001000080807824 */ /* 0x000fe200078e00ff */
[----:B------:R-:W-:Y:S01]  /*6100*/  ISETP.NE.AND P3, PT, R132, 0x1, PT ;  /* 0x000000018400780c */ /* 0x000fe20003f65270 */
[----:B------:R-:W-:Y:S01]  /*6110*/  BSSY.RECONVERGENT B2, `(.L_x_257) ;  /* 0x0000056000027945 */ /* 0x000fe20003800200 */
[----:B------:R-:W-:Y:S01]  /*6120*/  LOP3.LUT R184, R184, 0xfffffff7, RZ, 0xc0, !PT ;  /* 0xfffffff7b8b87812 */ /* 0x000fe200078ec0ff */
[----:B------:R-:W-:Y:S01]  /*6130*/  FFMA.FTZ R133, R4, R225, 1.1641532182693481445e-10 ;  /* 0x2f00000004857423 */ /* 0x000fe200000100e1 */
[----:B------:R-:W-:Y:S01]  /*6140*/  FMUL.FTZ R4, R128, R215 ;  /* 0x000000d780047220 */ /* 0x000fe20000410000 */
[----:B------:R-:W-:Y:S01]  /*6150*/  IMAD.MOV.U32 R169, RZ, RZ, 0x2 ;  /* 0x00000002ffa97424 */ /* 0x000fe200078e00ff */
[----:B------:R-:W-:Y:S02]  /*6160*/  MOV R128, R166 ;  /* 0x000000a600807202 */ /* 0x000fe40000000f00 */
[----:B------:R-:W-:-:S04]  /*6170*/  FSETP.GTU.FTZ.AND P2, PT, R133, R174, PT ;  /* 0x000000ae8500720b */ /* 0x000fc80003f5c000 */
[----:B------:R-:W-:Y:S02]  /*6180*/  PLOP3.LUT P4, PT, P2, PT, PT, 0x8, 0x80 ;  /* 0x000000000080781c */ /* 0x000fe4000178e170 */
[----:B------:R-:W-:-:S11]  /*6190*/  FSEL R4, R4, RZ, !P2 ;  /* 0x000000ff04047208 */ /* 0x000fd60005000000 */
        /* <DEDUP_REMOVED lines=10> */
.L_x_259:
        /* <DEDUP_REMOVED lines=13> */
.L_x_261:
[----:B------:R-:W-:Y:S05]  /*6310*/  BSYNC.RECONVERGENT B3 ;  /* 0x0000000000037941 */ /* 0x000fea0003800200 */
.L_x_260:
        /* <DEDUP_REMOVED lines=50> */
[----:B------:R-:W-:Y:S01]  /*6640*/  IMAD.MOV.U32 R134, RZ, RZ, R132 ;  /* 0x000000ffff867224 */ /* 0x000fe200078e0084 */
[----:B------:R-:W-:Y:S01]  /*6650*/  LOP3.LUT R2, R2, UR24, R133, 0x96, !PT ;  /* 0x0000001802027c12 */ /* 0x000fe2000f8e9685 */
[----:B------:R-:W-:-:S07]  /*6660*/  IMAD.MOV.U32 R169, RZ, RZ, RZ ;  /* 0x000000ffffa97224 */ /* 0x000fce00078e00ff */
.L_x_258:
[----:B------:R-:W-:Y:S05]  /*6670*/  BSYNC.RECONVERGENT B2 ;  /* 0x0000000000027941 */ /* 0x000fea0003800200 */
.L_x_257:
[----:B------:R-:W-:Y:S01]  /*6680*/  I2FP.F32.U32 R128, R128 ;  /* 0x0000008000807245 */ /* 0x000fe20000201000 */
[----:B------:R-:W-:Y:S01]  /*6690*/  BSSY.RECONVERGENT B2, `(.L_x_262) ;  /* 0x000005d000027945 */ /* 0x000fe20003800200 */
[----:B------:R-:W-:Y:S02]  /*66a0*/  PRMT R132, R120, 0x7632, R132 ;  /* 0x0000763278847816 */ /* 0x000fe40000000084 */
[----:B------:R-:W-:Y:S01]  /*66b0*/  ISETP.NE.AND P3, PT, R169, 0x1, PT ;  /* 0x00000001a900780c */ /* 0x000fe20003f65270 */
[----:B------:R-:W-:Y:S01]  /*66c0*/  FFMA.FTZ R133, R128, R225, 1.1641532182693481445e-10 ;  /* 0x2f00000080857423 */ /* 0x000fe200000100e1 */
[----:B------:R-:W-:Y:S02]  /*66d0*/  SHF.L.U32 R132, R132, 0x10, RZ ;  /* 0x0000001084847819 */ /* 0x000fe400000006ff */
[----:B------:R-:W-:Y:S02]  /*66e0*/  @P1 PRMT R128, R124, 0x7632, R128 ;  /* 0x000076327c801816 */ /* 0x000fe40000000080 */
[----:B------:R-:W-:Y:S01]  /*66f0*/  FSETP.GTU.FTZ.AND P2, PT, R133, R174, PT ;  /* 0x000000ae8500720b */ /* 0x000fe20003f5c000 */
[----:B------:R-:W-:-:S02]  /*6700*/  FMUL.FTZ R132, R132, R215 ;  /* 0x000000d784847220 */ /* 0x000fc40000410000 */
[----:B------:R-:W-:Y:S01]  /*6710*/  @P1 IMAD.U32 R185, R128, 0x10000, RZ ;  /* 0x0001000080b91824 */ /* 0x000fe200078e00ff */
[----:B------:R-:W-:Y:S02]  /*6720*/  SEL R168, RZ, 0x1, P2 ;  /* 0x00000001ffa87807 */ /* 0x000fe40001000000 */
[----:B------:R-:W-:Y:S01]  /*6730*/  FSEL R133, R132, RZ, !P2 ;  /* 0x000000ff84857208 */ /* 0x000fe20005000000 */
[----:B------:R-:W-:-:S04]  /*6740*/  IMAD.MOV.U32 R132, RZ, RZ, 0x2 ;  /* 0x00000002ff847424 */ /* 0x000fc800078e00ff */
[----:B------:R-:W-:-:S04]  /*6750*/  FADD.FTZ R4, R4, R133 ;  /* 0x0000008504047221 */ /* 0x000fc80000010000 */
[----:B------:R-:W-:Y:S01]  /*6760*/  @P1 FADD.FTZ R185, R4, R185 ;  /* 0x000000b904b91221 */ /* 0x000fe20000010000 */
[----:B------:R-:W-:Y:S01]  /*6770*/  @!P1 IMAD.MOV.U32 R185, RZ, RZ, R4 ;  /* 0x000000ffffb99224 */ /* 0x000fe200078e0004 */
        /* <DEDUP_REMOVED lines=11> */
.L_x_264:
        /* <DEDUP_REMOVED lines=13> */
.L_x_266:
[----:B------:R-:W-:Y:S05]  /*6900*/  BSYNC.RECONVERGENT B3 ;  /* 0x0000000000037941 */ /* 0x000fea0003800200 */
.L_x_265:
        /* <DEDUP_REMOVED lines=53> */
.L_x_263:
[----:B------:R-:W-:Y:S05]  /*6c60*/  BSYNC.RECONVERGENT B2 ;  /* 0x0000000000027941 */ /* 0x000fea0003800200 */
.L_x_262:
[----:B------:R-:W-:Y:S01]  /*6c70*/  I2FP.F32.U32 R4, R4 ;  /* 0x0000000400047245 */ /* 0x000fe20000201000 */
[----:B------:R-:W-:Y:S01]  /*6c80*/  BSSY.RECONVERGENT B2, `(.L_x_267) ;  /* 0x0000059000027945 */ /* 0x000fe20003800200 */
[C---:B------:R-:W-:Y:S02]  /*6c90*/  SHF.L.U32 R128, R129.reuse, 0x10, RZ ;  /* 0x0000001081807819 */ /* 0x040fe400000006ff */
[----:B------:R-:W-:Y:S01]  /*6ca0*/  ISETP.NE.AND P2, PT, R132, 0x1, PT ;  /* 0x000000018400780c */ /* 0x000fe20003f45270 */
[----:B------:R-:W-:Y:S01]  /*6cb0*/  FFMA.FTZ R133, R4, R225, 1.1641532182693481445e-10 ;  /* 0x2f00000004857423 */ /* 0x000fe200000100e1 */
[----:B------:R-:W-:Y:S01]  /*6cc0*/  LOP3.LUT R184, R184, 0xfffffffb, RZ, 0xc0, !PT ;  /* 0xfffffffbb8b87812 */ /* 0x000fe200078ec0ff */
[----:B------:R-:W-:Y:S01]  /*6cd0*/  FMUL.FTZ R128, R128, R215 ;  /* 0x000000d780807220 */ /* 0x000fe20000410000 */
[----:B------:R-:W-:Y:S01]  /*6ce0*/  PRMT R4, R129, 0x7632, R4 ;  /* 0x0000763281047816 */ /* 0x000fe20000000004 */
[----:B------:R-:W-:Y:S01]  /*6cf0*/  IMAD.MOV.U32 R129, RZ, RZ, R166 ;  /* 0x000000ffff817224 */ /* 0x000fe200078e00a6 */
[----:B------:R-:W-:Y:S01]  /*6d00*/  FSETP.GTU.FTZ.AND P3, PT, R133, R174, PT ;  /* 0x000000ae8500720b */ /* 0x000fe20003f7c000 */
[----:B------:R-:W-:-:S03]  /*6d10*/  IMAD.MOV.U32 R133, RZ, RZ, 0x2 ;  /* 0x00000002ff857424 */ /* 0x000fc600078e00ff */
[----:B------:R-:W-:Y:S02]  /*6d20*/  FSEL R169, R128, RZ, !P3 ;  /* 0x000000ff80a97208 */ /* 0x000fe40005800000 */
[----:B------:R-:W-:-:S13]  /*6d30*/  PLOP3.LUT P3, PT, P3, PT, PT, 0x8, 0x80 ;  /* 0x000000000080781c */ /* 0x000fda0001f6e170 */
        /* <DEDUP_REMOVED lines=10> */
.L_x_269:
[----:B------:R-:W-:Y:S01]  /*6de0*/  VIADD R180, R180, 0x1 ;  /* 0x00000001b4b47836 */ /* 0x000fe20000000000 */
[----:B------:R-:W-:Y:S03]  /*6df0*/  BSSY.RECONVERGENT B3, `(.L_x_270) ;  /* 0x000000c000037945 */ /* 0x000fe60003800200 */
[C---:B------:R-:W-:Y:S01]  /*6e00*/  IMAD.WIDE.U32 R170, R180.reuse, -0x2daee0ad, RZ ;  /* 0xd2511f53b4aa7825 */ /* 0x040fe200078e00ff */
[----:B------:R-:W-:-:S13]  /*6e10*/  ISETP.NE.AND P2, PT, R180, RZ, PT ;  /* 0x000000ffb400720c */ /* 0x000fda0003f45270 */
[----:B------:R-:W-:Y:S05]  /*6e20*/  @P2 BRA `(.L_x_271) ;  /* 0x0000000000202947 */ /* 0x000fea0003800000 */
[----:B------:R-:W-:-:S04]  /*6e30*/  IADD3 R179, PT, PT, R179, 0x1, RZ ;  /* 0x00000001b3b37810 */ /* 0x000fc80007ffe0ff */
[----:B------:R-:W-:-:S13]  /*6e40*/  ISETP.NE.AND P2, PT, R179, RZ, PT ;  /* 0x000000ffb300720c */ /* 0x000fda0003f45270 */
[----:B------:R-:W-:Y:S02]  /*6e50*/  @!P2 VIADD R181, R181, 0x1 ;  /* 0x00000001b5b5a836 */ /* 0x000fe40000000000 */
[----:B------:R-:W-:Y:S02]  /*6e60*/  @!P2 VIADD R2, R164, 0x1 ;  /* 0x00000001a402a836 */ /* 0x000fe40000000000 */
[----:B------:R-:W-:Y:S01]  /*6e70*/  @!P2 IMAD.MOV.U32 R179, RZ, RZ, RZ ;  /* 0x000000ffffb3a224 */ /* 0x000fe200078e00ff */
[----:B------:R-:W-:-:S13]  /*6e80*/  ISETP.NE.AND P3, PT, R181, RZ, !P2 ;  /* 0x000000ffb500720c */ /* 0x000fda0005765270 */
[----:B------:R-:W-:-:S05]  /*6e90*/  @P3 IMAD.MOV R2, RZ, RZ, R164 ;  /* 0x000000ffff023224 */ /* 0x000fca00078e02a4 */
[----:B------:R-:W-:-:S07]  /*6ea0*/  @!P2 MOV R164, R2 ;  /* 0x0000000200a4a202 */ /* 0x000fce0000000f00 */
.L_x_271:
[----:B------:R-:W-:Y:S05]  /*6eb0*/  BSYNC.RECONVERGENT B3 ;  /* 0x0000000000037941 */ /* 0x000fea0003800200 */
.L_x_270:
        /* <DEDUP_REMOVED lines=50> */
[----:B------:R-:W-:Y:S01]  /*71e0*/  IMAD.MOV.U32 R129, RZ, RZ, R134 ;  /* 0x000000ffff817224 */ /* 0x000fe200078e0086 */
[----:B------:R-:W-:Y:S01]  /*71f0*/  MOV R134, R128 ;  /* 0x0000008000867202 */ /* 0x000fe20000000f00 */
[----:B------:R-:W-:-:S07]  /*7200*/  IMAD.MOV.U32 R133, RZ, RZ, RZ ;  /* 0x000000ffff857224 */ /* 0x000fce00078e00ff */
.L_x_268:
[----:B------:R-:W-:Y:S05]  /*7210*/  BSYNC.RECONVERGENT B2 ;  /* 0x0000000000027941 */ /* 0x000fea0003800200 */
.L_x_267:
[----:B------:R-:W-:Y:S01]  /*7220*/  I2FP.F32.U32 R128, R129 ;  /* 0x0000008100807245 */ /* 0x000fe20000201000 */
[----:B------:R-:W-:Y:S01]  /*7230*/  IMAD.U32 R132, R121, 0x10000, RZ ;  /* 0x0001000079847824 */ /* 0x000fe200078e00ff */
[----:B------:R-:W-:Y:S03]  /*7240*/  BSSY.RECONVERGENT B2, `(.L_x_272) ;  /* 0x000005a000027945 */ /* 0x000fe60003800200 */
[----:B------:R-:W-:Y:S01]  /*7250*/  FFMA.FTZ R129, R128, R225, 1.1641532182693481445e-10 ;  /* 0x2f00000080817423 */ /* 0x000fe200000100e1 */
[----:B------:R-:W-:-:S04]  /*7260*/  FMUL.FTZ R132, R132, R215 ;  /* 0x000000d784847220 */ /* 0x000fc80000410000 */
[----:B------:R-:W-:Y:S01]  /*7270*/  FSETP.GTU.FTZ.AND P2, PT, R129, R174, PT ;  /* 0x000000ae8100720b */ /* 0x000fe20003f5c000 */
[----:B------:R-:W-:-:S03]  /*7280*/  @P1 IMAD.U32 R129, R125, 0x10000, RZ ;  /* 0x000100007d811824 */ /* 0x000fc600078e00ff */
[----:B------:R-:W-:Y:S01]  /*7290*/  FSEL R128, R132, RZ, !P2 ;  /* 0x000000ff84807208 */ /* 0x000fe20005000000 */
[----:B------:R-:W-:-:S04]  /*72a0*/  IMAD.MOV.U32 R132, RZ, RZ, 0x2 ;  /* 0x00000002ff847424 */ /* 0x000fc800078e00ff */
[----:B------:R-:W-:Y:S01]  /*72b0*/  FADD.FTZ R128, R169, R128 ;  /* 0x00000080a9807221 */ /* 0x000fe20000010000 */
[----:B------:R-:W-:Y:S02]  /*72c0*/  SEL R169, RZ, 0x1, P2 ;  /* 0x00000001ffa97807 */ /* 0x000fe40001000000 */
[----:B------:R-:W-:Y:S01]  /*72d0*/  ISETP.NE.AND P2, PT, R133, 0x1, PT ;  /* 0x000000018500780c */ /* 0x000fe20003f45270 */
[----:B------:R-:W-:Y:S01]  /*72e0*/  @P1 FADD.FTZ R186, R129, R128 ;  /* 0x0000008081ba1221 */ /* 0x000fe20000010000 */
[----:B------:R-:W-:Y:S01]  /*72f0*/  @!P1 MOV R186, R128 ;  /* 0x0000008000ba9202 */ /* 0x000fe20000000f00 */
[----:B------:R-:W-:-:S03]  /*7300*/  IMAD.MOV.U32 R129, RZ, RZ, R166 ;  /* 0x000000ffff817224 */ /* 0x000fc600078e00a6 */
[----:B------:R-:W-:-:S07]  /*7310*/  F2FP.BF16.F32.PACK_AB R223, RZ, R186 ;  /* 0x000000baffdf723e */ /* 0x000fce00000010ff */
[----:B------:R-:W-:Y:S05]  /*7320*/  @!P2 BRA `(.L_x_273) ;  /* 0x00000004002ca947 */ /* 0x000fea0003800000 */
        /* <DEDUP_REMOVED lines=8> */
.L_x_274:
        /* <DEDUP_REMOVED lines=13> */
.L_x_276:
[----:B------:R-:W-:Y:S05]  /*7480*/  BSYNC.RECONVERGENT B3 ;  /* 0x0000000000037941 */ /* 0x000fea0003800200 */
.L_x_275:
        /* <DEDUP_REMOVED lines=53> */
.L_x_273:
[----:B------:R-:W-:Y:S05]  /*77e0*/  BSYNC.RECONVERGENT B2 ;  /* 0x0000000000027941 */ /* 0x000fea0003800200 */
.L_x_272:
[----:B------:R-:W-:Y:S01]  /*77f0*/  I2FP.F32.U32 R128, R129 ;  /* 0x0000008100807245 */ /* 0x000fe20000201000 */
[----:B------:R-:W-:Y:S01]  /*7800*/  IMAD.U32 R4, R4, 0x10000, RZ ;  /* 0x0001000004047824 */ /* 0x000fe200078e00ff */
[----:B------:R-:W-:Y:S01]  /*7810*/  LOP3.LUT R184, R184, 0xfffffffd, RZ, 0xc0, !PT ;  /* 0xfffffffdb8b87812 */ /* 0x000fe200078ec0ff */
[----:B------:R-:W-:Y:S01]  /*7820*/  BSSY.RECONVERGENT B2, `(.L_x_277) ;  /* 0x0000056000027945 */ /* 0x000fe20003800200 */
[----:B------:R-:W-:Y:S02]  /*7830*/  IMAD.MOV.U32 R133, RZ, RZ, 0x2 ;  /* 0x00000002ff857424 */ /* 0x000fe400078e00ff */
[----:B------:R-:W-:Y:S01]  /*7840*/  FFMA.FTZ R129, R128, R225, 1.1641532182693481445e-10 ;  /* 0x2f00000080817423 */ /* 0x000fe200000100e1 */
[----:B------:R-:W-:-:S04]  /*7850*/  FMUL.FTZ R4, R4, R215 ;  /* 0x000000d704047220 */ /* 0x000fc80000410000 */
[----:B------:R-:W-:Y:S02]  /*7860*/  FSETP.GTU.FTZ.AND P2, PT, R129, R174, PT ;  /* 0x000000ae8100720b */ /* 0x000fe40003f5c000 */
[----:B------:R-:W-:Y:S02]  /*7870*/  MOV R129, R166 ;  /* 0x000000a600817202 */ /* 0x000fe40000000f00 */
[----:B------:R-:W-:Y:S02]  /*7880*/  FSEL R4, R4, RZ, !P2 ;  /* 0x000000ff04047208 */ /* 0x000fe40005000000 */
[----:B------:R-:W-:Y:S02]  /*7890*/  PLOP3.LUT P3, PT, P2, PT, PT, 0x8, 0x80 ;  /* 0x000000000080781c */ /* 0x000fe4000176e170 */
[----:B------:R-:W-:-:S11]  /*78a0*/  ISETP.NE.AND P2, PT, R132, 0x1, PT ;  /* 0x000000018400780c */ /* 0x000fd60003f45270 */
[----:B------:R-:W-:Y:S02]  /*78b0*/  @P3 LOP3.LUT R184, R184, 0x2, RZ, 0xfc, !PT ;  /* 0x00000002b8b83812 */ /* 0x000fe400078efcff */
[----:B------:R-:W-:Y:S05]  /*78c0*/  @!P2 BRA `(.L_x_278) ;  /* 0x00000004002ca947 */ /* 0x000fea0003800000 */
        /* <DEDUP_REMOVED lines=8> */
.L_x_279:
        /* <DEDUP_REMOVED lines=13> */
.L_x_281:
[----:B------:R-:W-:Y:S05]  /*7a20*/  BSYNC.RECONVERGENT B3 ;  /* 0x0000000000037941 */ /* 0x000fea0003800200 */
.L_x_280:
        /* <DEDUP_REMOVED lines=53> */
.L_x_278:
[----:B------:R-:W-:Y:S05]  /*7d80*/  BSYNC.RECONVERGENT B2 ;  /* 0x0000000000027941 */ /* 0x000fea0003800200 */
.L_x_277:
[----:B------:R-:W-:Y:S01]  /*7d90*/  I2FP.F32.U32 R128, R129 ;  /* 0x0000008100807245 */ /* 0x000fe20000201000 */
[----:B------:R-:W-:Y:S01]  /*7da0*/  BSSY.RECONVERGENT B2, `(.L_x_282) ;  /* 0x000005d000027945 */ /* 0x000fe20003800200 */
[----:B------:R-:W-:Y:S01]  /*7db0*/  PRMT R129, R121, 0x7632, R129 ;  /* 0x0000763279817816 */ /* 0x000fe20000000081 */
[----:B------:R-:W-:-:S03]  /*7dc0*/  IMAD.MOV.U32 R171, RZ, RZ, 0x2 ;  /* 0x00000002ffab7424 */ /* 0x000fc600078e00ff */
[----:B------:R-:W-:Y:S01]  /*7dd0*/  SHF.L.U32 R132, R129, 0x10, RZ ;  /* 0x0000001081847819 */ /* 0x000fe200000006ff */
[----:B------:R-:W-:Y:S01]  /*7de0*/  FFMA.FTZ R129, R128, R225, 1.1641532182693481445e-10 ;  /* 0x2f00000080817423 */ /* 0x000fe200000100e1 */
[----:B------:R-:W-:-:S03]  /*7df0*/  @P1 PRMT R128, R125, 0x7632, R128 ;  /* 0x000076327d801816 */ /* 0x000fc60000000080 */
[----:B------:R-:W-:Y:S01]  /*7e00*/  FMUL.FTZ R132, R132, R215 ;  /* 0x000000d784847220 */ /* 0x000fe20000410000 */
[----:B------:R-:W-:Y:S01]  /*7e10*/  FSETP.GTU.FTZ.AND P2, PT, R129, R174, PT ;  /* 0x000000ae8100720b */ /* 0x000fe20003f5c000 */
[----:B------:R-:W-:-:S03]  /*7e20*/  @P1 IMAD.U32 R195, R128, 0x10000, RZ ;  /* 0x0001000080c31824 */ /* 0x000fc600078e00ff */
[----:B------:R-:W-:Y:S02]  /*7e30*/  FSEL R129, R132, RZ, !P2 ;  /* 0x000000ff84817208 */ /* 0x000fe40005000000 */
[----:B------:R-:W-:Y:S02]  /*7e40*/  SEL R170, RZ, 0x1, P2 ;  /* 0x00000001ffaa7807 */ /* 0x000fe40001000000 */
[----:B------:R-:W-:Y:S01]  /*7e50*/  ISETP.NE.AND P2, PT, R133, 0x1, PT ;  /* 0x000000018500780c */ /* 0x000fe20003f45270 */
[----:B------:R-:W-:-:S04]  /*7e60*/  FADD.FTZ R4, R4, R129 ;  /* 0x0000008104047221 */ /* 0x000fc80000010000 */
[----:B------:R-:W-:Y:S01]  /*7e70*/  @P1 FADD.FTZ R195, R4, R195 ;  /* 0x000000c304c31221 */ /* 0x000fe20000010000 */
[----:B------:R-:W-:Y:S01]  /*7e80*/  @!P1 IMAD.MOV.U32 R195, RZ, RZ, R4 ;  /* 0x000000ffffc39224 */ /* 0x000fe200078e0004 */
[----:B------:R-:W-:-:S04]  /*7e90*/  MOV R4, R166 ;  /* 0x000000a600047202 */ /* 0x000fc80000000f00 */
[----:B------:R-:W-:Y:S02]  /*7ea0*/  F2FP.BF16.F32.PACK_AB R222, RZ, R195 ;  /* 0x000000c3ffde723e */ /* 0x000fe400000010ff */
        /* <DEDUP_REMOVED lines=9> */
.L_x_284:
        /* <DEDUP_REMOVED lines=13> */
.L_x_286:
[----:B------:R-:W-:Y:S05]  /*8010*/  BSYNC.RECONVERGENT B3 ;  /* 0x0000000000037941 */ /* 0x000fea0003800200 */
.L_x_285:
        /* <DEDUP_REMOVED lines=52> */
[----:B------:R-:W-:-:S07]  /*8360*/  LOP3.LUT R2, R2, UR24, R129, 0x96, !PT ;  /* 0x0000001802027c12 */ /* 0x000fce000f8e9681 */
.L_x_283:
[----:B------:R-:W-:Y:S05]  /*8370*/  BSYNC.RECONVERGENT B2 ;  /* 0x0000000000027941 */ /* 0x000fea0003800200 */
.L_x_282:
[----:B------:R-:W-:Y:S01]  /*8380*/  I2FP.F32.U32 R4, R4 ;  /* 0x0000000400047245 */ /* 0x000fe20000201000 */
[----:B------:R-:W-:Y:S01]  /*8390*/  BSSY.RECONVERGENT B2, `(.L_x_287) ;  /* 0x0000057000027945 */ /* 0x000fe20003800200 */
[----:B------:R-:W-:Y:S01]  /*83a0*/  ISETP.NE.AND P3, PT, R171, 0x1, PT ;  /* 0x00000001ab00780c */ /* 0x000fe20003f65270 */
[----:B------:R-:W-:Y:S01]  /*83b0*/  IMAD.MOV.U32 R172, RZ, RZ, 0x2 ;  /* 0x00000002ffac7424 */ /* 0x000fe200078e00ff */
[----:B------:R-:W-:Y:S01]  /*83c0*/  SHF.L.U32 R128, R130, 0x10, RZ ;  /* 0x0000001082807819 */ /* 0x000fe200000006ff */
[----:B------:R-:W-:Y:S01]  /*83d0*/  FFMA.FTZ R129, R4, R225, 1.1641532182693481445e-10 ;  /* 0x2f00000004817423 */ /* 0x000fe200000100e1 */
[----:B------:R-:W-:Y:S01]  /*83e0*/  PRMT R130, R130, 0x7632, R130 ;  /* 0x0000763282827816 */ /* 0x000fe20000000082 */
[----:B------:R-:W-:Y:S02]  /*83f0*/  IMAD.MOV.U32 R132, RZ, RZ, R166 ;  /* 0x000000ffff847224 */ /* 0x000fe400078e00a6 */
[----:B------:R-:W-:Y:S01]  /*8400*/  FMUL.FTZ R4, R128, R215 ;  /* 0x000000d780047220 */ /* 0x000fe20000410000 */
[----:B------:R-:W-:-:S04]  /*8410*/  FSETP.GTU.FTZ.AND P2, PT, R129, R174, PT ;  /* 0x000000ae8100720b */ /* 0x000fc80003f5c000 */
[----:B------:R-:W-:Y:S02]  /*8420*/  FSEL R4, R4, RZ, !P2 ;  /* 0x000000ff04047208 */ /* 0x000fe40005000000 */
[----:B------:R-:W-:Y:S01]  /*8430*/  PLOP3.LUT P2, PT, P2, PT, PT, 0x8, 0x80 ;  /* 0x000000000080781c */ /* 0x000fe2000174e170 */
[----:B------:R-:W-:-:S12]  /*8440*/  @!P3 BRA `(.L_x_288) ;  /* 0x00000004002cb947 */ /* 0x000fd80003800000 */
        /* <DEDUP_REMOVED lines=8> */
.L_x_289:
        /* <DEDUP_REMOVED lines=13> */
.L_x_291:
[----:B------:R-:W-:Y:S05]  /*85a0*/  BSYNC.RECONVERGENT B3 ;  /* 0x0000000000037941 */ /* 0x000fea0003800200 */
.L_x_290:
        /* <DEDUP_REMOVED lines=53> */
.L_x_288:
[----:B------:R-:W-:Y:S05]  /*8900*/  BSYNC.RECONVERGENT B2 ;  /* 0x0000000000027941 */ /* 0x000fea0003800200 */
.L_x_287:
[----:B------:R-:W-:Y:S01]  /*8910*/  I2FP.F32.U32 R128, R132 ;  /* 0x0000008400807245 */ /* 0x000fe20000201000 */
[----:B------:R-:W-:Y:S01]  /*8920*/  IMAD.U32 R132, R122, 0x10000, RZ ;  /* 0x000100007a847824 */ /* 0x000fe200078e00ff */
[----:B------:R-:W-:Y:S01]  /*8930*/  BSSY.RECONVERGENT B2, `(.L_x_292) ;  /* 0x000005a000027945 */ /* 0x000fe20003800200 */
[----:B------:R-:W-:Y:S02]  /*8940*/  @P1 IMAD.U32 R133, R126, 0x10000, RZ ;  /* 0x000100007e851824 */ /* 0x000fe400078e00ff */
[----:B------:R-:W-:Y:S01]  /*8950*/  FFMA.FTZ R129, R128, R225, 1.1641532182693481445e-10 ;  /* 0x2f00000080817423 */ /* 0x000fe200000100e1 */
[----:B------:R-:W-:Y:S01]  /*8960*/  FMUL.FTZ R132, R132, R215 ;  /* 0x000000d784847220 */ /* 0x000fe20000410000 */
[----:B------:R-:W-:-:S03]  /*8970*/  IMAD.MOV.U32 R128, RZ, RZ, 0x2 ;  /* 0x00000002ff807424 */ /* 0x000fc600078e00ff */
[----:B------:R-:W-:-:S04]  /*8980*/  FSETP.GTU.FTZ.AND P3, PT, R129, R174, PT ;  /* 0x000000ae8100720b */ /* 0x000fc80003f7c000 */
[----:B------:R-:W-:Y:S02]  /*8990*/  FSEL R129, R132, RZ, !P3 ;  /* 0x000000ff84817208 */ /* 0x000fe40005800000 */
[----:B------:R-:W-:Y:S02]  /*89a0*/  SEL R171, RZ, 0x1, P3 ;  /* 0x00000001ffab7807 */ /* 0x000fe40001800000 */
[----:B------:R-:W-:Y:S01]  /*89b0*/  ISETP.NE.AND P3, PT, R172, 0x1, PT ;  /* 0x00000001ac00780c */ /* 0x000fe20003f65270 */
[----:B------:R-:W-:-:S04]  /*89c0*/  FADD.FTZ R4, R4, R129 ;  /* 0x0000008104047221 */ /* 0x000fc80000010000 */
[----:B------:R-:W-:Y:S01]  /*89d0*/  @P1 FADD.FTZ R196, R133, R4 ;  /* 0x0000000485c41221 */ /* 0x000fe20000010000 */
[----:B------:R-:W-:Y:S01]  /*89e0*/  @!P1 MOV R196, R4 ;  /* 0x0000000400c49202 */ /* 0x000fe20000000f00 */
[----:B------:R-:W-:-:S03]  /*89f0*/  IMAD.MOV.U32 R4, RZ, RZ, R166 ;  /* 0x000000ffff047224 */ /* 0x000fc600078e00a6 */
[----:B------:R-:W-:-:S03]  /*8a00*/  F2FP.BF16.F32.PACK_AB R226, RZ, R196 ;  /* 0x000000c4ffe2723e */ /* 0x000fc600000010ff */
        /* <DEDUP_REMOVED lines=9> */
.L_x_294:
        /* <DEDUP_REMOVED lines=13> */
.L_x_296:
[----:B------:R-:W-:Y:S05]  /*8b70*/  BSYNC.RECONVERGENT B3 ;  /* 0x0000000000037941 */ /* 0x000fea0003800200 */
.L_x_295:
        /* <DEDUP_REMOVED lines=53> */
.L_x_293:
[----:B------:R-:W-:Y:S05]  /*8ed0*/  BSYNC.RECONVERGENT B2 ;  /* 0x0000000000027941 */ /* 0x000fea0003800200 */
.L_x_292:
[----:B------:R-:W-:Y:S01]  /*8ee0*/  I2FP.F32.U32 R4, R4 ;  /* 0x0000000400047245 */ /* 0x000fe20000201000 */
[----:B------:R-:W-:Y:S01]  /*8ef0*/  IMAD.U32 R130, R130, 0x10000, RZ ;  /* 0x0001000082827824 */ /* 0x000fe200078e00ff */
[----:B------:R-:W-:Y:S01]  /*8f00*/  ISETP.NE.AND P4, PT, R128, 0x1, PT ;  /* 0x000000018000780c */ /* 0x000fe20003f85270 */
[----:B------:R-:W-:Y:S01]  /*8f10*/  BSSY.RECONVERGENT B2, `(.L_x_297) ;  /* 0x0000054000027945 */ /* 0x000fe20003800200 */
[----:B------:R-:W-:Y:S02]  /*8f20*/  IMAD.MOV.U32 R133, RZ, RZ, 0x2 ;  /* 0x00000002ff857424 */ /* 0x000fe400078e00ff */
[----:B------:R-:W-:Y:S01]  /*8f30*/  FFMA.FTZ R129, R4, R225, 1.1641532182693481445e-10 ;  /* 0x2f00000004817423 */ /* 0x000fe200000100e1 */
[----:B------:R-:W-:Y:S01]  /*8f40*/  FMUL.FTZ R4, R130, R215 ;  /* 0x000000d782047220 */ /* 0x000fe20000410000 */
[----:B------:R-:W-:-:S03]  /*8f50*/  MOV R132, R166 ;  /* 0x000000a600847202 */ /* 0x000fc60000000f00 */
[----:B------:R-:W-:-:S04]  /*8f60*/  FSETP.GTU.FTZ.AND P3, PT, R129, R174, PT ;  /* 0x000000ae8100720b */ /* 0x000fc80003f7c000 */
[----:B------:R-:W-:Y:S02]  /*8f70*/  FSEL R4, R4, RZ, !P3 ;  /* 0x000000ff04047208 */ /* 0x000fe40005800000 */
[----:B------:R-:W-:Y:S01]  /*8f80*/  PLOP3.LUT P3, PT, P3, PT, PT, 0x8, 0x80 ;  /* 0x000000000080781c */ /* 0x000fe20001f6e170 */
[----:B------:R-:W-:-:S12]  /*8f90*/  @!P4 BRA `(.L_x_298) ;  /* 0x00000004002cc947 */ /* 0x000fd80003800000 */
        /* <DEDUP_REMOVED lines=8> */
.L_x_299:
        /* <DEDUP_REMOVED lines=13> */
.L_x_301:
[----:B------:R-:W-:Y:S05]  /*90f0*/  BSYNC.RECONVERGENT B3 ;  /* 0x0000000000037941 */ /* 0x000fea0003800200 */
.L_x_300:
        /* <DEDUP_REMOVED lines=47> */
[----:B------:R-:W-:Y:S02]  /*93f0*/  MOV R166, R132 ;  /* 0x0000008400a67202 */ /* 0x000fe40000000f00 */
[----:B------:R-:W-:Y:S01]  /*9400*/  LOP3.LUT R3, R172, UR23, R133, 0x96, !PT ;  /* 0x00000017ac037c12 */ /* 0x000fe2000f8e9685 */
[----:B------:R-:W-:Y:S01]  /*9410*/  IMAD.MOV.U32 R132, RZ, RZ, R134 ;  /* 0x000000ffff847224 */ /* 0x000fe200078e0086 */
[----:B------:R-:W-:Y:S01]  /*9420*/  LOP3.LUT R2, R2, UR24, R129, 0x96, !PT ;  /* 0x0000001802027c12 */ /* 0x000fe2000f8e9681 */
[----:B------:R-:W-:Y:S02]  /*9430*/  IMAD.MOV.U32 R134, RZ, RZ, R128 ;  /* 0x000000ffff867224 */ /* 0x000fe400078e0080 */
[----:B------:R-:W-:-:S07]  /*9440*/  IMAD.MOV.U32 R133, RZ, RZ, RZ ;  /* 0x000000ffff857224 */ /* 0x000fce00078e00ff */
.L_x_298:
[----:B------:R-:W-:Y:S05]  /*9450*/  BSYNC.RECONVERGENT B2 ;  /* 0x0000000000027941 */ /* 0x000fea0003800200 */
.L_x_297:
        /* <DEDUP_REMOVED lines=27> */
.L_x_304:
        /* <DEDUP_REMOVED lines=13> */
.L_x_306:
[----:B------:R-:W-:Y:S05]  /*96e0*/  BSYNC.RECONVERGENT B3 ;  /* 0x0000000000037941 */ /* 0x000fea0003800200 */
.L_x_305:
        /* <DEDUP_REMOVED lines=52> */
[----:B------:R-:W-:-:S07]  /*9a30*/  IMAD.MOV.U32 R132, RZ, RZ, RZ ;  /* 0x000000ffff847224 */ /* 0x000fce00078e00ff */
.L_x_303:
[----:B------:R-:W-:Y:S05]  /*9a40*/  BSYNC.RECONVERGENT B2 ;  /* 0x0000000000027941 */ /* 0x000fea0003800200 */
.L_x_302:
[----:B------:R-:W-:Y:S01]  /*9a50*/  I2FP.F32.U32 R4, R4 ;  /* 0x0000000400047245 */ /* 0x000fe20000201000 */
[----:B------:R-:W-:Y:S01]  /*9a60*/  BSSY.RECONVERGENT B2, `(.L_x_307) ;  /* 0x0000057000027945 */ /* 0x000fe20003800200 */
[----:B------:R-:W-:Y:S01]  /*9a70*/  ISETP.NE.AND P5, PT, R132, 0x1, PT ;  /* 0x000000018400780c */ /* 0x000fe20003fa5270 */
[----:B------:R-:W-:Y:S01]  /*9a80*/  IMAD.MOV.U32 R130, RZ, RZ, R166 ;  /* 0x000000ffff827224 */ /* 0x000fe200078e00a6 */
[C---:B------:R-:W-:Y:S01]  /*9a90*/  SHF.L.U32 R128, R131.reuse, 0x10, RZ ;  /* 0x0000001083807819 */ /* 0x040fe200000006ff */
[----:B------:R-:W-:Y:S01]  /*9aa0*/  FFMA.FTZ R129, R4, R225, 1.1641532182693481445e-10 ;  /* 0x2f00000004817423 */ /* 0x000fe200000100e1 */
[----:B------:R-:W-:Y:S01]  /*9ab0*/  PRMT R4, R131, 0x7632, R4 ;  /* 0x0000763283047816 */ /* 0x000fe20000000004 */
[----:B------:R-:W-:Y:S02]  /*9ac0*/  IMAD.MOV.U32 R131, RZ, RZ, 0x2 ;  /* 0x00000002ff837424 */ /* 0x000fe400078e00ff */
        /* <DEDUP_REMOVED lines=13> */
.L_x_309:
        /* <DEDUP_REMOVED lines=13> */
.L_x_311:
[----:B------:R-:W-:Y:S05]  /*9c70*/  BSYNC.RECONVERGENT B3 ;  /* 0x0000000000037941 */ /* 0x000fea0003800200 */
.L_x_310:
        /* <DEDUP_REMOVED lines=53> */
.L_x_308:
[----:B------:R-:W-:Y:S05]  /*9fd0*/  BSYNC.RECONVERGENT B2 ;  /* 0x0000000000027941 */ /* 0x000fea0003800200 */
.L_x_307:
[----:B------:R-:W-:Y:S01]  /*9fe0*/  I2FP.F32.U32 R128, R130 ;  /* 0x0000008200807245 */ /* 0x000fe20000201000 */
[----:B------:R-:W-:Y:S01]  /*9ff0*/  IMAD.U32 R130, R123, 0x10000, RZ ;  /* 0x000100007b827824 */ /* 0x000fe200078e00ff */
[----:B------:R-:W-:Y:S01]  /*a000*/  BSSY.RECONVERGENT B2, `(.L_x_312) ;  /* 0x000005b000027945 */ /* 0x000fe20003800200 */
[----:B------:R-:W-:Y:S02]  /*a010*/  @P1 IMAD.U32 R206, R127, 0x10000, RZ ;  /* 0x000100007fce1824 */ /* 0x000fe400078e00ff */
[----:B------:R-:W-:Y:S01]  /*a020*/  FFMA.FTZ R129, R128, R225, 1.1641532182693481445e-10 ;  /* 0x2f00000080817423 */ /* 0x000fe200000100e1 */
[----:B------:R-:W-:Y:S01]  /*a030*/  FMUL.FTZ R130, R130, R215 ;  /* 0x000000d782827220 */ /* 0x000fe20000410000 */
[----:B------:R-:W-:-:S03]  /*a040*/  IMAD.MOV.U32 R132, RZ, RZ, 0x2 ;  /* 0x00000002ff847424 */ /* 0x000fc600078e00ff */
[----:B------:R-:W-:Y:S01]  /*a050*/  FSETP.GTU.FTZ.AND P5, PT, R129, R174, PT ;  /* 0x000000ae8100720b */ /* 0x000fe20003fbc000 */
[----:B------:R-:W-:-:S03]  /*a060*/  IMAD.MOV.U32 R129, RZ, RZ, R166 ;  /* 0x000000ffff817224 */ /* 0x000fc600078e00a6 */
[----:B------:R-:W-:Y:S02]  /*a070*/  FSEL R130, R130, RZ, !P5 ;  /* 0x000000ff82827208 */ /* 0x000fe40006800000 */
[----:B------:R-:W-:Y:S02]  /*a080*/  SEL R128, RZ, 0x1, P5 ;  /* 0x00000001ff807807 */ /* 0x000fe40002800000 */
[----:B------:R-:W-:Y:S01]  /*a090*/  ISETP.NE.AND P5, PT, R131, 0x1, PT ;  /* 0x000000018300780c */ /* 0x000fe20003fa5270 */
[----:B------:R-:W-:-:S04]  /*a0a0*/  FADD.FTZ R173, R173, R130 ;  /* 0x00000082adad7221 */ /* 0x000fc80000010000 */
[--C-:B------:R-:W-:Y:S01]  /*a0b0*/  @P1 FADD.FTZ R206, R206, R173.reuse ;  /* 0x000000adcece1221 */ /* 0x100fe20000010000 */
[----:B------:R-:W-:Y:S02]  /*a0c0*/  @!P1 MOV R206, R173 ;  /* 0x000000ad00ce9202 */ /* 0x000fe40000000f00 */
[----:B------:R-:W-:Y:S02]  /*a0d0*/  PRMT R173, R128, 0x7610, R173 ;  /* 0x0000761080ad7816 */ /* 0x000fe400000000ad */
        /* <DEDUP_REMOVED lines=10> */
.L_x_314:
        /* <DEDUP_REMOVED lines=13> */
.L_x_316:
[----:B------:R-:W-:Y:S05]  /*a250*/  BSYNC.RECONVERGENT B3 ;  /* 0x0000000000037941 */ /* 0x000fea0003800200 */
.L_x_315:
        /* <DEDUP_REMOVED lines=53> */
.L_x_313:
[----:B------:R-:W-:Y:S05]  /*a5b0*/  BSYNC.RECONVERGENT B2 ;  /* 0x0000000000027941 */ /* 0x000fea0003800200 */
.L_x_312:
        /* <DEDUP_REMOVED lines=20> */
.L_x_319:
[----:B------:R-:W-:Y:S01]  /*a700*/  VIADD R180, R180, 0x1 ;  /* 0x00000001b4b47836 */ /* 0x000fe20000000000 */
[----:B------:R-:W-:Y:S03]  /*a710*/  BSSY.RECONVERGENT B3, `(.L_x_320) ;  /* 0x000000e000037945 */ /* 0x000fe60003800200 */
[C---:B------:R-:W-:Y:S01]  /*a720*/  IMAD.WIDE.U32 R132, R180.reuse, -0x2daee0ad, RZ ;  /* 0xd2511f53b4847825 */ /* 0x040fe200078e00ff */
[----:B------:R-:W-:-:S13]  /*a730*/  ISETP.NE.AND P6, PT, R180, RZ, PT ;  /* 0x000000ffb400720c */ /* 0x000fda0003fc5270 */
[----:B------:R-:W-:Y:S05]  /*a740*/  @P6 BRA `(.L_x_321) ;  /* 0x0000000000286947 */ /* 0x000fea0003800000 */
[----:B------:R-:W-:Y:S01]  /*a750*/  VIADD R179, R179, 0x1 ;  /* 0x00000001b3b37836 */ /* 0x000fe20000000000 */
[----:B------:R-:W-:-:S04]  /*a760*/  P2R R2, PR, RZ, 0x1 ;  /* 0x00000001ff027803 */ /* 0x000fc80000000000 */
[----:B------:R-:W-:-:S13]  /*a770*/  ISETP.NE.AND P6, PT, R179, RZ, PT ;  /* 0x000000ffb300720c */ /* 0x000fda0003fc5270 */
[----:B------:R-:W-:Y:S01]  /*a780*/  @!P6 VIADD R181, R181, 0x1 ;  /* 0x00000001b5b5e836 */ /* 0x000fe20000000000 */
[----:B------:R-:W-:Y:S01]  /*a790*/  @!P6 IADD3 R3, PT, PT, R164, 0x1, RZ ;  /* 0x00000001a403e810 */ /* 0x000fe20007ffe0ff */
[----:B------:R-:W-:-:S03]  /*a7a0*/  @!P6 IMAD.MOV.U32 R179, RZ, RZ, RZ ;  /* 0x000000ffffb3e224 */ /* 0x000fc600078e00ff */
[----:B------:R-:W-:-:S13]  /*a7b0*/  ISETP.NE.AND P0, PT, R181, RZ, !P6 ;  /* 0x000000ffb500720c */ /* 0x000fda0007705270 */
[----:B------:R-:W-:Y:S01]  /*a7c0*/  @P0 IMAD.MOV R3, RZ, RZ, R164 ;  /* 0x000000ffff030224 */ /* 0x000fe200078e02a4 */
[----:B------:R-:W-:-:S03]  /*a7d0*/  ISETP.NE.AND P0, PT, R2, RZ, PT ;  /* 0x000000ff0200720c */ /* 0x000fc60003f05270 */
[----:B------:R-:W-:-:S10]  /*a7e0*/  @!P6 IMAD.MOV.U32 R164, RZ, RZ, R3 ;  /* 0x000000ffffa4e224 */ /* 0x000fd400078e0003 */
.L_x_321:
[----:B------:R-:W-:Y:S05]  /*a7f0*/  BSYNC.RECONVERGENT B3 ;  /* 0x0000000000037941 */ /* 0x000fea0003800200 */
.L_x_320:
        /* <DEDUP_REMOVED lines=52> */
[----:B------:R-:W-:-:S07]  /*ab40*/  IMAD.MOV.U32 R134, RZ, RZ, R128 ;  /* 0x000000ffff867224 */ /* 0x000fce00078e0080 */
.L_x_318:
[----:B------:R-:W-:Y:S05]  /*ab50*/  BSYNC.RECONVERGENT B2 ;  /* 0x0000000000027941 */ /* 0x000fea0003800200 */
.L_x_317:
[----:B------:R-:W-:Y:S02]  /*ab60*/  I2FP.F32.U32 R128, R131 ;  /* 0x0000008300807245 */ /* 0x000fe40000201000 */
[----:B------:R-:W-:-:S03]  /*ab70*/  PRMT R129, R123, 0x7632, R129 ;  /* 0x000076327b817816 */ /* 0x000fc60000000081 */
[----:B------:R-:W-:Y:S01]  /*ab80*/  FFMA.FTZ R225, R128, R225, 1.1641532182693481445e-10 ;  /* 0x2f00000080e17423 */ /* 0x000fe200000100e1 */
[----:B------:R-:W-:Y:S02]  /*ab90*/  SHF.L.U32 R130, R129, 0x10, RZ ;  /* 0x0000001081827819 */ /* 0x000fe400000006ff */
[----:B------:R-:W-:Y:S02]  /*aba0*/  @P1 PRMT R128, R127, 0x7632, R128 ;  /* 0x000076327f801816 */ /* 0x000fe40000000080 */
[----:B------:R-:W-:Y:S01]  /*abb0*/  FSETP.GTU.FTZ.AND P6, PT, R225, R174, PT ;  /* 0x000000aee100720b */ /* 0x000fe20003fdc000 */
[----:B------:R-:W-:Y:S02]  /*abc0*/  FMUL.FTZ R130, R130, R215 ;  /* 0x000000d782827220 */ /* 0x000fe40000410000 */
[----:B------:R-:W-:Y:S01]  /*abd0*/  @P1 IMAD.U32 R215, R128, 0x10000, RZ ;  /* 0x0001000080d71824 */ /* 0x000fe200078e00ff */
[----:B------:R-:W-:Y:S02]  /*abe0*/  SEL R174, RZ, 0x1, P6 ;  /* 0x00000001ffae7807 */ /* 0x000fe40003000000 */
[----:B------:R-:W-:-:S02]  /*abf0*/  FSEL R129, R130, RZ, !P6 ;  /* 0x000000ff82817208 */ /* 0x000fc40007000000 */
[----:B------:R-:W-:Y:S02]  /*ac00*/  PRMT R130, R226, 0x5410, R227 ;  /* 0x00005410e2827816 */ /* 0x000fe400000000e3 */
[----:B------:R-:W-:Y:S01]  /*ac10*/  PRMT R128, R135, 0x5410, R221 ;  /* 0x0000541087807816 */ /* 0x000fe200000000dd */
[----:B------:R-:W-:Y:S01]  /*ac20*/  FADD.FTZ R228, R228, R129 ;  /* 0x00000081e4e47221 */ /* 0x000fe20000010000 */
[----:B------:R-:W-:-:S03]  /*ac30*/  PRMT R129, R223, 0x5410, R222 ;  /* 0x00005410df817816 */ /* 0x000fc600000000de */
[----:B------:R-:W-:Y:S01]  /*ac40*/  @P1 FADD.FTZ R215, R228, R215 ;  /* 0x000000d7e4d71221 */ /* 0x000fe20000010000 */
[----:B------:R-:W-:-:S05]  /*ac50*/  @!P1 IMAD.MOV.U32 R215, RZ, RZ, R228 ;  /* 0x000000ffffd79224 */ /* 0x000fca00078e00e4 */
[----:B------:R-:W-:-:S04]  /*ac60*/  F2FP.BF16.F32.PACK_AB R131, RZ, R215 ;  /* 0x000000d7ff83723e */ /* 0x000fc800000010ff */
[----:B------:R-:W-:-:S07]  /*ac70*/  PRMT R131, R224, 0x5410, R131 ;  /* 0x00005410e0837816 */ /* 0x000fce0000000083 */
.L_x_241:
[----:B------:R-:W0:Y:S01]  /*ac80*/  LDC.64 R222, c[0x0][0x3a8] ;  /* 0x0000ea00ffde7b82 */ /* 0x000e220000000a00 */
[----:B------:R-:W-:Y:S02]  /*ac90*/  SEL R227, RZ, 0x1000000, !P5 ;  /* 0x01000000ffe37807 */ /* 0x000fe40006800000 */
[----:B------:R-:W-:Y:S02]  /*aca0*/  SEL R225, RZ, 0x10000, !P4 ;  /* 0x00010000ffe17807 */ /* 0x000fe40006000000 */
[C---:B------:R-:W-:Y:S02]  /*acb0*/  LOP3.LUT P6, RZ, R184.reuse, 0x8, RZ, 0xc0, !PT ;  /* 0x00000008b8ff7812 */ /* 0x040fe400078cc0ff */
[C---:B------:R-:W-:Y:S01]  /*acc0*/  LOP3.LUT P5, RZ, R184.reuse, 0x4, RZ, 0xc0, !PT ;  /* 0x00000004b8ff7812 */ /* 0x040fe200078ac0ff */
[----:B------:R-:W1:Y:S01]  /*acd0*/  LDC.64 R132, c[0x0][0x3b0] ;  /* 0x0000ec00ff847b82 */ /* 0x000e620000000a00 */
[----:B------:R-:W-:Y:S02]  /*ace0*/  LOP3.LUT P4, RZ, R184, 0x2, RZ, 0xc0, !PT ;  /* 0x00000002b8ff7812 */ /* 0x000fe4000788c0ff */
[----:B------:R-:W-:-:S02]  /*acf0*/  SEL R226, RZ, 0x100, !P3 ;  /* 0x00000100ffe27807 */ /* 0x000fc40005800000 */
[----:B------:R-:W-:Y:S02]  /*ad00*/  SEL R221, RZ, 0x1000000, !P4 ;  /* 0x01000000ffdd7807 */ /* 0x000fe40006000000 */
[----:B------:R-:W-:Y:S02]  /*ad10*/  SEL R224, RZ, 0x10000, !P5 ;  /* 0x00010000ffe07807 */ /* 0x000fe40006800000 */
[----:B------:R-:W-:Y:S02]  /*ad20*/  SEL R135, RZ, 0x100, !P6 ;  /* 0x00000100ff877807 */ /* 0x000fe40007000000 */
[----:B------:R-:W-:Y:S02]  /*ad30*/  LOP3.LUT P1, RZ, R184, 0x10, RZ, 0xc0, !PT ;  /* 0x00000010b8ff7812 */ /* 0x000fe4000782c0ff */
[----:B------:R-:W-:Y:S02]  /*ad40*/  LOP3.LUT R226, R226, R227, R225, 0xfe, !PT ;  /* 0x000000e3e2e27212 */ /* 0x000fe400078efee1 */
[----:B------:R-:W-:Y:S01]  /*ad50*/  LOP3.LUT R135, R135, R221, R224, 0xfe, !PT ;  /* 0x000000dd87877212 */ /* 0x000fe200078efee0 */
[----:B0-----:R-:W-:Y:S01]  /*ad60*/  IMAD.WIDE.U32 R222, R220, 0x10, R222 ;  /* 0x00000010dcde7825 */ /* 0x001fe200078e00de */
[----:B------:R-:W-:-:S02]  /*ad70*/  SEL R225, RZ, 0x1, !P2 ;  /* 0x00000001ffe17807 */ /* 0x000fc40005000000 */
[----:B------:R-:W-:Y:S02]  /*ad80*/  SEL R224, RZ, 0x1, !P1 ;  /* 0x00000001ffe07807 */ /* 0x000fe40004800000 */
[----:B------:R-:W-:Y:S01]  /*ad90*/  LOP3.LUT R225, R226, R225, RZ, 0xfc, !PT ;  /* 0x000000e1e2e17212 */ /* 0x000fe200078efcff */
[----:B------:R0:W-:Y:S01]  /*ada0*/  STG.E.128 desc[UR6][R222.64], R128 ;  /* 0x00000080de007986 */ /* 0x0001e2000c101d06 */
[----:B------:R-:W-:Y:S01]  /*adb0*/  LOP3.LUT R224, R135, R224, RZ, 0xfc, !PT ;  /* 0x000000e087e07212 */ /* 0x000fe200078efcff */
[----:B-1----:R-:W-:-:S05]  /*adc0*/  IMAD.WIDE.U32 R132, R220, 0x8, R132 ;  /* 0x00000008dc847825 */ /* 0x002fca00078e0084 */
[----:B------:R0:W-:Y:S01]  /*add0*/  STG.E.64 desc[UR6][R132.64], R224 ;  /* 0x000000e084007986 */ /* 0x0001e2000c101b06 */
[----:B------:R-:W-:Y:S05]  /*ade0*/  @!P0 BRA `(.L_x_322) ;  /* 0x0000000000508947 */ /* 0x000fea0003800000 */
[----:B0-----:R-:W-:Y:S01]  /*adf0*/  IMAD.U32 R131, R173, 0x10000, RZ ;  /* 0x00010000ad837824 */ /* 0x001fe200078e00ff */
[----:B------:R-:W0:Y:S01]  /*ae00*/  LDC.64 R128, c[0x0][0x3b8] ;  /* 0x0000ee00ff807b82 */ /* 0x000e220000000a00 */
[----:B------:R-:W-:Y:S02]  /*ae10*/  LOP3.LUT R130, R174, 0xffff, RZ, 0xc0, !PT ;  /* 0x0000ffffae827812 */ /* 0x000fe400078ec0ff */
[----:B------:R-:W-:Y:S02]  /*ae20*/  LOP3.LUT R222, R170, 0xff, RZ, 0xc0, !PT ;  /* 0x000000ffaade7812 */ /* 0x000fe400078ec0ff */
[----:B------:R-:W-:Y:S02]  /*ae30*/  LOP3.LUT R133, R131, 0xff0000, RZ, 0xc0, !PT ;  /* 0x00ff000083857812 */ /* 0x000fe400078ec0ff */
[----:B------:R-:W-:Y:S01]  /*ae40*/  PRMT R131, R172, 0x7104, RZ ;  /* 0x00007104ac837816 */ /* 0x000fe200000000ff */
[----:B------:R-:W-:Y:S01]  /*ae50*/  IMAD.WIDE.U32 R222, R222, 0x1000000, RZ ;  /* 0x01000000dede7825 */ /* 0x000fe200078e00ff */
[----:B------:R-:W-:-:S02]  /*ae60*/  PRMT R224, R133, 0x4210, R130 ;  /* 0x0000421085e07816 */ /* 0x000fc40000000082 */
[----:B------:R-:W-:Y:S02]  /*ae70*/  LOP3.LUT R132, R169, 0xff, RZ, 0xc0, !PT ;  /* 0x000000ffa9847812 */ /* 0x000fe400078ec0ff */
[----:B------:R-:W-:Y:S02]  /*ae80*/  LOP3.LUT R130, R168, 0xff, RZ, 0xc0, !PT ;  /* 0x000000ffa8827812 */ /* 0x000fe400078ec0ff */
[----:B------:R-:W-:Y:S01]  /*ae90*/  LOP3.LUT R224, R224, 0xff00, R131, 0xf8, !PT ;  /* 0x0000ff00e0e07812 */ /* 0x000fe200078ef883 */
[----:B------:R-:W-:-:S03]  /*aea0*/  IMAD.WIDE.U32 R132, R132, 0x10000, RZ ;  /* 0x0001000084847825 */ /* 0x000fc600078e00ff */
[----:B------:R-:W-:Y:S01]  /*aeb0*/  LOP3.LUT R135, R224, 0xff, R171, 0xf8, !PT ;  /* 0x000000ffe0877812 */ /* 0x000fe200078ef8ab */
[----:B------:R-:W-:-:S03]  /*aec0*/  IMAD.WIDE.U32 R130, R130, 0x100, RZ ;  /* 0x0000010082827825 */ /* 0x000fc600078e00ff */
[----:B------:R-:W-:Y:S01]  /*aed0*/  LOP3.LUT R133, R133, R135, R223, 0xfe, !PT ;  /* 0x0000008785857212 */ /* 0x000fe200078efedf */
[----:B0-----:R-:W-:Y:S01]  /*aee0*/  IMAD.WIDE.U32 R128, R220, 0x8, R128 ;  /* 0x00000008dc807825 */ /* 0x001fe200078e0080 */
[----:B------:R-:W-:Y:S02]  /*aef0*/  LOP3.LUT R130, R130, R222, R132, 0xfe, !PT ;  /* 0x000000de82827212 */ /* 0x000fe400078efe84 */
[----:B------:R-:W-:Y:S02]  /*af00*/  LOP3.LUT R131, R133, R131, RZ, 0xfc, !PT ;  /* 0x0000008385837212 */ /* 0x000fe400078efcff */
[----:B------:R-:W-:-:S05]  /*af10*/  LOP3.LUT R130, R130, 0xff, R167, 0xf8, !PT ;  /* 0x000000ff82827812 */ /* 0x000fca00078ef8a7 */
[----:B------:R1:W-:Y:S02]  /*af20*/  STG.E.64 desc[UR6][R128.64], R130 ;  /* 0x0000008280007986 */ /* 0x0003e4000c101b06 */
.L_x_322:
[----:B------:R-:W-:Y:S01]  /*af30*/  MOV R221, R134 ;  /* 0x0000008600dd7202 */ /* 0x000fe20000000f00 */
[----:B0-----:R-:W-:-:S07]  /*af40*/  VIADD R132, R220, 0x20 ;  /* 0x00000020dc847836 */ /* 0x001fce0000000000 */
.L_x_199:
[----:B------:R-:W-:Y:S05]  /*af50*/  BSYNC.RECONVERGENT B1 ;  /* 0x0000000000017941 */ /* 0x000fea0003800200 */
.L_x_198:
[----:B------:R-:W-:Y:S01]  /*af60*/  ISETP.GE.U32.AND P0, PT, R0, 0x40, PT ;  /* 0x000000400000780c */ /* 0x000fe20003f06070 */
[----:B------:R-:W-:Y:S01]  /*af70*/  BSSY.RECONVERGENT B1, `(.L_x_323) ;  /* 0x00008f9000017945 */ /* 0x000fe20003800200 */
[----:B------:R-:W-:-:S11]  /*af80*/  LOP3.LUT R184, R184, 0xfffffdff, RZ, 0xc0, !PT ;  /* 0xfffffdffb8b87812 */ /* 0x000fd600078ec0ff */
[----:B------:R-:W-:Y:S01]  /*af90*/  @P0 LOP3.LUT R184, R184, 0x200, RZ, 0xfc, !PT ;  /* 0x00000200b8b80812 */ /* 0x000fe200078efcff */
[----:B------:R-:W-:Y:S06]  /*afa0*/  @!P0 BRA `(.L_x_324) ;  /* 0x0000008c00d48947 */ /* 0x000fec0003800000 */
[----:B------:R-:W-:Y:S01]  /*afb0*/  ISETP.NE.U32.AND P0, PT, RZ, UR8, PT ;  /* 0x00000008ff007c0c */ /* 0x000fe2000bf05070 */
[----:B-1----:R-:W0:Y:S01]  /*afc0*/  LDC.64 R128, c[0x0][0x390] ;  /* 0x0000e400ff807b82 */ /* 0x002e220000000a00 */
        /* <DEDUP_REMOVED lines=11> */
[----:B------:R-:W-:Y:S05]  /*b080*/  @!P0 BRA `(.L_x_325) ;  /* 0x0000005c00248947 */ /* 0x000fea0003800000 */
[----:B------:R-:W-:Y:S01]  /*b090*/  ISETP.NE.AND P2, PT, R4, 0x1, PT ;  /* 0x000000010400780c */ /* 0x000fe20003f45270 */
[----:B------:R-:W-:Y:S01]  /*b0a0*/  BSSY.RECONVERGENT B2, `(.L_x_326) ;  /* 0x0000050000027945 */ /* 0x000fe20003800200 */
[----:B0-----:R-:W-:Y:S01]  /*b0b0*/  IMAD.MOV.U32 R134, RZ, RZ, 0x2 ;  /* 0x00000002ff867424 */ /* 0x001fe200078e00ff */
        /* <DEDUP_REMOVED lines=13> */
.L_x_328:
        /* <DEDUP_REMOVED lines=13> */
.L_x_330:
[----:B------:R-:W-:Y:S05]  /*b260*/  BSYNC.RECONVERGENT B3 ;  /* 0x0000000000037941 */ /* 0x000fea0003800200 */
.L_x_329:
        /* <DEDUP_REMOVED lines=50> */
[----:B------:R-:W-:-:S07]  /*b590*/  LOP3.LUT R2, R2, UR24, R223, 0x96, !PT ;  /* 0x0000001802027c12 */ /* 0x000fce000f8e96df */
.L_x_327:
[----:B------:R-:W-:Y:S05]  /*b5a0*/  BSYNC.RECONVERGENT B2 ;  /* 0x0000000000027941 */ /* 0x000fea0003800200 */
.L_x_326:
[----:B------:R-:W0:Y:S01]  /*b5b0*/  LDC R216, c[0x0][0x404] ;  /* 0x00010100ffd87b82 */ /* 0x000e220000000800 */
[----:B------:R-:W-:Y:S01]  /*b5c0*/  I2FP.F32.U32 R133, R133 ;  /* 0x0000008500857245 */ /* 0x000fe20000201000 */
[----:B------:R-:W-:Y:S01]  /*b5d0*/  HFMA2 R226, -RZ, RZ, 0.1171875, 0 ;  /* 0x2f800000ffe27431 */ /* 0x000fe200000001ff */
[----:B------:R-:W-:Y:S01]  /*b5e0*/  ISETP.NE.AND P3, PT, R134, 0x1, PT ;  /* 0x000000018600780c */ /* 0x000fe20003f65270 */
[----:B-----5:R-:W-:Y:S01]  /*b5f0*/  IMAD.U32 R4, R128, 0x10000, RZ ;  /* 0x0001000080047824 */ /* 0x020fe200078e00ff */
[----:B------:R-:W-:Y:S01]  /*b600*/  LOP3.LUT R184, R184, 0xffffffef, RZ, 0xc0, !PT ;  /* 0xffffffefb8b87812 */ /* 0x000fe200078ec0ff */
[----:B------:R-:W-:Y:S01]  /*b610*/  BSSY.RECONVERGENT B2, `(.L_x_331) ;  /* 0x0000056000027945 */ /* 0x000fe20003800200 */
[----:B------:R-:W-:Y:S01]  /*b620*/  FFMA.FTZ R133, R133, R226, 1.1641532182693481445e-10 ;  /* 0x2f00000085857423 */ /* 0x000fe200000100e2 */
[----:B------:R-:W1:Y:S01]  /*b630*/  LDC R225, c[0x0][0x408] ;  /* 0x00010200ffe17b82 */ /* 0x000e620000000800 */
[----:B------:R-:W-:Y:S01]  /*b640*/  PRMT R128, R128, 0x7632, R128 ;  /* 0x0000763280807816 */ /* 0x000fe20000000080 */
[----:B------:R-:W-:-:S02]  /*b650*/  IMAD.MOV.U32 R135, RZ, RZ, 0x2 ;  /* 0x00000002ff877424 */ /* 0x000fc400078e00ff */
        /* <DEDUP_REMOVED lines=15> */
.L_x_333:
        /* <DEDUP_REMOVED lines=13> */
.L_x_335:
[----:B------:R-:W-:Y:S05]  /*b820*/  BSYNC.RECONVERGENT B3 ;  /* 0x0000000000037941 */ /* 0x000fea0003800200 */
.L_x_334:
        /* <DEDUP_REMOVED lines=48> */
[----:B------:R-:W-:-:S04]  /*bb30*/  LOP3.LUT R3, R168, UR23, R167, 0x96, !PT ;  /* 0x00000017a8037c12 */ /* 0x000fc8000f8e96a7 */
[----:B------:R-:W-:Y:S01]  /*bb40*/  LOP3.LUT R2, R2, UR24, R135, 0x96, !PT ;  /* 0x0000001802027c12 */ /* 0x000fe2000f8e9687 */
[----:B------:R-:W-:Y:S01]  /*bb50*/  IMAD.MOV.U32 R135, RZ, RZ, RZ ;  /* 0x000000ffff877224 */ /* 0x000fe200078e00ff */
[----:B------:R-:W-:-:S07]  /*bb60*/  MOV R222, R134 ;  /* 0x0000008600de7202 */ /* 0x000fce0000000f00 */
.L_x_332:
[----:B------:R-:W-:Y:S05]  /*bb70*/  BSYNC.RECONVERGENT B2 ;  /* 0x0000000000027941 */ /* 0x000fea0003800200 */
.L_x_331:
[----:B------:R-:W-:Y:S01]  /*bb80*/  I2FP.F32.U32 R133, R133 ;  /* 0x0000008500857245 */ /* 0x000fe20000201000 */
[----:B------:R-:W-:Y:S01]  /*bb90*/  IMAD.U32 R134, R120, 0x10000, RZ ;  /* 0x0001000078867824 */ /* 0x000fe200078e00ff */
[----:B------:R-:W-:Y:S01]  /*bba0*/  ISETP.NE.AND P3, PT, R135, 0x1, PT ;  /* 0x000000018700780c */ /* 0x000fe20003f65270 */
[----:B------:R-:W-:Y:S01]  /*bbb0*/  @P1 IMAD.U32 R175, R124, 0x10000, RZ ;  /* 0x000100007caf1824 */ /* 0x000fe200078e00ff */
[----:B------:R-:W-:Y:S01]  /*bbc0*/  BSSY.RECONVERGENT B2, `(.L_x_336) ;  /* 0x0000058000027945 */ /* 0x000fe20003800200 */
[----:B------:R-:W-:Y:S01]  /*bbd0*/  FFMA.FTZ R133, R133, R226, 1.1641532182693481445e-10 ;  /* 0x2f00000085857423 */ /* 0x000fe200000100e2 */
[----:B------:R-:W-:-:S04]  /*bbe0*/  FMUL.FTZ R134, R134, R225 ;  /* 0x000000e186867220 */ /* 0x000fc80000410000 */
[----:B------:R-:W-:-:S04]  /*bbf0*/  FSETP.GTU.FTZ.AND P2, PT, R133, R216, PT ;  /* 0x000000d88500720b */ /* 0x000fc80003f5c000 */
[----:B------:R-:W-:Y:S01]  /*bc00*/  FSEL R133, R134, RZ, !P2 ;  /* 0x000000ff86857208 */ /* 0x000fe20005000000 */
[----:B------:R-:W-:Y:S01]  /*bc10*/  IMAD.MOV.U32 R134, RZ, RZ, 0x2 ;  /* 0x00000002ff867424 */ /* 0x000fe200078e00ff */
        /* <DEDUP_REMOVED lines=15> */
.L_x_338:
        /* <DEDUP_REMOVED lines=13> */
.L_x_340:
[----:B------:R-:W-:Y:S05]  /*bde0*/  BSYNC.RECONVERGENT B3 ;  /* 0x0000000000037941 */ /* 0x000fea0003800200 */
.L_x_339:
        /* <DEDUP_REMOVED lines=53> */
.L_x_337:
[----:B------:R-:W-:Y:S05]  /*c140*/  BSYNC.RECONVERGENT B2 ;  /* 0x0000000000027941 */ /* 0x000fea0003800200 */
.L_x_336:
        /* <DEDUP_REMOVED lines=10> */
[----:B------:R-:W-:Y:S02]  /*c1f0*/  FSEL R4, R4, RZ, !P3 ;  /* 0x000000ff04047208 */ /* 0x000fe40005800000 */
[----:B------:R-:W-:-:S13]  /*c200*/  PLOP3.LUT P3, PT, P3, PT, PT, 0x8, 0x80 ;  /* 0x000000000080781c */ /* 0x000fda0001f6e170 */
        /* <DEDUP_REMOVED lines=10> */
.L_x_343:
        /* <DEDUP_REMOVED lines=13> */
.L_x_345:
[----:B------:R-:W-:Y:S05]  /*c380*/  BSYNC.RECONVERGENT B3 ;  /* 0x0000000000037941 */ /* 0x000fea0003800200 */
.L_x_344:
        /* <DEDUP_REMOVED lines=53> */
.L_x_342:
[----:B------:R-:W-:Y:S05]  /*c6e0*/  BSYNC.RECONVERGENT B2 ;  /* 0x0000000000027941 */ /* 0x000fea0003800200 */
.L_x_341:
[----:B------:R-:W-:Y:S01]  /*c6f0*/  I2FP.F32.U32 R135, R128 ;  /* 0x0000008000877245 */ /* 0x000fe20000201000 */
[----:B------:R-:W-:Y:S01]  /*c700*/  BSSY.RECONVERGENT B2, `(.L_x_346) ;  /* 0x000005d000027945 */ /* 0x000fe20003800200 */
[----:B------:R-:W-:Y:S02]  /*c710*/  PRMT R128, R120, 0x7632, R128 ;  /* 0x0000763278807816 */ /* 0x000fe40000000080 */
[----:B------:R-:W-:Y:S01]  /*c720*/  @P1 PRMT R134, R124, 0x7632, R134 ;  /* 0x000076327c861816 */ /* 0x000fe20000000086 */
[----:B------:R-:W-:Y:S01]  /*c730*/  FFMA.FTZ R135, R135, R226, 1.1641532182693481445e-10 ;  /* 0x2f00000087877423 */ /* 0x000fe200000100e2 */
[----:B------:R-:W-:-:S03]  /*c740*/  SHF.L.U32 R128, R128, 0x10, RZ ;  /* 0x0000001080807819 */ /* 0x000fc600000006ff */
[----:B------:R-:W-:Y:S01]  /*c750*/  @P1 IMAD.U32 R187, R134, 0x10000, RZ ;  /* 0x0001000086bb1824 */ /* 0x000fe200078e00ff */
[----:B------:R-:W-:Y:S01]  /*c760*/  FSETP.GTU.FTZ.AND P2, PT, R135, R216, PT ;  /* 0x000000d88700720b */ /* 0x000fe20003f5c000 */
[----:B------:R-:W-:-:S03]  /*c770*/  FMUL.FTZ R128, R128, R225 ;  /* 0x000000e180807220 */ /* 0x000fc60000410000 */
[----:B------:R-:W-:Y:S02]  /*c780*/  SEL R168, RZ, 0x1, P2 ;  /* 0x00000001ffa87807 */ /* 0x000fe40001000000 */
[----:B------:R-:W-:Y:S01]  /*c790*/  FSEL R135, R128, RZ, !P2 ;  /* 0x000000ff80877208 */ /* 0x000fe20005000000 */
[----:B------:R-:W-:Y:S01]  /*c7a0*/  IMAD.MOV.U32 R128, RZ, RZ, 0x2 ;  /* 0x00000002ff807424 */ /* 0x000fe200078e00ff */
[----:B------:R-:W-:-:S03]  /*c7b0*/  ISETP.NE.AND P2, PT, R169, 0x1, PT ;  /* 0x00000001a900780c */ /* 0x000fc60003f45270 */
        /* <DEDUP_REMOVED lines=14> */
.L_x_348:
        /* <DEDUP_REMOVED lines=13> */
.L_x_350:
[----:B------:R-:W-:Y:S05]  /*c970*/  BSYNC.RECONVERGENT B3 ;  /* 0x0000000000037941 */ /* 0x000fea0003800200 */
.L_x_349:
        /* <DEDUP_REMOVED lines=53> */
.L_x_347:
[----:B------:R-:W-:Y:S05]  /*ccd0*/  BSYNC.RECONVERGENT B2 ;  /* 0x0000000000027941 */ /* 0x000fea0003800200 */
.L_x_346:
[----:B------:R-:W-:Y:S01]  /*cce0*/  I2FP.F32.U32 R135, R4 ;  /* 0x0000000400877245 */ /* 0x000fe20000201000 */
[----:B------:R-:W-:Y:S01]  /*ccf0*/  BSSY.RECONVERGENT B2, `(.L_x_351) ;  /* 0x0000059000027945 */ /* 0x000fe20003800200 */
[----:B------:R-:W-:Y:S02]  /*cd00*/  SHF.L.U32 R4, R129, 0x10, RZ ;  /* 0x0000001081047819 */ /* 0x000fe400000006ff */
[----:B------:R-:W-:Y:S01]  /*cd10*/  LOP3.LUT R184, R184, 0xfffffffb, RZ, 0xc0, !PT ;  /* 0xfffffffbb8b87812 */ /* 0x000fe200078ec0ff */
[----:B------:R-:W-:Y:S02]  /*cd20*/  FFMA.FTZ R135, R135, R226, 1.1641532182693481445e-10 ;  /* 0x2f00000087877423 */ /* 0x000fe400000100e2 */
[----:B------:R-:W-:Y:S01]  /*cd30*/  FMUL.FTZ R169, R4, R225 ;  /* 0x000000e104a97220 */ /* 0x000fe20000410000 */
[----:B------:R-:W-:Y:S01]  /*cd40*/  PRMT R4, R129, 0x7632, R4 ;  /* 0x0000763281047816 */ /* 0x000fe20000000004 */
[----:B------:R-:W-:Y:S01]  /*cd50*/  IMAD.MOV.U32 R129, RZ, RZ, R166 ;  /* 0x000000ffff817224 */ /* 0x000fe200078e00a6 */
[----:B------:R-:W-:Y:S01]  /*cd60*/  FSETP.GTU.FTZ.AND P2, PT, R135, R216, PT ;  /* 0x000000d88700720b */ /* 0x000fe20003f5c000 */
[----:B------:R-:W-:-:S03]  /*cd70*/  IMAD.MOV.U32 R135, RZ, RZ, 0x2 ;  /* 0x00000002ff877424 */ /* 0x000fc600078e00ff */
        /* <DEDUP_REMOVED lines=13> */
.L_x_353:
        /* <DEDUP_REMOVED lines=13> */
.L_x_355:
[----:B------:R-:W-:Y:S05]  /*cf20*/  BSYNC.RECONVERGENT B3 ;  /* 0x0000000000037941 */ /* 0x000fea0003800200 */
.L_x_354:
        /* <DEDUP_REMOVED lines=53> */
.L_x_352:
[----:B------:R-:W-:Y:S05]  /*d280*/  BSYNC.RECONVERGENT B2 ;  /* 0x0000000000027941 */ /* 0x000fea0003800200 */
.L_x_351:
        /* <DEDUP_REMOVED lines=26> */
.L_x_358:
        /* <DEDUP_REMOVED lines=13> */
.L_x_360:
[----:B------:R-:W-:Y:S05]  /*d500*/  BSYNC.RECONVERGENT B3 ;  /* 0x0000000000037941 */ /* 0x000fea0003800200 */
.L_x_359:
        /* <DEDUP_REMOVED lines=53> */
.L_x_357:
[----:B------:R-:W-:Y:S05]  /*d860*/  BSYNC.RECONVERGENT B2 ;  /* 0x0000000000027941 */ /* 0x000fea0003800200 */
.L_x_356:
[----:B------:R-:W-:Y:S01]  /*d870*/  I2FP.F32.U32 R129, R129 ;  /* 0x0000008100817245 */ /* 0x000fe20000201000 */
[----:B------:R-:W-:Y:S01]  /*d880*/  IMAD.U32 R4, R4, 0x10000, RZ ;  /* 0x0001000004047824 */ /* 0x000fe200078e00ff */
[----:B------:R-:W-:Y:S01]  /*d890*/  LOP3.LUT R184, R184, 0xfffffffd, RZ, 0xc0, !PT ;  /* 0xfffffffdb8b87812 */ /* 0x000fe200078ec0ff */
[----:B------:R-:W-:Y:S01]  /*d8a0*/  BSSY.RECONVERGENT B2, `(.L_x_361) ;  /* 0x0000056000027945 */ /* 0x000fe20003800200 */
[----:B------:R-:W-:Y:S02]  /*d8b0*/  IMAD.MOV.U32 R135, RZ, RZ, 0x2 ;  /* 0x00000002ff877424 */ /* 0x000fe400078e00ff */
[----:B------:R-:W-:Y:S01]  /*d8c0*/  FFMA.FTZ R129, R129, R226, 1.1641532182693481445e-10 ;  /* 0x2f00000081817423 */ /* 0x000fe200000100e2 */
[----:B------:R-:W-:Y:S01]  /*d8d0*/  FMUL.FTZ R4, R4, R225 ;  /* 0x000000e104047220 */ /* 0x000fe20000410000 */
[----:B------:R-:W-:-:S03]  /*d8e0*/  MOV R134, R166 ;  /* 0x000000a600867202 */ /* 0x000fc60000000f00 */
[----:B------:R-:W-:-:S04]  /*d8f0*/  FSETP.GTU.FTZ.AND P2, PT, R129, R216, PT ;  /* 0x000000d88100720b */ /* 0x000fc80003f5c000 */
        /* <DEDUP_REMOVED lines=13> */
.L_x_363:
        /* <DEDUP_REMOVED lines=13> */
.L_x_365:
[----:B------:R-:W-:Y:S05]  /*daa0*/  BSYNC.RECONVERGENT B3 ;  /* 0x0000000000037941 */ /* 0x000fea0003800200 */
.L_x_364:
        /* <DEDUP_REMOVED lines=53> */
.L_x_362:
[----:B------:R-:W-:Y:S05]  /*de00*/  BSYNC.RECONVERGENT B2 ;  /* 0x0000000000027941 */ /* 0x000fea0003800200 */
.L_x_361:
[----:B------:R-:W-:Y:S01]  /*de10*/  I2FP.F32.U32 R129, R134 ;  /* 0x0000008600817245 */ /* 0x000fe20000201000 */
[----:B------:R-:W-:Y:S01]  /*de20*/  BSSY.RECONVERGENT B2, `(.L_x_366) ;  /* 0x000005d000027945 */ /* 0x000fe20003800200 */
[----:B------:R-:W-:-:S03]  /*de30*/  PRMT R128, R121, 0x7632, R128 ;  /* 0x0000763279807816 */ /* 0x000fc60000000080 */
[----:B------:R-:W-:Y:S01]  /*de40*/  FFMA.FTZ R129, R129, R226, 1.1641532182693481445e-10 ;  /* 0x2f00000081817423 */ /* 0x000fe200000100e2 */
[----:B------:R-:W-:-:S04]  /*de50*/  SHF.L.U32 R128, R128, 0x10, RZ ;  /* 0x0000001080807819 */ /* 0x000fc800000006ff */
[----:B------:R-:W-:Y:S01]  /*de60*/  FSETP.GTU.FTZ.AND P2, PT, R129, R216, PT ;  /* 0x000000d88100720b */ /* 0x000fe20003f5c000 */
[----:B------:R-:W-:-:S03]  /*de70*/  FMUL.FTZ R128, R128, R225 ;  /* 0x000000e180807220 */ /* 0x000fc60000410000 */
[----:B------:R-:W-:Y:S02]  /*de80*/  SEL R170, RZ, 0x1, P2 ;  /* 0x00000001ffaa7807 */ /* 0x000fe40001000000 */
[----:B------:R-:W-:Y:S02]  /*de90*/  FSEL R129, R128, RZ, !P2 ;  /* 0x000000ff80817208 */ /* 0x000fe40005000000 */
[----:B------:R-:W-:Y:S02]  /*dea0*/  @P1 PRMT R128, R125, 0x7632, R128 ;  /* 0x000076327d801816 */ /* 0x000fe40000000080 */
[----:B------:R-:W-:Y:S01]  /*deb0*/  ISETP.NE.AND P2, PT, R135, 0x1, PT ;  /* 0x000000018700780c */ /* 0x000fe20003f45270 */
[----:B------:R-:W-:Y:S02]  /*dec0*/  FADD.FTZ R4, R4, R129 ;  /* 0x0000008104047221 */ /* 0x000fe40000010000 */
[----:B------:R-:W-:Y:S02]  /*ded0*/  @P1 IMAD.U32 R197, R128, 0x10000, RZ ;  /* 0x0001000080c51824 */ /* 0x000fe400078e00ff */
[----:B------:R-:W-:-:S02]  /*dee0*/  IMAD.MOV.U32 R128, RZ, RZ, 0x2 ;  /* 0x00000002ff807424 */ /* 0x000fc400078e00ff */
        /* <DEDUP_REMOVED lines=13> */
.L_x_368:
        /* <DEDUP_REMOVED lines=13> */
.L_x_370:
[----:B------:R-:W-:Y:S05]  /*e090*/  BSYNC.RECONVERGENT B3 ;  /* 0x0000000000037941 */ /* 0x000fea0003800200 */
.L_x_369:
        /* <DEDUP_REMOVED lines=53> */
.L_x_367:
[----:B------:R-:W-:Y:S05]  /*e3f0*/  BSYNC.RECONVERGENT B2 ;  /* 0x0000000000027941 */ /* 0x000fea0003800200 */
.L_x_366:
[----:B------:R-:W-:Y:S01]  /*e400*/  I2FP.F32.U32 R129, R4 ;  /* 0x0000000400817245 */ /* 0x000fe20000201000 */
[----:B------:R-:W-:Y:S01]  /*e410*/  BSSY.RECONVERGENT B2, `(.L_x_371) ;  /* 0x0000057000027945 */ /* 0x000fe20003800200 */
[----:B------:R-:W-:Y:S01]  /*e420*/  ISETP.NE.AND P3, PT, R128, 0x1, PT ;  /* 0x000000018000780c */ /* 0x000fe20003f65270 */
[----:B------:R-:W-:Y:S01]  /*e430*/  IMAD.MOV.U32 R172, RZ, RZ, 0x2 ;  /* 0x00000002ffac7424 */ /* 0x000fe200078e00ff */
[C---:B------:R-:W-:Y:S01]  /*e440*/  SHF.L.U32 R4, R130.reuse, 0x10, RZ ;  /* 0x0000001082047819 */ /* 0x040fe200000006ff */
        /* <DEDUP_REMOVED lines=16> */
.L_x_373:
        /* <DEDUP_REMOVED lines=13> */
.L_x_375:
[----:B------:R-:W-:Y:S05]  /*e620*/  BSYNC.RECONVERGENT B3 ;  /* 0x0000000000037941 */ /* 0x000fea0003800200 */
.L_x_374:
        /* <DEDUP_REMOVED lines=53> */
.L_x_372:
[----:B------:R-:W-:Y:S05]  /*e980*/  BSYNC.RECONVERGENT B2 ;  /* 0x0000000000027941 */ /* 0x000fea0003800200 */
.L_x_371:
[----:B------:R-:W-:Y:S01]  /*e990*/  I2FP.F32.U32 R129, R134 ;  /* 0x0000008600817245 */ /* 0x000fe20000201000 */
[----:B------:R-:W-:Y:S01]  /*e9a0*/  IMAD.U32 R128, R122, 0x10000, RZ ;  /* 0x000100007a807824 */ /* 0x000fe200078e00ff */
[----:B------:R-:W-:Y:S01]  /*e9b0*/  BSSY.RECONVERGENT B2, `(.L_x_376) ;  /* 0x000005a000027945 */ /* 0x000fe20003800200 */
[----:B------:R-:W-:Y:S02]  /*e9c0*/  @P1 IMAD.U32 R135, R126, 0x10000, RZ ;  /* 0x000100007e871824 */ /* 0x000fe400078e00ff */
[----:B------:R-:W-:Y:S01]  /*e9d0*/  FFMA.FTZ R129, R129, R226, 1.1641532182693481445e-10 ;  /* 0x2f00000081817423 */ /* 0x000fe200000100e2 */
[----:B------:R-:W-:-:S04]  /*e9e0*/  FMUL.FTZ R128, R128, R225 ;  /* 0x000000e180807220 */ /* 0x000fc80000410000 */
[----:B------:R-:W-:-:S04]  /*e9f0*/  FSETP.GTU.FTZ.AND P3, PT, R129, R216, PT ;  /* 0x000000d88100720b */ /* 0x000fc80003f7c000 */
[----:B------:R-:W-:Y:S01]  /*ea00*/  FSEL R129, R128, RZ, !P3 ;  /* 0x000000ff80817208 */ /* 0x000fe20005800000 */
[----:B------:R-:W-:Y:S01]  /*ea10*/  IMAD.MOV.U32 R128, RZ, RZ, 0x2 ;  /* 0x00000002ff807424 */ /* 0x000fe200078e00ff */
        /* <DEDUP_REMOVED lines=16> */
.L_x_378:
        /* <DEDUP_REMOVED lines=13> */
.L_x_380:
[----:B------:R-:W-:Y:S05]  /*ebf0*/  BSYNC.RECONVERGENT B3 ;  /* 0x0000000000037941 */ /* 0x000fea0003800200 */
.L_x_379:
        /* <DEDUP_REMOVED lines=53> */
.L_x_377:
[----:B------:R-:W-:Y:S05]  /*ef50*/  BSYNC.RECONVERGENT B2 ;  /* 0x0000000000027941 */ /* 0x000fea0003800200 */
.L_x_376:
        /* <DEDUP_REMOVED lines=20> */
.L_x_383:
        /* <DEDUP_REMOVED lines=13> */
.L_x_385:
[----:B------:R-:W-:Y:S05]  /*f170*/  BSYNC.RECONVERGENT B3 ;  /* 0x0000000000037941 */ /* 0x000fea0003800200 */
.L_x_384:
        /* <DEDUP_REMOVED lines=53> */
.L_x_382:
[----:B------:R-:W-:Y:S05]  /*f4d0*/  BSYNC.RECONVERGENT B2 ;  /* 0x0000000000027941 */ /* 0x000fea0003800200 */
.L_x_381:
[----:B------:R-:W-:Y:S01]  /*f4e0*/  I2FP.F32.U32 R129, R134 ;  /* 0x0000008600817245 */ /* 0x000fe20000201000 */
[----:B------:R-:W-:Y:S01]  /*f4f0*/  BSSY.RECONVERGENT B2, `(.L_x_386) ;  /* 0x000005d000027945 */ /* 0x000fe20003800200 */
[----:B------:R-:W-:Y:S01]  /*f500*/  PRMT R128, R122, 0x7632, R128 ;  /* 0x000076327a807816 */ /* 0x000fe20000000080 */
[----:B------:R-:W-:Y:S02]  /*f510*/  IMAD.MOV.U32 R134, RZ, RZ, 0x2 ;  /* 0x00000002ff867424 */ /* 0x000fe400078e00ff */
        /* <DEDUP_REMOVED lines=9> */
[----:B------:R-:W-:-:S04]  /*f5b0*/  @P1 IMAD.U32 R207, R128, 0x10000, RZ ;  /* 0x0001000080cf1824 */ /* 0x000fc800078e00ff */
        /* <DEDUP_REMOVED lines=13> */
.L_x_388:
        /* <DEDUP_REMOVED lines=13> */
.L_x_390:
[----:B------:R-:W-:Y:S05]  /*f760*/  BSYNC.RECONVERGENT B3 ;  /* 0x0000000000037941 */ /* 0x000fea0003800200 */
.L_x_389:
        /* <DEDUP_REMOVED lines=53> */
.L_x_387:
[----:B------:R-:W-:Y:S05]  /*fac0*/  BSYNC.RECONVERGENT B2 ;  /* 0x0000000000027941 */ /* 0x000fea0003800200 */
.L_x_386:
[----:B------:R-:W-:Y:S01]  /*fad0*/  I2FP.F32.U32 R129, R4 ;  /* 0x0000000400817245 */ /* 0x000fe20000201000 */
[----:B------:R-:W-:Y:S01]  /*fae0*/  BSSY.RECONVERGENT B2, `(.L_x_391) ;  /* 0x0000057000027945 */ /* 0x000fe20003800200 */
[----:B------:R-:W-:Y:S01]  /*faf0*/  ISETP.NE.AND P5, PT, R134, 0x1, PT ;  /* 0x000000018600780c */ /* 0x000fe20003fa5270 */
[----:B------:R-:W-:Y:S01]  /*fb00*/  IMAD.MOV.U32 R130, RZ, RZ, R166 ;  /* 0x000000ffff827224 */ /* 0x000fe200078e00a6 */
[----:B------:R-:W-:Y:S01]  /*fb10*/  SHF.L.U32 R128, R131, 0x10, RZ ;  /* 0x0000001083807819 */ /* 0x000fe200000006ff */
        /* <DEDUP_REMOVED lines=16> */
.L_x_393:
        /* <DEDUP_REMOVED lines=13> */
.L_x_395:
[----:B------:R-:W-:Y:S05]  /*fcf0*/  BSYNC.RECONVERGENT B3 ;  /* 0x0000000000037941 */ /* 0x000fea0003800200 */
.L_x_394:
        /* <DEDUP_REMOVED lines=53> */
.L_x_392:
[----:B------:R-:W-:Y:S05]  /*10050*/  BSYNC.RECONVERGENT B2 ;  /* 0x0000000000027941 */ /* 0x000fea0003800200 */
.L_x_391:
        /* <DEDUP_REMOVED lines=26> */
.L_x_398:
        /* <DEDUP_REMOVED lines=13> */
.L_x_400:
[----:B------:R-:W-:Y:S05]  /*102d0*/  BSYNC.RECONVERGENT B3 ;  /* 0x0000000000037941 */ /* 0x000fea0003800200 */
.L_x_399:
        /* <DEDUP_REMOVED lines=53> */
.L_x_397:
[----:B------:R-:W-:Y:S05]  /*10630*/  BSYNC.RECONVERGENT B2 ;  /* 0x0000000000027941 */ /* 0x000fea0003800200 */
.L_x_396:
        /* <DEDUP_REMOVED lines=20> */
.L_x_403:
        /* <DEDUP_REMOVED lines=15> */
.L_x_405:
[----:B------:R-:W-:Y:S05]  /*10870*/  BSYNC.RECONVERGENT B3 ;  /* 0x0000000000037941 */ /* 0x000fea0003800200 */
.L_x_404:
        /* <DEDUP_REMOVED lines=52> */
[----:B------:R-:W-:-:S07]  /*10bc0*/  IMAD.MOV.U32 R222, RZ, RZ, R128 ;  /* 0x000000ffffde7224 */ /* 0x000fce00078e0080 */
.L_x_402:
[----:B------:R-:W-:Y:S05]  /*10bd0*/  BSYNC.RECONVERGENT B2 ;  /* 0x0000000000027941 */ /* 0x000fea0003800200 */
.L_x_401:
[----:B------:R-:W-:Y:S02]  /*10be0*/  I2FP.F32.U32 R129, R130 ;  /* 0x0000008200817245 */ /* 0x000fe40000201000 */
[----:B------:R-:W-:Y:S02]  /*10bf0*/  PRMT R128, R123, 0x7632, R128 ;  /* 0x000076327b807816 */ /* 0x000fe40000000080 */
[----:B------:R-:W-:Y:S01]  /*10c00*/  @P1 PRMT R130, R127, 0x7632, R130 ;  /* 0x000076327f821816 */ /* 0x000fe20000000082 */
[----:B------:R-:W-:Y:S01]  /*10c10*/  FFMA.FTZ R129, R129, R226, 1.1641532182693481445e-10 ;  /* 0x2f00000081817423 */ /* 0x000fe200000100e2 */
[----:B------:R-:W-:-:S03]  /*10c20*/  SHF.L.U32 R128, R128, 0x10, RZ ;  /* 0x0000001080807819 */ /* 0x000fc600000006ff */
[----:B------:R-:W-:Y:S01]  /*10c30*/  @P1 IMAD.U32 R130, R130, 0x10000, RZ ;  /* 0x0001000082821824 */ /* 0x000fe200078e00ff */
[----:B------:R-:W-:Y:S01]  /*10c40*/  FSETP.GTU.FTZ.AND P6, PT, R129, R216, PT ;  /* 0x000000d88100720b */ /* 0x000fe20003fdc000 */
[----:B------:R-:W-:Y:S01]  /*10c50*/  FMUL.FTZ R128, R128, R225 ;  /* 0x000000e180807220 */ /* 0x000fe20000410000 */
[----:B------:R-:W-:-:S04]  /*10c60*/  PRMT R129, R224, 0x5410, R174 ;  /* 0x00005410e0817816 */ /* 0x000fc800000000ae */
[----:B------:R-:W-:-:S05]  /*10c70*/  FSEL R128, R128, RZ, !P6 ;  /* 0x000000ff80807208 */ /* 0x000fca0007000000 */
[----:B------:R-:W-:Y:S01]  /*10c80*/  FADD.FTZ R229, R229, R128 ;  /* 0x00000080e5e57221 */ /* 0x000fe20000010000 */
[----:B------:R-:W-:-:S03]  /*10c90*/  SEL R128, RZ, 0x1, P6 ;  /* 0x00000001ff807807 */ /* 0x000fc60003000000 */
[----:B------:R-:W-:Y:S01]  /*10ca0*/  @P1 FADD.FTZ R216, R229, R130 ;  /* 0x00000082e5d81221 */ /* 0x000fe20000010000 */
[----:B------:R-:W-:Y:S01]  /*10cb0*/  @!P1 IMAD.MOV.U32 R216, RZ, RZ, R229 ;  /* 0x000000ffffd89224 */ /* 0x000fe200078e00e5 */
[----:B------:R-:W-:Y:S02]  /*10cc0*/  PRMT R174, R128, 0x7610, R174 ;  /* 0x0000761080ae7816 */ /* 0x000fe400000000ae */
[----:B------:R-:W-:Y:S02]  /*10cd0*/  PRMT R130, R227, 0x5410, R228 ;  /* 0x00005410e3827816 */ /* 0x000fe400000000e4 */
[----:B------:R-:W-:Y:S02]  /*10ce0*/  F2FP.BF16.F32.PACK_AB R131, RZ, R216 ;  /* 0x000000d8ff83723e */ /* 0x000fe400000010ff */
[----:B------:R-:W-:Y:S02]  /*10cf0*/  PRMT R128, R133, 0x5410, R221 ;  /* 0x0000541085807816 */ /* 0x000fe400000000dd */
[----:B------:R-:W-:Y:S01]  /*10d00*/  PRMT R131, R223, 0x5410, R131 ;  /* 0x00005410df837816 */ /* 0x000fe20000000083 */
[----:B------:R-:W-:Y:S06]  /*10d10*/  BRA `(.L_x_406) ;  /* 0x0000002c00c47947 */ /* 0x000fec0003800000 */
.L_x_325:
        /* <DEDUP_REMOVED lines=16> */
.L_x_409:
        /* <DEDUP_REMOVED lines=13> */
.L_x_411:
[----:B------:R-:W-:Y:S05]  /*10ef0*/  BSYNC.RECONVERGENT B3 ;  /* 0x0000000000037941 */ /* 0x000fea0003800200 */
.L_x_410:
        /* <DEDUP_REMOVED lines=52> */
.L_x_408:
[----:B------:R-:W-:Y:S05]  /*11240*/  BSYNC.RECONVERGENT B2 ;  /* 0x0000000000027941 */ /* 0x000fea0003800200 */
.L_x_407:
[----:B------:R-:W0:Y:S01]  /*11250*/  LDC R227, c[0x0][0x408] ;  /* 0x00010200ffe37b82 */ /* 0x000e220000000800 */
[----:B------:R-:W-:Y:S01]  /*11260*/  I2FP.F32.U32 R133, R133 ;  /* 0x0000008500857245 */ /* 0x000fe20000201000 */
[----:B------:R-:W-:Y:S01]  /*11270*/  IMAD.MOV.U32 R216, RZ, RZ, 0x2f800000 ;  /* 0x2f800000ffd87424 */ /* 0x000fe200078e00ff */
[----:B------:R-:W-:Y:S01]  /*11280*/  ISETP.NE.AND P3, PT, R135, 0x1, PT ;  /* 0x000000018700780c */ /* 0x000fe20003f65270 */
[----:B-----5:R-:W-:Y:S01]  /*11290*/  IMAD.U32 R4, R128, 0x10000, RZ ;  /* 0x0001000080047824 */ /* 0x020fe200078e00ff */
[----:B------:R-:W-:Y:S01]  /*112a0*/  @P1 SHF.L.U32 R134, R124, 0x10, RZ ;  /* 0x000000107c861819 */ /* 0x000fe200000006ff */
[----:B------:R-:W-:Y:S01]  /*112b0*/  FFMA.FTZ R133, R133, R216, 1.1641532182693481445e-10 ;  /* 0x2f00000085857423 */ /* 0x000fe200000100d8 */
[----:B------:R-:W-:Y:S01]  /*112c0*/  LOP3.LUT R184, R184, 0xffffffef, RZ, 0xc0, !PT ;  /* 0xffffffefb8b87812 */ /* 0x000fe200078ec0ff */
[----:B------:R-:W1:Y:S01]  /*112d0*/  LDC R226, c[0x0][0x404] ;  /* 0x00010100ffe27b82 */ /* 0x000e620000000800 */
[----:B------:R-:W-:Y:S01]  /*112e0*/  BSSY.RECONVERGENT B2, `(.L_x_412) ;  /* 0x0000057000027945 */ /* 0x000fe20003800200 */
[----:B------:R-:W-:Y:S01]  /*112f0*/  PRMT R128, R128, 0x7632, R128 ;  /* 0x0000763280807816 */ /* 0x000fe20000000080 */
[----:B0-----:R-:W-:Y:S01]  /*11300*/  FMUL.FTZ R4, R4, R227 ;  /* 0x000000e304047220 */ /* 0x001fe20000410000 */
[----:B-1----:R-:W-:-:S04]  /*11310*/  FSETP.GTU.FTZ.AND P2, PT, R133, R226, PT ;  /* 0x000000e28500720b */ /* 0x002fc80003f5c000 */
[----:B------:R-:W-:Y:S01]  /*11320*/  FSEL R175, R4, RZ, !P2 ;  /* 0x000000ff04af7208 */ /* 0x000fe20005000000 */
[----:B------:R-:W-:Y:S01]  /*11330*/  IMAD.MOV.U32 R4, RZ, RZ, R166 ;  /* 0x000000ffff047224 */ /* 0x000fe200078e00a6 */
[----:B------:R-:W-:-:S03]  /*11340*/  PLOP3.LUT P2, PT, P2, PT, PT, 0x8, 0x80 ;  /* 0x000000000080781c */ /* 0x000fc6000174e170 */
        /* <DEDUP_REMOVED lines=13> */
.L_x_414:
        /* <DEDUP_REMOVED lines=13> */
.L_x_416:
[----:B------:R-:W-:Y:S05]  /*114f0*/  BSYNC.RECONVERGENT B3 ;  /* 0x0000000000037941 */ /* 0x000fea0003800200 */
.L_x_415:
        /* <DEDUP_REMOVED lines=53> */
.L_x_413:
[----:B------:R-:W-:Y:S05]  /*11850*/  BSYNC.RECONVERGENT B2 ;  /* 0x0000000000027941 */ /* 0x000fea0003800200 */
.L_x_412:
        /* <DEDUP_REMOVED lines=9> */
[----:B------:R-:W-:-:S04]  /*118f0*/  FSETP.GTU.FTZ.AND P3, PT, R135, R226, PT ;  /* 0x000000e28700720b */ /* 0x000fc80003f7c000 */
[----:B------:R-:W-:Y:S01]  /*11900*/  FSEL R187, R128, RZ, !P3 ;  /* 0x000000ff80bb7208 */ /* 0x000fe20005800000 */
[----:B------:R-:W-:Y:S01]  /*11910*/  HFMA2 R128, -RZ, RZ, 0, 1.1920928955078125e-07 ;  /* 0x00000002ff807431 */ /* 0x000fe200000001ff */
        /* <DEDUP_REMOVED lines=14> */
.L_x_419:
        /* <DEDUP_REMOVED lines=8> */
[----:B------:R-:W-:Y:S01]  /*11a80*/  @!P2 VIADD R2, R164, 0x1 ;  /* 0x00000001a402a836 */ /* 0x000fe20000000000 */
[----:B------:R-:W-:Y:S02]  /*11a90*/  @!P2 MOV R179, RZ ;  /* 0x000000ff00b3a202 */ /* 0x000fe40000000f00 */
[----:B------:R-:W-:-:S13]  /*11aa0*/  ISETP.NE.AND P3, PT, R181, RZ, !P2 ;  /* 0x000000ffb500720c */ /* 0x000fda0005765270 */
[----:B------:R-:W-:-:S04]  /*11ab0*/  @P3 IMAD.MOV R2, RZ, RZ, R164 ;  /* 0x000000ffff023224 */ /* 0x000fc800078e02a4 */
[----:B------:R-:W-:-:S07]  /*11ac0*/  @!P2 IMAD.MOV.U32 R164, RZ, RZ, R2 ;  /* 0x000000ffffa4a224 */ /* 0x000fce00078e0002 */
.L_x_421:
[----:B------:R-:W-:Y:S05]  /*11ad0*/  BSYNC.RECONVERGENT B3 ;  /* 0x0000000000037941 */ /* 0x000fea0003800200 */
.L_x_420:
        /* <DEDUP_REMOVED lines=53> */
.L_x_418:
[----:B------:R-:W-:Y:S05]  /*11e30*/  BSYNC.RECONVERGENT B2 ;  /* 0x0000000000027941 */ /* 0x000fea0003800200 */
.L_x_417:
[----:B------:R-:W-:Y:S01]  /*11e40*/  I2FP.F32.U32 R135, R4 ;  /* 0x0000000400877245 */ /* 0x000fe20000201000 */
[----:B------:R-:W-:Y:S01]  /*11e50*/  IMAD.U32 R4, R129, 0x10000, RZ ;  /* 0x0001000081047824 */ /* 0x000fe200078e00ff */
[----:B------:R-:W-:Y:S01]  /*11e60*/  LOP3.LUT R184, R184, 0xfffffffb, RZ, 0xc0, !PT ;  /* 0xfffffffbb8b87812 */ /* 0x000fe200078ec0ff */
[----:B------:R-:W-:Y:S01]  /*11e70*/  BSSY.RECONVERGENT B2, `(.L_x_422) ;  /* 0x000005a000027945 */ /* 0x000fe20003800200 */
[----:B------:R-:W-:Y:S02]  /*11e80*/  IMAD.MOV.U32 R134, RZ, RZ, 0x2 ;  /* 0x00000002ff867424 */ /* 0x000fe400078e00ff */
[----:B------:R-:W-:Y:S01]  /*11e90*/  FFMA.FTZ R135, R135, R216, 1.1641532182693481445e-10 ;  /* 0x2f00000087877423 */ /* 0x000fe200000100d8 */
[----:B------:R-:W-:-:S04]  /*11ea0*/  FMUL.FTZ R4, R4, R227 ;  /* 0x000000e304047220 */ /* 0x000fc80000410000 */
[----:B------:R-:W-:Y:S01]  /*11eb0*/  FSETP.GTU.FTZ.AND P2, PT, R135, R226, PT ;  /* 0x000000e28700720b */ /* 0x000fe20003f5c000 */
[----:B------:R-:W-:-:S03]  /*11ec0*/  @P1 IMAD.U32 R135, R125, 0x10000, RZ ;  /* 0x000100007d871824 */ /* 0x000fc600078e00ff */
[----:B------:R-:W-:Y:S02]  /*11ed0*/  FSEL R188, R4, RZ, !P2 ;  /* 0x000000ff04bc7208 */ /* 0x000fe40005000000 */
[----:B------:R-:W-:Y:S02]  /*11ee0*/  PLOP3.LUT P3, PT, P2, PT, PT, 0x8, 0x80 ;  /* 0x000000000080781c */ /* 0x000fe4000176e170 */
[----:B------:R-:W-:Y:S01]  /*11ef0*/  ISETP.NE.AND P2, PT, R128, 0x1, PT ;  /* 0x000000018000780c */ /* 0x000fe20003f45270 */
[----:B------:R-:W-:Y:S01]  /*11f00*/  @P1 FADD.FTZ R188, R135, R188 ;  /* 0x000000bc87bc1221 */ /* 0x000fe20000010000 */
[----:B------:R-:W-:Y:S02]  /*11f10*/  PRMT R4, R129, 0x7632, R4 ;  /* 0x0000763281047816 */ /* 0x000fe40000000004 */
[----:B------:R-:W-:Y:S02]  /*11f20*/  MOV R129, R166 ;  /* 0x000000a600817202 */ /* 0x000fe40000000f00 */
[----:B------:R-:W-:-:S05]  /*11f30*/  F2FP.BF16.F32.PACK_AB R224, RZ, R188 ;  /* 0x000000bcffe0723e */ /* 0x000fca00000010ff */
        /* <DEDUP_REMOVED lines=10> */
.L_x_424:
        /* <DEDUP_REMOVED lines=13> */
.L_x_426:
[----:B------:R-:W-:Y:S05]  /*120b0*/  BSYNC.RECONVERGENT B3 ;  /* 0x0000000000037941 */ /* 0x000fea0003800200 */
.L_x_425:
        /* <DEDUP_REMOVED lines=49> */
[----:B------:R-:W-:Y:S01]  /*123d0*/  IMAD.MOV.U32 R134, RZ, RZ, RZ ;  /* 0x000000ffff867224 */ /* 0x000fe200078e00ff */
[----:B------:R-:W-:Y:S01]  /*123e0*/  LOP3.LUT R2, R2, UR24, R129, 0x96, !PT ;  /* 0x0000001802027c12 */ /* 0x000fe2000f8e9681 */
[----:B------:R-:W-:Y:S02]  /*123f0*/  IMAD.MOV.U32 R129, RZ, RZ, R222 ;  /* 0x000000ffff817224 */ /* 0x000fe400078e00de */
[----:B------:R-:W-:-:S07]  /*12400*/  IMAD.MOV.U32 R222, RZ, RZ, R128 ;  /* 0x000000ffffde7224 */ /* 0x000fce00078e0080 */
.L_x_423:
[----:B------:R-:W-:Y:S05]  /*12410*/  BSYNC.RECONVERGENT B2 ;  /* 0x0000000000027941 */ /* 0x000fea0003800200 */
.L_x_422:
[----:B------:R-:W-:Y:S01]  /*12420*/  I2FP.F32.U32 R129, R129 ;  /* 0x0000008100817245 */ /* 0x000fe20000201000 */
[----:B------:R-:W-:Y:S01]  /*12430*/  BSSY.RECONVERGENT B2, `(.L_x_427) ;  /* 0x000005c000027945 */ /* 0x000fe20003800200 */
[----:B------:R-:W-:Y:S02]  /*12440*/  SHF.L.U32 R4, R4, 0x10, RZ ;  /* 0x0000001004047819 */ /* 0x000fe400000006ff */
[----:B------:R-:W-:Y:S01]  /*12450*/  @P1 PRMT R128, R125, 0x7632, R128 ;  /* 0x000076327d801816 */ /* 0x000fe20000000080 */
[----:B------:R-:W-:Y:S01]  /*12460*/  FFMA.FTZ R129, R129, R216, 1.1641532182693481445e-10 ;  /* 0x2f00000081817423 */ /* 0x000fe200000100d8 */
[----:B------:R-:W-:Y:S01]  /*12470*/  LOP3.LUT R184, R184, 0xfffffffd, RZ, 0xc0, !PT ;  /* 0xfffffffdb8b87812 */ /* 0x000fe200078ec0ff */
[----:B------:R-:W-:Y:S02]  /*12480*/  FMUL.FTZ R4, R4, R227 ;  /* 0x000000e304047220 */ /* 0x000fe40000410000 */
[----:B------:R-:W-:Y:S01]  /*12490*/  @P1 IMAD.U32 R128, R128, 0x10000, RZ ;  /* 0x0001000080801824 */ /* 0x000fe200078e00ff */
[----:B------:R-:W-:-:S04]  /*124a0*/  FSETP.GTU.FTZ.AND P2, PT, R129, R226, PT ;  /* 0x000000e28100720b */ /* 0x000fc80003f5c000 */
[----:B------:R-:W-:Y:S01]  /*124b0*/  FSEL R197, R4, RZ, !P2 ;  /* 0x000000ff04c57208 */ /* 0x000fe20005000000 */
[----:B------:R-:W-:Y:S01]  /*124c0*/  IMAD.MOV.U32 R4, RZ, RZ, R166 ;  /* 0x000000ffff047224 */ /* 0x000fe200078e00a6 */
[----:B------:R-:W-:Y:S02]  /*124d0*/  PLOP3.LUT P3, PT, P2, PT, PT, 0x8, 0x80 ;  /* 0x000000000080781c */ /* 0x000fe4000176e170 */
[----:B------:R-:W-:Y:S01]  /*124e0*/  ISETP.NE.AND P2, PT, R134, 0x1, PT ;  /* 0x000000018600780c */ /* 0x000fe20003f45270 */
[----:B------:R-:W-:Y:S01]  /*124f0*/  @P1 FADD.FTZ R197, R128, R197 ;  /* 0x000000c580c51221 */ /* 0x000fe20000010000 */
[----:B------:R-:W-:-:S04]  /*12500*/  IMAD.MOV.U32 R128, RZ, RZ, 0x2 ;  /* 0x00000002ff807424 */ /* 0x000fc800078e00ff */
        /* <DEDUP_REMOVED lines=11> */
.L_x_429:
        /* <DEDUP_REMOVED lines=13> */
.L_x_431:
[----:B------:R-:W-:Y:S05]  /*12690*/  BSYNC.RECONVERGENT B3 ;  /* 0x0000000000037941 */ /* 0x000fea0003800200 */
.L_x_430:
        /* <DEDUP_REMOVED lines=53> */
.L_x_428:
[----:B------:R-:W-:Y:S05]  /*129f0*/  BSYNC.RECONVERGENT B2 ;  /* 0x0000000000027941 */ /* 0x000fea0003800200 */
.L_x_427:
[----:B------:R-:W-:Y:S01]  /*12a00*/  I2FP.F32.U32 R129, R4 ;  /* 0x0000000400817245 */ /* 0x000fe20000201000 */
[----:B------:R-:W-:Y:S01]  /*12a10*/  IMAD.U32 R4, R130, 0x10000, RZ ;  /* 0x0001000082047824 */ /* 0x000fe200078e00ff */
[----:B------:R-:W-:Y:S01]  /*12a20*/  ISETP.NE.AND P3, PT, R128, 0x1, PT ;  /* 0x000000018000780c */ /* 0x000fe20003f65270 */
[----:B------:R-:W-:Y:S01]  /*12a30*/  BSSY.RECONVERGENT B2, `(.L_x_432) ;  /* 0x0000058000027945 */ /* 0x000fe20003800200 */
[----:B------:R-:W-:Y:S01]  /*12a40*/  @P1 SHF.L.U32 R135, R126, 0x10, RZ ;  /* 0x000000107e871819 */ /* 0x000fe200000006ff */
[----:B------:R-:W-:Y:S01]  /*12a50*/  FFMA.FTZ R129, R129, R216, 1.1641532182693481445e-10 ;  /* 0x2f00000081817423 */ /* 0x000fe200000100d8 */
[----:B------:R-:W-:Y:S01]  /*12a60*/  FMUL.FTZ R4, R4, R227 ;  /* 0x000000e304047220 */ /* 0x000fe20000410000 */
[----:B------:R-:W-:Y:S01]  /*12a70*/  PRMT R130, R130, 0x7632, R130 ;  /* 0x0000763282827816 */ /* 0x000fe20000000082 */
[----:B------:R-:W-:Y:S02]  /*12a80*/  IMAD.MOV.U32 R134, RZ, RZ, 0x2 ;  /* 0x00000002ff867424 */ /* 0x000fe400078e00ff */
[----:B------:R-:W-:-:S04]  /*12a90*/  FSETP.GTU.FTZ.AND P2, PT, R129, R226, PT ;  /* 0x000000e28100720b */ /* 0x000fc80003f5c000 */
[----:B------:R-:W-:Y:S01]  /*12aa0*/  FSEL R198, R4, RZ, !P2 ;  /* 0x000000ff04c67208 */ /* 0x000fe20005000000 */
[----:B------:R-:W-:Y:S01]  /*12ab0*/  IMAD.MOV.U32 R4, RZ, RZ, R166 ;  /* 0x000000ffff047224 */ /* 0x000fe200078e00a6 */
        /* <DEDUP_REMOVED lines=12> */
.L_x_434:
        /* <DEDUP_REMOVED lines=13> */
.L_x_436:
[----:B------:R-:W-:Y:S05]  /*12c50*/  BSYNC.RECONVERGENT B3 ;  /* 0x0000000000037941 */ /* 0x000fea0003800200 */
.L_x_435:
        /* <DEDUP_REMOVED lines=53> */
.L_x_433:
[----:B------:R-:W-:Y:S05]  /*12fb0*/  BSYNC.RECONVERGENT B2 ;  /* 0x0000000000027941 */ /* 0x000fea0003800200 */
.L_x_432:
[----:B------:R-:W-:Y:S01]  /*12fc0*/  I2FP.F32.U32 R129, R4 ;  /* 0x0000000400817245 */ /* 0x000fe20000201000 */
[----:B------:R-:W-:Y:S01]  /*12fd0*/  IMAD.U32 R130, R130, 0x10000, RZ ;  /* 0x0001000082827824 */ /* 0x000fe200078e00ff */
[----:B------:R-:W-:Y:S01]  /*12fe0*/  ISETP.NE.AND P4, PT, R134, 0x1, PT ;  /* 0x000000018600780c */ /* 0x000fe20003f85270 */
[----:B------:R-:W-:Y:S01]  /*12ff0*/  BSSY.RECONVERGENT B2, `(.L_x_437) ;  /* 0x0000058000027945 */ /* 0x000fe20003800200 */
[----:B------:R-:W-:Y:S01]  /*13000*/  @P1 PRMT R4, R126, 0x7632, R4 ;  /* 0x000076327e041816 */ /* 0x000fe20000000004 */
[----:B------:R-:W-:Y:S01]  /*13010*/  FFMA.FTZ R129, R129, R216, 1.1641532182693481445e-10 ;  /* 0x2f00000081817423 */ /* 0x000fe200000100d8 */
[----:B------:R-:W-:Y:S01]  /*13020*/  FMUL.FTZ R130, R130, R227 ;  /* 0x000000e382827220 */ /* 0x000fe20000410000 */
[----:B------:R-:W-:Y:S02]  /*13030*/  HFMA2 R128, -RZ, RZ, 0, 1.1920928955078125e-07 ;  /* 0x00000002ff807431 */ /* 0x000fe400000001ff */
[----:B------:R-:W-:Y:S01]  /*13040*/  @P1 IMAD.U32 R4, R4, 0x10000, RZ ;  /* 0x0001000004041824 */ /* 0x000fe200078e00ff */
[----:B------:R-:W-:-:S04]  /*13050*/  FSETP.GTU.FTZ.AND P3, PT, R129, R226, PT ;  /* 0x000000e28100720b */ /* 0x000fc80003f7c000 */
[----:B------:R-:W-:Y:S02]  /*13060*/  FSEL R207, R130, RZ, !P3 ;  /* 0x000000ff82cf7208 */ /* 0x000fe40005800000 */
[----:B------:R-:W-:-:S03]  /*13070*/  PLOP3.LUT P3, PT, P3, PT, PT, 0x8, 0x80 ;  /* 0x000000000080781c */ /* 0x000fc60001f6e170 */
[----:B------:R-:W-:Y:S01]  /*13080*/  @P1 FADD.FTZ R207, R4, R207 ;  /* 0x000000cf04cf1221 */ /* 0x000fe20000010000 */
[----:B------:R-:W-:-:S04]  /*13090*/  IMAD.MOV.U32 R4, RZ, RZ, R166 ;  /* 0x000000ffff047224 */ /* 0x000fc800078e00a6 */
        /* <DEDUP_REMOVED lines=10> */
.L_x_439:
        /* <DEDUP_REMOVED lines=13> */
.L_x_441:
[----:B------:R-:W-:Y:S05]  /*13210*/  BSYNC.RECONVERGENT B3 ;  /* 0x0000000000037941 */ /* 0x000fea0003800200 */
.L_x_440:
        /* <DEDUP_REMOVED lines=53> */
.L_x_438:
[----:B------:R-:W-:Y:S05]  /*13570*/  BSYNC.RECONVERGENT B2 ;  /* 0x0000000000027941 */ /* 0x000fea0003800200 */
.L_x_437:
[----:B------:R-:W-:Y:S01]  /*13580*/  I2FP.F32.U32 R129, R4 ;  /* 0x0000000400817245 */ /* 0x000fe20000201000 */
[----:B------:R-:W-:Y:S01]  /*13590*/  IMAD.U32 R4, R131, 0x10000, RZ ;  /* 0x0001000083047824 */ /* 0x000fe200078e00ff */
[----:B------:R-:W-:Y:S01]  /*135a0*/  ISETP.NE.AND P5, PT, R128, 0x1, PT ;  /* 0x000000018000780c */ /* 0x000fe20003fa5270 */
[----:B------:R-:W-:Y:S01]  /*135b0*/  @P1 IMAD.U32 R135, R127, 0x10000, RZ ;  /* 0x000100007f871824 */ /* 0x000fe200078e00ff */
[----:B------:R-:W-:Y:S01]  /*135c0*/  BSSY.RECONVERGENT B2, `(.L_x_442) ;  /* 0x0000057000027945 */ /* 0x000fe20003800200 */
[----:B------:R-:W-:Y:S01]  /*135d0*/  FFMA.FTZ R129, R129, R216, 1.1641532182693481445e-10 ;  /* 0x2f00000081817423 */ /* 0x000fe200000100d8 */
[----:B------:R-:W-:Y:S01]  /*135e0*/  FMUL.FTZ R4, R4, R227 ;  /* 0x000000e304047220 */ /* 0x000fe20000410000 */
[----:B------:R-:W-:-:S03]  /*135f0*/  PRMT R230, R131, 0x7632, R230 ;  /* 0x0000763283e67816 */ /* 0x000fc600000000e6 */
[----:B------:R-:W-:Y:S02]  /*13600*/  FSETP.GTU.FTZ.AND P4, PT, R129, R226, PT ;  /* 0x000000e28100720b */ /* 0x000fe40003f9c000 */
[----:B------:R-:W-:Y:S02]  /*13610*/  MOV R129, R166 ;  /* 0x000000a600817202 */ /* 0x000fe40000000f00 */
[----:B------:R-:W-:Y:S01]  /*13620*/  FSEL R208, R4, RZ, !P4 ;  /* 0x000000ff04d07208 */ /* 0x000fe20006000000 */
[----:B------:R-:W-:Y:S01]  /*13630*/  IMAD.MOV.U32 R4, RZ, RZ, 0x2 ;  /* 0x00000002ff047424 */ /* 0x000fe200078e00ff */
[----:B------:R-:W-:-:S03]  /*13640*/  PLOP3.LUT P4, PT, P4, PT, PT, 0x8, 0x80 ;  /* 0x000000000080781c */ /* 0x000fc6000278e170 */
[----:B------:R-:W-:-:S05]  /*13650*/  @P1 FADD.FTZ R208, R135, R208 ;  /* 0x000000d087d01221 */ /* 0x000fca0000010000 */
        /* <DEDUP_REMOVED lines=10> */
.L_x_444:
        /* <DEDUP_REMOVED lines=13> */
.L_x_446:
[----:B------:R-:W-:Y:S05]  /*137d0*/  BSYNC.RECONVERGENT B3 ;  /* 0x0000000000037941 */ /* 0x000fea0003800200 */
.L_x_445:
        /* <DEDUP_REMOVED lines=53> */
.L_x_443:
[----:B------:R-:W-:Y:S05]  /*13b30*/  BSYNC.RECONVERGENT B2 ;  /* 0x0000000000027941 */ /* 0x000fea0003800200 */
.L_x_442:
[----:B------:R-:W-:Y:S02]  /*13b40*/  I2FP.F32.U32 R129, R129 ;  /* 0x0000008100817245 */ /* 0x000fe40000201000 */
[----:B------:R-:W-:Y:S02]  /*13b50*/  SHF.L.U32 R230, R230, 0x10, RZ ;  /* 0x00000010e6e67819 */ /* 0x000fe400000006ff */
[----:B------:R-:W-:Y:S01]  /*13b60*/  @P1 PRMT R128, R127, 0x7632, R128 ;  /* 0x000076327f801816 */ /* 0x000fe20000000080 */
[----:B------:R-:W-:Y:S01]  /*13b70*/  FFMA.FTZ R129, R129, R216, 1.1641532182693481445e-10 ;  /* 0x2f00000081817423 */ /* 0x000fe200000100d8 */
[----:B------:R-:W-:Y:S01]  /*13b80*/  PRMT R130, R228, 0x5410, R229 ;  /* 0x00005410e4827816 */ /* 0x000fe200000000e5 */
[----:B------:R-:W-:Y:S02]  /*13b90*/  FMUL.FTZ R230, R230, R227 ;  /* 0x000000e3e6e67220 */ /* 0x000fe40000410000 */
[----:B------:R-:W-:Y:S01]  /*13ba0*/  @P1 IMAD.U32 R131, R128, 0x10000, RZ ;  /* 0x0001000080831824 */ /* 0x000fe200078e00ff */
[----:B------:R-:W-:-:S02]  /*13bb0*/  FSETP.GTU.FTZ.AND P5, PT, R129, R226, PT ;  /* 0x000000e28100720b */ /* 0x000fc40003fbc000 */
[----:B------:R-:W-:Y:S02]  /*13bc0*/  PRMT R129, R224, 0x5410, R223 ;  /* 0x00005410e0817816 */ /* 0x000fe400000000df */
[----:B------:R-:W-:Y:S02]  /*13bd0*/  FSEL R216, R230, RZ, !P5 ;  /* 0x000000ffe6d87208 */ /* 0x000fe40006800000 */
[----:B------:R-:W-:Y:S02]  /*13be0*/  PLOP3.LUT P5, PT, P5, PT, PT, 0x8, 0x80 ;  /* 0x000000000080781c */ /* 0x000fe40002fae170 */
[----:B------:R-:W-:Y:S01]  /*13bf0*/  PRMT R128, R133, 0x5410, R221 ;  /* 0x0000541085807816 */ /* 0x000fe200000000dd */
[----:B------:R-:W-:-:S05]  /*13c00*/  @P1 FADD.FTZ R216, R131, R216 ;  /* 0x000000d883d81221 */ /* 0x000fca0000010000 */
[----:B------:R-:W-:-:S04]  /*13c10*/  F2FP.BF16.F32.PACK_AB R131, RZ, R216 ;  /* 0x000000d8ff83723e */ /* 0x000fc800000010ff */
[----:B------:R-:W-:-:S07]  /*13c20*/  PRMT R131, R225, 0x5410, R131 ;  /* 0x00005410e1837816 */ /* 0x000fce0000000083 */
.L_x_406:
        /* <DEDUP_REMOVED lines=26> */
[----:B------:R-:W-:Y:S02]  /*13dd0*/  PRMT R133, R172, 0x7104, RZ ;  /* 0x00007104ac857816 */ /* 0x000fe400000000ff */
[----:B------:R-:W-:Y:S02]  /*13de0*/  LOP3.LUT R131, R131, 0xff0000, RZ, 0xc0, !PT ;  /* 0x00ff000083837812 */ /* 0x000fe400078ec0ff */
[----:B------:R-:W-:Y:S02]  /*13df0*/  LOP3.LUT R224, R170, 0xff, RZ, 0xc0, !PT ;  /* 0x000000ffaae07812 */ /* 0x000fe400078ec0ff */
[----:B------:R-:W-:-:S02]  /*13e00*/  PRMT R130, R131, 0x4210, R130 ;  /* 0x0000421083827816 */ /* 0x000fc40000000082 */
[----:B------:R-:W-:Y:S01]  /*13e10*/  LOP3.LUT R134, R169, 0xff, RZ, 0xc0, !PT ;  /* 0x000000ffa9867812 */ /* 0x000fe200078ec0ff */
[----:B------:R-:W-:Y:S01]  /*13e20*/  IMAD.WIDE.U32 R224, R224, 0x1000000, RZ ;  /* 0x01000000e0e07825 */ /* 0x000fe200078e00ff */
        /* <DEDUP_REMOVED lines=11> */
.L_x_447:
[----:B------:R-:W-:Y:S01]  /*13ee0*/  IMAD.MOV.U32 R221, RZ, RZ, R222 ;  /* 0x000000ffffdd7224 */ /* 0x000fe200078e00de */
[----:B------:R-:W-:-:S07]  /*13ef0*/  IADD3 R132, PT, PT, R132, 0x20, RZ ;  /* 0x0000002084847810 */ /* 0x000fce0007ffe0ff */
.L_x_324:
[----:B------:R-:W-:Y:S05]  /*13f00*/  BSYNC.RECONVERGENT B1 ;  /* 0x0000000000017941 */ /* 0x000fea0003800200 */
.L_x_323:
[----:B------:R-:W-:Y:S01]  /*13f10*/  ISETP.GE.U32.AND P0, PT, R0, 0x60, PT ;  /* 0x000000600000780c */ /* 0x000fe20003f06070 */
[----:B------:R-:W-:Y:S01]  /*13f20*/  BSSY.RECONVERGENT B1, `(.L_x_448) ;  /* 0x00008f9000017945 */ /* 0x000fe20003800200 */
[----:B------:R-:W-:-:S11]  /*13f30*/  LOP3.LUT R184, R184, 0xffffff7f, RZ, 0xc0, !PT ;  /* 0xffffff7fb8b87812 */ /* 0x000fd600078ec0ff */
[----:B------:R-:W-:Y:S01]  /*13f40*/  @P0 LOP3.LUT R184, R184, 0x80, RZ, 0xfc, !PT ;  /* 0x00000080b8b80812 */ /* 0x000fe200078efcff */
[----:B------:R-:W-:Y:S06]  /*13f50*/  @!P0 BRA `(.L_x_449) ;  /* 0x0000008c00d48947 */ /* 0x000fec0003800000 */
[----:B------:R-:W-:Y:S01]  /*13f60*/  ISETP.NE.U32.AND P0, PT, RZ, UR8, PT ;  /* 0x00000008ff007c0c */ /* 0x000fe2000bf05070 */
[----:B01----:R-:W0:Y:S01]  /*13f70*/  LDC.64 R128, c[0x0][0x390] ;  /* 0x0000e400ff807b82 */ /* 0x003e220000000a00 */
        /* <DEDUP_REMOVED lines=14> */
[----:B0-----:R-:W-:Y:S02]  /*14060*/  IMAD.MOV.U32 R135, RZ, RZ, 0x2 ;  /* 0x00000002ff877424 */ /* 0x001fe400078e00ff */
[----:B------:R-:W-:Y:S02]  /*14070*/  IMAD.MOV.U32 R133, RZ, RZ, R166 ;  /* 0x000000ffff857224 */ /* 0x000fe400078e00a6 */
[----:B------:R-:W-:-:S07]  /*14080*/  IMAD.MOV.U32 R222, RZ, RZ, R221 ;  /* 0x000000ffffde7224 */ /* 0x000fce00078e00dd */
[----:B------:R-:W-:Y:S05]  /*14090*/  @!P2 BRA `(.L_x_452) ;  /* 0x00000004002ca947 */ /* 0x000fea0003800000 */
[----:B------:R-:W-:-:S13]  /*140a0*/  ISETP.NE.AND P2, PT, R4, 0x3, PT ;  /* 0x000000030400780c */ /* 0x000fda0003f45270 */
[----:B------:R-:W-:Y:S05]  /*140b0*/  @!P2 BRA `(.L_x_453) ;  /* 0x000000000020a947 */ /* 0x000fea0003800000 */
[----:B------:R-:W-:-:S13]  /*140c0*/  ISETP.NE.AND P2, PT, R4, 0x2, PT ;  /* 0x000000020400780c */ /* 0x000fda0003f45270 */
[----:B------:R-:W-:Y:S01]  /*140d0*/  @!P2 MOV R135, 0x3 ;  /* 0x000000030087a802 */ /* 0x000fe20000000f00 */
[----:B------:R-:W-:Y:S01]  /*140e0*/  @!P2 IMAD.MOV.U32 R222, RZ, RZ, R221 ;  /* 0x000000ffffdea224 */ /* 0x000fe200078e00dd */
[----:B------:R-:W-:Y:S01]  /*140f0*/  @P2 MOV R222, R221 ;  /* 0x000000dd00de2202 */ /* 0x000fe20000000f00 */
[----:B------:R-:W-:Y:S02]  /*14100*/  @!P2 IMAD.MOV.U32 R133, RZ, RZ, R2 ;  /* 0x000000ffff85a224 */ /* 0x000fe400078e0002 */
[----:B------:R-:W-:Y:S02]  /*14110*/  @P2 VIADD R135, R4, 0x1 ;  /* 0x0000000104872836 */ /* 0x000fe40000000000 */
[----:B------:R-:W-:Y:S01]  /*14120*/  @P2 IMAD.MOV.U32 R133, RZ, RZ, R3 ;  /* 0x000000ffff852224 */ /* 0x000fe200078e0003 */
[----:B------:R-:W-:Y:S06]  /*14130*/  BRA `(.L_x_452) ;  /* 0x0000000400047947 */ /* 0x000fec0003800000 */
.L_x_453:
        /* <DEDUP_REMOVED lines=13> */
.L_x_455:
[----:B------:R-:W-:Y:S05]  /*14210*/  BSYNC.RECONVERGENT B3 ;  /* 0x0000000000037941 */ /* 0x000fea0003800200 */
.L_x_454:
        /* <DEDUP_REMOVED lines=51> */
.L_x_452:
[----:B------:R-:W-:Y:S05]  /*14550*/  BSYNC.RECONVERGENT B2 ;  /* 0x0000000000027941 */ /* 0x000fea0003800200 */
.L_x_451:
[----:B------:R-:W0:Y:S01]  /*14560*/  LDC R217, c[0x0][0x408] ;  /* 0x00010200ffd97b82 */ /* 0x000e220000000800 */
[----:B------:R-:W-:Y:S01]  /*14570*/  I2FP.F32.U32 R133, R133 ;  /* 0x0000008500857245 */ /* 0x000fe20000201000 */
[----:B------:R-:W-:Y:S01]  /*14580*/  IMAD.MOV.U32 R226, RZ, RZ, 0x2f800000 ;  /* 0x2f800000ffe27424 */ /* 0x000fe200078e00ff */
[----:B-----5:R-:W-:Y:S01]  /*14590*/  SHF.L.U32 R134, R128, 0x10, RZ ;  /* 0x0000001080867819 */ /* 0x020fe200000006ff */
[----:B------:R-:W-:Y:S01]  /*145a0*/  BSSY.RECONVERGENT B2, `(.L_x_456) ;  /* 0x0000058000027945 */ /* 0x000fe20003800200 */
[----:B------:R-:W-:Y:S01]  /*145b0*/  ISETP.NE.AND P2, PT, R135, 0x1, PT ;  /* 0x000000018700780c */ /* 0x000fe20003f45270 */
[----:B------:R-:W-:Y:S01]  /*145c0*/  FFMA.FTZ R4, R133, R226, 1.1641532182693481445e-10 ;  /* 0x2f00000085047423 */ /* 0x000fe200000100e2 */
[----:B------:R-:W-:Y:S01]  /*145d0*/  LOP3.LUT R184, R184, 0xffffffef, RZ, 0xc0, !PT ;  /* 0xffffffefb8b87812 */ /* 0x000fe200078ec0ff */
[----:B------:R-:W1:Y:S01]  /*145e0*/  LDC R225, c[0x0][0x404] ;  /* 0x00010100ffe17b82 */ /* 0x000e620000000800 */
[----:B------:R-:W-:Y:S01]  /*145f0*/  PRMT R128, R128, 0x7632, R128 ;  /* 0x0000763280807816 */ /* 0x000fe20000000080 */
[----:B------:R-:W-:-:S02]  /*14600*/  IMAD.MOV.U32 R169, RZ, RZ, 0x2 ;  /* 0x00000002ffa97424 */ /* 0x000fc400078e00ff */
[----:B------:R-:W-:Y:S02]  /*14610*/  IMAD.MOV.U32 R133, RZ, RZ, R166 ;  /* 0x000000ffff857224 */ /* 0x000fe400078e00a6 */
[----:B0-----:R-:W-:Y:S01]  /*14620*/  FMUL.FTZ R134, R134, R217 ;  /* 0x000000d986867220 */ /* 0x001fe20000410000 */
[----:B-1----:R-:W-:-:S04]  /*14630*/  FSETP.GTU.FTZ.AND P3, PT, R4, R225, PT ;  /* 0x000000e10400720b */ /* 0x002fc80003f7c000 */
        /* <DEDUP_REMOVED lines=12> */
.L_x_458:
        /* <DEDUP_REMOVED lines=13> */
.L_x_460:
[----:B------:R-:W-:Y:S05]  /*147d0*/  BSYNC.RECONVERGENT B3 ;  /* 0x0000000000037941 */ /* 0x000fea0003800200 */
.L_x_459:
        /* <DEDUP_REMOVED lines=47> */
[----:B------:R-:W-:Y:S02]  /*14ad0*/  HFMA2 R169, -RZ, RZ, 0, 0 ;  /* 0x00000000ffa97431 */ /* 0x000fe400000001ff */
[----:B------:R-:W-:Y:S01]  /*14ae0*/  IMAD.WIDE.U32 R134, R134, -0x2daee0ad, RZ ;  /* 0xd2511f5386867825 */ /* 0x000fe200078e00ff */
[----:B------:R-:W-:-:S03]  /*14af0*/  LOP3.LUT R3, R168, UR23, R167, 0x96, !PT ;  /* 0x00000017a8037c12 */ /* 0x000fc6000f8e96a7 */
[----:B------:R-:W-:Y:S01]  /*14b00*/  IMAD.MOV.U32 R222, RZ, RZ, R134 ;  /* 0x000000ffffde7224 */ /* 0x000fe200078e0086 */
[----:B------:R-:W-:-:S07]  /*14b10*/  LOP3.LUT R2, R2, UR24, R135, 0x96, !PT ;  /* 0x0000001802027c12 */ /* 0x000fce000f8e9687 */
.L_x_457:
[----:B------:R-:W-:Y:S05]  /*14b20*/  BSYNC.RECONVERGENT B2 ;  /* 0x0000000000027941 */ /* 0x000fea0003800200 */
.L_x_456:
[----:B------:R-:W-:Y:S01]  /*14b30*/  I2FP.F32.U32 R133, R133 ;  /* 0x0000008500857245 */ /* 0x000fe20000201000 */
[----:B------:R-:W-:Y:S01]  /*14b40*/  IMAD.U32 R168, R120, 0x10000, RZ ;  /* 0x0001000078a87824 */ /* 0x000fe200078e00ff */
[----:B------:R-:W-:Y:S01]  /*14b50*/  BSSY.RECONVERGENT B2, `(.L_x_461) ;  /* 0x000005a000027945 */ /* 0x000fe20003800200 */
[----:B------:R-:W-:Y:S02]  /*14b60*/  @P1 IMAD.U32 R135, R124, 0x10000, RZ ;  /* 0x000100007c871824 */ /* 0x000fe400078e00ff */
[----:B------:R-:W-:Y:S01]  /*14b70*/  FFMA.FTZ R134, R133, R226, 1.1641532182693481445e-10 ;  /* 0x2f00000085867423 */ /* 0x000fe200000100e2 */
[----:B------:R-:W-:-:S04]  /*14b80*/  FMUL.FTZ R133, R168, R217 ;  /* 0x000000d9a8857220 */ /* 0x000fc80000410000 */
[----:B------:R-:W-:Y:S02]  /*14b90*/  FSETP.GTU.FTZ.AND P2, PT, R134, R225, PT ;  /* 0x000000e18600720b */ /* 0x000fe40003f5c000 */
[----:B------:R-:W-:Y:S02]  /*14ba0*/  MOV R134, 0x2 ;  /* 0x0000000200867802 */ /* 0x000fe40000000f00 */
[----:B------:R-:W-:Y:S02]  /*14bb0*/  FSEL R133, R133, RZ, !P2 ;  /* 0x000000ff85857208 */ /* 0x000fe40005000000 */
[----:B------:R-:W-:Y:S02]  /*14bc0*/  SEL R167, RZ, 0x1, P2 ;  /* 0x00000001ffa77807 */ /* 0x000fe40001000000 */
[----:B------:R-:W-:Y:S01]  /*14bd0*/  ISETP.NE.AND P2, PT, R169, 0x1, PT ;  /* 0x00000001a900780c */ /* 0x000fe20003f45270 */
[----:B------:R-:W-:-:S04]  /*14be0*/  FADD.FTZ R4, R4, R133 ;  /* 0x0000008504047221 */ /* 0x000fc80000010000 */
[--C-:B------:R-:W-:Y:S01]  /*14bf0*/  @P1 FADD.FTZ R176, R135, R4.reuse ;  /* 0x0000000487b01221 */ /* 0x100fe20000010000 */
[----:B------:R-:W-:Y:S02]  /*14c00*/  @!P1 IMAD.MOV.U32 R176, RZ, RZ, R4 ;  /* 0x000000ffffb09224 */ /* 0x000fe400078e0004 */
[----:B------:R-:W-:-:S03]  /*14c10*/  IMAD.MOV.U32 R4, RZ, RZ, R166 ;  /* 0x000000ffff047224 */ /* 0x000fc600078e00a6 */
[----:B------:R-:W-:Y:S02]  /*14c20*/  F2FP.BF16.F32.PACK_AB R133, RZ, R176 ;  /* 0x000000b0ff85723e */ /* 0x000fe400000010ff */
[----:B------:R-:W-:Y:S05]  /*14c30*/  @!P2 BRA `(.L_x_462) ;  /* 0x00000004002ca947 */ /* 0x000fea0003800000 */
        /* <DEDUP_REMOVED lines=8> */
.L_x_463:
        /* <DEDUP_REMOVED lines=13> */
.L_x_465:
[----:B------:R-:W-:Y:S05]  /*14d90*/  BSYNC.RECONVERGENT B3 ;  /* 0x0000000000037941 */ /* 0x000fea0003800200 */
.L_x_464:
        /* <DEDUP_REMOVED lines=53> */
.L_x_462:
[----:B------:R-:W-:Y:S05]  /*150f0*/  BSYNC.RECONVERGENT B2 ;  /* 0x0000000000027941 */ /* 0x000fea0003800200 */
.L_x_461:
[----:B------:R-:W-:Y:S01]  /*15100*/  I2FP.F32.U32 R135, R4 ;  /* 0x0000000400877245 */ /* 0x000fe20000201000 */
[----:B------:R-:W-:Y:S01]  /*15110*/  IMAD.U32 R128, R128, 0x10000, RZ ;  /* 0x0001000080807824 */ /* 0x000fe200078e00ff */
[----:B------:R-:W-:Y:S01]  /*15120*/  LOP3.LUT R184, R184, 0xfffffff7, RZ, 0xc0, !PT ;  /* 0xfffffff7b8b87812 */ /* 0x000fe200078ec0ff */
[----:B------:R-:W-:Y:S01]  /*15130*/  BSSY.RECONVERGENT B2, `(.L_x_466) ;  /* 0x0000056000027945 */ /* 0x000fe20003800200 */
[----:B------:R-:W-:Y:S02]  /*15140*/  IMAD.MOV.U32 R169, RZ, RZ, 0x2 ;  /* 0x00000002ffa97424 */ /* 0x000fe400078e00ff */
[----:B------:R-:W-:Y:S01]  /*15150*/  FFMA.FTZ R4, R135, R226, 1.1641532182693481445e-10 ;  /* 0x2f00000087047423 */ /* 0x000fe200000100e2 */
[----:B------:R-:W-:Y:S01]  /*15160*/  FMUL.FTZ R128, R128, R217 ;  /* 0x000000d980807220 */ /* 0x000fe20000410000 */
[----:B------:R-:W-:-:S03]  /*15170*/  IMAD.MOV.U32 R135, RZ, RZ, R166 ;  /* 0x000000ffff877224 */ /* 0x000fc600078e00a6 */
        /* <DEDUP_REMOVED lines=14> */
.L_x_468:
        /* <DEDUP_REMOVED lines=13> */
.L_x_470:
[----:B------:R-:W-:Y:S05]  /*15330*/  BSYNC.RECONVERGENT B3 ;  /* 0x0000000000037941 */ /* 0x000fea0003800200 */
.L_x_469:
        /* <DEDUP_REMOVED lines=51> */
[----:B------:R-:W-:Y:S01]  /*15670*/  MOV R135, R222 ;  /* 0x000000de00877202 */ /* 0x000fe20000000f00 */
[----:B------:R-:W-:-:S07]  /*15680*/  IMAD.MOV.U32 R222, RZ, RZ, R134 ;  /* 0x000000ffffde7224 */ /* 0x000fce00078e0086 */
.L_x_467:
[----:B------:R-:W-:Y:S05]  /*15690*/  BSYNC.RECONVERGENT B2 ;  /* 0x0000000000027941 */ /* 0x000fea0003800200 */
.L_x_466:
[----:B------:R-:W-:Y:S01]  /*156a0*/  PRMT R128, R120, 0x7632, R128 ;  /* 0x0000763278807816 */ /* 0x000fe20000000080 */
[----:B------:R-:W-:Y:S01]  /*156b0*/  BSSY.RECONVERGENT B2, `(.L_x_471) ;  /* 0x000005d000027945 */ /* 0x000fe20003800200 */
[----:B------:R-:W-:Y:S01]  /*156c0*/  I2FP.F32.U32 R135, R135 ;  /* 0x0000008700877245 */ /* 0x000fe20000201000 */
[----:B------:R-:W-:Y:S02]  /*156d0*/  IMAD.MOV.U32 R170, RZ, RZ, 0x2 ;  /* 0x00000002ffaa7424 */ /* 0x000fe400078e00ff */
[----:B------:R-:W-:Y:S02]  /*156e0*/  IMAD.U32 R134, R128, 0x10000, RZ ;  /* 0x0001000080867824 */ /* 0x000fe400078e00ff */
[----:B------:R-:W-:Y:S02]  /*156f0*/  FFMA.FTZ R128, R135, R226, 1.1641532182693481445e-10 ;  /* 0x2f00000087807423 */ /* 0x000fe400000100e2 */
[----:B------:R-:W-:-:S03]  /*15700*/  FMUL.FTZ R134, R134, R217 ;  /* 0x000000d986867220 */ /* 0x000fc60000410000 */
[----:B------:R-:W-:Y:S02]  /*15710*/  FSETP.GTU.FTZ.AND P2, PT, R128, R225, PT ;  /* 0x000000e18000720b */ /* 0x000fe40003f5c000 */
[----:B------:R-:W-:Y:S02]  /*15720*/  @P1 PRMT R128, R124, 0x7632, R128 ;  /* 0x000076327c801816 */ /* 0x000fe40000000080 */
[----:B------:R-:W-:Y:S02]  /*15730*/  FSEL R135, R134, RZ, !P2 ;  /* 0x000000ff86877208 */ /* 0x000fe40005000000 */
[----:B------:R-:W-:Y:S02]  /*15740*/  SEL R168, RZ, 0x1, P2 ;  /* 0x00000001ffa87807 */ /* 0x000fe40001000000 */
[----:B------:R-:W-:Y:S01]  /*15750*/  ISETP.NE.AND P2, PT, R169, 0x1, PT ;  /* 0x00000001a900780c */ /* 0x000fe20003f45270 */
[----:B------:R-:W-:Y:S01]  /*15760*/  FADD.FTZ R4, R4, R135 ;  /* 0x0000008704047221 */ /* 0x000fe20000010000 */
[----:B------:R-:W-:-:S05]  /*15770*/  @P1 SHF.L.U32 R189, R128, 0x10, RZ ;  /* 0x0000001080bd1819 */ /* 0x000fca00000006ff */
[----:B------:R-:W-:Y:S01]  /*15780*/  @P1 FADD.FTZ R189, R4, R189 ;  /* 0x000000bd04bd1221 */ /* 0x000fe20000010000 */
[----:B------:R-:W-:Y:S02]  /*15790*/  @!P1 IMAD.MOV.U32 R189, RZ, RZ, R4 ;  /* 0x000000ffffbd9224 */ /* 0x000fe400078e0004 */
[----:B------:R-:W-:-:S03]  /*157a0*/  IMAD.MOV.U32 R4, RZ, RZ, R166 ;  /* 0x000000ffff047224 */ /* 0x000fc600078e00a6 */
[----:B------:R-:W-:Y:S01]  /*157b0*/  F2FP.BF16.F32.PACK_AB R221, RZ, R189 ;  /* 0x000000bdffdd723e */ /* 0x000fe200000010ff */
        /* <DEDUP_REMOVED lines=9> */
.L_x_473:
        /* <DEDUP_REMOVED lines=13> */
.L_x_475:
[----:B------:R-:W-:Y:S05]  /*15920*/  BSYNC.RECONVERGENT B3 ;  /* 0x0000000000037941 */ /* 0x000fea0003800200 */
.L_x_474:
        /* <DEDUP_REMOVED lines=53> */
.L_x_472:
[----:B------:R-:W-:Y:S05]  /*15c80*/  BSYNC.RECONVERGENT B2 ;  /* 0x0000000000027941 */ /* 0x000fea0003800200 */
.L_x_471:
[----:B------:R-:W-:Y:S01]  /*15c90*/  I2FP.F32.U32 R135, R4 ;  /* 0x0000000400877245 */ /* 0x000fe20000201000 */
[C---:B------:R-:W-:Y:S01]  /*15ca0*/  IMAD.U32 R134, R129.reuse, 0x10000, RZ ;  /* 0x0001000081867824 */ /* 0x040fe200078e00ff */
[----:B------:R-:W-:Y:S01]  /*15cb0*/  LOP3.LUT R184, R184, 0xfffffffb, RZ, 0xc0, !PT ;  /* 0xfffffffbb8b87812 */ /* 0x000fe200078ec0ff */
[----:B------:R-:W-:Y:S01]  /*15cc0*/  BSSY.RECONVERGENT B2, `(.L_x_476) ;  /* 0x0000057000027945 */ /* 0x000fe20003800200 */
[----:B------:R-:W-:Y:S01]  /*15cd0*/  PRMT R4, R129, 0x7632, R4 ;  /* 0x0000763281047816 */ /* 0x000fe20000000004 */
[----:B------:R-:W-:Y:S01]  /*15ce0*/  FFMA.FTZ R128, R135, R226, 1.1641532182693481445e-10 ;  /* 0x2f00000087807423 */ /* 0x000fe200000100e2 */
[----:B------:R-:W-:Y:S01]  /*15cf0*/  FMUL.FTZ R134, R134, R217 ;  /* 0x000000d986867220 */ /* 0x000fe20000410000 */
[----:B------:R-:W-:Y:S02]  /*15d00*/  HFMA2 R135, -RZ, RZ, 0, 1.1920928955078125e-07 ;  /* 0x00000002ff877431 */ /* 0x000fe400000001ff */
[----:B------:R-:W-:Y:S01]  /*15d10*/  IMAD.MOV.U32 R129, RZ, RZ, R166 ;  /* 0x000000ffff817224 */ /* 0x000fe200078e00a6 */
        /* <DEDUP_REMOVED lines=14> */
.L_x_478:
        /* <DEDUP_REMOVED lines=13> */
.L_x_480:
[----:B------:R-:W-:Y:S05]  /*15ed0*/  BSYNC.RECONVERGENT B3 ;  /* 0x0000000000037941 */ /* 0x000fea0003800200 */
.L_x_479:
        /* <DEDUP_REMOVED lines=48> */
[----:B------:R-:W-:Y:S02]  /*161e0*/  HFMA2 R135, -RZ, RZ, 0, 0 ;  /* 0x00000000ff877431 */ /* 0x000fe400000001ff */
[----:B------:R-:W-:Y:S01]  /*161f0*/  IMAD.MOV.U32 R166, RZ, RZ, R134 ;  /* 0x000000ffffa67224 */ /* 0x000fe200078e0086 */
[----:B------:R-:W-:Y:S01]  /*16200*/  LOP3.LUT R2, R2, UR24, R129, 0x96, !PT ;  /* 0x0000001802027c12 */ /* 0x000fe2000f8e9681 */
[----:B------:R-:W-:Y:S02]  /*16210*/  IMAD.MOV.U32 R129, RZ, RZ, R222 ;  /* 0x000000ffff817224 */ /* 0x000fe400078e00de */
[----:B------:R-:W-:-:S07]  /*16220*/  IMAD.MOV.U32 R222, RZ, RZ, R128 ;  /* 0x000000ffffde7224 */ /* 0x000fce00078e0080 */
.L_x_477:
[----:B------:R-:W-:Y:S05]  /*16230*/  BSYNC.RECONVERGENT B2 ;  /* 0x0000000000027941 */ /* 0x000fea0003800200 */
.L_x_476:
[----:B------:R-:W-:Y:S01]  /*16240*/  I2FP.F32.U32 R129, R129 ;  /* 0x0000008100817245 */ /* 0x000fe20000201000 */
[----:B------:R-:W-:Y:S01]  /*16250*/  IMAD.U32 R134, R121, 0x10000, RZ ;  /* 0x0001000079867824 */ /* 0x000fe200078e00ff */
[----:B------:R-:W-:Y:S01]  /*16260*/  BSSY.RECONVERGENT B2, `(.L_x_481) ;  /* 0x000005b000027945 */ /* 0x000fe20003800200 */
[----:B------:R-:W-:Y:S02]  /*16270*/  @P1 IMAD.U32 R190, R125, 0x10000, RZ ;  /* 0x000100007dbe1824 */ /* 0x000fe400078e00ff */
[----:B------:R-:W-:Y:S01]  /*16280*/  FFMA.FTZ R128, R129, R226, 1.1641532182693481445e-10 ;  /* 0x2f00000081807423 */ /* 0x000fe200000100e2 */
[----:B------:R-:W-:Y:S01]  /*16290*/  FMUL.FTZ R134, R134, R217 ;  /* 0x000000d986867220 */ /* 0x000fe20000410000 */
[----:B------:R-:W-:-:S03]  /*162a0*/  IMAD.MOV.U32 R129, RZ, RZ, R166 ;  /* 0x000000ffff817224 */ /* 0x000fc600078e00a6 */
[----:B------:R-:W-:-:S04]  /*162b0*/  FSETP.GTU.FTZ.AND P2, PT, R128, R225, PT ;  /* 0x000000e18000720b */ /* 0x000fc80003f5c000 */
[----:B------:R-:W-:Y:S02]  /*162c0*/  FSEL R134, R134, RZ, !P2 ;  /* 0x000000ff86867208 */ /* 0x000fe40005000000 */
[----:B------:R-:W-:Y:S02]  /*162d0*/  SEL R128, RZ, 0x1, P2 ;  /* 0x00000001ff807807 */ /* 0x000fe40001000000 */
[----:B------:R-:W-:Y:S01]  /*162e0*/  ISETP.NE.AND P2, PT, R135, 0x1, PT ;  /* 0x000000018700780c */ /* 0x000fe20003f45270 */
[----:B------:R-:W-:Y:S01]  /*162f0*/  FADD.FTZ R169, R169, R134 ;  /* 0x00000086a9a97221 */ /* 0x000fe20000010000 */
[----:B------:R-:W-:-:S03]  /*16300*/  MOV R134, 0x2 ;  /* 0x0000000200867802 */ /* 0x000fc60000000f00 */
[--C-:B------:R-:W-:Y:S01]  /*16310*/  @P1 FADD.FTZ R190, R190, R169.reuse ;  /* 0x000000a9bebe1221 */ /* 0x100fe20000010000 */
[--C-:B------:R-:W-:Y:S01]  /*16320*/  @!P1 IMAD.MOV.U32 R190, RZ, RZ, R169.reuse ;  /* 0x000000ffffbe9224 */ /* 0x100fe200078e00a9 */
[----:B------:R-:W-:-:S04]  /*16330*/  PRMT R169, R128, 0x7610, R169 ;  /* 0x0000761080a97816 */ /* 0x000fc800000000a9 */
        /* <DEDUP_REMOVED lines=10> */
.L_x_483:
        /* <DEDUP_REMOVED lines=13> */
.L_x_485:
[----:B------:R-:W-:Y:S05]  /*164b0*/  BSYNC.RECONVERGENT B3 ;  /* 0x0000000000037941 */ /* 0x000fea0003800200 */
.L_x_484:
        /* <DEDUP_REMOVED lines=50> */
[----:B------:R-:W-:Y:S02]  /*167e0*/  HFMA2 R134, -RZ, RZ, 0, 0 ;  /* 0x00000000ff867431 */ /* 0x000fe400000001ff */
[----:B------:R-:W-:Y:S02]  /*167f0*/  IMAD.MOV.U32 R129, RZ, RZ, R222 ;  /* 0x000000ffff817224 */ /* 0x000fe400078e00de */
[----:B------:R-:W-:-:S07]  /*16800*/  IMAD.MOV.U32 R222, RZ, RZ, R128 ;  /* 0x000000ffffde7224 */ /* 0x000fce00078e0080 */
.L_x_482:
[----:B------:R-:W-:Y:S05]  /*16810*/  BSYNC.RECONVERGENT B2 ;  /* 0x0000000000027941 */ /* 0x000fea0003800200 */
.L_x_481:
        /* <DEDUP_REMOVED lines=22> */
.L_x_488:
        /* <DEDUP_REMOVED lines=13> */
.L_x_490:
[----:B------:R-:W-:Y:S05]  /*16a50*/  BSYNC.RECONVERGENT B3 ;  /* 0x0000000000037941 */ /* 0x000fea0003800200 */
.L_x_489:
        /* <DEDUP_REMOVED lines=53> */
.L_x_487:
[----:B------:R-:W-:Y:S05]  /*16db0*/  BSYNC.RECONVERGENT B2 ;  /* 0x0000000000027941 */ /* 0x000fea0003800200 */
.L_x_486:
[----:B------:R-:W-:Y:S01]  /*16dc0*/  PRMT R128, R121, 0x7632, R128 ;  /* 0x0000763279807816 */ /* 0x000fe20000000080 */
[----:B------:R-:W-:Y:S01]  /*16dd0*/  BSSY.RECONVERGENT B2, `(.L_x_491) ;  /* 0x000005d000027945 */ /* 0x000fe20003800200 */
[----:B------:R-:W-:-:S03]  /*16de0*/  I2FP.F32.U32 R129, R129 ;  /* 0x0000008100817245 */ /* 0x000fc60000201000 */
[----:B------:R-:W-:Y:S02]  /*16df0*/  IMAD.U32 R134, R128, 0x10000, RZ ;  /* 0x0001000080867824 */ /* 0x000fe400078e00ff */
[----:B------:R-:W-:Y:S02]  /*16e00*/  FFMA.FTZ R128, R129, R226, 1.1641532182693481445e-10 ;  /* 0x2f00000081807423 */ /* 0x000fe400000100e2 */
[----:B------:R-:W-:-:S03]  /*16e10*/  FMUL.FTZ R134, R134, R217 ;  /* 0x000000d986867220 */ /* 0x000fc60000410000 */
[----:B------:R-:W-:Y:S02]  /*16e20*/  FSETP.GTU.FTZ.AND P2, PT, R128, R225, PT ;  /* 0x000000e18000720b */ /* 0x000fe40003f5c000 */
[----:B------:R-:W-:Y:S02]  /*16e30*/  @P1 PRMT R128, R125, 0x7632, R128 ;  /* 0x000076327d801816 */ /* 0x000fe40000000080 */
[----:B------:R-:W-:Y:S01]  /*16e40*/  FSEL R129, R134, RZ, !P2 ;  /* 0x000000ff86817208 */ /* 0x000fe20005000000 */
[----:B------:R-:W-:Y:S01]  /*16e50*/  IMAD.MOV.U32 R134, RZ, RZ, 0x2 ;  /* 0x00000002ff867424 */ /* 0x000fe200078e00ff */
        /* <DEDUP_REMOVED lines=17> */
.L_x_493:
        /* <DEDUP_REMOVED lines=13> */
.L_x_495:
[----:B------:R-:W-:Y:S05]  /*17040*/  BSYNC.RECONVERGENT B3 ;  /* 0x0000000000037941 */ /* 0x000fea0003800200 */
.L_x_494:
        /* <DEDUP_REMOVED lines=53> */
.L_x_492:
[----:B------:R-:W-:Y:S05]  /*173a0*/  BSYNC.RECONVERGENT B2 ;  /* 0x0000000000027941 */ /* 0x000fea0003800200 */
.L_x_491:
[----:B------:R-:W-:Y:S01]  /*173b0*/  I2FP.F32.U32 R129, R4 ;  /* 0x0000000400817245 */ /* 0x000fe20000201000 */
[----:B------:R-:W-:Y:S01]  /*173c0*/  IMAD.U32 R128, R130, 0x10000, RZ ;  /* 0x0001000082807824 */ /* 0x000fe200078e00ff */
[----:B------:R-:W-:Y:S01]  /*173d0*/  ISETP.NE.AND P3, PT, R134, 0x1, PT ;  /* 0x000000018600780c */ /* 0x000fe20003f65270 */
[----:B------:R-:W-:Y:S01]  /*173e0*/  BSSY.RECONVERGENT B2, `(.L_x_496) ;  /* 0x0000055000027945 */ /* 0x000fe20003800200 */
[----:B------:R-:W-:Y:S02]  /*173f0*/  HFMA2 R172, -RZ, RZ, 0, 1.1920928955078125e-07 ;  /* 0x00000002ffac7431 */ /* 0x000fe400000001ff */
[----:B------:R-:W-:Y:S01]  /*17400*/  FFMA.FTZ R4, R129, R226, 1.1641532182693481445e-10 ;  /* 0x2f00000081047423 */ /* 0x000fe200000100e2 */
[----:B------:R-:W-:Y:S01]  /*17410*/  FMUL.FTZ R128, R128, R217 ;  /* 0x000000d980807220 */ /* 0x000fe20000410000 */
[----:B------:R-:W-:Y:S01]  /*17420*/  PRMT R130, R130, 0x7632, R130 ;  /* 0x0000763282827816 */ /* 0x000fe20000000082 */
[----:B------:R-:W-:Y:S02]  /*17430*/  IMAD.MOV.U32 R129, RZ, RZ, R166 ;  /* 0x000000ffff817224 */ /* 0x000fe400078e00a6 */
        /* <DEDUP_REMOVED lines=12> */
.L_x_498:
        /* <DEDUP_REMOVED lines=11> */
[----:B------:R-:W-:-:S05]  /*175b0*/  @P4 IADD3 R2, PT, PT, R164, RZ, RZ ;  /* 0x000000ffa4024210 */ /* 0x000fca0007ffe0ff */
[----:B------:R-:W-:-:S07]  /*175c0*/  @!P3 IMAD.MOV.U32 R164, RZ, RZ, R2 ;  /* 0x000000ffffa4b224 */ /* 0x000fce00078e0002 */
.L_x_500:
[----:B------:R-:W-:Y:S05]  /*175d0*/  BSYNC.RECONVERGENT B3 ;  /* 0x0000000000037941 */ /* 0x000fea0003800200 */
.L_x_499:
        /* <DEDUP_REMOVED lines=48> */
[----:B------:R-:W-:Y:S01]  /*178e0*/  HFMA2 R172, -RZ, RZ, 0, 0 ;  /* 0x00000000ffac7431 */ /* 0x000fe200000001ff */
[----:B------:R-:W-:Y:S02]  /*178f0*/  MOV R166, R134 ;  /* 0x0000008600a67202 */ /* 0x000fe40000000f00 */
[----:B------:R-:W-:Y:S01]  /*17900*/  LOP3.LUT R2, R2, UR24, R129, 0x96, !PT ;  /* 0x0000001802027c12 */ /* 0x000fe2000f8e9681 */
[----:B------:R-:W-:Y:S02]  /*17910*/  IMAD.MOV.U32 R129, RZ, RZ, R222 ;  /* 0x000000ffff817224 */ /* 0x000fe400078e00de */
[----:B------:R-:W-:-:S07]  /*17920*/  IMAD.MOV.U32 R222, RZ, RZ, R128 ;  /* 0x000000ffffde7224 */ /* 0x000fce00078e0080 */
.L_x_497:
[----:B------:R-:W-:Y:S05]  /*17930*/  BSYNC.RECONVERGENT B2 ;  /* 0x0000000000027941 */ /* 0x000fea0003800200 */
.L_x_496:
[----:B------:R-:W-:Y:S01]  /*17940*/  I2FP.F32.U32 R129, R129 ;  /* 0x0000008100817245 */ /* 0x000fe20000201000 */
[----:B------:R-:W-:Y:S01]  /*17950*/  IMAD.U32 R134, R122, 0x10000, RZ ;  /* 0x000100007a867824 */ /* 0x000fe200078e00ff */
[----:B------:R-:W-:Y:S01]  /*17960*/  BSSY.RECONVERGENT B2, `(.L_x_501) ;  /* 0x000005a000027945 */ /* 0x000fe20003800200 */
[----:B------:R-:W-:Y:S02]  /*17970*/  @P1 IMAD.U32 R135, R126, 0x10000, RZ ;  /* 0x000100007e871824 */ /* 0x000fe400078e00ff */
[----:B------:R-:W-:Y:S01]  /*17980*/  FFMA.FTZ R128, R129, R226, 1.1641532182693481445e-10 ;  /* 0x2f00000081807423 */ /* 0x000fe200000100e2 */
[----:B------:R-:W-:-:S04]  /*17990*/  FMUL.FTZ R129, R134, R217 ;  /* 0x000000d986817220 */ /* 0x000fc80000410000 */
[----:B------:R-:W-:Y:S01]  /*179a0*/  FSETP.GTU.FTZ.AND P3, PT, R128, R225, PT ;  /* 0x000000e18000720b */ /* 0x000fe20003f7c000 */
[----:B------:R-:W-:-:S03]  /*179b0*/  IMAD.MOV.U32 R128, RZ, RZ, 0x2 ;  /* 0x00000002ff807424 */ /* 0x000fc600078e00ff */
        /* <DEDUP_REMOVED lines=12> */
[----:B------:R-:W-:Y:S01]  /*17a80*/  @!P3 MOV R128, 0x3 ;  /* 0x000000030080b802 */ /* 0x000fe20000000f00 */
[----:B------:R-:W-:Y:S01]  /*17a90*/  @!P3 IMAD.MOV.U32 R4, RZ, RZ, R2 ;  /* 0x000000ffff04b224 */ /* 0x000fe200078e0002 */
[----:B------:R-:W-:Y:S01]  /*17aa0*/  @P3 MOV R4, R3 ;  /* 0x0000000300043202 */ /* 0x000fe20000000f00 */
[----:B------:R-:W-:Y:S01]  /*17ab0*/  @P3 VIADD R128, R172, 0x1 ;  /* 0x00000001ac803836 */ /* 0x000fe20000000000 */
[----:B------:R-:W-:Y:S06]  /*17ac0*/  BRA `(.L_x_502) ;  /* 0x00000004000c7947 */ /* 0x000fec0003800000 */
.L_x_503:
        /* <DEDUP_REMOVED lines=13> */
.L_x_505:
[----:B------:R-:W-:Y:S05]  /*17ba0*/  BSYNC.RECONVERGENT B3 ;  /* 0x0000000000037941 */ /* 0x000fea0003800200 */
.L_x_504:
        /* <DEDUP_REMOVED lines=53> */
.L_x_502:
[----:B------:R-:W-:Y:S05]  /*17f00*/  BSYNC.RECONVERGENT B2 ;  /* 0x0000000000027941 */ /* 0x000fea0003800200 */
.L_x_501:
[----:B------:R-:W-:Y:S01]  /*17f10*/  I2FP.F32.U32 R129, R4 ;  /* 0x0000000400817245 */ /* 0x000fe20000201000 */
[----:B------:R-:W-:Y:S01]  /*17f20*/  BSSY.RECONVERGENT B2, `(.L_x_506) ;  /* 0x0000056000027945 */ /* 0x000fe20003800200 */
[----:B------:R-:W-:Y:S01]  /*17f30*/  ISETP.NE.AND P4, PT, R128, 0x1, PT ;  /* 0x000000018000780c */ /* 0x000fe20003f85270 */
[----:B------:R-:W-:Y:S01]  /*17f40*/  IMAD.MOV.U32 R134, RZ, RZ, 0x2 ;  /* 0x00000002ff867424 */ /* 0x000fe200078e00ff */
[----:B------:R-:W-:Y:S01]  /*17f50*/  SHF.L.U32 R130, R130, 0x10, RZ ;  /* 0x0000001082827819 */ /* 0x000fe200000006ff */
[----:B------:R-:W-:Y:S01]  /*17f60*/  FFMA.FTZ R4, R129, R226, 1.1641532182693481445e-10 ;  /* 0x2f00000081047423 */ /* 0x000fe200000100e2 */
[----:B------:R-:W-:-:S03]  /*17f70*/  IMAD.MOV.U32 R129, RZ, RZ, R166 ;  /* 0x000000ffff817224 */ /* 0x000fc600078e00a6 */
        /* <DEDUP_REMOVED lines=13> */
.L_x_508:
        /* <DEDUP_REMOVED lines=13> */
.L_x_510:
[----:B------:R-:W-:Y:S05]  /*18120*/  BSYNC.RECONVERGENT B3 ;  /* 0x0000000000037941 */ /* 0x000fea0003800200 */
.L_x_509:
        /* <DEDUP_REMOVED lines=53> */
.L_x_507:
[----:B------:R-:W-:Y:S05]  /*18480*/  BSYNC.RECONVERGENT B2 ;  /* 0x0000000000027941 */ /* 0x000fea0003800200 */
.L_x_506:
[----:B------:R-:W-:Y:S01]  /*18490*/  I2FP.F32.U32 R129, R129 ;  /* 0x0000008100817245 */ /* 0x000fe20000201000 */
[----:B------:R-:W-:Y:S01]  /*184a0*/  BSSY.RECONVERGENT B2, `(.L_x_511) ;  /* 0x000005d000027945 */ /* 0x000fe20003800200 */
[----:B------:R-:W-:Y:S01]  /*184b0*/  PRMT R128, R122, 0x7632, R128 ;  /* 0x000076327a807816 */ /* 0x000fe20000000080 */
[----:B------:R-:W-:-:S03]  /*184c0*/  HFMA2 R135, -RZ, RZ, 0, 1.1920928955078125e-07 ;  /* 0x00000002ff877431 */ /* 0x000fc600000001ff */
[----:B------:R-:W-:Y:S01]  /*184d0*/  SHF.L.U32 R130, R128, 0x10, RZ ;  /* 0x0000001080827819 */ /* 0x000fe200000006ff */
[----:B------:R-:W-:-:S04]  /*184e0*/  FFMA.FTZ R128, R129, R226, 1.1641532182693481445e-10 ;  /* 0x2f00000081807423 */ /* 0x000fc800000100e2 */
[----:B------:R-:W-:Y:S01]  /*184f0*/  FMUL.FTZ R130, R130, R217 ;  /* 0x000000d982827220 */ /* 0x000fe20000410000 */
[----:B------:R-:W-:Y:S02]  /*18500*/  FSETP.GTU.FTZ.AND P4, PT, R128, R225, PT ;  /* 0x000000e18000720b */ /* 0x000fe40003f9c000 */
[----:B------:R-:W-:Y:S02]  /*18510*/  @P1 PRMT R128, R126, 0x7632, R128 ;  /* 0x000076327e801816 */ /* 0x000fe40000000080 */
[----:B------:R-:W-:Y:S02]  /*18520*/  FSEL R129, R130, RZ, !P4 ;  /* 0x000000ff82817208 */ /* 0x000fe40006000000 */
[----:B------:R-:W-:Y:S01]  /*18530*/  SEL R172, RZ, 0x1, P4 ;  /* 0x00000001ffac7807 */ /* 0x000fe20002000000 */
[----:B------:R-:W-:Y:S01]  /*18540*/  @P1 IMAD.U32 R209, R128, 0x10000, RZ ;  /* 0x0001000080d11824 */ /* 0x000fe200078e00ff */
[----:B------:R-:W-:Y:S01]  /*18550*/  ISETP.NE.AND P4, PT, R134, 0x1, PT ;  /* 0x000000018600780c */ /* 0x000fe20003f85270 */
[----:B------:R-:W-:-:S04]  /*18560*/  FADD.FTZ R4, R4, R129 ;  /* 0x0000008104047221 */ /* 0x000fc80000010000 */
[----:B------:R-:W-:Y:S01]  /*18570*/  @P1 FADD.FTZ R209, R4, R209 ;  /* 0x000000d104d11221 */ /* 0x000fe20000010000 */
        /* <DEDUP_REMOVED lines=12> */
.L_x_513:
[----:B------:R-:W-:Y:S01]  /*18640*/  IADD3 R180, PT, PT, R180, 0x1, RZ ;  /* 0x00000001b4b47810 */ /* 0x000fe20007ffe0ff */
[----:B------:R-:W-:Y:S03]  /*18650*/  BSSY.RECONVERGENT B3, `(.L_x_514) ;  /* 0x000000c000037945 */ /* 0x000fe60003800200 */
[C---:B------:R-:W-:Y:S01]  /*18660*/  ISETP.NE.AND P4, PT, R180.reuse, RZ, PT ;  /* 0x000000ffb400720c */ /* 0x040fe20003f85270 */
[----:B------:R-:W-:-:S12]  /*18670*/  IMAD.WIDE.U32 R230, R180, -0x2daee0ad, RZ ;  /* 0xd2511f53b4e67825 */ /* 0x000fd800078e00ff */
[----:B------:R-:W-:Y:S05]  /*18680*/  @P4 BRA `(.L_x_515) ;  /* 0x0000000000204947 */ /* 0x000fea0003800000 */
[----:B------:R-:W-:-:S05]  /*18690*/  VIADD R179, R179, 0x1 ;  /* 0x00000001b3b37836 */ /* 0x000fca0000000000 */
[----:B------:R-:W-:-:S13]  /*186a0*/  ISETP.NE.AND P4, PT, R179, RZ, PT ;  /* 0x000000ffb300720c */ /* 0x000fda0003f85270 */
[----:B------:R-:W-:Y:S01]  /*186b0*/  @!P4 VIADD R181, R181, 0x1 ;  /* 0x00000001b5b5c836 */ /* 0x000fe20000000000 */
[----:B------:R-:W-:Y:S01]  /*186c0*/  @!P4 IADD3 R2, PT, PT, R164, 0x1, RZ ;  /* 0x00000001a402c810 */ /* 0x000fe20007ffe0ff */
[----:B------:R-:W-:-:S03]  /*186d0*/  @!P4 IMAD.MOV.U32 R179, RZ, RZ, RZ ;  /* 0x000000ffffb3c224 */ /* 0x000fc600078e00ff */
[----:B------:R-:W-:-:S13]  /*186e0*/  ISETP.NE.AND P5, PT, R181, RZ, !P4 ;  /* 0x000000ffb500720c */ /* 0x000fda00067a5270 */
[----:B------:R-:W-:-:S05]  /*186f0*/  @P5 IMAD.MOV R2, RZ, RZ, R164 ;  /* 0x000000ffff025224 */ /* 0x000fca00078e02a4 */
[----:B------:R-:W-:-:S07]  /*18700*/  @!P4 MOV R164, R2 ;  /* 0x0000000200a4c202 */ /* 0x000fce0000000f00 */
.L_x_515:
[----:B------:R-:W-:Y:S05]  /*18710*/  BSYNC.RECONVERGENT B3 ;  /* 0x0000000000037941 */ /* 0x000fea0003800200 */
.L_x_514:
        /* <DEDUP_REMOVED lines=53> */
.L_x_512:
[----:B------:R-:W-:Y:S05]  /*18a70*/  BSYNC.RECONVERGENT B2 ;  /* 0x0000000000027941 */ /* 0x000fea0003800200 */
.L_x_511:
[----:B------:R-:W-:Y:S01]  /*18a80*/  I2FP.F32.U32 R129, R4 ;  /* 0x0000000400817245 */ /* 0x000fe20000201000 */
[----:B------:R-:W-:Y:S01]  /*18a90*/  IMAD.U32 R130, R131, 0x10000, RZ ;  /* 0x0001000083827824 */ /* 0x000fe200078e00ff */
[----:B------:R-:W-:Y:S01]  /*18aa0*/  ISETP.NE.AND P5, PT, R135, 0x1, PT ;  /* 0x000000018700780c */ /* 0x000fe20003fa5270 */
        /* <DEDUP_REMOVED lines=18> */
.L_x_518:
        /* <DEDUP_REMOVED lines=13> */
.L_x_520:
[----:B------:R-:W-:Y:S05]  /*18ca0*/  BSYNC.RECONVERGENT B3 ;  /* 0x0000000000037941 */ /* 0x000fea0003800200 */
.L_x_519:
        /* <DEDUP_REMOVED lines=53> */
.L_x_517:
[----:B------:R-:W-:Y:S05]  /*19000*/  BSYNC.RECONVERGENT B2 ;  /* 0x0000000000027941 */ /* 0x000fea0003800200 */
.L_x_516:
[----:B------:R-:W-:Y:S01]  /*19010*/  I2FP.F32.U32 R129, R129 ;  /* 0x0000008100817245 */ /* 0x000fe20000201000 */
[----:B------:R-:W-:Y:S01]  /*19020*/  IMAD.U32 R130, R123, 0x10000, RZ ;  /* 0x000100007b827824 */ /* 0x000fe200078e00ff */
[----:B------:R-:W-:Y:S01]  /*19030*/  @P1 SHF.L.U32 R210, R127, 0x10, RZ ;  /* 0x000000107fd21819 */ /* 0x000fe200000006ff */
[----:B------:R-:W-:Y:S01]  /*19040*/  BSSY.RECONVERGENT B2, `(.L_x_521) ;  /* 0x000005a000027945 */ /* 0x000fe20003800200 */
[----:B------:R-:W-:Y:S02]  /*19050*/  IMAD.MOV.U32 R134, RZ, RZ, 0x2 ;  /* 0x00000002ff867424 */ /* 0x000fe400078e00ff */
[----:B------:R-:W-:Y:S01]  /*19060*/  FFMA.FTZ R128, R129, R226, 1.1641532182693481445e-10 ;  /* 0x2f00000081807423 */ /* 0x000fe200000100e2 */
[----:B------:R-:W-:Y:S01]  /*19070*/  FMUL.FTZ R130, R130, R217 ;  /* 0x000000d982827220 */ /* 0x000fe20000410000 */
[----:B------:R-:W-:-:S03]  /*19080*/  MOV R129, R166 ;  /* 0x000000a600817202 */ /* 0x000fc60000000f00 */
[----:B------:R-:W-:-:S04]  /*19090*/  FSETP.GTU.FTZ.AND P5, PT, R128, R225, PT ;  /* 0x000000e18000720b */ /* 0x000fc80003fbc000 */
[----:B------:R-:W-:Y:S02]  /*190a0*/  FSEL R130, R130, RZ, !P5 ;  /* 0x000000ff82827208 */ /* 0x000fe40006800000 */
[----:B------:R-:W-:Y:S02]  /*190b0*/  SEL R128, RZ, 0x1, P5 ;  /* 0x00000001ff807807 */ /* 0x000fe40002800000 */
[----:B------:R-:W-:Y:S01]  /*190c0*/  ISETP.NE.AND P5, PT, R131, 0x1, PT ;  /* 0x000000018300780c */ /* 0x000fe20003fa5270 */
[----:B------:R-:W-:-:S04]  /*190d0*/  FADD.FTZ R173, R173, R130 ;  /* 0x00000082adad7221 */ /* 0x000fc80000010000 */
        /* <DEDUP_REMOVED lines=13> */
.L_x_523:
        /* <DEDUP_REMOVED lines=13> */
.L_x_525:
[----:B------:R-:W-:Y:S05]  /*19280*/  BSYNC.RECONVERGENT B3 ;  /* 0x0000000000037941 */ /* 0x000fea0003800200 */
.L_x_524:
        /* <DEDUP_REMOVED lines=53> */
.L_x_522:
[----:B------:R-:W-:Y:S05]  /*195e0*/  BSYNC.RECONVERGENT B2 ;  /* 0x0000000000027941 */ /* 0x000fea0003800200 */
.L_x_521:
        /* <DEDUP_REMOVED lines=20> */
.L_x_528:
[----:B------:R-:W-:Y:S01]  /*19730*/  VIADD R180, R180, 0x1 ;  /* 0x00000001b4b47836 */ /* 0x000fe20000000000 */
[----:B------:R-:W-:Y:S03]  /*19740*/  BSSY.RECONVERGENT B3, `(.L_x_529) ;  /* 0x000000e000037945 */ /* 0x000fe60003800200 */
[C---:B------:R-:W-:Y:S01]  /*19750*/  IMAD.WIDE.U32 R134, R180.reuse, -0x2daee0ad, RZ ;  /* 0xd2511f53b4867825 */ /* 0x040fe200078e00ff */
[----:B------:R-:W-:-:S13]  /*19760*/  ISETP.NE.AND P6, PT, R180, RZ, PT ;  /* 0x000000ffb400720c */ /* 0x000fda0003fc5270 */
[----:B------:R-:W-:Y:S05]  /*19770*/  @P6 BRA `(.L_x_530) ;  /* 0x0000000000286947 */ /* 0x000fea0003800000 */
[----:B------:R-:W-:Y:S02]  /*19780*/  IADD3 R179, PT, PT, R179, 0x1, RZ ;  /* 0x00000001b3b37810 */ /* 0x000fe40007ffe0ff */
[----:B------:R-:W-:Y:S02]  /*19790*/  P2R R2, PR, RZ, 0x1 ;  /* 0x00000001ff027803 */ /* 0x000fe40000000000 */
[----:B------:R-:W-:-:S13]  /*197a0*/  ISETP.NE.AND P6, PT, R179, RZ, PT ;  /* 0x000000ffb300720c */ /* 0x000fda0003fc5270 */
[----:B------:R-:W-:Y:S02]  /*197b0*/  @!P6 VIADD R181, R181, 0x1 ;  /* 0x00000001b5b5e836 */ /* 0x000fe40000000000 */
[----:B------:R-:W-:Y:S02]  /*197c0*/  @!P6 VIADD R3, R164, 0x1 ;  /* 0x00000001a403e836 */ /* 0x000fe40000000000 */
[----:B------:R-:W-:Y:S01]  /*197d0*/  @!P6 IMAD.MOV.U32 R179, RZ, RZ, RZ ;  /* 0x000000ffffb3e224 */ /* 0x000fe200078e00ff */
[----:B------:R-:W-:-:S13]  /*197e0*/  ISETP.NE.AND P0, PT, R181, RZ, !P6 ;  /* 0x000000ffb500720c */ /* 0x000fda0007705270 */
[----:B------:R-:W-:Y:S02]  /*197f0*/  @P0 IADD3 R3, PT, PT, R164, RZ, RZ ;  /* 0x000000ffa4030210 */ /* 0x000fe40007ffe0ff */
[----:B------:R-:W-:-:S03]  /*19800*/  ISETP.NE.AND P0, PT, R2, RZ, PT ;  /* 0x000000ff0200720c */ /* 0x000fc60003f05270 */
[----:B------:R-:W-:-:S10]  /*19810*/  @!P6 IMAD.MOV.U32 R164, RZ, RZ, R3 ;  /* 0x000000ffffa4e224 */ /* 0x000fd400078e0003 */
.L_x_530:
[----:B------:R-:W-:Y:S05]  /*19820*/  BSYNC.RECONVERGENT B3 ;  /* 0x0000000000037941 */ /* 0x000fea0003800200 */
.L_x_529:
        /* <DEDUP_REMOVED lines=53> */
.L_x_527:
[----:B------:R-:W-:Y:S05]  /*19b80*/  BSYNC.RECONVERGENT B2 ;  /* 0x0000000000027941 */ /* 0x000fea0003800200 */
.L_x_526:
[----:B------:R-:W-:Y:S02]  /*19b90*/  I2FP.F32.U32 R129, R129 ;  /* 0x0000008100817245 */ /* 0x000fe40000201000 */
[----:B------:R-:W-:-:S03]  /*19ba0*/  PRMT R128, R123, 0x7632, R128 ;  /* 0x000076327b807816 */ /* 0x000fc60000000080 */
[----:B------:R-:W-:Y:S01]  /*19bb0*/  FFMA.FTZ R226, R129, R226, 1.1641532182693481445e-10 ;  /* 0x2f00000081e27423 */ /* 0x000fe200000100e2 */
[----:B------:R-:W-:Y:S01]  /*19bc0*/  @P1 PRMT R129, R127, 0x7632, R129 ;  /* 0x000076327f811816 */ /* 0x000fe20000000081 */
[----:B------:R-:W-:-:S03]  /*19bd0*/  IMAD.U32 R128, R128, 0x10000, RZ ;  /* 0x0001000080807824 */ /* 0x000fc600078e00ff */
[----:B------:R-:W-:Y:S01]  /*19be0*/  FSETP.GTU.FTZ.AND P6, PT, R226, R225, PT ;  /* 0x000000e1e200720b */ /* 0x000fe20003fdc000 */
[----:B------:R-:W-:-:S05]  /*19bf0*/  FMUL.FTZ R128, R128, R217 ;  /* 0x000000d980807220 */ /* 0x000fca0000410000 */
[----:B------:R-:W-:Y:S01]  /*19c00*/  FSEL R130, R128, RZ, !P6 ;  /* 0x000000ff80827208 */ /* 0x000fe20007000000 */
[----:B------:R-:W-:Y:S01]  /*19c10*/  @P1 IMAD.U32 R128, R129, 0x10000, RZ ;  /* 0x0001000081801824 */ /* 0x000fe200078e00ff */
[----:B------:R-:W-:-:S03]  /*19c20*/  PRMT R129, R224, 0x5410, R174 ;  /* 0x00005410e0817816 */ /* 0x000fc600000000ae */
[----:B------:R-:W-:Y:S01]  /*19c30*/  FADD.FTZ R229, R229, R130 ;  /* 0x00000082e5e57221 */ /* 0x000fe20000010000 */
[----:B------:R-:W-:-:S03]  /*19c40*/  PRMT R130, R227, 0x5410, R228 ;  /* 0x00005410e3827816 */ /* 0x000fc600000000e4 */
[----:B------:R-:W-:Y:S01]  /*19c50*/  @P1 FADD.FTZ R217, R229, R128 ;  /* 0x00000080e5d91221 */ /* 0x000fe20000010000 */
[----:B------:R-:W-:Y:S02]  /*19c60*/  @!P1 MOV R217, R229 ;  /* 0x000000e500d99202 */ /* 0x000fe40000000f00 */
[----:B------:R-:W-:Y:S02]  /*19c70*/  SEL R128, RZ, 0x1, P6 ;  /* 0x00000001ff807807 */ /* 0x000fe40003000000 */
[----:B------:R-:W-:Y:S02]  /*19c80*/  F2FP.BF16.F32.PACK_AB R131, RZ, R217 ;  /* 0x000000d9ff83723e */ /* 0x000fe400000010ff */
[----:B------:R-:W-:Y:S02]  /*19c90*/  PRMT R174, R128, 0x7610, R174 ;  /* 0x0000761080ae7816 */ /* 0x000fe400000000ae */
[----:B------:R-:W-:Y:S02]  /*19ca0*/  PRMT R128, R133, 0x5410, R221 ;  /* 0x0000541085807816 */ /* 0x000fe400000000dd */
[----:B------:R-:W-:Y:S01]  /*19cb0*/  PRMT R131, R223, 0x5410, R131 ;  /* 0x00005410df837816 */ /* 0x000fe20000000083 */
[----:B------:R-:W-:Y:S06]  /*19cc0*/  BRA `(.L_x_531) ;  /* 0x0000002c00c47947 */ /* 0x000fec0003800000 */
.L_x_450:
        /* <DEDUP_REMOVED lines=11> */
[--C-:B------:R-:W-:Y:S01]  /*19d80*/  @!P2 IMAD.MOV.U32 R222, RZ, RZ, R221.reuse ;  /* 0x000000ffffdea224 */ /* 0x100fe200078e00dd */
[----:B------:R-:W-:Y:S01]  /*19d90*/  @P2 MOV R133, R3 ;  /* 0x0000000300852202 */ /* 0x000fe20000000f00 */
[----:B------:R-:W-:Y:S02]  /*19da0*/  @P2 VIADD R135, R4, 0x1 ;  /* 0x0000000104872836 */ /* 0x000fe40000000000 */
[----:B------:R-:W-:Y:S01]  /*19db0*/  @P2 IMAD.MOV.U32 R222, RZ, RZ, R221 ;  /* 0x000000ffffde2224 */ /* 0x000fe200078e00dd */
[----:B------:R-:W-:Y:S06]  /*19dc0*/  BRA `(.L_x_533) ;  /* 0x0000000400087947 */ /* 0x000fec0003800000 */
.L_x_534:
        /* <DEDUP_REMOVED lines=13> */
.L_x_536:
[----:B------:R-:W-:Y:S05]  /*19ea0*/  BSYNC.RECONVERGENT B3 ;  /* 0x0000000000037941 */ /* 0x000fea0003800200 */
.L_x_535:
        /* <DEDUP_REMOVED lines=52> */
.L_x_533:
[----:B------:R-:W-:Y:S05]  /*1a1f0*/  BSYNC.RECONVERGENT B2 ;  /* 0x0000000000027941 */ /* 0x000fea0003800200 */
.L_x_532:
        /* <DEDUP_REMOVED lines=9> */
[----:B------:R-:W-:Y:S02]  /*1a290*/  PRMT R128, R128, 0x7632, R128 ;  /* 0x0000763280807816 */ /* 0x000fe40000000080 */
[----:B------:R-:W-:Y:S01]  /*1a2a0*/  MOV R4, R166 ;  /* 0x000000a600047202 */ /* 0x000fe20000000f00 */
[----:B0-----:R-:W-:Y:S01]  /*1a2b0*/  FMUL.FTZ R134, R134, R227 ;  /* 0x000000e386867220 */ /* 0x001fe20000410000 */
[----:B-1----:R-:W-:Y:S01]  /*1a2c0*/  FSETP.GTU.FTZ.AND P3, PT, R133, R226, PT ;  /* 0x000000e28500720b */ /* 0x002fe20003f7c000 */
[----:B------:R-:W-:-:S03]  /*1a2d0*/  @P1 IMAD.U32 R133, R124, 0x10000, RZ ;  /* 0x000100007c851824 */ /* 0x000fc600078e00ff */
[----:B------:R-:W-:Y:S01]  /*1a2e0*/  FSEL R176, R134, RZ, !P3 ;  /* 0x000000ff86b07208 */ /* 0x000fe20005800000 */
[----:B------:R-:W-:Y:S01]  /*1a2f0*/  IMAD.MOV.U32 R134, RZ, RZ, 0x2 ;  /* 0x00000002ff867424 */ /* 0x000fe200078e00ff */
[----:B------:R-:W-:-:S03]  /*1a300*/  PLOP3.LUT P3, PT, P3, PT, PT, 0x8, 0x80 ;  /* 0x000000000080781c */ /* 0x000fc60001f6e170 */
[----:B------:R-:W-:-:S05]  /*1a310*/  @P1 FADD.FTZ R176, R133, R176 ;  /* 0x000000b085b01221 */ /* 0x000fca0000010000 */
        /* <DEDUP_REMOVED lines=11> */
.L_x_539:
        /* <DEDUP_REMOVED lines=13> */
.L_x_541:
[----:B------:R-:W-:Y:S05]  /*1a4a0*/  BSYNC.RECONVERGENT B3 ;  /* 0x0000000000037941 */ /* 0x000fea0003800200 */
.L_x_540:
        /* <DEDUP_REMOVED lines=50> */
[----:B------:R-:W-:Y:S02]  /*1a7d0*/  IMAD.MOV.U32 R222, RZ, RZ, R134 ;  /* 0x000000ffffde7224 */ /* 0x000fe400078e0086 */
[----:B------:R-:W-:Y:S01]  /*1a7e0*/  HFMA2 R134, -RZ, RZ, 0, 0 ;  /* 0x00000000ff867431 */ /* 0x000fe200000001ff */
[----:B------:R-:W-:-:S07]  /*1a7f0*/  LOP3.LUT R2, R2, UR24, R135, 0x96, !PT ;  /* 0x0000001802027c12 */ /* 0x000fce000f8e9687 */
.L_x_538:
[----:B------:R-:W-:Y:S05]  /*1a800*/  BSYNC.RECONVERGENT B2 ;  /* 0x0000000000027941 */ /* 0x000fea0003800200 */
.L_x_537:
[----:B------:R-:W-:Y:S01]  /*1a810*/  I2FP.F32.U32 R4, R4 ;  /* 0x0000000400047245 */ /* 0x000fe20000201000 */
[----:B------:R-:W-:Y:S01]  /*1a820*/  IMAD.U32 R128, R128, 0x10000, RZ ;  /* 0x0001000080807824 */ /* 0x000fe200078e00ff */
[----:B------:R-:W-:Y:S01]  /*1a830*/  LOP3.LUT R184, R184, 0xfffffff7, RZ, 0xc0, !PT ;  /* 0xfffffff7b8b87812 */ /* 0x000fe200078ec0ff */
[----:B------:R-:W-:Y:S01]  /*1a840*/  BSSY.RECONVERGENT B2, `(.L_x_542) ;  /* 0x000005a000027945 */ /* 0x000fe20003800200 */
[----:B------:R-:W-:Y:S01]  /*1a850*/  MOV R200, 0x2 ;  /* 0x0000000200c87802 */ /* 0x000fe20000000f00 */
[----:B------:R-:W-:Y:S01]  /*1a860*/  FFMA.FTZ R135, R4, R217, 1.1641532182693481445e-10 ;  /* 0x2f00000004877423 */ /* 0x000fe200000100d9 */
[----:B------:R-:W-:Y:S01]  /*1a870*/  FMUL.FTZ R128, R128, R227 ;  /* 0x000000e380807220 */ /* 0x000fe20000410000 */
[----:B------:R-:W-:-:S03]  /*1a880*/  @P1 PRMT R4, R124, 0x7632, R4 ;  /* 0x000076327c041816 */ /* 0x000fc60000000004 */
[----:B------:R-:W-:Y:S02]  /*1a890*/  FSETP.GTU.FTZ.AND P2, PT, R135, R226, PT ;  /* 0x000000e28700720b */ /* 0x000fe40003f5c000 */
[----:B------:R-:W-:Y:S02]  /*1a8a0*/  @P1 IMAD.U32 R4, R4, 0x10000, RZ ;  /* 0x0001000004041824 */ /* 0x000fe400078e00ff */
        /* <DEDUP_REMOVED lines=16> */
.L_x_544:
        /* <DEDUP_REMOVED lines=13> */
.L_x_546:
[----:B------:R-:W-:Y:S05]  /*1aa80*/  BSYNC.RECONVERGENT B3 ;  /* 0x0000000000037941 */ /* 0x000fea0003800200 */
.L_x_545:
        /* <DEDUP_REMOVED lines=53> */
.L_x_543:
[----:B------:R-:W-:Y:S05]  /*1ade0*/  BSYNC.RECONVERGENT B2 ;  /* 0x0000000000027941 */ /* 0x000fea0003800200 */
.L_x_542:
[----:B------:R-:W-:Y:S01]  /*1adf0*/  I2FP.F32.U32 R4, R4 ;  /* 0x0000000400047245 */ /* 0x000fe20000201000 */
[----:B------:R-:W-:Y:S01]  /*1ae00*/  IMAD.U32 R128, R129, 0x10000, RZ ;  /* 0x0001000081807824 */ /* 0x000fe200078e00ff */
[----:B------:R-:W-:Y:S01]  /*1ae10*/  @P1 SHF.L.U32 R199, R125, 0x10, RZ ;  /* 0x000000107dc71819 */ /* 0x000fe200000006ff */
[----:B------:R-:W-:Y:S01]  /*1ae20*/  BSSY.RECONVERGENT B2, `(.L_x_547) ;  /* 0x000005a000027945 */ /* 0x000fe20003800200 */
[----:B------:R-:W-:Y:S01]  /*1ae30*/  LOP3.LUT R184, R184, 0xfffffffb, RZ, 0xc0, !PT ;  /* 0xfffffffbb8b87812 */ /* 0x000fe200078ec0ff */
[----:B------:R-:W-:Y:S01]  /*1ae40*/  FFMA.FTZ R135, R4, R217, 1.1641532182693481445e-10 ;  /* 0x2f00000004877423 */ /* 0x000fe200000100d9 */
[----:B------:R-:W-:Y:S01]  /*1ae50*/  FMUL.FTZ R128, R128, R227 ;  /* 0x000000e380807220 */ /* 0x000fe20000410000 */
[----:B------:R-:W-:Y:S01]  /*1ae60*/  PRMT R4, R129, 0x7632, R4 ;  /* 0x0000763281047816 */ /* 0x000fe20000000004 */
[----:B------:R-:W-:Y:S02]  /*1ae70*/  IMAD.MOV.U32 R129, RZ, RZ, R166 ;  /* 0x000000ffff817224 */ /* 0x000fe400078e00a6 */
[----:B------:R-:W-:Y:S01]  /*1ae80*/  FSETP.GTU.FTZ.AND P2, PT, R135, R226, PT ;  /* 0x000000e28700720b */ /* 0x000fe20003f5c000 */
[----:B------:R-:W-:-:S03]  /*1ae90*/  IMAD.MOV.U32 R135, RZ, RZ, 0x2 ;  /* 0x00000002ff877424 */ /* 0x000fc600078e00ff */
[----:B------:R-:W-:Y:S02]  /*1aea0*/  FSEL R190, R128, RZ, !P2 ;  /* 0x000000ff80be7208 */ /* 0x000fe40005000000 */
[----:B------:R-:W-:Y:S02]  /*1aeb0*/  PLOP3.LUT P3, PT, P2, PT, PT, 0x8, 0x80 ;  /* 0x000000000080781c */ /* 0x000fe4000176e170 */
[----:B------:R-:W-:Y:S01]  /*1aec0*/  ISETP.NE.AND P2, PT, R200, 0x1, PT ;  /* 0x00000001c800780c */ /* 0x000fe20003f45270 */
[----:B------:R-:W-:-:S05]  /*1aed0*/  @P1 FADD.FTZ R190, R199, R190 ;  /* 0x000000bec7be1221 */ /* 0x000fca0000010000 */
[----:B------:R-:W-:-:S05]  /*1aee0*/  F2FP.BF16.F32.PACK_AB R224, RZ, R190 ;  /* 0x000000beffe0723e */ /* 0x000fca00000010ff */
[----:B------:R-:W-:Y:S02]  /*1aef0*/  @P3 LOP3.LUT R184, R184, 0x4, RZ, 0xfc, !PT ;  /* 0x00000004b8b83812 */ /* 0x000fe400078efcff */
        /* <DEDUP_REMOVED lines=9> */
.L_x_549:
        /* <DEDUP_REMOVED lines=13> */
.L_x_551:
[----:B------:R-:W-:Y:S05]  /*1b060*/  BSYNC.RECONVERGENT B3 ;  /* 0x0000000000037941 */ /* 0x000fea0003800200 */
.L_x_550:
        /* <DEDUP_REMOVED lines=53> */
.L_x_548:
[----:B------:R-:W-:Y:S05]  /*1b3c0*/  BSYNC.RECONVERGENT B2 ;  /* 0x0000000000027941 */ /* 0x000fea0003800200 */
.L_x_547:
        /* <DEDUP_REMOVED lines=9> */
[----:B------:R-:W-:Y:S02]  /*1b460*/  FSEL R199, R4, RZ, !P2 ;  /* 0x000000ff04c77208 */ /* 0x000fe40005000000 */
[----:B------:R-:W-:Y:S02]  /*1b470*/  PLOP3.LUT P3, PT, P2, PT, PT, 0x8, 0x80 ;  /* 0x000000000080781c */ /* 0x000fe4000176e170 */
[----:B------:R-:W-:Y:S01]  /*1b480*/  ISETP.NE.AND P2, PT, R135, 0x1, PT ;  /* 0x000000018700780c */ /* 0x000fe20003f45270 */
[----:B------:R-:W-:Y:S01]  /*1b490*/  @P1 FADD.FTZ R199, R134, R199 ;  /* 0x000000c786c71221 */ /* 0x000fe20000010000 */
[----:B------:R-:W-:Y:S01]  /*1b4a0*/  IMAD.MOV.U32 R134, RZ, RZ, 0x2 ;  /* 0x00000002ff867424 */ /* 0x000fe200078e00ff */
[----:B------:R-:W-:-:S03]  /*1b4b0*/  MOV R4, R166 ;  /* 0x000000a600047202 */ /* 0x000fc60000000f00 */
[----:B------:R-:W-:-:S05]  /*1b4c0*/  F2FP.BF16.F32.PACK_AB R223, RZ, R199 ;  /* 0x000000c7ffdf723e */ /* 0x000fca00000010ff */
        /* <DEDUP_REMOVED lines=10> */
.L_x_554:
        /* <DEDUP_REMOVED lines=13> */
.L_x_556:
[----:B------:R-:W-:Y:S05]  /*1b640*/  BSYNC.RECONVERGENT B3 ;  /* 0x0000000000037941 */ /* 0x000fea0003800200 */
.L_x_555:
        /* <DEDUP_REMOVED lines=48> */
[----:B------:R-:W-:-:S03]  /*1b950*/  MOV R166, R134 ;  /* 0x0000008600a67202 */ /* 0x000fc60000000f00 */
[----:B------:R-:W-:Y:S01]  /*1b960*/  HFMA2 R134, -RZ, RZ, 0, 0 ;  /* 0x00000000ff867431 */ /* 0x000fe200000001ff */
[----:B------:R-:W-:Y:S01]  /*1b970*/  LOP3.LUT R3, R228, UR23, R135, 0x96, !PT ;  /* 0x00000017e4037c12 */ /* 0x000fe2000f8e9687 */
[----:B------:R-:W-:Y:S01]  /*1b980*/  IMAD.MOV.U32 R222, RZ, RZ, R128 ;  /* 0x000000ffffde7224 */ /* 0x000fe200078e0080 */
[----:B------:R-:W-:-:S07]  /*1b990*/  LOP3.LUT R2, R2, UR24, R129, 0x96, !PT ;  /* 0x0000001802027c12 */ /* 0x000fce000f8e9681 */
.L_x_553:
[----:B------:R-:W-:Y:S05]  /*1b9a0*/  BSYNC.RECONVERGENT B2 ;  /* 0x0000000000027941 */ /* 0x000fea0003800200 */
.L_x_552:
[----:B------:R-:W-:Y:S01]  /*1b9b0*/  I2FP.F32.U32 R4, R4 ;  /* 0x0000000400047245 */ /* 0x000fe20000201000 */
[----:B------:R-:W-:Y:S01]  /*1b9c0*/  IMAD.U32 R128, R130, 0x10000, RZ ;  /* 0x0001000082807824 */ /* 0x000fe200078e00ff */
[----:B------:R-:W-:Y:S01]  /*1b9d0*/  ISETP.NE.AND P3, PT, R134, 0x1, PT ;  /* 0x000000018600780c */ /* 0x000fe20003f65270 */
[----:B------:R-:W-:Y:S01]  /*1b9e0*/  @P1 IMAD.U32 R135, R126, 0x10000, RZ ;  /* 0x000100007e871824 */ /* 0x000fe200078e00ff */
[----:B------:R-:W-:Y:S01]  /*1b9f0*/  BSSY.RECONVERGENT B2, `(.L_x_557) ;  /* 0x0000057000027945 */ /* 0x000fe20003800200 */
[----:B------:R-:W-:Y:S01]  /*1ba00*/  FFMA.FTZ R129, R4, R217, 1.1641532182693481445e-10 ;  /* 0x2f00000004817423 */ /* 0x000fe200000100d9 */
[----:B------:R-:W-:Y:S01]  /*1ba10*/  FMUL.FTZ R128, R128, R227 ;  /* 0x000000e380807220 */ /* 0x000fe20000410000 */
[----:B------:R-:W-:Y:S01]  /*1ba20*/  PRMT R130, R130, 0x7632, R130 ;  /* 0x0000763282827816 */ /* 0x000fe20000000082 */
[----:B------:R-:W-:Y:S02]  /*1ba30*/  IMAD.MOV.U32 R4, RZ, RZ, R166 ;  /* 0x000000ffff047224 */ /* 0x000fe400078e00a6 */
[----:B------:R-:W-:-:S04]  /*1ba40*/  FSETP.GTU.FTZ.AND P2, PT, R129, R226, PT ;  /* 0x000000e28100720b */ /* 0x000fc80003f5c000 */
[----:B------:R-:W-:Y:S02]  /*1ba50*/  FSEL R200, R128, RZ, !P2 ;  /* 0x000000ff80c87208 */ /* 0x000fe40005000000 */
[----:B------:R-:W-:-:S03]  /*1ba60*/  PLOP3.LUT P2, PT, P2, PT, PT, 0x8, 0x80 ;  /* 0x000000000080781c */ /* 0x000fc6000174e170 */
[----:B------:R-:W-:Y:S01]  /*1ba70*/  @P1 FADD.FTZ R200, R135, R200 ;  /* 0x000000c887c81221 */ /* 0x000fe20000010000 */
[----:B------:R-:W-:-:S04]  /*1ba80*/  MOV R135, 0x2 ;  /* 0x0000000200877802 */ /* 0x000fc80000000f00 */
        /* <DEDUP_REMOVED lines=10> */
.L_x_559:
        /* <DEDUP_REMOVED lines=13> */
.L_x_561:
[----:B------:R-:W-:Y:S05]  /*1bc00*/  BSYNC.RECONVERGENT B3 ;  /* 0x0000000000037941 */ /* 0x000fea0003800200 */
.L_x_560:
        /* <DEDUP_REMOVED lines=53> */
.L_x_558:
[----:B------:R-:W-:Y:S05]  /*1bf60*/  BSYNC.RECONVERGENT B2 ;  /* 0x0000000000027941 */ /* 0x000fea0003800200 */
.L_x_557:
[----:B------:R-:W-:Y:S01]  /*1bf70*/  I2FP.F32.U32 R4, R4 ;  /* 0x0000000400047245 */ /* 0x000fe20000201000 */
[----:B------:R-:W-:Y:S01]  /*1bf80*/  IMAD.U32 R130, R130, 0x10000, RZ ;  /* 0x0001000082827824 */ /* 0x000fe200078e00ff */
[----:B------:R-:W-:Y:S01]  /*1bf90*/  ISETP.NE.AND P4, PT, R135, 0x1, PT ;  /* 0x000000018700780c */ /* 0x000fe20003f85270 */
[----:B------:R-:W-:Y:S01]  /*1bfa0*/  BSSY.RECONVERGENT B2, `(.L_x_562) ;  /* 0x0000058000027945 */ /* 0x000fe20003800200 */
[----:B------:R-:W-:Y:S01]  /*1bfb0*/  @P1 PRMT R128, R126, 0x7632, R128 ;  /* 0x000076327e801816 */ /* 0x000fe20000000080 */
[----:B------:R-:W-:Y:S01]  /*1bfc0*/  FFMA.FTZ R129, R4, R217, 1.1641532182693481445e-10 ;  /* 0x2f00000004817423 */ /* 0x000fe200000100d9 */
[----:B------:R-:W-:Y:S01]  /*1bfd0*/  FMUL.FTZ R130, R130, R227 ;  /* 0x000000e382827220 */ /* 0x000fe20000410000 */
[----:B------:R-:W-:Y:S01]  /*1bfe0*/  IMAD.MOV.U32 R4, RZ, RZ, R166 ;  /* 0x000000ffff047224 */ /* 0x000fe200078e00a6 */
[----:B------:R-:W-:Y:S02]  /*1bff0*/  @P1 SHF.L.U32 R128, R128, 0x10, RZ ;  /* 0x0000001080801819 */ /* 0x000fe400000006ff */
[----:B------:R-:W-:-:S04]  /*1c000*/  FSETP.GTU.FTZ.AND P3, PT, R129, R226, PT ;  /* 0x000000e28100720b */ /* 0x000fc80003f7c000 */
        /* <DEDUP_REMOVED lines=14> */
.L_x_564:
        /* <DEDUP_REMOVED lines=13> */
.L_x_566:
[----:B------:R-:W-:Y:S05]  /*1c1c0*/  BSYNC.RECONVERGENT B3 ;  /* 0x0000000000037941 */ /* 0x000fea0003800200 */
.L_x_565:
        /* <DEDUP_REMOVED lines=53> */
.L_x_563:
[----:B------:R-:W-:Y:S05]  /*1c520*/  BSYNC.RECONVERGENT B2 ;  /* 0x0000000000027941 */ /* 0x000fea0003800200 */
.L_x_562:
[----:B------:R-:W-:Y:S01]  /*1c530*/  I2FP.F32.U32 R4, R4 ;  /* 0x0000000400047245 */ /* 0x000fe20000201000 */
[----:B------:R-:W-:Y:S01]  /*1c540*/  @P1 IMAD.U32 R135, R127, 0x10000, RZ ;  /* 0x000100007f871824 */ /* 0x000fe200078e00ff */
[C---:B------:R-:W-:Y:S01]  /*1c550*/  SHF.L.U32 R128, R131.reuse, 0x10, RZ ;  /* 0x0000001083807819 */ /* 0x040fe200000006ff */
[----:B------:R-:W-:Y:S01]  /*1c560*/  BSSY.RECONVERGENT B2, `(.L_x_567) ;  /* 0x0000058000027945 */ /* 0x000fe20003800200 */
[----:B------:R-:W-:Y:S01]  /*1c570*/  ISETP.NE.AND P5, PT, R130, 0x1, PT ;  /* 0x000000018200780c */ /* 0x000fe20003fa5270 */
[----:B------:R-:W-:Y:S01]  /*1c580*/  FFMA.FTZ R129, R4, R217, 1.1641532182693481445e-10 ;  /* 0x2f00000004817423 */ /* 0x000fe200000100d9 */
[----:B------:R-:W-:Y:S01]  /*1c590*/  PRMT R230, R131, 0x7632, R230 ;  /* 0x0000763283e67816 */ /* 0x000fe200000000e6 */
[----:B------:R-:W-:Y:S01]  /*1c5a0*/  FMUL.FTZ R128, R128, R227 ;  /* 0x000000e380807220 */ /* 0x000fe20000410000 */
[----:B------:R-:W-:Y:S02]  /*1c5b0*/  IMAD.MOV.U32 R4, RZ, RZ, 0x2 ;  /* 0x00000002ff047424 */ /* 0x000fe400078e00ff */
[----:B------:R-:W-:-:S02]  /*1c5c0*/  FSETP.GTU.FTZ.AND P4, PT, R129, R226, PT ;  /* 0x000000e28100720b */ /* 0x000fc40003f9c000 */
[----:B------:R-:W-:Y:S02]  /*1c5d0*/  MOV R129, R166 ;  /* 0x000000a600817202 */ /* 0x000fe40000000f00 */
        /* <DEDUP_REMOVED lines=13> */
.L_x_569:
        /* <DEDUP_REMOVED lines=13> */
.L_x_571:
[----:B------:R-:W-:Y:S05]  /*1c780*/  BSYNC.RECONVERGENT B3 ;  /* 0x0000000000037941 */ /* 0x000fea0003800200 */
.L_x_570:
        /* <DEDUP_REMOVED lines=53> */
.L_x_568:
[----:B------:R-:W-:Y:S05]  /*1cae0*/  BSYNC.RECONVERGENT B2 ;  /* 0x0000000000027941 */ /* 0x000fea0003800200 */
.L_x_567:
[----:B------:R-:W-:Y:S01]  /*1caf0*/  I2FP.F32.U32 R128, R129 ;  /* 0x0000008100807245 */ /* 0x000fe20000201000 */
[----:B------:R-:W-:Y:S01]  /*1cb00*/  IMAD.U32 R230, R230, 0x10000, RZ ;  /* 0x00010000e6e67824 */ /* 0x000fe200078e00ff */
[----:B------:R-:W-:Y:S02]  /*1cb10*/  @P1 PRMT R129, R127, 0x7632, R129 ;  /* 0x000076327f811816 */ /* 0x000fe40000000081 */
[----:B------:R-:W-:Y:S01]  /*1cb20*/  PRMT R130, R228, 0x5410, R229 ;  /* 0x00005410e4827816 */ /* 0x000fe200000000e5 */
[----:B------:R-:W-:Y:S01]  /*1cb30*/  FFMA.FTZ R217, R128, R217, 1.1641532182693481445e-10 ;  /* 0x2f00000080d97423 */ /* 0x000fe200000100d9 */
[----:B------:R-:W-:Y:S01]  /*1cb40*/  FMUL.FTZ R230, R230, R227 ;  /* 0x000000e3e6e67220 */ /* 0x000fe20000410000 */
[----:B------:R-:W-:Y:S01]  /*1cb50*/  @P1 IMAD.U32 R128, R129, 0x10000, RZ ;  /* 0x0001000081801824 */ /* 0x000fe200078e00ff */
[----:B------:R-:W-:Y:S02]  /*1cb60*/  PRMT R129, R224, 0x5410, R223 ;  /* 0x00005410e0817816 */ /* 0x000fe400000000df */
[----:B------:R-:W-:-:S04]  /*1cb70*/  FSETP.GTU.FTZ.AND P5, PT, R217, R226, PT ;  /* 0x000000e2d900720b */ /* 0x000fc80003fbc000 */
[----:B------:R-:W-:Y:S02]  /*1cb80*/  FSEL R217, R230, RZ, !P5 ;  /* 0x000000ffe6d97208 */ /* 0x000fe40006800000 */
[----:B------:R-:W-:-:S03]  /*1cb90*/  PLOP3.LUT P5, PT, P5, PT, PT, 0x8, 0x80 ;  /* 0x000000000080781c */ /* 0x000fc60002fae170 */
[----:B------:R-:W-:Y:S01]  /*1cba0*/  @P1 FADD.FTZ R217, R128, R217 ;  /* 0x000000d980d91221 */ /* 0x000fe20000010000 */
[----:B------:R-:W-:-:S04]  /*1cbb0*/  PRMT R128, R133, 0x5410, R221 ;  /* 0x0000541085807816 */ /* 0x000fc800000000dd */
[----:B------:R-:W-:-:S04]  /*1cbc0*/  F2FP.BF16.F32.PACK_AB R131, RZ, R217 ;  /* 0x000000d9ff83723e */ /* 0x000fc800000010ff */
[----:B------:R-:W-:-:S07]  /*1cbd0*/  PRMT R131, R225, 0x5410, R131 ;  /* 0x00005410e1837816 */ /* 0x000fce0000000083 */
.L_x_531:
        /* <DEDUP_REMOVED lines=23> */
[----:B0-----:R-:W-:Y:S01]  /*1cd50*/  SHF.L.U32 R131, R173, 0x10, RZ ;  /* 0x00000010ad837819 */ /* 0x001fe200000006ff */
[----:B------:R-:W0:Y:S01]  /*1cd60*/  LDC.64 R128, c[0x0][0x3b8] ;  /* 0x0000ee00ff807b82 */ /* 0x000e220000000a00 */
[----:B------:R-:W-:Y:S02]  /*1cd70*/  LOP3.LUT R130, R174, 0xffff, RZ, 0xc0, !PT ;  /* 0x0000ffffae827812 */ /* 0x000fe400078ec0ff */
[----:B------:R-:W-:Y:S02]  /*1cd80*/  LOP3.LUT R131, R131, 0xff0000, RZ, 0xc0, !PT ;  /* 0x00ff000083837812 */ /* 0x000fe400078ec0ff */
[----:B------:R-:W-:Y:S02]  /*1cd90*/  PRMT R133, R172, 0x7104, RZ ;  /* 0x00007104ac857816 */ /* 0x000fe400000000ff */
[----:B------:R-:W-:Y:S02]  /*1cda0*/  PRMT R130, R131, 0x4210, R130 ;  /* 0x0000421083827816 */ /* 0x000fe40000000082 */
[----:B------:R-:W-:-:S02]  /*1cdb0*/  LOP3.LUT R224, R170, 0xff, RZ, 0xc0, !PT ;  /* 0x000000ffaae07812 */ /* 0x000fc400078ec0ff */
[----:B------:R-:W-:Y:S02]  /*1cdc0*/  LOP3.LUT R134, R169, 0xff, RZ, 0xc0, !PT ;  /* 0x000000ffa9867812 */ /* 0x000fe400078ec0ff */
[----:B------:R-:W-:Y:S01]  /*1cdd0*/  LOP3.LUT R131, R168, 0xff, RZ, 0xc0, !PT ;  /* 0x000000ffa8837812 */ /* 0x000fe200078ec0ff */
[----:B------:R-:W-:Y:S01]  /*1cde0*/  IMAD.WIDE.U32 R224, R224, 0x1000000, RZ ;  /* 0x01000000e0e07825 */ /* 0x000fe200078e00ff */
[----:B------:R-:W-:-:S03]  /*1cdf0*/  LOP3.LUT R226, R130, 0xff00, R133, 0xf8, !PT ;  /* 0x0000ff0082e27812 */ /* 0x000fc600078ef885 */
[----:B------:R-:W-:Y:S01]  /*1ce00*/  IMAD.WIDE.U32 R134, R134, 0x10000, RZ ;  /* 0x0001000086867825 */ /* 0x000fe200078e00ff */
[----:B------:R-:W-:-:S03]  /*1ce10*/  LOP3.LUT R133, R226, 0xff, R171, 0xf8, !PT ;  /* 0x000000ffe2857812 */ /* 0x000fc600078ef8ab */
[----:B------:R-:W-:Y:S01]  /*1ce20*/  IMAD.WIDE.U32 R130, R131, 0x100, RZ ;  /* 0x0000010083827825 */ /* 0x000fe200078e00ff */
[----:B------:R-:W-:-:S03]  /*1ce30*/  LOP3.LUT R133, R135, R133, R225, 0xfe, !PT ;  /* 0x0000008587857212 */ /* 0x000fc600078efee1 */
[----:B0-----:R-:W-:Y:S01]  /*1ce40*/  IMAD.WIDE.U32 R128, R132, 0x8, R128 ;  /* 0x0000000884807825 */ /* 0x001fe200078e0080 */
[----:B------:R-:W-:Y:S02]  /*1ce50*/  LOP3.LUT R130, R130, R224, R134, 0xfe, !PT ;  /* 0x000000e082827212 */ /* 0x000fe400078efe86 */
[----:B------:R-:W-:Y:S02]  /*1ce60*/  LOP3.LUT R131, R133, R131, RZ, 0xfc, !PT ;  /* 0x0000008385837212 */ /* 0x000fe400078efcff */
[----:B------:R-:W-:-:S05]  /*1ce70*/  LOP3.LUT R130, R130, 0xff, R167, 0xf8, !PT ;  /* 0x000000ff82827812 */ /* 0x000fca00078ef8a7 */
[----:B------:R1:W-:Y:S02]  /*1ce80*/  STG.E.64 desc[UR6][R128.64], R130 ;  /* 0x0000008280007986 */ /* 0x0003e4000c101b06 */
.L_x_572:
[----:B------:R-:W-:Y:S02]  /*1ce90*/  IMAD.MOV.U32 R221, RZ, RZ, R222 ;  /* 0x000000ffffdd7224 */ /* 0x000fe400078e00de */
[----:B------:R-:W-:-:S07]  /*1cea0*/  VIADD R132, R132, 0x20 ;  /* 0x0000002084847836 */ /* 0x000fce0000000000 */
.L_x_449:
[----:B------:R-:W-:Y:S05]  /*1ceb0*/  BSYNC.RECONVERGENT B1 ;  /* 0x0000000000017941 */ /* 0x000fea0003800200 */
.L_x_448:
        /* <DEDUP_REMOVED lines=21> */
[----:B0-----:R-:W-:Y:S02]  /*1d010*/  HFMA2 R134, -RZ, RZ, 0, 1.1920928955078125e-07 ;  /* 0x00000002ff867431 */ /* 0x001fe400000001ff */
        /* <DEDUP_REMOVED lines=8> */
[----:B------:R-:W-:Y:S01]  /*1d0a0*/  @P2 IADD3 R134, PT, PT, R4, 0x1, RZ ;  /* 0x0000000104862810 */ /* 0x000fe20007ffe0ff */
[----:B------:R-:W-:Y:S02]  /*1d0b0*/  @!P2 IMAD.MOV.U32 R222, RZ, RZ, R221 ;  /* 0x000000ffffdea224 */ /* 0x000fe400078e00dd */
[----:B------:R-:W-:Y:S02]  /*1d0c0*/  @P2 IMAD.MOV.U32 R133, RZ, RZ, R3 ;  /* 0x000000ffff852224 */ /* 0x000fe400078e0003 */
[----:B------:R-:W-:Y:S01]  /*1d0d0*/  @P2 IMAD.MOV.U32 R222, RZ, RZ, R221 ;  /* 0x000000ffffde2224 */ /* 0x000fe200078e00dd */
[----:B------:R-:W-:Y:S06]  /*1d0e0*/  BRA `(.L_x_577) ;  /* 0x0000000400047947 */ /* 0x000fec0003800000 */
.L_x_578:
        /* <DEDUP_REMOVED lines=8> */
[----:B------:R-:W-:Y:S02]  /*1d170*/  @!P2 IADD3 R2, PT, PT, R164, 0x1, RZ ;  /* 0x00000001a402a810 */ /* 0x000fe40007ffe0ff */
[----:B------:R-:W-:Y:S02]  /*1d180*/  @!P2 MOV R179, RZ ;  /* 0x000000ff00b3a202 */ /* 0x000fe40000000f00 */
[----:B------:R-:W-:-:S13]  /*1d190*/  ISETP.NE.AND P3, PT, R181, RZ, !P2 ;  /* 0x000000ffb500720c */ /* 0x000fda0005765270 */
[----:B------:R-:W-:-:S04]  /*1d1a0*/  @P3 IMAD.MOV R2, RZ, RZ, R164 ;  /* 0x000000ffff023224 */ /* 0x000fc800078e02a4 */
[----:B------:R-:W-:-:S07]  /*1d1b0*/  @!P2 IMAD.MOV.U32 R164, RZ, RZ, R2 ;  /* 0x000000ffffa4a224 */ /* 0x000fce00078e0002 */
.L_x_580:
[----:B------:R-:W-:Y:S05]  /*1d1c0*/  BSYNC.RECONVERGENT B3 ;  /* 0x0000000000037941 */ /* 0x000fea0003800200 */
.L_x_579:
        /* <DEDUP_REMOVED lines=51> */
.L_x_577:
[----:B------:R-:W-:Y:S05]  /*1d500*/  BSYNC.RECONVERGENT B2 ;  /* 0x0000000000027941 */ /* 0x000fea0003800200 */
.L_x_576:
[----:B------:R-:W0:Y:S01]  /*1d510*/  LDC R218, c[0x0][0x408] ;  /* 0x00010200ffda7b82 */ /* 0x000e220000000800 */
[----:B------:R-:W-:Y:S01]  /*1d520*/  I2FP.F32.U32 R133, R133 ;  /* 0x0000008500857245 */ /* 0x000fe20000201000 */
[----:B------:R-:W-:Y:S02]  /*1d530*/  HFMA2 R226, -RZ, RZ, 0.1171875, 0 ;  /* 0x2f800000ffe27431 */ /* 0x000fe400000001ff */
[----:B-----5:R-:W-:Y:S01]  /*1d540*/  IMAD.U32 R135, R128, 0x10000, RZ ;  /* 0x0001000080877824 */ /* 0x020fe200078e00ff */
[----:B------:R-:W-:Y:S01]  /*1d550*/  LOP3.LUT R184, R184, 0xffffffef, RZ, 0xc0, !PT ;  /* 0xffffffefb8b87812 */ /* 0x000fe200078ec0ff */
[----:B------:R-:W-:Y:S01]  /*1d560*/  BSSY.RECONVERGENT B2, `(.L_x_581) ;  /* 0x0000057000027945 */ /* 0x000fe20003800200 */
[----:B------:R-:W-:Y:S01]  /*1d570*/  PRMT R128, R128, 0x7632, R128 ;  /* 0x0000763280807816 */ /* 0x000fe20000000080 */
[----:B------:R-:W-:Y:S01]  /*1d580*/  FFMA.FTZ R4, R133, R226, 1.1641532182693481445e-10 ;  /* 0x2f00000085047423 */ /* 0x000fe200000100e2 */
[----:B------:R-:W1:Y:S01]  /*1d590*/  LDC R225, c[0x0][0x404] ;  /* 0x00010100ffe17b82 */ /* 0x000e620000000800 */
[----:B------:R-:W-:Y:S01]  /*1d5a0*/  IMAD.MOV.U32 R168, RZ, RZ, 0x2 ;  /* 0x00000002ffa87424 */ /* 0x000fe200078e00ff */
[----:B------:R-:W-:Y:S01]  /*1d5b0*/  MOV R133, R166 ;  /* 0x000000a600857202 */ /* 0x000fe20000000f00 */
[----:B0-----:R-:W-:Y:S01]  /*1d5c0*/  FMUL.FTZ R135, R135, R218 ;  /* 0x000000da87877220 */ /* 0x001fe20000410000 */
[----:B-1----:R-:W-:-:S04]  /*1d5d0*/  FSETP.GTU.FTZ.AND P2, PT, R4, R225, PT ;  /* 0x000000e10400720b */ /* 0x002fc80003f5c000 */
        /* <DEDUP_REMOVED lines=13> */
.L_x_583:
        /* <DEDUP_REMOVED lines=13> */
.L_x_585:
[----:B------:R-:W-:Y:S05]  /*1d780*/  BSYNC.RECONVERGENT B3 ;  /* 0x0000000000037941 */ /* 0x000fea0003800200 */
.L_x_584:
        /* <DEDUP_REMOVED lines=52> */
.L_x_582:
[----:B------:R-:W-:Y:S05]  /*1dad0*/  BSYNC.RECONVERGENT B2 ;  /* 0x0000000000027941 */ /* 0x000fea0003800200 */
.L_x_581:
[----:B------:R-:W-:Y:S01]  /*1dae0*/  I2FP.F32.U32 R133, R133 ;  /* 0x0000008500857245 */ /* 0x000fe20000201000 */
[----:B------:R-:W-:Y:S01]  /*1daf0*/  @P1 IMAD.U32 R177, R124, 0x10000, RZ ;  /* 0x000100007cb11824 */ /* 0x000fe200078e00ff */
[----:B------:R-:W-:Y:S01]  /*1db00*/  SHF.L.U32 R135, R120, 0x10, RZ ;  /* 0x0000001078877819 */ /* 0x000fe200000006ff */
[----:B------:R-:W-:Y:S02]  /*1db10*/  BSSY.RECONVERGENT B2, `(.L_x_586) ;  /* 0x0000059000027945 */ /* 0x000fe40003800200 */
[----:B------:R-:W-:Y:S02]  /*1db20*/  FFMA.FTZ R134, R133, R226, 1.1641532182693481445e-10 ;  /* 0x2f00000085867423 */ /* 0x000fe400000100e2 */
[----:B------:R-:W-:-:S03]  /*1db30*/  FMUL.FTZ R133, R135, R218 ;  /* 0x000000da87857220 */ /* 0x000fc60000410000 */
[----:B------:R-:W-:Y:S01]  /*1db40*/  FSETP.GTU.FTZ.AND P2, PT, R134, R225, PT ;  /* 0x000000e18600720b */ /* 0x000fe20003f5c000 */
[----:B------:R-:W-:-:S03]  /*1db50*/  HFMA2 R134, -RZ, RZ, 0, 1.1920928955078125e-07 ;  /* 0x00000002ff867431 */ /* 0x000fc600000001ff */
        /* <DEDUP_REMOVED lines=17> */
.L_x_588:
        /* <DEDUP_REMOVED lines=13> */
.L_x_590:
[----:B------:R-:W-:Y:S05]  /*1dd40*/  BSYNC.RECONVERGENT B3 ;  /* 0x0000000000037941 */ /* 0x000fea0003800200 */
.L_x_589:
        /* <DEDUP_REMOVED lines=53> */
.L_x_587:
[----:B------:R-:W-:Y:S05]  /*1e0a0*/  BSYNC.RECONVERGENT B2 ;  /* 0x0000000000027941 */ /* 0x000fea0003800200 */
.L_x_586:
[----:B------:R-:W-:Y:S01]  /*1e0b0*/  I2FP.F32.U32 R135, R4 ;  /* 0x0000000400877245 */ /* 0x000fe20000201000 */
[----:B------:R-:W-:Y:S01]  /*1e0c0*/  IMAD.U32 R169, R128, 0x10000, RZ ;  /* 0x0001000080a97824 */ /* 0x000fe200078e00ff */
[----:B------:R-:W-:Y:S01]  /*1e0d0*/  LOP3.LUT R184, R184, 0xfffffff7, RZ, 0xc0, !PT ;  /* 0xfffffff7b8b87812 */ /* 0x000fe200078ec0ff */
[----:B------:R-:W-:Y:S01]  /*1e0e0*/  BSSY.RECONVERGENT B2, `(.L_x_591) ;  /* 0x0000056000027945 */ /* 0x000fe20003800200 */
[----:B------:R-:W-:Y:S02]  /*1e0f0*/  HFMA2 R170, -RZ, RZ, 0, 1.1920928955078125e-07 ;  /* 0x00000002ffaa7431 */ /* 0x000fe400000001ff */
        /* <DEDUP_REMOVED lines=17> */
.L_x_593:
        /* <DEDUP_REMOVED lines=13> */
.L_x_595:
[----:B------:R-:W-:Y:S05]  /*1e2e0*/  BSYNC.RECONVERGENT B3 ;  /* 0x0000000000037941 */ /* 0x000fea0003800200 */
.L_x_594:
        /* <DEDUP_REMOVED lines=53> */
.L_x_592:
[----:B------:R-:W-:Y:S05]  /*1e640*/  BSYNC.RECONVERGENT B2 ;  /* 0x0000000000027941 */ /* 0x000fea0003800200 */
.L_x_591:
[----:B------:R-:W-:Y:S01]  /*1e650*/  I2FP.F32.U32 R135, R128 ;  /* 0x0000008000877245 */ /* 0x000fe20000201000 */
[----:B------:R-:W-:Y:S01]  /*1e660*/  BSSY.RECONVERGENT B2, `(.L_x_596) ;  /* 0x000005d000027945 */ /* 0x000fe20003800200 */
[----:B------:R-:W-:Y:S01]  /*1e670*/  PRMT R128, R120, 0x7632, R128 ;  /* 0x0000763278807816 */ /* 0x000fe20000000080 */
[----:B------:R-:W-:-:S04]  /*1e680*/  IMAD.MOV.U32 R134, RZ, RZ, 0x2 ;  /* 0x00000002ff867424 */ /* 0x000fc800078e00ff */
        /* <DEDUP_REMOVED lines=23> */
.L_x_598:
        /* <DEDUP_REMOVED lines=13> */
.L_x_600:
[----:B------:R-:W-:Y:S05]  /*1e8d0*/  BSYNC.RECONVERGENT B3 ;  /* 0x0000000000037941 */ /* 0x000fea0003800200 */
.L_x_599:
        /* <DEDUP_REMOVED lines=53> */
.L_x_597:
[----:B------:R-:W-:Y:S05]  /*1ec30*/  BSYNC.RECONVERGENT B2 ;  /* 0x0000000000027941 */ /* 0x000fea0003800200 */
.L_x_596:
[----:B------:R-:W-:Y:S01]  /*1ec40*/  I2FP.F32.U32 R135, R4 ;  /* 0x0000000400877245 */ /* 0x000fe20000201000 */
[C---:B------:R-:W-:Y:S01]  /*1ec50*/  IMAD.U32 R169, R129.reuse, 0x10000, RZ ;  /* 0x0001000081a97824 */ /* 0x040fe200078e00ff */
[----:B------:R-:W-:Y:S01]  /*1ec60*/  LOP3.LUT R184, R184, 0xfffffffb, RZ, 0xc0, !PT ;  /* 0xfffffffbb8b87812 */ /* 0x000fe200078ec0ff */
[----:B------:R-:W-:Y:S01]  /*1ec70*/  BSSY.RECONVERGENT B2, `(.L_x_601) ;  /* 0x0000057000027945 */ /* 0x000fe20003800200 */
[----:B------:R-:W-:Y:S01]  /*1ec80*/  PRMT R4, R129, 0x7632, R4 ;  /* 0x0000763281047816 */ /* 0x000fe20000000004 */
[----:B------:R-:W-:Y:S01]  /*1ec90*/  FFMA.FTZ R128, R135, R226, 1.1641532182693481445e-10 ;  /* 0x2f00000087807423 */ /* 0x000fe200000100e2 */
[----:B------:R-:W-:Y:S01]  /*1eca0*/  FMUL.FTZ R169, R169, R218 ;  /* 0x000000daa9a97220 */ /* 0x000fe20000410000 */
[----:B------:R-:W-:Y:S01]  /*1ecb0*/  IMAD.MOV.U32 R170, RZ, RZ, 0x2 ;  /* 0x00000002ffaa7424 */ /* 0x000fe200078e00ff */
[----:B------:R-:W-:Y:S02]  /*1ecc0*/  MOV R129, R166 ;  /* 0x000000a600817202 */ /* 0x000fe40000000f00 */
        /* <DEDUP_REMOVED lines=14> */
.L_x_603:
        /* <DEDUP_REMOVED lines=13> */
.L_x_605:
[----:B------:R-:W-:Y:S05]  /*1ee80*/  BSYNC.RECONVERGENT B3 ;  /* 0x0000000000037941 */ /* 0x000fea0003800200 */
.L_x_604:
        /* <DEDUP_REMOVED lines=53> */
.L_x_602:
[----:B------:R-:W-:Y:S05]  /*1f1e0*/  BSYNC.RECONVERGENT B2 ;  /* 0x0000000000027941 */ /* 0x000fea0003800200 */
.L_x_601:
        /* <DEDUP_REMOVED lines=12> */
[----:B------:R-:W-:-:S03]  /*1f2b0*/  IMAD.MOV.U32 R134, RZ, RZ, 0x2 ;  /* 0x00000002ff867424 */ /* 0x000fc600078e00ff */
        /* <DEDUP_REMOVED lines=13> */
.L_x_608:
        /* <DEDUP_REMOVED lines=13> */
.L_x_610:
[----:B------:R-:W-:Y:S05]  /*1f460*/  BSYNC.RECONVERGENT B3 ;  /* 0x0000000000037941 */ /* 0x000fea0003800200 */
.L_x_609:
        /* <DEDUP_REMOVED lines=53> */
.L_x_607:
[----:B------:R-:W-:Y:S05]  /*1f7c0*/  BSYNC.RECONVERGENT B2 ;  /* 0x0000000000027941 */ /* 0x000fea0003800200 */
.L_x_606:
[----:B------:R-:W-:Y:S01]  /*1f7d0*/  I2FP.F32.U32 R129, R129 ;  /* 0x0000008100817245 */ /* 0x000fe20000201000 */
[----:B------:R-:W-:Y:S01]  /*1f7e0*/  BSSY.RECONVERGENT B2, `(.L_x_611) ;  /* 0x0000058000027945 */ /* 0x000fe20003800200 */
[----:B------:R-:W-:Y:S01]  /*1f7f0*/  SHF.L.U32 R135, R4, 0x10, RZ ;  /* 0x0000001004877819 */ /* 0x000fe200000006ff */
[----:B------:R-:W-:Y:S01]  /*1f800*/  IMAD.MOV.U32 R171, RZ, RZ, 0x2 ;  /* 0x00000002ffab7424 */ /* 0x000fe200078e00ff */
[----:B------:R-:W-:Y:S01]  /*1f810*/  LOP3.LUT R184, R184, 0xfffffffd, RZ, 0xc0, !PT ;  /* 0xfffffffdb8b87812 */ /* 0x000fe200078ec0ff */
[----:B------:R-:W-:Y:S01]  /*1f820*/  FFMA.FTZ R4, R129, R226, 1.1641532182693481445e-10 ;  /* 0x2f00000081047423 */ /* 0x000fe200000100e2 */
[----:B------:R-:W-:Y:S02]  /*1f830*/  IMAD.MOV.U32 R129, RZ, RZ, R166 ;  /* 0x000000ffff817224 */ /* 0x000fe400078e00a6 */
[----:B------:R-:W-:Y:S02]  /*1f840*/  FMUL.FTZ R135, R135, R218 ;  /* 0x000000da87877220 */ /* 0x000fe40000410000 */
        /* <DEDUP_REMOVED lines=14> */
.L_x_613:
        /* <DEDUP_REMOVED lines=13> */
.L_x_615:
[----:B------:R-:W-:Y:S05]  /*1fa00*/  BSYNC.RECONVERGENT B3 ;  /* 0x0000000000037941 */ /* 0x000fea0003800200 */
.L_x_614:
        /* <DEDUP_REMOVED lines=53> */
.L_x_612:
[----:B------:R-:W-:Y:S05]  /*1fd60*/  BSYNC.RECONVERGENT B2 ;  /* 0x0000000000027941 */ /* 0x000fea0003800200 */
.L_x_611:
[----:B------:R-:W-:Y:S01]  /*1fd70*/  I2FP.F32.U32 R129, R129 ;  /* 0x0000008100817245 */ /* 0x000fe20000201000 */
[----:B------:R-:W-:Y:S01]  /*1fd80*/  BSSY.RECONVERGENT B2, `(.L_x_616) ;  /* 0x000005d000027945 */ /* 0x000fe20003800200 */
[----:B------:R-:W-:-:S04]  /*1fd90*/  PRMT R128, R121, 0x7632, R128 ;  /* 0x0000763279807816 */ /* 0x000fc80000000080 */
        /* <DEDUP_REMOVED lines=9> */
[----:B------:R-:W-:Y:S01]  /*1fe30*/  FADD.FTZ R4, R4, R135 ;  /* 0x0000008704047221 */ /* 0x000fe20000010000 */
[----:B------:R-:W-:-:S03]  /*1fe40*/  HFMA2 R128, -RZ, RZ, 0, 1.1920928955078125e-07 ;  /* 0x00000002ff807431 */ /* 0x000fc600000001ff */
        /* <DEDUP_REMOVED lines=13> */
.L_x_618:
        /* <DEDUP_REMOVED lines=13> */
.L_x_620:
[----:B------:R-:W-:Y:S05]  /*1fff0*/  BSYNC.RECONVERGENT B3 ;  /* 0x0000000000037941 */ /* 0x000fea0003800200 */
.L_x_619:
        /* <DEDUP_REMOVED lines=53> */
.L_x_617:
[----:B------:R-:W-:Y:S05]  /*20350*/  BSYNC.RECONVERGENT B2 ;  /* 0x0000000000027941 */ /* 0x000fea0003800200 */
.L_x_616:
        /* <DEDUP_REMOVED lines=21> */
.L_x_623:
        /* <DEDUP_REMOVED lines=13> */
.L_x_625:
[----:B------:R-:W-:Y:S05]  /*20580*/  BSYNC.RECONVERGENT B3 ;  /* 0x0000000000037941 */ /* 0x000fea0003800200 */
.L_x_624:
        /* <DEDUP_REMOVED lines=53> */
.L_x_622:
[----:B------:R-:W-:Y:S05]  /*208e0*/  BSYNC.RECONVERGENT B2 ;  /* 0x0000000000027941 */ /* 0x000fea0003800200 */
.L_x_621:
[----:B------:R-:W-:Y:S01]  /*208f0*/  I2FP.F32.U32 R129, R129 ;  /* 0x0000008100817245 */ /* 0x000fe20000201000 */
[----:B------:R-:W-:Y:S01]  /*20900*/  IMAD.U32 R135, R122, 0x10000, RZ ;  /* 0x000100007a877824 */ /* 0x000fe200078e00ff */
[----:B------:R-:W-:Y:S03]  /*20910*/  BSSY.RECONVERGENT B2, `(.L_x_626) ;  /* 0x000005a000027945 */ /* 0x000fe60003800200 */
[----:B------:R-:W-:Y:S01]  /*20920*/  FFMA.FTZ R128, R129, R226, 1.1641532182693481445e-10 ;  /* 0x2f00000081807423 */ /* 0x000fe200000100e2 */
[----:B------:R-:W-:Y:S01]  /*20930*/  FMUL.FTZ R129, R135, R218 ;  /* 0x000000da87817220 */ /* 0x000fe20000410000 */
[----:B------:R-:W-:-:S03]  /*20940*/  @P1 SHF.L.U32 R135, R126, 0x10, RZ ;  /* 0x000000107e871819 */ /* 0x000fc600000006ff */
[----:B------:R-:W-:Y:S01]  /*20950*/  FSETP.GTU.FTZ.AND P3, PT, R128, R225, PT ;  /* 0x000000e18000720b */ /* 0x000fe20003f7c000 */
[----:B------:R-:W-:-:S03]  /*20960*/  IMAD.MOV.U32 R128, RZ, RZ, 0x2 ;  /* 0x00000002ff807424 */ /* 0x000fc600078e00ff */
[----:B------:R-:W-:Y:S02]  /*20970*/  FSEL R129, R129, RZ, !P3 ;  /* 0x000000ff81817208 */ /* 0x000fe40005800000 */
[----:B------:R-:W-:Y:S02]  /*20980*/  SEL R171, RZ, 0x1, P3 ;  /* 0x00000001ffab7807 */ /* 0x000fe40001800000 */
[----:B------:R-:W-:Y:S01]  /*20990*/  ISETP.NE.AND P3, PT, R134, 0x1, PT ;  /* 0x000000018600780c */ /* 0x000fe20003f65270 */
[----:B------:R-:W-:-:S04]  /*209a0*/  FADD.FTZ R4, R4, R129 ;  /* 0x0000008104047221 */ /* 0x000fc80000010000 */
[--C-:B------:R-:W-:Y:S01]  /*209b0*/  @P1 FADD.FTZ R202, R135, R4.reuse ;  /* 0x0000000487ca1221 */ /* 0x100fe20000010000 */
[----:B------:R-:W-:Y:S01]  /*209c0*/  @!P1 IMAD.MOV.U32 R202, RZ, RZ, R4 ;  /* 0x000000ffffca9224 */ /* 0x000fe200078e0004 */
[----:B------:R-:W-:-:S04]  /*209d0*/  MOV R4, R166 ;  /* 0x000000a600047202 */ /* 0x000fc80000000f00 */
        /* <DEDUP_REMOVED lines=10> */
.L_x_628:
        /* <DEDUP_REMOVED lines=13> */
.L_x_630:
[----:B------:R-:W-:Y:S05]  /*20b50*/  BSYNC.RECONVERGENT B3 ;  /* 0x0000000000037941 */ /* 0x000fea0003800200 */
.L_x_629:
        /* <DEDUP_REMOVED lines=53> */
.L_x_627:
[----:B------:R-:W-:Y:S05]  /*20eb0*/  BSYNC.RECONVERGENT B2 ;  /* 0x0000000000027941 */ /* 0x000fea0003800200 */
.L_x_626:
        /* <DEDUP_REMOVED lines=20> */
.L_x_633:
        /* <DEDUP_REMOVED lines=13> */
.L_x_635:
[----:B------:R-:W-:Y:S05]  /*210d0*/  BSYNC.RECONVERGENT B3 ;  /* 0x0000000000037941 */ /* 0x000fea0003800200 */
.L_x_634:
        /* <DEDUP_REMOVED lines=53> */
.L_x_632:
[----:B------:R-:W-:Y:S05]  /*21430*/  BSYNC.RECONVERGENT B2 ;  /* 0x0000000000027941 */ /* 0x000fea0003800200 */
.L_x_631:
        /* <DEDUP_REMOVED lines=27> */
.L_x_638:
        /* <DEDUP_REMOVED lines=13> */
.L_x_640:
[----:B------:R-:W-:Y:S05]  /*216c0*/  BSYNC.RECONVERGENT B3 ;  /* 0x0000000000037941 */ /* 0x000fea0003800200 */
.L_x_639:
        /* <DEDUP_REMOVED lines=53> */
.L_x_637:
[----:B------:R-:W-:Y:S05]  /*21a20*/  BSYNC.RECONVERGENT B2 ;  /* 0x0000000000027941 */ /* 0x000fea0003800200 */
.L_x_636:
        /* <DEDUP_REMOVED lines=21> */
.L_x_643:
        /* <DEDUP_REMOVED lines=13> */
.L_x_645:
[----:B------:R-:W-:Y:S05]  /*21c50*/  BSYNC.RECONVERGENT B3 ;  /* 0x0000000000037941 */ /* 0x000fea0003800200 */
.L_x_644:
        /* <DEDUP_REMOVED lines=51> */
[----:B------:R-:W-:Y:S01]  /*21f90*/  MOV R129, R222 ;  /* 0x000000de00817202 */ /* 0x000fe20000000f00 */
[----:B------:R-:W-:-:S07]  /*21fa0*/  IMAD.MOV.U32 R222, RZ, RZ, R128 ;  /* 0x000000ffffde7224 */ /* 0x000fce00078e0080 */
.L_x_642:
[----:B------:R-:W-:Y:S05]  /*21fb0*/  BSYNC.RECONVERGENT B2 ;  /* 0x0000000000027941 */ /* 0x000fea0003800200 */
.L_x_641:
[----:B------:R-:W-:Y:S01]  /*21fc0*/  I2FP.F32.U32 R129, R129 ;  /* 0x0000008100817245 */ /* 0x000fe20000201000 */
[----:B------:R-:W-:Y:S01]  /*21fd0*/  @P1 IMAD.U32 R212, R127, 0x10000, RZ ;  /* 0x000100007fd41824 */ /* 0x000fe200078e00ff */
[----:B------:R-:W-:Y:S01]  /*21fe0*/  SHF.L.U32 R131, R123, 0x10, RZ ;  /* 0x000000107b837819 */ /* 0x000fe200000006ff */
[----:B------:R-:W-:Y:S02]  /*21ff0*/  BSSY.RECONVERGENT B2, `(.L_x_646) ;  /* 0x000005a000027945 */ /* 0x000fe40003800200 */
[----:B------:R-:W-:Y:S01]  /*22000*/  FFMA.FTZ R128, R129, R226, 1.1641532182693481445e-10 ;  /* 0x2f00000081807423 */ /* 0x000fe200000100e2 */
[----:B------:R-:W-:Y:S02]  /*22010*/  IMAD.MOV.U32 R129, RZ, RZ, R166 ;  /* 0x000000ffff817224 */ /* 0x000fe400078e00a6 */
[----:B------:R-:W-:Y:S02]  /*22020*/  FMUL.FTZ R130, R131, R218 ;  /* 0x000000da83827220 */ /* 0x000fe40000410000 */
[----:B------:R-:W-:-:S04]  /*22030*/  FSETP.GTU.FTZ.AND P5, PT, R128, R225, PT ;  /* 0x000000e18000720b */ /* 0x000fc80003fbc000 */
[----:B------:R-:W-:Y:S02]  /*22040*/  FSEL R130, R130, RZ, !P5 ;  /* 0x000000ff82827208 */ /* 0x000fe40006800000 */
[----:B------:R-:W-:Y:S02]  /*22050*/  SEL R128, RZ, 0x1, P5 ;  /* 0x00000001ff807807 */ /* 0x000fe40002800000 */
[----:B------:R-:W-:Y:S01]  /*22060*/  ISETP.NE.AND P5, PT, R229, 0x1, PT ;  /* 0x00000001e500780c */ /* 0x000fe20003fa5270 */
[----:B------:R-:W-:Y:S01]  /*22070*/  FADD.FTZ R173, R173, R130 ;  /* 0x00000082adad7221 */ /* 0x000fe20000010000 */
[----:B------:R-:W-:-:S03]  /*22080*/  HFMA2 R130, -RZ, RZ, 0, 1.1920928955078125e-07 ;  /* 0x00000002ff827431 */ /* 0x000fc600000001ff */
        /* <DEDUP_REMOVED lines=13> */
.L_x_648:
        /* <DEDUP_REMOVED lines=13> */
.L_x_650:
[----:B------:R-:W-:Y:S05]  /*22230*/  BSYNC.RECONVERGENT B3 ;  /* 0x0000000000037941 */ /* 0x000fea0003800200 */
.L_x_649:
        /* <DEDUP_REMOVED lines=53> */
.L_x_647:
[----:B------:R-:W-:Y:S05]  /*22590*/  BSYNC.RECONVERGENT B2 ;  /* 0x0000000000027941 */ /* 0x000fea0003800200 */
.L_x_646:
[----:B------:R-:W-:Y:S01]  /*225a0*/  I2FP.F32.U32 R129, R129 ;  /* 0x0000008100817245 */ /* 0x000fe20000201000 */
[----:B------:R-:W-:Y:S01]  /*225b0*/  IMAD.U32 R131, R4, 0x10000, RZ ;  /* 0x0001000004837824 */ /* 0x000fe200078e00ff */
[----:B------:R-:W-:Y:S01]  /*225c0*/  ISETP.NE.AND P6, PT, R130, 0x1, PT ;  /* 0x000000018200780c */ /* 0x000fe20003fc5270 */
[----:B------:R-:W-:Y:S01]  /*225d0*/  BSSY.RECONVERGENT B2, `(.L_x_651) ;  /* 0x0000056000027945 */ /* 0x000fe20003800200 */
[----:B------:R-:W-:Y:S02]  /*225e0*/  HFMA2 R4, -RZ, RZ, 0, 1.1920928955078125e-07 ;  /* 0x00000002ff047431 */ /* 0x000fe400000001ff */
[----:B------:R-:W-:Y:S01]  /*225f0*/  FFMA.FTZ R128, R129, R226, 1.1641532182693481445e-10 ;  /* 0x2f00000081807423 */ /* 0x000fe200000100e2 */
[----:B------:R-:W-:Y:S01]  /*22600*/  FMUL.FTZ R131, R131, R218 ;  /* 0x000000da83837220 */ /* 0x000fe20000410000 */
[----:B------:R-:W-:-:S03]  /*22610*/  IMAD.MOV.U32 R129, RZ, RZ, R166 ;  /* 0x000000ffff817224 */ /* 0x000fc600078e00a6 */
        /* <DEDUP_REMOVED lines=12> */
.L_x_653:
[----:B------:R-:W-:Y:S01]  /*226e0*/  IADD3 R180, PT, PT, R180, 0x1, RZ ;  /* 0x00000001b4b47810 */ /* 0x000fe20007ffe0ff */
[----:B------:R-:W-:Y:S03]  /*226f0*/  BSSY.RECONVERGENT B3, `(.L_x_654) ;  /* 0x000000e000037945 */ /* 0x000fe60003800200 */
[C---:B------:R-:W-:Y:S01]  /*22700*/  ISETP.NE.AND P6, PT, R180.reuse, RZ, PT ;  /* 0x000000ffb400720c */ /* 0x040fe20003fc5270 */
[----:B------:R-:W-:-:S12]  /*22710*/  IMAD.WIDE.U32 R134, R180, -0x2daee0ad, RZ ;  /* 0xd2511f53b4867825 */ /* 0x000fd800078e00ff */
        /* <DEDUP_REMOVED lines=9> */
[----:B------:R-:W-:-:S04]  /*227b0*/  ISETP.NE.AND P0, PT, R2, RZ, PT ;  /* 0x000000ff0200720c */ /* 0x000fc80003f05270 */
[----:B------:R-:W-:-:S09]  /*227c0*/  @!P6 MOV R164, R3 ;  /* 0x0000000300a4e202 */ /* 0x000fd20000000f00 */
.L_x_655:
[----:B------:R-:W-:Y:S05]  /*227d0*/  BSYNC.RECONVERGENT B3 ;  /* 0x0000000000037941 */ /* 0x000fea0003800200 */
.L_x_654:
        /* <DEDUP_REMOVED lines=52> */
[----:B------:R-:W-:-:S07]  /*22b20*/  MOV R222, R128 ;  /* 0x0000008000de7202 */ /* 0x000fce0000000f00 */
.L_x_652:
[----:B------:R-:W-:Y:S05]  /*22b30*/  BSYNC.RECONVERGENT B2 ;  /* 0x0000000000027941 */ /* 0x000fea0003800200 */
.L_x_651:
[----:B------:R-:W-:Y:S02]  /*22b40*/  I2FP.F32.U32 R129, R129 ;  /* 0x0000008100817245 */ /* 0x000fe40000201000 */
[----:B------:R-:W-:-:S03]  /*22b50*/  PRMT R128, R123, 0x7632, R128 ;  /* 0x000076327b807816 */ /* 0x000fc60000000080 */
[----:B------:R-:W-:Y:S01]  /*22b60*/  FFMA.FTZ R226, R129, R226, 1.1641532182693481445e-10 ;  /* 0x2f00000081e27423 */ /* 0x000fe200000100e2 */
[----:B------:R-:W-:Y:S01]  /*22b70*/  PRMT R129, R224, 0x5410, R174 ;  /* 0x00005410e0817816 */ /* 0x000fe200000000ae */
[----:B------:R-:W-:Y:S01]  /*22b80*/  IMAD.U32 R131, R128, 0x10000, RZ ;  /* 0x0001000080837824 */ /* 0x000fe200078e00ff */
[----:B------:R-:W-:Y:S02]  /*22b90*/  @P1 PRMT R128, R127, 0x7632, R128 ;  /* 0x000076327f801816 */ /* 0x000fe40000000080 */
[----:B------:R-:W-:Y:S01]  /*22ba0*/  FSETP.GTU.FTZ.AND P6, PT, R226, R225, PT ;  /* 0x000000e1e200720b */ /* 0x000fe20003fdc000 */
[----:B------:R-:W-:Y:S01]  /*22bb0*/  FMUL.FTZ R131, R131, R218 ;  /* 0x000000da83837220 */ /* 0x000fe20000410000 */
[----:B------:R-:W-:-:S04]  /*22bc0*/  @P1 SHF.L.U32 R128, R128, 0x10, RZ ;  /* 0x0000001080801819 */ /* 0x000fc800000006ff */
[----:B------:R-:W-:-:S05]  /*22bd0*/  FSEL R130, R131, RZ, !P6 ;  /* 0x000000ff83827208 */ /* 0x000fca0007000000 */
[----:B------:R-:W-:Y:S01]  /*22be0*/  FADD.FTZ R229, R229, R130 ;  /* 0x00000082e5e57221 */ /* 0x000fe20000010000 */
[----:B------:R-:W-:-:S03]  /*22bf0*/  PRMT R130, R227, 0x5410, R228 ;  /* 0x00005410e3827816 */ /* 0x000fc600000000e4 */
[----:B------:R-:W-:Y:S01]  /*22c00*/  @P1 FADD.FTZ R218, R229, R128 ;  /* 0x00000080e5da1221 */ /* 0x000fe20000010000 */
[----:B------:R-:W-:Y:S01]  /*22c10*/  @!P1 IMAD.MOV.U32 R218, RZ, RZ, R229 ;  /* 0x000000ffffda9224 */ /* 0x000fe200078e00e5 */
[----:B------:R-:W-:-:S04]  /*22c20*/  SEL R128, RZ, 0x1, P6 ;  /* 0x00000001ff807807 */ /* 0x000fc80003000000 */
[----:B------:R-:W-:Y:S02]  /*22c30*/  F2FP.BF16.F32.PACK_AB R131, RZ, R218 ;  /* 0x000000daff83723e */ /* 0x000fe400000010ff */
[----:B------:R-:W-:Y:S02]  /*22c40*/  PRMT R174, R128, 0x7610, R174 ;  /* 0x0000761080ae7816 */ /* 0x000fe400000000ae */
[----:B------:R-:W-:Y:S02]  /*22c50*/  PRMT R128, R133, 0x5410, R221 ;  /* 0x0000541085807816 */ /* 0x000fe400000000dd */
[----:B------:R-:W-:Y:S01]  /*22c60*/  PRMT R131, R223, 0x5410, R131 ;  /* 0x00005410df837816 */ /* 0x000fe20000000083 */
[----:B------:R-:W-:Y:S06]  /*22c70*/  BRA `(.L_x_656) ;  /* 0x0000002c00c47947 */ /* 0x000fec0003800000 */
.L_x_575:
        /* <DEDUP_REMOVED lines=16> */
.L_x_659:
        /* <DEDUP_REMOVED lines=13> */
.L_x_661:
[----:B------:R-:W-:Y:S05]  /*22e50*/  BSYNC.RECONVERGENT B3 ;  /* 0x0000000000037941 */ /* 0x000fea0003800200 */
.L_x_660:
        /* <DEDUP_REMOVED lines=51> */
[----:B------:R-:W-:-:S07]  /*23190*/  LOP3.LUT R2, R2, UR24, R223, 0x96, !PT ;  /* 0x0000001802027c12 */ /* 0x000fce000f8e96df */
.L_x_658:
[----:B------:R-:W-:Y:S05]  /*231a0*/  BSYNC.RECONVERGENT B2 ;  /* 0x0000000000027941 */ /* 0x000fea0003800200 */
.L_x_657:
[----:B------:R-:W0:Y:S01]  /*231b0*/  LDC R227, c[0x0][0x408] ;  /* 0x00010200ffe37b82 */ /* 0x000e220000000800 */
[----:B------:R-:W-:Y:S01]  /*231c0*/  I2FP.F32.U32 R133, R133 ;  /* 0x0000008500857245 */ /* 0x000fe20000201000 */
[----:B------:R-:W-:Y:S02]  /*231d0*/  HFMA2 R218, -RZ, RZ, 0.1171875, 0 ;  /* 0x2f800000ffda7431 */ /* 0x000fe400000001ff */
[----:B-----5:R-:W-:Y:S01]  /*231e0*/  IMAD.U32 R4, R128, 0x10000, RZ ;  /* 0x0001000080047824 */ /* 0x020fe200078e00ff */
[----:B------:R-:W-:Y:S01]  /*231f0*/  LOP3.LUT R184, R184, 0xffffffef, RZ, 0xc0, !PT ;  /* 0xffffffefb8b87812 */ /* 0x000fe200078ec0ff */
[----:B------:R-:W-:Y:S01]  /*23200*/  @P1 IMAD.U32 R134, R124, 0x10000, RZ ;  /* 0x000100007c861824 */ /* 0x000fe200078e00ff */
[----:B------:R-:W-:Y:S01]  /*23210*/  BSSY.RECONVERGENT B2, `(.L_x_662) ;  /* 0x000005a000027945 */ /* 0x000fe20003800200 */
[----:B------:R-:W-:Y:S01]  /*23220*/  FFMA.FTZ R133, R133, R218, 1.1641532182693481445e-10 ;  /* 0x2f00000085857423 */ /* 0x000fe200000100da */
[----:B------:R-:W1:Y:S01]  /*23230*/  LDC R226, c[0x0][0x404] ;  /* 0x00010100ffe27b82 */ /* 0x000e620000000800 */
[----:B------:R-:W-:Y:S01]  /*23240*/  PRMT R128, R128, 0x7632, R128 ;  /* 0x0000763280807816 */ /* 0x000fe20000000080 */
[----:B0-----:R-:W-:-:S02]  /*23250*/  FMUL.FTZ R4, R4, R227 ;  /* 0x000000e304047220 */ /* 0x001fc40000410000 */
[----:B-1----:R-:W-:-:S04]  /*23260*/  FSETP.GTU.FTZ.AND P2, PT, R133, R226, PT ;  /* 0x000000e28500720b */ /* 0x002fc80003f5c000 */
[----:B------:R-:W-:Y:S01]  /*23270*/  FSEL R177, R4, RZ, !P2 ;  /* 0x000000ff04b17208 */ /* 0x000fe20005000000 */
[----:B------:R-:W-:Y:S01]  /*23280*/  IMAD.MOV.U32 R4, RZ, RZ, R166 ;  /* 0x000000ffff047224 */ /* 0x000fe200078e00a6 */
[----:B------:R-:W-:Y:S02]  /*23290*/  PLOP3.LUT P3, PT, P2, PT, PT, 0x8, 0x80 ;  /* 0x000000000080781c */ /* 0x000fe4000176e170 */
[----:B------:R-:W-:Y:S01]  /*232a0*/  ISETP.NE.AND P2, PT, R135, 0x1, PT ;  /* 0x000000018700780c */ /* 0x000fe20003f45270 */
[----:B------:R-:W-:Y:S01]  /*232b0*/  @P1 FADD.FTZ R177, R134, R177 ;  /* 0x000000b186b11221 */ /* 0x000fe20000010000 */
[----:B------:R-:W-:-:S04]  /*232c0*/  MOV R134, 0x2 ;  /* 0x0000000200867802 */ /* 0x000fc80000000f00 */
        /* <DEDUP_REMOVED lines=11> */
.L_x_664:
        /* <DEDUP_REMOVED lines=13> */
.L_x_666:
[----:B------:R-:W-:Y:S05]  /*23450*/  BSYNC.RECONVERGENT B3 ;  /* 0x0000000000037941 */ /* 0x000fea0003800200 */
.L_x_665:
        /* <DEDUP_REMOVED lines=53> */
.L_x_663:
[----:B------:R-:W-:Y:S05]  /*237b0*/  BSYNC.RECONVERGENT B2 ;  /* 0x0000000000027941 */ /* 0x000fea0003800200 */
.L_x_662:
[----:B------:R-:W-:Y:S01]  /*237c0*/  I2FP.F32.U32 R135, R4 ;  /* 0x0000000400877245 */ /* 0x000fe20000201000 */
[----:B------:R-:W-:Y:S01]  /*237d0*/  IMAD.U32 R128, R128, 0x10000, RZ ;  /* 0x0001000080807824 */ /* 0x000fe200078e00ff */
[----:B------:R-:W-:Y:S01]  /*237e0*/  @P1 PRMT R4, R124, 0x7632, R4 ;  /* 0x000076327c041816 */ /* 0x000fe20000000004 */
[----:B------:R-:W-:Y:S01]  /*237f0*/  BSSY.RECONVERGENT B2, `(.L_x_667) ;  /* 0x000005a000027945 */ /* 0x000fe20003800200 */
[----:B------:R-:W-:Y:S01]  /*23800*/  LOP3.LUT R184, R184, 0xfffffff7, RZ, 0xc0, !PT ;  /* 0xfffffff7b8b87812 */ /* 0x000fe200078ec0ff */
[----:B------:R-:W-:Y:S01]  /*23810*/  FFMA.FTZ R135, R135, R218, 1.1641532182693481445e-10 ;  /* 0x2f00000087877423 */ /* 0x000fe200000100da */
[----:B------:R-:W-:Y:S01]  /*23820*/  FMUL.FTZ R128, R128, R227 ;  /* 0x000000e380807220 */ /* 0x000fe20000410000 */
[----:B------:R-:W-:-:S03]  /*23830*/  @P1 SHF.L.U32 R4, R4, 0x10, RZ ;  /* 0x0000001004041819 */ /* 0x000fc600000006ff */
[----:B------:R-:W-:-:S04]  /*23840*/  FSETP.GTU.FTZ.AND P2, PT, R135, R226, PT ;  /* 0x000000e28700720b */ /* 0x000fc80003f5c000 */
[----:B------:R-:W-:Y:S01]  /*23850*/  FSEL R191, R128, RZ, !P2 ;  /* 0x000000ff80bf7208 */ /* 0x000fe20005000000 */
[----:B------:R-:W-:Y:S01]  /*23860*/  IMAD.MOV.U32 R128, RZ, RZ, 0x2 ;  /* 0x00000002ff807424 */ /* 0x000fe200078e00ff */
        /* <DEDUP_REMOVED lines=15> */
.L_x_669:
        /* <DEDUP_REMOVED lines=13> */
.L_x_671:
[----:B------:R-:W-:Y:S05]  /*23a30*/  BSYNC.RECONVERGENT B3 ;  /* 0x0000000000037941 */ /* 0x000fea0003800200 */
.L_x_670:
        /* <DEDUP_REMOVED lines=53> */
.L_x_668:
[----:B------:R-:W-:Y:S05]  /*23d90*/  BSYNC.RECONVERGENT B2 ;  /* 0x0000000000027941 */ /* 0x000fea0003800200 */
.L_x_667:
[----:B------:R-:W-:Y:S01]  /*23da0*/  I2FP.F32.U32 R135, R4 ;  /* 0x0000000400877245 */ /* 0x000fe20000201000 */
[----:B------:R-:W-:Y:S01]  /*23db0*/  @P1 IMAD.U32 R201, R125, 0x10000, RZ ;  /* 0x000100007dc91824 */ /* 0x000fe200078e00ff */
[----:B------:R-:W-:Y:S01]  /*23dc0*/  SHF.L.U32 R4, R129, 0x10, RZ ;  /* 0x0000001081047819 */ /* 0x000fe200000006ff */
[----:B------:R-:W-:Y:S01]  /*23dd0*/  BSSY.RECONVERGENT B2, `(.L_x_672) ;  /* 0x000005a000027945 */ /* 0x000fe20003800200 */
[----:B------:R-:W-:Y:S01]  /*23de0*/  LOP3.LUT R184, R184, 0xfffffffb, RZ, 0xc0, !PT ;  /* 0xfffffffbb8b87812 */ /* 0x000fe200078ec0ff */
[----:B------:R-:W-:Y:S01]  /*23df0*/  FFMA.FTZ R135, R135, R218, 1.1641532182693481445e-10 ;  /* 0x2f00000087877423 */ /* 0x000fe200000100da */
[----:B------:R-:W-:Y:S02]  /*23e00*/  IMAD.MOV.U32 R134, RZ, RZ, 0x2 ;  /* 0x00000002ff867424 */ /* 0x000fe400078e00ff */
[----:B------:R-:W-:Y:S02]  /*23e10*/  FMUL.FTZ R4, R4, R227 ;  /* 0x000000e304047220 */ /* 0x000fe40000410000 */
[----:B------:R-:W-:-:S04]  /*23e20*/  FSETP.GTU.FTZ.AND P2, PT, R135, R226, PT ;  /* 0x000000e28700720b */ /* 0x000fc80003f5c000 */
        /* <DEDUP_REMOVED lines=17> */
.L_x_674:
        /* <DEDUP_REMOVED lines=13> */
.L_x_676:
[----:B------:R-:W-:Y:S05]  /*24010*/  BSYNC.RECONVERGENT B3 ;  /* 0x0000000000037941 */ /* 0x000fea0003800200 */
.L_x_675:
        /* <DEDUP_REMOVED lines=49> */
[----:B------:R-:W-:Y:S02]  /*24330*/  LOP3.LUT R3, R228, UR23, R135, 0x96, !PT ;  /* 0x00000017e4037c12 */ /* 0x000fe4000f8e9687 */
[----:B------:R-:W-:Y:S01]  /*24340*/  LOP3.LUT R2, R2, UR24, R129, 0x96, !PT ;  /* 0x0000001802027c12 */ /* 0x000fe2000f8e9681 */
[----:B------:R-:W-:Y:S02]  /*24350*/  IMAD.MOV.U32 R129, RZ, RZ, R222 ;  /* 0x000000ffff817224 */ /* 0x000fe400078e00de */
[----:B------:R-:W-:-:S07]  /*24360*/  IMAD.MOV.U32 R222, RZ, RZ, R128 ;  /* 0x000000ffffde7224 */ /* 0x000fce00078e0080 */
.L_x_673:
[----:B------:R-:W-:Y:S05]  /*24370*/  BSYNC.RECONVERGENT B2 ;  /* 0x0000000000027941 */ /* 0x000fea0003800200 */
.L_x_672:
[----:B------:R-:W-:Y:S01]  /*24380*/  I2FP.F32.U32 R129, R129 ;  /* 0x0000008100817245 */ /* 0x000fe20000201000 */
[----:B------:R-:W-:Y:S01]  /*24390*/  IMAD.U32 R4, R4, 0x10000, RZ ;  /* 0x0001000004047824 */ /* 0x000fe200078e00ff */
[----:B------:R-:W-:Y:S01]  /*243a0*/  @P1 PRMT R128, R125, 0x7632, R128 ;  /* 0x000076327d801816 */ /* 0x000fe20000000080 */
[----:B------:R-:W-:Y:S01]  /*243b0*/  BSSY.RECONVERGENT B2, `(.L_x_677) ;  /* 0x000005a000027945 */ /* 0x000fe20003800200 */
[----:B------:R-:W-:Y:S01]  /*243c0*/  LOP3.LUT R184, R184, 0xfffffffd, RZ, 0xc0, !PT ;  /* 0xfffffffdb8b87812 */ /* 0x000fe200078ec0ff */
[----:B------:R-:W-:Y:S01]  /*243d0*/  FFMA.FTZ R129, R129, R218, 1.1641532182693481445e-10 ;  /* 0x2f00000081817423 */ /* 0x000fe200000100da */
[----:B------:R-:W-:Y:S01]  /*243e0*/  FMUL.FTZ R4, R4, R227 ;  /* 0x000000e304047220 */ /* 0x000fe20000410000 */
[----:B------:R-:W-:-:S03]  /*243f0*/  @P1 IMAD.U32 R128, R128, 0x10000, RZ ;  /* 0x0001000080801824 */ /* 0x000fc600078e00ff */
[----:B------:R-:W-:-:S04]  /*24400*/  FSETP.GTU.FTZ.AND P2, PT, R129, R226, PT ;  /* 0x000000e28100720b */ /* 0x000fc80003f5c000 */
        /* <DEDUP_REMOVED lines=17> */
.L_x_679:
        /* <DEDUP_REMOVED lines=13> */
.L_x_681:
[----:B------:R-:W-:Y:S05]  /*245f0*/  BSYNC.RECONVERGENT B3 ;  /* 0x0000000000037941 */ /* 0x000fea0003800200 */
.L_x_680:
        /* <DEDUP_REMOVED lines=53> */
.L_x_678:
[----:B------:R-:W-:Y:S05]  /*24950*/  BSYNC.RECONVERGENT B2 ;  /* 0x0000000000027941 */ /* 0x000fea0003800200 */
.L_x_677:
        /* <DEDUP_REMOVED lines=24> */
.L_x_684:
        /* <DEDUP_REMOVED lines=13> */
.L_x_686:
[----:B------:R-:W-:Y:S05]  /*24bb0*/  BSYNC.RECONVERGENT B3 ;  /* 0x0000000000037941 */ /* 0x000fea0003800200 */
.L_x_685:
        /* <DEDUP_REMOVED lines=53> */
.L_x_683:
[----:B------:R-:W-:Y:S05]  /*24f10*/  BSYNC.RECONVERGENT B2 ;  /* 0x0000000000027941 */ /* 0x000fea0003800200 */
.L_x_682:
[----:B------:R-:W-:Y:S01]  /*24f20*/  I2FP.F32.U32 R129, R4 ;  /* 0x0000000400817245 */ /* 0x000fe20000201000 */
[----:B------:R-:W-:Y:S01]  /*24f30*/  BSSY.RECONVERGENT B2, `(.L_x_687) ;  /* 0x000005a000027945 */ /* 0x000fe20003800200 */
[----:B------:R-:W-:Y:S01]  /*24f40*/  SHF.L.U32 R130, R130, 0x10, RZ ;  /* 0x0000001082827819 */ /* 0x000fe200000006ff */
[----:B------:R-:W-:Y:S01]  /*24f50*/  IMAD.MOV.U32 R128, RZ, RZ, 0x2 ;  /* 0x00000002ff807424 */ /* 0x000fe200078e00ff */
[----:B------:R-:W-:Y:S01]  /*24f60*/  ISETP.NE.AND P4, PT, R134, 0x1, PT ;  /* 0x000000018600780c */ /* 0x000fe20003f85270 */
[----:B------:R-:W-:Y:S01]  /*24f70*/  FFMA.FTZ R129, R129, R218, 1.1641532182693481445e-10 ;  /* 0x2f00000081817423 */ /* 0x000fe200000100da */
[----:B------:R-:W-:Y:S01]  /*24f80*/  @P1 PRMT R4, R126, 0x7632, R4 ;  /* 0x000076327e041816 */ /* 0x000fe20000000004 */
[----:B------:R-:W-:-:S03]  /*24f90*/  FMUL.FTZ R130, R130, R227 ;  /* 0x000000e382827220 */ /* 0x000fc60000410000 */
[----:B------:R-:W-:Y:S01]  /*24fa0*/  FSETP.GTU.FTZ.AND P3, PT, R129, R226, PT ;  /* 0x000000e28100720b */ /* 0x000fe20003f7c000 */
[----:B------:R-:W-:-:S03]  /*24fb0*/  @P1 IMAD.U32 R4, R4, 0x10000, RZ ;  /* 0x0001000004041824 */ /* 0x000fc600078e00ff */
        /* <DEDUP_REMOVED lines=14> */
.L_x_689:
        /* <DEDUP_REMOVED lines=13> */
.L_x_691:
[----:B------:R-:W-:Y:S05]  /*25170*/  BSYNC.RECONVERGENT B3 ;  /* 0x0000000000037941 */ /* 0x000fea0003800200 */
.L_x_690:
        /* <DEDUP_REMOVED lines=53> */
.L_x_688:
[----:B------:R-:W-:Y:S05]  /*254d0*/  BSYNC.RECONVERGENT B2 ;  /* 0x0000000000027941 */ /* 0x000fea0003800200 */
.L_x_687:
        /* <DEDUP_REMOVED lines=8> */
[----:B------:R-:W-:Y:S01]  /*25560*/  FSETP.GTU.FTZ.AND P4, PT, R129, R226, PT ;  /* 0x000000e28100720b */ /* 0x000fe20003f9c000 */
[----:B------:R-:W-:-:S03]  /*25570*/  IMAD.MOV.U32 R129, RZ, RZ, R166 ;  /* 0x000000ffff817224 */ /* 0x000fc600078e00a6 */
[----:B------:R-:W-:Y:S02]  /*25580*/  FSEL R212, R4, RZ, !P4 ;  /* 0x000000ff04d47208 */ /* 0x000fe40006000000 */
[----:B------:R-:W-:Y:S02]  /*25590*/  MOV R4, 0x2 ;  /* 0x0000000200047802 */ /* 0x000fe40000000f00 */
[----:B------:R-:W-:Y:S01]  /*255a0*/  PLOP3.LUT P4, PT, P4, PT, PT, 0x8, 0x80 ;  /* 0x000000000080781c */ /* 0x000fe2000278e170 */
        /* <DEDUP_REMOVED lines=11> */
.L_x_694:
        /* <DEDUP_REMOVED lines=13> */
.L_x_696:
[----:B------:R-:W-:Y:S05]  /*25730*/  BSYNC.RECONVERGENT B3 ;  /* 0x0000000000037941 */ /* 0x000fea0003800200 */
.L_x_695:
        /* <DEDUP_REMOVED lines=53> */
.L_x_693:
[----:B------:R-:W-:Y:S05]  /*25a90*/  BSYNC.RECONVERGENT B2 ;  /* 0x0000000000027941 */ /* 0x000fea0003800200 */
.L_x_692:
[----:B------:R-:W-:Y:S01]  /*25aa0*/  I2FP.F32.U32 R129, R129 ;  /* 0x0000008100817245 */ /* 0x000fe20000201000 */
[----:B------:R-:W-:Y:S01]  /*25ab0*/  IMAD.U32 R230, R230, 0x10000, RZ ;  /* 0x00010000e6e67824 */ /* 0x000fe200078e00ff */
[----:B------:R-:W-:Y:S02]  /*25ac0*/  @P1 PRMT R128, R127, 0x7632, R128 ;  /* 0x000076327f801816 */ /* 0x000fe40000000080 */
[----:B------:R-:W-:Y:S01]  /*25ad0*/  PRMT R130, R228, 0x5410, R229 ;  /* 0x00005410e4827816 */ /* 0x000fe200000000e5 */
[----:B------:R-:W-:Y:S01]  /*25ae0*/  FFMA.FTZ R129, R129, R218, 1.1641532182693481445e-10 ;  /* 0x2f00000081817423 */ /* 0x000fe200000100da */
[----:B------:R-:W-:Y:S01]  /*25af0*/  FMUL.FTZ R230, R230, R227 ;  /* 0x000000e3e6e67220 */ /* 0x000fe20000410000 */
[----:B------:R-:W-:Y:S02]  /*25b00*/  @P1 SHF.L.U32 R131, R128, 0x10, RZ ;  /* 0x0000001080831819 */ /* 0x000fe400000006ff */
[----:B------:R-:W-:Y:S02]  /*25b10*/  PRMT R128, R133, 0x5410, R221 ;  /* 0x0000541085807816 */ /* 0x000fe400000000dd */
[----:B------:R-:W-:-:S02]  /*25b20*/  FSETP.GTU.FTZ.AND P5, PT, R129, R226, PT ;  /* 0x000000e28100720b */ /* 0x000fc40003fbc000 */
[----:B------:R-:W-:Y:S02]  /*25b30*/  PRMT R129, R224, 0x5410, R223 ;  /* 0x00005410e0817816 */ /* 0x000fe400000000df */
[----:B------:R-:W-:Y:S02]  /*25b40*/  FSEL R218, R230, RZ, !P5 ;  /* 0x000000ffe6da7208 */ /* 0x000fe40006800000 */
[----:B------:R-:W-:-:S03]  /*25b50*/  PLOP3.LUT P5, PT, P5, PT, PT, 0x8, 0x80 ;  /* 0x000000000080781c */ /* 0x000fc60002fae170 */
[----:B------:R-:W-:-:S05]  /*25b60*/  @P1 FADD.FTZ R218, R131, R218 ;  /* 0x000000da83da1221 */ /* 0x000fca0000010000 */
[----:B------:R-:W-:-:S04]  /*25b70*/  F2FP.BF16.F32.PACK_AB R131, RZ, R218 ;  /* 0x000000daff83723e */ /* 0x000fc800000010ff */
[----:B------:R-:W-:-:S07]  /*25b80*/  PRMT R131, R225, 0x5410, R131 ;  /* 0x00005410e1837816 */ /* 0x000fce0000000083 */
.L_x_656:
        /* <DEDUP_REMOVED lines=10> */
[----:B------:R-:W-:Y:S02]  /*25c30*/  LOP3.LUT P1, RZ, R184, 0x10, RZ, 0xc0, !PT ;  /* 0x00000010b8ff7812 */ /* 0x000fe4000782c0ff */
[----:B------:R-:W-:Y:S02]  /*25c40*/  SEL R228, RZ, 0x100, !P3 ;  /* 0x00000100ffe47807 */ /* 0x000fe40005800000 */
[----:B------:R-:W-:Y:S02]  /*25c50*/  LOP3.LUT R133, R133, R221, R226, 0xfe, !PT ;  /* 0x000000dd85857212 */ /* 0x000fe400078efee2 */
[----:B------:R-:W-:Y:S01]  /*25c60*/  SEL R227, RZ, 0x1, !P2 ;  /* 0x00000001ffe37807 */ /* 0x000fe20005000000 */
[----:B0-----:R-:W-:Y:S01]  /*25c70*/  IMAD.WIDE.U32 R224, R132, 0x10, R224 ;  /* 0x0000001084e07825 */ /* 0x001fe200078e00e0 */
[----:B------:R-:W-:-:S02]  /*25c80*/  LOP3.LUT R228, R228, R229, R223, 0xfe, !PT ;  /* 0x000000e5e4e47212 */ /* 0x000fc400078efedf */
        /* <DEDUP_REMOVED lines=27> */
.L_x_697:
[----:B------:R-:W-:Y:S01]  /*25e40*/  IMAD.MOV.U32 R221, RZ, RZ, R222 ;  /* 0x000000ffffdd7224 */ /* 0x000fe200078e00de */
[----:B------:R-:W-:-:S07]  /*25e50*/  IADD3 R132, PT, PT, R132, 0x20, RZ ;  /* 0x0000002084847810 */ /* 0x000fce0007ffe0ff */
.L_x_574:
[----:B------:R-:W-:Y:S05]  /*25e60*/  BSYNC.RECONVERGENT B1 ;  /* 0x0000000000017941 */ /* 0x000fea0003800200 */
.L_x_573:
        /* <DEDUP_REMOVED lines=35> */
.L_x_703:
        /* <DEDUP_REMOVED lines=13> */
.L_x_705:
[----:B------:R-:W-:Y:S05]  /*26170*/  BSYNC.RECONVERGENT B3 ;  /* 0x0000000000037941 */ /* 0x000fea0003800200 */
.L_x_704:
        /* <DEDUP_REMOVED lines=52> */
.L_x_702:
[----:B------:R-:W-:Y:S05]  /*264c0*/  BSYNC.RECONVERGENT B2 ;  /* 0x0000000000027941 */ /* 0x000fea0003800200 */
.L_x_701:
[----:B------:R-:W0:Y:S01]  /*264d0*/  LDC R219, c[0x0][0x408] ;  /* 0x00010200ffdb7b82 */ /* 0x000e220000000800 */
[----:B------:R-:W-:Y:S01]  /*264e0*/  I2FP.F32.U32 R133, R133 ;  /* 0x0000008500857245 */ /* 0x000fe20000201000 */
[----:B------:R-:W-:Y:S01]  /*264f0*/  IMAD.MOV.U32 R226, RZ, RZ, 0x2f800000 ;  /* 0x2f800000ffe27424 */ /* 0x000fe200078e00ff */
[----:B-----5:R-:W-:Y:S01]  /*26500*/  SHF.L.U32 R134, R128, 0x10, RZ ;  /* 0x0000001080867819 */ /* 0x020fe200000006ff */
[----:B------:R-:W-:Y:S01]  /*26510*/  BSSY.RECONVERGENT B2, `(.L_x_706) ;  /* 0x0000058000027945 */ /* 0x000fe20003800200 */
[----:B------:R-:W-:Y:S01]  /*26520*/  LOP3.LUT R184, R184, 0xffffffef, RZ, 0xc0, !PT ;  /* 0xffffffefb8b87812 */ /* 0x000fe200078ec0ff */
[----:B------:R-:W-:Y:S01]  /*26530*/  FFMA.FTZ R4, R133, R226, 1.1641532182693481445e-10 ;  /* 0x2f00000085047423 */ /* 0x000fe200000100e2 */
[----:B------:R-:W-:Y:S01]  /*26540*/  PRMT R128, R128, 0x7632, R128 ;  /* 0x0000763280807816 */ /* 0x000fe20000000080 */
[----:B------:R-:W1:Y:S01]  /*26550*/  LDC R225, c[0x0][0x404] ;  /* 0x00010100ffe17b82 */ /* 0x000e620000000800 */
[----:B------:R-:W-:Y:S02]  /*26560*/  IMAD.MOV.U32 R169, RZ, RZ, 0x2 ;  /* 0x00000002ffa97424 */ /* 0x000fe400078e00ff */
[----:B------:R-:W-:-:S02]  /*26570*/  IMAD.MOV.U32 R133, RZ, RZ, R166 ;  /* 0x000000ffff857224 */ /* 0x000fc400078e00a6 */
        /* <DEDUP_REMOVED lines=15> */
.L_x_708:
        /* <DEDUP_REMOVED lines=13> */
.L_x_710:
[----:B------:R-:W-:Y:S05]  /*26740*/  BSYNC.RECONVERGENT B3 ;  /* 0x0000000000037941 */ /* 0x000fea0003800200 */
.L_x_709:
        /* <DEDUP_REMOVED lines=50> */
[----:B------:R-:W-:Y:S02]  /*26a70*/  LOP3.LUT R2, R2, UR24, R135, 0x96, !PT ;  /* 0x0000001802027c12 */ /* 0x000fe4000f8e9687 */
[----:B------:R-:W-:-:S07]  /*26a80*/  MOV R174, R134 ;  /* 0x0000008600ae7202 */ /* 0x000fce0000000f00 */
.L_x_707:
[----:B------:R-:W-:Y:S05]  /*26a90*/  BSYNC.RECONVERGENT B2 ;  /* 0x0000000000027941 */ /* 0x000fea0003800200 */
.L_x_706:
[----:B------:R-:W-:Y:S01]  /*26aa0*/  I2FP.F32.U32 R133, R133 ;  /* 0x0000008500857245 */ /* 0x000fe20000201000 */
[----:B------:R-:W-:Y:S01]  /*26ab0*/  IMAD.U32 R168, R120, 0x10000, RZ ;  /* 0x0001000078a87824 */ /* 0x000fe200078e00ff */
[----:B------:R-:W-:Y:S01]  /*26ac0*/  @P1 SHF.L.U32 R135, R124, 0x10, RZ ;  /* 0x000000107c871819 */ /* 0x000fe200000006ff */
[----:B------:R-:W-:Y:S02]  /*26ad0*/  BSSY.RECONVERGENT B2, `(.L_x_711) ;  /* 0x0000059000027945 */ /* 0x000fe40003800200 */
        /* <DEDUP_REMOVED lines=21> */
.L_x_713:
        /* <DEDUP_REMOVED lines=13> */
.L_x_715:
[----:B------:R-:W-:Y:S05]  /*26d00*/  BSYNC.RECONVERGENT B3 ;  /* 0x0000000000037941 */ /* 0x000fea0003800200 */
.L_x_714:
        /* <DEDUP_REMOVED lines=53> */
.L_x_712:
[----:B------:R-:W-:Y:S05]  /*27060*/  BSYNC.RECONVERGENT B2 ;  /* 0x0000000000027941 */ /* 0x000fea0003800200 */
.L_x_711:
        /* <DEDUP_REMOVED lines=22> */
.L_x_718:
        /* <DEDUP_REMOVED lines=13> */
.L_x_720:
[----:B------:R-:W-:Y:S05]  /*272a0*/  BSYNC.RECONVERGENT B3 ;  /* 0x0000000000037941 */ /* 0x000fea0003800200 */
.L_x_719:
        /* <DEDUP_REMOVED lines=53> */
.L_x_717:
[----:B------:R-:W-:Y:S05]  /*27600*/  BSYNC.RECONVERGENT B2 ;  /* 0x0000000000027941 */ /* 0x000fea0003800200 */
.L_x_716:
        /* <DEDUP_REMOVED lines=27> */
.L_x_723:
        /* <DEDUP_REMOVED lines=13> */
.L_x_725:
[----:B------:R-:W-:Y:S05]  /*27890*/  BSYNC.RECONVERGENT B3 ;  /* 0x0000000000037941 */ /* 0x000fea0003800200 */
.L_x_724:
        /* <DEDUP_REMOVED lines=53> */
.L_x_722:
[----:B------:R-:W-:Y:S05]  /*27bf0*/  BSYNC.RECONVERGENT B2 ;  /* 0x0000000000027941 */ /* 0x000fea0003800200 */
.L_x_721:
[----:B------:R-:W-:Y:S01]  /*27c00*/  I2FP.F32.U32 R135, R4 ;  /* 0x0000000400877245 */ /* 0x000fe20000201000 */
[----:B------:R-:W-:Y:S01]  /*27c10*/  BSSY.RECONVERGENT B2, `(.L_x_726) ;  /* 0x0000059000027945 */ /* 0x000fe20003800200 */
[----:B------:R-:W-:Y:S02]  /*27c20*/  SHF.L.U32 R134, R129, 0x10, RZ ;  /* 0x0000001081867819 */ /* 0x000fe400000006ff */
[----:B------:R-:W-:Y:S01]  /*27c30*/  LOP3.LUT R184, R184, 0xfffffffb, RZ, 0xc0, !PT ;  /* 0xfffffffbb8b87812 */ /* 0x000fe200078ec0ff */
[----:B------:R-:W-:Y:S01]  /*27c40*/  FFMA.FTZ R128, R135, R226, 1.1641532182693481445e-10 ;  /* 0x2f00000087807423 */ /* 0x000fe200000100e2 */
[----:B------:R-:W-:Y:S01]  /*27c50*/  PRMT R4, R129, 0x7632, R4 ;  /* 0x0000763281047816 */ /* 0x000fe20000000004 */
[----:B------:R-:W-:Y:S01]  /*27c60*/  FMUL.FTZ R134, R134, R219 ;  /* 0x000000db86867220 */ /* 0x000fe20000410000 */
[----:B------:R-:W-:Y:S02]  /*27c70*/  IMAD.MOV.U32 R135, RZ, RZ, 0x2 ;  /* 0x00000002ff877424 */ /* 0x000fe400078e00ff */
[----:B------:R-:W-:Y:S01]  /*27c80*/  FSETP.GTU.FTZ.AND P2, PT, R128, R225, PT ;  /* 0x000000e18000720b */ /* 0x000fe20003f5c000 */
[----:B------:R-:W-:-:S03]  /*27c90*/  IMAD.MOV.U32 R129, RZ, RZ, R166 ;  /* 0x000000ffff817224 */ /* 0x000fc600078e00a6 */
        /* <DEDUP_REMOVED lines=13> */
.L_x_728:
        /* <DEDUP_REMOVED lines=13> */
.L_x_730:
[----:B------:R-:W-:Y:S05]  /*27e40*/  BSYNC.RECONVERGENT B3 ;  /* 0x0000000000037941 */ /* 0x000fea0003800200 */
.L_x_729:
        /* <DEDUP_REMOVED lines=53> */
.L_x_727:
[----:B------:R-:W-:Y:S05]  /*281a0*/  BSYNC.RECONVERGENT B2 ;  /* 0x0000000000027941 */ /* 0x000fea0003800200 */
.L_x_726:
        /* <DEDUP_REMOVED lines=26> */
.L_x_733:
        /* <DEDUP_REMOVED lines=13> */
.L_x_735:
[----:B------:R-:W-:Y:S05]  /*28420*/  BSYNC.RECONVERGENT B3 ;  /* 0x0000000000037941 */ /* 0x000fea0003800200 */
.L_x_734:
        /* <DEDUP_REMOVED lines=53> */
.L_x_732:
[----:B------:R-:W-:Y:S05]  /*28780*/  BSYNC.RECONVERGENT B2 ;  /* 0x0000000000027941 */ /* 0x000fea0003800200 */
.L_x_731:
        /* <DEDUP_REMOVED lines=22> */
.L_x_738:
        /* <DEDUP_REMOVED lines=13> */
.L_x_740:
[----:B------:R-:W-:Y:S05]  /*289c0*/  BSYNC.RECONVERGENT B3 ;  /* 0x0000000000037941 */ /* 0x000fea0003800200 */
.L_x_739:
        /* <DEDUP_REMOVED lines=53> */
.L_x_737:
[----:B------:R-:W-:Y:S05]  /*28d20*/  BSYNC.RECONVERGENT B2 ;  /* 0x0000000000027941 */ /* 0x000fea0003800200 */
.L_x_736:
        /* <DEDUP_REMOVED lines=27> */
.L_x_743:
        /* <DEDUP_REMOVED lines=13> */
.L_x_745:
[----:B------:R-:W-:Y:S05]  /*28fb0*/  BSYNC.RECONVERGENT B3 ;  /* 0x0000000000037941 */ /* 0x000fea0003800200 */
.L_x_744:
        /* <DEDUP_REMOVED lines=53> */
.L_x_742:
[----:B------:R-:W-:Y:S05]  /*29310*/  BSYNC.RECONVERGENT B2 ;  /* 0x0000000000027941 */ /* 0x000fea0003800200 */
.L_x_741:
[----:B------:R-:W-:Y:S01]  /*29320*/  I2FP.F32.U32 R129, R4 ;  /* 0x0000000400817245 */ /* 0x000fe20000201000 */
[----:B------:R-:W-:Y:S01]  /*29330*/  IMAD.U32 R128, R130, 0x10000, RZ ;  /* 0x0001000082807824 */ /* 0x000fe200078e00ff */
[----:B------:R-:W-:Y:S01]  /*29340*/  ISETP.NE.AND P3, PT, R134, 0x1, PT ;  /* 0x000000018600780c */ /* 0x000fe20003f65270 */
        /* <DEDUP_REMOVED lines=18> */
.L_x_748:
        /* <DEDUP_REMOVED lines=13> */
.L_x_750:
[----:B------:R-:W-:Y:S05]  /*29540*/  BSYNC.RECONVERGENT B3 ;  /* 0x0000000000037941 */ /* 0x000fea0003800200 */
.L_x_749:
        /* <DEDUP_REMOVED lines=53> */
.L_x_747:
[----:B------:R-:W-:Y:S05]  /*298a0*/  BSYNC.RECONVERGENT B2 ;  /* 0x0000000000027941 */ /* 0x000fea0003800200 */
.L_x_746:
        /* <DEDUP_REMOVED lines=25> */
.L_x_753:
        /* <DEDUP_REMOVED lines=13> */
.L_x_755:
[----:B------:R-:W-:Y:S05]  /*29b10*/  BSYNC.RECONVERGENT B3 ;  /* 0x0000000000037941 */ /* 0x000fea0003800200 */
.L_x_754:
        /* <DEDUP_REMOVED lines=53> */
.L_x_752:
[----:B------:R-:W-:Y:S05]  /*29e70*/  BSYNC.RECONVERGENT B2 ;  /* 0x0000000000027941 */ /* 0x000fea0003800200 */
.L_x_751:
        /* <DEDUP_REMOVED lines=20> */
.L_x_758:
        /* <DEDUP_REMOVED lines=13> */
.L_x_760:
[----:B------:R-:W-:Y:S05]  /*2a090*/  BSYNC.RECONVERGENT B3 ;  /* 0x0000000000037941 */ /* 0x000fea0003800200 */
.L_x_759:
        /* <DEDUP_REMOVED lines=53> */
.L_x_757:
[----:B------:R-:W-:Y:S05]  /*2a3f0*/  BSYNC.RECONVERGENT B2 ;  /* 0x0000000000027941 */ /* 0x000fea0003800200 */
.L_x_756:
        /* <DEDUP_REMOVED lines=27> */
.L_x_763:
        /* <DEDUP_REMOVED lines=13> */
.L_x_765:
[----:B------:R-:W-:Y:S05]  /*2a680*/  BSYNC.RECONVERGENT B3 ;  /* 0x0000000000037941 */ /* 0x000fea0003800200 */
.L_x_764:
        /* <DEDUP_REMOVED lines=53> */
.L_x_762:
[----:B------:R-:W-:Y:S05]  /*2a9e0*/  BSYNC.RECONVERGENT B2 ;  /* 0x0000000000027941 */ /* 0x000fea0003800200 */
.L_x_761:
        /* <DEDUP_REMOVED lines=21> */
.L_x_768:
        /* <DEDUP_REMOVED lines=13> */
.L_x_770:
[----:B------:R-:W-:Y:S05]  /*2ac10*/  BSYNC.RECONVERGENT B3 ;  /* 0x0000000000037941 */ /* 0x000fea0003800200 */
.L_x_769:
        /* <DEDUP_REMOVED lines=53> */
.L_x_767:
[----:B------:R-:W-:Y:S05]  /*2af70*/  BSYNC.RECONVERGENT B2 ;  /* 0x0000000000027941 */ /* 0x000fea0003800200 */
.L_x_766:
        /* <DEDUP_REMOVED lines=26> */
.L_x_773:
        /* <DEDUP_REMOVED lines=13> */
.L_x_775:
[----:B------:R-:W-:Y:S05]  /*2b1f0*/  BSYNC.RECONVERGENT B3 ;  /* 0x0000000000037941 */ /* 0x000fea0003800200 */
.L_x_774:
        /* <DEDUP_REMOVED lines=53> */
.L_x_772:
[----:B------:R-:W-:Y:S05]  /*2b550*/  BSYNC.RECONVERGENT B2 ;  /* 0x0000000000027941 */ /* 0x000fea0003800200 */
.L_x_771:
        /* <DEDUP_REMOVED lines=20> */
.L_x_778:
        /* <DEDUP_REMOVED lines=15> */
.L_x_780:
[----:B------:R-:W-:Y:S05]  /*2b790*/  BSYNC.RECONVERGENT B3 ;  /* 0x0000000000037941 */ /* 0x000fea0003800200 */
.L_x_779:
        /* <DEDUP_REMOVED lines=53> */
.L_x_777:
[----:B------:R-:W-:Y:S05]  /*2baf0*/  BSYNC.RECONVERGENT B2 ;  /* 0x0000000000027941 */ /* 0x000fea0003800200 */
.L_x_776:
        /* <DEDUP_REMOVED lines=9> */
[----:B------:R-:W-:Y:S01]  /*2bb90*/  PRMT R129, R224, 0x5410, R221 ;  /* 0x00005410e0817816 */ /* 0x000fe200000000dd */
[----:B------:R-:W-:Y:S02]  /*2bba0*/  IMAD.MOV.U32 R221, RZ, RZ, R174 ;  /* 0x000000ffffdd7224 */ /* 0x000fe400078e00ae */
        /* <DEDUP_REMOVED lines=10> */
.L_x_700:
        /* <DEDUP_REMOVED lines=10> */
[-C--:B------:R-:W-:Y:S01]  /*2bcf0*/  @!P2 MOV R224, R221.reuse ;  /* 0x000000dd00e0a202 */ /* 0x080fe20000000f00 */
[----:B------:R-:W-:Y:S01]  /*2bd00*/  @!P2 IMAD.MOV.U32 R133, RZ, RZ, R2 ;  /* 0x000000ffff85a224 */ /* 0x000fe200078e0002 */
[----:B------:R-:W-:Y:S01]  /*2bd10*/  @P2 MOV R224, R221 ;  /* 0x000000dd00e02202 */ /* 0x000fe20000000f00 */
[----:B------:R-:W-:Y:S02]  /*2bd20*/  @P2 VIADD R135, R4, 0x1 ;  /* 0x0000000104872836 */ /* 0x000fe40000000000 */
[----:B------:R-:W-:Y:S01]  /*2bd30*/  @P2 IMAD.MOV.U32 R133, RZ, RZ, R3 ;  /* 0x000000ffff852224 */ /* 0x000fe200078e0003 */
[----:B------:R-:W-:Y:S06]  /*2bd40*/  BRA `(.L_x_783) ;  /* 0x0000000400087947 */ /* 0x000fec0003800000 */
.L_x_784:
        /* <DEDUP_REMOVED lines=13> */
.L_x_786:
[----:B------:R-:W-:Y:S05]  /*2be20*/  BSYNC.RECONVERGENT B3 ;  /* 0x0000000000037941 */ /* 0x000fea0003800200 */
.L_x_785:
        /* <DEDUP_REMOVED lines=52> */
.L_x_783:
[----:B------:R-:W-:Y:S05]  /*2c170*/  BSYNC.RECONVERGENT B2 ;  /* 0x0000000000027941 */ /* 0x000fea0003800200 */
.L_x_782:
        /* <DEDUP_REMOVED lines=9> */
[----:B------:R-:W-:-:S02]  /*2c210*/  PRMT R128, R128, 0x7632, R128 ;  /* 0x0000763280807816 */ /* 0x000fc40000000080 */
[----:B------:R-:W-:Y:S01]  /*2c220*/  MOV R194, 0x2 ;  /* 0x0000000200c27802 */ /* 0x000fe20000000f00 */
[----:B0-----:R-:W-:Y:S01]  /*2c230*/  FMUL.FTZ R134, R134, R219 ;  /* 0x000000db86867220 */ /* 0x001fe20000410000 */
[----:B-1----:R-:W-:Y:S01]  /*2c240*/  FSETP.GTU.FTZ.AND P2, PT, R4, R221, PT ;  /* 0x000000dd0400720b */ /* 0x002fe20003f5c000 */
[----:B------:R-:W-:-:S03]  /*2c250*/  IMAD.MOV.U32 R4, RZ, RZ, R166 ;  /* 0x000000ffff047224 */ /* 0x000fc600078e00a6 */
        /* <DEDUP_REMOVED lines=15> */
.L_x_789:
        /* <DEDUP_REMOVED lines=13> */
.L_x_791:
[----:B------:R-:W-:Y:S05]  /*2c420*/  BSYNC.RECONVERGENT B3 ;  /* 0x0000000000037941 */ /* 0x000fea0003800200 */
.L_x_790:
        /* <DEDUP_REMOVED lines=53> */
.L_x_788:
[----:B------:R-:W-:Y:S05]  /*2c780*/  BSYNC.RECONVERGENT B2 ;  /* 0x0000000000027941 */ /* 0x000fea0003800200 */
.L_x_787:
        /* <DEDUP_REMOVED lines=8> */
[----:B------:R-:W-:Y:S01]  /*2c810*/  FSETP.GTU.FTZ.AND P2, PT, R4, R221, PT ;  /* 0x000000dd0400720b */ /* 0x000fe20003f5c000 */
[----:B------:R-:W-:-:S03]  /*2c820*/  IMAD.MOV.U32 R4, RZ, RZ, R166 ;  /* 0x000000ffff047224 */ /* 0x000fc600078e00a6 */
[----:B------:R-:W-:Y:S02]  /*2c830*/  FSEL R193, R128, RZ, !P2 ;  /* 0x000000ff80c17208 */ /* 0x000fe40005000000 */
        /* <DEDUP_REMOVED lines=15> */
.L_x_794:
        /* <DEDUP_REMOVED lines=13> */
.L_x_796:
[----:B------:R-:W-:Y:S05]  /*2ca00*/  BSYNC.RECONVERGENT B3 ;  /* 0x0000000000037941 */ /* 0x000fea0003800200 */
.L_x_795:
        /* <DEDUP_REMOVED lines=53> */
.L_x_793:
[----:B------:R-:W-:Y:S05]  /*2cd60*/  BSYNC.RECONVERGENT B2 ;  /* 0x0000000000027941 */ /* 0x000fea0003800200 */
.L_x_792:
[----:B------:R-:W-:Y:S01]  /*2cd70*/  I2FP.F32.U32 R4, R4 ;  /* 0x0000000400047245 */ /* 0x000fe20000201000 */
[----:B------:R-:W-:Y:S01]  /*2cd80*/  @P1 IMAD.U32 R135, R125, 0x10000, RZ ;  /* 0x000100007d871824 */ /* 0x000fe200078e00ff */
[----:B------:R-:W-:Y:S01]  /*2cd90*/  SHF.L.U32 R128, R129, 0x10, RZ ;  /* 0x0000001081807819 */ /* 0x000fe200000006ff */
[----:B------:R-:W-:Y:S01]  /*2cda0*/  BSSY.RECONVERGENT B2, `(.L_x_797) ;  /* 0x000005a000027945 */ /* 0x000fe20003800200 */
[----:B------:R-:W-:Y:S01]  /*2cdb0*/  LOP3.LUT R184, R184, 0xfffffffb, RZ, 0xc0, !PT ;  /* 0xfffffffbb8b87812 */ /* 0x000fe200078ec0ff */
[----:B------:R-:W-:Y:S02]  /*2cdc0*/  FFMA.FTZ R4, R4, R227, 1.1641532182693481445e-10 ;  /* 0x2f00000004047423 */ /* 0x000fe400000100e3 */
[----:B------:R-:W-:-:S03]  /*2cdd0*/  FMUL.FTZ R128, R128, R219 ;  /* 0x000000db80807220 */ /* 0x000fc60000410000 */
[----:B------:R-:W-:Y:S02]  /*2cde0*/  FSETP.GTU.FTZ.AND P2, PT, R4, R221, PT ;  /* 0x000000dd0400720b */ /* 0x000fe40003f5c000 */
[----:B------:R-:W-:Y:S02]  /*2cdf0*/  PRMT R4, R129, 0x7632, R4 ;  /* 0x0000763281047816 */ /* 0x000fe40000000004 */
        /* <DEDUP_REMOVED lines=17> */
.L_x_799:
        /* <DEDUP_REMOVED lines=13> */
.L_x_801:
[----:B------:R-:W-:Y:S05]  /*2cfe0*/  BSYNC.RECONVERGENT B3 ;  /* 0x0000000000037941 */ /* 0x000fea0003800200 */
.L_x_800:
        /* <DEDUP_REMOVED lines=53> */
.L_x_798:
[----:B------:R-:W-:Y:S05]  /*2d340*/  BSYNC.RECONVERGENT B2 ;  /* 0x0000000000027941 */ /* 0x000fea0003800200 */
.L_x_797:
        /* <DEDUP_REMOVED lines=26> */
.L_x_804:
        /* <DEDUP_REMOVED lines=13> */
.L_x_806:
[----:B------:R-:W-:Y:S05]  /*2d5c0*/  BSYNC.RECONVERGENT B3 ;  /* 0x0000000000037941 */ /* 0x000fea0003800200 */
.L_x_805:
        /* <DEDUP_REMOVED lines=53> */
.L_x_803:
[----:B------:R-:W-:Y:S05]  /*2d920*/  BSYNC.RECONVERGENT B2 ;  /* 0x0000000000027941 */ /* 0x000fea0003800200 */
.L_x_802:
[----:B------:R-:W-:Y:S01]  /*2d930*/  I2FP.F32.U32 R4, R4 ;  /* 0x0000000400047245 */ /* 0x000fe20000201000 */
[----:B------:R-:W-:Y:S01]  /*2d940*/  IMAD.U32 R128, R130, 0x10000, RZ ;  /* 0x0001000082807824 */ /* 0x000fe200078e00ff */
[----:B------:R-:W-:Y:S01]  /*2d950*/  ISETP.NE.AND P3, PT, R134, 0x1, PT ;  /* 0x000000018600780c */ /* 0x000fe20003f65270 */
[----:B------:R-:W-:Y:S01]  /*2d960*/  BSSY.RECONVERGENT B2, `(.L_x_807) ;  /* 0x0000058000027945 */ /* 0x000fe20003800200 */
[----:B------:R-:W-:Y:S01]  /*2d970*/  @P1 SHF.L.U32 R129, R126, 0x10, RZ ;  /* 0x000000107e811819 */ /* 0x000fe200000006ff */
[----:B------:R-:W-:Y:S01]  /*2d980*/  FFMA.FTZ R4, R4, R227, 1.1641532182693481445e-10 ;  /* 0x2f00000004047423 */ /* 0x000fe200000100e3 */
[----:B------:R-:W-:Y:S01]  /*2d990*/  FMUL.FTZ R128, R128, R219 ;  /* 0x000000db80807220 */ /* 0x000fe20000410000 */
[----:B------:R-:W-:-:S03]  /*2d9a0*/  PRMT R130, R130, 0x7632, R130 ;  /* 0x0000763282827816 */ /* 0x000fc60000000082 */
[----:B------:R-:W-:Y:S01]  /*2d9b0*/  FSETP.GTU.FTZ.AND P2, PT, R4, R221, PT ;  /* 0x000000dd0400720b */ /* 0x000fe20003f5c000 */
[----:B------:R-:W-:-:S03]  /*2d9c0*/  IMAD.MOV.U32 R4, RZ, RZ, R166 ;  /* 0x000000ffff047224 */ /* 0x000fc600078e00a6 */
[----:B------:R-:W-:Y:S02]  /*2d9d0*/  FSEL R204, R128, RZ, !P2 ;  /* 0x000000ff80cc7208 */ /* 0x000fe40005000000 */
[----:B------:R-:W-:-:S03]  /*2d9e0*/  PLOP3.LUT P2, PT, P2, PT, PT, 0x8, 0x80 ;  /* 0x000000000080781c */ /* 0x000fc6000174e170 */
[----:B------:R-:W-:Y:S01]  /*2d9f0*/  @P1 FADD.FTZ R204, R129, R204 ;  /* 0x000000cc81cc1221 */ /* 0x000fe20000010000 */
[----:B------:R-:W-:-:S04]  /*2da00*/  IMAD.MOV.U32 R129, RZ, RZ, 0x2 ;  /* 0x00000002ff817424 */ /* 0x000fc800078e00ff */
        /* <DEDUP_REMOVED lines=10> */
.L_x_809:
        /* <DEDUP_REMOVED lines=13> */
.L_x_811:
[----:B------:R-:W-:Y:S05]  /*2db80*/  BSYNC.RECONVERGENT B3 ;  /* 0x0000000000037941 */ /* 0x000fea0003800200 */
.L_x_810:
        /* <DEDUP_REMOVED lines=53> */
.L_x_808:
[----:B------:R-:W-:Y:S05]  /*2dee0*/  BSYNC.RECONVERGENT B2 ;  /* 0x0000000000027941 */ /* 0x000fea0003800200 */
.L_x_807:
[----:B------:R-:W-:Y:S01]  /*2def0*/  I2FP.F32.U32 R4, R4 ;  /* 0x0000000400047245 */ /* 0x000fe20000201000 */
[----:B------:R-:W-:Y:S01]  /*2df00*/  BSSY.RECONVERGENT B2, `(.L_x_812) ;  /* 0x000005a000027945 */ /* 0x000fe20003800200 */
[----:B------:R-:W-:Y:S02]  /*2df10*/  SHF.L.U32 R130, R130, 0x10, RZ ;  /* 0x0000001082827819 */ /* 0x000fe400000006ff */
[----:B------:R-:W-:Y:S01]  /*2df20*/  ISETP.NE.AND P4, PT, R129, 0x1, PT ;  /* 0x000000018100780c */ /* 0x000fe20003f85270 */
[----:B------:R-:W-:Y:S01]  /*2df30*/  FFMA.FTZ R4, R4, R227, 1.1641532182693481445e-10 ;  /* 0x2f00000004047423 */ /* 0x000fe200000100e3 */
[----:B------:R-:W-:Y:S01]  /*2df40*/  @P1 PRMT R128, R126, 0x7632, R128 ;  /* 0x000076327e801816 */ /* 0x000fe20000000080 */
[----:B------:R-:W-:-:S03]  /*2df50*/  FMUL.FTZ R130, R130, R219 ;  /* 0x000000db82827220 */ /* 0x000fc60000410000 */
[----:B------:R-:W-:Y:S01]  /*2df60*/  FSETP.GTU.FTZ.AND P3, PT, R4, R221, PT ;  /* 0x000000dd0400720b */ /* 0x000fe20003f7c000 */
[----:B------:R-:W-:Y:S01]  /*2df70*/  @P1 IMAD.U32 R128, R128, 0x10000, RZ ;  /* 0x0001000080801824 */ /* 0x000fe200078e00ff */
        /* <DEDUP_REMOVED lines=15> */
.L_x_814:
        /* <DEDUP_REMOVED lines=13> */
.L_x_816:
[----:B------:R-:W-:Y:S05]  /*2e140*/  BSYNC.RECONVERGENT B3 ;  /* 0x0000000000037941 */ /* 0x000fea0003800200 */
.L_x_815:
        /* <DEDUP_REMOVED lines=53> */
.L_x_813:
[----:B------:R-:W-:Y:S05]  /*2e4a0*/  BSYNC.RECONVERGENT B2 ;  /* 0x0000000000027941 */ /* 0x000fea0003800200 */
.L_x_812:
        /* <DEDUP_REMOVED lines=9> */
[----:B------:R-:W-:Y:S02]  /*2e540*/  MOV R4, 0x2 ;  /* 0x0000000200047802 */ /* 0x000fe40000000f00 */
        /* <DEDUP_REMOVED lines=14> */
.L_x_819:
        /* <DEDUP_REMOVED lines=13> */
.L_x_821:
[----:B------:R-:W-:Y:S05]  /*2e700*/  BSYNC.RECONVERGENT B3 ;  /* 0x0000000000037941 */ /* 0x000fea0003800200 */
.L_x_820:
        /* <DEDUP_REMOVED lines=53> */
.L_x_818:
[----:B------:R-:W-:Y:S05]  /*2ea60*/  BSYNC.RECONVERGENT B2 ;  /* 0x0000000000027941 */ /* 0x000fea0003800200 */
.L_x_817:
[----:B------:R-:W-:Y:S01]  /*2ea70*/  I2FP.F32.U32 R128, R129 ;  /* 0x0000008100807245 */ /* 0x000fe20000201000 */
[----:B------:R-:W-:Y:S01]  /*2ea80*/  IMAD.U32 R230, R230, 0x10000, RZ ;  /* 0x00010000e6e67824 */ /* 0x000fe200078e00ff */
[----:B------:R-:W-:-:S03]  /*2ea90*/  @P1 PRMT R129, R127, 0x7632, R129 ;  /* 0x000076327f811816 */ /* 0x000fc60000000081 */
[----:B------:R-:W-:Y:S01]  /*2eaa0*/  FFMA.FTZ R128, R128, R227, 1.1641532182693481445e-10 ;  /* 0x2f00000080807423 */ /* 0x000fe200000100e3 */
[----:B------:R-:W-:Y:S01]  /*2eab0*/  FMUL.FTZ R219, R230, R219 ;  /* 0x000000dbe6db7220 */ /* 0x000fe20000410000 */
[----:B------:R-:W-:Y:S02]  /*2eac0*/  @P1 SHF.L.U32 R130, R129, 0x10, RZ ;  /* 0x0000001081821819 */ /* 0x000fe400000006ff */
[----:B------:R-:W-:Y:S02]  /*2ead0*/  PRMT R129, R225, 0x5410, R223 ;  /* 0x00005410e1817816 */ /* 0x000fe400000000df */
[----:B------:R-:W-:Y:S01]  /*2eae0*/  FSETP.GTU.FTZ.AND P5, PT, R128, R221, PT ;  /* 0x000000dd8000720b */ /* 0x000fe20003fbc000 */
[----:B------:R-:W-:Y:S01]  /*2eaf0*/  IMAD.MOV.U32 R221, RZ, RZ, R224 ;  /* 0x000000ffffdd7224 */ /* 0x000fe200078e00e0 */
[----:B------:R-:W-:Y:S02]  /*2eb00*/  PRMT R128, R133, 0x5410, R222 ;  /* 0x0000541085807816 */ /* 0x000fe400000000de */
[----:B------:R-:W-:-:S02]  /*2eb10*/  FSEL R219, R219, RZ, !P5 ;  /* 0x000000ffdbdb7208 */ /* 0x000fc40006800000 */
[----:B------:R-:W-:-:S03]  /*2eb20*/  PLOP3.LUT P5, PT, P5, PT, PT, 0x8, 0x80 ;  /* 0x000000000080781c */ /* 0x000fc60002fae170 */
[----:B------:R-:W-:Y:S01]  /*2eb30*/  @P1 FADD.FTZ R219, R130, R219 ;  /* 0x000000db82db1221 */ /* 0x000fe20000010000 */
[----:B------:R-:W-:-:S04]  /*2eb40*/  PRMT R130, R228, 0x5410, R229 ;  /* 0x00005410e4827816 */ /* 0x000fc800000000e5 */
[----:B------:R-:W-:-:S04]  /*2eb50*/  F2FP.BF16.F32.PACK_AB R131, RZ, R219 ;  /* 0x000000dbff83723e */ /* 0x000fc800000010ff */
[----:B------:R-:W-:-:S07]  /*2eb60*/  PRMT R131, R226, 0x5410, R131 ;  /* 0x00005410e2837816 */ /* 0x000fce0000000083 */
.L_x_781:
        /* <DEDUP_REMOVED lines=23> */
[----:B--2---:R-:W-:Y:S01]  /*2ece0*/  IMAD.U32 R131, R173, 0x10000, RZ ;  /* 0x00010000ad837824 */ /* 0x004fe200078e00ff */
        /* <DEDUP_REMOVED lines=19> */
.L_x_699:
[----:B------:R-:W-:Y:S05]  /*2ee20*/  BSYNC.RECONVERGENT B1 ;  /* 0x0000000000017941 */ /* 0x000fea0003800200 */
.L_x_698:
[----:B0123--:R-:W-:Y:S01]  /*2ee30*/  FADD.FTZ R128, RZ, R165 ;  /* 0x000000a5ff807221 */ /* 0x00ffe20000010000 */
[C---:B------:R-:W-:Y:S01]  /*2ee40*/  ISETP.GE.U32.AND P0, PT, R0.reuse, 0x20, PT ;  /* 0x000000200000780c */ /* 0x040fe20003f06070 */
[----:B------:R-:W0:Y:S01]  /*2ee50*/  S2R R131, SR_TID.X ;  /* 0x0000000000837919 */ /* 0x000e220000002100 */
[C---:B------:R-:W-:Y:S01]  /*2ee60*/  ISETP.GT.U32.AND P1, PT, R0.reuse, 0x3f, PT ;  /* 0x0000003f0000780c */ /* 0x040fe20003f24070 */
[----:B------:R-:W-:Y:S01]  /*2ee70*/  FADD.FTZ R129, R185, R128 ;  /* 0x00000080b9817221 */ /* 0x000fe20000010000 */
[C---:B------:R-:W-:Y:S01]  /*2ee80*/  ISETP.GT.U32.AND P2, PT, R0.reuse, 0x5f, PT ;  /* 0x0000005f0000780c */ /* 0x040fe20003f44070 */
[----:B------:R-:W-:Y:S01]  /*2ee90*/  UMOV UR23, 0xffffffff ;  /* 0xffffffff00177882 */ /* 0x000fe20000000000 */
[----:B------:R-:W-:Y:S01]  /*2eea0*/  ISETP.GT.U32.AND P3, PT, R0, 0x7f, PT ;  /* 0x0000007f0000780c */ /* 0x000fe20003f64070 */
[----:B------:R-:W-:Y:S01]  /*2eeb0*/  FADD.FTZ R128, R186, R129 ;  /* 0x00000081ba807221 */ /* 0x000fe20000010000 */
[----:B------:R-:W-:-:S03]  /*2eec0*/  ISETP.GT.U32.AND P4, PT, R0, 0x9f, PT ;  /* 0x0000009f0000780c */ /* 0x000fc60003f84070 */
[----:B------:R-:W-:-:S04]  /*2eed0*/  FADD.FTZ R129, R195, R128 ;  /* 0x00000080c3817221 */ /* 0x000fc80000010000 */
[----:B------:R-:W-:-:S04]  /*2eee0*/  FADD.FTZ R128, R196, R129 ;  /* 0x00000081c4807221 */ /* 0x000fc80000010000 */
[----:B------:R-:W-:-:S04]  /*2eef0*/  FADD.FTZ R129, R205, R128 ;  /* 0x00000080cd817221 */ /* 0x000fc80000010000 */
[----:B------:R-:W-:-:S04]  /*2ef00*/  FADD.FTZ R128, R206, R129 ;  /* 0x00000081ce807221 */ /* 0x000fc80000010000 */
[----:B------:R-:W-:-:S05]  /*2ef10*/  FADD.FTZ R128, R215, R128 ;  /* 0x00000080d7807221 */ /* 0x000fca0000010000 */
[----:B------:R-:W-:Y:S02]  /*2ef20*/  FSEL R128, R128, RZ, P0 ;  /* 0x000000ff80807208 */ /* 0x000fe40000000000 */
[----:B0-----:R-:W-:-:S03]  /*2ef30*/  LOP3.LUT P5, RZ, R131, 0x1f, RZ, 0xc0, !PT ;  /* 0x0000001f83ff7812 */ /* 0x001fc600078ac0ff */
        /* <DEDUP_REMOVED lines=50> */
[--C-:B------:R-:W-:Y:S01]  /*2f260*/  FADD.FTZ R130, R187, -R132.reuse ;  /* 0x80000084bb827221 */ /* 0x100fe20000010000 */
[----:B------:R-:W-:Y:S02]  /*2f270*/  FADD.FTZ R134, R188, -R132 ;  /* 0x80000084bc867221 */ /* 0x000fe40000010000 */
        /* <DEDUP_REMOVED lines=83> */
.L_x_845:
[----:B------:R-:W-:Y:S01]  /*2f7b0*/  FMUL.FTZ R128, R132, R132 ;  /* 0x0000008484807220 */ /* 0x000fe20000410000 */
[----:B------:R-:W-:Y:S01]  /*2f7c0*/  ISETP.NE.AND P1, PT, RZ, UR21, PT ;  /* 0x00000015ff007c0c */ /* 0x000fe2000bf25270 */
[----:B01----:R-:W-:Y:S01]  /*2f7d0*/  FADD.FTZ R134, R134, R135 ;  /* 0x0000008786867221 */ /* 0x003fe20000010000 */
[----:B------:R-:W0:Y:S01]  /*2f7e0*/  @!P5 LDC.64 R130, c[0x0][0x3c0] ;  /* 0x0000f000ff82db82 */ /* 0x000e220000000a00 */
[----:B------:R-:W-:Y:S01]  /*2f7f0*/  BSSY.RECONVERGENT B1, `(.L_x_823) ;  /* 0x000005b000017945 */ /* 0x000fe20003800200 */
[----:B------:R-:W-:Y:S01]  /*2f800*/  FSEL R222, R128, RZ, P1 ;  /* 0x000000ff80de7208 */ /* 0x000fe20000800000 */
[----:B------:R-:W-:Y:S01]  /*2f810*/  FFMA.FTZ R133, R134, R133, UR22 ;  /* 0x0000001686857e23 */ /* 0x000fe20008010085 */
[----:B------:R-:W-:-:S03]  /*2f820*/  FSEL R228, R132, RZ, !P1 ;  /* 0x000000ff84e47208 */ /* 0x000fc60004800000 */
[----:B------:R-:W-:Y:S01]  /*2f830*/  FADD.FTZ R133, R133, R222 ;  /* 0x000000de85857221 */ /* 0x000fe20000010000 */
[----:B------:R-:W1:Y:S03]  /*2f840*/  @!P5 LDC.64 R128, c[0x0][0x3c8] ;  /* 0x0000f200ff80db82 */ /* 0x000e660000000a00 */
[----:B------:R-:W2:Y:S01]  /*2f850*/  MUFU.RSQ R226, R133 ;  /* 0x0000008500e27308 */ /* 0x000ea20000001400 */
[----:B0-----:R-:W-:-:S05]  /*2f860*/  @!P5 IMAD.WIDE R130, R182, 0x4, R130 ;  /* 0x00000004b682d825 */ /* 0x001fca00078e0282 */
[----:B------:R0:W-:Y:S01]  /*2f870*/  @!P5 STG.E desc[UR6][R130.64], R132 ;  /* 0x000000848200d986 */ /* 0x0001e2000c101906 */
[----:B-1----:R-:W-:-:S05]  /*2f880*/  @!P5 IMAD.WIDE R128, R182, 0x4, R128 ;  /* 0x00000004b680d825 */ /* 0x002fca00078e0280 */
[----:B--2---:R0:W-:Y:S01]  /*2f890*/  @!P5 STG.E desc[UR6][R128.64], R226 ;  /* 0x000000e28000d986 */ /* 0x0041e2000c101906 */
[----:B------:R-:W-:Y:S05]  /*2f8a0*/  @!P0 BRA `(.L_x_824) ;  /* 0x00000004003c8947 */ /* 0x000fea0003800000 */
[--C-:B0-----:R-:W-:Y:S01]  /*2f8b0*/  FADD.FTZ R129, R206, -R228.reuse ;  /* 0x800000e4ce817221 */ /* 0x101fe20000010000 */
[----:B------:R-:W-:Y:S01]  /*2f8c0*/  SHF.L.U32 R131, R43, 0x10, RZ ;  /* 0x000000102b837819 */ /* 0x000fe200000006ff */
[----:B------:R-:W-:Y:S01]  /*2f8d0*/  IMAD.U32 R133, R87, 0x10000, RZ ;  /* 0x0001000057857824 */ /* 0x000fe200078e00ff */
[----:B------:R-:W-:Y:S01]  /*2f8e0*/  SHF.L.U32 R225, R103, 0x10, RZ ;  /* 0x0000001067e17819 */ /* 0x000fe200000006ff */
[----:B------:R-:W-:Y:S01]  /*2f8f0*/  FMUL.FTZ R132, R226, R129 ;  /* 0x00000081e2847220 */ /* 0x000fe20000410000 */
[--C-:B------:R-:W-:Y:S01]  /*2f900*/  FADD.FTZ R129, R196, -R228.reuse ;  /* 0x800000e4c4817221 */ /* 0x100fe20000010000 */
[----:B------:R-:W-:Y:S01]  /*2f910*/  IMAD.U32 R135, R47, 0x10000, RZ ;  /* 0x000100002f877824 */ /* 0x000fe200078e00ff */
[----:B------:R-:W-:Y:S01]  /*2f920*/  SHF.L.U32 R231, R149, 0x10, RZ ;  /* 0x0000001095e77819 */ /* 0x000fe200000006ff */
[----:B------:R-:W-:Y:S01]  /*2f930*/  FFMA.FTZ R128, R132, R131, R133 ;  /* 0x0000008384807223 */ /* 0x000fe20000010085 */
[----:B------:R-:W-:Y:S01]  /*2f940*/  FADD.FTZ R131, R215, -R228 ;  /* 0x800000e4d7837221 */ /* 0x000fe20000010000 */
[----:B------:R-:W-:Y:S01]  /*2f950*/  IMAD.U32 R227, R151, 0x10000, RZ ;  /* 0x0001000097e37824 */ /* 0x000fe200078e00ff */
[----:B------:R-:W-:Y:S01]  /*2f960*/  SHF.L.U32 R223, R86, 0x10, RZ ;  /* 0x0000001056df7819 */ /* 0x000fe200000006ff */
[----:B------:R-:W-:-:S02]  /*2f970*/  IMAD.U32 R229, R150, 0x10000, RZ ;  /* 0x0001000096e57824 */ /* 0x000fc400078e00ff */
[----:B------:R-:W-:Y:S01]  /*2f980*/  FMUL.FTZ R130, R226, R131 ;  /* 0x00000083e2827220 */ /* 0x000fe20000410000 */
[----:B------:R-:W-:Y:S02]  /*2f990*/  IMAD.U32 R222, R148, 0x10000, RZ ;  /* 0x0001000094de7824 */ /* 0x000fe400078e00ff */
[----:B------:R-:W-:Y:S01]  /*2f9a0*/  FMUL.FTZ R134, R226, R129 ;  /* 0x00000081e2867220 */ /* 0x000fe20000410000 */
[----:B------:R-:W-:Y:S02]  /*2f9b0*/  IMAD.U32 R133, R42, 0x10000, RZ ;  /* 0x000100002a857824 */ /* 0x000fe400078e00ff */
[----:B------:R-:W-:Y:S01]  /*2f9c0*/  FFMA.FTZ R132, R132, R135, R225 ;  /* 0x0000008784847223 */ /* 0x000fe200000100e1 */
[C---:B------:R-:W-:Y:S01]  /*2f9d0*/  FFMA.FTZ R131, R130.reuse, R227, R229 ;  /* 0x000000e382837223 */ /* 0x040fe200000100e5 */
[----:B------:R-:W-:Y:S01]  /*2f9e0*/  FFMA.FTZ R135, R130, R231, R222 ;  /* 0x000000e782877223 */ /* 0x000fe200000100de */
[--C-:B------:R-:W-:Y:S01]  /*2f9f0*/  FADD.FTZ R225, R205, -R228.reuse ;  /* 0x800000e4cde17221 */ /* 0x100fe20000010000 */
[----:B------:R-:W-:Y:S01]  /*2fa00*/  FFMA.FTZ R130, R134, R133, R223 ;  /* 0x0000008586827223 */ /* 0x000fe200000100df */
[----:B------:R-:W-:Y:S01]  /*2fa10*/  FADD.FTZ R129, R186, -R228 ;  /* 0x800000e4ba817221 */ /* 0x000fe20000010000 */
[----:B------:R-:W-:Y:S01]  /*2fa20*/  IMAD.U32 R133, R46, 0x10000, RZ ;  /* 0x000100002e857824 */ /* 0x000fe200078e00ff */
[----:B------:R-:W-:Y:S01]  /*2fa30*/  SHF.L.U32 R227, R152, 0x10, RZ ;  /* 0x0000001098e37819 */ /* 0x000fe200000006ff */
        /* <DEDUP_REMOVED lines=8> */
[----:B------:R-:W-:Y:S02]  /*2fac0*/  IMAD.U32 R224, R85, 0x10000, RZ ;  /* 0x0001000055e07824 */ /* 0x000fe400078e00ff */
[--C-:B------:R-:W-:Y:S01]  /*2fad0*/  FADD.FTZ R231, R195, -R228.reuse ;  /* 0x800000e4c3e77221 */ /* 0x100fe20000010000 */
[----:B------:R-:W-:Y:S01]  /*2fae0*/  FADD.FTZ R223, R165, -R228 ;  /* 0x800000e4a5df7221 */ /* 0x000fe20000010000 */
[C---:B------:R-:W-:Y:S01]  /*2faf0*/  FFMA.FTZ R133, R225.reuse, R234, R227 ;  /* 0x000000eae1857223 */ /* 0x040fe200000100e3 */
[----:B------:R-:W-:Y:S01]  /*2fb00*/  FFMA.FTZ R129, R225, R230, R232 ;  /* 0x000000e6e1817223 */ /* 0x000fe200000100e8 */
[----:B------:R-:W-:Y:S01]  /*2fb10*/  FFMA.FTZ R227, R229, R222, R224 ;  /* 0x000000dee5e37223 */ /* 0x000fe200000100e0 */
[----:B------:R-:W-:Y:S01]  /*2fb20*/  SHF.L.U32 R222, R45, 0x10, RZ ;  /* 0x000000102dde7819 */ /* 0x000fe200000006ff */
[----:B------:R-:W-:Y:S01]  /*2fb30*/  IMAD.U32 R224, R101, 0x10000, RZ ;  /* 0x0001000065e07824 */ /* 0x000fe200078e00ff */
[----:B------:R-:W-:Y:S01]  /*2fb40*/  SHF.L.U32 R225, R40, 0x10, RZ ;  /* 0x0000001028e17819 */ /* 0x000fe200000006ff */
[----:B------:R-:W-:Y:S01]  /*2fb50*/  FMUL.FTZ R232, R226, R231 ;  /* 0x000000e7e2e87220 */ /* 0x000fe20000410000 */
[----:B------:R-:W-:-:S02]  /*2fb60*/  IMAD.U32 R231, R84, 0x10000, RZ ;  /* 0x0001000054e77824 */ /* 0x000fc400078e00ff */
[----:B------:R-:W-:Y:S01]  /*2fb70*/  FMUL.FTZ R230, R226, R223 ;  /* 0x000000dfe2e67220 */ /* 0x000fe20000410000 */
[----:B------:R-:W-:Y:S01]  /*2fb80*/  FFMA.FTZ R229, R229, R222, R224 ;  /* 0x000000dee5e57223 */ /* 0x000fe200000100e0 */
[----:B------:R-:W-:Y:S01]  /*2fb90*/  SHF.L.U32 R235, R158, 0x10, RZ ;  /* 0x000000109eeb7819 */ /* 0x000fe200000006ff */
[----:B------:R-:W0:Y:S01]  /*2fba0*/  LDC.64 R222, c[0x0][0x430] ;  /* 0x00010c00ffde7b82 */ /* 0x000e220000000a00 */
[----:B------:R-:W-:Y:S01]  /*2fbb0*/  FFMA.FTZ R231, R230, R225, R231 ;  /* 0x000000e1e6e77223 */ /* 0x000fe200000100e7 */
[----:B------:R-:W-:Y:S01]  /*2fbc0*/  IMAD.U32 R233, R159, 0x10000, RZ ;  /* 0x000100009fe97824 */ /* 0x000fe200078e00ff */
[----:B------:R-:W-:Y:S01]  /*2fbd0*/  F2FP.BF16.F32.PACK_AB R131, R131, R128 ;  /* 0x000000808383723e */ /* 0x000fe200000010ff */
[----:B------:R-:W-:Y:S01]  /*2fbe0*/  IMAD.U32 R237, R157, 0x10000, RZ ;  /* 0x000100009ded7824 */ /* 0x000fe200078e00ff */
[----:B------:R-:W-:Y:S01]  /*2fbf0*/  F2FP.BF16.F32.PACK_AB R130, R129, R130 ;  /* 0x000000828182723e */ /* 0x000fe200000010ff */
[----:B------:R-:W-:Y:S02]  /*2fc00*/  IMAD.U32 R234, R156, 0x10000, RZ ;  /* 0x000100009cea7824 */ /* 0x000fe400078e00ff */
[----:B------:R-:W-:Y:S01]  /*2fc10*/  FFMA.FTZ R236, R232, R233, R235 ;  /* 0x000000e9e8ec7223 */ /* 0x000fe200000100eb */
[----:B------:R-:W1:Y:S01]  /*2fc20*/  LDC.64 R224, c[0x0][0x428] ;  /* 0x00010a00ffe07b82 */ /* 0x000e620000000a00 */
[----:B------:R-:W-:Y:S01]  /*2fc30*/  SHF.L.U32 R235, R100, 0x10, RZ ;  /* 0x0000001064eb7819 */ /* 0x000fe200000006ff */
[----:B------:R-:W-:Y:S01]  /*2fc40*/  FFMA.FTZ R238, R232, R237, R234 ;  /* 0x000000ede8ee7223 */ /* 0x000fe200000100ea */
[----:B------:R-:W-:-:S02]  /*2fc50*/  IMAD.U32 R233, R44, 0x10000, RZ ;  /* 0x000100002ce97824 */ /* 0x000fc400078e00ff */
[----:B------:R-:W-:Y:S01]  /*2fc60*/  FADD.FTZ R237, R185, -R228 ;  /* 0x800000e4b9ed7221 */ /* 0x000fe20000010000 */
[----:B------:R-:W-:Y:S01]  /*2fc70*/  IMAD.U32 R232, R162, 0x10000, RZ ;  /* 0x00010000a2e87824 */ /* 0x000fe200078e00ff */
[----:B------:R-:W-:Y:S01]  /*2fc80*/  SHF.L.U32 R234, R161, 0x10, RZ ;  /* 0x00000010a1ea7819 */ /* 0x000fe200000006ff */
[----:B------:R-:W-:Y:S01]  /*2fc90*/  FFMA.FTZ R233, R230, R233, R235 ;  /* 0x000000e9e6e97223 */ /* 0x000fe200000100eb */
[----:B------:R-:W-:Y:S01]  /*2fca0*/  FMUL.FTZ R237, R226, R237 ;  /* 0x000000ede2ed7220 */ /* 0x000fe20000410000 */
[----:B------:R-:W-:Y:S01]  /*2fcb0*/  IMAD.U32 R230, R163, 0x10000, RZ ;  /* 0x00010000a3e67824 */ /* 0x000fe200078e00ff */
[----:B------:R-:W-:Y:S01]  /*2fcc0*/  F2FP.BF16.F32.PACK_AB R129, R236, R227 ;  /* 0x000000e3ec81723e */ /* 0x000fe200000010ff */
[----:B------:R-:W-:Y:S01]  /*2fcd0*/  IMAD.U32 R235, R160, 0x10000, RZ ;  /* 0x00010000a0eb7824 */ /* 0x000fe200078e00ff */
[----:B------:R-:W-:Y:S01]  /*2fce0*/  F2FP.BF16.F32.PACK_AB R135, R135, R132 ;  /* 0x000000848787723e */ /* 0x000fe200000010ff */
[----:B------:R-:W-:Y:S01]  /*2fcf0*/  FFMA.FTZ R230, R237, R230, R232 ;  /* 0x000000e6ede67223 */ /* 0x000fe200000100e8 */
[----:B------:R-:W-:Y:S01]  /*2fd00*/  F2FP.BF16.F32.PACK_AB R134, R133, R134 ;  /* 0x000000868586723e */ /* 0x000fe200000010ff */
[----:B------:R-:W-:Y:S01]  /*2fd10*/  FFMA.FTZ R234, R237, R234, R235 ;  /* 0x000000eaedea7223 */ /* 0x000fe200000100eb */
[----:B------:R-:W-:Y:S01]  /*2fd20*/  F2FP.BF16.F32.PACK_AB R133, R238, R229 ;  /* 0x000000e5ee85723e */ /* 0x000fe200000010ff */
[----:B0-----:R-:W-:Y:S01]  /*2fd30*/  IMAD.WIDE.U32 R222, R220, 0x10, R222 ;  /* 0x00000010dcde7825 */ /* 0x001fe200078e00de */
[----:B------:R-:W-:-:S02]  /*2fd40*/  F2FP.BF16.F32.PACK_AB R128, R230, R231 ;  /* 0x000000e7e680723e */ /* 0x000fc400000010ff */
[----:B------:R-:W-:Y:S01]  /*2fd50*/  F2FP.BF16.F32.PACK_AB R132, R234, R233 ;  /* 0x000000e9ea84723e */ /* 0x000fe200000010ff */
[----:B-1----:R-:W-:-:S04]  /*2fd60*/  IMAD.WIDE.U32 R224, R220, 0x10, R224 ;  /* 0x00000010dce07825 */ /* 0x002fc800078e00e0 */
[----:B------:R-:W-:Y:S01]  /*2fd70*/  VIADD R220, R220, 0x20 ;  /* 0x00000020dcdc7836 */ /* 0x000fe20000000000 */
[----:B------:R1:W-:Y:S04]  /*2fd80*/  STG.E.128 desc[UR6][R224.64], R128 ;  /* 0x00000080e0007986 */ /* 0x0003e8000c101d06 */
[----:B------:R1:W-:Y:S02]  /*2fd90*/  STG.E.128 desc[UR6][R222.64], R132 ;  /* 0x00000084de007986 */ /* 0x0003e4000c101d06 */
.L_x_824:
[----:B------:R-:W-:Y:S05]  /*2fda0*/  BSYNC.RECONVERGENT B1 ;  /* 0x0000000000017941 */ /* 0x000fea0003800200 */
.L_x_823:
[----:B------:R-:W-:Y:S01]  /*2fdb0*/  LOP3.LUT P0, RZ, R184, 0x200, RZ, 0xc0, !PT ;  /* 0x00000200b8ff7812 */ /* 0x000fe2000780c0ff */
[----:B------:R-:W-:-:S12]  /*2fdc0*/  BSSY.RECONVERGENT B1, `(.L_x_825) ;  /* 0x0000051000017945 */ /* 0x000fd80003800200 */
[----:B------:R-:W-:Y:S05]  /*2fdd0*/  @!P0 BRA `(.L_x_826) ;  /* 0x00000004003c8947 */ /* 0x000fea0003800000 */
[--C-:B01----:R-:W-:Y:S01]  /*2fde0*/  FADD.FTZ R129, R208, -R228.reuse ;  /* 0x800000e4d0817221 */ /* 0x103fe20000010000 */
        /* <DEDUP_REMOVED lines=78> */
.L_x_826:
[----:B------:R-:W-:Y:S05]  /*302d0*/  BSYNC.RECONVERGENT B1 ;  /* 0x0000000000017941 */ /* 0x000fea0003800200 */
.L_x_825:
[----:B------:R-:W-:Y:S01]  /*302e0*/  LOP3.LUT P0, RZ, R184, 0x80, RZ, 0xc0, !PT ;  /* 0x00000080b8ff7812 */ /* 0x000fe2000780c0ff */
[----:B------:R-:W-:-:S12]  /*302f0*/  BSSY.RECONVERGENT B1, `(.L_x_827) ;  /* 0x0000051000017945 */ /* 0x000fd80003800200 */
[----:B------:R-:W-:Y:S05]  /*30300*/  @!P0 BRA `(.L_x_828) ;  /* 0x00000004003c8947 */ /* 0x000fea0003800000 */
[--C-:B012---:R-:W-:Y:S01]  /*30310*/  FADD.FTZ R129, R210, -R228.reuse ;  /* 0x800000e4d2817221 */ /* 0x107fe20000010000 */
        /* <DEDUP_REMOVED lines=78> */
.L_x_828:
[----:B------:R-:W-:Y:S05]  /*30800*/  BSYNC.RECONVERGENT B1 ;  /* 0x0000000000017941 */ /* 0x000fea0003800200 */
.L_x_827:
[----:B------:R-:W-:Y:S01]  /*30810*/  LOP3.LUT P0, RZ, R184, 0x40, RZ, 0xc0, !PT ;  /* 0x00000040b8ff7812 */ /* 0x000fe2000780c0ff */
[----:B------:R-:W-:-:S12]  /*30820*/  BSSY.RECONVERGENT B1, `(.L_x_829) ;  /* 0x000005a000017945 */ /* 0x000fd80003800200 */
[----:B------:R-:W-:Y:S05]  /*30830*/  @!P0 BRA `(.L_x_830) ;  /* 0x0000000400608947 */ /* 0x000fea0003800000 */
[----:B0123--:R-:W-:Y:S01]  /*30840*/  FADD.FTZ R129, R212, -R228 ;  /* 0x800000e4d4817221 */ /* 0x00ffe20000010000 */
[----:B------:R-:W-:Y:S01]  /*30850*/  SHF.L.U32 R131, R67, 0x10, RZ ;  /* 0x0000001043837819 */ /* 0x000fe200000006ff */
[----:B------:R-:W-:Y:S01]  /*30860*/  IMAD.U32 R133, R75, 0x10000, RZ ;  /* 0x000100004b857824 */ /* 0x000fe200078e00ff */
[----:B------:R-:W-:Y:S01]  /*30870*/  PRMT R134, R67, 0x7632, R134 ;  /* 0x0000763243867816 */ /* 0x000fe20000000086 */
[----:B------:R-:W-:Y:S01]  /*30880*/  FMUL.FTZ R132, R226, R129 ;  /* 0x00000081e2847220 */ /* 0x000fe20000410000 */
[----:B------:R-:W-:Y:S01]  /*30890*/  PRMT R227, R75, 0x7632, R227 ;  /* 0x000076324be37816 */ /* 0x000fe200000000e3 */
[--C-:B------:R-:W-:Y:S01]  /*308a0*/  FADD.FTZ R129, R202, -R228.reuse ;  /* 0x800000e4ca817221 */ /* 0x100fe20000010000 */
[----:B------:R-:W-:Y:S01]  /*308b0*/  PRMT R229, R71, 0x7632, R229 ;  /* 0x0000763247e57816 */ /* 0x000fe200000000e5 */
[----:B------:R-:W-:Y:S01]  /*308c0*/  FFMA.FTZ R128, R132, R131, R133 ;  /* 0x0000008384807223 */ /* 0x000fe20000010085 */
[----:B------:R-:W-:Y:S01]  /*308d0*/  FADD.FTZ R131, R218, -R228 ;  /* 0x800000e4da837221 */ /* 0x000fe20000010000 */
[----:B------:R-:W-:Y:S01]  /*308e0*/  PRMT R222, R91, 0x7632, R222 ;  /* 0x000076325bde7816 */ /* 0x000fe200000000de */
[----:B------:R-:W-:Y:S01]  /*308f0*/  IMAD.U32 R135, R71, 0x10000, RZ ;  /* 0x0001000047877824 */ /* 0x000fe200078e00ff */
[----:B------:R-:W-:Y:S01]  /*30900*/  SHF.L.U32 R227, R227, 0x10, RZ ;  /* 0x00000010e3e37819 */ /* 0x000fe200000006ff */
[----:B------:R-:W-:Y:S01]  /*30910*/  FMUL.FTZ R130, R226, R131 ;  /* 0x00000083e2827220 */ /* 0x000fe20000410000 */
[----:B------:R-:W-:Y:S01]  /*30920*/  SHF.L.U32 R225, R91, 0x10, RZ ;  /* 0x000000105be17819 */ /* 0x000fe200000006ff */
[----:B------:R-:W-:Y:S01]  /*30930*/  IMAD.U32 R131, R134, 0x10000, RZ ;  /* 0x0001000086837824 */ /* 0x000fe200078e00ff */
[----:B------:R-:W-:Y:S01]  /*30940*/  SHF.L.U32 R223, R74, 0x10, RZ ;  /* 0x000000104adf7819 */ /* 0x000fe200000006ff */
[----:B------:R-:W-:-:S02]  /*30950*/  IMAD.U32 R229, R229, 0x10000, RZ ;  /* 0x00010000e5e57824 */ /* 0x000fc400078e00ff */
[----:B------:R-:W-:Y:S01]  /*30960*/  FMUL.FTZ R134, R226, R129 ;  /* 0x00000081e2867220 */ /* 0x000fe20000410000 */
[----:B------:R-:W-:Y:S02]  /*30970*/  IMAD.U32 R222, R222, 0x10000, RZ ;  /* 0x00010000dede7824 */ /* 0x000fe400078e00ff */
[----:B------:R-:W-:Y:S01]  /*30980*/  FFMA.FTZ R131, R130, R131, R227 ;  /* 0x0000008382837223 */ /* 0x000fe200000100e3 */
[----:B------:R-:W-:Y:S02]  /*30990*/  IMAD.U32 R133, R66, 0x10000, RZ ;  /* 0x0001000042857824 */ /* 0x000fe400078e00ff */
[----:B------:R-:W-:Y:S01]  /*309a0*/  FFMA.FTZ R132, R132, R135, R225 ;  /* 0x0000008784847223 */ /* 0x000fe200000100e1 */
[----:B------:R-:W-:Y:S01]  /*309b0*/  PRMT R234, R70, 0x7632, R234 ;  /* 0x0000763246ea7816 */ /* 0x000fe200000000ea */
[----:B------:R-:W-:Y:S01]  /*309c0*/  FFMA.FTZ R135, R130, R229, R222 ;  /* 0x000000e582877223 */ /* 0x000fe200000100de */
[----:B------:R-:W-:Y:S01]  /*309d0*/  PRMT R227, R90, 0x7632, R227 ;  /* 0x000076325ae37816 */ /* 0x000fe200000000e3 */
[----:B------:R-:W-:Y:S01]  /*309e0*/  FADD.FTZ R225, R211, -R228 ;  /* 0x800000e4d3e17221 */ /* 0x000fe20000010000 */
[----:B------:R-:W-:Y:S01]  /*309f0*/  PRMT R230, R66, 0x7632, R230 ;  /* 0x0000763242e67816 */ /* 0x000fe200000000e6 */
[----:B------:R-:W-:Y:S01]  /*30a00*/  FFMA.FTZ R130, R134, R133, R223 ;  /* 0x0000008586827223 */ /* 0x000fe200000100df */
[----:B------:R-:W-:Y:S01]  /*30a10*/  PRMT R232, R74, 0x7632, R232 ;  /* 0x000076324ae87816 */ /* 0x000fe200000000e8 */
[----:B------:R-:W-:Y:S01]  /*30a20*/  FADD.FTZ R129, R192, -R228 ;  /* 0x800000e4c0817221 */ /* 0x000fe20000010000 */
[----:B------:R-:W-:Y:S01]  /*30a30*/  IMAD.U32 R133, R70, 0x10000, RZ ;  /* 0x0001000046857824 */ /* 0x000fe200078e00ff */
[----:B------:R-:W-:Y:S01]  /*30a40*/  SHF.L.U32 R234, R234, 0x10, RZ ;  /* 0x00000010eaea7819 */ /* 0x000fe200000006ff */
[----:B------:R-:W-:Y:S01]  /*30a50*/  IMAD.U32 R223, R90, 0x10000, RZ ;  /* 0x000100005adf7824 */ /* 0x000fe200078e00ff */
[----:B------:R-:W-:Y:S01]  /*30a60*/  SHF.L.U32 R222, R65, 0x10, RZ ;  /* 0x0000001041de7819 */ /* 0x000fe200000006ff */
[----:B------:R-:W-:Y:S01]  /*30a70*/  FMUL.FTZ R225, R226, R225 ;  /* 0x000000e1e2e17220 */ /* 0x000fe20000410000 */
[----:B------:R-:W-:-:S02]  /*30a80*/  IMAD.U32 R227, R227, 0x10000, RZ ;  /* 0x00010000e3e37824 */ /* 0x000fc400078e00ff */
[----:B------:R-:W-:Y:S01]  /*30a90*/  FMUL.FTZ R229, R226, R129 ;  /* 0x00000081e2e57220 */ /* 0x000fe20000410000 */
[----:B------:R-:W-:Y:S02]  /*30aa0*/  IMAD.U32 R230, R230, 0x10000, RZ ;  /* 0x00010000e6e67824 */ /* 0x000fe400078e00ff */
[----:B------:R-:W-:Y:S01]  /*30ab0*/  FFMA.FTZ R134, R134, R133, R223 ;  /* 0x0000008586867223 */ /* 0x000fe200000100df */
[----:B------:R-:W-:Y:S02]  /*30ac0*/  IMAD.U32 R232, R232, 0x10000, RZ ;  /* 0x00010000e8e87824 */ /* 0x000fe400078e00ff */
[--C-:B------:R-:W-:Y:S01]  /*30ad0*/  FADD.FTZ R231, R201, -R228.reuse ;  /* 0x800000e4c9e77221 */ /* 0x100fe20000010000 */
[----:B------:R-:W-:Y:S02]  /*30ae0*/  IMAD.U32 R224, R73, 0x10000, RZ ;  /* 0x0001000049e07824 */ /* 0x000fe400078e00ff */
[----:B------:R-:W-:Y:S01]  /*30af0*/  FADD.FTZ R223, R177, -R228 ;  /* 0x800000e4b1df7221 */ /* 0x000fe20000010000 */
[C---:B------:R-:W-:Y:S01]  /*30b00*/  FFMA.FTZ R133, R225.reuse, R234, R227 ;  /* 0x000000eae1857223 */ /* 0x040fe200000100e3 */
[----:B------:R-:W-:Y:S01]  /*30b10*/  FFMA.FTZ R129, R225, R230, R232 ;  /* 0x000000e6e1817223 */ /* 0x000fe200000100e8 */
[----:B------:R-:W-:Y:S01]  /*30b20*/  FFMA.FTZ R227, R229, R222, R224 ;  /* 0x000000dee5e37223 */ /* 0x000fe200000100e0 */
[----:B------:R-:W-:Y:S01]  /*30b30*/  SHF.L.U32 R222, R69, 0x10, RZ ;  /* 0x0000001045de7819 */ /* 0x000fe200000006ff */
[----:B------:R-:W-:-:S02]  /*30b40*/  IMAD.U32 R224, R89, 0x10000, RZ ;  /* 0x0001000059e07824 */ /* 0x000fc400078e00ff */
[----:B------:R-:W-:Y:S01]  /*30b50*/  FMUL.FTZ R232, R226, R231 ;  /* 0x000000e7e2e87220 */ /* 0x000fe20000410000 */
[----:B------:R-:W-:Y:S02]  /*30b60*/  IMAD.U32 R225, R64, 0x10000, RZ ;  /* 0x0001000040e17824 */ /* 0x000fe400078e00ff */
[----:B------:R-:W-:Y:S01]  /*30b70*/  FMUL.FTZ R230, R226, R223 ;  /* 0x000000dfe2e67220 */ /* 0x000fe20000410000 */
[----:B------:R-:W-:Y:S02]  /*30b80*/  IMAD.U32 R231, R72, 0x10000, RZ ;  /* 0x0001000048e77824 */ /* 0x000fe400078e00ff */
[----:B------:R-:W-:Y:S01]  /*30b90*/  FFMA.FTZ R229, R229, R222, R224 ;  /* 0x000000dee5e57223 */ /* 0x000fe200000100e0 */
[----:B------:R-:W-:Y:S01]  /*30ba0*/  PRMT R234, R89, 0x7632, R234 ;  /* 0x0000763259ea7816 */ /* 0x000fe200000000ea */
[----:B------:R-:W0:Y:S01]  /*30bb0*/  LDC.64 R222, c[0x0][0x430] ;  /* 0x00010c00ffde7b82 */ /* 0x000e220000000a00 */
[----:B------:R-:W-:Y:S01]  /*30bc0*/  FFMA.FTZ R231, R230, R225, R231 ;  /* 0x000000e1e6e77223 */ /* 0x000fe200000100e7 */
[----:B------:R-:W-:Y:S01]  /*30bd0*/  SHF.L.U32 R235, R14, 0x10, RZ ;  /* 0x000000100eeb7819 */ /* 0x000fe200000006ff */
[----:B------:R-:W-:Y:S01]  /*30be0*/  IMAD.U32 R233, R15, 0x10000, RZ ;  /* 0x000100000fe97824 */ /* 0x000fe200078e00ff */
[----:B------:R-:W-:Y:S01]  /*30bf0*/  SHF.L.U32 R234, R234, 0x10, RZ ;  /* 0x00000010eaea7819 */ /* 0x000fe200000006ff */
[----:B------:R-:W-:Y:S01]  /*30c00*/  IMAD.U32 R237, R13, 0x10000, RZ ;  /* 0x000100000ded7824 */ /* 0x000fe200078e00ff */
[----:B------:R-:W-:Y:S01]  /*30c10*/  F2FP.BF16.F32.PACK_AB R131, R131, R128 ;  /* 0x000000808383723e */ /* 0x000fe200000010ff */
        /* <DEDUP_REMOVED lines=20> */
[----:B------:R-:W-:Y:S02]  /*30d60*/  F2FP.BF16.F32.PACK_AB R133, R238, R229 ;  /* 0x000000e5ee85723e */ /* 0x000fe400000010ff */
[----:B------:R-:W-:Y:S01]  /*30d70*/  F2FP.BF16.F32.PACK_AB R132, R234, R233 ;  /* 0x000000e9ea84723e */ /* 0x000fe200000010ff */
[----:B-1----:R-:W-:-:S04]  /*30d80*/  IMAD.WIDE.U32 R224, R220, 0x10, R224 ;  /* 0x00000010dce07825 */ /* 0x002fc800078e00e0 */
[----:B------:R-:W-:Y:S01]  /*30d90*/  VIADD R220, R220, 0x20 ;  /* 0x00000020dcdc7836 */ /* 0x000fe20000000000 */
[----:B------:R4:W-:Y:S04]  /*30da0*/  STG.E.128 desc[UR6][R224.64], R128 ;  /* 0x00000080e0007986 */ /* 0x0009e8000c101d06 */
[----:B------:R4:W-:Y:S02]  /*30db0*/  STG.E.128 desc[UR6][R222.64], R132 ;  /* 0x00000084de007986 */ /* 0x0009e4000c101d06 */
.L_x_830:
[----:B------:R-:W-:Y:S05]  /*30dc0*/  BSYNC.RECONVERGENT B1 ;  /* 0x0000000000017941 */ /* 0x000fea0003800200 */
.L_x_829:
[----:B------:R-:W-:Y:S01]  /*30dd0*/  LOP3.LUT P0, RZ, R184, 0x20, RZ, 0xc0, !PT ;  /* 0x00000020b8ff7812 */ /* 0x000fe2000780c0ff */
[----:B------:R-:W-:-:S12]  /*30de0*/  BSSY.RECONVERGENT B1, `(.L_x_831) ;  /* 0x0000058000017945 */ /* 0x000fd80003800200 */
[----:B------:R-:W-:Y:S05]  /*30df0*/  @!P0 BRA `(.L_x_832) ;  /* 0x0000000400588947 */ /* 0x000fea0003800000 */
[----:B01234-:R-:W-:Y:S01]  /*30e00*/  FADD.FTZ R129, R178, -R228 ;  /* 0x800000e4b2817221 */ /* 0x01ffe20000010000 */
[----:B------:R-:W-:Y:S01]  /*30e10*/  SHF.L.U32 R128, R108, 0x10, RZ ;  /* 0x000000106c807819 */ /* 0x000fe200000006ff */
[C---:B------:R-:W-:Y:S01]  /*30e20*/  IMAD.U32 R130, R112.reuse, 0x10000, RZ ;  /* 0x0001000070827824 */ /* 0x040fe200078e00ff */
[----:B------:R-:W-:Y:S01]  /*30e30*/  PRMT R222, R112, 0x7632, R222 ;  /* 0x0000763270de7816 */ /* 0x000fe200000000de */
[----:B------:R-:W-:Y:S01]  /*30e40*/  FMUL.FTZ R129, R226, R129 ;  /* 0x00000081e2817220 */ /* 0x000fe20000410000 */
[----:B------:R-:W-:Y:S01]  /*30e50*/  FADD.FTZ R131, R193, -R228 ;  /* 0x800000e4c1837221 */ /* 0x000fe20000010000 */
[----:B------:R-:W-:Y:S01]  /*30e60*/  PRMT R224, R104, 0x7632, R224 ;  /* 0x0000763268e07816 */ /* 0x000fe200000000e0 */
[----:B------:R-:W-:Y:S01]  /*30e70*/  FADD.FTZ R135, R194, -R228 ;  /* 0x800000e4c2877221 */ /* 0x000fe20000010000 */
[--C-:B------:R-:W-:Y:S01]  /*30e80*/  FFMA.FTZ R128, R129, R128, R130.reuse ;  /* 0x0000008081807223 */ /* 0x100fe20000010082 */
[----:B------:R-:W-:Y:S01]  /*30e90*/  PRMT R130, R108, 0x7632, R130 ;  /* 0x000076326c827816 */ /* 0x000fe20000000082 */
[----:B------:R-:W-:Y:S01]  /*30ea0*/  FMUL.FTZ R227, R226, R131 ;  /* 0x00000083e2e37220 */ /* 0x000fe20000410000 */
[----:B------:R-:W-:Y:S01]  /*30eb0*/  PRMT R133, R116, 0x7632, R133 ;  /* 0x0000763274857816 */ /* 0x000fe20000000085 */
[----:B------:R-:W-:Y:S01]  /*30ec0*/  IMAD.U32 R224, R224, 0x10000, RZ ;  /* 0x00010000e0e07824 */ /* 0x000fe200078e00ff */
[----:B------:R-:W-:Y:S01]  /*30ed0*/  SHF.L.U32 R222, R222, 0x10, RZ ;  /* 0x00000010dede7819 */ /* 0x000fe200000006ff */
[----:B------:R-:W-:Y:S01]  /*30ee0*/  IMAD.U32 R130, R130, 0x10000, RZ ;  /* 0x0001000082827824 */ /* 0x000fe200078e00ff */
[----:B------:R-:W-:Y:S01]  /*30ef0*/  SHF.L.U32 R134, R116, 0x10, RZ ;  /* 0x0000001074867819 */ /* 0x000fe200000006ff */
[----:B------:R-:W-:Y:S01]  /*30f00*/  IMAD.U32 R133, R133, 0x10000, RZ ;  /* 0x0001000085857824 */ /* 0x000fe200078e00ff */
[----:B------:R-:W-:Y:S01]  /*30f10*/  SHF.L.U32 R232, R113, 0x10, RZ ;  /* 0x0000001071e87819 */ /* 0x000fe200000006ff */
[----:B------:R-:W-:-:S02]  /*30f20*/  IMAD.U32 R132, R104, 0x10000, RZ ;  /* 0x0001000068847824 */ /* 0x000fc400078e00ff */
[----:B------:R-:W-:Y:S01]  /*30f30*/  FFMA.FTZ R131, R227, R130, R222 ;  /* 0x00000082e3837223 */ /* 0x000fe200000100de */
[----:B------:R-:W-:Y:S02]  /*30f40*/  IMAD.U32 R230, R109, 0x10000, RZ ;  /* 0x000100006de67824 */ /* 0x000fe400078e00ff */
[----:B------:R-:W-:Y:S01]  /*30f50*/  FMUL.FTZ R135, R226, R135 ;  /* 0x00000087e2877220 */ /* 0x000fe20000410000 */
[----:B------:R-:W-:Y:S01]  /*30f60*/  FFMA.FTZ R227, R227, R224, R133 ;  /* 0x000000e0e3e37223 */ /* 0x000fe20000010085 */
[----:B------:R-:W-:Y:S01]  /*30f70*/  PRMT R223, R109, 0x7632, R223 ;  /* 0x000076326ddf7816 */ /* 0x000fe200000000df */
[----:B------:R-:W-:Y:S01]  /*30f80*/  FADD.FTZ R133, R203, -R228 ;  /* 0x800000e4cb857221 */ /* 0x000fe20000010000 */
[----:B------:R-:W-:Y:S01]  /*30f90*/  PRMT R225, R113, 0x7632, R225 ;  /* 0x0000763271e17816 */ /* 0x000fe200000000e1 */
[----:B------:R-:W-:Y:S01]  /*30fa0*/  FFMA.FTZ R132, R129, R132, R134 ;  /* 0x0000008481847223 */ /* 0x000fe20000010086 */
[----:B------:R-:W-:Y:S01]  /*30fb0*/  PRMT R229, R105, 0x7632, R229 ;  /* 0x0000763269e57816 */ /* 0x000fe200000000e5 */
[----:B------:R-:W-:Y:S01]  /*30fc0*/  FADD.FTZ R231, R204, -R228 ;  /* 0x800000e4cce77221 */ /* 0x000fe20000010000 */
[----:B------:R-:W-:Y:S01]  /*30fd0*/  PRMT R222, R117, 0x7632, R222 ;  /* 0x0000763275de7816 */ /* 0x000fe200000000de */
[----:B------:R-:W-:Y:S01]  /*30fe0*/  FFMA.FTZ R129, R135, R230, R232 ;  /* 0x000000e687817223 */ /* 0x000fe200000100e8 */
[----:B------:R-:W-:Y:S01]  /*30ff0*/  IMAD.U32 R130, R105, 0x10000, RZ ;  /* 0x0001000069827824 */ /* 0x000fe200078e00ff */
[----:B------:R-:W-:Y:S01]  /*31000*/  SHF.L.U32 R223, R223, 0x10, RZ ;  /* 0x00000010dfdf7819 */ /* 0x000fe200000006ff */
[----:B------:R-:W-:-:S02]  /*31010*/  IMAD.U32 R134, R117, 0x10000, RZ ;  /* 0x0001000075867824 */ /* 0x000fc400078e00ff */
[----:B------:R-:W-:Y:S01]  /*31020*/  FMUL.FTZ R230, R226, R133 ;  /* 0x00000085e2e67220 */ /* 0x000fe20000410000 */
[----:B------:R-:W-:Y:S01]  /*31030*/  IMAD.U32 R225, R225, 0x10000, RZ ;  /* 0x00010000e1e17824 */ /* 0x000fe200078e00ff */
[----:B------:R-:W-:Y:S01]  /*31040*/  SHF.L.U32 R222, R222, 0x10, RZ ;  /* 0x00000010dede7819 */ /* 0x000fe200000006ff */
[----:B------:R-:W-:Y:S01]  /*31050*/  IMAD.U32 R229, R229, 0x10000, RZ ;  /* 0x00010000e5e57824 */ /* 0x000fe200078e00ff */
[----:B------:R-:W-:Y:S01]  /*31060*/  SHF.L.U32 R224, R110, 0x10, RZ ;  /* 0x000000106ee07819 */ /* 0x000fe200000006ff */
[----:B------:R-:W-:Y:S02]  /*31070*/  IMAD.U32 R232, R114, 0x10000, RZ ;  /* 0x0001000072e87824 */ /* 0x000fe400078e00ff */
[----:B------:R-:W-:Y:S01]  /*31080*/  FMUL.FTZ R231, R226, R231 ;  /* 0x000000e7e2e77220 */ /* 0x000fe20000410000 */
[----:B------:R-:W-:Y:S01]  /*31090*/  FFMA.FTZ R133, R135, R130, R134 ;  /* 0x0000008287857223 */ /* 0x000fe20000010086 */
[----:B------:R-:W-:Y:S02]  /*310a0*/  IMAD.U32 R234, R106, 0x10000, RZ ;  /* 0x000100006aea7824 */ /* 0x000fe400078e00ff */
[----:B------:R-:W-:Y:S01]  /*310b0*/  FFMA.FTZ R134, R230, R223, R225 ;  /* 0x000000dfe6867223 */ /* 0x000fe200000100e1 */
[----:B------:R-:W-:-:S02]  /*310c0*/  IMAD.U32 R233, R118, 0x10000, RZ ;  /* 0x0001000076e97824 */ /* 0x000fc400078e00ff */
[----:B------:R-:W-:Y:S01]  /*310d0*/  FFMA.FTZ R230, R230, R229, R222 ;  /* 0x000000e5e6e67223 */ /* 0x000fe200000100de */
[----:B------:R-:W-:Y:S01]  /*310e0*/  FFMA.FTZ R130, R231, R224, R232 ;  /* 0x000000e0e7827223 */ /* 0x000fe200000100e8 */
[--C-:B------:R-:W-:Y:S01]  /*310f0*/  FADD.FTZ R135, R213, -R228.reuse ;  /* 0x800000e4d5877221 */ /* 0x100fe20000010000 */
[----:B------:R-:W0:Y:S01]  /*31100*/  LDC.64 R222, c[0x0][0x428] ;  /* 0x00010a00ffde7b82 */ /* 0x000e220000000a00 */
[----:B------:R-:W-:Y:S01]  /*31110*/  FFMA.FTZ R229, R231, R234, R233 ;  /* 0x000000eae7e57223 */ /* 0x000fe200000100e9 */
[--C-:B------:R-:W-:Y:S01]  /*31120*/  FADD.FTZ R231, R214, -R228.reuse ;  /* 0x800000e4d6e77221 */ /* 0x100fe20000010000 */
[----:B------:R-:W-:Y:S01]  /*31130*/  FADD.FTZ R237, R219, -R228 ;  /* 0x800000e4dbed7221 */ /* 0x000fe20000010000 */
[----:B------:R-:W-:Y:S01]  /*31140*/  SHF.L.U32 R232, R11, 0x10, RZ ;  /* 0x000000100be87819 */ /* 0x000fe200000006ff */
[----:B------:R-:W-:Y:S02]  /*31150*/  IMAD.U32 R228, R12, 0x10000, RZ ;  /* 0x000100000ce47824 */ /* 0x000fe400078e00ff */
[----:B------:R-:W-:Y:S01]  /*31160*/  FMUL.FTZ R135, R226, R135 ;  /* 0x00000087e2877220 */ /* 0x000fe20000410000 */
[----:B------:R-:W-:Y:S01]  /*31170*/  IMAD.U32 R234, R10, 0x10000, RZ ;  /* 0x000100000aea7824 */ /* 0x000fe200078e00ff */
[----:B------:R-:W1:Y:S01]  /*31180*/  LDC.64 R224, c[0x0][0x430] ;  /* 0x00010c00ffe07b82 */ /* 0x000e620000000a00 */
[----:B------:R-:W-:-:S02]  /*31190*/  IMAD.U32 R233, R9, 0x10000, RZ ;  /* 0x0001000009e97824 */ /* 0x000fc400078e00ff */
[C---:B------:R-:W-:Y:S01]  /*311a0*/  FMUL.FTZ R235, R226.reuse, R231 ;  /* 0x000000e7e2eb7220 */ /* 0x040fe20000410000 */
[----:B------:R-:W-:Y:S01]  /*311b0*/  FMUL.FTZ R237, R226, R237 ;  /* 0x000000ede2ed7220 */ /* 0x000fe20000410000 */
[C---:B------:R-:W-:Y:S01]  /*311c0*/  FFMA.FTZ R231, R135.reuse, R228, R232 ;  /* 0x000000e487e77223 */ /* 0x040fe200000100e8 */
[----:B------:R-:W-:Y:S01]  /*311d0*/  FFMA.FTZ R234, R135, R234, R233 ;  /* 0x000000ea87ea7223 */ /* 0x000fe200000100e9 */
[----:B------:R-:W-:Y:S01]  /*311e0*/  SHF.L.U32 R226, R111, 0x10, RZ ;  /* 0x000000106fe27819 */ /* 0x000fe200000006ff */
[----:B------:R-:W-:Y:S01]  /*311f0*/  IMAD.U32 R228, R115, 0x10000, RZ ;  /* 0x0001000073e47824 */ /* 0x000fe200078e00ff */
[----:B------:R-:W-:Y:S01]  /*31200*/  SHF.L.U32 R135, R119, 0x10, RZ ;  /* 0x0000001077877819 */ /* 0x000fe200000006ff */
[----:B------:R-:W-:Y:S01]  /*31210*/  IMAD.U32 R232, R107, 0x10000, RZ ;  /* 0x000100006be87824 */ /* 0x000fe200078e00ff */
[----:B------:R-:W-:Y:S01]  /*31220*/  SHF.L.U32 R236, R6, 0x10, RZ ;  /* 0x0000001006ec7819 */ /* 0x000fe200000006ff */
[----:B------:R-:W-:Y:S01]  /*31230*/  FFMA.FTZ R226, R235, R226, R228 ;  /* 0x000000e2ebe27223 */ /* 0x000fe200000100e4 */
[----:B------:R-:W-:-:S02]  /*31240*/  IMAD.U32 R228, R8, 0x10000, RZ ;  /* 0x0001000008e47824 */ /* 0x000fc400078e00ff */
[----:B------:R-:W-:Y:S01]  /*31250*/  FFMA.FTZ R135, R235, R232, R135 ;  /* 0x000000e8eb877223 */ /* 0x000fe20000010087 */
[----:B------:R-:W-:Y:S01]  /*31260*/  IMAD.U32 R232, R7, 0x10000, RZ ;  /* 0x0001000007e87824 */ /* 0x000fe200078e00ff */
[----:B------:R-:W-:Y:S01]  /*31270*/  F2FP.BF16.F32.PACK_AB R128, R131, R128 ;  /* 0x000000808380723e */ /* 0x000fe200000010ff */
[----:B------:R-:W-:Y:S01]  /*31280*/  IMAD.U32 R235, R5, 0x10000, RZ ;  /* 0x0001000005eb7824 */ /* 0x000fe200078e00ff */
[----:B------:R-:W-:Y:S01]  /*31290*/  F2FP.BF16.F32.PACK_AB R130, R231, R130 ;  /* 0x00000082e782723e */ /* 0x000fe200000010ff */
[----:B------:R-:W-:Y:S01]  /*312a0*/  FFMA.FTZ R233, R237, R228, R232 ;  /* 0x000000e4ede97223 */ /* 0x000fe200000100e8 */
[----:B0-----:R-:W-:-:S04]  /*312b0*/  IMAD.WIDE.U32 R222, R220, 0x10, R222 ;  /* 0x00000010dcde7825 */ /* 0x001fc800078e00de */
[----:B------:R-:W-:Y:S01]  /*312c0*/  FFMA.FTZ R236, R237, R236, R235 ;  /* 0x000000ecedec7223 */ /* 0x000fe200000100eb */
[----:B------:R-:W-:Y:S02]  /*312d0*/  F2FP.BF16.F32.PACK_AB R129, R134, R129 ;  /* 0x000000818681723e */ /* 0x000fe400000010ff */
[----:B------:R-:W-:Y:S01]  /*312e0*/  F2FP.BF16.F32.PACK_AB R131, R233, R226 ;  /* 0x000000e2e983723e */ /* 0x000fe200000010ff */
[----:B-1----:R-:W-:Y:S01]  /*312f0*/  IMAD.WIDE.U32 R224, R220, 0x10, R224 ;  /* 0x00000010dce07825 */ /* 0x002fe200078e00e0 */
[----:B------:R-:W-:Y:S02]  /*31300*/  F2FP.BF16.F32.PACK_AB R135, R236, R135 ;  /* 0x00000087ec87723e */ /* 0x000fe400000010ff */
[----:B------:R-:W-:Y:S01]  /*31310*/  F2FP.BF16.F32.PACK_AB R134, R234, R229 ;  /* 0x000000e5ea86723e */ /* 0x000fe200000010ff */
[----:B------:R0:W-:Y:S01]  /*31320*/  STG.E.128 desc[UR6][R222.64], R128 ;  /* 0x00000080de007986 */ /* 0x0001e2000c101d06 */
[----:B------:R-:W-:Y:S02]  /*31330*/  F2FP.BF16.F32.PACK_AB R133, R230, R133 ;  /* 0x00000085e685723e */ /* 0x000fe400000010ff */
[----:B------:R-:W-:-:S05]  /*31340*/  F2FP.BF16.F32.PACK_AB R132, R227, R132 ;  /* 0x00000084e384723e */ /* 0x000fca00000010ff */
[----:B------:R0:W-:Y:S02]  /*31350*/  STG.E.128 desc[UR6][R224.64], R132 ;  /* 0x00000084e0007986 */ /* 0x0001e4000c101d06 */
.L_x_832:
[----:B------:R-:W-:Y:S05]  /*31360*/  BSYNC.RECONVERGENT B1 ;  /* 0x0000000000017941 */ /* 0x000fea0003800200 */
.L_x_831:
[----:B01234-:R-:W0:Y:S02]  /*31370*/  LDC.64 R128, c[0x0][0x380] ;  /* 0x0000e000ff807b82 */ /* 0x01fe240000000a00 */
[----:B0-----:R-:W-:-:S05]  /*31380*/  IMAD R182, R128, 0x4, R182 ;  /* 0x0000000480b67824 */ /* 0x001fca00078e02b6 */
[----:B------:R-:W-:-:S13]  /*31390*/  ISETP.GE.AND P0, PT, R182, R129, PT ;  /* 0x00000081b600720c */ /* 0x000fda0003f06270 */
[----:B------:R-:W-:Y:S05]  /*313a0*/  @!P0 BRA `(.L_x_833) ;  /* 0xfffffd0800f48947 */ /* 0x000fea000383ffff */
[----:B------:R-:W-:Y:S05]  /*313b0*/  BSYNC B0 ;  /* 0x0000000000007941 */ /* 0x000fea0003800000 */
.L_x_197:
[----:B------:R-:W-:Y:S05]  /*313c0*/  EXIT ;  /* 0x000000000000794d */ /* 0x000fea0003800000 */
.L_x_822:
[----:B------:R-:W-:Y:S01]  /*313d0*/  BSSY B1, `(.L_x_834) ;  /* 0x0000008000017945 */ /* 0x000fe20003800000 */
[----:B------:R-:W-:Y:S01]  /*313e0*/  MOV R223, R128 ;  /* 0x0000008000df7202 */ /* 0x000fe20000000f00 */
[----:B------:R-:W-:Y:S01]  /*313f0*/  IMAD.MOV.U32 R224, RZ, RZ, 0x1 ;  /* 0x00000001ffe07424 */ /* 0x000fe200078e00ff */
[----:B------:R-:W-:Y:S01]  /*31400*/  MOV R222, 0xffffffff ;  /* 0xffffffff00de7802 */ /* 0x000fe20000000f00 */
[----:B------:R-:W-:-:S07]  /*31410*/  IMAD.MOV.U32 R225, RZ, RZ, 0x1f ;  /* 0x0000001fffe17424 */ /* 0x000fce00078e00ff */
[----:B------:R-:W-:Y:S05]  /*31420*/  WARPSYNC.COLLECTIVE R222, `(.L_x_835) ;  /* 0x00000000de087348 */ /* 0x000fea0003c00000 */
[----:B------:R0:W1:Y:S02]  /*31430*/  SHFL.BFLY P6, R135, R223, R224, R225 ;  /* 0x0c0000e0df877389 */ /* 0x00006400000c00e1 */
[----:B01----:R-:W-:Y:S05]  /*31440*/  ENDCOLLECTIVE ;  /* 0x000000000000791b */ /* 0x003fea0003800000 */
.L_x_835:
[----:B------:R-:W-:Y:S05]  /*31450*/  BSYNC B1 ;  /* 0x0000000000017941 */ /* 0x000fea0003800000 */
.L_x_834:
[----:B------:R-:W-:Y:S02]  /*31460*/  IMAD.MOV.U32 R129, RZ, RZ, R135 ;  /* 0x000000ffff817224 */ /* 0x000fe400078e0087 */
[----:B------:R-:W-:Y:S02]  /*31470*/  HFMA2 R224, -RZ, RZ, 0, 1.1920928955078125e-07 ;  /* 0x00000002ffe07431 */ /* 0x000fe400000001ff */
[----:B------:R-:W-:Y:S01]  /*31480*/  IMAD.MOV.U32 R225, RZ, RZ, 0x1f ;  /* 0x0000001fffe17424 */ /* 0x000fe200078e00ff */
[----:B------:R-:W0:Y:S01]  /*31490*/  LDC R133, c[0x0][0x400] ;  /* 0x00010000ff857b82 */ /* 0x000e220000000800 */
[----:B------:R-:W-:Y:S01]  /*314a0*/  FADD.FTZ R129, R128, R129 ;  /* 0x0000008180817221 */ /* 0x000fe20000010000 */
[----:B------:R-:W-:-:S03]  /*314b0*/  IMAD.MOV.U32 R222, RZ, RZ, -0x1 ;  /* 0xffffffffffde7424 */ /* 0x000fc600078e00ff */
[----:B------:R-:W-:-:S07]  /*314c0*/  IMAD.MOV.U32 R223, RZ, RZ, R129 ;  /* 0x000000ffffdf7224 */ /* 0x000fce00078e0081 */
[----:B0-----:R-:W-:Y:S05]  /*314d0*/  WARPSYNC.COLLECTIVE R222, `(.L_x_836) ;  /* 0x00000000de087348 */ /* 0x001fea0003c00000 */
[----:B------:R1:W2:Y:S02]  /*314e0*/  SHFL.BFLY P6, R135, R223, R224, R225 ;  /* 0x0c0000e0df877389 */ /* 0x0002a400000c00e1 */
[----:B012---:R-:W-:Y:S05]  /*314f0*/  ENDCOLLECTIVE ;  /* 0x000000000000791b */ /* 0x007fea0003800000 */
.L_x_836:
[----:B------:R-:W-:Y:S01]  /*31500*/  IMAD.MOV.U32 R224, RZ, RZ, 0x4 ;  /* 0x00000004ffe07424 */ /* 0x000fe200078e00ff */
[----:B------:R-:W-:-:S05]  /*31510*/  MOV R130, R135 ;  /* 0x0000008700827202 */ /* 0x000fca0000000f00 */
[----:B------:R-:W-:-:S04]  /*31520*/  FADD.FTZ R130, R129, R130 ;  /* 0x0000008281827221 */ /* 0x000fc80000010000 */
[----:B------:R-:W-:-:S07]  /*31530*/  IMAD.MOV.U32 R223, RZ, RZ, R130 ;  /* 0x000000ffffdf7224 */ /* 0x000fce00078e0082 */
[----:B------:R-:W-:Y:S05]  /*31540*/  WARPSYNC.COLLECTIVE R222, `(.L_x_837) ;  /* 0x00000000de087348 */ /* 0x000fea0003c00000 */
[----:B------:R0:W1:Y:S02]  /*31550*/  SHFL.BFLY P6, R135, R223, R224, R225 ;  /* 0x0c0000e0df877389 */ /* 0x00006400000c00e1 */
[----:B01----:R-:W-:Y:S05]  /*31560*/  ENDCOLLECTIVE ;  /* 0x000000000000791b */ /* 0x003fea0003800000 */
.L_x_837:
[----:B------:R-:W-:Y:S01]  /*31570*/  IMAD.MOV.U32 R224, RZ, RZ, 0x8 ;  /* 0x00000008ffe07424 */ /* 0x000fe200078e00ff */
[----:B------:R-:W-:-:S05]  /*31580*/  MOV R131, R135 ;  /* 0x0000008700837202 */ /* 0x000fca0000000f00 */
[----:B------:R-:W-:-:S04]  /*31590*/  FADD.FTZ R131, R130, R131 ;  /* 0x0000008382837221 */ /* 0x000fc80000010000 */
[----:B------:R-:W-:-:S07]  /*315a0*/  IMAD.MOV.U32 R223, RZ, RZ, R131 ;  /* 0x000000ffffdf7224 */ /* 0x000fce00078e0083 */
[----:B------:R-:W-:Y:S05]  /*315b0*/  WARPSYNC.COLLECTIVE R222, `(.L_x_838) ;  /* 0x00000000de087348 */ /* 0x000fea0003c00000 */
[----:B------:R0:W1:Y:S02]  /*315c0*/  SHFL.BFLY P6, R135, R223, R224, R225 ;  /* 0x0c0000e0df877389 */ /* 0x00006400000c00e1 */
[----:B01----:R-:W-:Y:S05]  /*315d0*/  ENDCOLLECTIVE ;  /* 0x000000000000791b */ /* 0x003fea0003800000 */
.L_x_838:
[----:B------:R-:W-:Y:S01]  /*315e0*/  IMAD.MOV.U32 R224, RZ, RZ, 0x10 ;  /* 0x00000010ffe07424 */ /* 0x000fe200078e00ff */
[----:B------:R-:W-:-:S05]  /*315f0*/  MOV R132, R135 ;  /* 0x0000008700847202 */ /* 0x000fca0000000f00 */
[----:B------:R-:W-:-:S04]  /*31600*/  FADD.FTZ R134, R131, R132 ;  /* 0x0000008483867221 */ /* 0x000fc80000010000 */
[----:B------:R-:W-:-:S07]  /*31610*/  IMAD.MOV.U32 R223, RZ, RZ, R134 ;  /* 0x000000ffffdf7224 */ /* 0x000fce00078e0086 */
[----:B------:R-:W-:Y:S05]  /*31620*/  WARPSYNC.COLLECTIVE R222, `(.L_x_839) ;  /* 0x00000000de087348 */ /* 0x000fea0003c00000 */
[----:B------:R0:W1:Y:S02]  /*31630*/  SHFL.BFLY P6, R135, R223, R224, R225 ;  /* 0x0c0000e0df877389 */ /* 0x00006400000c00e1 */
[----:B01----:R-:W-:Y:S05]  /*31640*/  ENDCOLLECTIVE ;  /* 0x000000000000791b */ /* 0x003fea0003800000 */
.L_x_839:
[----:B------:R-:W-:Y:S02]  /*31650*/  IMAD.MOV.U32 R224, RZ, RZ, 0x1 ;  /* 0x00000001ffe07424 */ /* 0x000fe400078e00ff */
        /* <DEDUP_REMOVED lines=87> */
.L_x_840:
[----:B------:R-:W-:Y:S02]  /*31bd0*/  IMAD.MOV.U32 R224, RZ, RZ, 0x2 ;  /* 0x00000002ffe07424 */ /* 0x000fe400078e00ff */
[----:B------:R-:W-:-:S04]  /*31be0*/  IMAD.MOV.U32 R129, RZ, RZ, R135 ;  /* 0x000000ffff817224 */ /* 0x000fc800078e0087 */
[----:B------:R-:W-:-:S05]  /*31bf0*/  FADD.FTZ R129, R128, R129 ;  /* 0x0000008180817221 */ /* 0x000fca0000010000 */
[----:B------:R-:W-:-:S07]  /*31c00*/  MOV R223, R129 ;  /* 0x0000008100df7202 */ /* 0x000fce0000000f00 */
[----:B------:R-:W-:Y:S05]  /*31c10*/  WARPSYNC.COLLECTIVE R222, `(.L_x_841) ;  /* 0x00000000de087348 */ /* 0x000fea0003c00000 */
[----:B------:R0:W1:Y:S02]  /*31c20*/  SHFL.BFLY P6, R135, R223, R224, R225 ;  /* 0x0c0000e0df877389 */ /* 0x00006400000c00e1 */
[----:B01----:R-:W-:Y:S05]  /*31c30*/  ENDCOLLECTIVE ;  /* 0x000000000000791b */ /* 0x003fea0003800000 */
.L_x_841:
[----:B------:R-:W-:Y:S02]  /*31c40*/  IMAD.MOV.U32 R224, RZ, RZ, 0x4 ;  /* 0x00000004ffe07424 */ /* 0x000fe400078e00ff */
[----:B------:R-:W-:-:S04]  /*31c50*/  IMAD.MOV.U32 R130, RZ, RZ, R135 ;  /* 0x000000ffff827224 */ /* 0x000fc800078e0087 */
[----:B------:R-:W-:-:S05]  /*31c60*/  FADD.FTZ R130, R129, R130 ;  /* 0x0000008281827221 */ /* 0x000fca0000010000 */
[----:B------:R-:W-:-:S07]  /*31c70*/  MOV R223, R130 ;  /* 0x0000008200df7202 */ /* 0x000fce0000000f00 */
[----:B------:R-:W-:Y:S05]  /*31c80*/  WARPSYNC.COLLECTIVE R222, `(.L_x_842) ;  /* 0x00000000de087348 */ /* 0x000fea0003c00000 */
[----:B------:R0:W1:Y:S02]  /*31c90*/  SHFL.BFLY P6, R135, R223, R224, R225 ;  /* 0x0c0000e0df877389 */ /* 0x00006400000c00e1 */
[----:B01----:R-:W-:Y:S05]  /*31ca0*/  ENDCOLLECTIVE ;  /* 0x000000000000791b */ /* 0x003fea0003800000 */
.L_x_842:
[----:B------:R-:W-:Y:S02]  /*31cb0*/  IMAD.MOV.U32 R224, RZ, RZ, 0x8 ;  /* 0x00000008ffe07424 */ /* 0x000fe400078e00ff */
[----:B------:R-:W-:-:S04]  /*31cc0*/  IMAD.MOV.U32 R131, RZ, RZ, R135 ;  /* 0x000000ffff837224 */ /* 0x000fc800078e0087 */
[----:B------:R-:W-:-:S05]  /*31cd0*/  FADD.FTZ R131, R130, R131 ;  /* 0x0000008382837221 */ /* 0x000fca0000010000 */
[----:B------:R-:W-:-:S07]  /*31ce0*/  MOV R223, R131 ;  /* 0x0000008300df7202 */ /* 0x000fce0000000f00 */
[----:B------:R-:W-:Y:S05]  /*31cf0*/  WARPSYNC.COLLECTIVE R222, `(.L_x_843) ;  /* 0x00000000de087348 */ /* 0x000fea0003c00000 */
[----:B------:R0:W1:Y:S02]  /*31d00*/  SHFL.BFLY P6, R135, R223, R224, R225 ;  /* 0x0c0000e0df877389 */ /* 0x00006400000c00e1 */
[----:B01----:R-:W-:Y:S05]  /*31d10*/  ENDCOLLECTIVE ;  /* 0x000000000000791b */ /* 0x003fea0003800000 */
.L_x_843:
[----:B------:R-:W-:Y:S02]  /*31d20*/  IMAD.MOV.U32 R224, RZ, RZ, 0x10 ;  /* 0x00000010ffe07424 */ /* 0x000fe400078e00ff */
[----:B------:R-:W-:-:S04]  /*31d30*/  IMAD.MOV.U32 R134, RZ, RZ, R135 ;  /* 0x000000ffff867224 */ /* 0x000fc800078e0087 */
[----:B------:R-:W-:-:S05]  /*31d40*/  FADD.FTZ R134, R131, R134 ;  /* 0x0000008683867221 */ /* 0x000fca0000010000 */
[----:B------:R-:W-:-:S07]  /*31d50*/  MOV R223, R134 ;  /* 0x0000008600df7202 */ /* 0x000fce0000000f00 */
[----:B------:R-:W-:Y:S05]  /*31d60*/  WARPSYNC.COLLECTIVE R222, `(.L_x_844) ;  /* 0x00000000de087348 */ /* 0x000fea0003c00000 */
[----:B------:R0:W1:Y:S02]  /*31d70*/  SHFL.BFLY P6, R135, R223, R224, R225 ;  /* 0x0c0000e0df877389 */ /* 0x00006400000c00e1 */
[----:B01----:R-:W-:Y:S05]  /*31d80*/  ENDCOLLECTIVE ;  /* 0x000000000000791b */ /* 0x003fea0003800000 */
.L_x_844:
[----:B------:R-:W-:Y:S05]  /*31d90*/  BRA `(.L_x_845) ;  /* 0xffffffd800847947 */ /* 0x000fea000383ffff */
.L_x_846:
        /* <DEDUP_REMOVED lines=14> */
.L_x_27956:


//--------------------- .text._ZN10layer_norm31ln_parallel_residual_fwd_kernelINS_13Kernel_traitsI13__nv_bfloat16S2_S2_S2_fjLj1280ELj1ELj4ELj1ELj16ENS_18Kernel_traits_baseILj1280ES2_S2_S2_S2_fjLj128EEEEELb1ELb0ELb1EEEvNS_9FwdParamsE --------------------------
	.section	.text._ZN10layer_norm31ln_parallel_residual_fwd_kernelINS_13Kernel_traitsI13__nv_bfloat16S2_S2_S2_fjLj1280ELj1ELj4ELj1ELj16ENS_18Kernel_traits_baseILj1280ES2_S2_S2_S2_fjLj128EEEEELb1ELb0ELb1EEEvNS_9FwdParamsE,"ax",@progbits
	.align	128
        .global         _ZN10layer_norm31ln_parallel_residual_fwd_kernelINS_13Kernel_traitsI13__nv_bfloat16S2_S2_S2_fjLj1280ELj1ELj4ELj1ELj16ENS_18Kernel_traits_baseILj1280ES2_S2_S2_S2_fjLj128EEEEELb1ELb0ELb1EEEvNS_9FwdParamsE
        .type           _ZN10layer_norm31ln_parallel_residual_fwd_kernelINS_13Kernel_traitsI13__nv_bfloat16S2_S2_S2_fjLj1280ELj1ELj4ELj1ELj16ENS_18Kernel_traits_baseILj1280ES2_S2_S2_S2_fjLj128EEEEELb1ELb0ELb1EEEvNS_9FwdParamsE,@function
        .size           _ZN10layer_norm31ln_parallel_residual_fwd_kernelINS_13Kernel_traitsI13__nv_bfloat16S2_S2_S2_fjLj1280ELj1ELj4ELj1ELj16ENS_18Kernel_traits_baseILj1280ES2_S2_S2_S2_fjLj128EEEEELb1ELb0ELb1EEEvNS_9FwdParamsE,(.L_x_27957 - _ZN10layer_norm31ln_parallel_residual_fwd_kernelINS_13Kernel_traitsI13__nv_bfloat16S2_S2_S2_fjLj1280ELj1ELj4ELj1ELj16ENS_18Kernel_traits_baseILj1280ES2_S2_S2_S2_fjLj128EEEEELb1ELb0ELb1EEEvNS_9FwdParamsE)
        .other          _ZN10layer_norm31ln_parallel_residual_fwd_kernelINS_13Kernel_traitsI13__nv_bfloat16S2_S2_S2_fjLj1280ELj1ELj4ELj1ELj16ENS_18Kernel_traits_baseILj1280ES2_S2_S2_S2_fjLj128EEEEELb1ELb0ELb1EEEvNS_9FwdParamsE,@"STO_CUDA_ENTRY STV_DEFAULT"
_ZN10layer_norm31ln_parallel_residual_fwd_kernelINS_13Kernel_traitsI13__nv_bfloat16S2_S2_S2_fjLj1280ELj1ELj4ELj1ELj16ENS_18Kernel_traits_baseILj1280ES2_S2_S2_S2_fjLj128EEEEELb1ELb0ELb1EEEvNS_9FwdParamsE:
.text._ZN10layer_norm31ln_parallel_residual_fwd_kernelINS_13Kernel_traitsI13__nv_bfloat16S2_S2_S2_fjLj1280ELj1ELj4ELj1ELj16ENS_18Kernel_traits_baseILj1280ES2_S2_S2_S2_fjLj128EEEEELb1ELb0ELb1EEEvNS_9FwdParamsE:
[----:B------:R-:W-:Y:S01]  /*0000*/  LDC R1, c[0x0][0x37c] ;  /* 0x0000df00ff017b82 */ /* 0x000fe20000000800 */
[----:B------:R-:W0:Y:S01]  /*0010*/  LDCU.U8 UR4, c[0x0][0x464] ;  /* 0x00008c80ff0477ac */ /* 0x000e220008000000 */
[----:B------:R-:W1:Y:S01]  /*0020*/  LDCU.64 UR6, c[0x0][0x450] ;  /* 0x00008a00ff0677ac */ /* 0x000e620008000a00 */
[----:B------:R-:W2:Y:S05]  /*0030*/  LDCU.64 UR8, c[0x0][0x358] ;  /* 0x00006b00ff0877ac */ /* 0x000eaa0008000a00 */
[----:B------:R-:W3:Y:S01]  /*0040*/  LDC R185, c[0x0][0x458] ;  /* 0x00011600ffb97b82 */ /* 0x000ee20000000800 */
[----:B------:R-:W4:Y:S07]  /*0050*/  LDCU.64 UR10, c[0x0][0x438] ;  /* 0x00008700ff0a77ac */ /* 0x000f2e0008000a00 */
[----:B------:R-:W5:Y:S01]  /*0060*/  LDC R8, c[0x0][0x45c] ;  /* 0x00011700ff087b82 */ /* 0x000f620000000800 */
[----:B0-----:R-:W-:Y:S01]  /*0070*/  ISETP.NE.AND P0, PT, RZ, UR4, PT ;  /* 0x00000004ff007c0c */ /* 0x001fe2000bf05270 */
[----:B-1----:R-:W-:-:S02]  /*0080*/  IMAD.U32 R2, RZ, RZ, UR6 ;  /* 0x00000006ff027e24 */ /* 0x002fc4000f8e00ff */
[----:B------:R-:W-:-:S10]  /*0090*/  IMAD.U32 R3, RZ, RZ, UR7 ;  /* 0x00000007ff037e24 */ /* 0x000fd4000f8e00ff */
[----:B--2---:R-:W2:Y:S01]  /*00a0*/  @P0 LDG.E.64 R2, desc[UR8][R2.64] ;  /* 0x0000000802020981 */ /* 0x004ea2000c1e1b00 */
[----:B------:R-:W0:Y:S01]  /*00b0*/  @P0 LDC R7, c[0x0][0x460] ;  /* 0x00011800ff070b82 */ /* 0x000e220000000800 */
[----:B---3--:R-:W-:Y:S01]  /*00c0*/  @P0 IMAD.MOV.U32 R4, RZ, RZ, R185 ;  /* 0x000000ffff040224 */ /* 0x008fe200078e00b9 */
[----:B-----5:R-:W-:-:S06]  /*00d0*/  @P0 MOV R5, R8 ;  /* 0x0000000800050202 */ /* 0x020fcc0000000f00 */
[----:B------:R-:W0:Y:S01]  /*00e0*/  @P0 LDG.E.64 R4, desc[UR8][R4.64] ;  /* 0x0000000804040981 */ /* 0x000e22000c1e1b00 */
[----:B------:R-:W1:Y:S01]  /*00f0*/  S2UR UR5, SR_CTAID.X ;  /* 0x00000000000579c3 */ /* 0x000e620000002500 */
[----:B----4-:R-:W-:Y:S01]  /*0100*/  UISETP.NE.U32.AND UP0, UPT, UR10, URZ, UPT ;  /* 0x000000ff0a00728c */ /* 0x010fe2000bf05070 */
[----:B------:R-:W3:Y:S03]  /*0110*/  S2R R6, SR_TID.X ;  /* 0x0000000000067919 */ /* 0x000ee60000002100 */
[----:B------:R-:W-:Y:S02]  /*0120*/  UISETP.NE.AND.EX UP0, UPT, UR11, URZ, UPT, UP0 ;  /* 0x000000ff0b00728c */ /* 0x000fe4000bf05300 */
[----:B-1----:R-:W-:Y:S01]  /*0130*/  USHF.L.U32 UR4, UR5, 0x2, URZ ;  /* 0x0000000205047899 */ /* 0x002fe200080006ff */
[----:B---3--:R-:W-:-:S05]  /*0140*/  SHF.R.U32.HI R183, RZ, 0x5, R6 ;  /* 0x00000005ffb77819 */ /* 0x008fca0000011606 */
[----:B------:R-:W-:Y:S02]  /*0150*/  LOP3.LUT R183, R183, UR4, RZ, 0xfc, !PT ;  /* 0x00000004b7b77c12 */ /* 0x000fe4000f8efcff */
[----:B--2---:R-:W-:Y:S02]  /*0160*/  @P0 R2UR UR7, R3 ;  /* 0x00000000030702ca */ /* 0x004fe400000e0000 */
[----:B------:R-:W1:Y:S01]  /*0170*/  LDC R3, c[0x0][0x360] ;  /* 0x0000d800ff037b82 */ /* 0x000e620000000800 */
[----:B------:R-:W-:Y:S02]  /*0180*/  @P0 R2UR UR6, R2 ;  /* 0x00000000020602ca */ /* 0x000fe400000e0000 */
[----:B------:R-:W-:-:S08]  /*0190*/  LOP3.LUT R2, R6, 0x1f, RZ, 0xc0, !PT ;  /* 0x0000001f06027812 */ /* 0x000fd000078ec0ff */
[----:B------:R-:W-:Y:S02]  /*01a0*/  UIADD3 UR13, UPT, UPT, UR7, -0x4498517b, URZ ;  /* 0xbb67ae85070d7890 */ /* 0x000fe4000fffe0ff */
[----:B------:R-:W-:Y:S01]  /*01b0*/  UIADD3 UR14, UPT, UPT, UR7, 0x76cf5d0a, URZ ;  /* 0x76cf5d0a070e7890 */ /* 0x000fe2000fffe0ff */
[----:B0-----:R-:W-:Y:S01]  /*01c0*/  @P0 IADD3 R185, P1, PT, R4, R7, RZ ;  /* 0x0000000704b90210 */ /* 0x001fe20007f3e0ff */
[----:B------:R-:W-:Y:S02]  /*01d0*/  UIADD3 UR10, UPT, UPT, UR6, -0x61c88647, URZ ;  /* 0x9e3779b9060a7890 */ /* 0x000fe4000fffe0ff */
[----:B------:R-:W-:Y:S02]  /*01e0*/  UIADD3 UR11, UPT, UPT, UR6, 0x3c6ef372, URZ ;  /* 0x3c6ef372060b7890 */ /* 0x000fe4000fffe0ff */
[----:B------:R-:W-:Y:S01]  /*01f0*/  @P0 IMAD.X R8, RZ, RZ, R5, P1 ;  /* 0x000000ffff080224 */ /* 0x000fe200008e0605 */
[----:B------:R-:W-:Y:S02]  /*0200*/  UIADD3 UR12, UPT, UPT, UR6, -0x255992d5, URZ ;  /* 0xdaa66d2b060c7890 */ /* 0x000fe4000fffe0ff */
[----:B------:R-:W-:Y:S01]  /*0210*/  UIADD3 UR15, UPT, UPT, UR7, 0x32370b8f, URZ ;  /* 0x32370b8f070f7890 */ /* 0x000fe2000fffe0ff */
[----:B-1----:R-:W-:Y:S01]  /*0220*/  IMAD R0, R3, UR5, R6 ;  /* 0x0000000503007c24 */ /* 0x002fe2000f8e0206 */
[--C-:B------:R-:W-:Y:S01]  /*0230*/  SHF.R.U64 R3, R185, 0x2, R8.reuse ;  /* 0x00000002b9037819 */ /* 0x100fe20000001208 */
[----:B------:R-:W-:Y:S01]  /*0240*/  UIADD3 UR16, UPT, UPT, UR6, 0x78dde6e4, URZ ;  /* 0x78dde6e406107890 */ /* 0x000fe2000fffe0ff */
[----:B------:R-:W-:Y:S01]  /*0250*/  SHF.R.U32.HI R4, RZ, 0x2, R8 ;  /* 0x00000002ff047819 */ /* 0x000fe20000011608 */
[----:B------:R-:W-:-:S02]  /*0260*/  UIADD3 UR17, UPT, UPT, UR7, -0x126145ec, URZ ;  /* 0xed9eba1407117890 */ /* 0x000fc4000fffe0ff */
[----:B------:R-:W-:Y:S02]  /*0270*/  UIADD3 UR18, UPT, UPT, UR6, 0x1715609d, URZ ;  /* 0x1715609d06127890 */ /* 0x000fe4000fffe0ff */
[----:B------:R-:W-:Y:S02]  /*0280*/  UIADD3 UR19, UPT, UPT, UR7, -0x56f99767, URZ ;  /* 0xa906689907137890 */ /* 0x000fe4000fffe0ff */
[----:B------:R-:W-:Y:S02]  /*0290*/  UIADD3 UR20, UPT, UPT, UR6, -0x4ab325aa, URZ ;  /* 0xb54cda5606147890 */ /* 0x000fe4000fffe0ff */
[----:B------:R-:W-:Y:S02]  /*02a0*/  UIADD3 UR21, UPT, UPT, UR7, 0x646e171e, URZ ;  /* 0x646e171e07157890 */ /* 0x000fe4000fffe0ff */
[----:B------:R-:W-:Y:S02]  /*02b0*/  UIADD3 UR22, UPT, UPT, UR6, 0x5384540f, URZ ;  /* 0x5384540f06167890 */ /* 0x000fe4000fffe0ff */
[----:B------:R-:W-:-:S02]  /*02c0*/  UIADD3 UR23, UPT, UPT, UR7, 0x1fd5c5a3, URZ ;  /* 0x1fd5c5a307177890 */ /* 0x000fc4000fffe0ff */
[----:B------:R-:W-:Y:S02]  /*02d0*/  UIADD3 UR24, UPT, UPT, UR6, -0xe443238, URZ ;  /* 0xf1bbcdc806187890 */ /* 0x000fe4000fffe0ff */
[----:B------:R-:W-:Y:S02]  /*02e0*/  UIADD3 UR25, UPT, UPT, UR7, -0x24c28bd8, URZ ;  /* 0xdb3d742807197890 */ /* 0x000fe4000fffe0ff */
[----:B------:R-:W-:Y:S02]  /*02f0*/  UIADD3 UR26, UPT, UPT, UR6, -0x700cb87f, URZ ;  /* 0x8ff34781061a7890 */ /* 0x000fe4000fffe0ff */
[----:B------:R-:W-:Y:S01]  /*0300*/  UIADD3 UR27, UPT, UPT, UR7, -0x695add53, URZ ;  /* 0x96a522ad071b7890 */ /* 0x000fe2000fffe0ff */
[----:B------:R-:W-:Y:S11]  /*0310*/  BRA.U UP0, `(.L_x_847) ;  /* 0x00000005001c7547 */ /* 0x000ff6000b800000 */
        /* <DEDUP_REMOVED lines=39> */
.L_x_848:
        /* <DEDUP_REMOVED lines=32> */
.L_x_847:
        /* <DEDUP_REMOVED lines=33> */
.L_x_850:
        /* <DEDUP_REMOVED lines=31> */
.L_x_849:
[----:B------:R-:W1:Y:S02]  /*0b90*/  LDCU UR4, c[0x0][0x384] ;  /* 0x00007080ff0477ac */ /* 0x000e640008000800 */
[----:B-1----:R-:W-:-:S13]  /*0ba0*/  ISETP.GE.AND P0, PT, R183, UR4, PT ;  /* 0x00000004b7007c0c */ /* 0x002fda000bf06270 */
[----:B------:R-:W-:Y:S05]  /*0bb0*/  @P0 EXIT ;  /* 0x000000000000094d */ /* 0x000fea0003800000 */
[----:B------:R-:W-:Y:S01]  /*0bc0*/  IMAD.HI.U32 R5, R0, -0x326172a9, RZ ;  /* 0xcd9e8d5700057827 */ /* 0x000fe200078e00ff */
[----:B------:R-:W1:Y:S01]  /*0bd0*/  LDCU.64 UR4, c[0x0][0x398] ;  /* 0x00007300ff0477ac */ /* 0x000e620008000a00 */
[----:B------:R-:W-:Y:S01]  /*0be0*/  BSSY B0, `(.L_x_851) ;  /* 0x0002a8c000007945 */ /* 0x000fe20003800000 */
[----:B------:R-:W-:Y:S01]  /*0bf0*/  LOP3.LUT R185, R185, 0x3, RZ, 0xc0, !PT ;  /* 0x00000003b9b97812 */ /* 0x000fe200078ec0ff */
[C---:B0-----:R-:W-:Y:S01]  /*0c00*/  IMAD.HI.U32 R6, R3.reuse, -0x2daee0ad, RZ ;  /* 0xd2511f5303067827 */ /* 0x041fe200078e00ff */
        /* <DEDUP_REMOVED lines=11> */
[----:B-1----:R-:W-:Y:S02]  /*0cc0*/  UISETP.NE.U32.AND UP0, UPT, UR4, URZ, UPT ;  /* 0x000000ff0400728c */ /* 0x002fe4000bf05070 */
[----:B------:R-:W-:Y:S01]  /*0cd0*/  IMAD R11, R5, -0x2daee0ad, RZ ;  /* 0xd2511f53050b7824 */ /* 0x000fe200078e02ff */
[----:B------:R-:W-:Y:S01]  /*0ce0*/  LOP3.LUT R7, R8, UR10, R7, 0x96, !PT ;  /* 0x0000000a08077c12 */ /* 0x000fe2000f8e9607 */
[----:B------:R-:W-:Y:S01]  /*0cf0*/  IMAD R6, R6, -0x326172a9, RZ ;  /* 0xcd9e8d5706067824 */ /* 0x000fe200078e02ff */
[----:B------:R-:W-:Y:S01]  /*0d00*/  UISETP.NE.AND.EX UP0, UPT, UR5, URZ, UPT, UP0 ;  /* 0x000000ff0500728c */ /* 0x000fe2000bf05300 */
[----:B------:R-:W-:Y:S01]  /*0d10*/  IMAD.HI.U32 R5, R9, -0x326172a9, RZ ;  /* 0xcd9e8d5709057827 */ /* 0x000fe200078e00ff */
[----:B------:R-:W-:Y:S01]  /*0d20*/  PRMT R17, R47, 0x7632, R17 ;  /* 0x000076322f117816 */ /* 0x000fe20000000011 */
[----:B------:R-:W0:Y:S01]  /*0d30*/  LDCU UR4, c[0x0][0x388] ;  /* 0x00007100ff0477ac */ /* 0x000e220008000800 */
[----:B------:R-:W-:Y:S01]  /*0d40*/  PRMT R18, R106, 0x7632, R18 ;  /* 0x000076326a127816 */ /* 0x000fe20000000012 */
[C---:B------:R-:W-:Y:S01]  /*0d50*/  IMAD.HI.U32 R8, R7.reuse, -0x2daee0ad, RZ ;  /* 0xd2511f5307087827 */ /* 0x040fe200078e00ff */
[----:B------:R-:W-:Y:S01]  /*0d60*/  LOP3.LUT R5, R6, UR11, R5, 0x96, !PT ;  /* 0x0000000b06057c12 */ /* 0x000fe2000f8e9605 */
[----:B------:R-:W1:Y:S01]  /*0d70*/  LDCU.U8 UR5, c[0x0][0x410] ;  /* 0x00008200ff0577ac */ /* 0x000e620008000000 */
[----:B------:R-:W-:Y:S01]  /*0d80*/  PRMT R19, R66, 0x7632, R19 ;  /* 0x0000763242137816 */ /* 0x000fe20000000013 */
[----:B------:R-:W-:Y:S01]  /*0d90*/  IMAD R10, R7, -0x2daee0ad, RZ ;  /* 0xd2511f53070a7824 */ /* 0x000fe200078e02ff */
[----:B------:R-:W-:Y:S01]  /*0da0*/  LOP3.LUT R8, R11, UR14, R8, 0x96, !PT ;  /* 0x0000000e0b087c12 */ /* 0x000fe2000f8e9608 */
[----:B------:R-:W-:Y:S01]  /*0db0*/  IMAD.HI.U32 R7, R5, -0x2daee0ad, RZ ;  /* 0xd2511f5305077827 */ /* 0x000fe200078e00ff */
[----:B------:R-:W-:Y:S01]  /*0dc0*/  PRMT R20, R86, 0x7632, R20 ;  /* 0x0000763256147816 */ /* 0x000fe20000000014 */
[----:B------:R-:W2:Y:S01]  /*0dd0*/  LDCU.64 UR10, c[0x0][0x3a0] ;  /* 0x00007400ff0a77ac */ /* 0x000ea20008000a00 */
        /* <DEDUP_REMOVED lines=11> */
[----:B------:R-:W-:Y:S01]  /*0e90*/  PRMT R25, R45, 0x7632, R25 ;  /* 0x000076322d197816 */ /* 0x000fe20000000019 */
[----:B------:R-:W3:Y:S01]  /*0ea0*/  LDCU UR12, c[0x0][0x448] ;  /* 0x00008900ff0c77ac */ /* 0x000ee20008000800 */
[----:B------:R-:W-:Y:S01]  /*0eb0*/  PRMT R26, R104, 0x7632, R26 ;  /* 0x00007632681a7816 */ /* 0x000fe2000000001a */
[----:B------:R-:W-:Y:S01]  /*0ec0*/  IMAD.HI.U32 R9, R6, -0x2daee0ad, RZ ;  /* 0xd2511f5306097827 */ /* 0x000fe200078e00ff */
[----:B------:R-:W-:-:S02]  /*0ed0*/  LOP3.LUT R5, R8, UR16, R5, 0x96, !PT ;  /* 0x0000001008057c12 */ /* 0x000fc4000f8e9605 */
[----:B------:R-:W-:Y:S01]  /*0ee0*/  PRMT R27, R64, 0x7632, R27 ;  /* 0x00007632401b7816 */ /* 0x000fe2000000001b */
[----:B------:R-:W-:Y:S01]  /*0ef0*/  IMAD R11, R6, -0x2daee0ad, RZ ;  /* 0xd2511f53060b7824 */ /* 0x000fe200078e02ff */
[----:B------:R-:W-:Y:S01]  /*0f00*/  LOP3.LUT R9, R10, UR17, R9, 0x96, !PT ;  /* 0x000000110a097c12 */ /* 0x000fe2000f8e9609 */
[----:B------:R-:W-:Y:S01]  /*0f10*/  IMAD.HI.U32 R8, R5, -0x2daee0ad, RZ ;  /* 0xd2511f5305087827 */ /* 0x000fe200078e00ff */
[----:B------:R-:W-:Y:S02]  /*0f20*/  PRMT R28, R84, 0x7632, R28 ;  /* 0x00007632541c7816 */ /* 0x000fe4000000001c */
        /* <DEDUP_REMOVED lines=15> */
[----:B------:R-:W4:Y:S01]  /*1020*/  LDCU UR20, c[0x0][0x404] ;  /* 0x00008080ff1477ac */ /* 0x000f220008000800 */
[----:B------:R-:W-:Y:S01]  /*1030*/  PRMT R35, R62, 0x7632, R35 ;  /* 0x000076323e237816 */ /* 0x000fe20000000023 */
[----:B------:R-:W-:Y:S01]  /*1040*/  IMAD R9, R8, -0x326172a9, RZ ;  /* 0xcd9e8d5708097824 */ /* 0x000fe200078e02ff */
[----:B------:R-:W-:Y:S01]  /*1050*/  LOP3.LUT R7, R12, UR21, R7, 0x96, !PT ;  /* 0x000000150c077c12 */ /* 0x000fe2000f8e9607 */
[----:B------:R-:W-:Y:S01]  /*1060*/  IMAD R11, R6, -0x2daee0ad, RZ ;  /* 0xd2511f53060b7824 */ /* 0x000fe200078e02ff */
[----:B------:R-:W-:Y:S01]  /*1070*/  PRMT R144, R90, 0x7632, R144 ;  /* 0x000076325a907816 */ /* 0x000fe20000000090 */
[----:B------:R-:W-:Y:S01]  /*1080*/  IMAD.HI.U32 R8, R5, -0x2daee0ad, RZ ;  /* 0xd2511f5305087827 */ /* 0x000fe200078e00ff */
[----:B------:R-:W-:Y:S01]  /*1090*/  PRMT R145, R42, 0x7632, R145 ;  /* 0x000076322a917816 */ /* 0x000fe20000000091 */
[----:B------:R-:W0:Y:S01]  /*10a0*/  LDCU UR21, c[0x0][0x408] ;  /* 0x00008100ff1577ac */ /* 0x000e220008000800 */
        /* <DEDUP_REMOVED lines=45> */
[----:B------:R-:W-:Y:S02]  /*1380*/  PLOP3.LUT P0, PT, PT, PT, UP0, 0x80, 0x8 ;  /* 0x000000000008781c */ /* 0x000fe40003f0f008 */
[----:B------:R-:W-:Y:S02]  /*1390*/  PRMT R167, R56, 0x7632, R167 ;  /* 0x0000763238a77816 */ /* 0x000fe400000000a7 */
[----:B------:R-:W-:Y:S02]  /*13a0*/  PRMT R168, R92, 0x7632, R168 ;  /* 0x000076325ca87816 */ /* 0x000fe400000000a8 */
[----:B01234-:R-:W-:-:S07]  /*13b0*/  PRMT R169, R36, 0x7632, R169 ;  /* 0x0000763224a97816 */ /* 0x01ffce00000000a9 */
.L_x_1468:
        /* <DEDUP_REMOVED lines=10> */
[----:B------:R-:W0:Y:S01]  /*1460*/  LDC.64 R128, c[0x0][0x398] ;  /* 0x0000e600ff807b82 */ /* 0x000e220000000a00 */
[----:B------:R3:W5:Y:S01]  /*1470*/  @P0 LDG.E.128 R120, desc[UR8][R132.64] ;  /* 0x0000000884780981 */ /* 0x000762000c1e1d00 */
[----:B-1----:R-:W-:-:S04]  /*1480*/  IMAD.WIDE.U32 R124, R130, 0x10, R134 ;  /* 0x00000010827c7825 */ /* 0x002fc800078e0086 */
[----:B--2---:R-:W-:Y:S02]  /*1490*/  @P1 IMAD.WIDE.U32 R136, R130, 0x10, R126 ;  /* 0x0000001082881825 */ /* 0x004fe400078e007e */
[----:B------:R-:W5:Y:S04]  /*14a0*/  LDG.E.128 R124, desc[UR8][R124.64] ;  /* 0x000000087c7c7981 */ /* 0x000f68000c1e1d00 */
[----:B------:R-:W2:Y:S01]  /*14b0*/  @P1 LDG.E.128 R116, desc[UR8][R136.64] ;  /* 0x0000000888741981 */ /* 0x000ea2000c1e1d00 */
[----:B0-----:R-:W-:-:S04]  /*14c0*/  ISETP.NE.U32.AND P0, PT, R128, RZ, PT ;  /* 0x000000ff8000720c */ /* 0x001fc80003f05070 */
[----:B------:R-:W-:Y:S01]  /*14d0*/  ISETP.NE.AND.EX P0, PT, R129, RZ, PT, P0 ;  /* 0x000000ff8100720c */ /* 0x000fe20003f05300 */
[----:B------:R-:W-:Y:S01]  /*14e0*/  IMAD.U32 R197, RZ, RZ, UR7 ;  /* 0x00000007ffc57e24 */ /* 0x000fe2000f8e00ff */
[----:B------:R-:W-:Y:S01]  /*14f0*/  MOV R198, UR6 ;  /* 0x0000000600c67c02 */ /* 0x000fe20008000f00 */
[----:B------:R-:W-:Y:S01]  /*1500*/  IMAD.U32 R203, RZ, RZ, UR6 ;  /* 0x00000006ffcb7e24 */ /* 0x000fe2000f8e00ff */
[----:B------:R-:W-:Y:S01]  /*1510*/  MOV R212, UR6 ;  /* 0x0000000600d47c02 */ /* 0x000fe20008000f00 */
[----:B------:R-:W-:Y:S02]  /*1520*/  IMAD.U32 R204, RZ, RZ, UR6 ;  /* 0x00000006ffcc7e24 */ /* 0x000fe4000f8e00ff */
[----:B------:R-:W-:Y:S02]  /*1530*/  IMAD.U32 R205, RZ, RZ, UR7 ;  /* 0x00000007ffcd7e24 */ /* 0x000fe4000f8e00ff */
[----:B------:R-:W-:Y:S01]  /*1540*/  IMAD.U32 R216, RZ, RZ, UR6 ;  /* 0x00000006ffd87e24 */ /* 0x000fe2000f8e00ff */
[----:B------:R-:W-:Y:S01]  /*1550*/  IADD3 R198, PT, PT, R198, -0x255992d5, RZ ;  /* 0xdaa66d2bc6c67810 */ /* 0x000fe20007ffe0ff */
[----:B------:R-:W-:Y:S01]  /*1560*/  IMAD.MOV.U32 R219, RZ, RZ, 0x2f800000 ;  /* 0x2f800000ffdb7424 */ /* 0x000fe200078e00ff */
[----:B------:R-:W-:Y:S01]  /*1570*/  IADD3 R212, PT, PT, R212, 0x3c6ef372, RZ ;  /* 0x3c6ef372d4d47810 */ /* 0x000fe20007ffe0ff */
[----:B------:R-:W-:-:S02]  /*1580*/  VIADD R197, R197, 0x1fd5c5a3 ;  /* 0x1fd5c5a3c5c57836 */ /* 0x000fc40000000000 */
[----:B------:R-:W-:Y:S02]  /*1590*/  VIADD R203, R203, 0x9e3779b9 ;  /* 0x9e3779b9cbcb7836 */ /* 0x000fe40000000000 */
[----:B------:R-:W-:Y:S02]  /*15a0*/  VIADD R204, R204, 0xf1bbcdc8 ;  /* 0xf1bbcdc8cccc7836 */ /* 0x000fe40000000000 */
[----:B------:R-:W-:Y:S02]  /*15b0*/  VIADD R205, R205, 0x646e171e ;  /* 0x646e171ecdcd7836 */ /* 0x000fe40000000000 */
[----:B------:R-:W-:Y:S01]  /*15c0*/  VIADD R216, R216, 0xb54cda56 ;  /* 0xb54cda56d8d87836 */ /* 0x000fe20000000000 */
[----:B--2---:R-:W-:Y:S01]  /*15d0*/  PRMT R142, R116, 0x7632, R142 ;  /* 0x00007632748e7816 */ /* 0x004fe2000000008e */
[----:B---3--:R-:W-:Y:S06]  /*15e0*/  @P0 BRA `(.L_x_852) ;  /* 0x00000028006c0947 */ /* 0x008fec0003800000 */
        /* <DEDUP_REMOVED lines=16> */
.L_x_855:
        /* <DEDUP_REMOVED lines=13> */
.L_x_857:
[----:B------:R-:W-:Y:S05]  /*17c0*/  BSYNC.RECONVERGENT B2 ;  /* 0x0000000000027941 */ /* 0x000fea0003800200 */
.L_x_856:
[----:B------:R-:W-:Y:S01]  /*17d0*/  IMAD.WIDE.U32 R132, R0, -0x326172a9, RZ ;  /* 0xcd9e8d5700847825 */ /* 0x000fe200078e00ff */
[----:B------:R-:W-:-:S03]  /*17e0*/  LOP3.LUT R136, R170, UR7, R139, 0x96, !PT ;  /* 0x00000007aa887c12 */ /* 0x000fc6000f8e968b */
[----:B------:R-:W-:Y:S01]  /*17f0*/  IMAD.MOV.U32 R131, RZ, RZ, R184 ;  /* 0x000000ffff837224 */ /* 0x000fe200078e00b8 */
[----:B------:R-:W-:Y:S01]  /*1800*/  LOP3.LUT R140, R4, UR6, R133, 0x96, !PT ;  /* 0x00000006048c7c12 */ /* 0x000fe2000f8e9685 */
[----:B------:R-:W-:-:S04]  /*1810*/  IMAD.WIDE.U32 R136, R136, -0x326172a9, RZ ;  /* 0xcd9e8d5788887825 */ /* 0x000fc800078e00ff */
[----:B------:R-:W-:Y:S01]  /*1820*/  IMAD.WIDE.U32 R140, R140, -0x2daee0ad, RZ ;  /* 0xd2511f538c8c7825 */ /* 0x000fe200078e00ff */
[----:B------:R-:W-:-:S04]  /*1830*/  LOP3.LUT R139, R203, R132, R137, 0x96, !PT ;  /* 0x00000084cb8b7212 */ /* 0x000fc800078e9689 */
[----:B------:R-:W-:Y:S01]  /*1840*/  LOP3.LUT R132, R138, UR13, R141, 0x96, !PT ;  /* 0x0000000d8a847c12 */ /* 0x000fe2000f8e968d */
[----:B------:R-:W-:-:S04]  /*1850*/  IMAD.WIDE.U32 R138, R139, -0x2daee0ad, RZ ;  /* 0xd2511f538b8a7825 */ /* 0x000fc800078e00ff */
[----:B------:R-:W-:Y:S01]  /*1860*/  IMAD.WIDE.U32 R132, R132, -0x326172a9, RZ ;  /* 0xcd9e8d5784847825 */ /* 0x000fe200078e00ff */
[----:B------:R-:W-:-:S04]  /*1870*/  LOP3.LUT R137, R140, UR14, R139, 0x96, !PT ;  /* 0x0000000e8c897c12 */ /* 0x000fc8000f8e968b */
[----:B------:R-:W-:Y:S01]  /*1880*/  LOP3.LUT R140, R212, R136, R133, 0x96, !PT ;  /* 0x00000088d48c7212 */ /* 0x000fe200078e9685 */
[----:B------:R-:W-:-:S04]  /*1890*/  IMAD.WIDE.U32 R136, R137, -0x326172a9, RZ ;  /* 0xcd9e8d5789887825 */ /* 0x000fc800078e00ff */
[----:B------:R-:W-:Y:S01]  /*18a0*/  IMAD.WIDE.U32 R140, R140, -0x2daee0ad, RZ ;  /* 0xd2511f538c8c7825 */ /* 0x000fe200078e00ff */
[----:B------:R-:W-:-:S04]  /*18b0*/  LOP3.LUT R139, R198, R132, R137, 0x96, !PT ;  /* 0x00000084c68b7212 */ /* 0x000fc800078e9689 */
[----:B------:R-:W-:Y:S01]  /*18c0*/  LOP3.LUT R132, R138, UR15, R141, 0x96, !PT ;  /* 0x0000000f8a847c12 */ /* 0x000fe2000f8e968d */
[----:B------:R-:W-:-:S04]  /*18d0*/  IMAD.WIDE.U32 R138, R139, -0x2daee0ad, RZ ;  /* 0xd2511f538b8a7825 */ /* 0x000fc800078e00ff */
[----:B------:R-:W-:Y:S01]  /*18e0*/  IMAD.WIDE.U32 R132, R132, -0x326172a9, RZ ;  /* 0xcd9e8d5784847825 */ /* 0x000fe200078e00ff */
[----:B------:R-:W-:-:S04]  /*18f0*/  LOP3.LUT R137, R140, UR17, R139, 0x96, !PT ;  /* 0x000000118c897c12 */ /* 0x000fc8000f8e968b */
[----:B------:R-:W-:Y:S01]  /*1900*/  LOP3.LUT R140, R136, UR16, R133, 0x96, !PT ;  /* 0x00000010888c7c12 */ /* 0x000fe2000f8e9685 */
[----:B------:R-:W-:-:S04]  /*1910*/  IMAD.WIDE.U32 R136, R137, -0x326172a9, RZ ;  /* 0xcd9e8d5789887825 */ /* 0x000fc800078e00ff */
[----:B------:R-:W-:Y:S01]  /*1920*/  IMAD.WIDE.U32 R140, R140, -0x2daee0ad, RZ ;  /* 0xd2511f538c8c7825 */ /* 0x000fe200078e00ff */
[----:B------:R-:W-:-:S04]  /*1930*/  LOP3.LUT R139, R132, UR18, R137, 0x96, !PT ;  /* 0x00000012848b7c12 */ /* 0x000fc8000f8e9689 */
[----:B------:R-:W-:Y:S01]  /*1940*/  LOP3.LUT R132, R138, UR19, R141, 0x96, !PT ;  /* 0x000000138a847c12 */ /* 0x000fe2000f8e968d */
[----:B------:R-:W-:-:S04]  /*1950*/  IMAD.WIDE.U32 R138, R139, -0x2daee0ad, RZ ;  /* 0xd2511f538b8a7825 */ /* 0x000fc800078e00ff */
[----:B------:R-:W-:Y:S01]  /*1960*/  IMAD.WIDE.U32 R132, R132, -0x326172a9, RZ ;  /* 0xcd9e8d5784847825 */ /* 0x000fe200078e00ff */
[----:B------:R-:W-:-:S04]  /*1970*/  LOP3.LUT R137, R205, R140, R139, 0x96, !PT ;  /* 0x0000008ccd897212 */ /* 0x000fc800078e968b */
[----:B------:R-:W-:Y:S01]  /*1980*/  LOP3.LUT R140, R216, R136, R133, 0x96, !PT ;  /* 0x00000088d88c7212 */ /* 0x000fe200078e9685 */
[----:B------:R-:W-:-:S04]  /*1990*/  IMAD.WIDE.U32 R136, R137, -0x326172a9, RZ ;  /* 0xcd9e8d5789887825 */ /* 0x000fc800078e00ff */
[----:B------:R-:W-:Y:S01]  /*19a0*/  IMAD.WIDE.U32 R140, R140, -0x2daee0ad, RZ ;  /* 0xd2511f538c8c7825 */ /* 0x000fe200078e00ff */
[----:B------:R-:W-:-:S04]  /*19b0*/  LOP3.LUT R132, R132, UR22, R137, 0x96, !PT ;  /* 0x0000001684847c12 */ /* 0x000fc8000f8e9689 */
[----:B------:R-:W-:Y:S01]  /*19c0*/  LOP3.LUT R138, R197, R138, R141, 0x96, !PT ;  /* 0x0000008ac58a7212 */ /* 0x000fe200078e968d */
[----:B------:R-:W-:-:S04]  /*19d0*/  IMAD.WIDE.U32 R132, R132, -0x2daee0ad, RZ ;  /* 0xd2511f5384847825 */ /* 0x000fc800078e00ff */
[----:B------:R-:W-:Y:S01]  /*19e0*/  IMAD.WIDE.U32 R138, R138, -0x326172a9, RZ ;  /* 0xcd9e8d578a8a7825 */ /* 0x000fe200078e00ff */
[----:B------:R-:W-:-:S04]  /*19f0*/  LOP3.LUT R137, R140, UR25, R133, 0x96, !PT ;  /* 0x000000198c897c12 */ /* 0x000fc8000f8e9685 */
[----:B------:R-:W-:Y:S01]  /*1a00*/  LOP3.LUT R140, R204, R136, R139, 0x96, !PT ;  /* 0x00000088cc8c7212 */ /* 0x000fe200078e968b */
[----:B------:R-:W-:-:S04]  /*1a10*/  IMAD.WIDE.U32 R136, R137, -0x326172a9, RZ ;  /* 0xcd9e8d5789887825 */ /* 0x000fc800078e00ff */
[----:B------:R-:W-:Y:S01]  /*1a20*/  IMAD.WIDE.U32 R140, R140, -0x2daee0ad, RZ ;  /* 0xd2511f538c8c7825 */ /* 0x000fe200078e00ff */
[----:B------:R-:W-:-:S03]  /*1a30*/  LOP3.LUT R6, R138, UR26, R137, 0x96, !PT ;  /* 0x0000001a8a067c12 */ /* 0x000fc6000f8e9689 */
[----:B------:R-:W-:Y:S02]  /*1a40*/  HFMA2 R137, -RZ, RZ, 0, 0 ;  /* 0x00000000ff897431 */ /* 0x000fe400000001ff */
[----:B------:R-:W-:Y:S01]  /*1a50*/  IMAD.MOV.U32 R172, RZ, RZ, R136 ;  /* 0x000000ffffac7224 */ /* 0x000fe200078e0088 */
[----:B------:R-:W-:-:S07]  /*1a60*/  LOP3.LUT R5, R132, UR27, R141, 0x96, !PT ;  /* 0x0000001b84057c12 */ /* 0x000fce000f8e968d */
.L_x_854:
[----:B------:R-:W-:Y:S05]  /*1a70*/  BSYNC.RECONVERGENT B1 ;  /* 0x0000000000017941 */ /* 0x000fea0003800200 */
.L_x_853:
[----:B------:R-:W-:Y:S01]  /*1a80*/  I2FP.F32.U32 R132, R131 ;  /* 0x0000008300847245 */ /* 0x000fe20000201000 */
[----:B-----5:R-:W-:Y:S01]  /*1a90*/  IMAD.U32 R136, R124, 0x10000, RZ ;  /* 0x000100007c887824 */ /* 0x020fe200078e00ff */
[----:B------:R-:W-:Y:S01]  /*1aa0*/  ISETP.NE.AND P2, PT, R137, 0x1, PT ;  /* 0x000000018900780c */ /* 0x000fe20003f45270 */
[----:B------:R-:W-:Y:S01]  /*1ab0*/  IMAD.U32 R217, RZ, RZ, UR21 ;  /* 0x00000015ffd97e24 */ /* 0x000fe2000f8e00ff */
[----:B------:R-:W-:Y:S01]  /*1ac0*/  BSSY.RECONVERGENT B1, `(.L_x_858) ;  /* 0x0000050000017945 */ /* 0x000fe20003800200 */
[----:B------:R-:W-:Y:S01]  /*1ad0*/  FFMA.FTZ R131, R132, R219, 1.1641532182693481445e-10 ;  /* 0x2f00000084837423 */ /* 0x000fe200000100db */
[----:B------:R-:W-:Y:S02]  /*1ae0*/  IMAD.U32 R218, RZ, RZ, UR20 ;  /* 0x00000014ffda7e24 */ /* 0x000fe4000f8e00ff */
[----:B------:R-:W-:Y:S01]  /*1af0*/  FMUL.FTZ R136, R136, R217 ;  /* 0x000000d988887220 */ /* 0x000fe20000410000 */
[----:B------:R-:W-:Y:S01]  /*1b00*/  @P1 SHF.L.U32 R132, R116, 0x10, RZ ;  /* 0x0000001074841819 */ /* 0x000fe200000006ff */
[----:B------:R-:W-:Y:S01]  /*1b10*/  IMAD.MOV.U32 R133, RZ, RZ, R172 ;  /* 0x000000ffff857224 */ /* 0x000fe200078e00ac */
[----:B------:R-:W-:-:S02]  /*1b20*/  PRMT R124, R124, 0x7632, R124 ;  /* 0x000076327c7c7816 */ /* 0x000fc4000000007c */
[----:B------:R-:W-:-:S04]  /*1b30*/  FSETP.GTU.FTZ.AND P0, PT, R131, R218, PT ;  /* 0x000000da8300720b */ /* 0x000fc80003f1c000 */
[----:B------:R-:W-:Y:S01]  /*1b40*/  FSEL R143, R136, RZ, !P0 ;  /* 0x000000ff888f7208 */ /* 0x000fe20004000000 */
[----:B------:R-:W-:Y:S01]  /*1b50*/  IMAD.MOV.U32 R136, RZ, RZ, 0x2 ;  /* 0x00000002ff887424 */ /* 0x000fe200078e00ff */
[----:B------:R-:W-:-:S03]  /*1b60*/  PLOP3.LUT P0, PT, P0, PT, PT, 0x8, 0x80 ;  /* 0x000000000080781c */ /* 0x000fc6000070e170 */
[----:B------:R-:W-:Y:S01]  /*1b70*/  @P1 FADD.FTZ R143, R143, R132 ;  /* 0x000000848f8f1221 */ /* 0x000fe20000010000 */
[----:B------:R-:W-:-:S04]  /*1b80*/  P2R R131, PR, RZ, 0x1 ;  /* 0x00000001ff837803 */ /* 0x000fc80000000000 */
        /* <DEDUP_REMOVED lines=10> */
.L_x_860:
        /* <DEDUP_REMOVED lines=13> */
.L_x_862:
[----:B------:R-:W-:Y:S05]  /*1d00*/  BSYNC.RECONVERGENT B2 ;  /* 0x0000000000027941 */ /* 0x000fea0003800200 */
.L_x_861:
[----:B------:R-:W-:Y:S01]  /*1d10*/  IMAD.WIDE.U32 R136, R0, -0x326172a9, RZ ;  /* 0xcd9e8d5700887825 */ /* 0x000fe200078e00ff */
[----:B------:R-:W-:-:S04]  /*1d20*/  LOP3.LUT R132, R170, UR7, R185, 0x96, !PT ;  /* 0x00000007aa847c12 */ /* 0x000fc8000f8e96b9 */
        /* <DEDUP_REMOVED lines=41> */
.L_x_859:
[----:B------:R-:W-:Y:S05]  /*1fc0*/  BSYNC.RECONVERGENT B1 ;  /* 0x0000000000017941 */ /* 0x000fea0003800200 */
.L_x_858:
[----:B------:R-:W-:Y:S01]  /*1fd0*/  I2FP.F32.U32 R132, R133 ;  /* 0x0000008500847245 */ /* 0x000fe20000201000 */
[----:B------:R-:W-:Y:S01]  /*1fe0*/  IMAD.U32 R124, R124, 0x10000, RZ ;  /* 0x000100007c7c7824 */ /* 0x000fe200078e00ff */
[----:B------:R-:W-:Y:S01]  /*1ff0*/  ISETP.NE.AND P2, PT, R136, 0x1, PT ;  /* 0x000000018800780c */ /* 0x000fe20003f45270 */
[----:B------:R-:W-:Y:S01]  /*2000*/  BSSY.RECONVERGENT B1, `(.L_x_863) ;  /* 0x000004e000017945 */ /* 0x000fe20003800200 */
[----:B------:R-:W-:Y:S02]  /*2010*/  HFMA2 R137, -RZ, RZ, 0, 1.1920928955078125e-07 ;  /* 0x00000002ff897431 */ /* 0x000fe400000001ff */
[----:B------:R-:W-:Y:S01]  /*2020*/  FFMA.FTZ R133, R132, R219, 1.1641532182693481445e-10 ;  /* 0x2f00000084857423 */ /* 0x000fe200000100db */
[----:B------:R-:W-:-:S04]  /*2030*/  FMUL.FTZ R124, R124, R217 ;  /* 0x000000d97c7c7220 */ /* 0x000fc80000410000 */
[----:B------:R-:W-:Y:S01]  /*2040*/  FSETP.GTU.FTZ.AND P0, PT, R133, R218, PT ;  /* 0x000000da8500720b */ /* 0x000fe20003f1c000 */
[----:B------:R-:W-:-:S03]  /*2050*/  @P1 IMAD.U32 R133, R142, 0x10000, RZ ;  /* 0x000100008e851824 */ /* 0x000fc600078e00ff */
[----:B------:R-:W-:Y:S01]  /*2060*/  FSEL R200, R124, RZ, !P0 ;  /* 0x000000ff7cc87208 */ /* 0x000fe20004000000 */
[----:B------:R-:W-:Y:S01]  /*2070*/  IMAD.MOV.U32 R124, RZ, RZ, R172 ;  /* 0x000000ffff7c7224 */ /* 0x000fe200078e00ac */
        /* <DEDUP_REMOVED lines=13> */
.L_x_865:
        /* <DEDUP_REMOVED lines=13> */
.L_x_867:
[----:B------:R-:W-:Y:S05]  /*2220*/  BSYNC.RECONVERGENT B2 ;  /* 0x0000000000027941 */ /* 0x000fea0003800200 */
.L_x_866:
        /* <DEDUP_REMOVED lines=35> */
[----:B------:R-:W-:Y:S01]  /*2460*/  HFMA2 R137, -RZ, RZ, 0, 0 ;  /* 0x00000000ff897431 */ /* 0x000fe200000001ff */
[----:B------:R-:W-:Y:S01]  /*2470*/  LOP3.LUT R132, R204, R132, R185, 0x96, !PT ;  /* 0x00000084cc847212 */ /* 0x000fe200078e96b9 */
[----:B------:R-:W-:-:S04]  /*2480*/  IMAD.WIDE.U32 R138, R138, -0x326172a9, RZ ;  /* 0xcd9e8d578a8a7825 */ /* 0x000fc800078e00ff */
[----:B------:R-:W-:Y:S01]  /*2490*/  IMAD.WIDE.U32 R132, R132, -0x2daee0ad, RZ ;  /* 0xd2511f5384847825 */ /* 0x000fe200078e00ff */
[----:B------:R-:W-:-:S03]  /*24a0*/  LOP3.LUT R6, R184, UR26, R139, 0x96, !PT ;  /* 0x0000001ab8067c12 */ /* 0x000fc6000f8e968b */
[----:B------:R-:W-:Y:S01]  /*24b0*/  IMAD.MOV.U32 R172, RZ, RZ, R138 ;  /* 0x000000ffffac7224 */ /* 0x000fe200078e008a */
[----:B------:R-:W-:Y:S01]  /*24c0*/  LOP3.LUT R5, R136, UR27, R133, 0x96, !PT ;  /* 0x0000001b88057c12 */ /* 0x000fe2000f8e9685 */
[----:B------:R-:W-:-:S07]  /*24d0*/  IMAD.MOV.U32 R140, RZ, RZ, R132 ;  /* 0x000000ffff8c7224 */ /* 0x000fce00078e0084 */
.L_x_864:
[----:B------:R-:W-:Y:S05]  /*24e0*/  BSYNC.RECONVERGENT B1 ;  /* 0x0000000000017941 */ /* 0x000fea0003800200 */
.L_x_863:
[----:B------:R-:W-:Y:S01]  /*24f0*/  I2FP.F32.U32 R124, R124 ;  /* 0x0000007c007c7245 */ /* 0x000fe20000201000 */
[----:B------:R-:W-:Y:S01]  /*2500*/  IMAD.U32 R132, R125, 0x10000, RZ ;  /* 0x000100007d847824 */ /* 0x000fe200078e00ff */
[----:B------:R-:W-:Y:S01]  /*2510*/  ISETP.NE.AND P2, PT, R137, 0x1, PT ;  /* 0x000000018900780c */ /* 0x000fe20003f45270 */
[----:B------:R-:W-:Y:S01]  /*2520*/  BSSY.RECONVERGENT B1, `(.L_x_868) ;  /* 0x000004f000017945 */ /* 0x000fe20003800200 */
[----:B------:R-:W-:Y:S01]  /*2530*/  PRMT R184, R125, 0x7632, R184 ;  /* 0x000076327db87816 */ /* 0x000fe200000000b8 */
[----:B------:R-:W-:Y:S01]  /*2540*/  FFMA.FTZ R133, R124, R219, 1.1641532182693481445e-10 ;  /* 0x2f0000007c857423 */ /* 0x000fe200000100db */
[----:B------:R-:W-:Y:S01]  /*2550*/  FMUL.FTZ R132, R132, R217 ;  /* 0x000000d984847220 */ /* 0x000fe20000410000 */
[----:B------:R-:W-:Y:S01]  /*2560*/  @P1 IMAD.U32 R124, R117, 0x10000, RZ ;  /* 0x00010000757c1824 */ /* 0x000fe200078e00ff */
[----:B------:R-:W-:Y:S02]  /*2570*/  MOV R125, R172 ;  /* 0x000000ac007d7202 */ /* 0x000fe40000000f00 */
        /* <DEDUP_REMOVED lines=16> */
.L_x_870:
        /* <DEDUP_REMOVED lines=13> */
.L_x_872:
[----:B------:R-:W-:Y:S05]  /*2750*/  BSYNC.RECONVERGENT B2 ;  /* 0x0000000000027941 */ /* 0x000fea0003800200 */
.L_x_871:
        /* <DEDUP_REMOVED lines=37> */
[----:B------:R-:W-:Y:S02]  /*29b0*/  LOP3.LUT R6, R138, UR26, R137, 0x96, !PT ;  /* 0x0000001a8a067c12 */ /* 0x000fe4000f8e9689 */
[----:B------:R-:W-:Y:S02]  /*29c0*/  MOV R172, R136 ;  /* 0x0000008800ac7202 */ /* 0x000fe40000000f00 */
[----:B------:R-:W-:Y:S01]  /*29d0*/  LOP3.LUT R5, R132, UR27, R125, 0x96, !PT ;  /* 0x0000001b84057c12 */ /* 0x000fe2000f8e967d */
[----:B------:R-:W-:Y:S02]  /*29e0*/  IMAD.MOV.U32 R125, RZ, RZ, R140 ;  /* 0x000000ffff7d7224 */ /* 0x000fe400078e008c */
[----:B------:R-:W-:Y:S02]  /*29f0*/  IMAD.MOV.U32 R140, RZ, RZ, R124 ;  /* 0x000000ffff8c7224 */ /* 0x000fe400078e007c */
[----:B------:R-:W-:-:S07]  /*2a00*/  IMAD.MOV.U32 R132, RZ, RZ, RZ ;  /* 0x000000ffff847224 */ /* 0x000fce00078e00ff */
.L_x_869:
[----:B------:R-:W-:Y:S05]  /*2a10*/  BSYNC.RECONVERGENT B1 ;  /* 0x0000000000017941 */ /* 0x000fea0003800200 */
.L_x_868:
        /* <DEDUP_REMOVED lines=24> */
.L_x_875:
        /* <DEDUP_REMOVED lines=13> */
.L_x_877:
[----:B------:R-:W-:Y:S05]  /*2c70*/  BSYNC.RECONVERGENT B2 ;  /* 0x0000000000027941 */ /* 0x000fea0003800200 */
.L_x_876:
        /* <DEDUP_REMOVED lines=34> */
[----:B------:R-:W-:Y:S01]  /*2ea0*/  IMAD.MOV.U32 R133, RZ, RZ, RZ ;  /* 0x000000ffff857224 */ /* 0x000fe200078e00ff */
[----:B------:R-:W-:Y:S01]  /*2eb0*/  LOP3.LUT R124, R204, R124, R139, 0x96, !PT ;  /* 0x0000007ccc7c7212 */ /* 0x000fe200078e968b */
[----:B------:R-:W-:-:S04]  /*2ec0*/  IMAD.WIDE.U32 R136, R136, -0x326172a9, RZ ;  /* 0xcd9e8d5788887825 */ /* 0x000fc800078e00ff */
[----:B------:R-:W-:Y:S01]  /*2ed0*/  IMAD.WIDE.U32 R124, R124, -0x2daee0ad, RZ ;  /* 0xd2511f537c7c7825 */ /* 0x000fe200078e00ff */
[----:B------:R-:W-:-:S03]  /*2ee0*/  LOP3.LUT R6, R138, UR26, R137, 0x96, !PT ;  /* 0x0000001a8a067c12 */ /* 0x000fc6000f8e9689 */
[----:B------:R-:W-:Y:S01]  /*2ef0*/  IMAD.MOV.U32 R172, RZ, RZ, R136 ;  /* 0x000000ffffac7224 */ /* 0x000fe200078e0088 */
[----:B------:R-:W-:Y:S02]  /*2f00*/  LOP3.LUT R5, R132, UR27, R125, 0x96, !PT ;  /* 0x0000001b84057c12 */ /* 0x000fe4000f8e967d */
[----:B------:R-:W-:Y:S01]  /*2f10*/  MOV R125, R140 ;  /* 0x0000008c007d7202 */ /* 0x000fe20000000f00 */
[----:B------:R-:W-:-:S07]  /*2f20*/  IMAD.MOV.U32 R140, RZ, RZ, R124 ;  /* 0x000000ffff8c7224 */ /* 0x000fce00078e007c */
.L_x_874:
[----:B------:R-:W-:Y:S05]  /*2f30*/  BSYNC.RECONVERGENT B1 ;  /* 0x0000000000017941 */ /* 0x000fea0003800200 */
.L_x_873:
[----:B------:R-:W-:Y:S01]  /*2f40*/  I2FP.F32.U32 R124, R125 ;  /* 0x0000007d007c7245 */ /* 0x000fe20000201000 */
[C---:B------:R-:W-:Y:S01]  /*2f50*/  IMAD.U32 R132, R126.reuse, 0x10000, RZ ;  /* 0x000100007e847824 */ /* 0x040fe200078e00ff */
[----:B------:R-:W-:Y:S01]  /*2f60*/  ISETP.NE.AND P0, PT, R133, 0x1, PT ;  /* 0x000000018500780c */ /* 0x000fe20003f05270 */
[----:B------:R-:W-:Y:S01]  /*2f70*/  BSSY.RECONVERGENT B1, `(.L_x_878) ;  /* 0x000004e000017945 */ /* 0x000fe20003800200 */
[----:B------:R-:W-:Y:S01]  /*2f80*/  PRMT R126, R126, 0x7632, R126 ;  /* 0x000076327e7e7816 */ /* 0x000fe2000000007e */
[----:B------:R-:W-:Y:S01]  /*2f90*/  FFMA.FTZ R125, R124, R219, 1.1641532182693481445e-10 ;  /* 0x2f0000007c7d7423 */ /* 0x000fe200000100db */
[----:B------:R-:W-:Y:S01]  /*2fa0*/  FMUL.FTZ R132, R132, R217 ;  /* 0x000000d984847220 */ /* 0x000fe20000410000 */
[----:B------:R-:W-:-:S03]  /*2fb0*/  @P1 SHF.L.U32 R124, R118, 0x10, RZ ;  /* 0x00000010767c1819 */ /* 0x000fc600000006ff */
[----:B------:R-:W-:Y:S01]  /*2fc0*/  FSETP.GTU.FTZ.AND P3, PT, R125, R218, PT ;  /* 0x000000da7d00720b */ /* 0x000fe20003f7c000 */
[----:B------:R-:W-:-:S03]  /*2fd0*/  IMAD.MOV.U32 R125, RZ, RZ, R172 ;  /* 0x000000ffff7d7224 */ /* 0x000fc600078e00ac */
        /* <DEDUP_REMOVED lines=14> */
.L_x_880:
        /* <DEDUP_REMOVED lines=13> */
.L_x_882:
[----:B------:R-:W-:Y:S05]  /*3190*/  BSYNC.RECONVERGENT B2 ;  /* 0x0000000000027941 */ /* 0x000fea0003800200 */
.L_x_881:
        /* <DEDUP_REMOVED lines=43> */
.L_x_879:
[----:B------:R-:W-:Y:S05]  /*3450*/  BSYNC.RECONVERGENT B1 ;  /* 0x0000000000017941 */ /* 0x000fea0003800200 */
.L_x_878:
[----:B------:R-:W-:Y:S01]  /*3460*/  I2FP.F32.U32 R124, R125 ;  /* 0x0000007d007c7245 */ /* 0x000fe20000201000 */
[----:B------:R-:W-:Y:S01]  /*3470*/  IMAD.U32 R126, R126, 0x10000, RZ ;  /* 0x000100007e7e7824 */ /* 0x000fe200078e00ff */
[----:B------:R-:W-:Y:S01]  /*3480*/  ISETP.NE.AND P4, PT, R132, 0x1, PT ;  /* 0x000000018400780c */ /* 0x000fe20003f85270 */
[----:B------:R-:W-:Y:S01]  /*3490*/  BSSY.RECONVERGENT B1, `(.L_x_883) ;  /* 0x000004e000017945 */ /* 0x000fe20003800200 */
[----:B------:R-:W-:Y:S02]  /*34a0*/  HFMA2 R138, -RZ, RZ, 0, 1.1920928955078125e-07 ;  /* 0x00000002ff8a7431 */ /* 0x000fe400000001ff */
[----:B------:R-:W-:Y:S01]  /*34b0*/  FFMA.FTZ R125, R124, R219, 1.1641532182693481445e-10 ;  /* 0x2f0000007c7d7423 */ /* 0x000fe200000100db */
[----:B------:R-:W-:Y:S01]  /*34c0*/  FMUL.FTZ R126, R126, R217 ;  /* 0x000000d97e7e7220 */ /* 0x000fe20000410000 */
[----:B------:R-:W-:-:S03]  /*34d0*/  @P1 PRMT R124, R118, 0x7632, R124 ;  /* 0x00007632767c1816 */ /* 0x000fc6000000007c */
[----:B------:R-:W-:Y:S01]  /*34e0*/  FSETP.GTU.FTZ.AND P0, PT, R125, R218, PT ;  /* 0x000000da7d00720b */ /* 0x000fe20003f1c000 */
[----:B------:R-:W-:Y:S02]  /*34f0*/  IMAD.MOV.U32 R125, RZ, RZ, R172 ;  /* 0x000000ffff7d7224 */ /* 0x000fe400078e00ac */
[----:B------:R-:W-:Y:S01]  /*3500*/  @P1 IMAD.U32 R124, R124, 0x10000, RZ ;  /* 0x000100007c7c1824 */ /* 0x000fe200078e00ff */
        /* <DEDUP_REMOVED lines=13> */
.L_x_885:
        /* <DEDUP_REMOVED lines=13> */
.L_x_887:
[----:B------:R-:W-:Y:S05]  /*36b0*/  BSYNC.RECONVERGENT B2 ;  /* 0x0000000000027941 */ /* 0x000fea0003800200 */
.L_x_886:
        /* <DEDUP_REMOVED lines=43> */
.L_x_884:
[----:B------:R-:W-:Y:S05]  /*3970*/  BSYNC.RECONVERGENT B1 ;  /* 0x0000000000017941 */ /* 0x000fea0003800200 */
.L_x_883:
        /* <DEDUP_REMOVED lines=24> */
.L_x_890:
        /* <DEDUP_REMOVED lines=13> */
.L_x_892:
[----:B------:R-:W-:Y:S05]  /*3bd0*/  BSYNC.RECONVERGENT B2 ;  /* 0x0000000000027941 */ /* 0x000fea0003800200 */
.L_x_891:
        /* <DEDUP_REMOVED lines=43> */
.L_x_889:
[----:B------:R-:W-:Y:S05]  /*3e90*/  BSYNC.RECONVERGENT B1 ;  /* 0x0000000000017941 */ /* 0x000fea0003800200 */
.L_x_888:
        /* <DEDUP_REMOVED lines=14> */
[----:B------:R-:W-:Y:S01]  /*3f80*/  PRMT R127, R184, 0x5410, R127 ;  /* 0x00005410b87f7816 */ /* 0x000fe2000000007f */
[----:B------:R-:W-:Y:S06]  /*3f90*/  BRA `(.L_x_893) ;  /* 0x0000005000747947 */ /* 0x000fec0003800000 */
.L_x_852:
        /* <DEDUP_REMOVED lines=16> */
.L_x_896:
        /* <DEDUP_REMOVED lines=13> */
.L_x_898:
[----:B------:R-:W-:Y:S05]  /*4170*/  BSYNC.RECONVERGENT B2 ;  /* 0x0000000000027941 */ /* 0x000fea0003800200 */
.L_x_897:
        /* <DEDUP_REMOVED lines=40> */
[----:B------:R-:W-:-:S07]  /*4400*/  LOP3.LUT R5, R132, UR27, R141, 0x96, !PT ;  /* 0x0000001b84057c12 */ /* 0x000fce000f8e968d */
.L_x_895:
[----:B------:R-:W-:Y:S05]  /*4410*/  BSYNC.RECONVERGENT B1 ;  /* 0x0000000000017941 */ /* 0x000fea0003800200 */
.L_x_894:
[----:B------:R-:W-:Y:S01]  /*4420*/  I2FP.F32.U32 R132, R131 ;  /* 0x0000008300847245 */ /* 0x000fe20000201000 */
[----:B------:R-:W-:Y:S01]  /*4430*/  IMAD.U32 R217, RZ, RZ, UR21 ;  /* 0x00000015ffd97e24 */ /* 0x000fe2000f8e00ff */
[----:B------:R-:W-:Y:S01]  /*4440*/  ISETP.NE.AND P2, PT, R136, 0x1, PT ;  /* 0x000000018800780c */ /* 0x000fe20003f45270 */
[----:B------:R-:W-:Y:S01]  /*4450*/  BSSY.RECONVERGENT B1, `(.L_x_899) ;  /* 0x000004d000017945 */ /* 0x000fe20003800200 */
[----:B------:R-:W-:Y:S01]  /*4460*/  MOV R218, UR20 ;  /* 0x0000001400da7c02 */ /* 0x000fe20008000f00 */
[----:B------:R-:W-:Y:S01]  /*4470*/  FFMA.FTZ R131, R132, R219, 1.1641532182693481445e-10 ;  /* 0x2f00000084837423 */ /* 0x000fe200000100db */
[C---:B-----5:R-:W-:Y:S01]  /*4480*/  IMAD.U32 R132, R124.reuse, 0x10000, RZ ;  /* 0x000100007c847824 */ /* 0x060fe200078e00ff */
[----:B------:R-:W-:Y:S01]  /*4490*/  PRMT R124, R124, 0x7632, R124 ;  /* 0x000076327c7c7816 */ /* 0x000fe2000000007c */
[----:B------:R-:W-:Y:S01]  /*44a0*/  IMAD.MOV.U32 R137, RZ, RZ, 0x2 ;  /* 0x00000002ff897424 */ /* 0x000fe200078e00ff */
[----:B------:R-:W-:Y:S01]  /*44b0*/  MOV R133, R172 ;  /* 0x000000ac00857202 */ /* 0x000fe20000000f00 */
[----:B------:R-:W-:Y:S01]  /*44c0*/  FMUL.FTZ R132, R132, R217 ;  /* 0x000000d984847220 */ /* 0x000fe20000410000 */
[----:B------:R-:W-:-:S04]  /*44d0*/  FSETP.GTU.FTZ.AND P0, PT, R131, R218, PT ;  /* 0x000000da8300720b */ /* 0x000fc80003f1c000 */
[----:B------:R-:W-:Y:S02]  /*44e0*/  PLOP3.LUT P3, PT, P0, PT, PT, 0x8, 0x80 ;  /* 0x000000000080781c */ /* 0x000fe4000076e170 */
[----:B------:R-:W-:Y:S02]  /*44f0*/  FSEL R141, R132, RZ, !P0 ;  /* 0x000000ff848d7208 */ /* 0x000fe40004000000 */
[----:B------:R-:W-:Y:S01]  /*4500*/  P2R R131, PR, RZ, 0x8 ;  /* 0x00000008ff837803 */ /* 0x000fe20000000000 */
[----:B------:R-:W-:Y:S08]  /*4510*/  @!P2 BRA `(.L_x_900) ;  /* 0x000000040000a947 */ /* 0x000ff00003800000 */
        /* <DEDUP_REMOVED lines=8> */
.L_x_901:
        /* <DEDUP_REMOVED lines=13> */
.L_x_903:
[----:B------:R-:W-:Y:S05]  /*4670*/  BSYNC.RECONVERGENT B2 ;  /* 0x0000000000027941 */ /* 0x000fea0003800200 */
.L_x_902:
        /* <DEDUP_REMOVED lines=38> */
[----:B------:R-:W-:-:S04]  /*48e0*/  LOP3.LUT R6, R138, UR26, R173, 0x96, !PT ;  /* 0x0000001a8a067c12 */ /* 0x000fc8000f8e96ad */
[----:B------:R-:W-:Y:S02]  /*48f0*/  LOP3.LUT R5, R136, UR27, R133, 0x96, !PT ;  /* 0x0000001b88057c12 */ /* 0x000fe4000f8e9685 */
[----:B------:R-:W-:Y:S01]  /*4900*/  MOV R133, R140 ;  /* 0x0000008c00857202 */ /* 0x000fe20000000f00 */
[----:B------:R-:W-:-:S07]  /*4910*/  IMAD.MOV.U32 R140, RZ, RZ, R132 ;  /* 0x000000ffff8c7224 */ /* 0x000fce00078e0084 */
.L_x_900:
[----:B------:R-:W-:Y:S05]  /*4920*/  BSYNC.RECONVERGENT B1 ;  /* 0x0000000000017941 */ /* 0x000fea0003800200 */
.L_x_899:
[----:B------:R-:W-:Y:S01]  /*4930*/  I2FP.F32.U32 R132, R133 ;  /* 0x0000008500847245 */ /* 0x000fe20000201000 */
[----:B------:R-:W-:Y:S01]  /*4940*/  IMAD.U32 R136, R120, 0x10000, RZ ;  /* 0x0001000078887824 */ /* 0x000fe200078e00ff */
[----:B------:R-:W-:Y:S01]  /*4950*/  ISETP.NE.AND P2, PT, R137, 0x1, PT ;  /* 0x000000018900780c */ /* 0x000fe20003f45270 */
[----:B------:R-:W-:Y:S01]  /*4960*/  BSSY.RECONVERGENT B1, `(.L_x_904) ;  /* 0x000004e000017945 */ /* 0x000fe20003800200 */
[----:B------:R-:W-:Y:S01]  /*4970*/  @P1 SHF.L.U32 R143, R116, 0x10, RZ ;  /* 0x00000010748f1819 */ /* 0x000fe200000006ff */
[----:B------:R-:W-:Y:S01]  /*4980*/  FFMA.FTZ R133, R132, R219, 1.1641532182693481445e-10 ;  /* 0x2f00000084857423 */ /* 0x000fe200000100db */
[----:B------:R-:W-:-:S04]  /*4990*/  FMUL.FTZ R136, R136, R217 ;  /* 0x000000d988887220 */ /* 0x000fc80000410000 */
[----:B------:R-:W-:Y:S01]  /*49a0*/  FSETP.GTU.FTZ.AND P0, PT, R133, R218, PT ;  /* 0x000000da8500720b */ /* 0x000fe20003f1c000 */
[----:B------:R-:W-:-:S03]  /*49b0*/  IMAD.MOV.U32 R133, RZ, RZ, R172 ;  /* 0x000000ffff857224 */ /* 0x000fc600078e00ac */
[----:B------:R-:W-:Y:S01]  /*49c0*/  FSEL R132, R136, RZ, !P0 ;  /* 0x000000ff88847208 */ /* 0x000fe20004000000 */
[----:B------:R-:W-:Y:S01]  /*49d0*/  IMAD.MOV.U32 R136, RZ, RZ, 0x2 ;  /* 0x00000002ff887424 */ /* 0x000fe200078e00ff */
[----:B------:R-:W-:-:S03]  /*49e0*/  SEL R171, RZ, 0x1, P0 ;  /* 0x00000001ffab7807 */ /* 0x000fc60000000000 */
[----:B------:R-:W-:-:S04]  /*49f0*/  FADD.FTZ R132, R141, R132 ;  /* 0x000000848d847221 */ /* 0x000fc80000010000 */
[--C-:B------:R-:W-:Y:S01]  /*4a00*/  @P1 FADD.FTZ R143, R143, R132.reuse ;  /* 0x000000848f8f1221 */ /* 0x100fe20000010000 */
[----:B------:R-:W-:-:S05]  /*4a10*/  @!P1 IMAD.MOV.U32 R143, RZ, RZ, R132 ;  /* 0x000000ffff8f9224 */ /* 0x000fca00078e0084 */
        /* <DEDUP_REMOVED lines=10> */
.L_x_906:
        /* <DEDUP_REMOVED lines=13> */
.L_x_908:
[----:B------:R-:W-:Y:S05]  /*4b90*/  BSYNC.RECONVERGENT B2 ;  /* 0x0000000000027941 */ /* 0x000fea0003800200 */
.L_x_907:
        /* <DEDUP_REMOVED lines=38> */
[----:B------:R-:W-:Y:S01]  /*4e00*/  LOP3.LUT R5, R136, UR27, R133, 0x96, !PT ;  /* 0x0000001b88057c12 */ /* 0x000fe2000f8e9685 */
[----:B------:R-:W-:Y:S01]  /*4e10*/  IMAD.MOV.U32 R133, RZ, RZ, R140 ;  /* 0x000000ffff857224 */ /* 0x000fe200078e008c */
[----:B------:R-:W-:Y:S01]  /*4e20*/  MOV R140, R132 ;  /* 0x00000084008c7202 */ /* 0x000fe20000000f00 */
[----:B------:R-:W-:-:S07]  /*4e30*/  IMAD.MOV.U32 R136, RZ, RZ, RZ ;  /* 0x000000ffff887224 */ /* 0x000fce00078e00ff */
.L_x_905:
[----:B------:R-:W-:Y:S05]  /*4e40*/  BSYNC.RECONVERGENT B1 ;  /* 0x0000000000017941 */ /* 0x000fea0003800200 */
.L_x_904:
[----:B------:R-:W-:Y:S01]  /*4e50*/  I2FP.F32.U32 R132, R133 ;  /* 0x0000008500847245 */ /* 0x000fe20000201000 */
[----:B------:R-:W-:Y:S01]  /*4e60*/  IMAD.U32 R124, R124, 0x10000, RZ ;  /* 0x000100007c7c7824 */ /* 0x000fe200078e00ff */
[----:B------:R-:W-:Y:S01]  /*4e70*/  ISETP.NE.AND P2, PT, R136, 0x1, PT ;  /* 0x000000018800780c */ /* 0x000fe20003f45270 */
[----:B------:R-:W-:Y:S01]  /*4e80*/  BSSY.RECONVERGENT B1, `(.L_x_909) ;  /* 0x000004a000017945 */ /* 0x000fe20003800200 */
[----:B------:R-:W-:Y:S02]  /*4e90*/  IMAD.MOV.U32 R138, RZ, RZ, 0x2 ;  /* 0x00000002ff8a7424 */ /* 0x000fe400078e00ff */
[----:B------:R-:W-:Y:S01]  /*4ea0*/  FFMA.FTZ R133, R132, R219, 1.1641532182693481445e-10 ;  /* 0x2f00000084857423 */ /* 0x000fe200000100db */
[----:B------:R-:W-:-:S04]  /*4eb0*/  FMUL.FTZ R124, R124, R217 ;  /* 0x000000d97c7c7220 */ /* 0x000fc80000410000 */
[----:B------:R-:W-:Y:S02]  /*4ec0*/  FSETP.GTU.FTZ.AND P0, PT, R133, R218, PT ;  /* 0x000000da8500720b */ /* 0x000fe40003f1c000 */
[----:B------:R-:W-:Y:S02]  /*4ed0*/  MOV R133, R172 ;  /* 0x000000ac00857202 */ /* 0x000fe40000000f00 */
        /* <DEDUP_REMOVED lines=12> */
.L_x_911:
        /* <DEDUP_REMOVED lines=13> */
.L_x_913:
[----:B------:R-:W-:Y:S05]  /*5070*/  BSYNC.RECONVERGENT B2 ;  /* 0x0000000000027941 */ /* 0x000fea0003800200 */
.L_x_912:
        /* <DEDUP_REMOVED lines=39> */
[----:B------:R-:W-:Y:S02]  /*52f0*/  LOP3.LUT R5, R136, UR27, R133, 0x96, !PT ;  /* 0x0000001b88057c12 */ /* 0x000fe4000f8e9685 */
[----:B------:R-:W-:Y:S01]  /*5300*/  MOV R133, R140 ;  /* 0x0000008c00857202 */ /* 0x000fe20000000f00 */
[----:B------:R-:W-:-:S07]  /*5310*/  IMAD.MOV.U32 R140, RZ, RZ, R132 ;  /* 0x000000ffff8c7224 */ /* 0x000fce00078e0084 */
.L_x_910:
[----:B------:R-:W-:Y:S05]  /*5320*/  BSYNC.RECONVERGENT B1 ;  /* 0x0000000000017941 */ /* 0x000fea0003800200 */
.L_x_909:
[----:B------:R-:W-:Y:S01]  /*5330*/  I2FP.F32.U32 R124, R133 ;  /* 0x00000085007c7245 */ /* 0x000fe20000201000 */
[----:B------:R-:W-:Y:S01]  /*5340*/  BSSY.RECONVERGENT B1, `(.L_x_914) ;  /* 0x0000052000017945 */ /* 0x000fe20003800200 */
[----:B------:R-:W-:Y:S02]  /*5350*/  PRMT R132, R120, 0x7632, R132 ;  /* 0x0000763278847816 */ /* 0x000fe40000000084 */
[----:B------:R-:W-:Y:S01]  /*5360*/  ISETP.NE.AND P2, PT, R138, 0x1, PT ;  /* 0x000000018a00780c */ /* 0x000fe20003f45270 */
[----:B------:R-:W-:Y:S01]  /*5370*/  FFMA.FTZ R133, R124, R219, 1.1641532182693481445e-10 ;  /* 0x2f0000007c857423 */ /* 0x000fe200000100db */
[----:B------:R-:W-:Y:S01]  /*5380*/  @P1 SHF.L.U32 R137, R142, 0x10, RZ ;  /* 0x000000108e891819 */ /* 0x000fe200000006ff */
[----:B------:R-:W-:-:S03]  /*5390*/  IMAD.U32 R132, R132, 0x10000, RZ ;  /* 0x0001000084847824 */ /* 0x000fc600078e00ff */
[----:B------:R-:W-:Y:S01]  /*53a0*/  FSETP.GTU.FTZ.AND P0, PT, R133, R218, PT ;  /* 0x000000da8500720b */ /* 0x000fe20003f1c000 */
[----:B------:R-:W-:-:S03]  /*53b0*/  FMUL.FTZ R132, R132, R217 ;  /* 0x000000d984847220 */ /* 0x000fc60000410000 */
[----:B------:R-:W-:Y:S02]  /*53c0*/  SEL R173, RZ, 0x1, P0 ;  /* 0x00000001ffad7807 */ /* 0x000fe40000000000 */
[----:B------:R-:W-:Y:S01]  /*53d0*/  FSEL R133, R132, RZ, !P0 ;  /* 0x000000ff84857208 */ /* 0x000fe20004000000 */
[----:B------:R-:W-:-:S04]  /*53e0*/  IMAD.MOV.U32 R132, RZ, RZ, 0x2 ;  /* 0x00000002ff847424 */ /* 0x000fc800078e00ff */
[----:B------:R-:W-:-:S04]  /*53f0*/  FADD.FTZ R124, R174, R133 ;  /* 0x00000085ae7c7221 */ /* 0x000fc80000010000 */
[--C-:B------:R-:W-:Y:S01]  /*5400*/  @P1 FADD.FTZ R200, R137, R124.reuse ;  /* 0x0000007c89c81221 */ /* 0x100fe20000010000 */
        /* <DEDUP_REMOVED lines=12> */
.L_x_916:
        /* <DEDUP_REMOVED lines=13> */
.L_x_918:
[----:B------:R-:W-:Y:S05]  /*55a0*/  BSYNC.RECONVERGENT B2 ;  /* 0x0000000000027941 */ /* 0x000fea0003800200 */
.L_x_917:
[----:B------:R-:W-:Y:S01]  /*55b0*/  IMAD.WIDE.U32 R136, R0, -0x326172a9, RZ ;  /* 0xcd9e8d5700887825 */ /* 0x000fe200078e00ff */
[----:B------:R-:W-:Y:S02]  /*55c0*/  LOP3.LUT R132, R170, UR7, R175, 0x96, !PT ;  /* 0x00000007aa847c12 */ /* 0x000fe4000f8e96af */
[----:B------:R-:W-:Y:S02]  /*55d0*/  MOV R124, R140 ;  /* 0x0000008c007c7202 */ /* 0x000fe40000000f00 */
        /* <DEDUP_REMOVED lines=38> */
[----:B------:R-:W-:Y:S02]  /*5840*/  IMAD.MOV.U32 R172, RZ, RZ, R138 ;  /* 0x000000ffffac7224 */ /* 0x000fe400078e008a */
[----:B------:R-:W-:-:S07]  /*5850*/  IMAD.MOV.U32 R132, RZ, RZ, RZ ;  /* 0x000000ffff847224 */ /* 0x000fce00078e00ff */
.L_x_915:
[----:B------:R-:W-:Y:S05]  /*5860*/  BSYNC.RECONVERGENT B1 ;  /* 0x0000000000017941 */ /* 0x000fea0003800200 */
.L_x_914:
[----:B------:R-:W-:Y:S01]  /*5870*/  I2FP.F32.U32 R124, R124 ;  /* 0x0000007c007c7245 */ /* 0x000fe20000201000 */
[----:B------:R-:W-:Y:S01]  /*5880*/  BSSY.RECONVERGENT B1, `(.L_x_919) ;  /* 0x000004e000017945 */ /* 0x000fe20003800200 */
[----:B------:R-:W-:Y:S02]  /*5890*/  ISETP.NE.AND P2, PT, R132, 0x1, PT ;  /* 0x000000018400780c */ /* 0x000fe40003f45270 */
[C---:B------:R-:W-:Y:S01]  /*58a0*/  PRMT R175, R125.reuse, 0x7632, R175 ;  /* 0x000076327daf7816 */ /* 0x040fe200000000af */
[----:B------:R-:W-:Y:S01]  /*58b0*/  FFMA.FTZ R133, R124, R219, 1.1641532182693481445e-10 ;  /* 0x2f0000007c857423 */ /* 0x000fe200000100db */
[----:B------:R-:W-:Y:S02]  /*58c0*/  IMAD.U32 R124, R125, 0x10000, RZ ;  /* 0x000100007d7c7824 */ /* 0x000fe400078e00ff */
[----:B------:R-:W-:Y:S02]  /*58d0*/  IMAD.MOV.U32 R125, RZ, RZ, R172 ;  /* 0x000000ffff7d7224 */ /* 0x000fe400078e00ac */
[----:B------:R-:W-:Y:S01]  /*58e0*/  FSETP.GTU.FTZ.AND P0, PT, R133, R218, PT ;  /* 0x000000da8500720b */ /* 0x000fe20003f1c000 */
[----:B------:R-:W-:Y:S01]  /*58f0*/  FMUL.FTZ R124, R124, R217 ;  /* 0x000000d97c7c7220 */ /* 0x000fe20000410000 */
[----:B------:R-:W-:-:S02]  /*5900*/  HFMA2 R133, -RZ, RZ, 0, 1.1920928955078125e-07 ;  /* 0x00000002ff857431 */ /* 0x000fc400000001ff */
[----:B------:R-:W-:Y:S02]  /*5910*/  PLOP3.LUT P3, PT, P0, PT, PT, 0x8, 0x80 ;  /* 0x000000000080781c */ /* 0x000fe4000076e170 */
[----:B------:R-:W-:Y:S02]  /*5920*/  FSEL R174, R124, RZ, !P0 ;  /* 0x000000ff7cae7208 */ /* 0x000fe40004000000 */
[----:B------:R-:W-:Y:S01]  /*5930*/  P2R R142, PR, RZ, 0x8 ;  /* 0x00000008ff8e7803 */ /* 0x000fe20000000000 */
[----:B------:R-:W-:Y:S08]  /*5940*/  @!P2 BRA `(.L_x_920) ;  /* 0x000000040004a947 */ /* 0x000ff00003800000 */
        /* <DEDUP_REMOVED lines=8> */
.L_x_921:
        /* <DEDUP_REMOVED lines=13> */
.L_x_923:
[----:B------:R-:W-:Y:S05]  /*5aa0*/  BSYNC.RECONVERGENT B2 ;  /* 0x0000000000027941 */ /* 0x000fea0003800200 */
.L_x_922:
        /* <DEDUP_REMOVED lines=41> */
[----:B------:R-:W-:Y:S02]  /*5d40*/  IMAD.MOV.U32 R125, RZ, RZ, R140 ;  /* 0x000000ffff7d7224 */ /* 0x000fe400078e008c */
[----:B------:R-:W-:-:S07]  /*5d50*/  IMAD.MOV.U32 R140, RZ, RZ, R124 ;  /* 0x000000ffff8c7224 */ /* 0x000fce00078e007c */
.L_x_920:
[----:B------:R-:W-:Y:S05]  /*5d60*/  BSYNC.RECONVERGENT B1 ;  /* 0x0000000000017941 */ /* 0x000fea0003800200 */
.L_x_919:
        /* <DEDUP_REMOVED lines=8> */
[----:B------:R-:W-:Y:S02]  /*5df0*/  FSEL R125, R132, RZ, !P0 ;  /* 0x000000ff847d7208 */ /* 0x000fe40004000000 */
[----:B------:R-:W-:-:S03]  /*5e00*/  MOV R132, 0x2 ;  /* 0x0000000200847802 */ /* 0x000fc60000000f00 */
[----:B------:R-:W-:Y:S01]  /*5e10*/  FADD.FTZ R124, R174, R125 ;  /* 0x0000007dae7c7221 */ /* 0x000fe20000010000 */
[----:B------:R-:W-:Y:S01]  /*5e20*/  SEL R174, RZ, 0x1, P0 ;  /* 0x00000001ffae7807 */ /* 0x000fe20000000000 */
[----:B------:R-:W-:Y:S02]  /*5e30*/  IMAD.MOV.U32 R125, RZ, RZ, R172 ;  /* 0x000000ffff7d7224 */ /* 0x000fe400078e00ac */
[--C-:B------:R-:W-:Y:S01]  /*5e40*/  @P1 FADD.FTZ R181, R181, R124.reuse ;  /* 0x0000007cb5b51221 */ /* 0x100fe20000010000 */
[----:B------:R-:W-:-:S05]  /*5e50*/  @!P1 IMAD.MOV.U32 R181, RZ, RZ, R124 ;  /* 0x000000ffffb59224 */ /* 0x000fca00078e007c */
        /* <DEDUP_REMOVED lines=10> */
.L_x_926:
        /* <DEDUP_REMOVED lines=13> */
.L_x_928:
[----:B------:R-:W-:Y:S05]  /*5fd0*/  BSYNC.RECONVERGENT B2 ;  /* 0x0000000000027941 */ /* 0x000fea0003800200 */
.L_x_927:
        /* <DEDUP_REMOVED lines=43> */
.L_x_925:
[----:B------:R-:W-:Y:S05]  /*6290*/  BSYNC.RECONVERGENT B1 ;  /* 0x0000000000017941 */ /* 0x000fea0003800200 */
.L_x_924:
[----:B------:R-:W-:Y:S01]  /*62a0*/  I2FP.F32.U32 R124, R125 ;  /* 0x0000007d007c7245 */ /* 0x000fe20000201000 */
[----:B------:R-:W-:Y:S01]  /*62b0*/  BSSY.RECONVERGENT B1, `(.L_x_929) ;  /* 0x000004c000017945 */ /* 0x000fe20003800200 */
[----:B------:R-:W-:Y:S01]  /*62c0*/  ISETP.NE.AND P3, PT, R132, 0x1, PT ;  /* 0x000000018400780c */ /* 0x000fe20003f65270 */
[----:B------:R-:W-:Y:S02]  /*62d0*/  IMAD.MOV.U32 R133, RZ, RZ, 0x2 ;  /* 0x00000002ff857424 */ /* 0x000fe400078e00ff */
[----:B------:R-:W-:Y:S01]  /*62e0*/  FFMA.FTZ R125, R124, R219, 1.1641532182693481445e-10 ;  /* 0x2f0000007c7d7423 */ /* 0x000fe200000100db */
[----:B------:R-:W-:-:S04]  /*62f0*/  IMAD.U32 R124, R175, 0x10000, RZ ;  /* 0x00010000af7c7824 */ /* 0x000fc800078e00ff */
[----:B------:R-:W-:Y:S01]  /*6300*/  FMUL.FTZ R124, R124, R217 ;  /* 0x000000d97c7c7220 */ /* 0x000fe20000410000 */
[----:B------:R-:W-:Y:S01]  /*6310*/  FSETP.GTU.FTZ.AND P0, PT, R125, R218, PT ;  /* 0x000000da7d00720b */ /* 0x000fe20003f1c000 */
[----:B------:R-:W-:-:S03]  /*6320*/  IMAD.MOV.U32 R125, RZ, RZ, R172 ;  /* 0x000000ffff7d7224 */ /* 0x000fc600078e00ac */
[----:B------:R-:W-:Y:S02]  /*6330*/  PLOP3.LUT P2, PT, P0, PT, PT, 0x8, 0x80 ;  /* 0x000000000080781c */ /* 0x000fe4000074e170 */
[----:B------:R-:W-:Y:S01]  /*6340*/  FSEL R175, R124, RZ, !P0 ;  /* 0x000000ff7caf7208 */ /* 0x000fe20004000000 */
[----:B------:R-:W-:Y:S10]  /*6350*/  @!P3 BRA `(.L_x_930) ;  /* 0x000000040004b947 */ /* 0x000ff40003800000 */
        /* <DEDUP_REMOVED lines=8> */
.L_x_931:
        /* <DEDUP_REMOVED lines=13> */
.L_x_933:
[----:B------:R-:W-:Y:S05]  /*64b0*/  BSYNC.RECONVERGENT B2 ;  /* 0x0000000000027941 */ /* 0x000fea0003800200 */
.L_x_932:
        /* <DEDUP_REMOVED lines=43> */
.L_x_930:
[----:B------:R-:W-:Y:S05]  /*6770*/  BSYNC.RECONVERGENT B1 ;  /* 0x0000000000017941 */ /* 0x000fea0003800200 */
.L_x_929:
[----:B------:R-:W-:Y:S01]  /*6780*/  I2FP.F32.U32 R124, R125 ;  /* 0x0000007d007c7245 */ /* 0x000fe20000201000 */
[----:B------:R-:W-:Y:S01]  /*6790*/  BSSY.RECONVERGENT B1, `(.L_x_934) ;  /* 0x0000053000017945 */ /* 0x000fe20003800200 */
[----:B------:R-:W-:Y:S01]  /*67a0*/  PRMT R125, R121, 0x7632, R125 ;  /* 0x00007632797d7816 */ /* 0x000fe2000000007d */
[----:B------:R-:W-:Y:S01]  /*67b0*/  IMAD.MOV.U32 R136, RZ, RZ, 0x2 ;  /* 0x00000002ff887424 */ /* 0x000fe200078e00ff */
[----:B------:R-:W-:-:S03]  /*67c0*/  ISETP.NE.AND P3, PT, R133, 0x1, PT ;  /* 0x000000018500780c */ /* 0x000fc60003f65270 */
[----:B------:R-:W-:Y:S02]  /*67d0*/  IMAD.U32 R132, R125, 0x10000, RZ ;  /* 0x000100007d847824 */ /* 0x000fe400078e00ff */
[----:B------:R-:W-:Y:S01]  /*67e0*/  FFMA.FTZ R125, R124, R219, 1.1641532182693481445e-10 ;  /* 0x2f0000007c7d7423 */ /* 0x000fe200000100db */
[----:B------:R-:W-:Y:S01]  /*67f0*/  @P1 PRMT R124, R117, 0x7632, R124 ;  /* 0x00007632757c1816 */ /* 0x000fe2000000007c */
[----:B------:R-:W-:-:S03]  /*6800*/  FMUL.FTZ R132, R132, R217 ;  /* 0x000000d984847220 */ /* 0x000fc60000410000 */
[----:B------:R-:W-:Y:S01]  /*6810*/  FSETP.GTU.FTZ.AND P0, PT, R125, R218, PT ;  /* 0x000000da7d00720b */ /* 0x000fe20003f1c000 */
[----:B------:R-:W-:Y:S01]  /*6820*/  IMAD.MOV.U32 R125, RZ, RZ, R172 ;  /* 0x000000ffff7d7224 */ /* 0x000fe200078e00ac */
[----:B------:R-:W-:Y:S02]  /*6830*/  @P1 SHF.L.U32 R124, R124, 0x10, RZ ;  /* 0x000000107c7c1819 */ /* 0x000fe400000006ff */
[----:B------:R-:W-:-:S05]  /*6840*/  FSEL R132, R132, RZ, !P0 ;  /* 0x000000ff84847208 */ /* 0x000fca0004000000 */
[----:B------:R-:W-:-:S04]  /*6850*/  FADD.FTZ R175, R175, R132 ;  /* 0x00000084afaf7221 */ /* 0x000fc80000010000 */
[----:B------:R-:W-:Y:S01]  /*6860*/  @P1 FADD.FTZ R202, R175, R124 ;  /* 0x0000007cafca1221 */ /* 0x000fe20000010000 */
[----:B------:R-:W-:Y:S01]  /*6870*/  @!P1 IMAD.MOV.U32 R202, RZ, RZ, R175 ;  /* 0x000000ffffca9224 */ /* 0x000fe200078e00af */
[----:B------:R-:W-:-:S04]  /*6880*/  SEL R175, RZ, 0x1, P0 ;  /* 0x00000001ffaf7807 */ /* 0x000fc80000000000 */
        /* <DEDUP_REMOVED lines=10> */
.L_x_936:
        /* <DEDUP_REMOVED lines=13> */
.L_x_938:
[----:B------:R-:W-:Y:S05]  /*6a00*/  BSYNC.RECONVERGENT B2 ;  /* 0x0000000000027941 */ /* 0x000fea0003800200 */
.L_x_937:
        /* <DEDUP_REMOVED lines=43> */
.L_x_935:
[----:B------:R-:W-:Y:S05]  /*6cc0*/  BSYNC.RECONVERGENT B1 ;  /* 0x0000000000017941 */ /* 0x000fea0003800200 */
.L_x_934:
[----:B------:R-:W-:Y:S01]  /*6cd0*/  I2FP.F32.U32 R124, R125 ;  /* 0x0000007d007c7245 */ /* 0x000fe20000201000 */
[----:B------:R-:W-:Y:S01]  /*6ce0*/  IMAD.U32 R132, R126, 0x10000, RZ ;  /* 0x000100007e847824 */ /* 0x000fe200078e00ff */
[----:B------:R-:W-:Y:S01]  /*6cf0*/  ISETP.NE.AND P0, PT, R136, 0x1, PT ;  /* 0x000000018800780c */ /* 0x000fe20003f05270 */
[----:B------:R-:W-:Y:S01]  /*6d00*/  BSSY.RECONVERGENT B1, `(.L_x_939) ;  /* 0x000004b000017945 */ /* 0x000fe20003800200 */
[----:B------:R-:W-:Y:S02]  /*6d10*/  HFMA2 R133, -RZ, RZ, 0, 1.1920928955078125e-07 ;  /* 0x00000002ff857431 */ /* 0x000fe400000001ff */
[----:B------:R-:W-:Y:S01]  /*6d20*/  FFMA.FTZ R125, R124, R219, 1.1641532182693481445e-10 ;  /* 0x2f0000007c7d7423 */ /* 0x000fe200000100db */
[----:B------:R-:W-:Y:S01]  /*6d30*/  FMUL.FTZ R132, R132, R217 ;  /* 0x000000d984847220 */ /* 0x000fe20000410000 */
[----:B------:R-:W-:-:S03]  /*6d40*/  PRMT R126, R126, 0x7632, R126 ;  /* 0x000076327e7e7816 */ /* 0x000fc6000000007e */
[----:B------:R-:W-:Y:S01]  /*6d50*/  FSETP.GTU.FTZ.AND P3, PT, R125, R218, PT ;  /* 0x000000da7d00720b */ /* 0x000fe20003f7c000 */
[----:B------:R-:W-:-:S03]  /*6d60*/  IMAD.MOV.U32 R125, RZ, RZ, R172 ;  /* 0x000000ffff7d7224 */ /* 0x000fc600078e00ac */
        /* <DEDUP_REMOVED lines=11> */
.L_x_941:
        /* <DEDUP_REMOVED lines=13> */
.L_x_943:
[----:B------:R-:W-:Y:S05]  /*6ef0*/  BSYNC.RECONVERGENT B2 ;  /* 0x0000000000027941 */ /* 0x000fea0003800200 */
.L_x_942:
        /* <DEDUP_REMOVED lines=43> */
.L_x_940:
[----:B------:R-:W-:Y:S05]  /*71b0*/  BSYNC.RECONVERGENT B1 ;  /* 0x0000000000017941 */ /* 0x000fea0003800200 */
.L_x_939:
[----:B------:R-:W-:Y:S01]  /*71c0*/  I2FP.F32.U32 R124, R125 ;  /* 0x0000007d007c7245 */ /* 0x000fe20000201000 */
[----:B------:R-:W-:Y:S01]  /*71d0*/  IMAD.U32 R132, R122, 0x10000, RZ ;  /* 0x000100007a847824 */ /* 0x000fe200078e00ff */
[----:B------:R-:W-:Y:S01]  /*71e0*/  BSSY.RECONVERGENT B1, `(.L_x_944) ;  /* 0x0000050000017945 */ /* 0x000fe20003800200 */
[----:B------:R-:W-:Y:S02]  /*71f0*/  @P1 IMAD.U32 R137, R118, 0x10000, RZ ;  /* 0x0001000076891824 */ /* 0x000fe400078e00ff */
[----:B------:R-:W-:Y:S01]  /*7200*/  FFMA.FTZ R125, R124, R219, 1.1641532182693481445e-10 ;  /* 0x2f0000007c7d7423 */ /* 0x000fe200000100db */
[----:B------:R-:W-:-:S04]  /*7210*/  FMUL.FTZ R132, R132, R217 ;  /* 0x000000d984847220 */ /* 0x000fc80000410000 */
[----:B------:R-:W-:-:S04]  /*7220*/  FSETP.GTU.FTZ.AND P0, PT, R125, R218, PT ;  /* 0x000000da7d00720b */ /* 0x000fc80003f1c000 */
[----:B------:R-:W-:Y:S02]  /*7230*/  FSEL R125, R132, RZ, !P0 ;  /* 0x000000ff847d7208 */ /* 0x000fe40004000000 */
[----:B------:R-:W-:-:S03]  /*7240*/  MOV R132, 0x2 ;  /* 0x0000000200847802 */ /* 0x000fc60000000f00 */
[----:B------:R-:W-:Y:S01]  /*7250*/  FADD.FTZ R124, R176, R125 ;  /* 0x0000007db07c7221 */ /* 0x000fe20000010000 */
[----:B------:R-:W-:Y:S01]  /*7260*/  SEL R176, RZ, 0x1, P0 ;  /* 0x00000001ffb07807 */ /* 0x000fe20000000000 */
[----:B------:R-:W-:Y:S01]  /*7270*/  IMAD.MOV.U32 R125, RZ, RZ, R172 ;  /* 0x000000ffff7d7224 */ /* 0x000fe200078e00ac */
[----:B------:R-:W-:Y:S01]  /*7280*/  ISETP.NE.AND P0, PT, R133, 0x1, PT ;  /* 0x000000018500780c */ /* 0x000fe20003f05270 */
[--C-:B------:R-:W-:Y:S01]  /*7290*/  @P1 FADD.FTZ R137, R137, R124.reuse ;  /* 0x0000007c89891221 */ /* 0x100fe20000010000 */
[----:B------:R-:W-:-:S05]  /*72a0*/  @!P1 IMAD.MOV.U32 R137, RZ, RZ, R124 ;  /* 0x000000ffff899224 */ /* 0x000fca00078e007c */
[----:B------:R-:W-:-:S06]  /*72b0*/  F2FP.BF16.F32.PACK_AB R188, RZ, R137 ;  /* 0x00000089ffbc723e */ /* 0x000fcc00000010ff */
        /* <DEDUP_REMOVED lines=9> */
.L_x_946:
        /* <DEDUP_REMOVED lines=13> */
.L_x_948:
[----:B------:R-:W-:Y:S05]  /*7420*/  BSYNC.RECONVERGENT B2 ;  /* 0x0000000000027941 */ /* 0x000fea0003800200 */
.L_x_947:
        /* <DEDUP_REMOVED lines=43> */
.L_x_945:
[----:B------:R-:W-:Y:S05]  /*76e0*/  BSYNC.RECONVERGENT B1 ;  /* 0x0000000000017941 */ /* 0x000fea0003800200 */
.L_x_944:
[----:B------:R-:W-:Y:S01]  /*76f0*/  I2FP.F32.U32 R124, R125 ;  /* 0x0000007d007c7245 */ /* 0x000fe20000201000 */
[----:B------:R-:W-:Y:S01]  /*7700*/  IMAD.U32 R126, R126, 0x10000, RZ ;  /* 0x000100007e7e7824 */ /* 0x000fe200078e00ff */
[----:B------:R-:W-:Y:S01]  /*7710*/  ISETP.NE.AND P4, PT, R132, 0x1, PT ;  /* 0x000000018400780c */ /* 0x000fe20003f85270 */
[----:B------:R-:W-:Y:S01]  /*7720*/  BSSY.RECONVERGENT B1, `(.L_x_949) ;  /* 0x000004a000017945 */ /* 0x000fe20003800200 */
[----:B------:R-:W-:Y:S02]  /*7730*/  IMAD.MOV.U32 R133, RZ, RZ, 0x2 ;  /* 0x00000002ff857424 */ /* 0x000fe400078e00ff */
[----:B------:R-:W-:Y:S01]  /*7740*/  FFMA.FTZ R125, R124, R219, 1.1641532182693481445e-10 ;  /* 0x2f0000007c7d7423 */ /* 0x000fe200000100db */
[----:B------:R-:W-:-:S04]  /*7750*/  FMUL.FTZ R126, R126, R217 ;  /* 0x000000d97e7e7220 */ /* 0x000fc80000410000 */
        /* <DEDUP_REMOVED lines=13> */
.L_x_951:
        /* <DEDUP_REMOVED lines=13> */
.L_x_953:
[----:B------:R-:W-:Y:S05]  /*7900*/  BSYNC.RECONVERGENT B2 ;  /* 0x0000000000027941 */ /* 0x000fea0003800200 */
.L_x_952:
        /* <DEDUP_REMOVED lines=43> */
.L_x_950:
[----:B------:R-:W-:Y:S05]  /*7bc0*/  BSYNC.RECONVERGENT B1 ;  /* 0x0000000000017941 */ /* 0x000fea0003800200 */
.L_x_949:
[----:B------:R-:W-:Y:S01]  /*7bd0*/  I2FP.F32.U32 R124, R125 ;  /* 0x0000007d007c7245 */ /* 0x000fe20000201000 */
[----:B------:R-:W-:Y:S01]  /*7be0*/  BSSY.RECONVERGENT B1, `(.L_x_954) ;  /* 0x0000053000017945 */ /* 0x000fe20003800200 */
[----:B------:R-:W-:Y:S01]  /*7bf0*/  PRMT R125, R122, 0x7632, R125 ;  /* 0x000076327a7d7816 */ /* 0x000fe2000000007d */
[----:B------:R-:W-:-:S04]  /*7c00*/  IMAD.MOV.U32 R138, RZ, RZ, 0x2 ;  /* 0x00000002ff8a7424 */ /* 0x000fc800078e00ff */
[----:B------:R-:W-:Y:S02]  /*7c10*/  IMAD.U32 R132, R125, 0x10000, RZ ;  /* 0x000100007d847824 */ /* 0x000fe400078e00ff */
[----:B------:R-:W-:Y:S01]  /*7c20*/  FFMA.FTZ R125, R124, R219, 1.1641532182693481445e-10 ;  /* 0x2f0000007c7d7423 */ /* 0x000fe200000100db */
[----:B------:R-:W-:Y:S01]  /*7c30*/  @P1 PRMT R124, R118, 0x7632, R124 ;  /* 0x00007632767c1816 */ /* 0x000fe2000000007c */
[----:B------:R-:W-:-:S03]  /*7c40*/  FMUL.FTZ R132, R132, R217 ;  /* 0x000000d984847220 */ /* 0x000fc60000410000 */
[----:B------:R-:W-:Y:S02]  /*7c50*/  FSETP.GTU.FTZ.AND P4, PT, R125, R218, PT ;  /* 0x000000da7d00720b */ /* 0x000fe40003f9c000 */
[----:B------:R-:W-:Y:S02]  /*7c60*/  @P1 SHF.L.U32 R189, R124, 0x10, RZ ;  /* 0x000000107cbd1819 */ /* 0x000fe400000006ff */
[----:B------:R-:W-:Y:S02]  /*7c70*/  FSEL R125, R132, RZ, !P4 ;  /* 0x000000ff847d7208 */ /* 0x000fe40006000000 */
[----:B------:R-:W-:Y:S02]  /*7c80*/  SEL R177, RZ, 0x1, P4 ;  /* 0x00000001ffb17807 */ /* 0x000fe40002000000 */
[----:B------:R-:W-:Y:S01]  /*7c90*/  ISETP.NE.AND P4, PT, R133, 0x1, PT ;  /* 0x000000018500780c */ /* 0x000fe20003f85270 */
[----:B------:R-:W-:Y:S01]  /*7ca0*/  FADD.FTZ R126, R126, R125 ;  /* 0x0000007d7e7e7221 */ /* 0x000fe20000010000 */
[----:B------:R-:W-:-:S03]  /*7cb0*/  IMAD.MOV.U32 R125, RZ, RZ, R172 ;  /* 0x000000ffff7d7224 */ /* 0x000fc600078e00ac */
[----:B------:R-:W-:Y:S01]  /*7cc0*/  @P1 FADD.FTZ R189, R126, R189 ;  /* 0x000000bd7ebd1221 */ /* 0x000fe20000010000 */
[----:B------:R-:W-:-:S05]  /*7cd0*/  @!P1 IMAD.MOV.U32 R189, RZ, RZ, R126 ;  /* 0x000000ffffbd9224 */ /* 0x000fca00078e007e */
[----:B------:R-:W-:Y:S02]  /*7ce0*/  F2FP.BF16.F32.PACK_AB R190, RZ, R189 ;  /* 0x000000bdffbe723e */ /* 0x000fe400000010ff */
        /* <DEDUP_REMOVED lines=9> */
.L_x_956:
        /* <DEDUP_REMOVED lines=13> */
.L_x_958:
[----:B------:R-:W-:Y:S05]  /*7e50*/  BSYNC.RECONVERGENT B2 ;  /* 0x0000000000027941 */ /* 0x000fea0003800200 */
.L_x_957:
        /* <DEDUP_REMOVED lines=43> */
.L_x_955:
[----:B------:R-:W-:Y:S05]  /*8110*/  BSYNC.RECONVERGENT B1 ;  /* 0x0000000000017941 */ /* 0x000fea0003800200 */
.L_x_954:
[----:B------:R-:W-:Y:S01]  /*8120*/  I2FP.F32.U32 R124, R125 ;  /* 0x0000007d007c7245 */ /* 0x000fe20000201000 */
[C---:B------:R-:W-:Y:S01]  /*8130*/  IMAD.U32 R132, R127.reuse, 0x10000, RZ ;  /* 0x000100007f847824 */ /* 0x040fe200078e00ff */
        /* <DEDUP_REMOVED lines=19> */
.L_x_961:
        /* <DEDUP_REMOVED lines=13> */
.L_x_963:
[----:B------:R-:W-:Y:S05]  /*8340*/  BSYNC.RECONVERGENT B2 ;  /* 0x0000000000027941 */ /* 0x000fea0003800200 */
.L_x_962:
        /* <DEDUP_REMOVED lines=43> */
.L_x_960:
[----:B------:R-:W-:Y:S05]  /*8600*/  BSYNC.RECONVERGENT B1 ;  /* 0x0000000000017941 */ /* 0x000fea0003800200 */
.L_x_959:
[----:B------:R-:W-:Y:S01]  /*8610*/  I2FP.F32.U32 R124, R126 ;  /* 0x0000007e007c7245 */ /* 0x000fe20000201000 */
[----:B------:R-:W-:Y:S01]  /*8620*/  IMAD.U32 R126, R123, 0x10000, RZ ;  /* 0x000100007b7e7824 */ /* 0x000fe200078e00ff */
[----:B------:R-:W-:Y:S01]  /*8630*/  BSSY.RECONVERGENT B1, `(.L_x_964) ;  /* 0x0000050000017945 */ /* 0x000fe20003800200 */
[----:B------:R-:W-:Y:S01]  /*8640*/  @P1 IMAD.U32 R127, R119, 0x10000, RZ ;  /* 0x00010000777f1824 */ /* 0x000fe200078e00ff */
[----:B------:R-:W-:Y:S01]  /*8650*/  MOV R132, 0x2 ;  /* 0x0000000200847802 */ /* 0x000fe20000000f00 */
[----:B------:R-:W-:Y:S01]  /*8660*/  FFMA.FTZ R125, R124, R219, 1.1641532182693481445e-10 ;  /* 0x2f0000007c7d7423 */ /* 0x000fe200000100db */
[----:B------:R-:W-:-:S04]  /*8670*/  FMUL.FTZ R126, R126, R217 ;  /* 0x000000d97e7e7220 */ /* 0x000fc80000410000 */
[----:B------:R-:W-:-:S04]  /*8680*/  FSETP.GTU.FTZ.AND P5, PT, R125, R218, PT ;  /* 0x000000da7d00720b */ /* 0x000fc80003fbc000 */
[----:B------:R-:W-:Y:S02]  /*8690*/  FSEL R125, R126, RZ, !P5 ;  /* 0x000000ff7e7d7208 */ /* 0x000fe40006800000 */
[----:B------:R-:W-:Y:S02]  /*86a0*/  SEL R178, RZ, 0x1, P5 ;  /* 0x00000001ffb27807 */ /* 0x000fe40002800000 */
[----:B------:R-:W-:Y:S01]  /*86b0*/  ISETP.NE.AND P5, PT, R133, 0x1, PT ;  /* 0x000000018500780c */ /* 0x000fe20003fa5270 */
[----:B------:R-:W-:Y:S01]  /*86c0*/  FADD.FTZ R124, R136, R125 ;  /* 0x0000007d887c7221 */ /* 0x000fe20000010000 */
[----:B------:R-:W-:-:S03]  /*86d0*/  IMAD.MOV.U32 R125, RZ, RZ, R172 ;  /* 0x000000ffff7d7224 */ /* 0x000fc600078e00ac */
[--C-:B------:R-:W-:Y:S01]  /*86e0*/  @P1 FADD.FTZ R136, R127, R124.reuse ;  /* 0x0000007c7f881221 */ /* 0x100fe20000010000 */
[----:B------:R-:W-:-:S05]  /*86f0*/  @!P1 IMAD.MOV.U32 R136, RZ, RZ, R124 ;  /* 0x000000ffff889224 */ /* 0x000fca00078e007c */
        /* <DEDUP_REMOVED lines=10> */
.L_x_966:
        /* <DEDUP_REMOVED lines=13> */
.L_x_968:
[----:B------:R-:W-:Y:S05]  /*8870*/  BSYNC.RECONVERGENT B2 ;  /* 0x0000000000027941 */ /* 0x000fea0003800200 */
.L_x_967:
        /* <DEDUP_REMOVED lines=43> */
.L_x_965:
[----:B------:R-:W-:Y:S05]  /*8b30*/  BSYNC.RECONVERGENT B1 ;  /* 0x0000000000017941 */ /* 0x000fea0003800200 */
.L_x_964:
[----:B------:R-:W-:Y:S01]  /*8b40*/  I2FP.F32.U32 R124, R125 ;  /* 0x0000007d007c7245 */ /* 0x000fe20000201000 */
[----:B------:R-:W-:Y:S01]  /*8b50*/  IMAD.U32 R126, R179, 0x10000, RZ ;  /* 0x00010000b37e7824 */ /* 0x000fe200078e00ff */
[----:B------:R-:W-:Y:S01]  /*8b60*/  ISETP.NE.AND P6, PT, R132, 0x1, PT ;  /* 0x000000018400780c */ /* 0x000fe20003fc5270 */
[----:B------:R-:W-:Y:S01]  /*8b70*/  BSSY.RECONVERGENT B1, `(.L_x_969) ;  /* 0x000004c000017945 */ /* 0x000fe20003800200 */
[----:B------:R-:W-:Y:S02]  /*8b80*/  IMAD.MOV.U32 R139, RZ, RZ, 0x2 ;  /* 0x00000002ff8b7424 */ /* 0x000fe400078e00ff */
        /* <DEDUP_REMOVED lines=15> */
.L_x_971:
        /* <DEDUP_REMOVED lines=15> */
.L_x_973:
[----:B------:R-:W-:Y:S05]  /*8d70*/  BSYNC.RECONVERGENT B2 ;  /* 0x0000000000027941 */ /* 0x000fea0003800200 */
.L_x_972:
        /* <DEDUP_REMOVED lines=43> */
.L_x_970:
[----:B------:R-:W-:Y:S05]  /*9030*/  BSYNC.RECONVERGENT B1 ;  /* 0x0000000000017941 */ /* 0x000fea0003800200 */
.L_x_969:
[----:B------:R-:W-:Y:S02]  /*9040*/  PRMT R125, R123, 0x7632, R125 ;  /* 0x000076327b7d7816 */ /* 0x000fe4000000007d */
[----:B------:R-:W-:-:S03]  /*9050*/  I2FP.F32.U32 R124, R127 ;  /* 0x0000007f007c7245 */ /* 0x000fc60000201000 */
[----:B------:R-:W-:Y:S02]  /*9060*/  IMAD.U32 R126, R125, 0x10000, RZ ;  /* 0x000100007d7e7824 */ /* 0x000fe400078e00ff */
[----:B------:R-:W-:Y:S02]  /*9070*/  FFMA.FTZ R125, R124, R219, 1.1641532182693481445e-10 ;  /* 0x2f0000007c7d7423 */ /* 0x000fe400000100db */
[----:B------:R-:W-:-:S03]  /*9080*/  FMUL.FTZ R126, R126, R217 ;  /* 0x000000d97e7e7220 */ /* 0x000fc60000410000 */
[----:B------:R-:W-:Y:S02]  /*9090*/  FSETP.GTU.FTZ.AND P6, PT, R125, R218, PT ;  /* 0x000000da7d00720b */ /* 0x000fe40003fdc000 */
[----:B------:R-:W-:Y:S02]  /*90a0*/  @P1 PRMT R125, R119, 0x7632, R125 ;  /* 0x00007632777d1816 */ /* 0x000fe4000000007d */
[----:B------:R-:W-:Y:S02]  /*90b0*/  FSEL R126, R126, RZ, !P6 ;  /* 0x000000ff7e7e7208 */ /* 0x000fe40007000000 */
[----:B------:R-:W-:Y:S02]  /*90c0*/  @P1 SHF.L.U32 R138, R125, 0x10, RZ ;  /* 0x000000107d8a1819 */ /* 0x000fe400000006ff */
[----:B------:R-:W-:Y:S01]  /*90d0*/  SEL R124, RZ, 0x1, P6 ;  /* 0x00000001ff7c7807 */ /* 0x000fe20003000000 */
[----:B------:R-:W-:Y:S01]  /*90e0*/  FADD.FTZ R179, R179, R126 ;  /* 0x0000007eb3b37221 */ /* 0x000fe20000010000 */
[----:B------:R-:W-:-:S02]  /*90f0*/  PRMT R126, R188, 0x5410, R190 ;  /* 0x00005410bc7e7816 */ /* 0x000fc400000000be */
[----:B------:R-:W-:Y:S01]  /*9100*/  PRMT R125, R186, 0x5410, R185 ;  /* 0x00005410ba7d7816 */ /* 0x000fe200000000b9 */
[----:B------:R-:W-:Y:S01]  /*9110*/  @P1 FADD.FTZ R138, R179, R138 ;  /* 0x0000008ab38a1221 */ /* 0x000fe20000010000 */
[--C-:B------:R-:W-:Y:S01]  /*9120*/  @!P1 IMAD.MOV.U32 R138, RZ, RZ, R179.reuse ;  /* 0x000000ffff8a9224 */ /* 0x100fe200078e00b3 */
[----:B------:R-:W-:Y:S02]  /*9130*/  PRMT R179, R124, 0x7610, R179 ;  /* 0x000076107cb37816 */ /* 0x000fe400000000b3 */
[----:B------:R-:W-:Y:S02]  /*9140*/  PRMT R124, R184, 0x5410, R180 ;  /* 0x00005410b87c7816 */ /* 0x000fe400000000b4 */
[----:B------:R-:W-:-:S04]  /*9150*/  F2FP.BF16.F32.PACK_AB R127, RZ, R138 ;  /* 0x0000008aff7f723e */ /* 0x000fc800000010ff */
[----:B------:R-:W-:-:S07]  /*9160*/  PRMT R127, R187, 0x5410, R127 ;  /* 0x00005410bb7f7816 */ /* 0x000fce000000007f */
.L_x_893:
[----:B------:R-:W0:Y:S01]  /*9170*/  LDC.64 R224, c[0x0][0x3a8] ;  /* 0x0000ea00ffe07b82 */ /* 0x000e220000000a00 */
[----:B------:R-:W-:Y:S02]  /*9180*/  SEL R187, RZ, 0x100, !P0 ;  /* 0x00000100ffbb7807 */ /* 0x000fe40004000000 */
[----:B------:R-:W-:Y:S02]  /*9190*/  ISETP.NE.U32.AND P0, PT, R128, RZ, PT ;  /* 0x000000ff8000720c */ /* 0x000fe40003f05070 */
[----:B------:R-:W-:Y:S02]  /*91a0*/  SEL R184, RZ, 0x1000000, !P5 ;  /* 0x01000000ffb87807 */ /* 0x000fe40006800000 */
[----:B------:R-:W-:Y:S01]  /*91b0*/  SEL R180, RZ, 0x10000, !P4 ;  /* 0x00010000ffb47807 */ /* 0x000fe20006000000 */
[----:B------:R-:W1:Y:S01]  /*91c0*/  LDC.64 R222, c[0x0][0x3b0] ;  /* 0x0000ec00ffde7b82 */ /* 0x000e620000000a00 */
[----:B------:R-:W-:Y:S02]  /*91d0*/  ISETP.NE.AND P5, PT, R141, RZ, PT ;  /* 0x000000ff8d00720c */ /* 0x000fe40003fa5270 */
[----:B------:R-:W-:-:S02]  /*91e0*/  ISETP.NE.AND P4, PT, R142, RZ, PT ;  /* 0x000000ff8e00720c */ /* 0x000fc40003f85270 */
[----:B------:R-:W-:Y:S02]  /*91f0*/  ISETP.NE.AND.EX P0, PT, R129, RZ, PT, P0 ;  /* 0x000000ff8100720c */ /* 0x000fe40003f05300 */
[----:B------:R-:W-:Y:S01]  /*9200*/  ISETP.NE.AND P6, PT, R131, RZ, PT ;  /* 0x000000ff8300720c */ /* 0x000fe20003fc5270 */
[----:B------:R-:W2:Y:S01]  /*9210*/  @P1 LDC.64 R190, c[0x0][0x3a0] ;  /* 0x0000e800ffbe1b82 */ /* 0x000ea20000000a00 */
[----:B------:R-:W-:Y:S02]  /*9220*/  SEL R131, RZ, 0x1000000, !P2 ;  /* 0x01000000ff837807 */ /* 0x000fe40005000000 */
[----:B------:R-:W-:Y:S02]  /*9230*/  SEL R128, RZ, 0x10000, !P4 ;  /* 0x00010000ff807807 */ /* 0x000fe40006000000 */
[----:B------:R-:W-:Y:S02]  /*9240*/  SEL R129, RZ, 0x100, !P5 ;  /* 0x00000100ff817807 */ /* 0x000fe40006800000 */
[----:B------:R-:W-:Y:S01]  /*9250*/  LOP3.LUT R187, R187, R184, R180, 0xfe, !PT ;  /* 0x000000b8bbbb7212 */ /* 0x000fe200078efeb4 */
[C---:B0-----:R-:W-:Y:S01]  /*9260*/  IMAD.WIDE.U32 R184, R130.reuse, 0x10, R224 ;  /* 0x0000001082b87825 */ /* 0x041fe200078e00e0 */
[----:B------:R-:W-:Y:S01]  /*9270*/  SEL R186, RZ, 0x1, !P3 ;  /* 0x00000001ffba7807 */ /* 0x000fe20005800000 */
[----:B------:R-:W0:Y:S01]  /*9280*/  @P0 LDC.64 R132, c[0x0][0x398] ;  /* 0x0000e600ff840b82 */ /* 0x000e220000000a00 */
[----:B------:R-:W-:Y:S01]  /*9290*/  LOP3.LUT R129, R129, R131, R128, 0xfe, !PT ;  /* 0x0000008381817212 */ /* 0x000fe200078efe80 */
[----:B------:R-:W-:Y:S01]  /*92a0*/  VIADD R128, R130, 0x20 ;  /* 0x0000002082807836 */ /* 0x000fe20000000000 */
[----:B------:R-:W-:Y:S01]  /*92b0*/  SEL R142, RZ, 0x1, !P6 ;  /* 0x00000001ff8e7807 */ /* 0x000fe20007000000 */
[----:B------:R1:W-:Y:S01]  /*92c0*/  STG.E.128 desc[UR8][R184.64], R124 ;  /* 0x0000007cb8007986 */ /* 0x0003e2000c101d08 */
[----:B------:R-:W-:-:S02]  /*92d0*/  LOP3.LUT R187, R187, R186, RZ, 0xfc, !PT ;  /* 0x000000babbbb7212 */ /* 0x000fc400078efcff */
[----:B------:R-:W-:Y:S01]  /*92e0*/  LOP3.LUT R186, R129, R142, RZ, 0xfc, !PT ;  /* 0x0000008e81ba7212 */ /* 0x000fe200078efcff */
[----:B-1----:R-:W-:-:S04]  /*92f0*/  IMAD.WIDE.U32 R124, R130, 0x8, R222 ;  /* 0x00000008827c7825 */ /* 0x002fc800078e00de */
[C---:B------:R-:W-:Y:S01]  /*9300*/  IMAD.WIDE.U32 R184, R128.reuse, 0x10, R134 ;  /* 0x0000001080b87825 */ /* 0x040fe200078e0086 */
[----:B------:R1:W-:Y:S03]  /*9310*/  STG.E.64 desc[UR8][R124.64], R186 ;  /* 0x000000ba7c007986 */ /* 0x0003e6000c101b08 */
[----:B--2---:R-:W-:-:S04]  /*9320*/  @P1 IMAD.WIDE.U32 R126, R128, 0x10, R190 ;  /* 0x00000010807e1825 */ /* 0x004fc800078e00be */
[----:B0-----:R-:W-:Y:S01]  /*9330*/  @P0 IMAD.WIDE.U32 R132, R128, 0x10, R132 ;  /* 0x0000001080840825 */ /* 0x001fe200078e0084 */
[----:B-1----:R-:W-:Y:S06]  /*9340*/  @!P0 BRA `(.L_x_974) ;  /* 0x0000000000508947 */ /* 0x002fec0003800000 */
[----:B------:R-:W-:Y:S01]  /*9350*/  IMAD.U32 R131, R178, 0x10000, RZ ;  /* 0x00010000b2837824 */ /* 0x000fe200078e00ff */
        /* <DEDUP_REMOVED lines=19> */
.L_x_974:
[----:B------:R1:W5:Y:S04]  /*9490*/  @P1 LDG.E.128 R116, desc[UR8][R126.64] ;  /* 0x000000087e741981 */ /* 0x000368000c1e1d00 */
[----:B------:R1:W5:Y:S04]  /*94a0*/  @P0 LDG.E.128 R120, desc[UR8][R132.64] ;  /* 0x0000000884780981 */ /* 0x000368000c1e1d00 */
[----:B0-----:R1:W5:Y:S01]  /*94b0*/  LDG.E.128 R124, desc[UR8][R184.64] ;  /* 0x00000008b87c7981 */ /* 0x001362000c1e1d00 */
[----:B------:R-:W-:Y:S05]  /*94c0*/  @!P0 BRA `(.L_x_975) ;  /* 0x0000005000808947 */ /* 0x000fea0003800000 */
[----:B------:R-:W-:Y:S01]  /*94d0*/  ISETP.NE.AND P2, PT, R139, 0x1, PT ;  /* 0x000000018b00780c */ /* 0x000fe20003f45270 */
[----:B------:R-:W-:Y:S01]  /*94e0*/  BSSY.RECONVERGENT B1, `(.L_x_976) ;  /* 0x0000047000017945 */ /* 0x000fe20003800200 */
[----:B-1----:R-:W-:Y:S02]  /*94f0*/  HFMA2 R133, -RZ, RZ, 0, 1.1920928955078125e-07 ;  /* 0x00000002ff857431 */ /* 0x002fe400000001ff */
[----:B------:R-:W-:Y:S02]  /*9500*/  IMAD.MOV.U32 R129, RZ, RZ, R172 ;  /* 0x000000ffff817224 */ /* 0x000fe400078e00ac */
[----:B------:R-:W-:-:S07]  /*9510*/  IMAD.MOV.U32 R142, RZ, RZ, R140 ;  /* 0x000000ffff8e7224 */ /* 0x000fce00078e008c */
[----:B------:R-:W-:Y:S05]  /*9520*/  @!P2 BRA `(.L_x_977) ;  /* 0x000000040008a947 */ /* 0x000fea0003800000 */
[----:B------:R-:W-:-:S13]  /*9530*/  ISETP.NE.AND P2, PT, R139, 0x3, PT ;  /* 0x000000038b00780c */ /* 0x000fda0003f45270 */
[----:B------:R-:W-:Y:S05]  /*9540*/  @!P2 BRA `(.L_x_978) ;  /* 0x000000000020a947 */ /* 0x000fea0003800000 */
[----:B------:R-:W-:-:S13]  /*9550*/  ISETP.NE.AND P2, PT, R139, 0x2, PT ;  /* 0x000000028b00780c */ /* 0x000fda0003f45270 */
[----:B------:R-:W-:Y:S01]  /*9560*/  @!P2 IMAD.MOV.U32 R133, RZ, RZ, 0x3 ;  /* 0x00000003ff85a424 */ /* 0x000fe200078e00ff */
[----:B------:R-:W-:Y:S01]  /*9570*/  @!P2 MOV R142, R140 ;  /* 0x0000008c008ea202 */ /* 0x000fe20000000f00 */
[----:B------:R-:W-:Y:S01]  /*9580*/  @!P2 IMAD.MOV.U32 R129, RZ, RZ, R5 ;  /* 0x000000ffff81a224 */ /* 0x000fe200078e0005 */
[----:B------:R-:W-:Y:S01]  /*9590*/  @P2 MOV R129, R6 ;  /* 0x0000000600812202 */ /* 0x000fe20000000f00 */
[----:B------:R-:W-:Y:S02]  /*95a0*/  @P2 VIADD R133, R139, 0x1 ;  /* 0x000000018b852836 */ /* 0x000fe40000000000 */
[----:B------:R-:W-:Y:S01]  /*95b0*/  @P2 IMAD.MOV.U32 R142, RZ, RZ, R140 ;  /* 0x000000ffff8e2224 */ /* 0x000fe200078e008c */
[----:B------:R-:W-:Y:S06]  /*95c0*/  BRA `(.L_x_977) ;  /* 0x0000000000e07947 */ /* 0x000fec0003800000 */
.L_x_978:
        /* <DEDUP_REMOVED lines=13> */
.L_x_980:
[----:B------:R-:W-:Y:S05]  /*96a0*/  BSYNC.RECONVERGENT B2 ;  /* 0x0000000000027941 */ /* 0x000fea0003800200 */
.L_x_979:
        /* <DEDUP_REMOVED lines=40> */
[----:B------:R-:W-:Y:S01]  /*9930*/  IMAD.MOV.U32 R133, RZ, RZ, RZ ;  /* 0x000000ffff857224 */ /* 0x000fe200078e00ff */
[----:B------:R-:W-:-:S07]  /*9940*/  MOV R142, R132 ;  /* 0x00000084008e7202 */ /* 0x000fce0000000f00 */
.L_x_977:
[----:B------:R-:W-:Y:S05]  /*9950*/  BSYNC.RECONVERGENT B1 ;  /* 0x0000000000017941 */ /* 0x000fea0003800200 */
.L_x_976:
[----:B------:R-:W-:Y:S01]  /*9960*/  I2FP.F32.U32 R132, R129 ;  /* 0x0000008100847245 */ /* 0x000fe20000201000 */
[----:B------:R-:W-:Y:S01]  /*9970*/  BSSY.RECONVERGENT B1, `(.L_x_981) ;  /* 0x000004e000017945 */ /* 0x000fe20003800200 */
[----:B------:R-:W-:Y:S01]  /*9980*/  ISETP.NE.AND P3, PT, R133, 0x1, PT ;  /* 0x000000018500780c */ /* 0x000fe20003f65270 */
[----:B------:R-:W-:Y:S01]  /*9990*/  HFMA2 R139, -RZ, RZ, 0, 1.1920928955078125e-07 ;  /* 0x00000002ff8b7431 */ /* 0x000fe200000001ff */
[----:B------:R-:W-:Y:S01]  /*99a0*/  LOP3.LUT R182, R182, 0xffffffef, RZ, 0xc0, !PT ;  /* 0xffffffefb6b67812 */ /* 0x000fe200078ec0ff */
[----:B------:R-:W-:Y:S01]  /*99b0*/  FFMA.FTZ R129, R132, R219, 1.1641532182693481445e-10 ;  /* 0x2f00000084817423 */ /* 0x000fe200000100db */
[C---:B-----5:R-:W-:Y:S01]  /*99c0*/  IMAD.U32 R132, R124.reuse, 0x10000, RZ ;  /* 0x000100007c847824 */ /* 0x060fe200078e00ff */
[----:B------:R-:W-:Y:S01]  /*99d0*/  PRMT R124, R124, 0x7632, R124 ;  /* 0x000076327c7c7816 */ /* 0x000fe2000000007c */
[----:B------:R-:W-:Y:S02]  /*99e0*/  IMAD.MOV.U32 R131, RZ, RZ, R172 ;  /* 0x000000ffff837224 */ /* 0x000fe400078e00ac */
[----:B------:R-:W-:Y:S01]  /*99f0*/  FSETP.GTU.FTZ.AND P2, PT, R129, R218, PT ;  /* 0x000000da8100720b */ /* 0x000fe20003f5c000 */
[----:B------:R-:W-:-:S03]  /*9a00*/  FMUL.FTZ R129, R132, R217 ;  /* 0x000000d984817220 */ /* 0x000fc60000410000 */
[----:B------:R-:W-:Y:S02]  /*9a10*/  PLOP3.LUT P4, PT, P2, PT, PT, 0x8, 0x80 ;  /* 0x000000000080781c */ /* 0x000fe4000178e170 */
[----:B------:R-:W-:-:S11]  /*9a20*/  FSEL R129, R129, RZ, !P2 ;  /* 0x000000ff81817208 */ /* 0x000fd60005000000 */
        /* <DEDUP_REMOVED lines=10> */
.L_x_983:
        /* <DEDUP_REMOVED lines=13> */
.L_x_985:
[----:B------:R-:W-:Y:S05]  /*9ba0*/  BSYNC.RECONVERGENT B2 ;  /* 0x0000000000027941 */ /* 0x000fea0003800200 */
.L_x_984:
[----:B------:R-:W-:Y:S01]  /*9bb0*/  IMAD.WIDE.U32 R140, R0, -0x326172a9, RZ ;  /* 0xcd9e8d57008c7825 */ /* 0x000fe200078e00ff */
[----:B------:R-:W-:-:S03]  /*9bc0*/  LOP3.LUT R132, R170, UR7, R175, 0x96, !PT ;  /* 0x00000007aa847c12 */ /* 0x000fc6000f8e96af */
[----:B------:R-:W-:Y:S01]  /*9bd0*/  IMAD.MOV.U32 R131, RZ, RZ, R142 ;  /* 0x000000ffff837224 */ /* 0x000fe200078e008e */
[----:B------:R-:W-:Y:S01]  /*9be0*/  LOP3.LUT R172, R4, UR6, R141, 0x96, !PT ;  /* 0x0000000604ac7c12 */ /* 0x000fe2000f8e968d */
[----:B------:R-:W-:-:S04]  /*9bf0*/  IMAD.WIDE.U32 R132, R132, -0x326172a9, RZ ;  /* 0xcd9e8d5784847825 */ /* 0x000fc800078e00ff */
[----:B------:R-:W-:Y:S01]  /*9c00*/  IMAD.WIDE.U32 R172, R172, -0x2daee0ad, RZ ;  /* 0xd2511f53acac7825 */ /* 0x000fe200078e00ff */
[----:B------:R-:W-:-:S03]  /*9c10*/  LOP3.LUT R175, R203, R140, R133, 0x96, !PT ;  /* 0x0000008ccbaf7212 */ /* 0x000fc600078e9685 */
[----:B------:R-:W-:Y:S01]  /*9c20*/  IMAD.MOV.U32 R139, RZ, RZ, RZ ;  /* 0x000000ffff8b7224 */ /* 0x000fe200078e00ff */
        /* <DEDUP_REMOVED lines=33> */
[----:B------:R-:W-:-:S07]  /*9e40*/  LOP3.LUT R5, R140, UR27, R133, 0x96, !PT ;  /* 0x0000001b8c057c12 */ /* 0x000fce000f8e9685 */
.L_x_982:
[----:B------:R-:W-:Y:S05]  /*9e50*/  BSYNC.RECONVERGENT B1 ;  /* 0x0000000000017941 */ /* 0x000fea0003800200 */
.L_x_981:
[----:B------:R-:W-:Y:S01]  /*9e60*/  I2FP.F32.U32 R132, R131 ;  /* 0x0000008300847245 */ /* 0x000fe20000201000 */
[----:B------:R-:W-:Y:S01]  /*9e70*/  @P1 IMAD.U32 R214, R116, 0x10000, RZ ;  /* 0x0001000074d61824 */ /* 0x000fe200078e00ff */
[----:B------:R-:W-:Y:S01]  /*9e80*/  SHF.L.U32 R140, R120, 0x10, RZ ;  /* 0x00000010788c7819 */ /* 0x000fe200000006ff */
[----:B------:R-:W-:Y:S01]  /*9e90*/  BSSY.RECONVERGENT B1, `(.L_x_986) ;  /* 0x000004e000017945 */ /* 0x000fe20003800200 */
[----:B------:R-:W-:Y:S01]  /*9ea0*/  ISETP.NE.AND P3, PT, R139, 0x1, PT ;  /* 0x000000018b00780c */ /* 0x000fe20003f65270 */
[----:B------:R-:W-:Y:S01]  /*9eb0*/  FFMA.FTZ R131, R132, R219, 1.1641532182693481445e-10 ;  /* 0x2f00000084837423 */ /* 0x000fe200000100db */
[----:B------:R-:W-:Y:S02]  /*9ec0*/  IMAD.MOV.U32 R133, RZ, RZ, 0x2 ;  /* 0x00000002ff857424 */ /* 0x000fe400078e00ff */
[----:B------:R-:W-:Y:S02]  /*9ed0*/  FMUL.FTZ R132, R140, R217 ;  /* 0x000000d98c847220 */ /* 0x000fe40000410000 */
[----:B------:R-:W-:-:S04]  /*9ee0*/  FSETP.GTU.FTZ.AND P2, PT, R131, R218, PT ;  /* 0x000000da8300720b */ /* 0x000fc80003f5c000 */
[----:B------:R-:W-:Y:S02]  /*9ef0*/  FSEL R132, R132, RZ, !P2 ;  /* 0x000000ff84847208 */ /* 0x000fe40005000000 */
[----:B------:R-:W-:-:S03]  /*9f00*/  SEL R171, RZ, 0x1, P2 ;  /* 0x00000001ffab7807 */ /* 0x000fc60001000000 */
[----:B------:R-:W-:-:S04]  /*9f10*/  FADD.FTZ R129, R129, R132 ;  /* 0x0000008481817221 */ /* 0x000fc80000010000 */
[--C-:B------:R-:W-:Y:S01]  /*9f20*/  @P1 FADD.FTZ R214, R214, R129.reuse ;  /* 0x00000081d6d61221 */ /* 0x100fe20000010000 */
        /* <DEDUP_REMOVED lines=12> */
.L_x_988:
        /* <DEDUP_REMOVED lines=13> */
.L_x_990:
[----:B------:R-:W-:Y:S05]  /*a0c0*/  BSYNC.RECONVERGENT B2 ;  /* 0x0000000000027941 */ /* 0x000fea0003800200 */
.L_x_989:
        /* <DEDUP_REMOVED lines=41> */
[----:B------:R-:W-:-:S07]  /*a360*/  IMAD.MOV.U32 R133, RZ, RZ, RZ ;  /* 0x000000ffff857224 */ /* 0x000fce00078e00ff */
.L_x_987:
[----:B------:R-:W-:Y:S05]  /*a370*/  BSYNC.RECONVERGENT B1 ;  /* 0x0000000000017941 */ /* 0x000fea0003800200 */
.L_x_986:
        /* <DEDUP_REMOVED lines=21> */
.L_x_993:
        /* <DEDUP_REMOVED lines=13> */
.L_x_995:
[----:B------:R-:W-:Y:S05]  /*a5a0*/  BSYNC.RECONVERGENT B2 ;  /* 0x0000000000027941 */ /* 0x000fea0003800200 */
.L_x_994:
        /* <DEDUP_REMOVED lines=42> */
.L_x_992:
[----:B------:R-:W-:Y:S05]  /*a850*/  BSYNC.RECONVERGENT B1 ;  /* 0x0000000000017941 */ /* 0x000fea0003800200 */
.L_x_991:
[----:B------:R-:W-:Y:S01]  /*a860*/  I2FP.F32.U32 R132, R131 ;  /* 0x0000008300847245 */ /* 0x000fe20000201000 */
[----:B------:R-:W-:Y:S01]  /*a870*/  BSSY.RECONVERGENT B1, `(.L_x_996) ;  /* 0x0000053000017945 */ /* 0x000fe20003800200 */
[----:B------:R-:W-:Y:S02]  /*a880*/  PRMT R131, R120, 0x7632, R131 ;  /* 0x0000763278837816 */ /* 0x000fe40000000083 */
[----:B------:R-:W-:Y:S02]  /*a890*/  ISETP.NE.AND P3, PT, R139, 0x1, PT ;  /* 0x000000018b00780c */ /* 0x000fe40003f65270 */
[----:B------:R-:W-:Y:S01]  /*a8a0*/  SHF.L.U32 R140, R131, 0x10, RZ ;  /* 0x00000010838c7819 */ /* 0x000fe200000006ff */
[----:B------:R-:W-:Y:S01]  /*a8b0*/  FFMA.FTZ R131, R132, R219, 1.1641532182693481445e-10 ;  /* 0x2f00000084837423 */ /* 0x000fe200000100db */
[----:B------:R-:W-:-:S03]  /*a8c0*/  IMAD.MOV.U32 R132, RZ, RZ, 0x2 ;  /* 0x00000002ff847424 */ /* 0x000fc600078e00ff */
[----:B------:R-:W-:Y:S01]  /*a8d0*/  FMUL.FTZ R140, R140, R217 ;  /* 0x000000d98c8c7220 */ /* 0x000fe20000410000 */
[----:B------:R-:W-:Y:S02]  /*a8e0*/  FSETP.GTU.FTZ.AND P2, PT, R131, R218, PT ;  /* 0x000000da8300720b */ /* 0x000fe40003f5c000 */
[----:B------:R-:W-:Y:S02]  /*a8f0*/  @P1 PRMT R131, R116, 0x7632, R131 ;  /* 0x0000763274831816 */ /* 0x000fe40000000083 */
[----:B------:R-:W-:Y:S02]  /*a900*/  FSEL R133, R140, RZ, !P2 ;  /* 0x000000ff8c857208 */ /* 0x000fe40005000000 */
[----:B------:R-:W-:Y:S01]  /*a910*/  SEL R173, RZ, 0x1, P2 ;  /* 0x00000001ffad7807 */ /* 0x000fe20001000000 */
[----:B------:R-:W-:Y:S02]  /*a920*/  @P1 IMAD.U32 R131, R131, 0x10000, RZ ;  /* 0x0001000083831824 */ /* 0x000fe400078e00ff */
        /* <DEDUP_REMOVED lines=14> */
.L_x_998:
        /* <DEDUP_REMOVED lines=13> */
.L_x_1000:
[----:B------:R-:W-:Y:S05]  /*aae0*/  BSYNC.RECONVERGENT B2 ;  /* 0x0000000000027941 */ /* 0x000fea0003800200 */
.L_x_999:
        /* <DEDUP_REMOVED lines=40> */
[----:B------:R-:W-:Y:S01]  /*ad70*/  IMAD.MOV.U32 R142, RZ, RZ, R132 ;  /* 0x000000ffff8e7224 */ /* 0x000fe200078e0084 */
[----:B------:R-:W-:Y:S01]  /*ad80*/  LOP3.LUT R5, R140, UR27, R133, 0x96, !PT ;  /* 0x0000001b8c057c12 */ /* 0x000fe2000f8e9685 */
[----:B------:R-:W-:-:S07]  /*ad90*/  IMAD.MOV.U32 R132, RZ, RZ, RZ ;  /* 0x000000ffff847224 */ /* 0x000fce00078e00ff */
.L_x_997:
[----:B------:R-:W-:Y:S05]  /*ada0*/  BSYNC.RECONVERGENT B1 ;  /* 0x0000000000017941 */ /* 0x000fea0003800200 */
.L_x_996:
[----:B------:R-:W-:Y:S01]  /*adb0*/  I2FP.F32.U32 R124, R124 ;  /* 0x0000007c007c7245 */ /* 0x000fe20000201000 */
[----:B------:R-:W-:Y:S01]  /*adc0*/  BSSY.RECONVERGENT B1, `(.L_x_1001) ;  /* 0x000004e000017945 */ /* 0x000fe20003800200 */
[----:B------:R-:W-:Y:S02]  /*add0*/  ISETP.NE.AND P3, PT, R132, 0x1, PT ;  /* 0x000000018400780c */ /* 0x000fe40003f65270 */
[C---:B------:R-:W-:Y:S01]  /*ade0*/  PRMT R139, R125.reuse, 0x7632, R139 ;  /* 0x000076327d8b7816 */ /* 0x040fe2000000008b */
[----:B------:R-:W-:Y:S01]  /*adf0*/  FFMA.FTZ R133, R124, R219, 1.1641532182693481445e-10 ;  /* 0x2f0000007c857423 */ /* 0x000fe200000100db */
[----:B------:R-:W-:Y:S01]  /*ae00*/  SHF.L.U32 R124, R125, 0x10, RZ ;  /* 0x000000107d7c7819 */ /* 0x000fe200000006ff */
[----:B------:R-:W-:-:S03]  /*ae10*/  IMAD.MOV.U32 R125, RZ, RZ, R172 ;  /* 0x000000ffff7d7224 */ /* 0x000fc600078e00ac */
[----:B------:R-:W-:Y:S01]  /*ae20*/  FSETP.GTU.FTZ.AND P2, PT, R133, R218, PT ;  /* 0x000000da8500720b */ /* 0x000fe20003f5c000 */
[----:B------:R-:W-:Y:S01]  /*ae30*/  FMUL.FTZ R124, R124, R217 ;  /* 0x000000d97c7c7220 */ /* 0x000fe20000410000 */
[----:B------:R-:W-:Y:S02]  /*ae40*/  IMAD.MOV.U32 R133, RZ, RZ, 0x2 ;  /* 0x00000002ff857424 */ /* 0x000fe400078e00ff */
        /* <DEDUP_REMOVED lines=12> */
.L_x_1003:
        /* <DEDUP_REMOVED lines=13> */
.L_x_1005:
[----:B------:R-:W-:Y:S05]  /*afe0*/  BSYNC.RECONVERGENT B2 ;  /* 0x0000000000027941 */ /* 0x000fea0003800200 */
.L_x_1004:
        /* <DEDUP_REMOVED lines=40> */
[----:B------:R-:W-:Y:S01]  /*b270*/  LOP3.LUT R5, R132, UR27, R125, 0x96, !PT ;  /* 0x0000001b84057c12 */ /* 0x000fe2000f8e967d */
[----:B------:R-:W-:Y:S01]  /*b280*/  IMAD.MOV.U32 R125, RZ, RZ, R142 ;  /* 0x000000ffff7d7224 */ /* 0x000fe200078e008e */
[----:B------:R-:W-:-:S07]  /*b290*/  MOV R142, R124 ;  /* 0x0000007c008e7202 */ /* 0x000fce0000000f00 */
.L_x_1002:
[----:B------:R-:W-:Y:S05]  /*b2a0*/  BSYNC.RECONVERGENT B1 ;  /* 0x0000000000017941 */ /* 0x000fea0003800200 */
.L_x_1001:
        /* <DEDUP_REMOVED lines=11> */
[----:B------:R-:W-:Y:S01]  /*b360*/  FADD.FTZ R176, R176, R125 ;  /* 0x0000007db0b07221 */ /* 0x000fe20000010000 */
[----:B------:R-:W-:-:S03]  /*b370*/  IMAD.MOV.U32 R125, RZ, RZ, R172 ;  /* 0x000000ffff7d7224 */ /* 0x000fc600078e00ac */
[----:B------:R-:W-:Y:S01]  /*b380*/  @P1 FADD.FTZ R211, R211, R176 ;  /* 0x000000b0d3d31221 */ /* 0x000fe20000010000 */
[----:B------:R-:W-:-:S04]  /*b390*/  @!P1 MOV R211, R176 ;  /* 0x000000b000d39202 */ /* 0x000fc80000000f00 */
        /* <DEDUP_REMOVED lines=10> */
.L_x_1008:
        /* <DEDUP_REMOVED lines=13> */
.L_x_1010:
[----:B------:R-:W-:Y:S05]  /*b510*/  BSYNC.RECONVERGENT B2 ;  /* 0x0000000000027941 */ /* 0x000fea0003800200 */
.L_x_1009:
        /* <DEDUP_REMOVED lines=43> */
.L_x_1007:
[----:B------:R-:W-:Y:S05]  /*b7d0*/  BSYNC.RECONVERGENT B1 ;  /* 0x0000000000017941 */ /* 0x000fea0003800200 */
.L_x_1006:
        /* <DEDUP_REMOVED lines=9> */
[----:B------:R-:W-:Y:S02]  /*b870*/  FSEL R139, R132, RZ, !P3 ;  /* 0x000000ff848b7208 */ /* 0x000fe40005800000 */
[----:B------:R-:W-:-:S04]  /*b880*/  PLOP3.LUT P3, PT, P3, PT, PT, 0x8, 0x80 ;  /* 0x000000000080781c */ /* 0x000fc80001f6e170 */
        /* <DEDUP_REMOVED lines=10> */
.L_x_1013:
        /* <DEDUP_REMOVED lines=13> */
.L_x_1015:
[----:B------:R-:W-:Y:S05]  /*ba00*/  BSYNC.RECONVERGENT B2 ;  /* 0x0000000000027941 */ /* 0x000fea0003800200 */
.L_x_1014:
        /* <DEDUP_REMOVED lines=38> */
[----:B------:R-:W-:Y:S02]  /*bc70*/  LOP3.LUT R6, R176, UR26, R141, 0x96, !PT ;  /* 0x0000001ab0067c12 */ /* 0x000fe4000f8e968d */
[----:B------:R-:W-:Y:S02]  /*bc80*/  MOV R172, R140 ;  /* 0x0000008c00ac7202 */ /* 0x000fe40000000f00 */
[----:B------:R-:W-:Y:S01]  /*bc90*/  LOP3.LUT R5, R132, UR27, R125, 0x96, !PT ;  /* 0x0000001b84057c12 */ /* 0x000fe2000f8e967d */
[----:B------:R-:W-:Y:S02]  /*bca0*/  IMAD.MOV.U32 R125, RZ, RZ, R142 ;  /* 0x000000ffff7d7224 */ /* 0x000fe400078e008e */
[----:B------:R-:W-:-:S07]  /*bcb0*/  IMAD.MOV.U32 R142, RZ, RZ, R124 ;  /* 0x000000ffff8e7224 */ /* 0x000fce00078e007c */
.L_x_1012:
[----:B------:R-:W-:Y:S05]  /*bcc0*/  BSYNC.RECONVERGENT B1 ;  /* 0x0000000000017941 */ /* 0x000fea0003800200 */
.L_x_1011:
        /* <DEDUP_REMOVED lines=9> */
[----:B------:R-:W-:Y:S01]  /*bd60*/  @P1 IMAD.U32 R124, R124, 0x10000, RZ ;  /* 0x000100007c7c1824 */ /* 0x000fe200078e00ff */
[----:B------:R-:W-:Y:S02]  /*bd70*/  MOV R125, R172 ;  /* 0x000000ac007d7202 */ /* 0x000fe40000000f00 */
[----:B------:R-:W-:Y:S02]  /*bd80*/  FSEL R132, R132, RZ, !P2 ;  /* 0x000000ff84847208 */ /* 0x000fe40005000000 */
[----:B------:R-:W-:Y:S02]  /*bd90*/  SEL R175, RZ, 0x1, P2 ;  /* 0x00000001ffaf7807 */ /* 0x000fe40001000000 */
[----:B------:R-:W-:Y:S01]  /*bda0*/  ISETP.NE.AND P2, PT, R133, 0x1, PT ;  /* 0x000000018500780c */ /* 0x000fe20003f45270 */
[----:B------:R-:W-:-:S04]  /*bdb0*/  FADD.FTZ R139, R139, R132 ;  /* 0x000000848b8b7221 */ /* 0x000fc80000010000 */
[----:B------:R-:W-:Y:S01]  /*bdc0*/  @P1 FADD.FTZ R213, R139, R124 ;  /* 0x0000007c8bd51221 */ /* 0x000fe20000010000 */
[----:B------:R-:W-:-:S05]  /*bdd0*/  @!P1 IMAD.MOV.U32 R213, RZ, RZ, R139 ;  /* 0x000000ffffd59224 */ /* 0x000fca00078e008b */
        /* <DEDUP_REMOVED lines=10> */
.L_x_1018:
        /* <DEDUP_REMOVED lines=13> */
.L_x_1020:
[----:B------:R-:W-:Y:S05]  /*bf50*/  BSYNC.RECONVERGENT B2 ;  /* 0x0000000000027941 */ /* 0x000fea0003800200 */
.L_x_1019:
        /* <DEDUP_REMOVED lines=43> */
.L_x_1017:
[----:B------:R-:W-:Y:S05]  /*c210*/  BSYNC.RECONVERGENT B1 ;  /* 0x0000000000017941 */ /* 0x000fea0003800200 */
.L_x_1016:
[----:B------:R-:W-:Y:S01]  /*c220*/  I2FP.F32.U32 R124, R125 ;  /* 0x0000007d007c7245 */ /* 0x000fe20000201000 */
[----:B------:R-:W-:Y:S01]  /*c230*/  BSSY.RECONVERGENT B1, `(.L_x_1021) ;  /* 0x000004d000017945 */ /* 0x000fe20003800200 */
[----:B------:R-:W-:Y:S01]  /*c240*/  ISETP.NE.AND P3, PT, R140, 0x1, PT ;  /* 0x000000018c00780c */ /* 0x000fe20003f65270 */
[----:B------:R-:W-:Y:S01]  /*c250*/  IMAD.MOV.U32 R133, RZ, RZ, 0x2 ;  /* 0x00000002ff857424 */ /* 0x000fe200078e00ff */
[----:B------:R-:W-:Y:S01]  /*c260*/  SHF.L.U32 R132, R126, 0x10, RZ ;  /* 0x000000107e847819 */ /* 0x000fe200000006ff */
[----:B------:R-:W-:Y:S01]  /*c270*/  FFMA.FTZ R125, R124, R219, 1.1641532182693481445e-10 ;  /* 0x2f0000007c7d7423 */ /* 0x000fe200000100db */
[----:B------:R-:W-:-:S03]  /*c280*/  PRMT R126, R126, 0x7632, R126 ;  /* 0x000076327e7e7816 */ /* 0x000fc6000000007e */
[----:B------:R-:W-:Y:S01]  /*c290*/  FMUL.FTZ R132, R132, R217 ;  /* 0x000000d984847220 */ /* 0x000fe20000410000 */
        /* <DEDUP_REMOVED lines=13> */
.L_x_1023:
        /* <DEDUP_REMOVED lines=13> */
.L_x_1025:
[----:B------:R-:W-:Y:S05]  /*c440*/  BSYNC.RECONVERGENT B2 ;  /* 0x0000000000027941 */ /* 0x000fea0003800200 */
.L_x_1024:
        /* <DEDUP_REMOVED lines=43> */
.L_x_1022:
[----:B------:R-:W-:Y:S05]  /*c700*/  BSYNC.RECONVERGENT B1 ;  /* 0x0000000000017941 */ /* 0x000fea0003800200 */
.L_x_1021:
[----:B------:R-:W-:Y:S01]  /*c710*/  I2FP.F32.U32 R124, R125 ;  /* 0x0000007d007c7245 */ /* 0x000fe20000201000 */
[----:B------:R-:W-:Y:S01]  /*c720*/  IMAD.U32 R132, R122, 0x10000, RZ ;  /* 0x000100007a847824 */ /* 0x000fe200078e00ff */
[----:B------:R-:W-:Y:S01]  /*c730*/  BSSY.RECONVERGENT B1, `(.L_x_1026) ;  /* 0x0000050000017945 */ /* 0x000fe20003800200 */
[----:B------:R-:W-:Y:S02]  /*c740*/  @P1 IMAD.U32 R192, R118, 0x10000, RZ ;  /* 0x0001000076c01824 */ /* 0x000fe400078e00ff */
[----:B------:R-:W-:Y:S01]  /*c750*/  FFMA.FTZ R125, R124, R219, 1.1641532182693481445e-10 ;  /* 0x2f0000007c7d7423 */ /* 0x000fe200000100db */
[----:B------:R-:W-:-:S04]  /*c760*/  FMUL.FTZ R124, R132, R217 ;  /* 0x000000d9847c7220 */ /* 0x000fc80000410000 */
[----:B------:R-:W-:Y:S01]  /*c770*/  FSETP.GTU.FTZ.AND P3, PT, R125, R218, PT ;  /* 0x000000da7d00720b */ /* 0x000fe20003f7c000 */
[----:B------:R-:W-:-:S03]  /*c780*/  IMAD.MOV.U32 R125, RZ, RZ, R172 ;  /* 0x000000ffff7d7224 */ /* 0x000fc600078e00ac */
[----:B------:R-:W-:Y:S02]  /*c790*/  FSEL R124, R124, RZ, !P3 ;  /* 0x000000ff7c7c7208 */ /* 0x000fe40005800000 */
[----:B------:R-:W-:Y:S02]  /*c7a0*/  SEL R176, RZ, 0x1, P3 ;  /* 0x00000001ffb07807 */ /* 0x000fe40001800000 */
[----:B------:R-:W-:Y:S01]  /*c7b0*/  ISETP.NE.AND P3, PT, R133, 0x1, PT ;  /* 0x000000018500780c */ /* 0x000fe20003f65270 */
[----:B------:R-:W-:-:S04]  /*c7c0*/  FADD.FTZ R139, R139, R124 ;  /* 0x0000007c8b8b7221 */ /* 0x000fc80000010000 */
[----:B------:R-:W-:Y:S01]  /*c7d0*/  @P1 FADD.FTZ R192, R192, R139 ;  /* 0x0000008bc0c01221 */ /* 0x000fe20000010000 */
[----:B------:R-:W-:Y:S01]  /*c7e0*/  @!P1 MOV R192, R139 ;  /* 0x0000008b00c09202 */ /* 0x000fe20000000f00 */
[----:B------:R-:W-:-:S03]  /*c7f0*/  IMAD.MOV.U32 R139, RZ, RZ, 0x2 ;  /* 0x00000002ff8b7424 */ /* 0x000fc600078e00ff */
        /* <DEDUP_REMOVED lines=10> */
.L_x_1028:
        /* <DEDUP_REMOVED lines=13> */
.L_x_1030:
[----:B------:R-:W-:Y:S05]  /*c970*/  BSYNC.RECONVERGENT B2 ;  /* 0x0000000000027941 */ /* 0x000fea0003800200 */
.L_x_1029:
[----:B------:R-:W-:Y:S01]  /*c980*/  IMAD.WIDE.U32 R132, R0, -0x326172a9, RZ ;  /* 0xcd9e8d5700847825 */ /* 0x000fe200078e00ff */
[----:B------:R-:W-:-:S03]  /*c990*/  LOP3.LUT R124, R170, UR7, R191, 0x96, !PT ;  /* 0x00000007aa7c7c12 */ /* 0x000fc6000f8e96bf */
[----:B------:R-:W-:Y:S01]  /*c9a0*/  IMAD.MOV.U32 R139, RZ, RZ, RZ ;  /* 0x000000ffff8b7224 */ /* 0x000fe200078e00ff */
        /* <DEDUP_REMOVED lines=40> */
.L_x_1027:
[----:B------:R-:W-:Y:S05]  /*cc30*/  BSYNC.RECONVERGENT B1 ;  /* 0x0000000000017941 */ /* 0x000fea0003800200 */
.L_x_1026:
        /* <DEDUP_REMOVED lines=20> */
.L_x_1033:
        /* <DEDUP_REMOVED lines=13> */
.L_x_1035:
[----:B------:R-:W-:Y:S05]  /*ce50*/  BSYNC.RECONVERGENT B2 ;  /* 0x0000000000027941 */ /* 0x000fea0003800200 */
.L_x_1034:
        /* <DEDUP_REMOVED lines=43> */
.L_x_1032:
[----:B------:R-:W-:Y:S05]  /*d110*/  BSYNC.RECONVERGENT B1 ;  /* 0x0000000000017941 */ /* 0x000fea0003800200 */
.L_x_1031:
[----:B------:R-:W-:Y:S01]  /*d120*/  I2FP.F32.U32 R124, R132 ;  /* 0x00000084007c7245 */ /* 0x000fe20000201000 */
[----:B------:R-:W-:Y:S01]  /*d130*/  BSSY.RECONVERGENT B1, `(.L_x_1036) ;  /* 0x0000053000017945 */ /* 0x000fe20003800200 */
[----:B------:R-:W-:-:S04]  /*d140*/  PRMT R125, R122, 0x7632, R125 ;  /* 0x000076327a7d7816 */ /* 0x000fc8000000007d */
[----:B------:R-:W-:Y:S01]  /*d150*/  SHF.L.U32 R132, R125, 0x10, RZ ;  /* 0x000000107d847819 */ /* 0x000fe200000006ff */
[----:B------:R-:W-:Y:S01]  /*d160*/  FFMA.FTZ R125, R124, R219, 1.1641532182693481445e-10 ;  /* 0x2f0000007c7d7423 */ /* 0x000fe200000100db */
[----:B------:R-:W-:-:S03]  /*d170*/  @P1 PRMT R124, R118, 0x7632, R124 ;  /* 0x00007632767c1816 */ /* 0x000fc6000000007c */
[----:B------:R-:W-:Y:S01]  /*d180*/  FMUL.FTZ R132, R132, R217 ;  /* 0x000000d984847220 */ /* 0x000fe20000410000 */
[----:B------:R-:W-:Y:S01]  /*d190*/  FSETP.GTU.FTZ.AND P4, PT, R125, R218, PT ;  /* 0x000000da7d00720b */ /* 0x000fe20003f9c000 */
[----:B------:R-:W-:-:S03]  /*d1a0*/  @P1 IMAD.U32 R207, R124, 0x10000, RZ ;  /* 0x000100007ccf1824 */ /* 0x000fc600078e00ff */
[----:B------:R-:W-:Y:S01]  /*d1b0*/  FSEL R125, R132, RZ, !P4 ;  /* 0x000000ff847d7208 */ /* 0x000fe20006000000 */
[----:B------:R-:W-:Y:S01]  /*d1c0*/  IMAD.MOV.U32 R132, RZ, RZ, 0x2 ;  /* 0x00000002ff847424 */ /* 0x000fe200078e00ff */
[----:B------:R-:W-:Y:S02]  /*d1d0*/  SEL R177, RZ, 0x1, P4 ;  /* 0x00000001ffb17807 */ /* 0x000fe40002000000 */
[----:B------:R-:W-:Y:S01]  /*d1e0*/  ISETP.NE.AND P4, PT, R133, 0x1, PT ;  /* 0x000000018500780c */ /* 0x000fe20003f85270 */
[----:B------:R-:W-:Y:S01]  /*d1f0*/  FADD.FTZ R126, R126, R125 ;  /* 0x0000007d7e7e7221 */ /* 0x000fe20000010000 */
[----:B------:R-:W-:-:S03]  /*d200*/  MOV R125, R172 ;  /* 0x000000ac007d7202 */ /* 0x000fc60000000f00 */
        /* <DEDUP_REMOVED lines=12> */
.L_x_1038:
        /* <DEDUP_REMOVED lines=13> */
.L_x_1040:
[----:B------:R-:W-:Y:S05]  /*d3a0*/  BSYNC.RECONVERGENT B2 ;  /* 0x0000000000027941 */ /* 0x000fea0003800200 */
.L_x_1039:
        /* <DEDUP_REMOVED lines=43> */
.L_x_1037:
[----:B------:R-:W-:Y:S05]  /*d660*/  BSYNC.RECONVERGENT B1 ;  /* 0x0000000000017941 */ /* 0x000fea0003800200 */
.L_x_1036:
        /* <DEDUP_REMOVED lines=21> */
.L_x_1043:
        /* <DEDUP_REMOVED lines=13> */
.L_x_1045:
[----:B------:R-:W-:Y:S05]  /*d890*/  BSYNC.RECONVERGENT B2 ;  /* 0x0000000000027941 */ /* 0x000fea0003800200 */
.L_x_1044:
        /* <DEDUP_REMOVED lines=35> */
[----:B------:R-:W-:Y:S01]  /*dad0*/  LOP3.LUT R124, R204, R124, R141, 0x96, !PT ;  /* 0x0000007ccc7c7212 */ /* 0x000fe200078e968d */
[----:B------:R-:W-:-:S04]  /*dae0*/  IMAD.WIDE.U32 R132, R132, -0x326172a9, RZ ;  /* 0xcd9e8d5784847825 */ /* 0x000fc800078e00ff */
[----:B------:R-:W-:Y:S01]  /*daf0*/  IMAD.WIDE.U32 R124, R124, -0x2daee0ad, RZ ;  /* 0xd2511f537c7c7825 */ /* 0x000fe200078e00ff */
[----:B------:R-:W-:-:S03]  /*db00*/  LOP3.LUT R6, R140, UR26, R133, 0x96, !PT ;  /* 0x0000001a8c067c12 */ /* 0x000fc6000f8e9685 */
[----:B------:R-:W-:Y:S01]  /*db10*/  IMAD.MOV.U32 R172, RZ, RZ, R132 ;  /* 0x000000ffffac7224 */ /* 0x000fe200078e0084 */
[----:B------:R-:W-:Y:S01]  /*db20*/  LOP3.LUT R5, R126, UR27, R125, 0x96, !PT ;  /* 0x0000001b7e057c12 */ /* 0x000fe2000f8e967d */
[----:B------:R-:W-:Y:S01]  /*db30*/  IMAD.MOV.U32 R133, RZ, RZ, RZ ;  /* 0x000000ffff857224 */ /* 0x000fe200078e00ff */
[----:B------:R-:W-:-:S07]  /*db40*/  MOV R142, R124 ;  /* 0x0000007c008e7202 */ /* 0x000fce0000000f00 */
.L_x_1042:
[----:B------:R-:W-:Y:S05]  /*db50*/  BSYNC.RECONVERGENT B1 ;  /* 0x0000000000017941 */ /* 0x000fea0003800200 */
.L_x_1041:
[----:B------:R-:W-:Y:S01]  /*db60*/  I2FP.F32.U32 R124, R127 ;  /* 0x0000007f007c7245 */ /* 0x000fe20000201000 */
[----:B------:R-:W-:Y:S01]  /*db70*/  IMAD.U32 R126, R123, 0x10000, RZ ;  /* 0x000100007b7e7824 */ /* 0x000fe200078e00ff */
[----:B------:R-:W-:Y:S01]  /*db80*/  BSSY.RECONVERGENT B1, `(.L_x_1046) ;  /* 0x0000050000017945 */ /* 0x000fe20003800200 */
[----:B------:R-:W-:Y:S02]  /*db90*/  IMAD.MOV.U32 R132, RZ, RZ, 0x2 ;  /* 0x00000002ff847424 */ /* 0x000fe400078e00ff */
[----:B------:R-:W-:Y:S01]  /*dba0*/  FFMA.FTZ R125, R124, R219, 1.1641532182693481445e-10 ;  /* 0x2f0000007c7d7423 */ /* 0x000fe200000100db */
[----:B------:R-:W-:-:S04]  /*dbb0*/  FMUL.FTZ R124, R126, R217 ;  /* 0x000000d97e7c7220 */ /* 0x000fc80000410000 */
[----:B------:R-:W-:Y:S01]  /*dbc0*/  FSETP.GTU.FTZ.AND P5, PT, R125, R218, PT ;  /* 0x000000da7d00720b */ /* 0x000fe20003fbc000 */
[----:B------:R-:W-:-:S03]  /*dbd0*/  @P1 IMAD.U32 R125, R119, 0x10000, RZ ;  /* 0x00010000777d1824 */ /* 0x000fc600078e00ff */
        /* <DEDUP_REMOVED lines=17> */
.L_x_1048:
        /* <DEDUP_REMOVED lines=13> */
.L_x_1050:
[----:B------:R-:W-:Y:S05]  /*ddc0*/  BSYNC.RECONVERGENT B2 ;  /* 0x0000000000027941 */ /* 0x000fea0003800200 */
.L_x_1049:
        /* <DEDUP_REMOVED lines=43> */
.L_x_1047:
[----:B------:R-:W-:Y:S05]  /*e080*/  BSYNC.RECONVERGENT B1 ;  /* 0x0000000000017941 */ /* 0x000fea0003800200 */
.L_x_1046:
        /* <DEDUP_REMOVED lines=20> */
.L_x_1053:
        /* <DEDUP_REMOVED lines=15> */
.L_x_1055:
[----:B------:R-:W-:Y:S05]  /*e2c0*/  BSYNC.RECONVERGENT B2 ;  /* 0x0000000000027941 */ /* 0x000fea0003800200 */
.L_x_1054:
        /* <DEDUP_REMOVED lines=43> */
.L_x_1052:
[----:B------:R-:W-:Y:S05]  /*e580*/  BSYNC.RECONVERGENT B1 ;  /* 0x0000000000017941 */ /* 0x000fea0003800200 */
.L_x_1051:
[----:B------:R-:W-:Y:S02]  /*e590*/  I2FP.F32.U32 R124, R127 ;  /* 0x0000007f007c7245 */ /* 0x000fe40000201000 */
        /* <DEDUP_REMOVED lines=9> */
[--C-:B------:R-:W-:Y:S01]  /*e630*/  PRMT R125, R187, 0x5410, R179.reuse ;  /* 0x00005410bb7d7816 */ /* 0x100fe200000000b3 */
[----:B------:R-:W-:Y:S01]  /*e640*/  FADD.FTZ R191, R191, R126 ;  /* 0x0000007ebfbf7221 */ /* 0x000fe20000010000 */
[----:B------:R-:W-:-:S02]  /*e650*/  PRMT R179, R124, 0x7610, R179 ;  /* 0x000076107cb37816 */ /* 0x000fc400000000b3 */
[----:B------:R-:W-:Y:S01]  /*e660*/  PRMT R126, R188, 0x5410, R190 ;  /* 0x00005410bc7e7816 */ /* 0x000fe200000000be */
[----:B------:R-:W-:Y:S01]  /*e670*/  @P1 FADD.FTZ R140, R191, R140 ;  /* 0x0000008cbf8c1221 */ /* 0x000fe20000010000 */
[----:B------:R-:W-:Y:S01]  /*e680*/  @!P1 IMAD.MOV.U32 R140, RZ, RZ, R191 ;  /* 0x000000ffff8c9224 */ /* 0x000fe200078e00bf */
[----:B------:R-:W-:-:S04]  /*e690*/  PRMT R124, R185, 0x5410, R131 ;  /* 0x00005410b97c7816 */ /* 0x000fc80000000083 */
[----:B------:R-:W-:-:S04]  /*e6a0*/  F2FP.BF16.F32.PACK_AB R127, RZ, R140 ;  /* 0x0000008cff7f723e */ /* 0x000fc800000010ff */
[----:B------:R-:W-:Y:S01]  /*e6b0*/  PRMT R127, R186, 0x5410, R127 ;  /* 0x00005410ba7f7816 */ /* 0x000fe2000000007f */
[----:B------:R-:W-:Y:S06]  /*e6c0*/  BRA `(.L_x_1056) ;  /* 0x0000002800707947 */ /* 0x000fec0003800000 */
.L_x_975:
[----:B------:R-:W-:Y:S01]  /*e6d0*/  ISETP.NE.AND P2, PT, R139, 0x1, PT ;  /* 0x000000018b00780c */ /* 0x000fe20003f45270 */
[----:B------:R-:W-:Y:S01]  /*e6e0*/  BSSY.RECONVERGENT B1, `(.L_x_1057) ;  /* 0x0000048000017945 */ /* 0x000fe20003800200 */
[----:B-1----:R-:W-:Y:S01]  /*e6f0*/  IMAD.MOV.U32 R133, RZ, RZ, 0x2 ;  /* 0x00000002ff857424 */ /* 0x002fe200078e00ff */
        /* <DEDUP_REMOVED lines=13> */
.L_x_1059:
        /* <DEDUP_REMOVED lines=13> */
.L_x_1061:
[----:B------:R-:W-:Y:S05]  /*e8a0*/  BSYNC.RECONVERGENT B2 ;  /* 0x0000000000027941 */ /* 0x000fea0003800200 */
.L_x_1060:
        /* <DEDUP_REMOVED lines=43> */
.L_x_1058:
[----:B------:R-:W-:Y:S05]  /*eb60*/  BSYNC.RECONVERGENT B1 ;  /* 0x0000000000017941 */ /* 0x000fea0003800200 */
.L_x_1057:
[----:B------:R-:W-:Y:S01]  /*eb70*/  I2FP.F32.U32 R132, R129 ;  /* 0x0000008100847245 */ /* 0x000fe20000201000 */
[----:B-----5:R-:W-:Y:S01]  /*eb80*/  IMAD.U32 R140, R124, 0x10000, RZ ;  /* 0x000100007c8c7824 */ /* 0x020fe200078e00ff */
[----:B------:R-:W-:Y:S01]  /*eb90*/  ISETP.NE.AND P3, PT, R133, 0x1, PT ;  /* 0x000000018500780c */ /* 0x000fe20003f65270 */
[----:B------:R-:W-:Y:S01]  /*eba0*/  BSSY.RECONVERGENT B1, `(.L_x_1062) ;  /* 0x0000050000017945 */ /* 0x000fe20003800200 */
[----:B------:R-:W-:Y:S01]  /*ebb0*/  LOP3.LUT R182, R182, 0xffffffef, RZ, 0xc0, !PT ;  /* 0xffffffefb6b67812 */ /* 0x000fe200078ec0ff */
[----:B------:R-:W-:Y:S01]  /*ebc0*/  FFMA.FTZ R129, R132, R219, 1.1641532182693481445e-10 ;  /* 0x2f00000084817423 */ /* 0x000fe200000100db */
[----:B------:R-:W-:Y:S01]  /*ebd0*/  FMUL.FTZ R140, R140, R217 ;  /* 0x000000d98c8c7220 */ /* 0x000fe20000410000 */
[----:B------:R-:W-:Y:S01]  /*ebe0*/  PRMT R124, R124, 0x7632, R124 ;  /* 0x000076327c7c7816 */ /* 0x000fe2000000007c */
[----:B------:R-:W-:Y:S02]  /*ebf0*/  IMAD.MOV.U32 R139, RZ, RZ, 0x2 ;  /* 0x00000002ff8b7424 */ /* 0x000fe400078e00ff */
[----:B------:R-:W-:-:S02]  /*ec00*/  FSETP.GTU.FTZ.AND P2, PT, R129, R218, PT ;  /* 0x000000da8100720b */ /* 0x000fc40003f5c000 */
        /* <DEDUP_REMOVED lines=16> */
.L_x_1064:
        /* <DEDUP_REMOVED lines=13> */
.L_x_1066:
[----:B------:R-:W-:Y:S05]  /*ede0*/  BSYNC.RECONVERGENT B2 ;  /* 0x0000000000027941 */ /* 0x000fea0003800200 */
.L_x_1065:
        /* <DEDUP_REMOVED lines=41> */
[----:B------:R-:W-:Y:S02]  /*f080*/  LOP3.LUT R5, R140, UR27, R133, 0x96, !PT ;  /* 0x0000001b8c057c12 */ /* 0x000fe4000f8e9685 */
[----:B------:R-:W-:-:S07]  /*f090*/  MOV R142, R132 ;  /* 0x00000084008e7202 */ /* 0x000fce0000000f00 */
.L_x_1063:
[----:B------:R-:W-:Y:S05]  /*f0a0*/  BSYNC.RECONVERGENT B1 ;  /* 0x0000000000017941 */ /* 0x000fea0003800200 */
.L_x_1062:
        /* <DEDUP_REMOVED lines=8> */
[----:B------:R-:W-:Y:S02]  /*f130*/  FSETP.GTU.FTZ.AND P2, PT, R129, R218, PT ;  /* 0x000000da8100720b */ /* 0x000fe40003f5c000 */
[----:B------:R-:W-:Y:S02]  /*f140*/  @P1 IMAD.U32 R132, R132, 0x10000, RZ ;  /* 0x0001000084841824 */ /* 0x000fe400078e00ff */
        /* <DEDUP_REMOVED lines=15> */
.L_x_1069:
        /* <DEDUP_REMOVED lines=13> */
.L_x_1071:
[----:B------:R-:W-:Y:S05]  /*f310*/  BSYNC.RECONVERGENT B2 ;  /* 0x0000000000027941 */ /* 0x000fea0003800200 */
.L_x_1070:
        /* <DEDUP_REMOVED lines=42> */
[----:B------:R-:W-:-:S07]  /*f5c0*/  IMAD.MOV.U32 R142, RZ, RZ, R132 ;  /* 0x000000ffff8e7224 */ /* 0x000fce00078e0084 */
.L_x_1068:
[----:B------:R-:W-:Y:S05]  /*f5d0*/  BSYNC.RECONVERGENT B1 ;  /* 0x0000000000017941 */ /* 0x000fea0003800200 */
.L_x_1067:
[----:B------:R-:W-:Y:S01]  /*f5e0*/  I2FP.F32.U32 R124, R124 ;  /* 0x0000007c007c7245 */ /* 0x000fe20000201000 */
[C---:B------:R-:W-:Y:S01]  /*f5f0*/  IMAD.U32 R132, R125.reuse, 0x10000, RZ ;  /* 0x000100007d847824 */ /* 0x040fe200078e00ff */
[----:B------:R-:W-:Y:S01]  /*f600*/  ISETP.NE.AND P3, PT, R140, 0x1, PT ;  /* 0x000000018c00780c */ /* 0x000fe20003f65270 */
[----:B------:R-:W-:Y:S01]  /*f610*/  BSSY.RECONVERGENT B1, `(.L_x_1072) ;  /* 0x000004f000017945 */ /* 0x000fe20003800200 */
[----:B------:R-:W-:Y:S01]  /*f620*/  PRMT R139, R125, 0x7632, R139 ;  /* 0x000076327d8b7816 */ /* 0x000fe2000000008b */
[----:B------:R-:W-:Y:S01]  /*f630*/  FFMA.FTZ R133, R124, R219, 1.1641532182693481445e-10 ;  /* 0x2f0000007c857423 */ /* 0x000fe200000100db */
[----:B------:R-:W-:Y:S01]  /*f640*/  FMUL.FTZ R132, R132, R217 ;  /* 0x000000d984847220 */ /* 0x000fe20000410000 */
[----:B------:R-:W-:Y:S01]  /*f650*/  @P1 IMAD.U32 R124, R117, 0x10000, RZ ;  /* 0x00010000757c1824 */ /* 0x000fe200078e00ff */
[----:B------:R-:W-:Y:S02]  /*f660*/  MOV R125, R172 ;  /* 0x000000ac007d7202 */ /* 0x000fe40000000f00 */
[----:B------:R-:W-:Y:S01]  /*f670*/  FSETP.GTU.FTZ.AND P2, PT, R133, R218, PT ;  /* 0x000000da8500720b */ /* 0x000fe20003f5c000 */
[----:B------:R-:W-:-:S03]  /*f680*/  IMAD.MOV.U32 R133, RZ, RZ, 0x2 ;  /* 0x00000002ff857424 */ /* 0x000fc600078e00ff */
[----:B------:R-:W-:Y:S02]  /*f690*/  FSEL R211, R132, RZ, !P2 ;  /* 0x000000ff84d37208 */ /* 0x000fe40005000000 */
        /* <DEDUP_REMOVED lines=13> */
.L_x_1074:
        /* <DEDUP_REMOVED lines=13> */
.L_x_1076:
[----:B------:R-:W-:Y:S05]  /*f840*/  BSYNC.RECONVERGENT B2 ;  /* 0x0000000000027941 */ /* 0x000fea0003800200 */
.L_x_1075:
        /* <DEDUP_REMOVED lines=43> */
.L_x_1073:
[----:B------:R-:W-:Y:S05]  /*fb00*/  BSYNC.RECONVERGENT B1 ;  /* 0x0000000000017941 */ /* 0x000fea0003800200 */
.L_x_1072:
        /* <DEDUP_REMOVED lines=9> */
[----:B------:R-:W-:Y:S02]  /*fba0*/  @P1 IMAD.U32 R124, R124, 0x10000, RZ ;  /* 0x000100007c7c1824 */ /* 0x000fe400078e00ff */
[----:B------:R-:W-:Y:S01]  /*fbb0*/  IMAD.MOV.U32 R125, RZ, RZ, R172 ;  /* 0x000000ffff7d7224 */ /* 0x000fe200078e00ac */
        /* <DEDUP_REMOVED lines=14> */
.L_x_1079:
        /* <DEDUP_REMOVED lines=13> */
.L_x_1081:
[----:B------:R-:W-:Y:S05]  /*fd70*/  BSYNC.RECONVERGENT B2 ;  /* 0x0000000000027941 */ /* 0x000fea0003800200 */
.L_x_1080:
        /* <DEDUP_REMOVED lines=43> */
.L_x_1078:
[----:B------:R-:W-:Y:S05]  /*10030*/  BSYNC.RECONVERGENT B1 ;  /* 0x0000000000017941 */ /* 0x000fea0003800200 */
.L_x_1077:
[----:B------:R-:W-:Y:S01]  /*10040*/  I2FP.F32.U32 R124, R125 ;  /* 0x0000007d007c7245 */ /* 0x000fe20000201000 */
[C---:B------:R-:W-:Y:S01]  /*10050*/  IMAD.U32 R132, R126.reuse, 0x10000, RZ ;  /* 0x000100007e847824 */ /* 0x040fe200078e00ff */
[----:B------:R-:W-:Y:S01]  /*10060*/  ISETP.NE.AND P3, PT, R139, 0x1, PT ;  /* 0x000000018b00780c */ /* 0x000fe20003f65270 */
[----:B------:R-:W-:Y:S01]  /*10070*/  BSSY.RECONVERGENT B1, `(.L_x_1082) ;  /* 0x000004e000017945 */ /* 0x000fe20003800200 */
[----:B------:R-:W-:Y:S01]  /*10080*/  PRMT R126, R126, 0x7632, R126 ;  /* 0x000076327e7e7816 */ /* 0x000fe2000000007e */
[----:B------:R-:W-:Y:S01]  /*10090*/  FFMA.FTZ R125, R124, R219, 1.1641532182693481445e-10 ;  /* 0x2f0000007c7d7423 */ /* 0x000fe200000100db */
[----:B------:R-:W-:Y:S01]  /*100a0*/  FMUL.FTZ R132, R132, R217 ;  /* 0x000000d984847220 */ /* 0x000fe20000410000 */
[----:B------:R-:W-:-:S03]  /*100b0*/  IMAD.MOV.U32 R133, RZ, RZ, 0x2 ;  /* 0x00000002ff857424 */ /* 0x000fc600078e00ff */
[----:B------:R-:W-:Y:S02]  /*100c0*/  FSETP.GTU.FTZ.AND P2, PT, R125, R218, PT ;  /* 0x000000da7d00720b */ /* 0x000fe40003f5c000 */
[----:B------:R-:W-:Y:S02]  /*100d0*/  @P1 SHF.L.U32 R125, R118, 0x10, RZ ;  /* 0x00000010767d1819 */ /* 0x000fe400000006ff */
        /* <DEDUP_REMOVED lines=14> */
.L_x_1084:
        /* <DEDUP_REMOVED lines=13> */
.L_x_1086:
[----:B------:R-:W-:Y:S05]  /*10290*/  BSYNC.RECONVERGENT B2 ;  /* 0x0000000000027941 */ /* 0x000fea0003800200 */
.L_x_1085:
        /* <DEDUP_REMOVED lines=43> */
.L_x_1083:
[----:B------:R-:W-:Y:S05]  /*10550*/  BSYNC.RECONVERGENT B1 ;  /* 0x0000000000017941 */ /* 0x000fea0003800200 */
.L_x_1082:
        /* <DEDUP_REMOVED lines=10> */
[----:B------:R-:W-:Y:S02]  /*10600*/  FSEL R207, R126, RZ, !P3 ;  /* 0x000000ff7ecf7208 */ /* 0x000fe40005800000 */
[----:B------:R-:W-:-:S03]  /*10610*/  PLOP3.LUT P3, PT, P3, PT, PT, 0x8, 0x80 ;  /* 0x000000000080781c */ /* 0x000fc60001f6e170 */
[----:B------:R-:W-:Y:S01]  /*10620*/  @P1 FADD.FTZ R207, R207, R132 ;  /* 0x00000084cfcf1221 */ /* 0x000fe20000010000 */
[----:B------:R-:W-:-:S04]  /*10630*/  HFMA2 R132, -RZ, RZ, 0, 1.1920928955078125e-07 ;  /* 0x00000002ff847431 */ /* 0x000fc800000001ff */
        /* <DEDUP_REMOVED lines=10> */
.L_x_1089:
        /* <DEDUP_REMOVED lines=13> */
.L_x_1091:
[----:B------:R-:W-:Y:S05]  /*107b0*/  BSYNC.RECONVERGENT B2 ;  /* 0x0000000000027941 */ /* 0x000fea0003800200 */
.L_x_1090:
        /* <DEDUP_REMOVED lines=43> */
.L_x_1088:
[----:B------:R-:W-:Y:S05]  /*10a70*/  BSYNC.RECONVERGENT B1 ;  /* 0x0000000000017941 */ /* 0x000fea0003800200 */
.L_x_1087:
[----:B------:R-:W-:Y:S01]  /*10a80*/  I2FP.F32.U32 R124, R125 ;  /* 0x0000007d007c7245 */ /* 0x000fe20000201000 */
[C---:B------:R-:W-:Y:S01]  /*10a90*/  IMAD.U32 R126, R127.reuse, 0x10000, RZ ;  /* 0x000100007f7e7824 */ /* 0x040fe200078e00ff */
        /* <DEDUP_REMOVED lines=22> */
.L_x_1094:
        /* <DEDUP_REMOVED lines=13> */
.L_x_1096:
[----:B------:R-:W-:Y:S05]  /*10cd0*/  BSYNC.RECONVERGENT B2 ;  /* 0x0000000000027941 */ /* 0x000fea0003800200 */
.L_x_1095:
        /* <DEDUP_REMOVED lines=43> */
.L_x_1093:
[----:B------:R-:W-:Y:S05]  /*10f90*/  BSYNC.RECONVERGENT B1 ;  /* 0x0000000000017941 */ /* 0x000fea0003800200 */
.L_x_1092:
        /* <DEDUP_REMOVED lines=15> */
.L_x_1056:
[----:B------:R-:W-:Y:S01]  /*11090*/  SEL R133, RZ, 0x1000000, !P5 ;  /* 0x01000000ff857807 */ /* 0x000fe20006800000 */
[----:B------:R-:W0:Y:S01]  /*110a0*/  @P0 LDC.64 R190, c[0x0][0x398] ;  /* 0x0000e600ffbe0b82 */ /* 0x000e220000000a00 */
[----:B------:R-:W-:Y:S02]  /*110b0*/  SEL R132, RZ, 0x10000, !P4 ;  /* 0x00010000ff847807 */ /* 0x000fe40006000000 */
[----:B------:R-:W-:Y:S02]  /*110c0*/  SEL R185, RZ, 0x100, !P3 ;  /* 0x00000100ffb97807 */ /* 0x000fe40005800000 */
[----:B------:R-:W-:Y:S02]  /*110d0*/  ISETP.NE.AND P5, PT, R129, RZ, PT ;  /* 0x000000ff8100720c */ /* 0x000fe40003fa5270 */
[----:B------:R-:W-:Y:S01]  /*110e0*/  ISETP.NE.AND P4, PT, R180, RZ, PT ;  /* 0x000000ffb400720c */ /* 0x000fe20003f85270 */
[----:B------:R-:W1:Y:S01]  /*110f0*/  @P1 LDC.64 R186, c[0x0][0x3a0] ;  /* 0x0000e800ffba1b82 */ /* 0x000e620000000a00 */
[----:B------:R-:W-:-:S02]  /*11100*/  ISETP.NE.AND P3, PT, R184, RZ, PT ;  /* 0x000000ffb800720c */ /* 0x000fc40003f65270 */
[----:B------:R-:W-:Y:S02]  /*11110*/  SEL R180, RZ, 0x10000, !P4 ;  /* 0x00010000ffb47807 */ /* 0x000fe40006000000 */
[----:B------:R-:W-:Y:S02]  /*11120*/  SEL R129, RZ, 0x1000000, !P3 ;  /* 0x01000000ff817807 */ /* 0x000fe40005800000 */
[----:B------:R-:W-:Y:S02]  /*11130*/  SEL R131, RZ, 0x100, !P5 ;  /* 0x00000100ff837807 */ /* 0x000fe40006800000 */
[----:B------:R-:W-:Y:S02]  /*11140*/  LOP3.LUT P6, RZ, R182, 0x10, RZ, 0xc0, !PT ;  /* 0x00000010b6ff7812 */ /* 0x000fe400078cc0ff */
[----:B------:R-:W-:Y:S01]  /*11150*/  LOP3.LUT R185, R185, R133, R132, 0xfe, !PT ;  /* 0x00000085b9b97212 */ /* 0x000fe200078efe84 */
[----:B------:R-:W-:Y:S01]  /*11160*/  IMAD.WIDE.U32 R132, R128, 0x10, R224 ;  /* 0x0000001080847825 */ /* 0x000fe200078e00e0 */
[----:B------:R-:W-:-:S02]  /*11170*/  LOP3.LUT R131, R131, R129, R180, 0xfe, !PT ;  /* 0x0000008183837212 */ /* 0x000fc400078efeb4 */
[----:B------:R-:W-:Y:S01]  /*11180*/  SEL R184, RZ, 0x1, !P2 ;  /* 0x00000001ffb87807 */ /* 0x000fe20005000000 */
[----:B------:R-:W-:Y:S01]  /*11190*/  VIADD R129, R130, 0x40 ;  /* 0x0000004082817836 */ /* 0x000fe20000000000 */
[----:B------:R-:W-:Y:S01]  /*111a0*/  SEL R180, RZ, 0x1, !P6 ;  /* 0x00000001ffb47807 */ /* 0x000fe20007000000 */
[----:B------:R2:W-:Y:S02]  /*111b0*/  STG.E.128 desc[UR8][R132.64], R124 ;  /* 0x0000007c84007986 */ /* 0x0005e4000c101d08 */
[----:B------:R-:W-:-:S04]  /*111c0*/  IMAD.WIDE.U32 R194, R129, 0x10, R134 ;  /* 0x0000001081c27825 */ /* 0x000fc800078e0086 */
[----:B0-----:R-:W-:-:S04]  /*111d0*/  @P0 IMAD.WIDE.U32 R190, R129, 0x10, R190 ;  /* 0x0000001081be0825 */ /* 0x001fc800078e00be */
[----:B-1----:R-:W-:Y:S01]  /*111e0*/  @P1 IMAD.WIDE.U32 R186, R129, 0x10, R186 ;  /* 0x0000001081ba1825 */ /* 0x002fe200078e00ba */
[----:B--2---:R-:W-:-:S03]  /*111f0*/  LOP3.LUT R125, R185, R184, RZ, 0xfc, !PT ;  /* 0x000000b8b97d7212 */ /* 0x004fc600078efcff */
[----:B------:R-:W-:Y:S01]  /*11200*/  IMAD.WIDE.U32 R126, R128, 0x8, R222 ;  /* 0x00000008807e7825 */ /* 0x000fe200078e00de */
[----:B------:R-:W-:-:S05]  /*11210*/  LOP3.LUT R124, R131, R180, RZ, 0xfc, !PT ;  /* 0x000000b4837c7212 */ /* 0x000fca00078efcff */
        /* <DEDUP_REMOVED lines=22> */
.L_x_1097:
[----:B------:R2:W5:Y:S04]  /*11380*/  @P0 LDG.E.128 R120, desc[UR8][R190.64] ;  /* 0x00000008be780981 */ /* 0x000568000c1e1d00 */
[----:B------:R2:W5:Y:S04]  /*11390*/  @P1 LDG.E.128 R116, desc[UR8][R186.64] ;  /* 0x00000008ba741981 */ /* 0x000568000c1e1d00 */
[----:B01----:R2:W5:Y:S01]  /*113a0*/  LDG.E.128 R124, desc[UR8][R194.64] ;  /* 0x00000008c27c7981 */ /* 0x003562000c1e1d00 */
[----:B------:R-:W-:Y:S05]  /*113b0*/  @!P0 BRA `(.L_x_1098) ;  /* 0x0000005000908947 */ /* 0x000fea0003800000 */
        /* <DEDUP_REMOVED lines=16> */
.L_x_1101:
        /* <DEDUP_REMOVED lines=13> */
.L_x_1103:
[----:B------:R-:W-:Y:S05]  /*11590*/  BSYNC.RECONVERGENT B2 ;  /* 0x0000000000027941 */ /* 0x000fea0003800200 */
.L_x_1102:
[----:B------:R-:W-:Y:S01]  /*115a0*/  IMAD.WIDE.U32 R174, R0, -0x326172a9, RZ ;  /* 0xcd9e8d5700ae7825 */ /* 0x000fe200078e00ff */
[----:B------:R-:W-:Y:S02]  /*115b0*/  LOP3.LUT R132, R170, UR7, R177, 0x96, !PT ;  /* 0x00000007aa847c12 */ /* 0x000fe4000f8e96b1 */
[----:B------:R-:W-:Y:S01]  /*115c0*/  MOV R131, R142 ;  /* 0x0000008e00837202 */ /* 0x000fe20000000f00 */
        /* <DEDUP_REMOVED lines=39> */
.L_x_1100:
[----:B------:R-:W-:Y:S05]  /*11840*/  BSYNC.RECONVERGENT B1 ;  /* 0x0000000000017941 */ /* 0x000fea0003800200 */
.L_x_1099:
        /* <DEDUP_REMOVED lines=23> */
.L_x_1106:
        /* <DEDUP_REMOVED lines=13> */
.L_x_1108:
[----:B------:R-:W-:Y:S05]  /*11a90*/  BSYNC.RECONVERGENT B2 ;  /* 0x0000000000027941 */ /* 0x000fea0003800200 */
.L_x_1107:
[----:B------:R-:W-:Y:S01]  /*11aa0*/  IMAD.WIDE.U32 R174, R0, -0x326172a9, RZ ;  /* 0xcd9e8d5700ae7825 */ /* 0x000fe200078e00ff */
[----:B------:R-:W-:-:S03]  /*11ab0*/  LOP3.LUT R132, R170, UR7, R177, 0x96, !PT ;  /* 0x00000007aa847c12 */ /* 0x000fc6000f8e96b1 */
[----:B------:R-:W-:Y:S01]  /*11ac0*/  HFMA2 R141, -RZ, RZ, 0, 0 ;  /* 0x00000000ff8d7431 */ /* 0x000fe200000001ff */
        /* <DEDUP_REMOVED lines=37> */
[----:B------:R-:W-:Y:S02]  /*11d20*/  IMAD.MOV.U32 R133, RZ, RZ, R180 ;  /* 0x000000ffff857224 */ /* 0x000fe400078e00b4 */
[----:B------:R-:W-:-:S07]  /*11d30*/  IMAD.MOV.U32 R180, RZ, RZ, R132 ;  /* 0x000000ffffb47224 */ /* 0x000fce00078e0084 */
.L_x_1105:
[----:B------:R-:W-:Y:S05]  /*11d40*/  BSYNC.RECONVERGENT B1 ;  /* 0x0000000000017941 */ /* 0x000fea0003800200 */
.L_x_1104:
[----:B------:R-:W-:Y:S01]  /*11d50*/  I2FP.F32.U32 R132, R133 ;  /* 0x0000008500847245 */ /* 0x000fe20000201000 */
[----:B------:R-:W-:Y:S01]  /*11d60*/  IMAD.U32 R142, R120, 0x10000, RZ ;  /* 0x00010000788e7824 */ /* 0x000fe200078e00ff */
[----:B------:R-:W-:Y:S01]  /*11d70*/  ISETP.NE.AND P3, PT, R141, 0x1, PT ;  /* 0x000000018d00780c */ /* 0x000fe20003f65270 */
[----:B------:R-:W-:Y:S02]  /*11d80*/  BSSY.RECONVERGENT B1, `(.L_x_1109) ;  /* 0x000004e000017945 */ /* 0x000fe40003800200 */
[----:B------:R-:W-:Y:S01]  /*11d90*/  FFMA.FTZ R133, R132, R219, 1.1641532182693481445e-10 ;  /* 0x2f00000084857423 */ /* 0x000fe200000100db */
[----:B------:R-:W-:Y:S01]  /*11da0*/  FMUL.FTZ R132, R142, R217 ;  /* 0x000000d98e847220 */ /* 0x000fe20000410000 */
[----:B------:R-:W-:-:S03]  /*11db0*/  @P1 IMAD.U32 R142, R116, 0x10000, RZ ;  /* 0x00010000748e1824 */ /* 0x000fc600078e00ff */
[----:B------:R-:W-:Y:S01]  /*11dc0*/  FSETP.GTU.FTZ.AND P2, PT, R133, R218, PT ;  /* 0x000000da8500720b */ /* 0x000fe20003f5c000 */
[----:B------:R-:W-:-:S03]  /*11dd0*/  IMAD.MOV.U32 R133, RZ, RZ, 0x2 ;  /* 0x00000002ff857424 */ /* 0x000fc600078e00ff */
        /* <DEDUP_REMOVED lines=16> */
.L_x_1111:
        /* <DEDUP_REMOVED lines=13> */
.L_x_1113:
[----:B------:R-:W-:Y:S05]  /*11fb0*/  BSYNC.RECONVERGENT B2 ;  /* 0x0000000000027941 */ /* 0x000fea0003800200 */
.L_x_1112:
        /* <DEDUP_REMOVED lines=42> */
.L_x_1110:
[----:B------:R-:W-:Y:S05]  /*12260*/  BSYNC.RECONVERGENT B1 ;  /* 0x0000000000017941 */ /* 0x000fea0003800200 */
.L_x_1109:
[----:B------:R-:W-:Y:S01]  /*12270*/  I2FP.F32.U32 R132, R131 ;  /* 0x0000008300847245 */ /* 0x000fe20000201000 */
[----:B------:R-:W-:Y:S01]  /*12280*/  IMAD.U32 R124, R124, 0x10000, RZ ;  /* 0x000100007c7c7824 */ /* 0x000fe200078e00ff */
[----:B------:R-:W-:Y:S01]  /*12290*/  ISETP.NE.AND P3, PT, R133, 0x1, PT ;  /* 0x000000018500780c */ /* 0x000fe20003f65270 */
[----:B------:R-:W-:Y:S01]  /*122a0*/  BSSY.RECONVERGENT B1, `(.L_x_1114) ;  /* 0x000004b000017945 */ /* 0x000fe20003800200 */
[----:B------:R-:W-:Y:S01]  /*122b0*/  LOP3.LUT R182, R182, 0xfffffff7, RZ, 0xc0, !PT ;  /* 0xfffffff7b6b67812 */ /* 0x000fe200078ec0ff */
[----:B------:R-:W-:Y:S01]  /*122c0*/  FFMA.FTZ R131, R132, R219, 1.1641532182693481445e-10 ;  /* 0x2f00000084837423 */ /* 0x000fe200000100db */
[----:B------:R-:W-:Y:S01]  /*122d0*/  FMUL.FTZ R124, R124, R217 ;  /* 0x000000d97c7c7220 */ /* 0x000fe20000410000 */
[----:B------:R-:W-:-:S03]  /*122e0*/  HFMA2 R141, -RZ, RZ, 0, 1.1920928955078125e-07 ;  /* 0x00000002ff8d7431 */ /* 0x000fc600000001ff */
[----:B------:R-:W-:Y:S01]  /*122f0*/  FSETP.GTU.FTZ.AND P2, PT, R131, R218, PT ;  /* 0x000000da8300720b */ /* 0x000fe20003f5c000 */
[----:B------:R-:W-:-:S03]  /*12300*/  IMAD.MOV.U32 R131, RZ, RZ, R172 ;  /* 0x000000ffff837224 */ /* 0x000fc600078e00ac */
        /* <DEDUP_REMOVED lines=12> */
.L_x_1116:
        /* <DEDUP_REMOVED lines=13> */
.L_x_1118:
[----:B------:R-:W-:Y:S05]  /*124a0*/  BSYNC.RECONVERGENT B2 ;  /* 0x0000000000027941 */ /* 0x000fea0003800200 */
.L_x_1117:
[----:B------:R-:W-:Y:S01]  /*124b0*/  IMAD.WIDE.U32 R174, R0, -0x326172a9, RZ ;  /* 0xcd9e8d5700ae7825 */ /* 0x000fe200078e00ff */
[----:B------:R-:W-:-:S03]  /*124c0*/  LOP3.LUT R132, R170, UR7, R177, 0x96, !PT ;  /* 0x00000007aa847c12 */ /* 0x000fc6000f8e96b1 */
[----:B------:R-:W-:Y:S02]  /*124d0*/  HFMA2 R141, -RZ, RZ, 0, 0 ;  /* 0x00000000ff8d7431 */ /* 0x000fe400000001ff */
        /* <DEDUP_REMOVED lines=39> */
.L_x_1115:
[----:B------:R-:W-:Y:S05]  /*12750*/  BSYNC.RECONVERGENT B1 ;  /* 0x0000000000017941 */ /* 0x000fea0003800200 */
.L_x_1114:
[----:B------:R-:W-:Y:S01]  /*12760*/  I2FP.F32.U32 R132, R131 ;  /* 0x0000008300847245 */ /* 0x000fe20000201000 */
[----:B------:R-:W-:Y:S01]  /*12770*/  BSSY.RECONVERGENT B1, `(.L_x_1119) ;  /* 0x0000053000017945 */ /* 0x000fe20003800200 */
[----:B------:R-:W-:Y:S02]  /*12780*/  PRMT R131, R120, 0x7632, R131 ;  /* 0x0000763278837816 */ /* 0x000fe40000000083 */
[----:B------:R-:W-:-:S03]  /*12790*/  ISETP.NE.AND P3, PT, R141, 0x1, PT ;  /* 0x000000018d00780c */ /* 0x000fc60003f65270 */
[----:B------:R-:W-:Y:S02]  /*127a0*/  IMAD.U32 R142, R131, 0x10000, RZ ;  /* 0x00010000838e7824 */ /* 0x000fe400078e00ff */
[----:B------:R-:W-:Y:S01]  /*127b0*/  FFMA.FTZ R131, R132, R219, 1.1641532182693481445e-10 ;  /* 0x2f00000084837423 */ /* 0x000fe200000100db */
[----:B------:R-:W-:Y:S02]  /*127c0*/  IMAD.MOV.U32 R132, RZ, RZ, 0x2 ;  /* 0x00000002ff847424 */ /* 0x000fe400078e00ff */
[----:B------:R-:W-:Y:S02]  /*127d0*/  FMUL.FTZ R142, R142, R217 ;  /* 0x000000d98e8e7220 */ /* 0x000fe40000410000 */
[----:B------:R-:W-:Y:S02]  /*127e0*/  FSETP.GTU.FTZ.AND P2, PT, R131, R218, PT ;  /* 0x000000da8300720b */ /* 0x000fe40003f5c000 */
[----:B------:R-:W-:Y:S02]  /*127f0*/  @P1 PRMT R131, R116, 0x7632, R131 ;  /* 0x0000763274831816 */ /* 0x000fe40000000083 */
[----:B------:R-:W-:-:S02]  /*12800*/  FSEL R133, R142, RZ, !P2 ;  /* 0x000000ff8e857208 */ /* 0x000fc40005000000 */
[----:B------:R-:W-:Y:S01]  /*12810*/  SEL R173, RZ, 0x1, P2 ;  /* 0x00000001ffad7807 */ /* 0x000fe20001000000 */
[----:B------:R-:W-:Y:S02]  /*12820*/  @P1 IMAD.U32 R131, R131, 0x10000, RZ ;  /* 0x0001000083831824 */ /* 0x000fe400078e00ff */
        /* <DEDUP_REMOVED lines=14> */
.L_x_1121:
        /* <DEDUP_REMOVED lines=13> */
.L_x_1123:
[----:B------:R-:W-:Y:S05]  /*129e0*/  BSYNC.RECONVERGENT B2 ;  /* 0x0000000000027941 */ /* 0x000fea0003800200 */
.L_x_1122:
        /* <DEDUP_REMOVED lines=43> */
.L_x_1120:
[----:B------:R-:W-:Y:S05]  /*12ca0*/  BSYNC.RECONVERGENT B1 ;  /* 0x0000000000017941 */ /* 0x000fea0003800200 */
.L_x_1119:
[----:B------:R-:W-:Y:S01]  /*12cb0*/  I2FP.F32.U32 R124, R124 ;  /* 0x0000007c007c7245 */ /* 0x000fe20000201000 */
[----:B------:R-:W-:Y:S01]  /*12cc0*/  BSSY.RECONVERGENT B1, `(.L_x_1124) ;  /* 0x000004f000017945 */ /* 0x000fe20003800200 */
[----:B------:R-:W-:Y:S02]  /*12cd0*/  ISETP.NE.AND P3, PT, R132, 0x1, PT ;  /* 0x000000018400780c */ /* 0x000fe40003f65270 */
[----:B------:R-:W-:Y:S01]  /*12ce0*/  LOP3.LUT R182, R182, 0xfffffffb, RZ, 0xc0, !PT ;  /* 0xfffffffbb6b67812 */ /* 0x000fe200078ec0ff */
[----:B------:R-:W-:Y:S01]  /*12cf0*/  FFMA.FTZ R133, R124, R219, 1.1641532182693481445e-10 ;  /* 0x2f0000007c857423 */ /* 0x000fe200000100db */
[C---:B------:R-:W-:Y:S02]  /*12d00*/  SHF.L.U32 R124, R125.reuse, 0x10, RZ ;  /* 0x000000107d7c7819 */ /* 0x040fe400000006ff */
[----:B------:R-:W-:Y:S01]  /*12d10*/  PRMT R142, R125, 0x7632, R142 ;  /* 0x000076327d8e7816 */ /* 0x000fe2000000008e */
[----:B------:R-:W-:Y:S01]  /*12d20*/  IMAD.MOV.U32 R125, RZ, RZ, R172 ;  /* 0x000000ffff7d7224 */ /* 0x000fe200078e00ac */
[----:B------:R-:W-:Y:S01]  /*12d30*/  FSETP.GTU.FTZ.AND P2, PT, R133, R218, PT ;  /* 0x000000da8500720b */ /* 0x000fe20003f5c000 */
[----:B------:R-:W-:Y:S01]  /*12d40*/  FMUL.FTZ R124, R124, R217 ;  /* 0x000000d97c7c7220 */ /* 0x000fe20000410000 */
[----:B------:R-:W-:-:S02]  /*12d50*/  IMAD.MOV.U32 R133, RZ, RZ, 0x2 ;  /* 0x00000002ff857424 */ /* 0x000fc400078e00ff */
[----:B------:R-:W-:Y:S02]  /*12d60*/  PLOP3.LUT P4, PT, P2, PT, PT, 0x8, 0x80 ;  /* 0x000000000080781c */ /* 0x000fe4000178e170 */
[----:B------:R-:W-:-:S11]  /*12d70*/  FSEL R141, R124, RZ, !P2 ;  /* 0x000000ff7c8d7208 */ /* 0x000fd60005000000 */
[----:B------:R-:W-:Y:S01]  /*12d80*/  @P4 LOP3.LUT R182, R182, 0x4, RZ, 0xfc, !PT ;  /* 0x00000004b6b64812 */ /* 0x000fe200078efcff */
        /* <DEDUP_REMOVED lines=9> */
.L_x_1126:
        /* <DEDUP_REMOVED lines=13> */
.L_x_1128:
[----:B------:R-:W-:Y:S05]  /*12ef0*/  BSYNC.RECONVERGENT B2 ;  /* 0x0000000000027941 */ /* 0x000fea0003800200 */
.L_x_1127:
        /* <DEDUP_REMOVED lines=43> */
.L_x_1125:
[----:B------:R-:W-:Y:S05]  /*131b0*/  BSYNC.RECONVERGENT B1 ;  /* 0x0000000000017941 */ /* 0x000fea0003800200 */
.L_x_1124:
[----:B------:R-:W-:Y:S01]  /*131c0*/  I2FP.F32.U32 R124, R125 ;  /* 0x0000007d007c7245 */ /* 0x000fe20000201000 */
[----:B------:R-:W-:Y:S01]  /*131d0*/  BSSY.RECONVERGENT B1, `(.L_x_1129) ;  /* 0x0000051000017945 */ /* 0x000fe20003800200 */
[----:B------:R-:W-:Y:S02]  /*131e0*/  SHF.L.U32 R132, R121, 0x10, RZ ;  /* 0x0000001079847819 */ /* 0x000fe400000006ff */
[----:B------:R-:W-:Y:S01]  /*131f0*/  ISETP.NE.AND P3, PT, R133, 0x1, PT ;  /* 0x000000018500780c */ /* 0x000fe20003f65270 */
[----:B------:R-:W-:Y:S02]  /*13200*/  FFMA.FTZ R125, R124, R219, 1.1641532182693481445e-10 ;  /* 0x2f0000007c7d7423 */ /* 0x000fe400000100db */
[----:B------:R-:W-:Y:S01]  /*13210*/  FMUL.FTZ R124, R132, R217 ;  /* 0x000000d9847c7220 */ /* 0x000fe20000410000 */
[----:B------:R-:W-:Y:S02]  /*13220*/  HFMA2 R132, -RZ, RZ, 0, 1.1920928955078125e-07 ;  /* 0x00000002ff847431 */ /* 0x000fe400000001ff */
[----:B------:R-:W-:Y:S01]  /*13230*/  FSETP.GTU.FTZ.AND P2, PT, R125, R218, PT ;  /* 0x000000da7d00720b */ /* 0x000fe20003f5c000 */
[----:B------:R-:W-:-:S03]  /*13240*/  @P1 IMAD.U32 R125, R117, 0x10000, RZ ;  /* 0x00010000757d1824 */ /* 0x000fc600078e00ff */
[----:B------:R-:W-:Y:S02]  /*13250*/  FSEL R124, R124, RZ, !P2 ;  /* 0x000000ff7c7c7208 */ /* 0x000fe40005000000 */
[----:B------:R-:W-:-:S03]  /*13260*/  SEL R174, RZ, 0x1, P2 ;  /* 0x00000001ffae7807 */ /* 0x000fc60001000000 */
[----:B------:R-:W-:-:S04]  /*13270*/  FADD.FTZ R124, R141, R124 ;  /* 0x0000007c8d7c7221 */ /* 0x000fc80000010000 */
[--C-:B------:R-:W-:Y:S01]  /*13280*/  @P1 FADD.FTZ R141, R125, R124.reuse ;  /* 0x0000007c7d8d1221 */ /* 0x100fe20000010000 */
[----:B------:R-:W-:Y:S02]  /*13290*/  @!P1 IMAD.MOV.U32 R141, RZ, RZ, R124 ;  /* 0x000000ffff8d9224 */ /* 0x000fe400078e007c */
[----:B------:R-:W-:-:S03]  /*132a0*/  IMAD.MOV.U32 R125, RZ, RZ, R172 ;  /* 0x000000ffff7d7224 */ /* 0x000fc600078e00ac */
[----:B--2---:R-:W-:Y:S01]  /*132b0*/  F2FP.BF16.F32.PACK_AB R191, RZ, R141 ;  /* 0x0000008dffbf723e */ /* 0x004fe200000010ff */
        /* <DEDUP_REMOVED lines=9> */
.L_x_1131:
        /* <DEDUP_REMOVED lines=13> */
.L_x_1133:
[----:B------:R-:W-:Y:S05]  /*13420*/  BSYNC.RECONVERGENT B2 ;  /* 0x0000000000027941 */ /* 0x000fea0003800200 */
.L_x_1132:
        /* <DEDUP_REMOVED lines=43> */
.L_x_1130:
[----:B------:R-:W-:Y:S05]  /*136e0*/  BSYNC.RECONVERGENT B1 ;  /* 0x0000000000017941 */ /* 0x000fea0003800200 */
.L_x_1129:
        /* <DEDUP_REMOVED lines=22> */
.L_x_1136:
        /* <DEDUP_REMOVED lines=13> */
.L_x_1138:
[----:B------:R-:W-:Y:S05]  /*13920*/  BSYNC.RECONVERGENT B2 ;  /* 0x0000000000027941 */ /* 0x000fea0003800200 */
.L_x_1137:
        /* <DEDUP_REMOVED lines=43> */
.L_x_1135:
[----:B------:R-:W-:Y:S05]  /*13be0*/  BSYNC.RECONVERGENT B1 ;  /* 0x0000000000017941 */ /* 0x000fea0003800200 */
.L_x_1134:
[----:B------:R-:W-:Y:S01]  /*13bf0*/  I2FP.F32.U32 R124, R125 ;  /* 0x0000007d007c7245 */ /* 0x000fe20000201000 */
[----:B------:R-:W-:Y:S01]  /*13c00*/  BSSY.RECONVERGENT B1, `(.L_x_1139) ;  /* 0x0000053000017945 */ /* 0x000fe20003800200 */
[----:B------:R-:W-:-:S05]  /*13c10*/  PRMT R125, R121, 0x7632, R125 ;  /* 0x00007632797d7816 */ /* 0x000fca000000007d */
        /* <DEDUP_REMOVED lines=10> */
[----:B------:R-:W-:-:S03]  /*13cc0*/  IMAD.MOV.U32 R133, RZ, RZ, 0x2 ;  /* 0x00000002ff857424 */ /* 0x000fc600078e00ff */
        /* <DEDUP_REMOVED lines=13> */
.L_x_1141:
        /* <DEDUP_REMOVED lines=13> */
.L_x_1143:
[----:B------:R-:W-:Y:S05]  /*13e70*/  BSYNC.RECONVERGENT B2 ;  /* 0x0000000000027941 */ /* 0x000fea0003800200 */
.L_x_1142:
        /* <DEDUP_REMOVED lines=43> */
.L_x_1140:
[----:B------:R-:W-:Y:S05]  /*14130*/  BSYNC.RECONVERGENT B1 ;  /* 0x0000000000017941 */ /* 0x000fea0003800200 */
.L_x_1139:
        /* <DEDUP_REMOVED lines=9> */
[----:B------:R-:W-:Y:S02]  /*141d0*/  MOV R125, R172 ;  /* 0x000000ac007d7202 */ /* 0x000fe40000000f00 */
        /* <DEDUP_REMOVED lines=11> */
.L_x_1146:
        /* <DEDUP_REMOVED lines=13> */
.L_x_1148:
[----:B------:R-:W-:Y:S05]  /*14360*/  BSYNC.RECONVERGENT B2 ;  /* 0x0000000000027941 */ /* 0x000fea0003800200 */
.L_x_1147:
        /* <DEDUP_REMOVED lines=43> */
.L_x_1145:
[----:B------:R-:W-:Y:S05]  /*14620*/  BSYNC.RECONVERGENT B1 ;  /* 0x0000000000017941 */ /* 0x000fea0003800200 */
.L_x_1144:
        /* <DEDUP_REMOVED lines=25> */
.L_x_1151:
        /* <DEDUP_REMOVED lines=13> */
.L_x_1153:
[----:B------:R-:W-:Y:S05]  /*14890*/  BSYNC.RECONVERGENT B2 ;  /* 0x0000000000027941 */ /* 0x000fea0003800200 */
.L_x_1152:
        /* <DEDUP_REMOVED lines=43> */
.L_x_1150:
[----:B------:R-:W-:Y:S05]  /*14b50*/  BSYNC.RECONVERGENT B1 ;  /* 0x0000000000017941 */ /* 0x000fea0003800200 */
.L_x_1149:
        /* <DEDUP_REMOVED lines=20> */
.L_x_1156:
        /* <DEDUP_REMOVED lines=13> */
.L_x_1158:
[----:B------:R-:W-:Y:S05]  /*14d70*/  BSYNC.RECONVERGENT B2 ;  /* 0x0000000000027941 */ /* 0x000fea0003800200 */
.L_x_1157:
        /* <DEDUP_REMOVED lines=43> */
.L_x_1155:
[----:B------:R-:W-:Y:S05]  /*15030*/  BSYNC.RECONVERGENT B1 ;  /* 0x0000000000017941 */ /* 0x000fea0003800200 */
.L_x_1154:
        /* <DEDUP_REMOVED lines=10> */
[----:B------:R-:W-:Y:S01]  /*150e0*/  HFMA2 R132, -RZ, RZ, 0, 1.1920928955078125e-07 ;  /* 0x00000002ff847431 */ /* 0x000fe200000001ff */
        /* <DEDUP_REMOVED lines=16> */
.L_x_1161:
        /* <DEDUP_REMOVED lines=13> */
.L_x_1163:
[----:B------:R-:W-:Y:S05]  /*152c0*/  BSYNC.RECONVERGENT B2 ;  /* 0x0000000000027941 */ /* 0x000fea0003800200 */
.L_x_1162:
        /* <DEDUP_REMOVED lines=43> */
.L_x_1160:
[----:B------:R-:W-:Y:S05]  /*15580*/  BSYNC.RECONVERGENT B1 ;  /* 0x0000000000017941 */ /* 0x000fea0003800200 */
.L_x_1159:
        /* <DEDUP_REMOVED lines=21> */
.L_x_1166:
        /* <DEDUP_REMOVED lines=13> */
.L_x_1168:
[----:B------:R-:W-:Y:S05]  /*157b0*/  BSYNC.RECONVERGENT B2 ;  /* 0x0000000000027941 */ /* 0x000fea0003800200 */
.L_x_1167:
        /* <DEDUP_REMOVED lines=43> */
.L_x_1165:
[----:B------:R-:W-:Y:S05]  /*15a70*/  BSYNC.RECONVERGENT B1 ;  /* 0x0000000000017941 */ /* 0x000fea0003800200 */
.L_x_1164:
[----:B------:R-:W-:Y:S01]  /*15a80*/  I2FP.F32.U32 R124, R127 ;  /* 0x0000007f007c7245 */ /* 0x000fe20000201000 */
[----:B------:R-:W-:Y:S01]  /*15a90*/  IMAD.U32 R126, R123, 0x10000, RZ ;  /* 0x000100007b7e7824 */ /* 0x000fe200078e00ff */
[----:B------:R-:W-:Y:S01]  /*15aa0*/  @P1 SHF.L.U32 R127, R119, 0x10, RZ ;  /* 0x00000010777f1819 */ /* 0x000fe200000006ff */
[----:B------:R-:W-:Y:S01]  /*15ab0*/  BSSY.RECONVERGENT B1, `(.L_x_1169) ;  /* 0x0000050000017945 */ /* 0x000fe20003800200 */
[----:B------:R-:W-:Y:S02]  /*15ac0*/  IMAD.MOV.U32 R132, RZ, RZ, 0x2 ;  /* 0x00000002ff847424 */ /* 0x000fe400078e00ff */
[----:B------:R-:W-:Y:S01]  /*15ad0*/  FFMA.FTZ R125, R124, R219, 1.1641532182693481445e-10 ;  /* 0x2f0000007c7d7423 */ /* 0x000fe200000100db */
[----:B------:R-:W-:-:S04]  /*15ae0*/  FMUL.FTZ R126, R126, R217 ;  /* 0x000000d97e7e7220 */ /* 0x000fc80000410000 */
[----:B------:R-:W-:-:S04]  /*15af0*/  FSETP.GTU.FTZ.AND P5, PT, R125, R218, PT ;  /* 0x000000da7d00720b */ /* 0x000fc80003fbc000 */
[----:B------:R-:W-:Y:S02]  /*15b00*/  FSEL R125, R126, RZ, !P5 ;  /* 0x000000ff7e7d7208 */ /* 0x000fe40006800000 */
[----:B------:R-:W-:Y:S02]  /*15b10*/  SEL R124, RZ, 0x1, P5 ;  /* 0x00000001ff7c7807 */ /* 0x000fe40002800000 */
[----:B------:R-:W-:Y:S01]  /*15b20*/  ISETP.NE.AND P5, PT, R133, 0x1, PT ;  /* 0x000000018500780c */ /* 0x000fe20003fa5270 */
[----:B------:R-:W-:Y:S01]  /*15b30*/  FADD.FTZ R178, R178, R125 ;  /* 0x0000007db2b27221 */ /* 0x000fe20000010000 */
[----:B------:R-:W-:-:S03]  /*15b40*/  MOV R125, R172 ;  /* 0x000000ac007d7202 */ /* 0x000fc60000000f00 */
        /* <DEDUP_REMOVED lines=13> */
.L_x_1171:
        /* <DEDUP_REMOVED lines=13> */
.L_x_1173:
[----:B------:R-:W-:Y:S05]  /*15cf0*/  BSYNC.RECONVERGENT B2 ;  /* 0x0000000000027941 */ /* 0x000fea0003800200 */
.L_x_1172:
        /* <DEDUP_REMOVED lines=43> */
.L_x_1170:
[----:B------:R-:W-:Y:S05]  /*15fb0*/  BSYNC.RECONVERGENT B1 ;  /* 0x0000000000017941 */ /* 0x000fea0003800200 */
.L_x_1169:
        /* <DEDUP_REMOVED lines=20> */
.L_x_1176:
        /* <DEDUP_REMOVED lines=15> */
.L_x_1178:
[----:B------:R-:W-:Y:S05]  /*161f0*/  BSYNC.RECONVERGENT B2 ;  /* 0x0000000000027941 */ /* 0x000fea0003800200 */
.L_x_1177:
        /* <DEDUP_REMOVED lines=42> */
[----:B------:R-:W-:-:S07]  /*164a0*/  LOP3.LUT R5, R126, UR27, R125, 0x96, !PT ;  /* 0x0000001b7e057c12 */ /* 0x000fce000f8e967d */
.L_x_1175:
[----:B------:R-:W-:Y:S05]  /*164b0*/  BSYNC.RECONVERGENT B1 ;  /* 0x0000000000017941 */ /* 0x000fea0003800200 */
.L_x_1174:
        /* <DEDUP_REMOVED lines=8> */
[----:B------:R-:W-:Y:S01]  /*16540*/  SEL R124, RZ, 0x1, P6 ;  /* 0x00000001ff7c7807 */ /* 0x000fe20003000000 */
[----:B------:R-:W-:Y:S02]  /*16550*/  @P1 IMAD.U32 R126, R125, 0x10000, RZ ;  /* 0x000100007d7e1824 */ /* 0x000fe400078e00ff */
[----:B------:R-:W-:-:S04]  /*16560*/  FADD.FTZ R125, R193, R132 ;  /* 0x00000084c17d7221 */ /* 0x000fc80000010000 */
[----:B------:R-:W-:Y:S01]  /*16570*/  @P1 FADD.FTZ R193, R125, R126 ;  /* 0x0000007e7dc11221 */ /* 0x000fe20000010000 */
[----:B------:R-:W-:Y:S02]  /*16580*/  @!P1 MOV R193, R125 ;  /* 0x0000007d00c19202 */ /* 0x000fe40000000f00 */
[--C-:B------:R-:W-:Y:S02]  /*16590*/  PRMT R125, R191, 0x5410, R179.reuse ;  /* 0x00005410bf7d7816 */ /* 0x100fe400000000b3 */
[----:B------:R-:W-:Y:S02]  /*165a0*/  F2FP.BF16.F32.PACK_AB R127, RZ, R193 ;  /* 0x000000c1ff7f723e */ /* 0x000fe400000010ff */
[----:B------:R-:W-:Y:S02]  /*165b0*/  PRMT R179, R124, 0x7610, R179 ;  /* 0x000076107cb37816 */ /* 0x000fe400000000b3 */
[----:B------:R-:W-:Y:S02]  /*165c0*/  PRMT R126, R195, 0x5410, R194 ;  /* 0x00005410c37e7816 */ /* 0x000fe400000000c2 */
[----:B------:R-:W-:-:S02]  /*165d0*/  PRMT R124, R188, 0x5410, R131 ;  /* 0x00005410bc7c7816 */ /* 0x000fc40000000083 */
[----:B------:R-:W-:Y:S01]  /*165e0*/  PRMT R127, R190, 0x5410, R127 ;  /* 0x00005410be7f7816 */ /* 0x000fe2000000007f */
[----:B------:R-:W-:Y:S06]  /*165f0*/  BRA `(.L_x_1179) ;  /* 0x00000028007c7947 */ /* 0x000fec0003800000 */
.L_x_1098:
        /* <DEDUP_REMOVED lines=16> */
.L_x_1182:
[----:B------:R-:W-:Y:S01]  /*16700*/  VIADD R3, R3, 0x1 ;  /* 0x0000000103037836 */ /* 0x000fe20000000000 */
[----:B------:R-:W-:Y:S03]  /*16710*/  BSSY.RECONVERGENT B2, `(.L_x_1183) ;  /* 0x000000c000027945 */ /* 0x000fe60003800200 */
[C---:B--2---:R-:W-:Y:S01]  /*16720*/  IMAD.WIDE.U32 R190, R3.reuse, -0x2daee0ad, RZ ;  /* 0xd2511f5303be7825 */ /* 0x044fe200078e00ff */
        /* <DEDUP_REMOVED lines=10> */
.L_x_1184:
[----:B------:R-:W-:Y:S05]  /*167d0*/  BSYNC.RECONVERGENT B2 ;  /* 0x0000000000027941 */ /* 0x000fea0003800200 */
.L_x_1183:
        /* <DEDUP_REMOVED lines=43> */
.L_x_1181:
[----:B------:R-:W-:Y:S05]  /*16a90*/  BSYNC.RECONVERGENT B1 ;  /* 0x0000000000017941 */ /* 0x000fea0003800200 */
.L_x_1180:
[----:B------:R-:W-:Y:S01]  /*16aa0*/  I2FP.F32.U32 R132, R131 ;  /* 0x0000008300847245 */ /* 0x000fe20000201000 */
[----:B------:R-:W-:Y:S01]  /*16ab0*/  BSSY.RECONVERGENT B1, `(.L_x_1185) ;  /* 0x0000052000017945 */ /* 0x000fe20003800200 */
[----:B-----5:R-:W-:Y:S01]  /*16ac0*/  SHF.L.U32 R142, R124, 0x10, RZ ;  /* 0x000000107c8e7819 */ /* 0x020fe200000006ff */
[----:B------:R-:W-:Y:S01]  /*16ad0*/  IMAD.MOV.U32 R141, RZ, RZ, 0x2 ;  /* 0x00000002ff8d7424 */ /* 0x000fe200078e00ff */
[----:B------:R-:W-:Y:S01]  /*16ae0*/  ISETP.NE.AND P3, PT, R184, 0x1, PT ;  /* 0x00000001b800780c */ /* 0x000fe20003f65270 */
[----:B------:R-:W-:Y:S01]  /*16af0*/  FFMA.FTZ R131, R132, R219, 1.1641532182693481445e-10 ;  /* 0x2f00000084837423 */ /* 0x000fe200000100db */
[----:B------:R-:W-:Y:S02]  /*16b00*/  @P1 IMAD.U32 R132, R116, 0x10000, RZ ;  /* 0x0001000074841824 */ /* 0x000fe400078e00ff */
[----:B------:R-:W-:Y:S01]  /*16b10*/  FMUL.FTZ R142, R142, R217 ;  /* 0x000000d98e8e7220 */ /* 0x000fe20000410000 */
[----:B------:R-:W-:Y:S02]  /*16b20*/  LOP3.LUT R182, R182, 0xffffffef, RZ, 0xc0, !PT ;  /* 0xffffffefb6b67812 */ /* 0x000fe400078ec0ff */
[----:B------:R-:W-:-:S02]  /*16b30*/  FSETP.GTU.FTZ.AND P2, PT, R131, R218, PT ;  /* 0x000000da8300720b */ /* 0x000fc40003f5c000 */
[----:B------:R-:W-:Y:S02]  /*16b40*/  PRMT R124, R124, 0x7632, R124 ;  /* 0x000076327c7c7816 */ /* 0x000fe4000000007c */
[----:B------:R-:W-:Y:S02]  /*16b50*/  FSEL R209, R142, RZ, !P2 ;  /* 0x000000ff8ed17208 */ /* 0x000fe40005000000 */
[----:B------:R-:W-:Y:S02]  /*16b60*/  PLOP3.LUT P2, PT, P2, PT, PT, 0x8, 0x80 ;  /* 0x000000000080781c */ /* 0x000fe4000174e170 */
[----:B------:R-:W-:Y:S01]  /*16b70*/  MOV R133, R172 ;  /* 0x000000ac00857202 */ /* 0x000fe20000000f00 */
        /* <DEDUP_REMOVED lines=12> */
.L_x_1187:
[----:B------:R-:W-:Y:S01]  /*16c40*/  VIADD R3, R3, 0x1 ;  /* 0x0000000103037836 */ /* 0x000fe20000000000 */
[----:B------:R-:W-:Y:S03]  /*16c50*/  BSSY.RECONVERGENT B2, `(.L_x_1188) ;  /* 0x000000c000027945 */ /* 0x000fe60003800200 */
[C---:B--2---:R-:W-:Y:S01]  /*16c60*/  IMAD.WIDE.U32 R190, R3.reuse, -0x2daee0ad, RZ ;  /* 0xd2511f5303be7825 */ /* 0x044fe200078e00ff */
        /* <DEDUP_REMOVED lines=10> */
.L_x_1189:
[----:B------:R-:W-:Y:S05]  /*16d10*/  BSYNC.RECONVERGENT B2 ;  /* 0x0000000000027941 */ /* 0x000fea0003800200 */
.L_x_1188:
        /* <DEDUP_REMOVED lines=43> */
.L_x_1186:
[----:B------:R-:W-:Y:S05]  /*16fd0*/  BSYNC.RECONVERGENT B1 ;  /* 0x0000000000017941 */ /* 0x000fea0003800200 */
.L_x_1185:
[----:B------:R-:W-:Y:S01]  /*16fe0*/  I2FP.F32.U32 R132, R133 ;  /* 0x0000008500847245 */ /* 0x000fe20000201000 */
[----:B------:R-:W-:Y:S01]  /*16ff0*/  IMAD.U32 R124, R124, 0x10000, RZ ;  /* 0x000100007c7c7824 */ /* 0x000fe200078e00ff */
[----:B------:R-:W-:Y:S01]  /*17000*/  ISETP.NE.AND P3, PT, R141, 0x1, PT ;  /* 0x000000018d00780c */ /* 0x000fe20003f65270 */
[----:B------:R-:W-:Y:S01]  /*17010*/  BSSY.RECONVERGENT B1, `(.L_x_1190) ;  /* 0x0000050000017945 */ /* 0x000fe20003800200 */
[----:B------:R-:W-:Y:S01]  /*17020*/  LOP3.LUT R182, R182, 0xfffffff7, RZ, 0xc0, !PT ;  /* 0xfffffff7b6b67812 */ /* 0x000fe200078ec0ff */
[----:B------:R-:W-:Y:S01]  /*17030*/  FFMA.FTZ R133, R132, R219, 1.1641532182693481445e-10 ;  /* 0x2f00000084857423 */ /* 0x000fe200000100db */
[----:B------:R-:W-:Y:S01]  /*17040*/  FMUL.FTZ R124, R124, R217 ;  /* 0x000000d97c7c7220 */ /* 0x000fe20000410000 */
[----:B------:R-:W-:Y:S01]  /*17050*/  @P1 PRMT R132, R116, 0x7632, R132 ;  /* 0x0000763274841816 */ /* 0x000fe20000000084 */
[----:B------:R-:W-:Y:S02]  /*17060*/  HFMA2 R184, -RZ, RZ, 0, 1.1920928955078125e-07 ;  /* 0x00000002ffb87431 */ /* 0x000fe400000001ff */
[----:B------:R-:W-:-:S02]  /*17070*/  FSETP.GTU.FTZ.AND P2, PT, R133, R218, PT ;  /* 0x000000da8500720b */ /* 0x000fc40003f5c000 */
[----:B------:R-:W-:Y:S02]  /*17080*/  @P1 IMAD.U32 R133, R132, 0x10000, RZ ;  /* 0x0001000084851824 */ /* 0x000fe400078e00ff */
[----:B------:R-:W-:Y:S01]  /*17090*/  FSEL R208, R124, RZ, !P2 ;  /* 0x000000ff7cd07208 */ /* 0x000fe20005000000 */
[----:B------:R-:W-:Y:S01]  /*170a0*/  IMAD.MOV.U32 R124, RZ, RZ, R172 ;  /* 0x000000ffff7c7224 */ /* 0x000fe200078e00ac */
        /* <DEDUP_REMOVED lines=13> */
.L_x_1192:
[----:B------:R-:W-:Y:S01]  /*17180*/  IADD3 R3, PT, PT, R3, 0x1, RZ ;  /* 0x0000000103037810 */ /* 0x000fe20007ffe0ff */
[----:B------:R-:W-:Y:S03]  /*17190*/  BSSY.RECONVERGENT B2, `(.L_x_1193) ;  /* 0x000000c000027945 */ /* 0x000fe60003800200 */
[C---:B------:R-:W-:Y:S01]  /*171a0*/  ISETP.NE.AND P2, PT, R3.reuse, RZ, PT ;  /* 0x000000ff0300720c */ /* 0x040fe20003f45270 */
[----:B--2---:R-:W-:-:S12]  /*171b0*/  IMAD.WIDE.U32 R190, R3, -0x2daee0ad, RZ ;  /* 0xd2511f5303be7825 */ /* 0x004fd800078e00ff */
        /* <DEDUP_REMOVED lines=9> */
.L_x_1194:
[----:B------:R-:W-:Y:S05]  /*17250*/  BSYNC.RECONVERGENT B2 ;  /* 0x0000000000027941 */ /* 0x000fea0003800200 */
.L_x_1193:
        /* <DEDUP_REMOVED lines=43> */
.L_x_1191:
[----:B------:R-:W-:Y:S05]  /*17510*/  BSYNC.RECONVERGENT B1 ;  /* 0x0000000000017941 */ /* 0x000fea0003800200 */
.L_x_1190:
[----:B------:R-:W-:Y:S01]  /*17520*/  I2FP.F32.U32 R124, R124 ;  /* 0x0000007c007c7245 */ /* 0x000fe20000201000 */
[----:B------:R-:W-:Y:S01]  /*17530*/  IMAD.U32 R132, R125, 0x10000, RZ ;  /* 0x000100007d847824 */ /* 0x000fe200078e00ff */
[----:B------:R-:W-:Y:S01]  /*17540*/  ISETP.NE.AND P3, PT, R184, 0x1, PT ;  /* 0x00000001b800780c */ /* 0x000fe20003f65270 */
[----:B------:R-:W-:Y:S01]  /*17550*/  BSSY.RECONVERGENT B1, `(.L_x_1195) ;  /* 0x0000050000017945 */ /* 0x000fe20003800200 */
[----:B------:R-:W-:Y:S01]  /*17560*/  LOP3.LUT R182, R182, 0xfffffffb, RZ, 0xc0, !PT ;  /* 0xfffffffbb6b67812 */ /* 0x000fe200078ec0ff */
[----:B------:R-:W-:Y:S01]  /*17570*/  FFMA.FTZ R133, R124, R219, 1.1641532182693481445e-10 ;  /* 0x2f0000007c857423 */ /* 0x000fe200000100db */
[----:B------:R-:W-:Y:S01]  /*17580*/  FMUL.FTZ R132, R132, R217 ;  /* 0x000000d984847220 */ /* 0x000fe20000410000 */
[----:B------:R-:W-:Y:S02]  /*17590*/  @P1 SHF.L.U32 R124, R117, 0x10, RZ ;  /* 0x00000010757c1819 */ /* 0x000fe400000006ff */
[----:B------:R-:W-:Y:S01]  /*175a0*/  PRMT R142, R125, 0x7632, R142 ;  /* 0x000076327d8e7816 */ /* 0x000fe2000000008e */
[----:B------:R-:W-:Y:S01]  /*175b0*/  IMAD.MOV.U32 R125, RZ, RZ, R172 ;  /* 0x000000ffff7d7224 */ /* 0x000fe200078e00ac */
[----:B------:R-:W-:-:S04]  /*175c0*/  FSETP.GTU.FTZ.AND P2, PT, R133, R218, PT ;  /* 0x000000da8500720b */ /* 0x000fc80003f5c000 */
[----:B------:R-:W-:Y:S01]  /*175d0*/  FSEL R141, R132, RZ, !P2 ;  /* 0x000000ff848d7208 */ /* 0x000fe20005000000 */
[----:B------:R-:W-:Y:S01]  /*175e0*/  IMAD.MOV.U32 R132, RZ, RZ, 0x2 ;  /* 0x00000002ff847424 */ /* 0x000fe200078e00ff */
[----:B------:R-:W-:-:S03]  /*175f0*/  PLOP3.LUT P2, PT, P2, PT, PT, 0x8, 0x80 ;  /* 0x000000000080781c */ /* 0x000fc6000174e170 */
[----:B------:R-:W-:-:S05]  /*17600*/  @P1 FADD.FTZ R141, R124, R141 ;  /* 0x0000008d7c8d1221 */ /* 0x000fca0000010000 */
[----:B--2---:R-:W-:-:S05]  /*17610*/  F2FP.BF16.F32.PACK_AB R190, RZ, R141 ;  /* 0x0000008dffbe723e */ /* 0x004fca00000010ff */
        /* <DEDUP_REMOVED lines=10> */
.L_x_1197:
        /* <DEDUP_REMOVED lines=13> */
.L_x_1199:
[----:B------:R-:W-:Y:S05]  /*17790*/  BSYNC.RECONVERGENT B2 ;  /* 0x0000000000027941 */ /* 0x000fea0003800200 */
.L_x_1198:
        /* <DEDUP_REMOVED lines=43> */
.L_x_1196:
[----:B------:R-:W-:Y:S05]  /*17a50*/  BSYNC.RECONVERGENT B1 ;  /* 0x0000000000017941 */ /* 0x000fea0003800200 */
.L_x_1195:
[----:B------:R-:W-:Y:S01]  /*17a60*/  I2FP.F32.U32 R124, R125 ;  /* 0x0000007d007c7245 */ /* 0x000fe20000201000 */
[----:B------:R-:W-:Y:S01]  /*17a70*/  BSSY.RECONVERGENT B1, `(.L_x_1200) ;  /* 0x0000052000017945 */ /* 0x000fe20003800200 */
[----:B------:R-:W-:Y:S01]  /*17a80*/  SHF.L.U32 R142, R142, 0x10, RZ ;  /* 0x000000108e8e7819 */ /* 0x000fe200000006ff */
[----:B------:R-:W-:Y:S01]  /*17a90*/  IMAD.MOV.U32 R133, RZ, RZ, 0x2 ;  /* 0x00000002ff857424 */ /* 0x000fe200078e00ff */
[----:B------:R-:W-:Y:S01]  /*17aa0*/  ISETP.NE.AND P2, PT, R132, 0x1, PT ;  /* 0x000000018400780c */ /* 0x000fe20003f45270 */
[----:B------:R-:W-:Y:S01]  /*17ab0*/  FFMA.FTZ R125, R124, R219, 1.1641532182693481445e-10 ;  /* 0x2f0000007c7d7423 */ /* 0x000fe200000100db */
[----:B------:R-:W-:Y:S01]  /*17ac0*/  @P1 PRMT R124, R117, 0x7632, R124 ;  /* 0x00007632757c1816 */ /* 0x000fe2000000007c */
[----:B------:R-:W-:Y:S01]  /*17ad0*/  FMUL.FTZ R142, R142, R217 ;  /* 0x000000d98e8e7220 */ /* 0x000fe20000410000 */
[----:B------:R-:W-:Y:S02]  /*17ae0*/  LOP3.LUT R182, R182, 0xfffffffd, RZ, 0xc0, !PT ;  /* 0xfffffffdb6b67812 */ /* 0x000fe400078ec0ff */
[----:B------:R-:W-:Y:S01]  /*17af0*/  FSETP.GTU.FTZ.AND P3, PT, R125, R218, PT ;  /* 0x000000da7d00720b */ /* 0x000fe20003f7c000 */
[----:B------:R-:W-:-:S03]  /*17b00*/  @P1 IMAD.U32 R125, R124, 0x10000, RZ ;  /* 0x000100007c7d1824 */ /* 0x000fc600078e00ff */
[----:B------:R-:W-:Y:S02]  /*17b10*/  FSEL R206, R142, RZ, !P3 ;  /* 0x000000ff8ece7208 */ /* 0x000fe40005800000 */
[----:B------:R-:W-:-:S03]  /*17b20*/  PLOP3.LUT P3, PT, P3, PT, PT, 0x8, 0x80 ;  /* 0x000000000080781c */ /* 0x000fc60001f6e170 */
[----:B------:R-:W-:Y:S01]  /*17b30*/  @P1 FADD.FTZ R206, R206, R125 ;  /* 0x0000007dcece1221 */ /* 0x000fe20000010000 */
[----:B------:R-:W-:-:S04]  /*17b40*/  MOV R125, R172 ;  /* 0x000000ac007d7202 */ /* 0x000fc80000000f00 */
        /* <DEDUP_REMOVED lines=11> */
.L_x_1202:
        /* <DEDUP_REMOVED lines=13> */
.L_x_1204:
[----:B------:R-:W-:Y:S05]  /*17cd0*/  BSYNC.RECONVERGENT B2 ;  /* 0x0000000000027941 */ /* 0x000fea0003800200 */
.L_x_1203:
        /* <DEDUP_REMOVED lines=43> */
.L_x_1201:
[----:B------:R-:W-:Y:S05]  /*17f90*/  BSYNC.RECONVERGENT B1 ;  /* 0x0000000000017941 */ /* 0x000fea0003800200 */
.L_x_1200:
[----:B------:R-:W-:Y:S01]  /*17fa0*/  I2FP.F32.U32 R124, R125 ;  /* 0x0000007d007c7245 */ /* 0x000fe20000201000 */
[C---:B------:R-:W-:Y:S01]  /*17fb0*/  IMAD.U32 R132, R126.reuse, 0x10000, RZ ;  /* 0x000100007e847824 */ /* 0x040fe200078e00ff */
[----:B------:R-:W-:Y:S01]  /*17fc0*/  ISETP.NE.AND P3, PT, R133, 0x1, PT ;  /* 0x000000018500780c */ /* 0x000fe20003f65270 */
[----:B------:R-:W-:Y:S01]  /*17fd0*/  BSSY.RECONVERGENT B1, `(.L_x_1205) ;  /* 0x000004e000017945 */ /* 0x000fe20003800200 */
[----:B------:R-:W-:Y:S01]  /*17fe0*/  PRMT R126, R126, 0x7632, R126 ;  /* 0x000076327e7e7816 */ /* 0x000fe2000000007e */
[----:B------:R-:W-:Y:S01]  /*17ff0*/  FFMA.FTZ R125, R124, R219, 1.1641532182693481445e-10 ;  /* 0x2f0000007c7d7423 */ /* 0x000fe200000100db */
[----:B------:R-:W-:Y:S01]  /*18000*/  FMUL.FTZ R132, R132, R217 ;  /* 0x000000d984847220 */ /* 0x000fe20000410000 */
[----:B------:R-:W-:-:S03]  /*18010*/  MOV R184, 0x2 ;  /* 0x0000000200b87802 */ /* 0x000fc60000000f00 */
        /* <DEDUP_REMOVED lines=16> */
.L_x_1207:
        /* <DEDUP_REMOVED lines=13> */
.L_x_1209:
[----:B------:R-:W-:Y:S05]  /*181f0*/  BSYNC.RECONVERGENT B2 ;  /* 0x0000000000027941 */ /* 0x000fea0003800200 */
.L_x_1208:
        /* <DEDUP_REMOVED lines=43> */
.L_x_1206:
[----:B------:R-:W-:Y:S05]  /*184b0*/  BSYNC.RECONVERGENT B1 ;  /* 0x0000000000017941 */ /* 0x000fea0003800200 */
.L_x_1205:
[----:B------:R-:W-:Y:S01]  /*184c0*/  I2FP.F32.U32 R124, R125 ;  /* 0x0000007d007c7245 */ /* 0x000fe20000201000 */
[----:B------:R-:W-:Y:S01]  /*184d0*/  IMAD.U32 R126, R126, 0x10000, RZ ;  /* 0x000100007e7e7824 */ /* 0x000fe200078e00ff */
[----:B------:R-:W-:Y:S01]  /*184e0*/  ISETP.NE.AND P4, PT, R184, 0x1, PT ;  /* 0x00000001b800780c */ /* 0x000fe20003f85270 */
[----:B------:R-:W-:Y:S01]  /*184f0*/  BSSY.RECONVERGENT B1, `(.L_x_1210) ;  /* 0x000004e000017945 */ /* 0x000fe20003800200 */
[----:B------:R-:W-:Y:S01]  /*18500*/  @P1 PRMT R132, R118, 0x7632, R132 ;  /* 0x0000763276841816 */ /* 0x000fe20000000084 */
[----:B------:R-:W-:Y:S01]  /*18510*/  FFMA.FTZ R125, R124, R219, 1.1641532182693481445e-10 ;  /* 0x2f0000007c7d7423 */ /* 0x000fe200000100db */
[----:B------:R-:W-:Y:S02]  /*18520*/  FMUL.FTZ R126, R126, R217 ;  /* 0x000000d97e7e7220 */ /* 0x000fe40000410000 */
[----:B------:R-:W-:Y:S02]  /*18530*/  @P1 SHF.L.U32 R132, R132, 0x10, RZ ;  /* 0x0000001084841819 */ /* 0x000fe400000006ff */
        /* <DEDUP_REMOVED lines=16> */
.L_x_1212:
        /* <DEDUP_REMOVED lines=13> */
.L_x_1214:
[----:B------:R-:W-:Y:S05]  /*18710*/  BSYNC.RECONVERGENT B2 ;  /* 0x0000000000027941 */ /* 0x000fea0003800200 */
.L_x_1213:
        /* <DEDUP_REMOVED lines=43> */
.L_x_1211:
[----:B------:R-:W-:Y:S05]  /*189d0*/  BSYNC.RECONVERGENT B1 ;  /* 0x0000000000017941 */ /* 0x000fea0003800200 */
.L_x_1210:
        /* <DEDUP_REMOVED lines=24> */
.L_x_1217:
        /* <DEDUP_REMOVED lines=13> */
.L_x_1219:
[----:B------:R-:W-:Y:S05]  /*18c30*/  BSYNC.RECONVERGENT B2 ;  /* 0x0000000000027941 */ /* 0x000fea0003800200 */
.L_x_1218:
        /* <DEDUP_REMOVED lines=43> */
.L_x_1216:
[----:B------:R-:W-:Y:S05]  /*18ef0*/  BSYNC.RECONVERGENT B1 ;  /* 0x0000000000017941 */ /* 0x000fea0003800200 */
.L_x_1215:
[----:B------:R-:W-:Y:S01]  /*18f00*/  I2FP.F32.U32 R124, R125 ;  /* 0x0000007d007c7245 */ /* 0x000fe20000201000 */
[----:B------:R-:W-:Y:S01]  /*18f10*/  IMAD.U32 R126, R193, 0x10000, RZ ;  /* 0x00010000c17e7824 */ /* 0x000fe200078e00ff */
[----:B------:R-:W-:-:S03]  /*18f20*/  @P1 PRMT R127, R119, 0x7632, R127 ;  /* 0x00007632777f1816 */ /* 0x000fc6000000007f */
[----:B------:R-:W-:Y:S01]  /*18f30*/  FFMA.FTZ R125, R124, R219, 1.1641532182693481445e-10 ;  /* 0x2f0000007c7d7423 */ /* 0x000fe200000100db */
[----:B------:R-:W-:Y:S01]  /*18f40*/  FMUL.FTZ R126, R126, R217 ;  /* 0x000000d97e7e7220 */ /* 0x000fe20000410000 */
[----:B------:R-:W-:-:S03]  /*18f50*/  @P1 IMAD.U32 R124, R127, 0x10000, RZ ;  /* 0x000100007f7c1824 */ /* 0x000fc600078e00ff */
[----:B------:R-:W-:Y:S02]  /*18f60*/  FSETP.GTU.FTZ.AND P5, PT, R125, R218, PT ;  /* 0x000000da7d00720b */ /* 0x000fe40003fbc000 */
[----:B------:R-:W-:Y:S02]  /*18f70*/  PRMT R125, R190, 0x5410, R191 ;  /* 0x00005410be7d7816 */ /* 0x000fe400000000bf */
[----:B------:R-:W-:Y:S02]  /*18f80*/  FSEL R193, R126, RZ, !P5 ;  /* 0x000000ff7ec17208 */ /* 0x000fe40006800000 */
[----:B------:R-:W-:Y:S02]  /*18f90*/  PLOP3.LUT P5, PT, P5, PT, PT, 0x8, 0x80 ;  /* 0x000000000080781c */ /* 0x000fe40002fae170 */
[----:B------:R-:W-:Y:S01]  /*18fa0*/  PRMT R126, R196, 0x5410, R195 ;  /* 0x00005410c47e7816 */ /* 0x000fe200000000c3 */
[----:B------:R-:W-:Y:S01]  /*18fb0*/  @P1 FADD.FTZ R193, R193, R124 ;  /* 0x0000007cc1c11221 */ /* 0x000fe20000010000 */
[----:B------:R-:W-:-:S04]  /*18fc0*/  PRMT R124, R131, 0x5410, R188 ;  /* 0x00005410837c7816 */ /* 0x000fc800000000bc */
[----:B------:R-:W-:-:S04]  /*18fd0*/  F2FP.BF16.F32.PACK_AB R127, RZ, R193 ;  /* 0x000000c1ff7f723e */ /* 0x000fc800000010ff */
[----:B------:R-:W-:-:S07]  /*18fe0*/  PRMT R127, R194, 0x5410, R127 ;  /* 0x00005410c27f7816 */ /* 0x000fce000000007f */
.L_x_1179:
[----:B------:R-:W-:Y:S01]  /*18ff0*/  SEL R133, RZ, 0x1000000, !P5 ;  /* 0x01000000ff857807 */ /* 0x000fe20006800000 */
[----:B------:R-:W0:Y:S01]  /*19000*/  @P0 LDC.64 R194, c[0x0][0x398] ;  /* 0x0000e600ffc20b82 */ /* 0x000e220000000a00 */
[----:B------:R-:W-:Y:S02]  /*19010*/  SEL R132, RZ, 0x10000, !P4 ;  /* 0x00010000ff847807 */ /* 0x000fe40006000000 */
[----:B------:R-:W-:Y:S02]  /*19020*/  SEL R201, RZ, 0x100, !P3 ;  /* 0x00000100ffc97807 */ /* 0x000fe40005800000 */
[C---:B------:R-:W-:Y:S02]  /*19030*/  LOP3.LUT P5, RZ, R182.reuse, 0x8, RZ, 0xc0, !PT ;  /* 0x00000008b6ff7812 */ /* 0x040fe400078ac0ff */
[C---:B------:R-:W-:Y:S01]  /*19040*/  LOP3.LUT P4, RZ, R182.reuse, 0x4, RZ, 0xc0, !PT ;  /* 0x00000004b6ff7812 */ /* 0x040fe2000788c0ff */
[----:B------:R-:W1:Y:S01]  /*19050*/  @P1 LDC.64 R190, c[0x0][0x3a0] ;  /* 0x0000e800ffbe1b82 */ /* 0x000e620000000a00 */
[----:B------:R-:W-:-:S02]  /*19060*/  LOP3.LUT P3, RZ, R182, 0x2, RZ, 0xc0, !PT ;  /* 0x00000002b6ff7812 */ /* 0x000fc4000786c0ff */
[----:B------:R-:W-:Y:S02]  /*19070*/  SEL R131, RZ, 0x10000, !P4 ;  /* 0x00010000ff837807 */ /* 0x000fe40006000000 */
[----:B------:R-:W-:Y:S02]  /*19080*/  SEL R185, RZ, 0x1000000, !P3 ;  /* 0x01000000ffb97807 */ /* 0x000fe40005800000 */
[----:B------:R-:W-:Y:S02]  /*19090*/  SEL R184, RZ, 0x100, !P5 ;  /* 0x00000100ffb87807 */ /* 0x000fe40006800000 */
[----:B------:R-:W-:Y:S02]  /*190a0*/  LOP3.LUT P6, RZ, R182, 0x10, RZ, 0xc0, !PT ;  /* 0x00000010b6ff7812 */ /* 0x000fe400078cc0ff */
[----:B------:R-:W-:Y:S01]  /*190b0*/  LOP3.LUT R201, R201, R133, R132, 0xfe, !PT ;  /* 0x00000085c9c97212 */ /* 0x000fe200078efe84 */
[----:B------:R-:W-:Y:S01]  /*190c0*/  IMAD.WIDE.U32 R132, R129, 0x10, R224 ;  /* 0x0000001081847825 */ /* 0x000fe200078e00e0 */
[----:B------:R-:W-:-:S02]  /*190d0*/  LOP3.LUT R184, R184, R185, R131, 0xfe, !PT ;  /* 0x000000b9b8b87212 */ /* 0x000fc400078efe83 */
[----:B------:R-:W-:Y:S02]  /*190e0*/  SEL R188, RZ, 0x1, !P2 ;  /* 0x00000001ffbc7807 */ /* 0x000fe40005000000 */
[----:B------:R-:W-:Y:S01]  /*190f0*/  SEL R185, RZ, 0x1, !P6 ;  /* 0x00000001ffb97807 */ /* 0x000fe20007000000 */
[----:B------:R2:W-:Y:S01]  /*19100*/  STG.E.128 desc[UR8][R132.64], R124 ;  /* 0x0000007c84007986 */ /* 0x0005e2000c101d08 */
[----:B------:R-:W-:-:S05]  /*19110*/  IADD3 R131, PT, PT, R130, 0x60, RZ ;  /* 0x0000006082837810 */ /* 0x000fca0007ffe0ff */
        /* <DEDUP_REMOVED lines=28> */
.L_x_1220:
        /* <DEDUP_REMOVED lines=8> */
[----:B--2---:R-:W-:-:S09]  /*19360*/  IMAD.MOV.U32 R191, RZ, RZ, R180 ;  /* 0x000000ffffbf7224 */ /* 0x004fd200078e00b4 */
        /* <DEDUP_REMOVED lines=11> */
.L_x_1224:
        /* <DEDUP_REMOVED lines=13> */
.L_x_1226:
[----:B------:R-:W-:Y:S05]  /*194f0*/  BSYNC.RECONVERGENT B2 ;  /* 0x0000000000027941 */ /* 0x000fea0003800200 */
.L_x_1225:
        /* <DEDUP_REMOVED lines=39> */
[----:B------:R-:W-:Y:S01]  /*19770*/  MOV R191, R132 ;  /* 0x0000008400bf7202 */ /* 0x000fe20000000f00 */
[----:B------:R-:W-:Y:S01]  /*19780*/  IMAD.MOV.U32 R132, RZ, RZ, R180 ;  /* 0x000000ffff847224 */ /* 0x000fe200078e00b4 */
[----:B------:R-:W-:-:S07]  /*19790*/  LOP3.LUT R5, R174, UR27, R133, 0x96, !PT ;  /* 0x0000001bae057c12 */ /* 0x000fce000f8e9685 */
.L_x_1223:
[----:B------:R-:W-:Y:S05]  /*197a0*/  BSYNC.RECONVERGENT B1 ;  /* 0x0000000000017941 */ /* 0x000fea0003800200 */
.L_x_1222:
[----:B------:R-:W-:Y:S01]  /*197b0*/  I2FP.F32.U32 R132, R132 ;  /* 0x0000008400847245 */ /* 0x000fe20000201000 */
[----:B------:R-:W-:Y:S01]  /*197c0*/  BSSY.RECONVERGENT B1, `(.L_x_1227) ;  /* 0x000004e000017945 */ /* 0x000fe20003800200 */
[----:B------:R-:W-:Y:S01]  /*197d0*/  ISETP.NE.AND P3, PT, R173, 0x1, PT ;  /* 0x00000001ad00780c */ /* 0x000fe20003f65270 */
[----:B------:R-:W-:Y:S01]  /*197e0*/  IMAD.MOV.U32 R175, RZ, RZ, 0x2 ;  /* 0x00000002ffaf7424 */ /* 0x000fe200078e00ff */
[----:B------:R-:W-:Y:S01]  /*197f0*/  LOP3.LUT R182, R182, 0xffffffef, RZ, 0xc0, !PT ;  /* 0xffffffefb6b67812 */ /* 0x000fe200078ec0ff */
[----:B------:R-:W-:Y:S01]  /*19800*/  FFMA.FTZ R133, R132, R219, 1.1641532182693481445e-10 ;  /* 0x2f00000084857423 */ /* 0x000fe200000100db */
[C---:B-----5:R-:W-:Y:S02]  /*19810*/  SHF.L.U32 R132, R124.reuse, 0x10, RZ ;  /* 0x000000107c847819 */ /* 0x060fe400000006ff */
[----:B------:R-:W-:Y:S02]  /*19820*/  PRMT R124, R124, 0x7632, R124 ;  /* 0x000076327c7c7816 */ /* 0x000fe4000000007c */
[----:B------:R-:W-:Y:S01]  /*19830*/  FSETP.GTU.FTZ.AND P2, PT, R133, R218, PT ;  /* 0x000000da8500720b */ /* 0x000fe20003f5c000 */
[----:B------:R-:W-:Y:S01]  /*19840*/  FMUL.FTZ R132, R132, R217 ;  /* 0x000000d984847220 */ /* 0x000fe20000410000 */
[----:B------:R-:W-:-:S02]  /*19850*/  IMAD.MOV.U32 R133, RZ, RZ, R172 ;  /* 0x000000ffff857224 */ /* 0x000fc400078e00ac */
        /* <DEDUP_REMOVED lines=12> */
.L_x_1229:
        /* <DEDUP_REMOVED lines=13> */
.L_x_1231:
[----:B------:R-:W-:Y:S05]  /*199f0*/  BSYNC.RECONVERGENT B2 ;  /* 0x0000000000027941 */ /* 0x000fea0003800200 */
.L_x_1230:
        /* <DEDUP_REMOVED lines=39> */
[----:B------:R-:W-:Y:S01]  /*19c70*/  LOP3.LUT R5, R174, UR27, R133, 0x96, !PT ;  /* 0x0000001bae057c12 */ /* 0x000fe2000f8e9685 */
[----:B------:R-:W-:Y:S01]  /*19c80*/  IMAD.MOV.U32 R133, RZ, RZ, R191 ;  /* 0x000000ffff857224 */ /* 0x000fe200078e00bf */
[----:B------:R-:W-:-:S07]  /*19c90*/  MOV R191, R132 ;  /* 0x0000008400bf7202 */ /* 0x000fce0000000f00 */
.L_x_1228:
[----:B------:R-:W-:Y:S05]  /*19ca0*/  BSYNC.RECONVERGENT B1 ;  /* 0x0000000000017941 */ /* 0x000fea0003800200 */
.L_x_1227:
[----:B------:R-:W-:Y:S01]  /*19cb0*/  I2FP.F32.U32 R132, R133 ;  /* 0x0000008500847245 */ /* 0x000fe20000201000 */
[----:B------:R-:W-:Y:S01]  /*19cc0*/  IMAD.U32 R174, R120, 0x10000, RZ ;  /* 0x0001000078ae7824 */ /* 0x000fe200078e00ff */
[----:B------:R-:W-:Y:S01]  /*19cd0*/  ISETP.NE.AND P3, PT, R175, 0x1, PT ;  /* 0x00000001af00780c */ /* 0x000fe20003f65270 */
[----:B------:R-:W-:Y:S01]  /*19ce0*/  BSSY.RECONVERGENT B1, `(.L_x_1232) ;  /* 0x000004e000017945 */ /* 0x000fe20003800200 */
[----:B------:R-:W-:Y:S01]  /*19cf0*/  @P1 SHF.L.U32 R196, R116, 0x10, RZ ;  /* 0x0000001074c41819 */ /* 0x000fe200000006ff */
[----:B------:R-:W-:Y:S01]  /*19d00*/  FFMA.FTZ R133, R132, R219, 1.1641532182693481445e-10 ;  /* 0x2f00000084857423 */ /* 0x000fe200000100db */
[----:B------:R-:W-:Y:S01]  /*19d10*/  FMUL.FTZ R132, R174, R217 ;  /* 0x000000d9ae847220 */ /* 0x000fe20000410000 */
[----:B------:R-:W-:-:S03]  /*19d20*/  IMAD.MOV.U32 R173, RZ, RZ, 0x2 ;  /* 0x00000002ffad7424 */ /* 0x000fc600078e00ff */
[----:B------:R-:W-:Y:S02]  /*19d30*/  FSETP.GTU.FTZ.AND P2, PT, R133, R218, PT ;  /* 0x000000da8500720b */ /* 0x000fe40003f5c000 */
[----:B------:R-:W-:Y:S02]  /*19d40*/  MOV R133, R172 ;  /* 0x000000ac00857202 */ /* 0x000fe40000000f00 */
[----:B------:R-:W-:-:S05]  /*19d50*/  FSEL R132, R132, RZ, !P2 ;  /* 0x000000ff84847208 */ /* 0x000fca0005000000 */
[----:B------:R-:W-:-:S04]  /*19d60*/  FADD.FTZ R171, R171, R132 ;  /* 0x00000084abab7221 */ /* 0x000fc80000010000 */
[--C-:B------:R-:W-:Y:S01]  /*19d70*/  @P1 FADD.FTZ R196, R196, R171.reuse ;  /* 0x000000abc4c41221 */ /* 0x100fe20000010000 */
[----:B------:R-:W-:Y:S01]  /*19d80*/  @!P1 IMAD.MOV.U32 R196, RZ, RZ, R171 ;  /* 0x000000ffffc49224 */ /* 0x000fe200078e00ab */
[----:B------:R-:W-:-:S04]  /*19d90*/  SEL R171, RZ, 0x1, P2 ;  /* 0x00000001ffab7807 */ /* 0x000fc80001000000 */
        /* <DEDUP_REMOVED lines=10> */
.L_x_1234:
        /* <DEDUP_REMOVED lines=13> */
.L_x_1236:
[----:B------:R-:W-:Y:S05]  /*19f10*/  BSYNC.RECONVERGENT B2 ;  /* 0x0000000000027941 */ /* 0x000fea0003800200 */
.L_x_1235:
        /* <DEDUP_REMOVED lines=42> */
.L_x_1233:
[----:B------:R-:W-:Y:S05]  /*1a1c0*/  BSYNC.RECONVERGENT B1 ;  /* 0x0000000000017941 */ /* 0x000fea0003800200 */
.L_x_1232:
[----:B------:R-:W-:Y:S01]  /*1a1d0*/  I2FP.F32.U32 R132, R133 ;  /* 0x0000008500847245 */ /* 0x000fe20000201000 */
[----:B------:R-:W-:Y:S01]  /*1a1e0*/  BSSY.RECONVERGENT B1, `(.L_x_1237) ;  /* 0x000004d000017945 */ /* 0x000fe20003800200 */
[----:B------:R-:W-:Y:S01]  /*1a1f0*/  ISETP.NE.AND P3, PT, R173, 0x1, PT ;  /* 0x00000001ad00780c */ /* 0x000fe20003f65270 */
[----:B------:R-:W-:Y:S01]  /*1a200*/  IMAD.MOV.U32 R175, RZ, RZ, 0x2 ;  /* 0x00000002ffaf7424 */ /* 0x000fe200078e00ff */
[----:B------:R-:W-:Y:S01]  /*1a210*/  SHF.L.U32 R124, R124, 0x10, RZ ;  /* 0x000000107c7c7819 */ /* 0x000fe200000006ff */
[----:B------:R-:W-:Y:S01]  /*1a220*/  FFMA.FTZ R133, R132, R219, 1.1641532182693481445e-10 ;  /* 0x2f00000084857423 */ /* 0x000fe200000100db */
[----:B------:R-:W-:-:S03]  /*1a230*/  LOP3.LUT R182, R182, 0xfffffff7, RZ, 0xc0, !PT ;  /* 0xfffffff7b6b67812 */ /* 0x000fc600078ec0ff */
[----:B------:R-:W-:Y:S01]  /*1a240*/  FMUL.FTZ R124, R124, R217 ;  /* 0x000000d97c7c7220 */ /* 0x000fe20000410000 */
        /* <DEDUP_REMOVED lines=14> */
.L_x_1239:
        /* <DEDUP_REMOVED lines=13> */
.L_x_1241:
[----:B------:R-:W-:Y:S05]  /*1a400*/  BSYNC.RECONVERGENT B2 ;  /* 0x0000000000027941 */ /* 0x000fea0003800200 */
.L_x_1240:
        /* <DEDUP_REMOVED lines=42> */
.L_x_1238:
[----:B------:R-:W-:Y:S05]  /*1a6b0*/  BSYNC.RECONVERGENT B1 ;  /* 0x0000000000017941 */ /* 0x000fea0003800200 */
.L_x_1237:
[----:B------:R-:W-:Y:S01]  /*1a6c0*/  I2FP.F32.U32 R132, R133 ;  /* 0x0000008500847245 */ /* 0x000fe20000201000 */
[----:B------:R-:W-:Y:S01]  /*1a6d0*/  BSSY.RECONVERGENT B1, `(.L_x_1242) ;  /* 0x0000053000017945 */ /* 0x000fe20003800200 */
[----:B------:R-:W-:Y:S02]  /*1a6e0*/  PRMT R133, R120, 0x7632, R133 ;  /* 0x0000763278857816 */ /* 0x000fe40000000085 */
[----:B------:R-:W-:-:S03]  /*1a6f0*/  ISETP.NE.AND P3, PT, R175, 0x1, PT ;  /* 0x00000001af00780c */ /* 0x000fc60003f65270 */
[----:B------:R-:W-:Y:S02]  /*1a700*/  IMAD.U32 R174, R133, 0x10000, RZ ;  /* 0x0001000085ae7824 */ /* 0x000fe400078e00ff */
[----:B------:R-:W-:Y:S01]  /*1a710*/  FFMA.FTZ R133, R132, R219, 1.1641532182693481445e-10 ;  /* 0x2f00000084857423 */ /* 0x000fe200000100db */
[----:B------:R-:W-:Y:S01]  /*1a720*/  @P1 PRMT R132, R116, 0x7632, R132 ;  /* 0x0000763274841816 */ /* 0x000fe20000000084 */
[----:B------:R-:W-:-:S03]  /*1a730*/  FMUL.FTZ R174, R174, R217 ;  /* 0x000000d9aeae7220 */ /* 0x000fc60000410000 */
[----:B------:R-:W-:Y:S02]  /*1a740*/  FSETP.GTU.FTZ.AND P2, PT, R133, R218, PT ;  /* 0x000000da8500720b */ /* 0x000fe40003f5c000 */
[----:B------:R-:W-:Y:S01]  /*1a750*/  @P1 SHF.L.U32 R195, R132, 0x10, RZ ;  /* 0x0000001084c31819 */ /* 0x000fe200000006ff */
[----:B------:R-:W-:Y:S01]  /*1a760*/  IMAD.MOV.U32 R132, RZ, RZ, 0x2 ;  /* 0x00000002ff847424 */ /* 0x000fe200078e00ff */
[----:B------:R-:W-:Y:S02]  /*1a770*/  FSEL R133, R174, RZ, !P2 ;  /* 0x000000ffae857208 */ /* 0x000fe40005000000 */
[----:B------:R-:W-:-:S03]  /*1a780*/  SEL R173, RZ, 0x1, P2 ;  /* 0x00000001ffad7807 */ /* 0x000fc60001000000 */
        /* <DEDUP_REMOVED lines=14> */
.L_x_1244:
        /* <DEDUP_REMOVED lines=13> */
.L_x_1246:
[----:B------:R-:W-:Y:S05]  /*1a940*/  BSYNC.RECONVERGENT B2 ;  /* 0x0000000000027941 */ /* 0x000fea0003800200 */
.L_x_1245:
        /* <DEDUP_REMOVED lines=40> */
[----:B------:R-:W-:Y:S02]  /*1abd0*/  IMAD.MOV.U32 R191, RZ, RZ, R132 ;  /* 0x000000ffffbf7224 */ /* 0x000fe400078e0084 */
[----:B------:R-:W-:Y:S01]  /*1abe0*/  HFMA2 R132, -RZ, RZ, 0, 0 ;  /* 0x00000000ff847431 */ /* 0x000fe200000001ff */
[----:B------:R-:W-:-:S07]  /*1abf0*/  LOP3.LUT R5, R174, UR27, R133, 0x96, !PT ;  /* 0x0000001bae057c12 */ /* 0x000fce000f8e9685 */
.L_x_1243:
[----:B------:R-:W-:Y:S05]  /*1ac00*/  BSYNC.RECONVERGENT B1 ;  /* 0x0000000000017941 */ /* 0x000fea0003800200 */
.L_x_1242:
[----:B------:R-:W-:Y:S01]  /*1ac10*/  I2FP.F32.U32 R124, R124 ;  /* 0x0000007c007c7245 */ /* 0x000fe20000201000 */
[----:B------:R-:W-:Y:S01]  /*1ac20*/  BSSY.RECONVERGENT B1, `(.L_x_1247) ;  /* 0x000004f000017945 */ /* 0x000fe20003800200 */
[----:B------:R-:W-:Y:S01]  /*1ac30*/  ISETP.NE.AND P3, PT, R132, 0x1, PT ;  /* 0x000000018400780c */ /* 0x000fe20003f65270 */
[----:B------:R-:W-:Y:S01]  /*1ac40*/  IMAD.MOV.U32 R176, RZ, RZ, 0x2 ;  /* 0x00000002ffb07424 */ /* 0x000fe200078e00ff */
[----:B------:R-:W-:Y:S01]  /*1ac50*/  LOP3.LUT R182, R182, 0xfffffffb, RZ, 0xc0, !PT ;  /* 0xfffffffbb6b67812 */ /* 0x000fe200078ec0ff */
[----:B------:R-:W-:Y:S01]  /*1ac60*/  FFMA.FTZ R133, R124, R219, 1.1641532182693481445e-10 ;  /* 0x2f0000007c857423 */ /* 0x000fe200000100db */
[C---:B------:R-:W-:Y:S01]  /*1ac70*/  IMAD.U32 R124, R125.reuse, 0x10000, RZ ;  /* 0x000100007d7c7824 */ /* 0x040fe200078e00ff */
[----:B------:R-:W-:Y:S02]  /*1ac80*/  PRMT R175, R125, 0x7632, R175 ;  /* 0x000076327daf7816 */ /* 0x000fe400000000af */
[----:B------:R-:W-:Y:S01]  /*1ac90*/  MOV R125, R172 ;  /* 0x000000ac007d7202 */ /* 0x000fe20000000f00 */
[----:B------:R-:W-:Y:S01]  /*1aca0*/  FMUL.FTZ R124, R124, R217 ;  /* 0x000000d97c7c7220 */ /* 0x000fe20000410000 */
        /* <DEDUP_REMOVED lines=13> */
.L_x_1249:
        /* <DEDUP_REMOVED lines=13> */
.L_x_1251:
[----:B------:R-:W-:Y:S05]  /*1ae50*/  BSYNC.RECONVERGENT B2 ;  /* 0x0000000000027941 */ /* 0x000fea0003800200 */
.L_x_1250:
        /* <DEDUP_REMOVED lines=43> */
.L_x_1248:
[----:B------:R-:W-:Y:S05]  /*1b110*/  BSYNC.RECONVERGENT B1 ;  /* 0x0000000000017941 */ /* 0x000fea0003800200 */
.L_x_1247:
        /* <DEDUP_REMOVED lines=8> */
[----:B------:R-:W-:-:S05]  /*1b1a0*/  FSEL R125, R132, RZ, !P2 ;  /* 0x000000ff847d7208 */ /* 0x000fca0005000000 */
[----:B------:R-:W-:Y:S01]  /*1b1b0*/  FADD.FTZ R174, R174, R125 ;  /* 0x0000007daeae7221 */ /* 0x000fe20000010000 */
[----:B------:R-:W-:-:S03]  /*1b1c0*/  IMAD.MOV.U32 R125, RZ, RZ, R172 ;  /* 0x000000ffff7d7224 */ /* 0x000fc600078e00ac */
[----:B------:R-:W-:Y:S01]  /*1b1d0*/  @P1 FADD.FTZ R190, R133, R174 ;  /* 0x000000ae85be1221 */ /* 0x000fe20000010000 */
[----:B------:R-:W-:Y:S01]  /*1b1e0*/  @!P1 MOV R190, R174 ;  /* 0x000000ae00be9202 */ /* 0x000fe20000000f00 */
[----:B------:R-:W-:Y:S01]  /*1b1f0*/  IMAD.MOV.U32 R133, RZ, RZ, 0x2 ;  /* 0x00000002ff857424 */ /* 0x000fe200078e00ff */
[----:B------:R-:W-:Y:S02]  /*1b200*/  SEL R174, RZ, 0x1, P2 ;  /* 0x00000001ffae7807 */ /* 0x000fe40001000000 */
        /* <DEDUP_REMOVED lines=10> */
.L_x_1254:
        /* <DEDUP_REMOVED lines=13> */
.L_x_1256:
[----:B------:R-:W-:Y:S05]  /*1b380*/  BSYNC.RECONVERGENT B2 ;  /* 0x0000000000027941 */ /* 0x000fea0003800200 */
.L_x_1255:
        /* <DEDUP_REMOVED lines=43> */
.L_x_1253:
[----:B------:R-:W-:Y:S05]  /*1b640*/  BSYNC.RECONVERGENT B1 ;  /* 0x0000000000017941 */ /* 0x000fea0003800200 */
.L_x_1252:
[----:B------:R-:W-:Y:S01]  /*1b650*/  I2FP.F32.U32 R124, R125 ;  /* 0x0000007d007c7245 */ /* 0x000fe20000201000 */
[----:B------:R-:W-:Y:S01]  /*1b660*/  BSSY.RECONVERGENT B1, `(.L_x_1257) ;  /* 0x000004e000017945 */ /* 0x000fe20003800200 */
[----:B------:R-:W-:Y:S01]  /*1b670*/  SHF.L.U32 R132, R175, 0x10, RZ ;  /* 0x00000010af847819 */ /* 0x000fe200000006ff */
[----:B------:R-:W-:Y:S01]  /*1b680*/  IMAD.MOV.U32 R176, RZ, RZ, 0x2 ;  /* 0x00000002ffb07424 */ /* 0x000fe200078e00ff */
[----:B------:R-:W-:Y:S01]  /*1b690*/  ISETP.NE.AND P2, PT, R133, 0x1, PT ;  /* 0x000000018500780c */ /* 0x000fe20003f45270 */
[----:B------:R-:W-:Y:S01]  /*1b6a0*/  FFMA.FTZ R125, R124, R219, 1.1641532182693481445e-10 ;  /* 0x2f0000007c7d7423 */ /* 0x000fe200000100db */
[----:B------:R-:W-:Y:S01]  /*1b6b0*/  LOP3.LUT R182, R182, 0xfffffffd, RZ, 0xc0, !PT ;  /* 0xfffffffdb6b67812 */ /* 0x000fe200078ec0ff */
[----:B------:R-:W-:-:S03]  /*1b6c0*/  FMUL.FTZ R132, R132, R217 ;  /* 0x000000d984847220 */ /* 0x000fc60000410000 */
        /* <DEDUP_REMOVED lines=14> */
.L_x_1259:
        /* <DEDUP_REMOVED lines=13> */
.L_x_1261:
[----:B------:R-:W-:Y:S05]  /*1b880*/  BSYNC.RECONVERGENT B2 ;  /* 0x0000000000027941 */ /* 0x000fea0003800200 */
.L_x_1260:
        /* <DEDUP_REMOVED lines=43> */
.L_x_1258:
[----:B------:R-:W-:Y:S05]  /*1bb40*/  BSYNC.RECONVERGENT B1 ;  /* 0x0000000000017941 */ /* 0x000fea0003800200 */
.L_x_1257:
[----:B------:R-:W-:Y:S01]  /*1bb50*/  I2FP.F32.U32 R124, R125 ;  /* 0x0000007d007c7245 */ /* 0x000fe20000201000 */
[----:B------:R-:W-:Y:S01]  /*1bb60*/  BSSY.RECONVERGENT B1, `(.L_x_1262) ;  /* 0x0000053000017945 */ /* 0x000fe20003800200 */
[----:B------:R-:W-:Y:S01]  /*1bb70*/  PRMT R125, R121, 0x7632, R125 ;  /* 0x00007632797d7816 */ /* 0x000fe2000000007d */
[----:B------:R-:W-:-:S03]  /*1bb80*/  HFMA2 R133, -RZ, RZ, 0, 1.1920928955078125e-07 ;  /* 0x00000002ff857431 */ /* 0x000fc600000001ff */
[----:B------:R-:W-:Y:S01]  /*1bb90*/  SHF.L.U32 R132, R125, 0x10, RZ ;  /* 0x000000107d847819 */ /* 0x000fe200000006ff */
[----:B------:R-:W-:Y:S01]  /*1bba0*/  FFMA.FTZ R125, R124, R219, 1.1641532182693481445e-10 ;  /* 0x2f0000007c7d7423 */ /* 0x000fe200000100db */
[----:B------:R-:W-:-:S03]  /*1bbb0*/  @P1 PRMT R124, R117, 0x7632, R124 ;  /* 0x00007632757c1816 */ /* 0x000fc6000000007c */
[----:B------:R-:W-:Y:S01]  /*1bbc0*/  FMUL.FTZ R132, R132, R217 ;  /* 0x000000d984847220 */ /* 0x000fe20000410000 */
[----:B------:R-:W-:Y:S01]  /*1bbd0*/  FSETP.GTU.FTZ.AND P2, PT, R125, R218, PT ;  /* 0x000000da7d00720b */ /* 0x000fe20003f5c000 */
[----:B------:R-:W-:-:S03]  /*1bbe0*/  @P1 IMAD.U32 R125, R124, 0x10000, RZ ;  /* 0x000100007c7d1824 */ /* 0x000fc600078e00ff */
[----:B------:R-:W-:-:S05]  /*1bbf0*/  FSEL R132, R132, RZ, !P2 ;  /* 0x000000ff84847208 */ /* 0x000fca0005000000 */
[----:B------:R-:W-:Y:S01]  /*1bc00*/  FADD.FTZ R124, R175, R132 ;  /* 0x00000084af7c7221 */ /* 0x000fe20000010000 */
[----:B------:R-:W-:Y:S02]  /*1bc10*/  SEL R175, RZ, 0x1, P2 ;  /* 0x00000001ffaf7807 */ /* 0x000fe40001000000 */
[----:B------:R-:W-:Y:S01]  /*1bc20*/  ISETP.NE.AND P2, PT, R176, 0x1, PT ;  /* 0x00000001b000780c */ /* 0x000fe20003f45270 */
[----:B------:R-:W-:Y:S01]  /*1bc30*/  @P1 FADD.FTZ R188, R124, R125 ;  /* 0x0000007d7cbc1221 */ /* 0x000fe20000010000 */
[----:B------:R-:W-:Y:S02]  /*1bc40*/  @!P1 IMAD.MOV.U32 R188, RZ, RZ, R124 ;  /* 0x000000ffffbc9224 */ /* 0x000fe400078e007c */
[----:B------:R-:W-:-:S03]  /*1bc50*/  IMAD.MOV.U32 R125, RZ, RZ, R172 ;  /* 0x000000ffff7d7224 */ /* 0x000fc600078e00ac */
[----:B------:R-:W-:-:S06]  /*1bc60*/  F2FP.BF16.F32.PACK_AB R179, RZ, R188 ;  /* 0x000000bcffb3723e */ /* 0x000fcc00000010ff */
        /* <DEDUP_REMOVED lines=9> */
.L_x_1264:
        /* <DEDUP_REMOVED lines=13> */
.L_x_1266:
[----:B------:R-:W-:Y:S05]  /*1bdd0*/  BSYNC.RECONVERGENT B2 ;  /* 0x0000000000027941 */ /* 0x000fea0003800200 */
.L_x_1265:
        /* <DEDUP_REMOVED lines=43> */
.L_x_1263:
[----:B------:R-:W-:Y:S05]  /*1c090*/  BSYNC.RECONVERGENT B1 ;  /* 0x0000000000017941 */ /* 0x000fea0003800200 */
.L_x_1262:
        /* <DEDUP_REMOVED lines=21> */
.L_x_1269:
        /* <DEDUP_REMOVED lines=13> */
.L_x_1271:
[----:B------:R-:W-:Y:S05]  /*1c2c0*/  BSYNC.RECONVERGENT B2 ;  /* 0x0000000000027941 */ /* 0x000fea0003800200 */
.L_x_1270:
        /* <DEDUP_REMOVED lines=43> */
.L_x_1268:
[----:B------:R-:W-:Y:S05]  /*1c580*/  BSYNC.RECONVERGENT B1 ;  /* 0x0000000000017941 */ /* 0x000fea0003800200 */
.L_x_1267:
[----:B------:R-:W-:Y:S01]  /*1c590*/  I2FP.F32.U32 R124, R125 ;  /* 0x0000007d007c7245 */ /* 0x000fe20000201000 */
[----:B------:R-:W-:Y:S01]  /*1c5a0*/  IMAD.U32 R132, R122, 0x10000, RZ ;  /* 0x000100007a847824 */ /* 0x000fe200078e00ff */
[----:B------:R-:W-:Y:S01]  /*1c5b0*/  @P1 SHF.L.U32 R133, R118, 0x10, RZ ;  /* 0x0000001076851819 */ /* 0x000fe200000006ff */
[----:B------:R-:W-:Y:S02]  /*1c5c0*/  BSSY.RECONVERGENT B1, `(.L_x_1272) ;  /* 0x000004f000017945 */ /* 0x000fe40003800200 */
        /* <DEDUP_REMOVED lines=9> */
[----:B------:R-:W-:Y:S02]  /*1c660*/  @!P1 IMAD.MOV.U32 R132, RZ, RZ, R178 ;  /* 0x000000ffff849224 */ /* 0x000fe400078e00b2 */
[----:B------:R-:W-:-:S03]  /*1c670*/  IMAD.MOV.U32 R178, RZ, RZ, 0x2 ;  /* 0x00000002ffb27424 */ /* 0x000fc600078e00ff */
        /* <DEDUP_REMOVED lines=10> */
.L_x_1274:
        /* <DEDUP_REMOVED lines=13> */
.L_x_1276:
[----:B------:R-:W-:Y:S05]  /*1c7f0*/  BSYNC.RECONVERGENT B2 ;  /* 0x0000000000027941 */ /* 0x000fea0003800200 */
.L_x_1275:
        /* <DEDUP_REMOVED lines=43> */
.L_x_1273:
[----:B------:R-:W-:Y:S05]  /*1cab0*/  BSYNC.RECONVERGENT B1 ;  /* 0x0000000000017941 */ /* 0x000fea0003800200 */
.L_x_1272:
        /* <DEDUP_REMOVED lines=20> */
.L_x_1279:
        /* <DEDUP_REMOVED lines=13> */
.L_x_1281:
[----:B------:R-:W-:Y:S05]  /*1ccd0*/  BSYNC.RECONVERGENT B2 ;  /* 0x0000000000027941 */ /* 0x000fea0003800200 */
.L_x_1280:
        /* <DEDUP_REMOVED lines=42> */
[----:B------:R-:W-:-:S07]  /*1cf80*/  HFMA2 R184, -RZ, RZ, 0, 0 ;  /* 0x00000000ffb87431 */ /* 0x000fce00000001ff */
.L_x_1278:
[----:B------:R-:W-:Y:S05]  /*1cf90*/  BSYNC.RECONVERGENT B1 ;  /* 0x0000000000017941 */ /* 0x000fea0003800200 */
.L_x_1277:
[----:B------:R-:W-:Y:S01]  /*1cfa0*/  PRMT R125, R122, 0x7632, R125 ;  /* 0x000076327a7d7816 */ /* 0x000fe2000000007d */
[----:B------:R-:W-:Y:S01]  /*1cfb0*/  BSSY.RECONVERGENT B1, `(.L_x_1282) ;  /* 0x0000053000017945 */ /* 0x000fe20003800200 */
[----:B------:R-:W-:-:S03]  /*1cfc0*/  I2FP.F32.U32 R124, R133 ;  /* 0x00000085007c7245 */ /* 0x000fc60000201000 */
[----:B------:R-:W-:Y:S02]  /*1cfd0*/  IMAD.U32 R178, R125, 0x10000, RZ ;  /* 0x000100007db27824 */ /* 0x000fe400078e00ff */
[----:B------:R-:W-:Y:S01]  /*1cfe0*/  FFMA.FTZ R125, R124, R219, 1.1641532182693481445e-10 ;  /* 0x2f0000007c7d7423 */ /* 0x000fe200000100db */
[----:B------:R-:W-:Y:S01]  /*1cff0*/  @P1 PRMT R124, R118, 0x7632, R124 ;  /* 0x00007632767c1816 */ /* 0x000fe2000000007c */
[----:B------:R-:W-:-:S03]  /*1d000*/  FMUL.FTZ R178, R178, R217 ;  /* 0x000000d9b2b27220 */ /* 0x000fc60000410000 */
[----:B------:R-:W-:Y:S01]  /*1d010*/  FSETP.GTU.FTZ.AND P4, PT, R125, R218, PT ;  /* 0x000000da7d00720b */ /* 0x000fe20003f9c000 */
[----:B------:R-:W-:-:S03]  /*1d020*/  @P1 IMAD.U32 R221, R124, 0x10000, RZ ;  /* 0x000100007cdd1824 */ /* 0x000fc600078e00ff */
[----:B------:R-:W-:Y:S01]  /*1d030*/  FSEL R125, R178, RZ, !P4 ;  /* 0x000000ffb27d7208 */ /* 0x000fe20006000000 */
[----:B------:R-:W-:Y:S01]  /*1d040*/  IMAD.MOV.U32 R178, RZ, RZ, 0x2 ;  /* 0x00000002ffb27424 */ /* 0x000fe200078e00ff */
[----:B------:R-:W-:Y:S02]  /*1d050*/  SEL R177, RZ, 0x1, P4 ;  /* 0x00000001ffb17807 */ /* 0x000fe40002000000 */
[----:B------:R-:W-:Y:S01]  /*1d060*/  ISETP.NE.AND P4, PT, R184, 0x1, PT ;  /* 0x00000001b800780c */ /* 0x000fe20003f85270 */
[----:B------:R-:W-:Y:S01]  /*1d070*/  FADD.FTZ R126, R126, R125 ;  /* 0x0000007d7e7e7221 */ /* 0x000fe20000010000 */
[----:B------:R-:W-:-:S03]  /*1d080*/  IMAD.MOV.U32 R125, RZ, RZ, R172 ;  /* 0x000000ffff7d7224 */ /* 0x000fc600078e00ac */
[----:B------:R-:W-:Y:S01]  /*1d090*/  @P1 FADD.FTZ R221, R126, R221 ;  /* 0x000000dd7edd1221 */ /* 0x000fe20000010000 */
[----:B------:R-:W-:-:S04]  /*1d0a0*/  @!P1 MOV R221, R126 ;  /* 0x0000007e00dd9202 */ /* 0x000fc80000000f00 */
        /* <DEDUP_REMOVED lines=10> */
.L_x_1284:
        /* <DEDUP_REMOVED lines=13> */
.L_x_1286:
[----:B------:R-:W-:Y:S05]  /*1d220*/  BSYNC.RECONVERGENT B2 ;  /* 0x0000000000027941 */ /* 0x000fea0003800200 */
.L_x_1285:
        /* <DEDUP_REMOVED lines=43> */
.L_x_1283:
[----:B------:R-:W-:Y:S05]  /*1d4e0*/  BSYNC.RECONVERGENT B1 ;  /* 0x0000000000017941 */ /* 0x000fea0003800200 */
.L_x_1282:
        /* <DEDUP_REMOVED lines=21> */
.L_x_1289:
        /* <DEDUP_REMOVED lines=13> */
.L_x_1291:
[----:B------:R-:W-:Y:S05]  /*1d710*/  BSYNC.RECONVERGENT B2 ;  /* 0x0000000000027941 */ /* 0x000fea0003800200 */
.L_x_1290:
        /* <DEDUP_REMOVED lines=43> */
.L_x_1288:
[----:B------:R-:W-:Y:S05]  /*1d9d0*/  BSYNC.RECONVERGENT B1 ;  /* 0x0000000000017941 */ /* 0x000fea0003800200 */
.L_x_1287:
[----:B------:R-:W-:Y:S01]  /*1d9e0*/  I2FP.F32.U32 R124, R127 ;  /* 0x0000007f007c7245 */ /* 0x000fe20000201000 */
[----:B------:R-:W-:Y:S01]  /*1d9f0*/  BSSY.RECONVERGENT B1, `(.L_x_1292) ;  /* 0x0000051000017945 */ /* 0x000fe20003800200 */
[----:B------:R-:W-:Y:S01]  /*1da00*/  SHF.L.U32 R126, R123, 0x10, RZ ;  /* 0x000000107b7e7819 */ /* 0x000fe200000006ff */
[----:B------:R-:W-:Y:S02]  /*1da10*/  HFMA2 R185, -RZ, RZ, 0, 1.1920928955078125e-07 ;  /* 0x00000002ffb97431 */ /* 0x000fe400000001ff */
[----:B------:R-:W-:Y:S02]  /*1da20*/  FFMA.FTZ R125, R124, R219, 1.1641532182693481445e-10 ;  /* 0x2f0000007c7d7423 */ /* 0x000fe400000100db */
[----:B------:R-:W-:-:S03]  /*1da30*/  FMUL.FTZ R124, R126, R217 ;  /* 0x000000d97e7c7220 */ /* 0x000fc60000410000 */
[----:B------:R-:W-:Y:S01]  /*1da40*/  FSETP.GTU.FTZ.AND P5, PT, R125, R218, PT ;  /* 0x000000da7d00720b */ /* 0x000fe20003fbc000 */
[----:B------:R-:W-:-:S03]  /*1da50*/  @P1 IMAD.U32 R125, R119, 0x10000, RZ ;  /* 0x00010000777d1824 */ /* 0x000fc600078e00ff */
        /* <DEDUP_REMOVED lines=17> */
.L_x_1294:
        /* <DEDUP_REMOVED lines=13> */
.L_x_1296:
[----:B------:R-:W-:Y:S05]  /*1dc40*/  BSYNC.RECONVERGENT B2 ;  /* 0x0000000000027941 */ /* 0x000fea0003800200 */
.L_x_1295:
        /* <DEDUP_REMOVED lines=43> */
.L_x_1293:
[----:B------:R-:W-:Y:S05]  /*1df00*/  BSYNC.RECONVERGENT B1 ;  /* 0x0000000000017941 */ /* 0x000fea0003800200 */
.L_x_1292:
        /* <DEDUP_REMOVED lines=20> */
.L_x_1299:
        /* <DEDUP_REMOVED lines=15> */
.L_x_1301:
[----:B------:R-:W-:Y:S05]  /*1e140*/  BSYNC.RECONVERGENT B2 ;  /* 0x0000000000027941 */ /* 0x000fea0003800200 */
.L_x_1300:
        /* <DEDUP_REMOVED lines=41> */
[----:B------:R-:W-:Y:S02]  /*1e3e0*/  LOP3.LUT R5, R126, UR27, R125, 0x96, !PT ;  /* 0x0000001b7e057c12 */ /* 0x000fe4000f8e967d */
[----:B------:R-:W-:-:S07]  /*1e3f0*/  MOV R191, R124 ;  /* 0x0000007c00bf7202 */ /* 0x000fce0000000f00 */
.L_x_1298:
[----:B------:R-:W-:Y:S05]  /*1e400*/  BSYNC.RECONVERGENT B1 ;  /* 0x0000000000017941 */ /* 0x000fea0003800200 */
.L_x_1297:
        /* <DEDUP_REMOVED lines=10> */
[----:B------:R-:W-:-:S04]  /*1e4b0*/  FADD.FTZ R125, R220, R127 ;  /* 0x0000007fdc7d7221 */ /* 0x000fc80000010000 */
[----:B------:R-:W-:Y:S01]  /*1e4c0*/  @P1 FADD.FTZ R220, R125, R126 ;  /* 0x0000007e7ddc1221 */ /* 0x000fe20000010000 */
[----:B------:R-:W-:Y:S01]  /*1e4d0*/  @!P1 IMAD.MOV.U32 R220, RZ, RZ, R125 ;  /* 0x000000ffffdc9224 */ /* 0x000fe200078e007d */
[--C-:B------:R-:W-:Y:S02]  /*1e4e0*/  PRMT R125, R210, 0x5410, R179.reuse ;  /* 0x00005410d27d7816 */ /* 0x100fe400000000b3 */
[----:B------:R-:W-:Y:S02]  /*1e4f0*/  PRMT R179, R124, 0x7610, R179 ;  /* 0x000076107cb37816 */ /* 0x000fe400000000b3 */
[----:B------:R-:W-:Y:S02]  /*1e500*/  F2FP.BF16.F32.PACK_AB R127, RZ, R220 ;  /* 0x000000dcff7f723e */ /* 0x000fe400000010ff */
[----:B------:R-:W-:Y:S02]  /*1e510*/  PRMT R126, R228, 0x5410, R229 ;  /* 0x00005410e47e7816 */ /* 0x000fe400000000e5 */
[----:B------:R-:W-:-:S02]  /*1e520*/  PRMT R124, R194, 0x5410, R180 ;  /* 0x00005410c27c7816 */ /* 0x000fc400000000b4 */
[----:B------:R-:W-:Y:S01]  /*1e530*/  PRMT R127, R199, 0x5410, R127 ;  /* 0x00005410c77f7816 */ /* 0x000fe2000000007f */
[----:B------:R-:W-:Y:S06]  /*1e540*/  BRA `(.L_x_1302) ;  /* 0x00000028007c7947 */ /* 0x000fec0003800000 */
.L_x_1221:
        /* <DEDUP_REMOVED lines=16> */
.L_x_1305:
        /* <DEDUP_REMOVED lines=13> */
.L_x_1307:
[----:B------:R-:W-:Y:S05]  /*1e720*/  BSYNC.RECONVERGENT B2 ;  /* 0x0000000000027941 */ /* 0x000fea0003800200 */
.L_x_1306:
        /* <DEDUP_REMOVED lines=41> */
[----:B------:R-:W-:Y:S02]  /*1e9c0*/  HFMA2 R184, -RZ, RZ, 0, 0 ;  /* 0x00000000ffb87431 */ /* 0x000fe400000001ff */
[----:B------:R-:W-:-:S07]  /*1e9d0*/  IMAD.MOV.U32 R132, RZ, RZ, R180 ;  /* 0x000000ffff847224 */ /* 0x000fce00078e00b4 */
.L_x_1304:
[----:B------:R-:W-:Y:S05]  /*1e9e0*/  BSYNC.RECONVERGENT B1 ;  /* 0x0000000000017941 */ /* 0x000fea0003800200 */
.L_x_1303:
[----:B------:R-:W-:Y:S01]  /*1e9f0*/  I2FP.F32.U32 R132, R132 ;  /* 0x0000008400847245 */ /* 0x000fe20000201000 */
[----:B-----5:R-:W-:Y:S01]  /*1ea00*/  IMAD.U32 R180, R124, 0x10000, RZ ;  /* 0x000100007cb47824 */ /* 0x020fe200078e00ff */
[----:B------:R-:W-:Y:S01]  /*1ea10*/  ISETP.NE.AND P3, PT, R184, 0x1, PT ;  /* 0x00000001b800780c */ /* 0x000fe20003f65270 */
[----:B------:R-:W-:Y:S01]  /*1ea20*/  BSSY.RECONVERGENT B1, `(.L_x_1308) ;  /* 0x0000050000017945 */ /* 0x000fe20003800200 */
[----:B------:R-:W-:Y:S01]  /*1ea30*/  LOP3.LUT R182, R182, 0xffffffef, RZ, 0xc0, !PT ;  /* 0xffffffefb6b67812 */ /* 0x000fe200078ec0ff */
[----:B------:R-:W-:Y:S01]  /*1ea40*/  FFMA.FTZ R133, R132, R219, 1.1641532182693481445e-10 ;  /* 0x2f00000084857423 */ /* 0x000fe200000100db */
[----:B------:R-:W-:Y:S01]  /*1ea50*/  FMUL.FTZ R180, R180, R217 ;  /* 0x000000d9b4b47220 */ /* 0x000fe20000410000 */
[----:B------:R-:W-:Y:S01]  /*1ea60*/  HFMA2 R185, -RZ, RZ, 0, 1.1920928955078125e-07 ;  /* 0x00000002ffb97431 */ /* 0x000fe200000001ff */
[----:B------:R-:W-:Y:S02]  /*1ea70*/  PRMT R124, R124, 0x7632, R124 ;  /* 0x000076327c7c7816 */ /* 0x000fe4000000007c */
[----:B------:R-:W-:Y:S01]  /*1ea80*/  FSETP.GTU.FTZ.AND P2, PT, R133, R218, PT ;  /* 0x000000da8500720b */ /* 0x000fe20003f5c000 */
[----:B------:R-:W-:-:S03]  /*1ea90*/  @P1 IMAD.U32 R133, R116, 0x10000, RZ ;  /* 0x0001000074851824 */ /* 0x000fc600078e00ff */
        /* <DEDUP_REMOVED lines=15> */
.L_x_1310:
        /* <DEDUP_REMOVED lines=13> */
.L_x_1312:
[----:B------:R-:W-:Y:S05]  /*1ec60*/  BSYNC.RECONVERGENT B2 ;  /* 0x0000000000027941 */ /* 0x000fea0003800200 */
.L_x_1311:
        /* <DEDUP_REMOVED lines=43> */
.L_x_1309:
[----:B------:R-:W-:Y:S05]  /*1ef20*/  BSYNC.RECONVERGENT B1 ;  /* 0x0000000000017941 */ /* 0x000fea0003800200 */
.L_x_1308:
        /* <DEDUP_REMOVED lines=8> */
[----:B------:R-:W-:Y:S02]  /*1efb0*/  IMAD.MOV.U32 R184, RZ, RZ, 0x2 ;  /* 0x00000002ffb87424 */ /* 0x000fe400078e00ff */
[----:B------:R-:W-:-:S02]  /*1efc0*/  FSETP.GTU.FTZ.AND P2, PT, R133, R218, PT ;  /* 0x000000da8500720b */ /* 0x000fc40003f5c000 */
[----:B------:R-:W-:Y:S02]  /*1efd0*/  @P1 SHF.L.U32 R132, R132, 0x10, RZ ;  /* 0x0000001084841819 */ /* 0x000fe400000006ff */
        /* <DEDUP_REMOVED lines=15> */
.L_x_1315:
        /* <DEDUP_REMOVED lines=13> */
.L_x_1317:
[----:B------:R-:W-:Y:S05]  /*1f1a0*/  BSYNC.RECONVERGENT B2 ;  /* 0x0000000000027941 */ /* 0x000fea0003800200 */
.L_x_1316:
        /* <DEDUP_REMOVED lines=43> */
.L_x_1314:
[----:B------:R-:W-:Y:S05]  /*1f460*/  BSYNC.RECONVERGENT B1 ;  /* 0x0000000000017941 */ /* 0x000fea0003800200 */
.L_x_1313:
[----:B------:R-:W-:Y:S01]  /*1f470*/  I2FP.F32.U32 R124, R124 ;  /* 0x0000007c007c7245 */ /* 0x000fe20000201000 */
[----:B------:R-:W-:Y:S01]  /*1f480*/  BSSY.RECONVERGENT B1, `(.L_x_1318) ;  /* 0x0000052000017945 */ /* 0x000fe20003800200 */
[C---:B------:R-:W-:Y:S02]  /*1f490*/  SHF.L.U32 R132, R125.reuse, 0x10, RZ ;  /* 0x000000107d847819 */ /* 0x040fe400000006ff */
[----:B------:R-:W-:Y:S01]  /*1f4a0*/  ISETP.NE.AND P3, PT, R184, 0x1, PT ;  /* 0x00000001b800780c */ /* 0x000fe20003f65270 */
[----:B------:R-:W-:Y:S01]  /*1f4b0*/  FFMA.FTZ R133, R124, R219, 1.1641532182693481445e-10 ;  /* 0x2f0000007c857423 */ /* 0x000fe200000100db */
[----:B------:R-:W-:Y:S01]  /*1f4c0*/  LOP3.LUT R182, R182, 0xfffffffb, RZ, 0xc0, !PT ;  /* 0xfffffffbb6b67812 */ /* 0x000fe200078ec0ff */
[----:B------:R-:W-:Y:S01]  /*1f4d0*/  FMUL.FTZ R132, R132, R217 ;  /* 0x000000d984847220 */ /* 0x000fe20000410000 */
[----:B------:R-:W-:Y:S02]  /*1f4e0*/  PRMT R188, R125, 0x7632, R188 ;  /* 0x000076327dbc7816 */ /* 0x000fe400000000bc */
[----:B------:R-:W-:Y:S01]  /*1f4f0*/  FSETP.GTU.FTZ.AND P2, PT, R133, R218, PT ;  /* 0x000000da8500720b */ /* 0x000fe20003f5c000 */
[----:B------:R-:W-:Y:S01]  /*1f500*/  @P1 IMAD.U32 R133, R117, 0x10000, RZ ;  /* 0x0001000075851824 */ /* 0x000fe200078e00ff */
[----:B------:R-:W-:-:S02]  /*1f510*/  MOV R125, R172 ;  /* 0x000000ac007d7202 */ /* 0x000fc40000000f00 */
        /* <DEDUP_REMOVED lines=15> */
.L_x_1320:
        /* <DEDUP_REMOVED lines=13> */
.L_x_1322:
[----:B------:R-:W-:Y:S05]  /*1f6e0*/  BSYNC.RECONVERGENT B2 ;  /* 0x0000000000027941 */ /* 0x000fea0003800200 */
.L_x_1321:
        /* <DEDUP_REMOVED lines=40> */
[----:B------:R-:W-:Y:S02]  /*1f970*/  HFMA2 R132, -RZ, RZ, 0, 0 ;  /* 0x00000000ff847431 */ /* 0x000fe400000001ff */
[----:B------:R-:W-:Y:S02]  /*1f980*/  IMAD.MOV.U32 R125, RZ, RZ, R191 ;  /* 0x000000ffff7d7224 */ /* 0x000fe400078e00bf */
[----:B------:R-:W-:-:S07]  /*1f990*/  IMAD.MOV.U32 R191, RZ, RZ, R124 ;  /* 0x000000ffffbf7224 */ /* 0x000fce00078e007c */
.L_x_1319:
[----:B------:R-:W-:Y:S05]  /*1f9a0*/  BSYNC.RECONVERGENT B1 ;  /* 0x0000000000017941 */ /* 0x000fea0003800200 */
.L_x_1318:
        /* <DEDUP_REMOVED lines=26> */
.L_x_1325:
        /* <DEDUP_REMOVED lines=13> */
.L_x_1327:
[----:B------:R-:W-:Y:S05]  /*1fc20*/  BSYNC.RECONVERGENT B2 ;  /* 0x0000000000027941 */ /* 0x000fea0003800200 */
.L_x_1326:
        /* <DEDUP_REMOVED lines=43> */
.L_x_1324:
[----:B------:R-:W-:Y:S05]  /*1fee0*/  BSYNC.RECONVERGENT B1 ;  /* 0x0000000000017941 */ /* 0x000fea0003800200 */
.L_x_1323:
        /* <DEDUP_REMOVED lines=24> */
.L_x_1330:
        /* <DEDUP_REMOVED lines=13> */
.L_x_1332:
[----:B------:R-:W-:Y:S05]  /*20140*/  BSYNC.RECONVERGENT B2 ;  /* 0x0000000000027941 */ /* 0x000fea0003800200 */
.L_x_1331:
        /* <DEDUP_REMOVED lines=43> */
.L_x_1329:
[----:B------:R-:W-:Y:S05]  /*20400*/  BSYNC.RECONVERGENT B1 ;  /* 0x0000000000017941 */ /* 0x000fea0003800200 */
.L_x_1328:
        /* <DEDUP_REMOVED lines=9> */
[----:B------:R-:W-:Y:S01]  /*204a0*/  @P1 IMAD.U32 R124, R133, 0x10000, RZ ;  /* 0x00010000857c1824 */ /* 0x000fe200078e00ff */
        /* <DEDUP_REMOVED lines=14> */
.L_x_1335:
        /* <DEDUP_REMOVED lines=13> */
.L_x_1337:
[----:B------:R-:W-:Y:S05]  /*20660*/  BSYNC.RECONVERGENT B2 ;  /* 0x0000000000027941 */ /* 0x000fea0003800200 */
.L_x_1336:
        /* <DEDUP_REMOVED lines=43> */
.L_x_1334:
[----:B------:R-:W-:Y:S05]  /*20920*/  BSYNC.RECONVERGENT B1 ;  /* 0x0000000000017941 */ /* 0x000fea0003800200 */
.L_x_1333:
        /* <DEDUP_REMOVED lines=8> */
[----:B------:R-:W-:Y:S02]  /*209b0*/  MOV R201, 0x2 ;  /* 0x0000000200c97802 */ /* 0x000fe40000000f00 */
        /* <DEDUP_REMOVED lines=15> */
.L_x_1340:
        /* <DEDUP_REMOVED lines=13> */
.L_x_1342:
[----:B------:R-:W-:Y:S05]  /*20b80*/  BSYNC.RECONVERGENT B2 ;  /* 0x0000000000027941 */ /* 0x000fea0003800200 */
.L_x_1341:
        /* <DEDUP_REMOVED lines=43> */
.L_x_1339:
[----:B------:R-:W-:Y:S05]  /*20e40*/  BSYNC.RECONVERGENT B1 ;  /* 0x0000000000017941 */ /* 0x000fea0003800200 */
.L_x_1338:
[----:B------:R-:W-:Y:S01]  /*20e50*/  I2FP.F32.U32 R124, R125 ;  /* 0x0000007d007c7245 */ /* 0x000fe20000201000 */
[----:B------:R-:W-:Y:S01]  /*20e60*/  IMAD.U32 R220, R220, 0x10000, RZ ;  /* 0x00010000dcdc7824 */ /* 0x000fe200078e00ff */
[----:B------:R-:W-:-:S03]  /*20e70*/  @P1 PRMT R126, R119, 0x7632, R126 ;  /* 0x00007632777e1816 */ /* 0x000fc6000000007e */
[----:B------:R-:W-:Y:S01]  /*20e80*/  FFMA.FTZ R125, R124, R219, 1.1641532182693481445e-10 ;  /* 0x2f0000007c7d7423 */ /* 0x000fe200000100db */
[----:B------:R-:W-:Y:S01]  /*20e90*/  FMUL.FTZ R220, R220, R217 ;  /* 0x000000d9dcdc7220 */ /* 0x000fe20000410000 */
[----:B------:R-:W-:Y:S02]  /*20ea0*/  @P1 SHF.L.U32 R127, R126, 0x10, RZ ;  /* 0x000000107e7f1819 */ /* 0x000fe400000006ff */
[----:B------:R-:W-:Y:S02]  /*20eb0*/  PRMT R126, R229, 0x5410, R230 ;  /* 0x00005410e57e7816 */ /* 0x000fe400000000e6 */
[----:B------:R-:W-:Y:S02]  /*20ec0*/  FSETP.GTU.FTZ.AND P5, PT, R125, R218, PT ;  /* 0x000000da7d00720b */ /* 0x000fe40003fbc000 */
[----:B------:R-:W-:Y:S02]  /*20ed0*/  PRMT R125, R199, 0x5410, R210 ;  /* 0x00005410c77d7816 */ /* 0x000fe400000000d2 */
[----:B------:R-:W-:-:S02]  /*20ee0*/  FSEL R220, R220, RZ, !P5 ;  /* 0x000000ffdcdc7208 */ /* 0x000fc40006800000 */
[----:B------:R-:W-:Y:S02]  /*20ef0*/  PLOP3.LUT P5, PT, P5, PT, PT, 0x8, 0x80 ;  /* 0x000000000080781c */ /* 0x000fe40002fae170 */
[----:B------:R-:W-:Y:S01]  /*20f00*/  PRMT R124, R180, 0x5410, R194 ;  /* 0x00005410b47c7816 */ /* 0x000fe200000000c2 */
[----:B------:R-:W-:-:S05]  /*20f10*/  @P1 FADD.FTZ R220, R220, R127 ;  /* 0x0000007fdcdc1221 */ /* 0x000fca0000010000 */
[----:B------:R-:W-:-:S04]  /*20f20*/  F2FP.BF16.F32.PACK_AB R127, RZ, R220 ;  /* 0x000000dcff7f723e */ /* 0x000fc800000010ff */
[----:B------:R-:W-:-:S07]  /*20f30*/  PRMT R127, R228, 0x5410, R127 ;  /* 0x00005410e47f7816 */ /* 0x000fce000000007f */
.L_x_1302:
        /* <DEDUP_REMOVED lines=47> */
.L_x_1343:
[----:B------:R2:W5:Y:S04]  /*21230*/  @P0 LDG.E.128 R120, desc[UR8][R226.64] ;  /* 0x00000008e2780981 */ /* 0x000568000c1e1d00 */
[----:B------:R2:W5:Y:S04]  /*21240*/  @P1 LDG.E.128 R116, desc[UR8][R184.64] ;  /* 0x00000008b8741981 */ /* 0x000568000c1e1d00 */
[----:B01----:R2:W5:Y:S01]  /*21250*/  LDG.E.128 R124, desc[UR8][R134.64] ;  /* 0x00000008867c7981 */ /* 0x003562000c1e1d00 */
[----:B------:R-:W-:Y:S05]  /*21260*/  @!P0 BRA `(.L_x_1344) ;  /* 0x0000005000888947 */ /* 0x000fea0003800000 */
[----:B------:R-:W-:Y:S01]  /*21270*/  ISETP.NE.AND P2, PT, R201, 0x1, PT ;  /* 0x00000001c900780c */ /* 0x000fe20003f45270 */
[----:B------:R-:W-:Y:S01]  /*21280*/  BSSY.RECONVERGENT B1, `(.L_x_1345) ;  /* 0x0000046000017945 */ /* 0x000fe20003800200 */
[----:B------:R-:W-:Y:S02]  /*21290*/  HFMA2 R173, -RZ, RZ, 0, 1.1920928955078125e-07 ;  /* 0x00000002ffad7431 */ /* 0x000fe400000001ff */
[----:B--2---:R-:W-:Y:S02]  /*212a0*/  IMAD.MOV.U32 R134, RZ, RZ, R172 ;  /* 0x000000ffff867224 */ /* 0x004fe400078e00ac */
        /* <DEDUP_REMOVED lines=12> */
.L_x_1347:
        /* <DEDUP_REMOVED lines=13> */
.L_x_1349:
[----:B------:R-:W-:Y:S05]  /*21440*/  BSYNC.RECONVERGENT B2 ;  /* 0x0000000000027941 */ /* 0x000fea0003800200 */
.L_x_1348:
        /* <DEDUP_REMOVED lines=39> */
[----:B------:R-:W-:Y:S01]  /*216c0*/  LOP3.LUT R5, R134, UR27, R185, 0x96, !PT ;  /* 0x0000001b86057c12 */ /* 0x000fe2000f8e96b9 */
[----:B------:R-:W-:-:S07]  /*216d0*/  IMAD.MOV.U32 R134, RZ, RZ, R191 ;  /* 0x000000ffff867224 */ /* 0x000fce00078e00bf */
.L_x_1346:
[----:B------:R-:W-:Y:S05]  /*216e0*/  BSYNC.RECONVERGENT B1 ;  /* 0x0000000000017941 */ /* 0x000fea0003800200 */
.L_x_1345:
        /* <DEDUP_REMOVED lines=23> */
.L_x_1352:
        /* <DEDUP_REMOVED lines=13> */
.L_x_1354:
[----:B------:R-:W-:Y:S05]  /*21930*/  BSYNC.RECONVERGENT B2 ;  /* 0x0000000000027941 */ /* 0x000fea0003800200 */
.L_x_1353:
        /* <DEDUP_REMOVED lines=42> */
.L_x_1351:
[----:B------:R-:W-:Y:S05]  /*21be0*/  BSYNC.RECONVERGENT B1 ;  /* 0x0000000000017941 */ /* 0x000fea0003800200 */
.L_x_1350:
        /* <DEDUP_REMOVED lines=25> */
.L_x_1357:
        /* <DEDUP_REMOVED lines=13> */
.L_x_1359:
[----:B------:R-:W-:Y:S05]  /*21e50*/  BSYNC.RECONVERGENT B2 ;  /* 0x0000000000027941 */ /* 0x000fea0003800200 */
.L_x_1358:
        /* <DEDUP_REMOVED lines=42> */
.L_x_1356:
[----:B------:R-:W-:Y:S05]  /*22100*/  BSYNC.RECONVERGENT B1 ;  /* 0x0000000000017941 */ /* 0x000fea0003800200 */
.L_x_1355:
        /* <DEDUP_REMOVED lines=22> */
.L_x_1362:
        /* <DEDUP_REMOVED lines=13> */
.L_x_1364:
[----:B------:R-:W-:Y:S05]  /*22340*/  BSYNC.RECONVERGENT B2 ;  /* 0x0000000000027941 */ /* 0x000fea0003800200 */
.L_x_1363:
        /* <DEDUP_REMOVED lines=42> */
.L_x_1361:
[----:B------:R-:W-:Y:S05]  /*225f0*/  BSYNC.RECONVERGENT B1 ;  /* 0x0000000000017941 */ /* 0x000fea0003800200 */
.L_x_1360:
        /* <DEDUP_REMOVED lines=11> */
[----:B------:R-:W-:-:S05]  /*226b0*/  FSEL R173, R174, RZ, !P2 ;  /* 0x000000ffaead7208 */ /* 0x000fca0005000000 */
[----:B------:R-:W-:Y:S01]  /*226c0*/  FADD.FTZ R124, R124, R173 ;  /* 0x000000ad7c7c7221 */ /* 0x000fe20000010000 */
[----:B------:R-:W-:-:S03]  /*226d0*/  SEL R173, RZ, 0x1, P2 ;  /* 0x00000001ffad7807 */ /* 0x000fc60001000000 */
        /* <DEDUP_REMOVED lines=13> */
.L_x_1367:
        /* <DEDUP_REMOVED lines=13> */
.L_x_1369:
[----:B------:R-:W-:Y:S05]  /*22880*/  BSYNC.RECONVERGENT B2 ;  /* 0x0000000000027941 */ /* 0x000fea0003800200 */
.L_x_1368:
        /* <DEDUP_REMOVED lines=43> */
.L_x_1366:
[----:B------:R-:W-:Y:S05]  /*22b40*/  BSYNC.RECONVERGENT B1 ;  /* 0x0000000000017941 */ /* 0x000fea0003800200 */
.L_x_1365:
[----:B------:R-:W-:Y:S01]  /*22b50*/  I2FP.F32.U32 R124, R124 ;  /* 0x0000007c007c7245 */ /* 0x000fe20000201000 */
[----:B------:R-:W-:Y:S01]  /*22b60*/  BSSY.RECONVERGENT B1, `(.L_x_1370) ;  /* 0x000004f000017945 */ /* 0x000fe20003800200 */
[----:B------:R-:W-:Y:S02]  /*22b70*/  ISETP.NE.AND P3, PT, R134, 0x1, PT ;  /* 0x000000018600780c */ /* 0x000fe40003f65270 */
[----:B------:R-:W-:Y:S01]  /*22b80*/  LOP3.LUT R182, R182, 0xfffffffb, RZ, 0xc0, !PT ;  /* 0xfffffffbb6b67812 */ /* 0x000fe200078ec0ff */
[----:B------:R-:W-:Y:S01]  /*22b90*/  FFMA.FTZ R135, R124, R219, 1.1641532182693481445e-10 ;  /* 0x2f0000007c877423 */ /* 0x000fe200000100db */
[C---:B------:R-:W-:Y:S01]  /*22ba0*/  IMAD.U32 R124, R125.reuse, 0x10000, RZ ;  /* 0x000100007d7c7824 */ /* 0x040fe200078e00ff */
[----:B------:R-:W-:Y:S02]  /*22bb0*/  PRMT R175, R125, 0x7632, R175 ;  /* 0x000076327daf7816 */ /* 0x000fe400000000af */
[----:B------:R-:W-:Y:S01]  /*22bc0*/  MOV R125, R172 ;  /* 0x000000ac007d7202 */ /* 0x000fe20000000f00 */
[----:B------:R-:W-:Y:S01]  /*22bd0*/  FMUL.FTZ R124, R124, R217 ;  /* 0x000000d97c7c7220 */ /* 0x000fe20000410000 */
[----:B------:R-:W-:Y:S01]  /*22be0*/  FSETP.GTU.FTZ.AND P2, PT, R135, R218, PT ;  /* 0x000000da8700720b */ /* 0x000fe20003f5c000 */
[----:B------:R-:W-:-:S03]  /*22bf0*/  IMAD.MOV.U32 R135, RZ, RZ, 0x2 ;  /* 0x00000002ff877424 */ /* 0x000fc600078e00ff */
        /* <DEDUP_REMOVED lines=12> */
.L_x_1372:
        /* <DEDUP_REMOVED lines=13> */
.L_x_1374:
[----:B------:R-:W-:Y:S05]  /*22d90*/  BSYNC.RECONVERGENT B2 ;  /* 0x0000000000027941 */ /* 0x000fea0003800200 */
.L_x_1373:
        /* <DEDUP_REMOVED lines=43> */
.L_x_1371:
[----:B------:R-:W-:Y:S05]  /*23050*/  BSYNC.RECONVERGENT B1 ;  /* 0x0000000000017941 */ /* 0x000fea0003800200 */
.L_x_1370:
        /* <DEDUP_REMOVED lines=9> */
[----:B------:R-:W-:-:S05]  /*230f0*/  FSEL R125, R134, RZ, !P2 ;  /* 0x000000ff867d7208 */ /* 0x000fca0005000000 */
[----:B------:R-:W-:Y:S01]  /*23100*/  FADD.FTZ R174, R174, R125 ;  /* 0x0000007daeae7221 */ /* 0x000fe20000010000 */
[----:B------:R-:W-:-:S03]  /*23110*/  IMAD.MOV.U32 R125, RZ, RZ, R172 ;  /* 0x000000ffff7d7224 */ /* 0x000fc600078e00ac */
[----:B------:R-:W-:Y:S01]  /*23120*/  @P1 FADD.FTZ R191, R191, R174 ;  /* 0x000000aebfbf1221 */ /* 0x000fe20000010000 */
[----:B------:R-:W-:Y:S02]  /*23130*/  @!P1 MOV R191, R174 ;  /* 0x000000ae00bf9202 */ /* 0x000fe40000000f00 */
        /* <DEDUP_REMOVED lines=11> */
.L_x_1377:
        /* <DEDUP_REMOVED lines=13> */
.L_x_1379:
[----:B------:R-:W-:Y:S05]  /*232c0*/  BSYNC.RECONVERGENT B2 ;  /* 0x0000000000027941 */ /* 0x000fea0003800200 */
.L_x_1378:
        /* <DEDUP_REMOVED lines=43> */
.L_x_1376:
[----:B------:R-:W-:Y:S05]  /*23580*/  BSYNC.RECONVERGENT B1 ;  /* 0x0000000000017941 */ /* 0x000fea0003800200 */
.L_x_1375:
        /* <DEDUP_REMOVED lines=22> */
.L_x_1382:
        /* <DEDUP_REMOVED lines=13> */
.L_x_1384:
[----:B------:R-:W-:Y:S05]  /*237c0*/  BSYNC.RECONVERGENT B2 ;  /* 0x0000000000027941 */ /* 0x000fea0003800200 */
.L_x_1383:
        /* <DEDUP_REMOVED lines=43> */
.L_x_1381:
[----:B------:R-:W-:Y:S05]  /*23a80*/  BSYNC.RECONVERGENT B1 ;  /* 0x0000000000017941 */ /* 0x000fea0003800200 */
.L_x_1380:
        /* <DEDUP_REMOVED lines=9> */
[----:B------:R-:W-:Y:S02]  /*23b20*/  @P1 IMAD.U32 R199, R124, 0x10000, RZ ;  /* 0x000100007cc71824 */ /* 0x000fe400078e00ff */
[----:B------:R-:W-:Y:S01]  /*23b30*/  IMAD.MOV.U32 R125, RZ, RZ, R172 ;  /* 0x000000ffff7d7224 */ /* 0x000fe200078e00ac */
[----:B------:R-:W-:-:S05]  /*23b40*/  FSEL R134, R134, RZ, !P2 ;  /* 0x000000ff86867208 */ /* 0x000fca0005000000 */
[----:B------:R-:W-:Y:S01]  /*23b50*/  FADD.FTZ R124, R175, R134 ;  /* 0x00000086af7c7221 */ /* 0x000fe20000010000 */
[----:B------:R-:W-:Y:S02]  /*23b60*/  SEL R175, RZ, 0x1, P2 ;  /* 0x00000001ffaf7807 */ /* 0x000fe40001000000 */
[----:B------:R-:W-:Y:S01]  /*23b70*/  ISETP.NE.AND P2, PT, R135, 0x1, PT ;  /* 0x000000018700780c */ /* 0x000fe20003f45270 */
[----:B------:R-:W-:Y:S01]  /*23b80*/  @P1 FADD.FTZ R199, R124, R199 ;  /* 0x000000c77cc71221 */ /* 0x000fe20000010000 */
[----:B------:R-:W-:-:S05]  /*23b90*/  @!P1 IMAD.MOV.U32 R199, RZ, RZ, R124 ;  /* 0x000000ffffc79224 */ /* 0x000fca00078e007c */
        /* <DEDUP_REMOVED lines=10> */
.L_x_1387:
        /* <DEDUP_REMOVED lines=13> */
.L_x_1389:
[----:B------:R-:W-:Y:S05]  /*23d10*/  BSYNC.RECONVERGENT B2 ;  /* 0x0000000000027941 */ /* 0x000fea0003800200 */
.L_x_1388:
        /* <DEDUP_REMOVED lines=43> */
.L_x_1386:
[----:B------:R-:W-:Y:S05]  /*23fd0*/  BSYNC.RECONVERGENT B1 ;  /* 0x0000000000017941 */ /* 0x000fea0003800200 */
.L_x_1385:
        /* <DEDUP_REMOVED lines=21> */
.L_x_1392:
        /* <DEDUP_REMOVED lines=13> */
.L_x_1394:
[----:B------:R-:W-:Y:S05]  /*24200*/  BSYNC.RECONVERGENT B2 ;  /* 0x0000000000027941 */ /* 0x000fea0003800200 */
.L_x_1393:
        /* <DEDUP_REMOVED lines=43> */
.L_x_1391:
[----:B------:R-:W-:Y:S05]  /*244c0*/  BSYNC.RECONVERGENT B1 ;  /* 0x0000000000017941 */ /* 0x000fea0003800200 */
.L_x_1390:
        /* <DEDUP_REMOVED lines=25> */
.L_x_1397:
        /* <DEDUP_REMOVED lines=13> */
.L_x_1399:
[----:B------:R-:W-:Y:S05]  /*24730*/  BSYNC.RECONVERGENT B2 ;  /* 0x0000000000027941 */ /* 0x000fea0003800200 */
.L_x_1398:
        /* <DEDUP_REMOVED lines=43> */
.L_x_1396:
[----:B------:R-:W-:Y:S05]  /*249f0*/  BSYNC.RECONVERGENT B1 ;  /* 0x0000000000017941 */ /* 0x000fea0003800200 */
.L_x_1395:
        /* <DEDUP_REMOVED lines=20> */
.L_x_1402:
        /* <DEDUP_REMOVED lines=13> */
.L_x_1404:
[----:B------:R-:W-:Y:S05]  /*24c10*/  BSYNC.RECONVERGENT B2 ;  /* 0x0000000000027941 */ /* 0x000fea0003800200 */
.L_x_1403:
        /* <DEDUP_REMOVED lines=42> */
[----:B------:R-:W-:-:S07]  /*24ec0*/  LOP3.LUT R5, R226, UR27, R125, 0x96, !PT ;  /* 0x0000001be2057c12 */ /* 0x000fce000f8e967d */
.L_x_1401:
[----:B------:R-:W-:Y:S05]  /*24ed0*/  BSYNC.RECONVERGENT B1 ;  /* 0x0000000000017941 */ /* 0x000fea0003800200 */
.L_x_1400:
        /* <DEDUP_REMOVED lines=27> */
.L_x_1407:
        /* <DEDUP_REMOVED lines=13> */
.L_x_1409:
[----:B------:R-:W-:Y:S05]  /*25160*/  BSYNC.RECONVERGENT B2 ;  /* 0x0000000000027941 */ /* 0x000fea0003800200 */
.L_x_1408:
        /* <DEDUP_REMOVED lines=43> */
.L_x_1406:
[----:B------:R-:W-:Y:S05]  /*25420*/  BSYNC.RECONVERGENT B1 ;  /* 0x0000000000017941 */ /* 0x000fea0003800200 */
.L_x_1405:
        /* <DEDUP_REMOVED lines=21> */
.L_x_1412:
        /* <DEDUP_REMOVED lines=13> */
.L_x_1414:
[----:B------:R-:W-:Y:S05]  /*25650*/  BSYNC.RECONVERGENT B2 ;  /* 0x0000000000027941 */ /* 0x000fea0003800200 */
.L_x_1413:
        /* <DEDUP_REMOVED lines=43> */
.L_x_1411:
[----:B------:R-:W-:Y:S05]  /*25910*/  BSYNC.RECONVERGENT B1 ;  /* 0x0000000000017941 */ /* 0x000fea0003800200 */
.L_x_1410:
        /* <DEDUP_REMOVED lines=25> */
.L_x_1417:
        /* <DEDUP_REMOVED lines=13> */
.L_x_1419:
[----:B------:R-:W-:Y:S05]  /*25b80*/  BSYNC.RECONVERGENT B2 ;  /* 0x0000000000027941 */ /* 0x000fea0003800200 */
.L_x_1418:
        /* <DEDUP_REMOVED lines=43> */
.L_x_1416:
[----:B------:R-:W-:Y:S05]  /*25e40*/  BSYNC.RECONVERGENT B1 ;  /* 0x0000000000017941 */ /* 0x000fea0003800200 */
.L_x_1415:
        /* <DEDUP_REMOVED lines=20> */
.L_x_1422:
        /* <DEDUP_REMOVED lines=15> */
.L_x_1424:
[----:B------:R-:W-:Y:S05]  /*26080*/  BSYNC.RECONVERGENT B2 ;  /* 0x0000000000027941 */ /* 0x000fea0003800200 */
.L_x_1423:
        /* <DEDUP_REMOVED lines=43> */
.L_x_1421:
[----:B------:R-:W-:Y:S05]  /*26340*/  BSYNC.RECONVERGENT B1 ;  /* 0x0000000000017941 */ /* 0x000fea0003800200 */
.L_x_1420:
[----:B------:R-:W-:Y:S02]  /*26350*/  I2FP.F32.U32 R124, R127 ;  /* 0x0000007f007c7245 */ /* 0x000fe40000201000 */
[----:B------:R-:W-:-:S03]  /*26360*/  PRMT R125, R123, 0x7632, R125 ;  /* 0x000076327b7d7816 */ /* 0x000fc6000000007d */
[----:B------:R-:W-:Y:S01]  /*26370*/  FFMA.FTZ R219, R124, R219, 1.1641532182693481445e-10 ;  /* 0x2f0000007cdb7423 */ /* 0x000fe200000100db */
[----:B------:R-:W-:Y:S01]  /*26380*/  @P1 PRMT R124, R119, 0x7632, R124 ;  /* 0x00007632777c1816 */ /* 0x000fe2000000007c */
[----:B------:R-:W-:-:S03]  /*26390*/  IMAD.U32 R126, R125, 0x10000, RZ ;  /* 0x000100007d7e7824 */ /* 0x000fc600078e00ff */
[----:B------:R-:W-:Y:S01]  /*263a0*/  FSETP.GTU.FTZ.AND P6, PT, R219, R218, PT ;  /* 0x000000dadb00720b */ /* 0x000fe20003fdc000 */
[----:B------:R-:W-:Y:S01]  /*263b0*/  FMUL.FTZ R126, R126, R217 ;  /* 0x000000d97e7e7220 */ /* 0x000fe20000410000 */
[----:B------:R-:W-:Y:S02]  /*263c0*/  @P1 SHF.L.U32 R197, R124, 0x10, RZ ;  /* 0x000000107cc51819 */ /* 0x000fe400000006ff */
[----:B------:R-:W-:Y:S02]  /*263d0*/  SEL R124, RZ, 0x1, P6 ;  /* 0x00000001ff7c7807 */ /* 0x000fe40003000000 */
[----:B------:R-:W-:Y:S02]  /*263e0*/  FSEL R125, R126, RZ, !P6 ;  /* 0x000000ff7e7d7208 */ /* 0x000fe40007000000 */
[----:B------:R-:W-:-:S03]  /*263f0*/  PRMT R126, R234, 0x5410, R235 ;  /* 0x00005410ea7e7816 */ /* 0x000fc600000000eb */
[----:B------:R-:W-:Y:S01]  /*26400*/  FADD.FTZ R236, R236, R125 ;  /* 0x0000007decec7221 */ /* 0x000fe20000010000 */
[--C-:B------:R-:W-:Y:S02]  /*26410*/  PRMT R125, R233, 0x5410, R179.reuse ;  /* 0x00005410e97d7816 */ /* 0x100fe400000000b3 */
[----:B------:R-:W-:Y:S01]  /*26420*/  PRMT R179, R124, 0x7610, R179 ;  /* 0x000076107cb37816 */ /* 0x000fe200000000b3 */
[----:B------:R-:W-:Y:S01]  /*26430*/  @P1 FADD.FTZ R197, R236, R197 ;  /* 0x000000c5ecc51221 */ /* 0x000fe20000010000 */
[----:B------:R-:W-:Y:S01]  /*26440*/  @!P1 IMAD.MOV.U32 R197, RZ, RZ, R236 ;  /* 0x000000ffffc59224 */ /* 0x000fe200078e00ec */
[----:B------:R-:W-:-:S04]  /*26450*/  PRMT R124, R231, 0x5410, R230 ;  /* 0x00005410e77c7816 */ /* 0x000fc800000000e6 */
[----:B------:R-:W-:-:S04]  /*26460*/  F2FP.BF16.F32.PACK_AB R127, RZ, R197 ;  /* 0x000000c5ff7f723e */ /* 0x000fc800000010ff */
[----:B------:R-:W-:Y:S01]  /*26470*/  PRMT R127, R232, 0x5410, R127 ;  /* 0x00005410e87f7816 */ /* 0x000fe2000000007f */
[----:B------:R-:W-:Y:S06]  /*26480*/  BRA `(.L_x_1425) ;  /* 0x0000002800787947 */ /* 0x000fec0003800000 */
.L_x_1344:
[----:B------:R-:W-:Y:S01]  /*26490*/  ISETP.NE.AND P2, PT, R201, 0x1, PT ;  /* 0x00000001c900780c */ /* 0x000fe20003f45270 */
[----:B------:R-:W-:Y:S01]  /*264a0*/  BSSY.RECONVERGENT B1, `(.L_x_1426) ;  /* 0x0000047000017945 */ /* 0x000fe20003800200 */
[----:B--2---:R-:W-:Y:S01]  /*264b0*/  IMAD.MOV.U32 R185, RZ, RZ, 0x2 ;  /* 0x00000002ffb97424 */ /* 0x004fe200078e00ff */
        /* <DEDUP_REMOVED lines=13> */
.L_x_1428:
        /* <DEDUP_REMOVED lines=13> */
.L_x_1430:
[----:B------:R-:W-:Y:S05]  /*26660*/  BSYNC.RECONVERGENT B2 ;  /* 0x0000000000027941 */ /* 0x000fea0003800200 */
.L_x_1429:
        /* <DEDUP_REMOVED lines=41> */
[----:B------:R-:W-:-:S07]  /*26900*/  IMAD.MOV.U32 R185, RZ, RZ, RZ ;  /* 0x000000ffffb97224 */ /* 0x000fce00078e00ff */
.L_x_1427:
[----:B------:R-:W-:Y:S05]  /*26910*/  BSYNC.RECONVERGENT B1 ;  /* 0x0000000000017941 */ /* 0x000fea0003800200 */
.L_x_1426:
[----:B------:R-:W-:Y:S01]  /*26920*/  I2FP.F32.U32 R134, R134 ;  /* 0x0000008600867245 */ /* 0x000fe20000201000 */
[----:B------:R-:W-:Y:S01]  /*26930*/  BSSY.RECONVERGENT B1, `(.L_x_1431) ;  /* 0x0000052000017945 */ /* 0x000fe20003800200 */
[----:B-----5:R-:W-:Y:S01]  /*26940*/  SHF.L.U32 R194, R124, 0x10, RZ ;  /* 0x000000107cc27819 */ /* 0x020fe200000006ff */
[----:B------:R-:W-:Y:S01]  /*26950*/  IMAD.MOV.U32 R191, RZ, RZ, 0x2 ;  /* 0x00000002ffbf7424 */ /* 0x000fe200078e00ff */
[----:B------:R-:W-:Y:S01]  /*26960*/  ISETP.NE.AND P3, PT, R185, 0x1, PT ;  /* 0x00000001b900780c */ /* 0x000fe20003f65270 */
[----:B------:R-:W-:Y:S01]  /*26970*/  FFMA.FTZ R135, R134, R219, 1.1641532182693481445e-10 ;  /* 0x2f00000086877423 */ /* 0x000fe200000100db */
[----:B------:R-:W-:Y:S01]  /*26980*/  LOP3.LUT R182, R182, 0xffffffef, RZ, 0xc0, !PT ;  /* 0xffffffefb6b67812 */ /* 0x000fe200078ec0ff */
[----:B------:R-:W-:Y:S01]  /*26990*/  FMUL.FTZ R194, R194, R217 ;  /* 0x000000d9c2c27220 */ /* 0x000fe20000410000 */
[----:B------:R-:W-:Y:S02]  /*269a0*/  PRMT R124, R124, 0x7632, R124 ;  /* 0x000076327c7c7816 */ /* 0x000fe4000000007c */
        /* <DEDUP_REMOVED lines=17> */
.L_x_1433:
        /* <DEDUP_REMOVED lines=13> */
.L_x_1435:
[----:B------:R-:W-:Y:S05]  /*26b90*/  BSYNC.RECONVERGENT B2 ;  /* 0x0000000000027941 */ /* 0x000fea0003800200 */
.L_x_1434:
        /* <DEDUP_REMOVED lines=43> */
.L_x_1432:
[----:B------:R-:W-:Y:S05]  /*26e50*/  BSYNC.RECONVERGENT B1 ;  /* 0x0000000000017941 */ /* 0x000fea0003800200 */
.L_x_1431:
        /* <DEDUP_REMOVED lines=26> */
.L_x_1438:
        /* <DEDUP_REMOVED lines=13> */
.L_x_1440:
[----:B------:R-:W-:Y:S05]  /*270d0*/  BSYNC.RECONVERGENT B2 ;  /* 0x0000000000027941 */ /* 0x000fea0003800200 */
.L_x_1439:
        /* <DEDUP_REMOVED lines=43> */
.L_x_1437:
[----:B------:R-:W-:Y:S05]  /*27390*/  BSYNC.RECONVERGENT B1 ;  /* 0x0000000000017941 */ /* 0x000fea0003800200 */
.L_x_1436:
        /* <DEDUP_REMOVED lines=10> */
[----:B------:R-:W-:Y:S01]  /*27440*/  FSETP.GTU.FTZ.AND P2, PT, R135, R218, PT ;  /* 0x000000da8700720b */ /* 0x000fe20003f5c000 */
[----:B------:R-:W-:-:S03]  /*27450*/  IMAD.MOV.U32 R135, RZ, RZ, 0x2 ;  /* 0x00000002ff877424 */ /* 0x000fc600078e00ff */
[----:B------:R-:W-:Y:S02]  /*27460*/  FSEL R191, R134, RZ, !P2 ;  /* 0x000000ff86bf7208 */ /* 0x000fe40005000000 */
        /* <DEDUP_REMOVED lines=13> */
.L_x_1443:
        /* <DEDUP_REMOVED lines=13> */
.L_x_1445:
[----:B------:R-:W-:Y:S05]  /*27610*/  BSYNC.RECONVERGENT B2 ;  /* 0x0000000000027941 */ /* 0x000fea0003800200 */
.L_x_1444:
        /* <DEDUP_REMOVED lines=43> */
.L_x_1442:
[----:B------:R-:W-:Y:S05]  /*278d0*/  BSYNC.RECONVERGENT B1 ;  /* 0x0000000000017941 */ /* 0x000fea0003800200 */
.L_x_1441:
        /* <DEDUP_REMOVED lines=10> */
[----:B------:R-:W-:Y:S01]  /*27980*/  @P1 IMAD.U32 R124, R124, 0x10000, RZ ;  /* 0x000100007c7c1824 */ /* 0x000fe200078e00ff */
[----:B------:R-:W-:-:S02]  /*27990*/  MOV R125, R172 ;  /* 0x000000ac007d7202 */ /* 0x000fc40000000f00 */
        /* <DEDUP_REMOVED lines=14> */
.L_x_1448:
        /* <DEDUP_REMOVED lines=13> */
.L_x_1450:
[----:B------:R-:W-:Y:S05]  /*27b50*/  BSYNC.RECONVERGENT B2 ;  /* 0x0000000000027941 */ /* 0x000fea0003800200 */
.L_x_1449:
        /* <DEDUP_REMOVED lines=43> */
.L_x_1447:
[----:B------:R-:W-:Y:S05]  /*27e10*/  BSYNC.RECONVERGENT B1 ;  /* 0x0000000000017941 */ /* 0x000fea0003800200 */
.L_x_1446:
        /* <DEDUP_REMOVED lines=24> */
.L_x_1453:
        /* <DEDUP_REMOVED lines=13> */
.L_x_1455:
[----:B------:R-:W-:Y:S05]  /*28070*/  BSYNC.RECONVERGENT B2 ;  /* 0x0000000000027941 */ /* 0x000fea0003800200 */
.L_x_1454:
        /* <DEDUP_REMOVED lines=43> */
.L_x_1452:
[----:B------:R-:W-:Y:S05]  /*28330*/  BSYNC.RECONVERGENT B1 ;  /* 0x0000000000017941 */ /* 0x000fea0003800200 */
.L_x_1451:
[----:B------:R-:W-:Y:S01]  /*28340*/  I2FP.F32.U32 R124, R125 ;  /* 0x0000007d007c7245 */ /* 0x000fe20000201000 */
[----:B------:R-:W-:Y:S01]  /*28350*/  IMAD.U32 R126, R126, 0x10000, RZ ;  /* 0x000100007e7e7824 */ /* 0x000fe200078e00ff */
[----:B------:R-:W-:Y:S01]  /*28360*/  ISETP.NE.AND P4, PT, R226, 0x1, PT ;  /* 0x00000001e200780c */ /* 0x000fe20003f85270 */
[----:B------:R-:W-:Y:S01]  /*28370*/  BSSY.RECONVERGENT B1, `(.L_x_1456) ;  /* 0x000004e000017945 */ /* 0x000fe20003800200 */
[----:B------:R-:W-:Y:S01]  /*28380*/  @P1 PRMT R135, R118, 0x7632, R135 ;  /* 0x0000763276871816 */ /* 0x000fe20000000087 */
[----:B------:R-:W-:Y:S01]  /*28390*/  FFMA.FTZ R125, R124, R219, 1.1641532182693481445e-10 ;  /* 0x2f0000007c7d7423 */ /* 0x000fe200000100db */
[----:B------:R-:W-:Y:S01]  /*283a0*/  FMUL.FTZ R126, R126, R217 ;  /* 0x000000d97e7e7220 */ /* 0x000fe20000410000 */
[----:B------:R-:W-:Y:S01]  /*283b0*/  IMAD.MOV.U32 R227, RZ, RZ, 0x2 ;  /* 0x00000002ffe37424 */ /* 0x000fe200078e00ff */
[----:B------:R-:W-:Y:S02]  /*283c0*/  @P1 SHF.L.U32 R124, R135, 0x10, RZ ;  /* 0x00000010877c1819 */ /* 0x000fe400000006ff */
        /* <DEDUP_REMOVED lines=15> */
.L_x_1458:
        /* <DEDUP_REMOVED lines=13> */
.L_x_1460:
[----:B------:R-:W-:Y:S05]  /*28590*/  BSYNC.RECONVERGENT B2 ;  /* 0x0000000000027941 */ /* 0x000fea0003800200 */
.L_x_1459:
        /* <DEDUP_REMOVED lines=43> */
.L_x_1457:
[----:B------:R-:W-:Y:S05]  /*28850*/  BSYNC.RECONVERGENT B1 ;  /* 0x0000000000017941 */ /* 0x000fea0003800200 */
.L_x_1456:
[----:B------:R-:W-:Y:S01]  /*28860*/  I2FP.F32.U32 R124, R125 ;  /* 0x0000007d007c7245 */ /* 0x000fe20000201000 */
[----:B------:R-:W-:Y:S01]  /*28870*/  BSSY.RECONVERGENT B1, `(.L_x_1461) ;  /* 0x0000050000017945 */ /* 0x000fe20003800200 */
[----:B------:R-:W-:Y:S01]  /*28880*/  SHF.L.U32 R126, R127, 0x10, RZ ;  /* 0x000000107f7e7819 */ /* 0x000fe200000006ff */
[----:B------:R-:W-:Y:S01]  /*28890*/  IMAD.MOV.U32 R185, RZ, RZ, 0x2 ;  /* 0x00000002ffb97424 */ /* 0x000fe200078e00ff */
[----:B------:R-:W-:Y:S01]  /*288a0*/  ISETP.NE.AND P5, PT, R227, 0x1, PT ;  /* 0x00000001e300780c */ /* 0x000fe20003fa5270 */
[----:B------:R-:W-:Y:S01]  /*288b0*/  FFMA.FTZ R125, R124, R219, 1.1641532182693481445e-10 ;  /* 0x2f0000007c7d7423 */ /* 0x000fe200000100db */
[----:B------:R-:W-:Y:S02]  /*288c0*/  @P1 IMAD.U32 R124, R119, 0x10000, RZ ;  /* 0x00010000777c1824 */ /* 0x000fe400078e00ff */
[----:B------:R-:W-:Y:S01]  /*288d0*/  FMUL.FTZ R126, R126, R217 ;  /* 0x000000d97e7e7220 */ /* 0x000fe20000410000 */
[----:B------:R-:W-:Y:S02]  /*288e0*/  PRMT R231, R127, 0x7632, R231 ;  /* 0x000076327fe77816 */ /* 0x000fe400000000e7 */
        /* <DEDUP_REMOVED lines=15> */
.L_x_1463:
        /* <DEDUP_REMOVED lines=13> */
.L_x_1465:
[----:B------:R-:W-:Y:S05]  /*28ab0*/  BSYNC.RECONVERGENT B2 ;  /* 0x0000000000027941 */ /* 0x000fea0003800200 */
.L_x_1464:
        /* <DEDUP_REMOVED lines=43> */
.L_x_1462:
[----:B------:R-:W-:Y:S05]  /*28d70*/  BSYNC.RECONVERGENT B1 ;  /* 0x0000000000017941 */ /* 0x000fea0003800200 */
.L_x_1461:
[----:B------:R-:W-:Y:S01]  /*28d80*/  I2FP.F32.U32 R124, R125 ;  /* 0x0000007d007c7245 */ /* 0x000fe20000201000 */
[----:B------:R-:W-:Y:S01]  /*28d90*/  IMAD.U32 R126, R231, 0x10000, RZ ;  /* 0x00010000e77e7824 */ /* 0x000fe200078e00ff */
[----:B------:R-:W-:-:S03]  /*28da0*/  @P1 PRMT R125, R119, 0x7632, R125 ;  /* 0x00007632777d1816 */ /* 0x000fc6000000007d */
[----:B------:R-:W-:Y:S01]  /*28db0*/  FFMA.FTZ R219, R124, R219, 1.1641532182693481445e-10 ;  /* 0x2f0000007cdb7423 */ /* 0x000fe200000100db */
[----:B------:R-:W-:Y:S01]  /*28dc0*/  FMUL.FTZ R126, R126, R217 ;  /* 0x000000d97e7e7220 */ /* 0x000fe20000410000 */
[----:B------:R-:W-:Y:S01]  /*28dd0*/  @P1 IMAD.U32 R124, R125, 0x10000, RZ ;  /* 0x000100007d7c1824 */ /* 0x000fe200078e00ff */
[----:B------:R-:W-:Y:S02]  /*28de0*/  PRMT R125, R234, 0x5410, R235 ;  /* 0x00005410ea7d7816 */ /* 0x000fe400000000eb */
[----:B------:R-:W-:-:S04]  /*28df0*/  FSETP.GTU.FTZ.AND P5, PT, R219, R218, PT ;  /* 0x000000dadb00720b */ /* 0x000fc80003fbc000 */
[----:B------:R-:W-:Y:S02]  /*28e00*/  FSEL R197, R126, RZ, !P5 ;  /* 0x000000ff7ec57208 */ /* 0x000fe40006800000 */
[----:B------:R-:W-:Y:S02]  /*28e10*/  PLOP3.LUT P5, PT, P5, PT, PT, 0x8, 0x80 ;  /* 0x000000000080781c */ /* 0x000fe40002fae170 */
[----:B------:R-:W-:Y:S01]  /*28e20*/  PRMT R126, R236, 0x5410, R237 ;  /* 0x00005410ec7e7816 */ /* 0x000fe200000000ed */
[----:B------:R-:W-:Y:S01]  /*28e30*/  @P1 FADD.FTZ R197, R197, R124 ;  /* 0x0000007cc5c51221 */ /* 0x000fe20000010000 */
[----:B------:R-:W-:-:S04]  /*28e40*/  PRMT R124, R232, 0x5410, R233 ;  /* 0x00005410e87c7816 */ /* 0x000fc800000000e9 */
[----:B------:R-:W-:-:S04]  /*28e50*/  F2FP.BF16.F32.PACK_AB R127, RZ, R197 ;  /* 0x000000c5ff7f723e */ /* 0x000fc800000010ff */
[----:B------:R-:W-:-:S07]  /*28e60*/  PRMT R127, R230, 0x5410, R127 ;  /* 0x00005410e67f7816 */ /* 0x000fce000000007f */
.L_x_1425:
[----:B------:R-:W-:Y:S01]  /*28e70*/  FADD.FTZ R205, RZ, R143 ;  /* 0x0000008fffcd7221 */ /* 0x000fe20000010000 */
[----:B------:R-:W-:Y:S01]  /*28e80*/  SEL R203, RZ, 0x1000000, !P5 ;  /* 0x01000000ffcb7807 */ /* 0x000fe20006800000 */
[----:B------:R-:W0:Y:S01]  /*28e90*/  S2R R218, SR_TID.X ;  /* 0x0000000000da7919 */ /* 0x000e220000002100 */
[----:B------:R-:W-:Y:S01]  /*28ea0*/  SEL R198, RZ, 0x10000, !P4 ;  /* 0x00010000ffc67807 */ /* 0x000fe20006000000 */
[----:B------:R-:W-:Y:S01]  /*28eb0*/  FADD.FTZ R204, R205, R200 ;  /* 0x000000c8cdcc7221 */ /* 0x000fe20000010000 */
[----:B------:R-:W-:Y:S01]  /*28ec0*/  LOP3.LUT P6, RZ, R182, 0x8, RZ, 0xc0, !PT ;  /* 0x00000008b6ff7812 */ /* 0x000fe200078cc0ff */
[----:B------:R-:W-:Y:S01]  /*28ed0*/  IMAD.WIDE.U32 R224, R180, 0x10, R224 ;  /* 0x00000010b4e07825 */ /* 0x000fe200078e00e0 */
[----:B------:R-:W-:-:S03]  /*28ee0*/  LOP3.LUT P5, RZ, R182, 0x4, RZ, 0xc0, !PT ;  /* 0x00000004b6ff7812 */ /* 0x000fc600078ac0ff */
[----:B------:R-:W-:Y:S01]  /*28ef0*/  FADD.FTZ R205, R204, R181 ;  /* 0x000000b5cccd7221 */ /* 0x000fe20000010000 */
[----:B------:R-:W-:Y:S01]  /*28f00*/  LOP3.LUT P4, RZ, R182, 0x2, RZ, 0xc0, !PT ;  /* 0x00000002b6ff7812 */ /* 0x000fe2000788c0ff */
[----:B------:R-:W-:Y:S01]  /*28f10*/  IMAD.WIDE.U32 R222, R180, 0x8, R222 ;  /* 0x00000008b4de7825 */ /* 0x000fe200078e00de */
[----:B------:R-:W-:-:S03]  /*28f20*/  SEL R219, RZ, 0x100, !P3 ;  /* 0x00000100ffdb7807 */ /* 0x000fc60005800000 */
[----:B------:R-:W-:Y:S01]  /*28f30*/  FADD.FTZ R204, R205, R202 ;  /* 0x000000cacdcc7221 */ /* 0x000fe20000010000 */
[----:B------:R-:W-:Y:S01]  /*28f40*/  SEL R212, RZ, 0x1000000, !P4 ;  /* 0x01000000ffd47807 */ /* 0x000fe20006000000 */
[----:B------:R1:W-:Y:S01]  /*28f50*/  STG.E.128 desc[UR8][R224.64], R124 ;  /* 0x0000007ce0007986 */ /* 0x0003e2000c101d08 */
[----:B------:R-:W-:Y:S01]  /*28f60*/  SEL R217, RZ, 0x10000, !P5 ;  /* 0x00010000ffd97807 */ /* 0x000fe20006800000 */
[----:B------:R-:W-:Y:S01]  /*28f70*/  FADD.FTZ R204, R204, R137 ;  /* 0x00000089cccc7221 */ /* 0x000fe20000010000 */
[----:B------:R-:W-:Y:S02]  /*28f80*/  LOP3.LUT P1, RZ, R182, 0x10, RZ, 0xc0, !PT ;  /* 0x00000010b6ff7812 */ /* 0x000fe4000782c0ff */
[----:B------:R-:W-:Y:S01]  /*28f90*/  LOP3.LUT R219, R219, R203, R198, 0xfe, !PT ;  /* 0x000000cbdbdb7212 */ /* 0x000fe200078efec6 */
[----:B------:R-:W-:Y:S01]  /*28fa0*/  FADD.FTZ R205, R204, R189 ;  /* 0x000000bdcccd7221 */ /* 0x000fe20000010000 */
[----:B------:R-:W-:-:S03]  /*28fb0*/  SEL R216, RZ, 0x1, !P2 ;  /* 0x00000001ffd87807 */ /* 0x000fc60005000000 */
        /* <DEDUP_REMOVED lines=24> */
[----:B------:R-:W-:Y:S01]  /*29140*/  FADD.FTZ R205, R204, R133 ;  /* 0x00000085cccd7221 */ /* 0x000fe20000010000 */
[----:B------:R-:W-:-:S03]  /*29150*/  SEL R204, RZ, 0x100, !P6 ;  /* 0x00000100ffcc7807 */ /* 0x000fc60007000000 */
[----:B------:R-:W-:Y:S01]  /*29160*/  FADD.FTZ R205, R205, R220 ;  /* 0x000000dccdcd7221 */ /* 0x000fe20000010000 */
[----:B------:R-:W-:Y:S02]  /*29170*/  LOP3.LUT R203, R204, R212, R217, 0xfe, !PT ;  /* 0x000000d4cccb7212 */ /* 0x000fe400078efed9 */
[----:B------:R-:W-:Y:S01]  /*29180*/  SEL R204, RZ, 0x1, !P1 ;  /* 0x00000001ffcc7807 */ /* 0x000fe20004800000 */
[----:B------:R-:W-:Y:S01]  /*29190*/  FADD.FTZ R205, R205, R194 ;  /* 0x000000c2cdcd7221 */ /* 0x000fe20000010000 */
[----:B0-----:R-:W-:Y:S02]  /*291a0*/  LOP3.LUT P1, RZ, R218, 0x1f, RZ, 0xc0, !PT ;  /* 0x0000001fdaff7812 */ /* 0x001fe4000782c0ff */
[----:B------:R-:W-:Y:S01]  /*291b0*/  LOP3.LUT R204, R203, R204, RZ, 0xfc, !PT ;  /* 0x000000cccbcc7212 */ /* 0x000fe200078efcff */
[----:B------:R-:W-:Y:S01]  /*291c0*/  FADD.FTZ R198, R205, R210 ;  /* 0x000000d2cdc67221 */ /* 0x000fe20000010000 */
[----:B------:R-:W-:-:S03]  /*291d0*/  LOP3.LUT R205, R219, R216, RZ, 0xfc, !PT ;  /* 0x000000d8dbcd7212 */ /* 0x000fc600078efcff */
[----:B------:R-:W-:Y:S02]  /*291e0*/  FADD.FTZ R198, R198, R191 ;  /* 0x000000bfc6c67221 */ /* 0x000fe40000010000 */
[----:B------:R1:W-:Y:S02]  /*291f0*/  STG.E.64 desc[UR8][R222.64], R204 ;  /* 0x000000ccde007986 */ /* 0x0003e4000c101b08 */
[----:B------:R-:W-:-:S04]  /*29200*/  FADD.FTZ R203, R198, R199 ;  /* 0x000000c7c6cb7221 */ /* 0x000fc80000010000 */
[----:B------:R-:W-:-:S04]  /*29210*/  FADD.FTZ R198, R203, R134 ;  /* 0x00000086cbc67221 */ /* 0x000fc80000010000 */
[----:B------:R-:W-:-:S04]  /*29220*/  FADD.FTZ R198, R198, R201 ;  /* 0x000000c9c6c67221 */ /* 0x000fc80000010000 */
[----:B------:R-:W-:Y:S01]  /*29230*/  FADD.FTZ R198, R198, R135 ;  /* 0x00000087c6c67221 */ /* 0x000fe20000010000 */
[----:B-1----:R-:W-:Y:S06]  /*29240*/  @!P0 BRA `(.L_x_1466) ;  /* 0x0000000000508947 */ /* 0x002fec0003800000 */
[----:B------:R-:W-:Y:S01]  /*29250*/  SHF.L.U32 R127, R178, 0x10, RZ ;  /* 0x00000010b27f7819 */ /* 0x000fe200000006ff */
        /* <DEDUP_REMOVED lines=19> */
.L_x_1466:
[----:B------:R-:W-:Y:S01]  /*29390*/  UMOV UR23, 0xffffffff ;  /* 0xffffffff00177882 */ /* 0x000fe20000000000 */
[----:B------:R-:W-:Y:S02]  /*293a0*/  FADD.FTZ R198, R198, R197 ;  /* 0x000000c5c6c67221 */ /* 0x000fe40000010000 */
[----:B------:R-:W-:Y:S05]  /*293b0*/  BRA.DIV UR23, `(.L_x_1467) ;  /* 0x0000002217407947 */ /* 0x000fea000b800000 */
[----:B0-----:R-:W0:Y:S02]  /*293c0*/  SHFL.BFLY PT, R125, R198, 0x1, 0x1f ;  /* 0x0c201f00c67d7f89 */ /* 0x001e2400000e0000 */
        /* <DEDUP_REMOVED lines=100> */
.L_x_1480:
[----:B------:R-:W-:Y:S01]  /*29a10*/  FMUL.FTZ R124, R216, R216 ;  /* 0x000000d8d87c7220 */ /* 0x000fe20000410000 */
[----:B------:R-:W-:Y:S01]  /*29a20*/  ISETP.NE.AND P2, PT, RZ, UR5, PT ;  /* 0x00000005ff007c0c */ /* 0x000fe2000bf45270 */
[----:B01----:R-:W-:Y:S01]  /*29a30*/  FADD.FTZ R198, R198, R205 ;  /* 0x000000cdc6c67221 */ /* 0x003fe20000010000 */
[----:B------:R-:W-:Y:S01]  /*29a40*/  IMAD.U32 R126, R36, 0x10000, RZ ;  /* 0x00010000247e7824 */ /* 0x000fe200078e00ff */
[----:B------:R-:W-:Y:S01]  /*29a50*/  SHF.L.U32 R218, R56, 0x10, RZ ;  /* 0x0000001038da7819 */ /* 0x000fe200000006ff */
[----:B------:R-:W-:Y:S01]  /*29a60*/  IMAD.U32 R212, R92, 0x10000, RZ ;  /* 0x000100005cd47824 */ /* 0x000fe200078e00ff */
[----:B------:R-:W-:Y:S01]  /*29a70*/  FSEL R124, R124, RZ, P2 ;  /* 0x000000ff7c7c7208 */ /* 0x000fe20001000000 */
[----:B------:R-:W-:Y:S01]  /*29a80*/  FFMA.FTZ R125, R198, R125, UR12 ;  /* 0x0000000cc67d7e23 */ /* 0x000fe2000801007d */
[----:B------:R-:W-:Y:S01]  /*29a90*/  FSEL R204, R216, RZ, !P2 ;  /* 0x000000ffd8cc7208 */ /* 0x000fe20005000000 */
[----:B------:R-:W-:Y:S01]  /*29aa0*/  IMAD.U32 R222, R169, 0x10000, RZ ;  /* 0x00010000a9de7824 */ /* 0x000fe200078e00ff */
[----:B------:R-:W-:Y:S01]  /*29ab0*/  SHF.L.U32 R224, R168, 0x10, RZ ;  /* 0x00000010a8e07819 */ /* 0x000fe200000006ff */
[----:B------:R-:W-:Y:S01]  /*29ac0*/  FADD.FTZ R124, R125, R124 ;  /* 0x0000007c7d7c7221 */ /* 0x000fe20000010000 */
[----:B------:R-:W-:-:S02]  /*29ad0*/  IMAD.U32 R125, R112, 0x10000, RZ ;  /* 0x00010000707d7824 */ /* 0x000fc400078e00ff */
[C---:B------:R-:W-:Y:S01]  /*29ae0*/  FADD.FTZ R143, -R204.reuse, R143 ;  /* 0x0000008fcc8f7221 */ /* 0x040fe20000010100 */
[C---:B------:R-:W-:Y:S01]  /*29af0*/  FADD.FTZ R127, -R204.reuse, R200 ;  /* 0x000000c8cc7f7221 */ /* 0x040fe20000010100 */
[----:B------:R-:W0:Y:S01]  /*29b00*/  MUFU.RSQ R198, R124 ;  /* 0x0000007c00c67308 */ /* 0x000e220000001400 */
[C---:B------:R-:W-:Y:S01]  /*29b10*/  FADD.FTZ R181, -R204.reuse, R181 ;  /* 0x000000b5ccb57221 */ /* 0x040fe20000010100 */
[----:B------:R-:W-:Y:S01]  /*29b20*/  SHF.L.U32 R203, R113, 0x10, RZ ;  /* 0x0000001071cb7819 */ /* 0x000fe200000006ff */
[C---:B------:R-:W-:Y:S01]  /*29b30*/  FADD.FTZ R137, -R204.reuse, R137 ;  /* 0x00000089cc897221 */ /* 0x040fe20000010100 */
[----:B------:R-:W-:Y:S02]  /*29b40*/  IMAD.U32 R226, R165, 0x10000, RZ ;  /* 0x00010000a5e27824 */ /* 0x000fe400078e00ff */
[----:B------:R-:W-:Y:S01]  /*29b50*/  FADD.FTZ R189, -R204, R189 ;  /* 0x000000bdccbd7221 */ /* 0x000fe20000010100 */
[----:B------:R-:W-:Y:S01]  /*29b60*/  IMAD.U32 R228, R164, 0x10000, RZ ;  /* 0x00010000a4e47824 */ /* 0x000fe200078e00ff */
[----:B------:R-:W-:Y:S01]  /*29b70*/  SHF.L.U32 R230, R59, 0x10, RZ ;  /* 0x000000103be67819 */ /* 0x000fe200000006ff */
[----:B------:R-:W-:Y:S01]  /*29b80*/  FADD.FTZ R215, -R204, R215 ;  /* 0x000000d7ccd77221 */ /* 0x000fe20000010100 */
[----:B------:R-:W-:-:S02]  /*29b90*/  IMAD.U32 R232, R153, 0x10000, RZ ;  /* 0x0001000099e87824 */ /* 0x000fc400078e00ff */
[C---:B------:R-:W-:Y:S01]  /*29ba0*/  FADD.FTZ R211, -R204.reuse, R211 ;  /* 0x000000d3ccd37221 */ /* 0x040fe20000010100 */
[C---:B------:R-:W-:Y:S01]  /*29bb0*/  FADD.FTZ R213, -R204.reuse, R213 ;  /* 0x000000d5ccd57221 */ /* 0x040fe20000010100 */
[----:B------:R-:W-:Y:S01]  /*29bc0*/  SHF.L.U32 R234, R149, 0x10, RZ ;  /* 0x0000001095ea7819 */ /* 0x000fe200000006ff */
[----:B------:R-:W-:Y:S01]  /*29bd0*/  FADD.FTZ R207, -R204, R207 ;  /* 0x000000cfcccf7221 */ /* 0x000fe20000010100 */
[----:B------:R-:W-:Y:S01]  /*29be0*/  IMAD.U32 R236, R145, 0x10000, RZ ;  /* 0x0001000091ec7824 */ /* 0x000fe200078e00ff */
[----:B------:R-:W-:Y:S01]  /*29bf0*/  PRMT R238, R82, 0x7632, R238 ;  /* 0x0000763252ee7816 */ /* 0x000fe200000000ee */
[----:B------:R-:W-:Y:S01]  /*29c00*/  FADD.FTZ R221, -R204, R221 ;  /* 0x000000ddccdd7221 */ /* 0x000fe20000010100 */
[----:B------:R-:W-:Y:S01]  /*29c10*/  PRMT R240, R70, 0x7632, R240 ;  /* 0x0000763246f07816 */ /* 0x000fe200000000f0 */
[C---:B0-----:R-:W-:Y:S01]  /*29c20*/  FMUL.FTZ R143, R198.reuse, R143 ;  /* 0x0000008fc68f7220 */ /* 0x041fe20000410000 */
[C---:B------:R-:W-:Y:S01]  /*29c30*/  FMUL.FTZ R127, R198.reuse, R127 ;  /* 0x0000007fc67f7220 */ /* 0x040fe20000410000 */
[C---:B------:R-:W-:Y:S01]  /*29c40*/  FMUL.FTZ R181, R198.reuse, R181 ;  /* 0x000000b5c6b57220 */ /* 0x040fe20000410000 */
[----:B------:R-:W-:Y:S01]  /*29c50*/  FMUL.FTZ R137, R198, R137 ;  /* 0x00000089c6897220 */ /* 0x000fe20000410000 */
[C---:B------:R-:W-:Y:S01]  /*29c60*/  FFMA.FTZ R217, R143.reuse, R126, R212 ;  /* 0x0000007e8fd97223 */ /* 0x040fe200000100d4 */
[----:B------:R-:W-:Y:S01]  /*29c70*/  FFMA.FTZ R200, R143, R218, R125 ;  /* 0x000000da8fc87223 */ /* 0x000fe2000001007d */
[----:B------:R-:W-:-:S02]  /*29c80*/  IMAD.U32 R126, R167, 0x10000, RZ ;  /* 0x00010000a77e7824 */ /* 0x000fc400078e00ff */
[----:B------:R-:W-:Y:S01]  /*29c90*/  FFMA.FTZ R124, R127, R222, R224 ;  /* 0x000000de7f7c7223 */ /* 0x000fe200000100e0 */
[----:B------:R-:W-:Y:S02]  /*29ca0*/  IMAD.U32 R212, R166, 0x10000, RZ ;  /* 0x00010000a6d47824 */ /* 0x000fe400078e00ff */
[----:B------:R-:W-:Y:S01]  /*29cb0*/  FADD.FTZ R125, -R204, R202 ;  /* 0x000000cacc7d7221 */ /* 0x000fe20000010100 */
[----:B------:R-:W-:Y:S01]  /*29cc0*/  IMAD.U32 R224, R57, 0x10000, RZ ;  /* 0x0001000039e07824 */ /* 0x000fe200078e00ff */
[----:B------:R-:W-:Y:S01]  /*29cd0*/  SHF.L.U32 R218, R37, 0x10, RZ ;  /* 0x0000001025da7819 */ /* 0x000fe200000006ff */
[----:B------:R-:W-:Y:S02]  /*29ce0*/  IMAD.U32 R222, R93, 0x10000, RZ ;  /* 0x000100005dde7824 */ /* 0x000fe400078e00ff */
[----:B------:R-:W-:Y:S01]  /*29cf0*/  FFMA.FTZ R202, R127, R126, R212 ;  /* 0x0000007e7fca7223 */ /* 0x000fe200000100d4 */
[----:B------:R-:W-:Y:S01]  /*29d00*/  FMUL.FTZ R205, R198, R125 ;  /* 0x0000007dc6cd7220 */ /* 0x000fe20000410000 */
[----:B------:R-:W-:Y:S01]  /*29d10*/  SHF.L.U32 R126, R163, 0x10, RZ ;  /* 0x00000010a37e7819 */ /* 0x000fe200000006ff */
[----:B------:R-:W-:Y:S01]  /*29d20*/  FFMA.FTZ R203, R181, R224, R203 ;  /* 0x000000e0b5cb7223 */ /* 0x000fe200000100cb */
[----:B------:R-:W-:-:S02]  /*29d30*/  IMAD.U32 R212, R162, 0x10000, RZ ;  /* 0x00010000a2d47824 */ /* 0x000fc400078e00ff */
[----:B------:R-:W-:Y:S01]  /*29d40*/  FFMA.FTZ R223, R181, R218, R222 ;  /* 0x000000dab5df7223 */ /* 0x000fe200000100de */
[----:B------:R-:W-:Y:S02]  /*29d50*/  IMAD.U32 R224, R58, 0x10000, RZ ;  /* 0x000100003ae07824 */ /* 0x000fe400078e00ff */
[----:B------:R-:W-:Y:S01]  /*29d60*/  FFMA.FTZ R125, R205, R226, R228 ;  /* 0x000000e2cd7d7223 */ /* 0x000fe200000100e4 */
[----:B------:R-:W-:Y:S01]  /*29d70*/  IMAD.U32 R127, R114, 0x10000, RZ ;  /* 0x00010000727f7824 */ /* 0x000fe200078e00ff */
[----:B------:R-:W-:Y:S01]  /*29d80*/  SHF.L.U32 R222, R94, 0x10, RZ ;  /* 0x000000105ede7819 */ /* 0x000fe200000006ff */
[----:B------:R-:W-:Y:S01]  /*29d90*/  IMAD.U32 R218, R38, 0x10000, RZ ;  /* 0x0001000026da7824 */ /* 0x000fe200078e00ff */
[----:B------:R-:W-:Y:S01]  /*29da0*/  SHF.L.U32 R226, R161, 0x10, RZ ;  /* 0x00000010a1e27819 */ /* 0x000fe200000006ff */
[----:B------:R-:W-:Y:S01]  /*29db0*/  FFMA.FTZ R205, R205, R126, R212 ;  /* 0x0000007ecdcd7223 */ /* 0x000fe200000100d4 */
[----:B------:R-:W-:Y:S02]  /*29dc0*/  IMAD.U32 R228, R160, 0x10000, RZ ;  /* 0x00010000a0e47824 */ /* 0x000fe400078e00ff */
[----:B------:R-:W-:Y:S01]  /*29dd0*/  FMUL.FTZ R189, R198, R189 ;  /* 0x000000bdc6bd7220 */ /* 0x000fe20000410000 */
[C---:B------:R-:W-:Y:S01]  /*29de0*/  FFMA.FTZ R212, R137.reuse, R224, R127 ;  /* 0x000000e089d47223 */ /* 0x040fe2000001007f */
[----:B------:R-:W-:Y:S01]  /*29df0*/  FADD.FTZ R127, -R204, R136 ;  /* 0x00000088cc7f7221 */ /* 0x000fe20000010100 */
[----:B------:R-:W-:Y:S01]  /*29e00*/  FFMA.FTZ R126, R137, R218, R222 ;  /* 0x000000da897e7223 */ /* 0x000fe200000100de */
[----:B------:R-:W-:Y:S01]  /*29e10*/  FFMA.FTZ R222, R189, R226, R228 ;  /* 0x000000e2bdde7223 */ /* 0x000fe200000100e4 */
[----:B------:R-:W-:-:S02]  /*29e20*/  IMAD.U32 R226, R39, 0x10000, RZ ;  /* 0x0001000027e27824 */ /* 0x000fc400078e00ff */
[----:B------:R-:W-:Y:S01]  /*29e30*/  FADD.FTZ R143, -R204, R138 ;  /* 0x0000008acc8f7221 */ /* 0x000fe20000010100 */
[----:B------:R-:W-:Y:S02]  /*29e40*/  IMAD.U32 R228, R95, 0x10000, RZ ;  /* 0x000100005fe47824 */ /* 0x000fe400078e00ff */
[----:B------:R-:W-:Y:S01]  /*29e50*/  FMUL.FTZ R219, R198, R127 ;  /* 0x0000007fc6db7220 */ /* 0x000fe20000410000 */
[----:B------:R-:W-:Y:S01]  /*29e60*/  IMAD.U32 R137, R115, 0x10000, RZ ;  /* 0x0001000073897824 */ /* 0x000fe200078e00ff */
[----:B------:R-:W-:Y:S01]  /*29e70*/  SHF.L.U32 R224, R158, 0x10, RZ ;  /* 0x000000109ee07819 */ /* 0x000fe200000006ff */
[----:B------:R-:W-:Y:S01]  /*29e80*/  IMAD.U32 R218, R159, 0x10000, RZ ;  /* 0x000100009fda7824 */ /* 0x000fe200078e00ff */
[----:B------:R-:W-:Y:S01]  /*29e90*/  SHF.L.U32 R138, R156, 0x10, RZ ;  /* 0x000000109c8a7819 */ /* 0x000fe200000006ff */
[----:B------:R-:W-:Y:S02]  /*29ea0*/  IMAD.U32 R136, R157, 0x10000, RZ ;  /* 0x000100009d887824 */ /* 0x000fe400078e00ff */
[----:B------:R-:W-:Y:S01]  /*29eb0*/  FMUL.FTZ R143, R198, R143 ;  /* 0x0000008fc68f7220 */ /* 0x000fe20000410000 */
[C---:B------:R-:W-:Y:S01]  /*29ec0*/  FFMA.FTZ R127, R219.reuse, R226, R228 ;  /* 0x000000e2db7f7223 */ /* 0x040fe200000100e4 */
[----:B------:R-:W-:Y:S01]  /*29ed0*/  FFMA.FTZ R219, R219, R230, R137 ;  /* 0x000000e6dbdb7223 */ /* 0x000fe20000010089 */
[----:B------:R-:W-:Y:S01]  /*29ee0*/  FADD.FTZ R137, -R204, R214 ;  /* 0x000000d6cc897221 */ /* 0x000fe20000010100 */
[----:B------:R-:W-:Y:S01]  /*29ef0*/  FFMA.FTZ R218, R189, R218, R224 ;  /* 0x000000dabdda7223 */ /* 0x000fe200000100e0 */
[----:B------:R-:W-:Y:S01]  /*29f00*/  FFMA.FTZ R229, R143, R136, R138 ;  /* 0x000000888fe57223 */ /* 0x000fe2000001008a */
        /* <DEDUP_REMOVED lines=10> */
[----:B------:R-:W-:Y:S01]  /*29fb0*/  FFMA.FTZ R231, R137, R224, R226 ;  /* 0x000000e089e77223 */ /* 0x000fe200000100e2 */
[----:B------:R-:W-:Y:S01]  /*29fc0*/  FFMA.FTZ R232, R189, R232, R214 ;  /* 0x000000e8bde87223 */ /* 0x000fe200000100d6 */
[----:B------:R-:W-:Y:S01]  /*29fd0*/  SHF.L.U32 R138, R151, 0x10, RZ ;  /* 0x00000010978a7819 */ /* 0x000fe200000006ff */
[----:B------:R-:W-:Y:S01]  /*29fe0*/  FFMA.FTZ R136, R137, R228, R181 ;  /* 0x000000e489887223 */ /* 0x000fe200000100b5 */
[----:B------:R-:W-:Y:S01]  /*29ff0*/  IMAD.U32 R214, R150, 0x10000, RZ ;  /* 0x0001000096d67824 */ /* 0x000fe200078e00ff */
[----:B------:R-:W-:Y:S01]  /*2a000*/  SHF.L.U32 R226, R89, 0x10, RZ ;  /* 0x0000001059e27819 */ /* 0x000fe200000006ff */
[----:B------:R-:W-:-:S02]  /*2a010*/  IMAD.U32 R224, R41, 0x10000, RZ ;  /* 0x0001000029e07824 */ /* 0x000fc400078e00ff */
[----:B------:R-:W-:Y:S01]  /*2a020*/  FMUL.FTZ R211, R198, R211 ;  /* 0x000000d3c6d37220 */ /* 0x000fe20000410000 */
[----:B------:R-:W-:Y:S02]  /*2a030*/  IMAD.U32 R228, R61, 0x10000, RZ ;  /* 0x000100003de47824 */ /* 0x000fe400078e00ff */
[----:B------:R-:W-:Y:S01]  /*2a040*/  FADD.FTZ R181, -R204, R192 ;  /* 0x000000c0ccb57221 */ /* 0x000fe20000010100 */
[----:B------:R-:W-:Y:S02]  /*2a050*/  IMAD.U32 R137, R109, 0x10000, RZ ;  /* 0x000100006d897824 */ /* 0x000fe400078e00ff */
[----:B------:R-:W-:Y:S01]  /*2a060*/  FFMA.FTZ R143, R189, R138, R214 ;  /* 0x0000008abd8f7223 */ /* 0x000fe200000100d6 */
[C---:B------:R-:W-:Y:S01]  /*2a070*/  FFMA.FTZ R233, R211.reuse, R224, R226 ;  /* 0x000000e0d3e97223 */ /* 0x040fe200000100e2 */
[----:B------:R-:W-:Y:S01]  /*2a080*/  SHF.L.U32 R138, R146, 0x10, RZ ;  /* 0x00000010928a7819 */ /* 0x000fe200000006ff */
[----:B------:R-:W-:Y:S01]  /*2a090*/  FFMA.FTZ R137, R211, R228, R137 ;  /* 0x000000e4d3897223 */ /* 0x000fe20000010089 */
[----:B------:R-:W-:Y:S01]  /*2a0a0*/  FMUL.FTZ R213, R198, R213 ;  /* 0x000000d5c6d57220 */ /* 0x000fe20000410000 */
[----:B------:R-:W-:Y:S01]  /*2a0b0*/  IMAD.U32 R226, R147, 0x10000, RZ ;  /* 0x0001000093e27824 */ /* 0x000fe200078e00ff */
[----:B------:R-:W-:Y:S01]  /*2a0c0*/  SHF.L.U32 R228, R62, 0x10, RZ ;  /* 0x000000103ee47819 */ /* 0x000fe200000006ff */
[----:B------:R-:W-:-:S02]  /*2a0d0*/  IMAD.U32 R230, R148, 0x10000, RZ ;  /* 0x0001000094e67824 */ /* 0x000fc400078e00ff */
[----:B------:R-:W-:Y:S01]  /*2a0e0*/  FMUL.FTZ R181, R198, R181 ;  /* 0x000000b5c6b57220 */ /* 0x000fe20000410000 */
[----:B------:R-:W-:Y:S01]  /*2a0f0*/  IMAD.U32 R189, R110, 0x10000, RZ ;  /* 0x000100006ebd7824 */ /* 0x000fe200078e00ff */
[----:B------:R-:W-:Y:S01]  /*2a100*/  SHF.L.U32 R192, R144, 0x10, RZ ;  /* 0x0000001090c07819 */ /* 0x000fe200000006ff */
[C---:B------:R-:W-:Y:S01]  /*2a110*/  FFMA.FTZ R226, R213.reuse, R226, R138 ;  /* 0x000000e2d5e27223 */ /* 0x040fe2000001008a */
[--C-:B------:R-:W-:Y:S01]  /*2a120*/  FFMA.FTZ R234, R213, R234, R230.reuse ;  /* 0x000000ead5ea7223 */ /* 0x100fe200000100e6 */
[----:B------:R-:W-:Y:S02]  /*2a130*/  IMAD.U32 R214, R42, 0x10000, RZ ;  /* 0x000100002ad67824 */ /* 0x000fe400078e00ff */
[----:B------:R-:W-:Y:S01]  /*2a140*/  FMUL.FTZ R207, R198, R207 ;  /* 0x000000cfc6cf7220 */ /* 0x000fe20000410000 */
[----:B------:R-:W-:Y:S02]  /*2a150*/  IMAD.U32 R224, R90, 0x10000, RZ ;  /* 0x000100005ae07824 */ /* 0x000fe400078e00ff */
[--C-:B------:R-:W-:Y:S01]  /*2a160*/  FFMA.FTZ R138, R181, R228, R189.reuse ;  /* 0x000000e4b58a7223 */ /* 0x100fe200000100bd */
[----:B------:R-:W-:Y:S01]  /*2a170*/  PRMT R230, R50, 0x7632, R230 ;  /* 0x0000763232e67816 */ /* 0x000fe200000000e6 */
[----:B------:R-:W-:Y:S01]  /*2a180*/  FFMA.FTZ R236, R207, R236, R192 ;  /* 0x000000eccfec7223 */ /* 0x000fe200000100c0 */
[----:B------:R-:W-:Y:S01]  /*2a190*/  PRMT R189, R102, 0x7632, R189 ;  /* 0x0000763266bd7816 */ /* 0x000fe200000000bd */
        /* <DEDUP_REMOVED lines=9> */
[----:B------:R-:W-:Y:S02]  /*2a230*/  IMAD.U32 R189, R189, 0x10000, RZ ;  /* 0x00010000bdbd7824 */ /* 0x000fe400078e00ff */
[----:B------:R-:W-:Y:S01]  /*2a240*/  FADD.FTZ R207, -R204, R220 ;  /* 0x000000dccccf7221 */ /* 0x000fe20000010100 */
[----:B------:R-:W-:Y:S01]  /*2a250*/  FFMA.FTZ R181, R221, R230, R238 ;  /* 0x000000e6ddb57223 */ /* 0x000fe200000100ee */
[----:B------:R-:W-:Y:S01]  /*2a260*/  SHF.L.U32 R224, R43, 0x10, RZ ;  /* 0x000000102be07819 */ /* 0x000fe200000006ff */
[----:B------:R-:W-:Y:S01]  /*2a270*/  FFMA.FTZ R189, R221, R240, R189 ;  /* 0x000000f0ddbd7223 */ /* 0x000fe200000100bd */
[----:B------:R-:W-:Y:S01]  /*2a280*/  IMAD.U32 R228, R91, 0x10000, RZ ;  /* 0x000100005be47824 */ /* 0x000fe200078e00ff */
[----:B------:R-:W0:Y:S01]  /*2a290*/  @!P1 LDC.64 R220, c[0x0][0x3c0] ;  /* 0x0000f000ffdc9b82 */ /* 0x000e220000000a00 */
[----:B------:R-:W-:Y:S01]  /*2a2a0*/  FMUL.FTZ R139, R198, R139 ;  /* 0x0000008bc68b7220 */ /* 0x000fe20000410000 */
[----:B------:R-:W-:Y:S01]  /*2a2b0*/  PRMT R230, R71, 0x7632, R230 ;  /* 0x0000763247e67816 */ /* 0x000fe200000000e6 */
[----:B------:R-:W-:Y:S01]  /*2a2c0*/  IMAD.U32 R214, R111, 0x10000, RZ ;  /* 0x000100006fd67824 */ /* 0x000fe200078e00ff */
[----:B------:R-:W-:Y:S01]  /*2a2d0*/  PRMT R213, R103, 0x7632, R213 ;  /* 0x0000763267d57816 */ /* 0x000fe200000000d5 */
[----:B------:R-:W-:Y:S01]  /*2a2e0*/  FFMA.FTZ R237, R139, R224, R228 ;  /* 0x000000e08bed7223 */ /* 0x000fe200000100e4 */
[----:B------:R-:W-:Y:S01]  /*2a2f0*/  PRMT R224, R51, 0x7632, R224 ;  /* 0x0000763233e07816 */ /* 0x000fe200000000e0 */
[----:B------:R-:W-:Y:S01]  /*2a300*/  IMAD.U32 R230, R230, 0x10000, RZ ;  /* 0x00010000e6e67824 */ /* 0x000fe200078e00ff */
[----:B------:R-:W-:Y:S01]  /*2a310*/  PRMT R228, R83, 0x7632, R228 ;  /* 0x0000763253e47816 */ /* 0x000fe200000000e4 */
[----:B------:R-:W-:Y:S01]  /*2a320*/  IMAD.U32 R213, R213, 0x10000, RZ ;  /* 0x00010000d5d57824 */ /* 0x000fe200078e00ff */
[----:B------:R-:W-:Y:S01]  /*2a330*/  SHF.L.U32 R192, R63, 0x10, RZ ;  /* 0x000000103fc07819 */ /* 0x000fe200000006ff */
[----:B------:R-:W-:Y:S01]  /*2a340*/  FMUL.FTZ R211, R198, R207 ;  /* 0x000000cfc6d37220 */ /* 0x000fe20000410000 */
[----:B------:R-:W-:Y:S01]  /*2a350*/  SHF.L.U32 R228, R228, 0x10, RZ ;  /* 0x00000010e4e47819 */ /* 0x000fe200000006ff */
[----:B------:R-:W-:Y:S01]  /*2a360*/  IMAD.U32 R224, R224, 0x10000, RZ ;  /* 0x00010000e0e07824 */ /* 0x000fe200078e00ff */
[----:B------:R-:W-:Y:S01]  /*2a370*/  SHF.L.U32 R238, R33, 0x10, RZ ;  /* 0x0000001021ee7819 */ /* 0x000fe200000006ff */
[----:B------:R-:W-:Y:S01]  /*2a380*/  FFMA.FTZ R139, R139, R192, R214 ;  /* 0x000000c08b8b7223 */ /* 0x000fe200000100d6 */
[C---:B------:R-:W-:Y:S01]  /*2a390*/  FFMA.FTZ R192, R211.reuse, R230, R213 ;  /* 0x000000e6d3c07223 */ /* 0x040fe200000100d5 */
[----:B------:R-:W-:Y:S01]  /*2a3a0*/  FFMA.FTZ R207, R211, R224, R228 ;  /* 0x000000e0d3cf7223 */ /* 0x000fe200000100e4 */
[C---:B------:R-:W-:Y:S01]  /*2a3b0*/  FADD.FTZ R213, -R204.reuse, R209 ;  /* 0x000000d1ccd57221 */ /* 0x040fe20000010100 */
[----:B------:R-:W-:Y:S01]  /*2a3c0*/  FADD.FTZ R211, -R204, R140 ;  /* 0x0000008cccd37221 */ /* 0x000fe20000010100 */
[----:B------:R-:W-:Y:S01]  /*2a3d0*/  SHF.L.U32 R209, R30, 0x10, RZ ;  /* 0x000000101ed17819 */ /* 0x000fe200000006ff */
[----:B------:R-:W-:-:S02]  /*2a3e0*/  IMAD.U32 R140, R44, 0x10000, RZ ;  /* 0x000100002c8c7824 */ /* 0x000fc400078e00ff */
[----:B------:R-:W-:Y:S01]  /*2a3f0*/  FMUL.FTZ R213, R198, R213 ;  /* 0x000000d5c6d57220 */ /* 0x000fe20000410000 */
[----:B------:R-:W-:Y:S02]  /*2a400*/  IMAD.U32 R224, R84, 0x10000, RZ ;  /* 0x0001000054e07824 */ /* 0x000fe400078e00ff */
[----:B------:R-:W-:Y:S01]  /*2a410*/  FMUL.FTZ R211, R198, R211 ;  /* 0x000000d3c6d37220 */ /* 0x000fe20000410000 */
[----:B------:R-:W-:Y:S01]  /*2a420*/  IMAD.U32 R228, R31, 0x10000, RZ ;  /* 0x000100001fe47824 */ /* 0x000fe200078e00ff */
[----:B------:R-:W-:Y:S01]  /*2a430*/  SHF.L.U32 R230, R28, 0x10, RZ ;  /* 0x000000101ce67819 */ /* 0x000fe200000006ff */
[----:B------:R-:W-:Y:S01]  /*2a440*/  FFMA.FTZ R140, R213, R140, R224 ;  /* 0x0000008cd58c7223 */ /* 0x000fe200000100e0 */
[----:B------:R-:W-:Y:S02]  /*2a450*/  IMAD.U32 R214, R32, 0x10000, RZ ;  /* 0x0001000020d67824 */ /* 0x000fe400078e00ff */
[----:B------:R-:W-:Y:S01]  /*2a460*/  FFMA.FTZ R228, R211, R228, R209 ;  /* 0x000000e4d3e47223 */ /* 0x000fe200000100d1 */
[----:B0-----:R-:W-:-:S04]  /*2a470*/  @!P1 IMAD.WIDE R224, R183, 0x4, R220 ;  /* 0x00000004b7e09825 */ /* 0x001fc800078e02dc */
[----:B------:R-:W-:Y:S01]  /*2a480*/  FADD.FTZ R209, -R204, R208 ;  /* 0x000000d0ccd17221 */ /* 0x000fe20000010100 */
[----:B------:R-:W-:Y:S01]  /*2a490*/  FFMA.FTZ R238, R211, R238, R214 ;  /* 0x000000eed3ee7223 */ /* 0x000fe200000100d6 */
[----:B------:R-:W-:Y:S01]  /*2a4a0*/  SHF.L.U32 R208, R64, 0x10, RZ ;  /* 0x0000001040d07819 */ /* 0x000fe200000006ff */
[----:B------:R-:W-:Y:S02]  /*2a4b0*/  IMAD.U32 R214, R104, 0x10000, RZ ;  /* 0x0001000068d67824 */ /* 0x000fe400078e00ff */
[----:B------:R-:W-:Y:S01]  /*2a4c0*/  FMUL.FTZ R209, R198, R209 ;  /* 0x000000d1c6d17220 */ /* 0x000fe20000410000 */
[----:B------:R-:W-:Y:S01]  /*2a4d0*/  IMAD.U32 R220, R29, 0x10000, RZ ;  /* 0x000100001ddc7824 */ /* 0x000fe200078e00ff */
[----:B------:R0:W-:Y:S01]  /*2a4e0*/  @!P1 STG.E desc[UR8][R224.64], R216 ;  /* 0x000000d8e0009986 */ /* 0x0001e2000c101908 */
[----:B------:R-:W-:Y:S01]  /*2a4f0*/  FADD.FTZ R141, -R204, R141 ;  /* 0x0000008dcc8d7221 */ /* 0x000fe20000010100 */
[----:B------:R-:W-:Y:S01]  /*2a500*/  FFMA.FTZ R208, R213, R208, R214 ;  /* 0x000000d0d5d07223 */ /* 0x000fe200000100d6 */
[----:B------:R-:W-:Y:S01]  /*2a510*/  FFMA.FTZ R220, R209, R220, R230 ;  /* 0x000000dcd1dc7223 */ /* 0x000fe200000100e6 */
[----:B------:R-:W-:Y:S01]  /*2a520*/  IMAD.U32 R214, R27, 0x10000, RZ ;  /* 0x000100001bd67824 */ /* 0x000fe200078e00ff */
[----:B------:R-:W-:Y:S01]  /*2a530*/  SHF.L.U32 R240, R45, 0x10, RZ ;  /* 0x000000102df07819 */ /* 0x000fe200000006ff */
[----:B------:R-:W-:-:S02]  /*2a540*/  IMAD.U32 R230, R26, 0x10000, RZ ;  /* 0x000100001ae67824 */ /* 0x000fc400078e00ff */
[----:B------:R-:W-:Y:S01]  /*2a550*/  FMUL.FTZ R213, R198, R141 ;  /* 0x0000008dc6d57220 */ /* 0x000fe20000410000 */
[----:B------:R-:W-:Y:S02]  /*2a560*/  IMAD.U32 R242, R85, 0x10000, RZ ;  /* 0x0001000055f27824 */ /* 0x000fe400078e00ff */
[----:B------:R-:W-:Y:S01]  /*2a570*/  FADD.FTZ R211, -R204, R206 ;  /* 0x000000ceccd37221 */ /* 0x000fe20000010100 */
[----:B------:R-:W-:Y:S01]  /*2a580*/  FFMA.FTZ R209, R209, R214, R230 ;  /* 0x000000d6d1d17223 */ /* 0x000fe200000100e6 */
[----:B------:R-:W-:Y:S01]  /*2a590*/  IMAD.U32 R214, R65, 0x10000, RZ ;  /* 0x0001000041d67824 */ /* 0x000fe200078e00ff */
[----:B0-----:R-:W0:Y:S01]  /*2a5a0*/  @!P1 LDC.64 R224, c[0x0][0x3c8] ;  /* 0x0000f200ffe09b82 */ /* 0x001e220000000a00 */
[----:B------:R-:W-:Y:S01]  /*2a5b0*/  SHF.L.U32 R216, R105, 0x10, RZ ;  /* 0x0000001069d87819 */ /* 0x000fe200000006ff */
[----:B------:R-:W-:Y:S01]  /*2a5c0*/  FFMA.FTZ R141, R213, R240, R242 ;  /* 0x000000f0d58d7223 */ /* 0x000fe200000100f2 */
[----:B------:R-:W-:Y:S02]  /*2a5d0*/  IMAD.U32 R206, R25, 0x10000, RZ ;  /* 0x0001000019ce7824 */ /* 0x000fe400078e00ff */
[----:B------:R-:W-:Y:S01]  /*2a5e0*/  FMUL.FTZ R211, R198, R211 ;  /* 0x000000d3c6d37220 */ /* 0x000fe20000410000 */
[----:B------:R-:W-:-:S02]  /*2a5f0*/  IMAD.U32 R239, R22, 0x10000, RZ ;  /* 0x0001000016ef7824 */ /* 0x000fc400078e00ff */
[----:B------:R-:W-:Y:S01]  /*2a600*/  FFMA.FTZ R213, R213, R214, R216 ;  /* 0x000000d6d5d57223 */ /* 0x000fe200000100d8 */
[----:B------:R-:W-:Y:S01]  /*2a610*/  IMAD.U32 R214, R24, 0x10000, RZ ;  /* 0x0001000018d67824 */ /* 0x000fe200078e00ff */
[----:B------:R-:W1:Y:S01]  /*2a620*/  LDC.64 R240, c[0x0][0x428] ;  /* 0x00010a00fff07b82 */ /* 0x000e620000000a00 */
[----:B------:R-:W-:Y:S01]  /*2a630*/  SHF.L.U32 R216, R23, 0x10, RZ ;  /* 0x0000001017d87819 */ /* 0x000fe200000006ff */
[----:B------:R-:W-:Y:S01]  /*2a640*/  FADD.FTZ R187, -R204, R187 ;  /* 0x000000bbccbb7221 */ /* 0x000fe20000010100 */
[C---:B------:R-:W-:Y:S01]  /*2a650*/  FFMA.FTZ R221, R211.reuse, R206, R214 ;  /* 0x000000ced3dd7223 */ /* 0x040fe200000100d6 */
[----:B------:R-:W-:Y:S01]  /*2a660*/  SHF.L.U32 R206, R86, 0x10, RZ ;  /* 0x0000001056ce7819 */ /* 0x000fe200000006ff */
[C---:B------:R-:W-:Y:S01]  /*2a670*/  FADD.FTZ R193, -R204.reuse, R193 ;  /* 0x000000c1ccc17221 */ /* 0x040fe20000010100 */
[----:B------:R-:W-:Y:S01]  /*2a680*/  FFMA.FTZ R214, R211, R216, R239 ;  /* 0x000000d8d3d67223 */ /* 0x000fe200000100ef */
[----:B------:R-:W-:Y:S01]  /*2a690*/  FADD.FTZ R211, -R204, R142 ;  /* 0x0000008eccd37221 */ /* 0x000fe20000010100 */
[----:B------:R-:W-:-:S02]  /*2a6a0*/  IMAD.U32 R142, R46, 0x10000, RZ ;  /* 0x000100002e8e7824 */ /* 0x000fc400078e00ff */
[----:B------:R-:W-:Y:S01]  /*2a6b0*/  FMUL.FTZ R187, R198, R187 ;  /* 0x000000bbc6bb7220 */ /* 0x000fe20000410000 */
[----:B------:R-:W-:Y:S01]  /*2a6c0*/  F2FP.BF16.F32.PACK_AB R126, R222, R126 ;  /* 0x0000007ede7e723e */ /* 0x000fe200000010ff */
[----:B------:R-:W-:Y:S01]  /*2a6d0*/  FMUL.FTZ R211, R198, R211 ;  /* 0x000000d3c6d37220 */ /* 0x000fe20000410000 */
[----:B------:R-:W-:Y:S01]  /*2a6e0*/  SHF.L.U32 R230, R18, 0x10, RZ ;  /* 0x0000001012e67819 */ /* 0x000fe200000006ff */
[----:B------:R-:W-:Y:S01]  /*2a6f0*/  IMAD.U32 R216, R66, 0x10000, RZ ;  /* 0x0001000042d87824 */ /* 0x000fe200078e00ff */
[----:B------:R-:W-:Y:S01]  /*2a700*/  F2FP.BF16.F32.PACK_AB R127, R229, R127 ;  /* 0x0000007fe57f723e */ /* 0x000fe200000010ff */
[----:B------:R-:W-:Y:S01]  /*2a710*/  FFMA.FTZ R142, R211, R142, R206 ;  /* 0x0000008ed38e7223 */ /* 0x000fe200000100ce */
[----:B0-----:R-:W-:Y:S01]  /*2a720*/  @!P1 IMAD.WIDE R224, R183, 0x4, R224 ;  /* 0x00000004b7e09825 */ /* 0x001fe200078e02e0 */
[----:B------:R-:W-:-:S03]  /*2a730*/  SHF.L.U32 R206, R21, 0x10, RZ ;  /* 0x0000001015ce7819 */ /* 0x000fc600000006ff */
[----:B------:R-:W-:Y:S01]  /*2a740*/  FMUL.FTZ R193, R198, R193 ;  /* 0x000000c1c6c17220 */ /* 0x000fe20000410000 */
[----:B------:R-:W-:Y:S01]  /*2a750*/  F2FP.BF16.F32.PACK_AB R125, R125, R223 ;  /* 0x000000df7d7d723e */ /* 0x000fe200000010ff */
[----:B------:R-:W-:Y:S01]  /*2a760*/  IMAD.U32 R239, R106, 0x10000, RZ ;  /* 0x000100006aef7824 */ /* 0x000fe200078e00ff */
[----:B------:R0:W-:Y:S01]  /*2a770*/  @!P1 STG.E desc[UR8][R224.64], R198 ;  /* 0x000000c6e0009986 */ /* 0x0001e2000c101908 */
[----:B------:R-:W-:Y:S01]  /*2a780*/  F2FP.BF16.F32.PACK_AB R124, R124, R217 ;  /* 0x000000d97c7c723e */ /* 0x000fe200000010ff */
[----:B------:R-:W-:Y:S01]  /*2a790*/  FADD.FTZ R199, -R204, R199 ;  /* 0x000000c7ccc77221 */ /* 0x000fe20000010100 */
[----:B------:R-:W-:Y:S01]  /*2a7a0*/  PRMT R242, R52, 0x7632, R242 ;  /* 0x0000763234f27816 */ /* 0x000fe200000000f2 */
[----:B------:R-:W-:Y:S01]  /*2a7b0*/  FFMA.FTZ R216, R211, R216, R239 ;  /* 0x000000d8d3d87223 */ /* 0x000fe200000100ef */
[----:B------:R-:W-:Y:S01]  /*2a7c0*/  PRMT R244, R76, 0x7632, R244 ;  /* 0x000076324cf47816 */ /* 0x000fe200000000f4 */
[----:B------:R-:W-:Y:S01]  /*2a7d0*/  FADD.FTZ R201, -R204, R201 ;  /* 0x000000c9ccc97221 */ /* 0x000fe20000010100 */
[----:B------:R-:W-:Y:S01]  /*2a7e0*/  SHF.L.U32 R242, R242, 0x10, RZ ;  /* 0x00000010f2f27819 */ /* 0x000fe200000006ff */
[----:B------:R-:W-:Y:S01]  /*2a7f0*/  FMUL.FTZ R199, R198, R199 ;  /* 0x000000c7c6c77220 */ /* 0x000fe20000410000 */
[----:B------:R-:W-:Y:S01]  /*2a800*/  PRMT R223, R72, 0x7632, R223 ;  /* 0x0000763248df7816 */ /* 0x000fe200000000df */
[----:B------:R-:W-:Y:S01]  /*2a810*/  IMAD.U32 R244, R244, 0x10000, RZ ;  /* 0x00010000f4f47824 */ /* 0x000fe200078e00ff */
[----:B------:R-:W-:Y:S01]  /*2a820*/  PRMT R211, R96, 0x7632, R211 ;  /* 0x0000763260d37816 */ /* 0x000fe200000000d3 */
[----:B0-----:R-:W-:-:S02]  /*2a830*/  IMAD.U32 R224, R20, 0x10000, RZ ;  /* 0x0001000014e07824 */ /* 0x001fc400078e00ff */
[C---:B------:R-:W-:Y:S01]  /*2a840*/  FADD.FTZ R197, -R204.reuse, R197 ;  /* 0x000000c5ccc57221 */ /* 0x040fe20000010100 */
[----:B------:R-:W-:Y:S01]  /*2a850*/  FADD.FTZ R133, -R204, R133 ;  /* 0x00000085cc857221 */ /* 0x000fe20000010100 */
[----:B------:R-:W-:Y:S01]  /*2a860*/  SHF.L.U32 R211, R211, 0x10, RZ ;  /* 0x00000010d3d37819 */ /* 0x000fe200000006ff */
[----:B------:R-:W-:Y:S01]  /*2a870*/  FFMA.FTZ R222, R187, R206, R224 ;  /* 0x000000cebbde7223 */ /* 0x000fe200000100e0 */
[----:B------:R-:W-:Y:S02]  /*2a880*/  IMAD.U32 R206, R19, 0x10000, RZ ;  /* 0x0001000013ce7824 */ /* 0x000fe400078e00ff */
[----:B------:R-:W-:Y:S01]  /*2a890*/  FMUL.FTZ R197, R198, R197 ;  /* 0x000000c5c6c57220 */ /* 0x000fe20000410000 */
[----:B-1----:R-:W-:-:S04]  /*2a8a0*/  IMAD.WIDE.U32 R224, R130, 0x10, R240 ;  /* 0x0000001082e07825 */ /* 0x002fc800078e00f0 */
[----:B------:R-:W-:Y:S01]  /*2a8b0*/  FMUL.FTZ R133, R198, R133 ;  /* 0x00000085c6857220 */ /* 0x000fe20000410000 */
[----:B------:R-:W-:Y:S01]  /*2a8c0*/  FFMA.FTZ R217, R187, R206, R230 ;  /* 0x000000cebbd97223 */ /* 0x000fe200000100e6 */
[----:B------:R-:W-:Y:S01]  /*2a8d0*/  FADD.FTZ R187, -R204, R186 ;  /* 0x000000baccbb7221 */ /* 0x000fe20000010100 */
[----:B------:R-:W-:Y:S01]  /*2a8e0*/  IMAD.U32 R206, R47, 0x10000, RZ ;  /* 0x000100002fce7824 */ /* 0x000fe200078e00ff */
[----:B------:R0:W-:Y:S01]  /*2a8f0*/  STG.E.128 desc[UR8][R224.64], R124 ;  /* 0x0000007ce0007986 */ /* 0x0001e2000c101d08 */
[----:B------:R-:W-:Y:S02]  /*2a900*/  IMAD.U32 R230, R87, 0x10000, RZ ;  /* 0x0001000057e67824 */ /* 0x000fe400078e00ff */
[----:B------:R-:W-:Y:S01]  /*2a910*/  FMUL.FTZ R187, R198, R187 ;  /* 0x000000bbc6bb7220 */ /* 0x000fe20000410000 */
[----:B------:R-:W-:Y:S02]  /*2a920*/  IMAD.U32 R186, R223, 0x10000, RZ ;  /* 0x00010000dfba7824 */ /* 0x000fe400078e00ff */
[C---:B------:R-:W-:Y:S01]  /*2a930*/  FADD.FTZ R191, -R204.reuse, R191 ;  /* 0x000000bfccbf7221 */ /* 0x040fe20000010100 */
[----:B------:R-:W-:Y:S01]  /*2a940*/  FADD.FTZ R135, -R204, R135 ;  /* 0x00000087cc877221 */ /* 0x000fe20000010100 */
[----:B------:R-:W-:Y:S01]  /*2a950*/  FFMA.FTZ R229, R187, R206, R230 ;  /* 0x000000cebbe57223 */ /* 0x000fe200000100e6 */
[----:B------:R-:W-:Y:S01]  /*2a960*/  SHF.L.U32 R230, R17, 0x10, RZ ;  /* 0x0000001011e67819 */ /* 0x000fe200000006ff */
[C---:B------:R-:W-:Y:S01]  /*2a970*/  FMUL.FTZ R191, R198.reuse, R191 ;  /* 0x000000bfc6bf7220 */ /* 0x040fe20000410000 */
[----:B------:R-:W-:Y:S01]  /*2a980*/  PRMT R206, R73, 0x7632, R206 ;  /* 0x0000763249ce7816 */ /* 0x000fe200000000ce */
[----:B------:R-:W-:Y:S01]  /*2a990*/  FMUL.FTZ R135, R198, R135 ;  /* 0x00000087c6877220 */ /* 0x000fe20000410000 */
[----:B------:R-:W-:-:S02]  /*2a9a0*/  F2FP.BF16.F32.PACK_AB R136, R143, R136 ;  /* 0x000000888f88723e */ /* 0x000fc400000010ff */
[----:B------:R-:W-:Y:S02]  /*2a9b0*/  SHF.L.U32 R206, R206, 0x10, RZ ;  /* 0x00000010cece7819 */ /* 0x000fe400000006ff */
[----:B------:R-:W-:Y:S02]  /*2a9c0*/  F2FP.BF16.F32.PACK_AB R139, R228, R139 ;  /* 0x0000008be48b723e */ /* 0x000fe400000010ff */
[----:B------:R-:W-:Y:S01]  /*2a9d0*/  F2FP.BF16.F32.PACK_AB R138, R227, R138 ;  /* 0x0000008ae38a723e */ /* 0x000fe200000010ff */
[----:B0-----:R-:W-:Y:S01]  /*2a9e0*/  FADD.FTZ R127, -R204, R210 ;  /* 0x000000d2cc7f7221 */ /* 0x001fe20000010100 */
[----:B------:R-:W-:Y:S01]  /*2a9f0*/  IMAD.U32 R224, R67, 0x10000, RZ ;  /* 0x0001000043e07824 */ /* 0x000fe200078e00ff */
[----:B------:R-:W-:Y:S01]  /*2aa00*/  SHF.L.U32 R225, R14, 0x10, RZ ;  /* 0x000000100ee17819 */ /* 0x000fe200000006ff */
[----:B------:R-:W-:Y:S02]  /*2aa10*/  IMAD.U32 R125, R107, 0x10000, RZ ;  /* 0x000100006b7d7824 */ /* 0x000fe400078e00ff */
[----:B------:R-:W-:Y:S01]  /*2aa20*/  FMUL.FTZ R127, R198, R127 ;  /* 0x0000007fc67f7220 */ /* 0x000fe20000410000 */
[----:B------:R-:W-:Y:S01]  /*2aa30*/  IMAD.U32 R124, R16, 0x10000, RZ ;  /* 0x00010000107c7824 */ /* 0x000fe200078e00ff */
[----:B------:R-:W-:Y:S01]  /*2aa40*/  F2FP.BF16.F32.PACK_AB R137, R226, R137 ;  /* 0x00000089e289723e */ /* 0x000fe200000010ff */
[----:B------:R-:W-:Y:S01]  /*2aa50*/  FFMA.FTZ R224, R187, R224, R125 ;  /* 0x000000e0bbe07223 */ /* 0x000fe2000001007d */
[----:B------:R-:W-:Y:S01]  /*2aa60*/  FFMA.FTZ R187, R127, R242, R244 ;  /* 0x000000f27fbb7223 */ /* 0x000fe200000100f4 */
[----:B------:R-:W-:Y:S01]  /*2aa70*/  IMAD.U32 R126, R15, 0x10000, RZ ;  /* 0x000100000f7e7824 */ /* 0x000fe200078e00ff */
[----:B------:R-:W0:Y:S01]  /*2aa80*/  LDC.64 R242, c[0x0][0x430] ;  /* 0x00010c00fff27b82 */ /* 0x000e220000000a00 */
[----:B------:R-:W-:Y:S01]  /*2aa90*/  FADD.FTZ R125, -R204, R196 ;  /* 0x000000c4cc7d7221 */ /* 0x000fe20000010100 */
[C---:B------:R-:W-:Y:S01]  /*2aaa0*/  FFMA.FTZ R230, R193.reuse, R230, R124 ;  /* 0x000000e6c1e67223 */ /* 0x040fe2000001007c */
[----:B------:R-:W-:Y:S01]  /*2aab0*/  FFMA.FTZ R225, R193, R126, R225 ;  /* 0x0000007ec1e17223 */ /* 0x000fe200000100e1 */
[----:B------:R-:W-:Y:S01]  /*2aac0*/  SHF.L.U32 R124, R68, 0x10, RZ ;  /* 0x00000010447c7819 */ /* 0x000fe200000006ff */
[----:B------:R-:W-:Y:S01]  /*2aad0*/  FMUL.FTZ R125, R198, R125 ;  /* 0x0000007dc67d7220 */ /* 0x000fe20000410000 */
[----:B------:R-:W-:-:S02]  /*2aae0*/  IMAD.U32 R126, R100, 0x10000, RZ ;  /* 0x00010000647e7824 */ /* 0x000fc400078e00ff */
[----:B------:R-:W-:Y:S01]  /*2aaf0*/  FFMA.FTZ R186, R127, R186, R211 ;  /* 0x000000ba7fba7223 */ /* 0x000fe200000100d3 */
[----:B------:R-:W-:Y:S02]  /*2ab00*/  IMAD.U32 R210, R48, 0x10000, RZ ;  /* 0x0001000030d27824 */ /* 0x000fe400078e00ff */
[----:B------:R-:W-:Y:S01]  /*2ab10*/  FADD.FTZ R127, -R204, R195 ;  /* 0x000000c3cc7f7221 */ /* 0x000fe20000010100 */
[----:B------:R-:W-:Y:S02]  /*2ab20*/  IMAD.U32 R196, R80, 0x10000, RZ ;  /* 0x0001000050c47824 */ /* 0x000fe400078e00ff */
[C---:B------:R-:W-:Y:S01]  /*2ab30*/  FFMA.FTZ R195, R125.reuse, R124, R126 ;  /* 0x0000007c7dc37223 */ /* 0x040fe2000001007e */
[----:B------:R-:W-:Y:S01]  /*2ab40*/  SHF.L.U32 R126, R12, 0x10, RZ ;  /* 0x000000100c7e7819 */ /* 0x000fe200000006ff */
[----:B------:R-:W-:Y:S01]  /*2ab50*/  FMUL.FTZ R127, R198, R127 ;  /* 0x0000007fc67f7220 */ /* 0x000fe20000410000 */
[----:B------:R-:W-:Y:S01]  /*2ab60*/  FFMA.FTZ R210, R125, R210, R196 ;  /* 0x000000d27dd27223 */ /* 0x000fe200000100c4 */
[----:B------:R-:W-:-:S02]  /*2ab70*/  IMAD.U32 R124, R13, 0x10000, RZ ;  /* 0x000100000d7c7824 */ /* 0x000fc400078e00ff */
[----:B------:R-:W-:Y:S01]  /*2ab80*/  FADD.FTZ R193, -R204, R190 ;  /* 0x000000beccc17221 */ /* 0x000fe20000010100 */
[----:B------:R-:W-:Y:S01]  /*2ab90*/  IMAD.U32 R196, R11, 0x10000, RZ ;  /* 0x000100000bc47824 */ /* 0x000fe200078e00ff */
[----:B------:R-:W-:Y:S01]  /*2aba0*/  F2FP.BF16.F32.PACK_AB R143, R230, R229 ;  /* 0x000000e5e68f723e */ /* 0x000fe200000010ff */
[----:B------:R-:W-:Y:S02]  /*2abb0*/  IMAD.U32 R125, R10, 0x10000, RZ ;  /* 0x000100000a7d7824 */ /* 0x000fe400078e00ff */
[----:B------:R-:W-:Y:S01]  /*2abc0*/  FFMA.FTZ R211, R127, R124, R126 ;  /* 0x0000007c7fd37223 */ /* 0x000fe2000001007e */
[----:B------:R-:W-:Y:S01]  /*2abd0*/  F2FP.BF16.F32.PACK_AB R126, R218, R212 ;  /* 0x000000d4da7e723e */ /* 0x000fe200000010ff */
[----:B------:R-:W-:Y:S02]  /*2abe0*/  IMAD.U32 R190, R81, 0x10000, RZ ;  /* 0x0001000051be7824 */ /* 0x000fe400078e00ff */
[----:B------:R-:W-:Y:S01]  /*2abf0*/  FFMA.FTZ R196, R127, R196, R125 ;  /* 0x000000c47fc47223 */ /* 0x000fe2000001007d */
[----:B------:R-:W-:Y:S01]  /*2ac00*/  F2FP.BF16.F32.PACK_AB R125, R205, R203 ;  /* 0x000000cbcd7d723e */ /* 0x000fe200000010ff */
[----:B------:R-:W-:Y:S01]  /*2ac10*/  FMUL.FTZ R193, R198, R193 ;  /* 0x000000c1c6c17220 */ /* 0x000fe20000410000 */
[----:B------:R-:W-:Y:S01]  /*2ac20*/  F2FP.BF16.F32.PACK_AB R124, R202, R200 ;  /* 0x000000c8ca7c723e */ /* 0x000fe200000010ff */
[----:B------:R-:W-:Y:S01]  /*2ac30*/  IMAD.U32 R200, R69, 0x10000, RZ ;  /* 0x0001000045c87824 */ /* 0x000fe200078e00ff */
[----:B------:R-:W-:Y:S01]  /*2ac40*/  SHF.L.U32 R218, R49, 0x10, RZ ;  /* 0x0000001031da7819 */ /* 0x000fe200000006ff */
[----:B0-----:R-:W-:Y:S01]  /*2ac50*/  IMAD.WIDE.U32 R202, R130, 0x10, R242 ;  /* 0x0000001082ca7825 */ /* 0x001fe200078e00f2 */
[----:B------:R-:W-:-:S02]  /*2ac60*/  SHF.L.U32 R205, R101, 0x10, RZ ;  /* 0x0000001065cd7819 */ /* 0x000fc400000006ff */
[----:B------:R-:W-:Y:S01]  /*2ac70*/  F2FP.BF16.F32.PACK_AB R127, R215, R219 ;  /* 0x000000dbd77f723e */ /* 0x000fe200000010ff */
[----:B------:R-:W-:Y:S01]  /*2ac80*/  FFMA.FTZ R218, R193, R218, R190 ;  /* 0x000000dac1da7223 */ /* 0x000fe200000100be */
[----:B------:R-:W-:Y:S01]  /*2ac90*/  PRMT R130, R53, 0x7632, R130 ;  /* 0x0000763235827816 */ /* 0x000fe20000000082 */
[----:B------:R-:W-:Y:S01]  /*2aca0*/  FFMA.FTZ R200, R193, R200, R205 ;  /* 0x000000c8c1c87223 */ /* 0x000fe200000100cd */
[----:B------:R-:W-:Y:S01]  /*2acb0*/  PRMT R193, R74, 0x7632, R193 ;  /* 0x000076324ac17816 */ /* 0x000fe200000000c1 */
[----:B------:R0:W-:Y:S01]  /*2acc0*/  STG.E.128 desc[UR8][R202.64], R124 ;  /* 0x0000007cca007986 */ /* 0x0001e2000c101d08 */
[----:B------:R-:W-:Y:S01]  /*2acd0*/  PRMT R190, R77, 0x7632, R190 ;  /* 0x000076324dbe7816 */ /* 0x000fe200000000be */
[----:B------:R-:W-:Y:S01]  /*2ace0*/  IMAD.U32 R130, R130, 0x10000, RZ ;  /* 0x0001000082827824 */ /* 0x000fe200078e00ff */
[----:B------:R-:W-:Y:S01]  /*2acf0*/  PRMT R212, R54, 0x7632, R212 ;  /* 0x0000763236d47816 */ /* 0x000fe200000000d4 */
[----:B------:R-:W-:Y:S01]  /*2ad00*/  IMAD.WIDE.U32 R226, R129, 0x10, R242 ;  /* 0x0000001081e27825 */ /* 0x000fe200078e00f2 */
[----:B------:R-:W-:-:S02]  /*2ad10*/  PRMT R205, R78, 0x7632, R205 ;  /* 0x000076324ecd7816 */ /* 0x000fc400000000cd */
[----:B------:R-:W-:Y:S01]  /*2ad20*/  PRMT R215, R97, 0x7632, R215 ;  /* 0x0000763261d77816 */ /* 0x000fe200000000d7 */
[----:B------:R-:W-:Y:S01]  /*2ad30*/  IMAD.U32 R190, R190, 0x10000, RZ ;  /* 0x00010000bebe7824 */ /* 0x000fe200078e00ff */
[----:B------:R-:W-:Y:S01]  /*2ad40*/  F2FP.BF16.F32.PACK_AB R141, R221, R141 ;  /* 0x0000008ddd8d723e */ /* 0x000fe200000010ff */
[C---:B------:R-:W-:Y:S01]  /*2ad50*/  IMAD.WIDE.U32 R228, R131.reuse, 0x10, R242 ;  /* 0x0000001083e47825 */ /* 0x040fe200078e00f2 */
[----:B------:R-:W-:Y:S02]  /*2ad60*/  F2FP.BF16.F32.PACK_AB R140, R220, R140 ;  /* 0x0000008cdc8c723e */ /* 0x000fe400000010ff */
[----:B------:R-:W-:Y:S01]  /*2ad70*/  F2FP.BF16.F32.PACK_AB R142, R222, R142 ;  /* 0x0000008ede8e723e */ /* 0x000fe200000010ff */
[----:B------:R-:W-:Y:S01]  /*2ad80*/  IMAD.WIDE.U32 R220, R131, 0x10, R240 ;  /* 0x0000001083dc7825 */ /* 0x000fe200078e00f0 */
[----:B0-----:R-:W-:-:S03]  /*2ad90*/  PRMT R127, R98, 0x7632, R127 ;  /* 0x00007632627f7816 */ /* 0x001fc6000000007f */
[----:B------:R-:W-:Y:S01]  /*2ada0*/  IMAD.U32 R202, R193, 0x10000, RZ ;  /* 0x00010000c1ca7824 */ /* 0x000fe200078e00ff */
[----:B------:R-:W-:Y:S01]  /*2adb0*/  SHF.L.U32 R126, R205, 0x10, RZ ;  /* 0x00000010cd7e7819 */ /* 0x000fe200000006ff */
[----:B------:R-:W-:Y:S02]  /*2adc0*/  IMAD.U32 R124, R212, 0x10000, RZ ;  /* 0x00010000d47c7824 */ /* 0x000fe400078e00ff */
[----:B------:R-:W-:Y:S01]  /*2add0*/  FMUL.FTZ R193, R198, R201 ;  /* 0x000000c9c6c17220 */ /* 0x000fe20000410000 */
[----:B------:R-:W-:Y:S02]  /*2ade0*/  IMAD.U32 R125, R215, 0x10000, RZ ;  /* 0x00010000d77d7824 */ /* 0x000fe400078e00ff */
[----:B------:R-:W-:Y:S01]  /*2adf0*/  FFMA.FTZ R201, R199, R130, R190 ;  /* 0x00000082c7c97223 */ /* 0x000fe200000100be */
[----:B------:R-:W-:Y:S02]  /*2ae00*/  IMAD.U32 R127, R127, 0x10000, RZ ;  /* 0x000100007f7f7824 */ /* 0x000fe400078e00ff */
[----:B------:R-:W-:Y:S01]  /*2ae10*/  FFMA.FTZ R203, R193, R124, R126 ;  /* 0x0000007cc1cb7223 */ /* 0x000fe2000001007e */
[----:B------:R-:W-:Y:S01]  /*2ae20*/  FFMA.FTZ R190, R199, R206, R125 ;  /* 0x000000cec7be7223 */ /* 0x000fe2000001007d */
[----:B------:R-:W-:Y:S01]  /*2ae30*/  PRMT R124, R101, 0x7632, R124 ;  /* 0x00007632657c7816 */ /* 0x000fe2000000007c */
[--C-:B------:R-:W-:Y:S01]  /*2ae40*/  FFMA.FTZ R193, R193, R202, R127.reuse ;  /* 0x000000cac1c17223 */ /* 0x100fe2000001007f */
[----:B------:R-:W-:Y:S01]  /*2ae50*/  PRMT R126, R55, 0x7632, R126 ;  /* 0x00007632377e7816 */ /* 0x000fe2000000007e */
[----:B------:R-:W-:Y:S01]  /*2ae60*/  FADD.FTZ R125, -R204, R188 ;  /* 0x000000bccc7d7221 */ /* 0x000fe20000010100 */
[----:B------:R-:W-:Y:S01]  /*2ae70*/  PRMT R130, R79, 0x7632, R130 ;  /* 0x000076324f827816 */ /* 0x000fe20000000082 */
[----:B------:R-:W-:Y:S01]  /*2ae80*/  IMAD.U32 R212, R7, 0x10000, RZ ;  /* 0x0001000007d47824 */ /* 0x000fe200078e00ff */
[----:B------:R-:W-:Y:S01]  /*2ae90*/  PRMT R202, R75, 0x7632, R202 ;  /* 0x000076324bca7816 */ /* 0x000fe200000000ca */
[----:B------:R-:W-:Y:S01]  /*2aea0*/  FMUL.FTZ R125, R198, R125 ;  /* 0x0000007dc67d7220 */ /* 0x000fe20000410000 */
[----:B------:R-:W-:Y:S01]  /*2aeb0*/  PRMT R127, R99, 0x7632, R127 ;  /* 0x00007632637f7816 */ /* 0x000fe2000000007f */
[----:B------:R-:W-:Y:S01]  /*2aec0*/  IMAD.U32 R126, R126, 0x10000, RZ ;  /* 0x000100007e7e7824 */ /* 0x000fe200078e00ff */
[----:B------:R-:W-:Y:S01]  /*2aed0*/  SHF.L.U32 R124, R124, 0x10, RZ ;  /* 0x000000107c7c7819 */ /* 0x000fe200000006ff */
[----:B------:R-:W-:Y:S01]  /*2aee0*/  IMAD.U32 R130, R130, 0x10000, RZ ;  /* 0x0001000082827824 */ /* 0x000fe200078e00ff */
[----:B------:R-:W-:Y:S01]  /*2aef0*/  SHF.L.U32 R202, R202, 0x10, RZ ;  /* 0x00000010caca7819 */ /* 0x000fe200000006ff */
[----:B------:R-:W-:-:S02]  /*2af00*/  IMAD.U32 R127, R127, 0x10000, RZ ;  /* 0x000100007f7f7824 */ /* 0x000fc400078e00ff */
[----:B------:R-:W-:Y:S01]  /*2af10*/  FFMA.FTZ R212, R125, R212, R124 ;  /* 0x000000d47dd47223 */ /* 0x000fe2000001007c */
[----:B------:R-:W-:Y:S01]  /*2af20*/  FFMA.FTZ R205, R197, R126, R130 ;  /* 0x0000007ec5cd7223 */ /* 0x000fe20000010082 */
[----:B------:R-:W-:Y:S01]  /*2af30*/  SHF.L.U32 R124, R9, 0x10, RZ ;  /* 0x00000010097c7819 */ /* 0x000fe200000006ff */
[----:B------:R-:W-:Y:S01]  /*2af40*/  FFMA.FTZ R197, R197, R202, R127 ;  /* 0x000000cac5c57223 */ /* 0x000fe2000001007f */
[----:B------:R-:W-:Y:S02]  /*2af50*/  IMAD.U32 R126, R8, 0x10000, RZ ;  /* 0x00010000087e7824 */ /* 0x000fe400078e00ff */
[----:B------:R-:W-:Y:S01]  /*2af60*/  FADD.FTZ R127, -R204, R132 ;  /* 0x00000084cc7f7221 */ /* 0x000fe20000010100 */
[----:B------:R-:W-:Y:S01]  /*2af70*/  SHF.L.U32 R132, R82, 0x10, RZ ;  /* 0x0000001052847819 */ /* 0x000fe200000006ff */
[----:B------:R-:W-:Y:S02]  /*2af80*/  IMAD.U32 R130, R50, 0x10000, RZ ;  /* 0x0001000032827824 */ /* 0x000fe400078e00ff */
[----:B------:R-:W-:Y:S01]  /*2af90*/  FFMA.FTZ R223, R125, R124, R126 ;  /* 0x0000007c7ddf7223 */ /* 0x000fe2000001007e */
[----:B------:R-:W-:Y:S01]  /*2afa0*/  FMUL.FTZ R127, R198, R127 ;  /* 0x0000007fc67f7220 */ /* 0x000fe20000410000 */
[----:B------:R-:W-:-:S02]  /*2afb0*/  IMAD.U32 R124, R70, 0x10000, RZ ;  /* 0x00010000467c7824 */ /* 0x000fc400078e00ff */
[----:B------:R-:W-:Y:S01]  /*2afc0*/  FADD.FTZ R125, -R204, R194 ;  /* 0x000000c2cc7d7221 */ /* 0x000fe20000010100 */
[----:B------:R-:W-:Y:S02]  /*2afd0*/  IMAD.U32 R126, R102, 0x10000, RZ ;  /* 0x00010000667e7824 */ /* 0x000fe400078e00ff */
[----:B------:R-:W-:Y:S01]  /*2afe0*/  FFMA.FTZ R130, R127, R130, R132 ;  /* 0x000000827f827223 */ /* 0x000fe20000010084 */
[----:B------:R-:W-:Y:S01]  /*2aff0*/  SHF.L.U32 R132, R51, 0x10, RZ ;  /* 0x0000001033847819 */ /* 0x000fe200000006ff */
[----:B------:R-:W-:Y:S02]  /*2b000*/  IMAD.U32 R188, R83, 0x10000, RZ ;  /* 0x0001000053bc7824 */ /* 0x000fe400078e00ff */
[----:B------:R-:W-:Y:S01]  /*2b010*/  FFMA.FTZ R215, R127, R124, R126 ;  /* 0x0000007c7fd77223 */ /* 0x000fe2000001007e */
[----:B------:R-:W-:Y:S01]  /*2b020*/  SHF.L.U32 R126, R103, 0x10, RZ ;  /* 0x00000010677e7819 */ /* 0x000fe200000006ff */
[----:B------:R-:W-:Y:S02]  /*2b030*/  IMAD.U32 R124, R71, 0x10000, RZ ;  /* 0x00010000477c7824 */ /* 0x000fe400078e00ff */
[C---:B------:R-:W-:Y:S01]  /*2b040*/  FFMA.FTZ R239, R133.reuse, R132, R188 ;  /* 0x0000008485ef7223 */ /* 0x040fe200000100bc */
[----:B------:R-:W-:Y:S01]  /*2b050*/  FMUL.FTZ R125, R198, R125 ;  /* 0x0000007dc67d7220 */ /* 0x000fe20000410000 */
[----:B------:R-:W-:Y:S01]  /*2b060*/  SHF.L.U32 R188, R72, 0x10, RZ ;  /* 0x0000001048bc7819 */ /* 0x000fe200000006ff */
[----:B------:R-:W-:Y:S01]  /*2b070*/  FFMA.FTZ R219, R133, R124, R126 ;  /* 0x0000007c85db7223 */ /* 0x000fe2000001007e */
[----:B------:R-:W-:Y:S01]  /*2b080*/  IMAD.U32 R124, R52, 0x10000, RZ ;  /* 0x00010000347c7824 */ /* 0x000fe200078e00ff */
[----:B------:R-:W-:Y:S01]  /*2b090*/  F2FP.BF16.F32.PACK_AB R132, R232, R231 ;  /* 0x000000e7e884723e */ /* 0x000fe200000010ff */
[----:B------:R-:W-:Y:S01]  /*2b0a0*/  IMAD.U32 R126, R76, 0x10000, RZ ;  /* 0x000100004c7e7824 */ /* 0x000fe200078e00ff */
[----:B------:R-:W-:Y:S01]  /*2b0b0*/  F2FP.BF16.F32.PACK_AB R130, R181, R130 ;  /* 0x00000082b582723e */ /* 0x000fe200000010ff */
[----:B------:R-:W-:Y:S01]  /*2b0c0*/  IMAD.U32 R127, R96, 0x10000, RZ ;  /* 0x00010000607f7824 */ /* 0x000fe200078e00ff */
[----:B------:R-:W-:Y:S01]  /*2b0d0*/  F2FP.BF16.F32.PACK_AB R133, R234, R233 ;  /* 0x000000e9ea85723e */ /* 0x000fe200000010ff */
[----:B------:R-:W-:Y:S01]  /*2b0e0*/  FFMA.FTZ R199, R125, R124, R126 ;  /* 0x0000007c7dc77223 */ /* 0x000fe2000001007e */
[----:B------:R-:W-:Y:S01]  /*2b0f0*/  SHF.L.U32 R124, R77, 0x10, RZ ;  /* 0x000000104d7c7819 */ /* 0x000fe200000006ff */
[----:B------:R-:W-:Y:S01]  /*2b100*/  FFMA.FTZ R188, R125, R188, R127 ;  /* 0x000000bc7dbc7223 */ /* 0x000fe2000001007f */
[----:B------:R-:W-:Y:S01]  /*2b110*/  IMAD.U32 R202, R53, 0x10000, RZ ;  /* 0x0001000035ca7824 */ /* 0x000fe200078e00ff */
[----:B------:R-:W-:Y:S01]  /*2b120*/  SHF.L.U32 R127, R98, 0x10, RZ ;  /* 0x00000010627f7819 */ /* 0x000fe200000006ff */
[----:B------:R-:W-:Y:S01]  /*2b130*/  IMAD.U32 R126, R73, 0x10000, RZ ;  /* 0x00010000497e7824 */ /* 0x000fe200078e00ff */
[----:B------:R-:W-:Y:S01]  /*2b140*/  F2FP.BF16.F32.PACK_AB R131, R207, R239 ;  /* 0x000000efcf83723e */ /* 0x000fe200000010ff */
[----:B------:R-:W-:-:S02]  /*2b150*/  IMAD.U32 R125, R97, 0x10000, RZ ;  /* 0x00010000617d7824 */ /* 0x000fc400078e00ff */
[C---:B------:R-:W-:Y:S01]  /*2b160*/  FFMA.FTZ R202, R191.reuse, R202, R124 ;  /* 0x000000cabfca7223 */ /* 0x040fe2000001007c */
[----:B------:R-:W-:Y:S02]  /*2b170*/  IMAD.U32 R124, R78, 0x10000, RZ ;  /* 0x000100004e7c7824 */ /* 0x000fe400078e00ff */
[----:B------:R-:W-:Y:S01]  /*2b180*/  FFMA.FTZ R191, R191, R126, R125 ;  /* 0x0000007ebfbf7223 */ /* 0x000fe2000001007d */
[----:B------:R-:W-:Y:S01]  /*2b190*/  FADD.FTZ R125, -R204, R134 ;  /* 0x00000086cc7d7221 */ /* 0x000fe20000010100 */
[----:B------:R-:W-:Y:S01]  /*2b1a0*/  SHF.L.U32 R204, R54, 0x10, RZ ;  /* 0x0000001036cc7819 */ /* 0x000fe200000006ff */
[----:B------:R-:W-:Y:S01]  /*2b1b0*/  IMAD.U32 R194, R74, 0x10000, RZ ;  /* 0x000100004ac27824 */ /* 0x000fe200078e00ff */
[----:B------:R-:W-:Y:S01]  /*2b1c0*/  F2FP.BF16.F32.PACK_AB R134, R236, R235 ;  /* 0x000000ebec86723e */ /* 0x000fe200000010ff */
[----:B------:R-:W-:Y:S01]  /*2b1d0*/  FMUL.FTZ R125, R198, R125 ;  /* 0x0000007dc67d7220 */ /* 0x000fe20000410000 */
[----:B------:R-:W-:Y:S01]  /*2b1e0*/  SHF.L.U32 R198, R75, 0x10, RZ ;  /* 0x000000104bc67819 */ /* 0x000fe200000006ff */
[----:B------:R-:W-:-:S02]  /*2b1f0*/  IMAD.U32 R206, R55, 0x10000, RZ ;  /* 0x0001000037ce7824 */ /* 0x000fc400078e00ff */
[C---:B------:R-:W-:Y:S01]  /*2b200*/  FFMA.FTZ R204, R125.reuse, R204, R124 ;  /* 0x000000cc7dcc7223 */ /* 0x040fe2000001007c */
[----:B------:R-:W-:Y:S01]  /*2b210*/  FFMA.FTZ R194, R125, R194, R127 ;  /* 0x000000c27dc27223 */ /* 0x000fe2000001007f */
[----:B------:R-:W-:Y:S02]  /*2b220*/  IMAD.U32 R124, R79, 0x10000, RZ ;  /* 0x000100004f7c7824 */ /* 0x000fe400078e00ff */
[----:B------:R-:W-:Y:S02]  /*2b230*/  IMAD.U32 R125, R99, 0x10000, RZ ;  /* 0x00010000637d7824 */ /* 0x000fe400078e00ff */
[----:B------:R-:W-:Y:S01]  /*2b240*/  FFMA.FTZ R206, R135, R206, R124 ;  /* 0x000000ce87ce7223 */ /* 0x000fe2000001007c */
[----:B------:R-:W-:-:S04]  /*2b250*/  IMAD.WIDE.U32 R126, R128, 0x10, R240 ;  /* 0x00000010807e7825 */ /* 0x000fc800078e00f0 */
[----:B------:R-:W-:Y:S01]  /*2b260*/  FFMA.FTZ R198, R135, R198, R125 ;  /* 0x000000c687c67223 */ /* 0x000fe2000001007d */
[----:B------:R-:W-:Y:S01]  /*2b270*/  F2FP.BF16.F32.PACK_AB R135, R238, R237 ;  /* 0x000000edee87723e */ /* 0x000fe200000010ff */
[----:B------:R-:W-:Y:S01]  /*2b280*/  IMAD.WIDE.U32 R124, R129, 0x10, R240 ;  /* 0x00000010817c7825 */ /* 0x000fe200078e00f0 */
[----:B------:R-:W-:-:S03]  /*2b290*/  F2FP.BF16.F32.PACK_AB R129, R223, R218 ;  /* 0x000000dadf81723e */ /* 0x000fc600000010ff */
[----:B------:R0:W-:Y:S01]  /*2b2a0*/  STG.E.128 desc[UR8][R126.64], R132 ;  /* 0x000000847e007986 */ /* 0x0001e2000c101d08 */
[----:B------:R-:W-:Y:S01]  /*2b2b0*/  IMAD.WIDE.U32 R230, R128, 0x10, R242 ;  /* 0x0000001080e67825 */ /* 0x000fe200078e00f2 */
[----:B------:R-:W-:-:S03]  /*2b2c0*/  F2FP.BF16.F32.PACK_AB R128, R211, R210 ;  /* 0x000000d2d380723e */ /* 0x000fc600000010ff */
[C---:B------:R-:W-:Y:S01]  /*2b2d0*/  IMAD.WIDE.U32 R240, R180.reuse, 0x10, R240 ;  /* 0x00000010b4f07825 */ /* 0x040fe200078e00f0 */
[----:B------:R-:W-:Y:S03]  /*2b2e0*/  STG.E.128 desc[UR8][R230.64], R136 ;  /* 0x00000088e6007986 */ /* 0x000fe6000c101d08 */
[----:B------:R-:W-:Y:S01]  /*2b2f0*/  IMAD.WIDE.U32 R242, R180, 0x10, R242 ;  /* 0x00000010b4f27825 */ /* 0x000fe200078e00f2 */
[----:B------:R1:W-:Y:S01]  /*2b300*/  STG.E.128 desc[UR8][R124.64], R140 ;  /* 0x0000008c7c007986 */ /* 0x0003e2000c101d08 */
[----:B------:R-:W2:Y:S01]  /*2b310*/  LDC.64 R180, c[0x0][0x380] ;  /* 0x0000e000ffb47b82 */ /* 0x000ea20000000a00 */
[----:B0-----:R-:W-:Y:S02]  /*2b320*/  F2FP.BF16.F32.PACK_AB R127, R225, R224 ;  /* 0x000000e0e17f723e */ /* 0x001fe400000010ff */
[----:B------:R-:W-:Y:S02]  /*2b330*/  F2FP.BF16.F32.PACK_AB R126, R217, R216 ;  /* 0x000000d8d97e723e */ /* 0x000fe400000010ff */
[----:B------:R-:W-:-:S02]  /*2b340*/  F2FP.BF16.F32.PACK_AB R135, R192, R219 ;  /* 0x000000dbc087723e */ /* 0x000fc400000010ff */
[----:B------:R-:W-:Y:S02]  /*2b350*/  F2FP.BF16.F32.PACK_AB R134, R189, R215 ;  /* 0x000000d7bd86723e */ /* 0x000fe400000010ff */
[----:B------:R-:W-:Y:S02]  /*2b360*/  F2FP.BF16.F32.PACK_AB R133, R212, R200 ;  /* 0x000000c8d485723e */ /* 0x000fe400000010ff */
[----:B-1----:R-:W-:Y:S02]  /*2b370*/  F2FP.BF16.F32.PACK_AB R125, R214, R213 ;  /* 0x000000d5d67d723e */ /* 0x002fe400000010ff */
[----:B------:R-:W-:Y:S02]  /*2b380*/  F2FP.BF16.F32.PACK_AB R124, R209, R208 ;  /* 0x000000d0d17c723e */ /* 0x000fe400000010ff */
[----:B------:R-:W-:Y:S02]  /*2b390*/  F2FP.BF16.F32.PACK_AB R132, R196, R195 ;  /* 0x000000c3c484723e */ /* 0x000fe400000010ff */
[----:B------:R-:W-:Y:S01]  /*2b3a0*/  F2FP.BF16.F32.PACK_AB R139, R205, R206 ;  /* 0x000000cecd8b723e */ /* 0x000fe200000010ff */
[----:B------:R0:W-:Y:S01]  /*2b3b0*/  STG.E.128 desc[UR8][R226.64], R124 ;  /* 0x0000007ce2007986 */ /* 0x0001e2000c101d08 */
[----:B------:R-:W-:Y:S01]  /*2b3c0*/  F2FP.BF16.F32.PACK_AB R138, R203, R204 ;  /* 0x000000cccb8a723e */ /* 0x000fe200000010ff */
[----:B--2---:R-:W-:Y:S01]  /*2b3d0*/  IMAD R183, R180, 0x4, R183 ;  /* 0x00000004b4b77824 */ /* 0x004fe200078e02b7 */
        /* <DEDUP_REMOVED lines=9> */
[----:B------:R-:W-:-:S03]  /*2b470*/  ISETP.GE.AND P1, PT, R183, R181, PT ;  /* 0x000000b5b700720c */ /* 0x000fc60003f26270 */
[----:B------:R0:W-:Y:S10]  /*2b480*/  STG.E.128 desc[UR8][R242.64], R140 ;  /* 0x0000008cf2007986 */ /* 0x0001f4000c101d08 */
[----:B------:R-:W-:Y:S05]  /*2b490*/  @!P1 BRA `(.L_x_1468) ;  /* 0xfffffd5c00c89947 */ /* 0x000fea000383ffff */
[----:B------:R-:W-:Y:S05]  /*2b4a0*/  BSYNC B0 ;  /* 0x0000000000007941 */ /* 0x000fea0003800000 */
.L_x_851:
[----:B------:R-:W-:Y:S05]  /*2b4b0*/  EXIT ;  /* 0x000000000000794d */ /* 0x000fea0003800000 */
.L_x_1467:
[----:B------:R-:W-:Y:S01]  /*2b4c0*/  BSSY B1, `(.L_x_1469) ;  /* 0x0000008000017945 */ /* 0x000fe20003800000 */
[----:B------:R-:W-:Y:S01]  /*2b4d0*/  MOV R217, R198 ;  /* 0x000000c600d97202 */ /* 0x000fe20000000f00 */
[----:B------:R-:W-:Y:S01]  /*2b4e0*/  IMAD.MOV.U32 R218, RZ, RZ, 0x1 ;  /* 0x00000001ffda7424 */ /* 0x000fe200078e00ff */
[----:B------:R-:W-:Y:S01]  /*2b4f0*/  MOV R212, 0xffffffff ;  /* 0xffffffff00d47802 */ /* 0x000fe20000000f00 */
[----:B------:R-:W-:-:S07]  /*2b500*/  IMAD.MOV.U32 R219, RZ, RZ, 0x1f ;  /* 0x0000001fffdb7424 */ /* 0x000fce00078e00ff */
[----:B0-----:R-:W-:Y:S05]  /*2b510*/  WARPSYNC.COLLECTIVE R212, `(.L_x_1470) ;  /* 0x00000000d4087348 */ /* 0x001fea0003c00000 */
[----:B------:R1:W2:Y:S02]  /*2b520*/  SHFL.BFLY P2, R205, R217, R218, R219 ;  /* 0x0c0000dad9cd7389 */ /* 0x0002a400000400db */
[----:B012---:R-:W-:Y:S05]  /*2b530*/  ENDCOLLECTIVE ;  /* 0x000000000000791b */ /* 0x007fea0003800000 */
.L_x_1470:
[----:B------:R-:W-:Y:S05]  /*2b540*/  BSYNC B1 ;  /* 0x0000000000017941 */ /* 0x000fea0003800000 */
.L_x_1469:
[----:B------:R-:W-:Y:S02]  /*2b550*/  IMAD.MOV.U32 R125, RZ, RZ, R205 ;  /* 0x000000ffff7d7224 */ /* 0x000fe400078e00cd */
[----:B------:R-:W-:Y:S02]  /*2b560*/  HFMA2 R218, -RZ, RZ, 0, 1.1920928955078125e-07 ;  /* 0x00000002ffda7431 */ /* 0x000fe400000001ff */
[----:B------:R-:W-:Y:S02]  /*2b570*/  IMAD.MOV.U32 R219, RZ, RZ, 0x1f ;  /* 0x0000001fffdb7424 */ /* 0x000fe400078e00ff */
[----:B------:R-:W-:Y:S01]  /*2b580*/  FADD.FTZ R126, R198, R125 ;  /* 0x0000007dc67e7221 */ /* 0x000fe20000010000 */
[----:B------:R-:W-:-:S03]  /*2b590*/  IMAD.MOV.U32 R212, RZ, RZ, -0x1 ;  /* 0xffffffffffd47424 */ /* 0x000fc600078e00ff */
[----:B------:R-:W-:-:S07]  /*2b5a0*/  IMAD.MOV.U32 R217, RZ, RZ, R126 ;  /* 0x000000ffffd97224 */ /* 0x000fce00078e007e */
[----:B------:R-:W-:Y:S05]  /*2b5b0*/  WARPSYNC.COLLECTIVE R212, `(.L_x_1471) ;  /* 0x00000000d4087348 */ /* 0x000fea0003c00000 */
[----:B------:R0:W1:Y:S02]  /*2b5c0*/  SHFL.BFLY P2, R205, R217, R218, R219 ;  /* 0x0c0000dad9cd7389 */ /* 0x00006400000400db */
[----:B01----:R-:W-:Y:S05]  /*2b5d0*/  ENDCOLLECTIVE ;  /* 0x000000000000791b */ /* 0x003fea0003800000 */
.L_x_1471:
[----:B------:R-:W-:Y:S01]  /*2b5e0*/  IMAD.MOV.U32 R218, RZ, RZ, 0x4 ;  /* 0x00000004ffda7424 */ /* 0x000fe200078e00ff */
[----:B------:R-:W-:-:S05]  /*2b5f0*/  MOV R125, R205 ;  /* 0x000000cd007d7202 */ /* 0x000fca0000000f00 */
[----:B------:R-:W-:Y:S02]  /*2b600*/  FADD.FTZ R127, R126, R125 ;  /* 0x0000007d7e7f7221 */ /* 0x000fe40000010000 */
[----:B------:R-:W0:Y:S02]  /*2b610*/  LDC R125, c[0x0][0x400] ;  /* 0x00010000ff7d7b82 */ /* 0x000e240000000800 */
[----:B------:R-:W-:-:S07]  /*2b620*/  IMAD.MOV.U32 R217, RZ, RZ, R127 ;  /* 0x000000ffffd97224 */ /* 0x000fce00078e007f */
[----:B0-----:R-:W-:Y:S05]  /*2b630*/  WARPSYNC.COLLECTIVE R212, `(.L_x_1472) ;  /* 0x00000000d4087348 */ /* 0x001fea0003c00000 */
[----:B------:R1:W2:Y:S02]  /*2b640*/  SHFL.BFLY P2, R205, R217, R218, R219 ;  /* 0x0c0000dad9cd7389 */ /* 0x0002a400000400db */
[----:B012---:R-:W-:Y:S05]  /*2b650*/  ENDCOLLECTIVE ;  /* 0x000000000000791b */ /* 0x007fea0003800000 */
.L_x_1472:
[----:B------:R-:W-:Y:S01]  /*2b660*/  IMAD.MOV.U32 R218, RZ, RZ, 0x8 ;  /* 0x00000008ffda7424 */ /* 0x000fe200078e00ff */
[----:B------:R-:W-:-:S05]  /*2b670*/  MOV R124, R205 ;  /* 0x000000cd007c7202 */ /* 0x000fca0000000f00 */
[----:B------:R-:W-:-:S04]  /*2b680*/  FADD.FTZ R203, R127, R124 ;  /* 0x0000007c7fcb7221 */ /* 0x000fc80000010000 */
[----:B------:R-:W-:-:S07]  /*2b690*/  IMAD.MOV.U32 R217, RZ, RZ, R203 ;  /* 0x000000ffffd97224 */ /* 0x000fce00078e00cb */
[----:B------:R-:W-:Y:S05]  /*2b6a0*/  WARPSYNC.COLLECTIVE R212, `(.L_x_1473) ;  /* 0x00000000d4087348 */ /* 0x000fea0003c00000 */
[----:B------:R0:W1:Y:S02]  /*2b6b0*/  SHFL.BFLY P2, R205, R217, R218, R219 ;  /* 0x0c0000dad9cd7389 */ /* 0x00006400000400db */
[----:B01----:R-:W-:Y:S05]  /*2b6c0*/  ENDCOLLECTIVE ;  /* 0x000000000000791b */ /* 0x003fea0003800000 */
.L_x_1473:
[----:B------:R-:W-:Y:S01]  /*2b6d0*/  IMAD.MOV.U32 R218, RZ, RZ, 0x10 ;  /* 0x00000010ffda7424 */ /* 0x000fe200078e00ff */
[----:B------:R-:W-:-:S05]  /*2b6e0*/  MOV R124, R205 ;  /* 0x000000cd007c7202 */ /* 0x000fca0000000f00 */
[----:B------:R-:W-:-:S04]  /*2b6f0*/  FADD.FTZ R204, R203, R124 ;  /* 0x0000007ccbcc7221 */ /* 0x000fc80000010000 */
[----:B------:R-:W-:-:S07]  /*2b700*/  IMAD.MOV.U32 R217, RZ, RZ, R204 ;  /* 0x000000ffffd97224 */ /* 0x000fce00078e00cc */
[----:B------:R-:W-:Y:S05]  /*2b710*/  WARPSYNC.COLLECTIVE R212, `(.L_x_1474) ;  /* 0x00000000d4087348 */ /* 0x000fea0003c00000 */
[----:B------:R0:W1:Y:S02]  /*2b720*/  SHFL.BFLY P2, R205, R217, R218, R219 ;  /* 0x0c0000dad9cd7389 */ /* 0x00006400000400db */
[----:B01----:R-:W-:Y:S05]  /*2b730*/  ENDCOLLECTIVE ;  /* 0x000000000000791b */ /* 0x003fea0003800000 */
.L_x_1474:
[----:B------:R-:W-:Y:S02]  /*2b740*/  IMAD.MOV.U32 R218, RZ, RZ, 0x1 ;  /* 0x00000001ffda7424 */ /* 0x000fe400078e00ff */
        /* <DEDUP_REMOVED lines=86> */
.L_x_1475:
[----:B------:R-:W-:Y:S02]  /*2bcb0*/  IMAD.MOV.U32 R218, RZ, RZ, 0x2 ;  /* 0x00000002ffda7424 */ /* 0x000fe400078e00ff */
[----:B------:R-:W-:-:S04]  /*2bcc0*/  IMAD.MOV.U32 R127, RZ, RZ, R205 ;  /* 0x000000ffff7f7224 */ /* 0x000fc800078e00cd */
[----:B------:R-:W-:-:S05]  /*2bcd0*/  FADD.FTZ R127, R124, R127 ;  /* 0x0000007f7c7f7221 */ /* 0x000fca0000010000 */
[----:B------:R-:W-:-:S07]  /*2bce0*/  MOV R217, R127 ;  /* 0x0000007f00d97202 */ /* 0x000fce0000000f00 */
[----:B------:R-:W-:Y:S05]  /*2bcf0*/  WARPSYNC.COLLECTIVE R212, `(.L_x_1476) ;  /* 0x00000000d4087348 */ /* 0x000fea0003c00000 */
[----:B------:R0:W1:Y:S02]  /*2bd00*/  SHFL.BFLY P2, R205, R217, R218, R219 ;  /* 0x0c0000dad9cd7389 */ /* 0x00006400000400db */
[----:B01----:R-:W-:Y:S05]  /*2bd10*/  ENDCOLLECTIVE ;  /* 0x000000000000791b */ /* 0x003fea0003800000 */
.L_x_1476:
[----:B------:R-:W-:Y:S02]  /*2bd20*/  IMAD.MOV.U32 R218, RZ, RZ, 0x4 ;  /* 0x00000004ffda7424 */ /* 0x000fe400078e00ff */
[----:B------:R-:W-:-:S04]  /*2bd30*/  IMAD.MOV.U32 R126, RZ, RZ, R205 ;  /* 0x000000ffff7e7224 */ /* 0x000fc800078e00cd */
[----:B------:R-:W-:-:S05]  /*2bd40*/  FADD.FTZ R126, R127, R126 ;  /* 0x0000007e7f7e7221 */ /* 0x000fca0000010000 */
[----:B------:R-:W-:-:S07]  /*2bd50*/  MOV R217, R126 ;  /* 0x0000007e00d97202 */ /* 0x000fce0000000f00 */
[----:B------:R-:W-:Y:S05]  /*2bd60*/  WARPSYNC.COLLECTIVE R212, `(.L_x_1477) ;  /* 0x00000000d4087348 */ /* 0x000fea0003c00000 */
[----:B------:R0:W1:Y:S02]  /*2bd70*/  SHFL.BFLY P2, R205, R217, R218, R219 ;  /* 0x0c0000dad9cd7389 */ /* 0x00006400000400db */
[----:B01----:R-:W-:Y:S05]  /*2bd80*/  ENDCOLLECTIVE ;  /* 0x000000000000791b */ /* 0x003fea0003800000 */
.L_x_1477:
[----:B------:R-:W-:Y:S02]  /*2bd90*/  IMAD.MOV.U32 R218, RZ, RZ, 0x8 ;  /* 0x00000008ffda7424 */ /* 0x000fe400078e00ff */
[----:B------:R-:W-:-:S04]  /*2bda0*/  IMAD.MOV.U32 R203, RZ, RZ, R205 ;  /* 0x000000ffffcb7224 */ /* 0x000fc800078e00cd */
[----:B------:R-:W-:-:S05]  /*2bdb0*/  FADD.FTZ R203, R126, R203 ;  /* 0x000000cb7ecb7221 */ /* 0x000fca0000010000 */
[----:B------:R-:W-:-:S07]  /*2bdc0*/  MOV R217, R203 ;  /* 0x000000cb00d97202 */ /* 0x000fce0000000f00 */
[----:B------:R-:W-:Y:S05]  /*2bdd0*/  WARPSYNC.COLLECTIVE R212, `(.L_x_1478) ;  /* 0x00000000d4087348 */ /* 0x000fea0003c00000 */
[----:B------:R0:W1:Y:S02]  /*2bde0*/  SHFL.BFLY P2, R205, R217, R218, R219 ;  /* 0x0c0000dad9cd7389 */ /* 0x00006400000400db */
[----:B01----:R-:W-:Y:S05]  /*2bdf0*/  ENDCOLLECTIVE ;  /* 0x000000000000791b */ /* 0x003fea0003800000 */
.L_x_1478:
[----:B------:R-:W-:Y:S02]  /*2be00*/  IMAD.MOV.U32 R218, RZ, RZ, 0x10 ;  /* 0x00000010ffda7424 */ /* 0x000fe400078e00ff */
[----:B------:R-:W-:-:S04]  /*2be10*/  IMAD.MOV.U32 R198, RZ, RZ, R205 ;  /* 0x000000ffffc67224 */ /* 0x000fc800078e00cd */
[----:B------:R-:W-:-:S05]  /*2be20*/  FADD.FTZ R198, R203, R198 ;  /* 0x000000c6cbc67221 */ /* 0x000fca0000010000 */
[----:B------:R-:W-:-:S07]  /*2be30*/  MOV R217, R198 ;  /* 0x000000c600d97202 */ /* 0x000fce0000000f00 */
[----:B------:R-:W-:Y:S05]  /*2be40*/  WARPSYNC.COLLECTIVE R212, `(.L_x_1479) ;  /* 0x00000000d4087348 */ /* 0x000fea0003c00000 */
[----:B------:R0:W1:Y:S02]  /*2be50*/  SHFL.BFLY P2, R205, R217, R218, R219 ;  /* 0x0c0000dad9cd7389 */ /* 0x00006400000400db */
[----:B01----:R-:W-:Y:S05]  /*2be60*/  ENDCOLLECTIVE ;  /* 0x000000000000791b */ /* 0x003fea0003800000 */
.L_x_1479:
[----:B------:R-:W-:Y:S05]  /*2be70*/  BRA `(.L_x_1480) ;  /* 0xffffffd800e47947 */ /* 0x000fea000383ffff */
.L_x_1481:
        /* <DEDUP_REMOVED lines=16> */
.L_x_27957:


//--------------------- .text._ZN10layer_norm31ln_parallel_residual_fwd_kernelINS_13Kernel_traitsI13__nv_bfloat16S2_S2_S2_fjLj1280ELj1ELj4ELj1ELj16ENS_18Kernel_traits_baseILj1280ES2_S2_S2_S2_fjLj128EEEEELb1ELb1ELb0EEEvNS_9FwdParamsE --------------------------
	.section	.text._ZN10layer_norm31ln_parallel_residual_fwd_kernelINS_13Kernel_traitsI13__nv_bfloat16S2_S2_S2_fjLj1280ELj1ELj4ELj1ELj16ENS_18Kernel_traits_baseILj1280ES2_S2_S2_S2_fjLj128EEEEELb1ELb1ELb0EEEvNS_9FwdParamsE,"ax",@progbits
	.align	128
        .global         _ZN10layer_norm31ln_parallel_residual_fwd_kernelINS_13Kernel_traitsI13__nv_bfloat16S2_S2_S2_fjLj1280ELj1ELj4ELj1ELj16ENS_18Kernel_traits_baseILj1280ES2_S2_S2_S2_fjLj128EEEEELb1ELb1ELb0EEEvNS_9FwdParamsE
        .type           _ZN10layer_norm31ln_parallel_residual_fwd_kernelINS_13Kernel_traitsI13__nv_bfloat16S2_S2_S2_fjLj1280ELj1ELj4ELj1ELj16ENS_18Kernel_traits_baseILj1280ES2_S2_S2_S2_fjLj128EEEEELb1ELb1ELb0EEEvNS_9FwdParamsE,@function
        .size           _ZN10layer_norm31ln_parallel_residual_fwd_kernelINS_13Kernel_traitsI13__nv_bfloat16S2_S2_S2_fjLj1280ELj1ELj4ELj1ELj16ENS_18Kernel_traits_baseILj1280ES2_S2_S2_S2_fjLj128EEEEELb1ELb1ELb0EEEvNS_9FwdParamsE,(.L_x_27958 - _ZN10layer_norm31ln_parallel_residual_fwd_kernelINS_13Kernel_traitsI13__nv_bfloat16S2_S2_S2_fjLj1280ELj1ELj4ELj1ELj16ENS_18Kernel_traits_baseILj1280ES2_S2_S2_S2_fjLj128EEEEELb1ELb1ELb0EEEvNS_9FwdParamsE)
        .other          _ZN10layer_norm31ln_parallel_residual_fwd_kernelINS_13Kernel_traitsI13__nv_bfloat16S2_S2_S2_fjLj1280ELj1ELj4ELj1ELj16ENS_18Kernel_traits_baseILj1280ES2_S2_S2_S2_fjLj128EEEEELb1ELb1ELb0EEEvNS_9FwdParamsE,@"STO_CUDA_ENTRY STV_DEFAULT"
_ZN10layer_norm31ln_parallel_residual_fwd_kernelINS_13Kernel_traitsI13__nv_bfloat16S2_S2_S2_fjLj1280ELj1ELj4ELj1ELj16ENS_18Kernel_traits_baseILj1280ES2_S2_S2_S2_fjLj128EEEEELb1ELb1ELb0EEEvNS_9FwdParamsE:
.text._ZN10layer_norm31ln_parallel_residual_fwd_kernelINS_13Kernel_traitsI13__nv_bfloat16S2_S2_S2_fjLj1280ELj1ELj4ELj1ELj16ENS_18Kernel_traits_baseILj1280ES2_S2_S2_S2_fjLj128EEEEELb1ELb1ELb0EEEvNS_9FwdParamsE:
[----:B------:R-:W-:Y:S01]  /*0000*/  LDC R1, c[0x0][0x37c] ;  /* 0x0000df00ff017b82 */ /* 0x000fe20000000800 */
[----:B------:R-:W0:Y:S07]  /*0010*/  LDCU.U8 UR4, c[0x0][0x464] ;  /* 0x00008c80ff0477ac */ /* 0x000e2e0008000000 */
[----:B------:R-:W1:Y:S01]  /*0020*/  LDC R19, c[0x0][0x45c] ;  /* 0x00011700ff137b82 */ /* 0x000e620000000800 */
[----:B------:R-:W2:Y:S07]  /*0030*/  LDCU.64 UR6, c[0x0][0x358] ;  /* 0x00006b00ff0677ac */ /* 0x000eae0008000a00 */
[----:B------:R-:W2:Y:S01]  /*0040*/  LDC R12, c[0x0][0x458] ;  /* 0x00011600ff0c7b82 */ /* 0x000ea20000000800 */
[----:B------:R-:W3:Y:S01]  /*0050*/  S2R R6, SR_TID.X ;  /* 0x0000000000067919 */ /* 0x000ee20000002100 */
[----:B------:R-:W4:Y:S06]  /*0060*/  LDCU.64 UR8, c[0x0][0x438] ;  /* 0x00008700ff0877ac */ /* 0x000f2c0008000a00 */
[----:B------:R-:W5:Y:S01]  /*0070*/  LDC R9, c[0x0][0x388] ;  /* 0x0000e200ff097b82 */ /* 0x000f620000000800 */
[----:B0-----:R-:W-:Y:S01]  /*0080*/  ISETP.NE.AND P0, PT, RZ, UR4, PT ;  /* 0x00000004ff007c0c */ /* 0x001fe2000bf05270 */
[----:B------:R-:W0:-:S12]  /*0090*/  LDCU.64 UR4, c[0x0][0x450] ;  /* 0x00008a00ff0477ac */ /* 0x000e180008000a00 */
[----:B-1----:R-:W-:Y:S01]  /*00a0*/  @P0 IMAD.MOV.U32 R13, RZ, RZ, R19 ;  /* 0x000000ffff0d0224 */ /* 0x002fe200078e0013 */
[----:B------:R-:W1:Y:S04]  /*00b0*/  @P0 LDC R7, c[0x0][0x460] ;  /* 0x00011800ff070b82 */ /* 0x000e680000000800 */
[----:B--2---:R-:W1:Y:S01]  /*00c0*/  @P0 LDG.E.64 R4, desc[UR6][R12.64] ;  /* 0x000000060c040981 */ /* 0x004e62000c1e1b00 */
[----:B0-----:R-:W-:Y:S01]  /*00d0*/  IMAD.U32 R138, RZ, RZ, UR4 ;  /* 0x00000004ff8a7e24 */ /* 0x001fe2000f8e00ff */
[----:B------:R-:W-:-:S06]  /*00e0*/  MOV R139, UR5 ;  /* 0x00000005008b7c02 */ /* 0x000fcc0008000f00 */
[----:B------:R-:W2:Y:S01]  /*00f0*/  @P0 LDG.E.64 R138, desc[UR6][R138.64] ;  /* 0x000000068a8a0981 */ /* 0x000ea2000c1e1b00 */
[----:B------:R-:W0:Y:S01]  /*0100*/  S2UR UR5, SR_CTAID.X ;  /* 0x00000000000579c3 */ /* 0x000e220000002500 */
[----:B---3--:R-:W-:Y:S01]  /*0110*/  LOP3.LUT R2, R6, 0x1f, RZ, 0xc0, !PT ;  /* 0x0000001f06027812 */ /* 0x008fe200078ec0ff */
[----:B----4-:R-:W-:Y:S01]  /*0120*/  UISETP.NE.U32.AND UP0, UPT, UR8, URZ, UPT ;  /* 0x000000ff0800728c */ /* 0x010fe2000bf05070 */
[----:B-----5:R-:W-:Y:S01]  /*0130*/  SHF.R.S32.HI R0, RZ, 0x1f, R9 ;  /* 0x0000001fff007819 */ /* 0x020fe20000011409 */
[----:B------:R-:W-:Y:S02]  /*0140*/  BSSY.RECONVERGENT B0, `(.L_x_1482) ;  /* 0x0000075000007945 */ /* 0x000fe40003800200 */
[----:B------:R-:W-:Y:S01]  /*0150*/  UISETP.NE.AND.EX UP0, UPT, UR9, URZ, UPT, UP0 ;  /* 0x000000ff0900728c */ /* 0x000fe2000bf05300 */
[----:B------:R-:W-:Y:S01]  /*0160*/  IMAD.MOV.U32 R17, RZ, RZ, R2 ;  /* 0x000000ffff117224 */ /* 0x000fe200078e0002 */
[----:B------:R-:W3:Y:S01]  /*0170*/  LDC R3, c[0x0][0x360] ;  /* 0x0000d800ff037b82 */ /* 0x000ee20000000800 */
[----:B0-----:R-:W-:-:S02]  /*0180*/  USHF.L.U32 UR4, UR5, 0x2, URZ ;  /* 0x0000000205047899 */ /* 0x001fc400080006ff */
[--C-:B---3--:R-:W-:Y:S01]  /*0190*/  IMAD R3, R3, UR5, R6.reuse ;  /* 0x0000000503037c24 */ /* 0x108fe2000f8e0206 */
[----:B-1----:R-:W-:Y:S02]  /*01a0*/  @P0 IADD3 R12, P1, PT, R4, R7, RZ ;  /* 0x00000007040c0210 */ /* 0x002fe40007f3e0ff */
[----:B------:R-:W-:Y:S02]  /*01b0*/  LEA.HI R4, R0, R9, RZ, 0x3 ;  /* 0x0000000900047211 */ /* 0x000fe400078f18ff */
[----:B------:R-:W-:Y:S01]  /*01c0*/  LOP3.LUT R7, R17, 0x1f, RZ, 0x3c, !PT ;  /* 0x0000001f11077812 */ /* 0x000fe200078e3cff */
[----:B------:R-:W-:Y:S01]  /*01d0*/  @P0 IMAD.X R19, RZ, RZ, R5, P1 ;  /* 0x000000ffff130224 */ /* 0x000fe200008e0605 */
[----:B------:R-:W-:Y:S02]  /*01e0*/  SHF.R.U32.HI R0, RZ, 0x5, R6 ;  /* 0x00000005ff007819 */ /* 0x000fe40000011606 */
[----:B------:R-:W-:Y:S01]  /*01f0*/  LEA.HI.SX32 R4, R4, R7, 0x1d ;  /* 0x0000000704047211 */ /* 0x000fe200078feaff */
[C---:B--2---:R-:W-:Y:S01]  /*0200*/  VIADD R35, R139.reuse, 0xbb67ae85 ;  /* 0xbb67ae858b237836 */ /* 0x044fe20000000000 */
[----:B------:R-:W-:Y:S01]  /*0210*/  LOP3.LUT R0, R0, UR4, RZ, 0xfc, !PT ;  /* 0x0000000400007c12 */ /* 0x000fe2000f8efcff */
[C---:B------:R-:W-:Y:S01]  /*0220*/  VIADD R76, R138.reuse, 0x3c6ef372 ;  /* 0x3c6ef3728a4c7836 */ /* 0x040fe20000000000 */
[C---:B------:R-:W-:Y:S01]  /*0230*/  IADD3 R34, PT, PT, R138.reuse, -0x61c88647, RZ ;  /* 0x9e3779b98a227810 */ /* 0x040fe20007ffe0ff */
[C---:B------:R-:W-:Y:S01]  /*0240*/  VIADD R78, R138.reuse, 0xdaa66d2b ;  /* 0xdaa66d2b8a4e7836 */ /* 0x040fe20000000000 */
[C---:B------:R-:W-:Y:S01]  /*0250*/  IADD3 R77, PT, PT, R139.reuse, 0x76cf5d0a, RZ ;  /* 0x76cf5d0a8b4d7810 */ /* 0x040fe20007ffe0ff */
[C---:B------:R-:W-:Y:S01]  /*0260*/  VIADD R79, R139.reuse, 0x32370b8f ;  /* 0x32370b8f8b4f7836 */ /* 0x040fe20000000000 */
[C---:B------:R-:W-:Y:S01]  /*0270*/  IADD3 R80, PT, PT, R138.reuse, 0x78dde6e4, RZ ;  /* 0x78dde6e48a507810 */ /* 0x040fe20007ffe0ff */
[C---:B------:R-:W-:Y:S01]  /*0280*/  VIADD R81, R139.reuse, 0xed9eba14 ;  /* 0xed9eba148b517836 */ /* 0x040fe20000000000 */
[C---:B------:R-:W-:Y:S01]  /*0290*/  IADD3 R83, PT, PT, R139.reuse, -0x56f99767, RZ ;  /* 0xa90668998b537810 */ /* 0x040fe20007ffe0ff */
[C---:B------:R-:W-:Y:S01]  /*02a0*/  VIADD R82, R138.reuse, 0x1715609d ;  /* 0x1715609d8a527836 */ /* 0x040fe20000000000 */
[C---:B------:R-:W-:Y:S01]  /*02b0*/  IADD3 R13, PT, PT, R138.reuse, 0x5384540f, RZ ;  /* 0x5384540f8a0d7810 */ /* 0x040fe20007ffe0ff */
[----:B------:R-:W-:Y:S01]  /*02c0*/  VIADD R16, R138, 0xb54cda56 ;  /* 0xb54cda568a107836 */ /* 0x000fe20000000000 */
[C---:B------:R-:W-:Y:S01]  /*02d0*/  IADD3 R11, PT, PT, R139.reuse, -0x24c28bd8, RZ ;  /* 0xdb3d74288b0b7810 */ /* 0x040fe20007ffe0ff */
[C---:B------:R-:W-:Y:S01]  /*02e0*/  VIADD R15, R139.reuse, 0x646e171e ;  /* 0x646e171e8b0f7836 */ /* 0x040fe20000000000 */
[--C-:B------:R-:W-:Y:S01]  /*02f0*/  SHF.R.U64 R6, R12, 0x2, R19.reuse ;  /* 0x000000020c067819 */ /* 0x100fe20000001213 */
[----:B------:R-:W-:Y:S01]  /*0300*/  VIADD R14, R139, 0x1fd5c5a3 ;  /* 0x1fd5c5a38b0e7836 */ /* 0x000fe20000000000 */
[----:B------:R-:W-:Y:S01]  /*0310*/  SHF.R.U32.HI R7, RZ, 0x2, R19 ;  /* 0x00000002ff077819 */ /* 0x000fe20000011613 */
[----:B------:R-:W-:-:S02]  /*0320*/  VIADD R5, R138, 0xf1bbcdc8 ;  /* 0xf1bbcdc88a057836 */ /* 0x000fc40000000000 */
[----:B------:R-:W-:Y:S02]  /*0330*/  VIADD R10, R138, 0x8ff34781 ;  /* 0x8ff347818a0a7836 */ /* 0x000fe40000000000 */
[----:B------:R-:W-:Y:S01]  /*0340*/  VIADD R9, R139, 0x96a522ad ;  /* 0x96a522ad8b097836 */ /* 0x000fe20000000000 */
[----:B------:R-:W-:Y:S06]  /*0350*/  BRA.U !UP0, `(.L_x_1483) ;  /* 0x0000000108ac7547 */ /* 0x000fec000b800000 */
[C---:B------:R-:W-:Y:S02]  /*0360*/  ISETP.GE.U32.AND P3, PT, R4.reuse, 0x20, PT ;  /* 0x000000200400780c */ /* 0x040fe40003f66070 */
[C---:B------:R-:W-:Y:S02]  /*0370*/  ISETP.GE.U32.AND P0, PT, R4.reuse, 0x40, PT ;  /* 0x000000400400780c */ /* 0x040fe40003f06070 */
[C---:B------:R-:W-:Y:S02]  /*0380*/  ISETP.GE.U32.AND P1, PT, R4.reuse, 0x60, PT ;  /* 0x000000600400780c */ /* 0x040fe40003f26070 */
[----:B------:R-:W-:Y:S02]  /*0390*/  ISETP.GE.U32.AND P2, PT, R4, 0x80, PT ;  /* 0x000000800400780c */ /* 0x000fe40003f46070 */
[----:B------:R-:W-:-:S05]  /*03a0*/  LOP3.LUT R8, R8, 0xfffffdff, RZ, 0xc0, !PT ;  /* 0xfffffdff08087812 */ /* 0x000fca00078ec0ff */
[----:B------:R-:W0:Y:S01]  /*03b0*/  @P3 LDC.64 R18, c[0x0][0x3d0] ;  /* 0x0000f400ff123b82 */ /* 0x000e220000000a00 */
[----:B------:R-:W-:-:S07]  /*03c0*/  @P3 LOP3.LUT R8, R8, 0x200, RZ, 0xfc, !PT ;  /* 0x0000020008083812 */ /* 0x000fce00078efcff */
[----:B------:R-:W1:Y:S08]  /*03d0*/  @P3 LDC.64 R20, c[0x0][0x438] ;  /* 0x00010e00ff143b82 */ /* 0x000e700000000a00 */
[----:B------:R-:W2:Y:S08]  /*03e0*/  @P0 LDC.64 R22, c[0x0][0x3d0] ;  /* 0x0000f400ff160b82 */ /* 0x000eb00000000a00 */
[----:B------:R-:W3:Y:S01]  /*03f0*/  @P0 LDC.64 R24, c[0x0][0x438] ;  /* 0x00010e00ff180b82 */ /* 0x000ee20000000a00 */
[----:B0-----:R-:W-:-:S05]  /*0400*/  @P3 IMAD.WIDE.U32 R18, R17, 0x10, R18 ;  /* 0x0000001011123825 */ /* 0x001fca00078e0012 */
[----:B------:R0:W5:Y:S02]  /*0410*/  @P3 LDG.E.128 R72, desc[UR6][R18.64] ;  /* 0x0000000612483981 */ /* 0x000164000c1e1d00 */
[----:B------:R-:W4:Y:S01]  /*0420*/  @P1 LDC.64 R26, c[0x0][0x3d0] ;  /* 0x0000f400ff1a1b82 */ /* 0x000f220000000a00 */
[C---:B-1----:R-:W-:Y:S01]  /*0430*/  @P3 IMAD.WIDE.U32 R20, R17.reuse, 0x10, R20 ;  /* 0x0000001011143825 */ /* 0x042fe200078e0014 */
[----:B------:R-:W-:-:S04]  /*0440*/  @P3 LOP3.LUT R17, R17, 0x20, RZ, 0xfc, !PT ;  /* 0x0000002011113812 */ /* 0x000fc800078efcff */
[----:B------:R0:W5:Y:S02]  /*0450*/  @P3 LD.E.128 R68, desc[UR6][R20.64] ;  /* 0x0000000614443980 */ /* 0x000164000c101d00 */
[----:B------:R-:W1:Y:S01]  /*0460*/  @P1 LDC.64 R28, c[0x0][0x438] ;  /* 0x00010e00ff1c1b82 */ /* 0x000e620000000a00 */
[----:B--2---:R-:W-:-:S05]  /*0470*/  @P0 IMAD.WIDE.U32 R22, R17, 0x10, R22 ;  /* 0x0000001011160825 */ /* 0x004fca00078e0016 */
[----:B------:R0:W5:Y:S02]  /*0480*/  @P0 LDG.E.128 R64, desc[UR6][R22.64] ;  /* 0x0000000616400981 */ /* 0x000164000c1e1d00 */
[----:B------:R-:W2:Y:S01]  /*0490*/  @P2 LDC.64 R30, c[0x0][0x3d0] ;  /* 0x0000f400ff1e2b82 */ /* 0x000ea20000000a00 */
[C---:B---3--:R-:W-:Y:S01]  /*04a0*/  @P0 IMAD.WIDE.U32 R24, R17.reuse, 0x10, R24 ;  /* 0x0000001011180825 */ /* 0x048fe200078e0018 */
[----:B------:R-:W-:-:S04]  /*04b0*/  @P0 IADD3 R17, PT, PT, R17, 0x20, RZ ;  /* 0x0000002011110810 */ /* 0x000fc80007ffe0ff */
[----:B------:R0:W5:Y:S02]  /*04c0*/  @P0 LD.E.128 R60, desc[UR6][R24.64] ;  /* 0x00000006183c0980 */ /* 0x000164000c101d00 */
[----:B------:R-:W3:Y:S01]  /*04d0*/  @P2 LDC.64 R32, c[0x0][0x438] ;  /* 0x00010e00ff202b82 */ /* 0x000ee20000000a00 */
[----:B----4-:R-:W-:-:S05]  /*04e0*/  @P1 IMAD.WIDE.U32 R26, R17, 0x10, R26 ;  /* 0x00000010111a1825 */ /* 0x010fca00078e001a */
[----:B------:R0:W5:Y:S01]  /*04f0*/  @P1 LDG.E.128 R56, desc[UR6][R26.64] ;  /* 0x000000061a381981 */ /* 0x000162000c1e1d00 */
[----:B-1----:R-:W-:-:S04]  /*0500*/  @P1 IMAD.WIDE.U32 R28, R17, 0x10, R28 ;  /* 0x00000010111c1825 */ /* 0x002fc800078e001c */
[----:B------:R-:W-:Y:S01]  /*0510*/  @P1 VIADD R17, R17, 0x20 ;  /* 0x0000002011111836 */ /* 0x000fe20000000000 */
[----:B------:R0:W5:Y:S03]  /*0520*/  @P1 LD.E.128 R52, desc[UR6][R28.64] ;  /* 0x000000061c341980 */ /* 0x000166000c101d00 */
[----:B--2---:R-:W-:-:S05]  /*0530*/  @P2 IMAD.WIDE.U32 R30, R17, 0x10, R30 ;  /* 0x00000010111e2825 */ /* 0x004fca00078e001e */
[----:B------:R0:W5:Y:S01]  /*0540*/  @P2 LDG.E.128 R48, desc[UR6][R30.64] ;  /* 0x000000061e302981 */ /* 0x000162000c1e1d00 */
[----:B---3--:R-:W-:-:S05]  /*0550*/  @P2 IMAD.WIDE.U32 R32, R17, 0x10, R32 ;  /* 0x0000001011202825 */ /* 0x008fca00078e0020 */
[----:B------:R0:W5:Y:S01]  /*0560*/  @P2 LD.E.128 R44, desc[UR6][R32.64] ;  /* 0x00000006202c2980 */ /* 0x000162000c101d00 */
[----:B------:R-:W-:Y:S01]  /*0570*/  ISETP.GE.U32.AND P0, PT, R4, 0xa0, PT ;  /* 0x000000a00400780c */ /* 0x000fe20003f06070 */
[----:B------:R-:W-:-:S12]  /*0580*/  @P2 VIADD R17, R17, 0x20 ;  /* 0x0000002011112836 */ /* 0x000fd80000000000 */
        /* <DEDUP_REMOVED lines=8> */
.L_x_1483:
[C---:B------:R-:W-:Y:S02]  /*0610*/  ISETP.GE.U32.AND P4, PT, R4.reuse, 0x20, PT ;  /* 0x000000200400780c */ /* 0x040fe40003f86070 */
[C---:B------:R-:W-:Y:S02]  /*0620*/  ISETP.GE.U32.AND P0, PT, R4.reuse, 0x40, PT ;  /* 0x000000400400780c */ /* 0x040fe40003f06070 */
[C---:B------:R-:W-:Y:S02]  /*0630*/  ISETP.GE.U32.AND P1, PT, R4.reuse, 0x60, PT ;  /* 0x000000600400780c */ /* 0x040fe40003f26070 */
[C---:B------:R-:W-:Y:S02]  /*0640*/  ISETP.GE.U32.AND P2, PT, R4.reuse, 0x80, PT ;  /* 0x000000800400780c */ /* 0x040fe40003f46070 */
[----:B------:R-:W-:Y:S02]  /*0650*/  ISETP.GE.U32.AND P3, PT, R4, 0xa0, PT ;  /* 0x000000a00400780c */ /* 0x000fe40003f66070 */
[----:B------:R-:W-:-:S03]  /*0660*/  LOP3.LUT R8, R8, 0xfffffdff, RZ, 0xc0, !PT ;  /* 0xfffffdff08087812 */ /* 0x000fc600078ec0ff */
[----:B------:R-:W0:Y:S01]  /*0670*/  @P4 LDC.64 R18, c[0x0][0x3d0] ;  /* 0x0000f400ff124b82 */ /* 0x000e220000000a00 */
[----:B------:R-:W-:Y:S01]  /*0680*/  HFMA2 R46, -RZ, RZ, 0, 0 ;  /* 0x00000000ff2e7431 */ /* 0x000fe200000001ff */
[----:B------:R-:W-:-:S06]  /*0690*/  @P4 LOP3.LUT R8, R8, 0x200, RZ, 0xfc, !PT ;  /* 0x0000020008084812 */ /* 0x000fcc00078efcff */
[----:B------:R-:W1:Y:S08]  /*06a0*/  @P0 LDC.64 R22, c[0x0][0x3d0] ;  /* 0x0000f400ff160b82 */ /* 0x000e700000000a00 */
[----:B------:R-:W2:Y:S08]  /*06b0*/  @P1 LDC.64 R24, c[0x0][0x3d0] ;  /* 0x0000f400ff181b82 */ /* 0x000eb00000000a00 */
[----:B------:R-:W3:Y:S01]  /*06c0*/  @P2 LDC.64 R26, c[0x0][0x3d0] ;  /* 0x0000f400ff1a2b82 */ /* 0x000ee20000000a00 */
[C---:B0-----:R-:W-:Y:S01]  /*06d0*/  @P4 IMAD.WIDE.U32 R20, R17.reuse, 0x10, R18 ;  /* 0x0000001011144825 */ /* 0x041fe200078e0012 */
[----:B------:R-:W-:-:S04]  /*06e0*/  @P4 LOP3.LUT R17, R17, 0x20, RZ, 0xfc, !PT ;  /* 0x0000002011114812 */ /* 0x000fc800078efcff */
[----:B------:R0:W5:Y:S02]  /*06f0*/  @P4 LDG.E.128 R72, desc[UR6][R20.64] ;  /* 0x0000000614484981 */ /* 0x000164000c1e1d00 */
[----:B------:R-:W4:Y:S01]  /*0700*/  @P3 LDC.64 R28, c[0x0][0x3d0] ;  /* 0x0000f400ff1c3b82 */ /* 0x000f220000000a00 */
[C---:B-1----:R-:W-:Y:S01]  /*0710*/  @P0 IMAD.WIDE.U32 R22, R17.reuse, 0x10, R22 ;  /* 0x0000001011160825 */ /* 0x042fe200078e0016 */
[----:B------:R-:W-:-:S04]  /*0720*/  @P0 IADD3 R17, PT, PT, R17, 0x20, RZ ;  /* 0x0000002011110810 */ /* 0x000fc80007ffe0ff */
[----:B------:R0:W5:Y:S01]  /*0730*/  @P0 LDG.E.128 R64, desc[UR6][R22.64] ;  /* 0x0000000616400981 */ /* 0x000162000c1e1d00 */
[----:B--2---:R-:W-:-:S04]  /*0740*/  @P1 IMAD.WIDE.U32 R24, R17, 0x10, R24 ;  /* 0x0000001011181825 */ /* 0x004fc800078e0018 */
[----:B------:R-:W-:Y:S01]  /*0750*/  @P1 VIADD R17, R17, 0x20 ;  /* 0x0000002011111836 */ /* 0x000fe20000000000 */
[----:B------:R0:W5:Y:S03]  /*0760*/  @P1 LDG.E.128 R56, desc[UR6][R24.64] ;  /* 0x0000000618381981 */ /* 0x000166000c1e1d00 */
[----:B---3--:R-:W-:-:S04]  /*0770*/  @P2 IMAD.WIDE.U32 R26, R17, 0x10, R26 ;  /* 0x00000010111a2825 */ /* 0x008fc800078e001a */
[----:B------:R-:W-:Y:S01]  /*0780*/  @P2 VIADD R17, R17, 0x20 ;  /* 0x0000002011112836 */ /* 0x000fe20000000000 */
[----:B------:R0:W5:Y:S03]  /*0790*/  @P2 LDG.E.128 R48, desc[UR6][R26.64] ;  /* 0x000000061a302981 */ /* 0x000166000c1e1d00 */
[----:B----4-:R-:W-:-:S05]  /*07a0*/  @P3 IMAD.WIDE.U32 R18, R17, 0x10, R28 ;  /* 0x0000001011123825 */ /* 0x010fca00078e001c */
[----:B------:R0:W5:Y:S01]  /*07b0*/  @P3 LDG.E.128 R40, desc[UR6][R18.64] ;  /* 0x0000000612283981 */ /* 0x000162000c1e1d00 */
[----:B------:R-:W-:Y:S01]  /*07c0*/  CS2R R44, SRZ ;  /* 0x00000000002c7805 */ /* 0x000fe2000001ff00 */
[----:B------:R-:W-:Y:S01]  /*07d0*/  IMAD.MOV.U32 R54, RZ, RZ, RZ ;  /* 0x000000ffff367224 */ /* 0x000fe200078e00ff */
[----:B------:R-:W-:Y:S01]  /*07e0*/  CS2R R52, SRZ ;  /* 0x0000000000347805 */ /* 0x000fe2000001ff00 */
[----:B------:R-:W-:Y:S01]  /*07f0*/  IMAD.MOV.U32 R62, RZ, RZ, RZ ;  /* 0x000000ffff3e7224 */ /* 0x000fe200078e00ff */
[----:B------:R-:W-:Y:S02]  /*0800*/  CS2R R60, SRZ ;  /* 0x00000000003c7805 */ /* 0x000fe4000001ff00 */
[----:B------:R-:W-:Y:S02]  /*0810*/  MOV R70, RZ ;  /* 0x000000ff00467202 */ /* 0x000fe40000000f00 */
[----:B------:R-:W-:Y:S01]  /*0820*/  CS2R R68, SRZ ;  /* 0x0000000000447805 */ /* 0x000fe2000001ff00 */
[----:B------:R-:W-:Y:S01]  /*0830*/  @P4 IMAD.MOV.U32 R71, RZ, RZ, RZ ;  /* 0x000000ffff474224 */ /* 0x000fe200078e00ff */
[----:B------:R-:W-:-:S02]  /*0840*/  @P3 CS2R R38, SRZ ;  /* 0x0000000000263805 */ /* 0x000fc4000001ff00 */
[----:B------:R-:W-:Y:S01]  /*0850*/  @P3 CS2R R36, SRZ ;  /* 0x0000000000243805 */ /* 0x000fe2000001ff00 */
[----:B------:R-:W-:Y:S01]  /*0860*/  @P0 IMAD.MOV.U32 R63, RZ, RZ, RZ ;  /* 0x000000ffff3f0224 */ /* 0x000fe200078e00ff */
[----:B------:R-:W-:Y:S01]  /*0870*/  @P1 MOV R55, RZ ;  /* 0x000000ff00371202 */ /* 0x000fe20000000f00 */
[----:B0-----:R-:W-:-:S07]  /*0880*/  @P2 IMAD.MOV.U32 R47, RZ, RZ, RZ ;  /* 0x000000ffff2f2224 */ /* 0x001fce00078e00ff */
.L_x_1484:
[----:B------:R-:W-:Y:S05]  /*0890*/  BSYNC.RECONVERGENT B0 ;  /* 0x0000000000007941 */ /* 0x000fea0003800200 */
.L_x_1482:
[----:B------:R-:W0:Y:S02]  /*08a0*/  LDCU UR4, c[0x0][0x384] ;  /* 0x00007080ff0477ac */ /* 0x000e240008000800 */
[----:B0-----:R-:W-:-:S13]  /*08b0*/  ISETP.GE.AND P0, PT, R0, UR4, PT ;  /* 0x0000000400007c0c */ /* 0x001fda000bf06270 */
[----:B------:R-:W-:Y:S05]  /*08c0*/  @P0 EXIT ;  /* 0x000000000000094d */ /* 0x000fea0003800000 */
[----:B------:R-:W-:Y:S01]  /*08d0*/  IMAD.HI.U32 R19, R6, -0x2daee0ad, RZ ;  /* 0xd2511f5306137827 */ /* 0x000fe200078e00ff */
[----:B-----5:R-:W-:Y:S01]  /*08e0*/  PRMT R25, R75, 0x7632, R25 ;  /* 0x000076324b197816 */ /* 0x020fe20000000019 */
[----:B------:R-:W0:Y:S01]  /*08f0*/  LDCU UR12, c[0x0][0x388] ;  /* 0x00007100ff0c77ac */ /* 0x000e220008000800 */
[----:B------:R-:W-:Y:S01]  /*0900*/  PRMT R26, R70, 0x7632, R26 ;  /* 0x00007632461a7816 */ /* 0x000fe2000000001a */
[----:B------:R-:W-:Y:S01]  /*0910*/  IMAD.HI.U32 R17, R3, -0x326172a9, RZ ;  /* 0xcd9e8d5703117827 */ /* 0x000fe200078e00ff */
[----:B------:R-:W-:Y:S01]  /*0920*/  LOP3.LUT R19, R19, R139, RZ, 0x3c, !PT ;  /* 0x0000008b13137212 */ /* 0x000fe200078e3cff */
[----:B------:R-:W1:Y:S01]  /*0930*/  LDCU.U8 UR10, c[0x0][0x410] ;  /* 0x00008200ff0a77ac */ /* 0x000e620008000000 */
[----:B------:R-:W-:Y:S01]  /*0940*/  PRMT R27, R74, 0x7632, R27 ;  /* 0x000076324a1b7816 */ /* 0x000fe2000000001b */
[----:B------:R-:W-:Y:S01]  /*0950*/  IMAD R21, R3, -0x326172a9, RZ ;  /* 0xcd9e8d5703157824 */ /* 0x000fe200078e02ff */
[----:B------:R-:W-:Y:S01]  /*0960*/  LOP3.LUT R17, R7, R17, R138, 0x96, !PT ;  /* 0x0000001107117212 */ /* 0x000fe200078e968a */
[----:B------:R-:W-:Y:S01]  /*0970*/  IMAD.HI.U32 R18, R19, -0x326172a9, RZ ;  /* 0xcd9e8d5713127827 */ /* 0x000fe200078e00ff */
[----:B------:R-:W2:Y:S03]  /*0980*/  LDCU UR11, c[0x0][0x448] ;  /* 0x00008900ff0b77ac */ /* 0x000ea60008000800 */
[----:B------:R-:W-:Y:S01]  /*0990*/  IMAD R23, R6, -0x2daee0ad, RZ ;  /* 0xd2511f5306177824 */ /* 0x000fe200078e02ff */
[----:B------:R-:W-:Y:S01]  /*09a0*/  LOP3.LUT R18, R34, R21, R18, 0x96, !PT ;  /* 0x0000001522127212 */ /* 0x000fe200078e9612 */
[----:B------:R-:W-:Y:S01]  /*09b0*/  IMAD.HI.U32 R20, R17, -0x2daee0ad, RZ ;  /* 0xd2511f5311147827 */ /* 0x000fe200078e00ff */
[----:B------:R-:W3:Y:S03]  /*09c0*/  LDCU.64 UR4, c[0x0][0x398] ;  /* 0x00007300ff0477ac */ /* 0x000ee60008000a00 */
[----:B------:R-:W-:Y:S01]  /*09d0*/  IMAD R22, R19, -0x326172a9, RZ ;  /* 0xcd9e8d5713167824 */ /* 0x000fe200078e02ff */
[----:B------:R-:W-:Y:S01]  /*09e0*/  LOP3.LUT R20, R35, R23, R20, 0x96, !PT ;  /* 0x0000001723147212 */ /* 0x000fe200078e9614 */
[----:B------:R-:W-:Y:S01]  /*09f0*/  IMAD R24, R17, -0x2daee0ad, RZ ;  /* 0xd2511f5311187824 */ /* 0x000fe200078e02ff */
[----:B------:R-:W4:Y:S01]  /*0a00*/  LDCU.64 UR8, c[0x0][0x3a0] ;  /* 0x00007400ff0877ac */ /* 0x000f220008000a00 */
[----:B------:R-:W-:-:S04]  /*0a10*/  IMAD.HI.U32 R19, R18, -0x2daee0ad, RZ ;  /* 0xd2511f5312137827 */ /* 0x000fc800078e00ff */
[----:B------:R-:W-:Y:S01]  /*0a20*/  IMAD.HI.U32 R17, R20, -0x326172a9, RZ ;  /* 0xcd9e8d5714117827 */ /* 0x000fe200078e00ff */
[----:B------:R-:W-:-:S03]  /*0a30*/  LOP3.LUT R19, R77, R24, R19, 0x96, !PT ;  /* 0x000000184d137212 */ /* 0x000fc600078e9613 */
[----:B------:R-:W-:Y:S01]  /*0a40*/  IMAD R23, R18, -0x2daee0ad, RZ ;  /* 0xd2511f5312177824 */ /* 0x000fe200078e02ff */
[----:B------:R-:W-:Y:S01]  /*0a50*/  LOP3.LUT R17, R76, R22, R17, 0x96, !PT ;  /* 0x000000164c117212 */ /* 0x000fe200078e9611 */
[----:B------:R-:W-:Y:S02]  /*0a60*/  IMAD R21, R20, -0x326172a9, RZ ;  /* 0xcd9e8d5714157824 */ /* 0x000fe400078e02ff */
        /* <DEDUP_REMOVED lines=8> */
[----:B------:R-:W-:Y:S02]  /*0af0*/  LOP3.LUT R19, R81, R24, R19, 0x96, !PT ;  /* 0x0000001851137212 */ /* 0x000fe400078e9613 */
[----:B------:R-:W-:Y:S01]  /*0b00*/  PRMT R24, R71, 0x7632, R24 ;  /* 0x0000763247187816 */ /* 0x000fe20000000018 */
[----:B------:R-:W-:Y:S01]  /*0b10*/  IMAD R23, R18, -0x2daee0ad, RZ ;  /* 0xd2511f5312177824 */ /* 0x000fe200078e02ff */
[----:B------:R-:W-:Y:S01]  /*0b20*/  LOP3.LUT R17, R80, R22, R17, 0x96, !PT ;  /* 0x0000001650117212 */ /* 0x000fe200078e9611 */
[----:B------:R-:W-:Y:S01]  /*0b30*/  IMAD R21, R20, -0x326172a9, RZ ;  /* 0xcd9e8d5714157824 */ /* 0x000fe200078e02ff */
[----:B------:R-:W-:Y:S01]  /*0b40*/  PRMT R80, R69, 0x7632, R80 ;  /* 0x0000763245507816 */ /* 0x000fe20000000050 */
[----:B------:R-:W-:Y:S01]  /*0b50*/  IMAD.HI.U32 R18, R19, -0x326172a9, RZ ;  /* 0xcd9e8d5713127827 */ /* 0x000fe200078e00ff */
[----:B------:R-:W-:-:S03]  /*0b60*/  PRMT R81, R73, 0x7632, R81 ;  /* 0x0000763249517816 */ /* 0x000fc60000000051 */
[C---:B------:R-:W-:Y:S01]  /*0b70*/  IMAD.HI.U32 R20, R17.reuse, -0x2daee0ad, RZ ;  /* 0xd2511f5311147827 */ /* 0x040fe200078e00ff */
[----:B------:R-:W-:Y:S02]  /*0b80*/  LOP3.LUT R18, R82, R21, R18, 0x96, !PT ;  /* 0x0000001552127212 */ /* 0x000fe400078e9612 */
[----:B------:R-:W-:Y:S01]  /*0b90*/  PRMT R82, R68, 0x7632, R82 ;  /* 0x0000763244527816 */ /* 0x000fe20000000052 */
[----:B------:R-:W-:Y:S01]  /*0ba0*/  IMAD R21, R17, -0x2daee0ad, RZ ;  /* 0xd2511f5311157824 */ /* 0x000fe200078e02ff */
[----:B------:R-:W-:Y:S01]  /*0bb0*/  LOP3.LUT R20, R83, R23, R20, 0x96, !PT ;  /* 0x0000001753147212 */ /* 0x000fe200078e9614 */
[----:B------:R-:W-:Y:S01]  /*0bc0*/  IMAD.HI.U32 R22, R18, -0x2daee0ad, RZ ;  /* 0xd2511f5312167827 */ /* 0x000fe200078e00ff */
[----:B------:R-:W-:Y:S02]  /*0bd0*/  PRMT R23, R64, 0x7632, R23 ;  /* 0x0000763240177816 */ /* 0x000fe40000000017 */
[----:B------:R-:W-:Y:S01]  /*0be0*/  PRMT R83, R72, 0x7632, R83 ;  /* 0x0000763248537816 */ /* 0x000fe20000000053 */
[----:B------:R-:W-:Y:S01]  /*0bf0*/  IMAD R19, R19, -0x326172a9, RZ ;  /* 0xcd9e8d5713137824 */ /* 0x000fe200078e02ff */
[----:B------:R-:W-:Y:S01]  /*0c00*/  LOP3.LUT R15, R15, R21, R22, 0x96, !PT ;  /* 0x000000150f0f7212 */ /* 0x000fe200078e9616 */
[----:B------:R-:W-:Y:S01]  /*0c10*/  IMAD.HI.U32 R17, R20, -0x326172a9, RZ ;  /* 0xcd9e8d5714117827 */ /* 0x000fe200078e00ff */
[----:B------:R-:W-:-:S02]  /*0c20*/  PRMT R21, R65, 0x7632, R21 ;  /* 0x0000763241157816 */ /* 0x000fc40000000015 */
[----:B------:R-:W-:Y:S01]  /*0c30*/  PRMT R22, R60, 0x7632, R22 ;  /* 0x000076323c167816 */ /* 0x000fe20000000016 */
        /* <DEDUP_REMOVED lines=11> */
[----:B------:R-:W-:-:S04]  /*0cf0*/  IMAD.HI.U32 R18, R13, -0x2daee0ad, RZ ;  /* 0xd2511f530d127827 */ /* 0x000fc800078e00ff */
[C---:B------:R-:W-:Y:S01]  /*0d00*/  IMAD.HI.U32 R16, R14.reuse, -0x326172a9, RZ ;  /* 0xcd9e8d570e107827 */ /* 0x040fe200078e00ff */
[----:B------:R-:W-:Y:S02]  /*0d10*/  LOP3.LUT R86, R11, R17, R18, 0x96, !PT ;  /* 0x000000110b567212 */ /* 0x000fe400078e9612 */
[----:B------:R-:W-:Y:S01]  /*0d20*/  PRMT R17, R67, 0x7632, R17 ;  /* 0x0000763243117816 */ /* 0x000fe20000000011 */
[----:B------:R-:W-:Y:S01]  /*0d30*/  IMAD R13, R13, -0x2daee0ad, RZ ;  /* 0xd2511f530d0d7824 */ /* 0x000fe200078e02ff */
[--C-:B------:R-:W-:Y:S01]  /*0d40*/  LOP3.LUT R135, R5, R15, R16.reuse, 0x96, !PT ;  /* 0x0000000f05877212 */ /* 0x100fe200078e9610 */
[----:B------:R-:W-:Y:S01]  /*0d50*/  IMAD R15, R14, -0x326172a9, RZ ;  /* 0xcd9e8d570e0f7824 */ /* 0x000fe200078e02ff */
[----:B------:R-:W-:Y:S01]  /*0d60*/  PRMT R16, R63, 0x7632, R16 ;  /* 0x000076323f107816 */ /* 0x000fe20000000010 */
[----:B------:R-:W-:Y:S01]  /*0d70*/  IMAD.HI.U32 R11, R86, -0x326172a9, RZ ;  /* 0xcd9e8d57560b7827 */ /* 0x000fe200078e00ff */
[----:B------:R-:W-:-:S03]  /*0d80*/  PRMT R18, R62, 0x7632, R18 ;  /* 0x000076323e127816 */ /* 0x000fc60000000012 */
[----:B------:R-:W-:Y:S01]  /*0d90*/  IMAD.HI.U32 R14, R135, -0x2daee0ad, RZ ;  /* 0xd2511f53870e7827 */ /* 0x000fe200078e00ff */
[----:B------:R-:W-:Y:S02]  /*0da0*/  LOP3.LUT R10, R10, R15, R11, 0x96, !PT ;  /* 0x0000000f0a0a7212 */ /* 0x000fe400078e960b */
[----:B------:R-:W-:Y:S01]  /*0db0*/  LOP3.LUT R11, R12, 0x3, RZ, 0xc0, !PT ;  /* 0x000000030c0b7812 */ /* 0x000fe200078ec0ff */
[----:B------:R-:W-:Y:S01]  /*0dc0*/  IMAD.MOV.U32 R84, RZ, RZ, RZ ;  /* 0x000000ffff547224 */ /* 0x000fe200078e00ff */
[----:B------:R-:W-:Y:S01]  /*0dd0*/  LOP3.LUT R9, R9, R13, R14, 0x96, !PT ;  /* 0x0000000d09097212 */ /* 0x000fe200078e960e */
[----:B------:R-:W-:Y:S01]  /*0de0*/  IMAD R86, R86, -0x326172a9, RZ ;  /* 0xcd9e8d5756567824 */ /* 0x000fe200078e02ff */
[----:B------:R-:W-:Y:S01]  /*0df0*/  PRMT R12, R53, 0x7632, R12 ;  /* 0x00007632350c7816 */ /* 0x000fe2000000000c */
[----:B------:R-:W-:Y:S01]  /*0e00*/  IMAD R135, R135, -0x2daee0ad, RZ ;  /* 0xd2511f5387877824 */ /* 0x000fe200078e02ff */
[----:B------:R-:W-:Y:S02]  /*0e10*/  PRMT R13, R57, 0x7632, R13 ;  /* 0x00007632390d7816 */ /* 0x000fe4000000000d */
[----:B------:R-:W-:-:S02]  /*0e20*/  PRMT R14, R52, 0x7632, R14 ;  /* 0x00007632340e7816 */ /* 0x000fc4000000000e */
[----:B01234-:R-:W-:-:S07]  /*0e30*/  PRMT R15, R56, 0x7632, R15 ;  /* 0x00007632380f7816 */ /* 0x01ffce000000000f */
.L_x_2120:
[----:B------:R-:W-:Y:S01]  /*0e40*/  IMAD R76, R0, UR12, RZ ;  /* 0x0000000c004c7c24 */ /* 0x000fe2000f8e02ff */
[----:B------:R-:W-:Y:S01]  /*0e50*/  LOP3.LUT P0, RZ, R8, 0x200, RZ, 0xc0, !PT ;  /* 0x0000020008ff7812 */ /* 0x000fe2000780c0ff */
[----:B------:R-:W-:Y:S03]  /*0e60*/  BSSY.RECONVERGENT B0, `(.L_x_1485) ;  /* 0x0000968000007945 */ /* 0x000fe60003800200 */
        /* <DEDUP_REMOVED lines=37> */
.L_x_1490:
        /* <DEDUP_REMOVED lines=13> */
.L_x_1492:
[----:B------:R-:W-:Y:S05]  /*1190*/  BSYNC.RECONVERGENT B2 ;  /* 0x0000000000027941 */ /* 0x000fea0003800200 */
.L_x_1491:
[----:B------:R-:W-:Y:S01]  /*11a0*/  IMAD.WIDE.U32 R10, R3, -0x326172a9, RZ ;  /* 0xcd9e8d57030a7825 */ /* 0x000fe200078e00ff */
[----:B------:R-:W-:-:S03]  /*11b0*/  LOP3.LUT R140, R84, R137, R139, 0x96, !PT ;  /* 0x00000089548c7212 */ /* 0x000fc600078e968b */
[----:B------:R-:W-:Y:S01]  /*11c0*/  HFMA2 R99, -RZ, RZ, 0, 0 ;  /* 0x00000000ff637431 */ /* 0x000fe200000001ff */
[----:B------:R-:W-:Y:S01]  /*11d0*/  IADD3 R9, PT, PT, R139, -0x4498517b, RZ ;  /* 0xbb67ae858b097810 */ /* 0x000fe20007ffe0ff */
[----:B------:R-:W-:Y:S01]  /*11e0*/  VIADD R137, R138, 0x9e3779b9 ;  /* 0x9e3779b98a897836 */ /* 0x000fe20000000000 */
[----:B------:R-:W-:Y:S01]  /*11f0*/  LOP3.LUT R142, R7, R11, R138, 0x96, !PT ;  /* 0x0000000b078e7212 */ /* 0x000fe200078e968a */
[----:B------:R-:W-:-:S04]  /*1200*/  IMAD.WIDE.U32 R140, R140, -0x326172a9, RZ ;  /* 0xcd9e8d578c8c7825 */ /* 0x000fc800078e00ff */
[----:B------:R-:W-:Y:S01]  /*1210*/  IMAD.WIDE.U32 R142, R142, -0x2daee0ad, RZ ;  /* 0xd2511f538e8e7825 */ /* 0x000fe200078e00ff */
[----:B------:R-:W-:-:S03]  /*1220*/  LOP3.LUT R137, R137, R10, R141, 0x96, !PT ;  /* 0x0000000a89897212 */ /* 0x000fc600078e968d */
[----:B------:R-:W-:Y:S01]  /*1230*/  VIADD R141, R139, 0x76cf5d0a ;  /* 0x76cf5d0a8b8d7836 */ /* 0x000fe20000000000 */
[----:B------:R-:W-:Y:S01]  /*1240*/  LOP3.LUT R10, R9, R136, R143, 0x96, !PT ;  /* 0x00000088090a7212 */ /* 0x000fe200078e968f */
[----:B------:R-:W-:-:S04]  /*1250*/  IMAD.WIDE.U32 R136, R137, -0x2daee0ad, RZ ;  /* 0xd2511f5389887825 */ /* 0x000fc800078e00ff */
[----:B------:R-:W-:Y:S01]  /*1260*/  IMAD.WIDE.U32 R10, R10, -0x326172a9, RZ ;  /* 0xcd9e8d570a0a7825 */ /* 0x000fe200078e00ff */
[----:B------:R-:W-:Y:S02]  /*1270*/  LOP3.LUT R141, R141, R142, R137, 0x96, !PT ;  /* 0x0000008e8d8d7212 */ /* 0x000fe400078e9689 */
[C---:B------:R-:W-:Y:S01]  /*1280*/  IADD3 R137, PT, PT, R138.reuse, -0x255992d5, RZ ;  /* 0xdaa66d2b8a897810 */ /* 0x040fe20007ffe0ff */
[----:B------:R-:W-:Y:S02]  /*1290*/  VIADD R9, R138, 0x3c6ef372 ;  /* 0x3c6ef3728a097836 */ /* 0x000fe40000000000 */
[----:B------:R-:W-:-:S03]  /*12a0*/  IMAD.MOV.U32 R85, RZ, RZ, R135 ;  /* 0x000000ffff557224 */ /* 0x000fc600078e0087 */
[----:B------:R-:W-:Y:S01]  /*12b0*/  LOP3.LUT R142, R9, R140, R11, 0x96, !PT ;  /* 0x0000008c098e7212 */ /* 0x000fe200078e960b */
[----:B------:R-:W-:-:S04]  /*12c0*/  IMAD.WIDE.U32 R140, R141, -0x326172a9, RZ ;  /* 0xcd9e8d578d8c7825 */ /* 0x000fc800078e00ff */
[----:B------:R-:W-:Y:S01]  /*12d0*/  IMAD.WIDE.U32 R142, R142, -0x2daee0ad, RZ ;  /* 0xd2511f538e8e7825 */ /* 0x000fe200078e00ff */
[----:B------:R-:W-:-:S03]  /*12e0*/  LOP3.LUT R137, R137, R10, R141, 0x96, !PT ;  /* 0x0000000a89897212 */ /* 0x000fc600078e968d */
[C---:B------:R-:W-:Y:S02]  /*12f0*/  VIADD R9, R139.reuse, 0x32370b8f ;  /* 0x32370b8f8b097836 */ /* 0x040fe40000000000 */
[----:B------:R-:W-:-:S03]  /*1300*/  VIADD R141, R139, 0xed9eba14 ;  /* 0xed9eba148b8d7836 */ /* 0x000fc60000000000 */
[----:B------:R-:W-:Y:S01]  /*1310*/  LOP3.LUT R10, R9, R136, R143, 0x96, !PT ;  /* 0x00000088090a7212 */ /* 0x000fe200078e968f */
[----:B------:R-:W-:Y:S01]  /*1320*/  IMAD.WIDE.U32 R136, R137, -0x2daee0ad, RZ ;  /* 0xd2511f5389887825 */ /* 0x000fe200078e00ff */
[----:B------:R-:W-:-:S03]  /*1330*/  IADD3 R9, PT, PT, R138, 0x78dde6e4, RZ ;  /* 0x78dde6e48a097810 */ /* 0x000fc60007ffe0ff */
[----:B------:R-:W-:Y:S01]  /*1340*/  IMAD.WIDE.U32 R10, R10, -0x326172a9, RZ ;  /* 0xcd9e8d570a0a7825 */ /* 0x000fe200078e00ff */
[----:B------:R-:W-:-:S03]  /*1350*/  LOP3.LUT R141, R141, R142, R137, 0x96, !PT ;  /* 0x0000008e8d8d7212 */ /* 0x000fc600078e9689 */
[----:B------:R-:W-:Y:S01]  /*1360*/  VIADD R137, R138, 0x1715609d ;  /* 0x1715609d8a897836 */ /* 0x000fe20000000000 */
[----:B------:R-:W-:Y:S01]  /*1370*/  LOP3.LUT R142, R9, R140, R11, 0x96, !PT ;  /* 0x0000008c098e7212 */ /* 0x000fe200078e960b */
[----:B------:R-:W-:-:S04]  /*1380*/  IMAD.WIDE.U32 R140, R141, -0x326172a9, RZ ;  /* 0xcd9e8d578d8c7825 */ /* 0x000fc800078e00ff */
[----:B------:R-:W-:Y:S01]  /*1390*/  IMAD.WIDE.U32 R142, R142, -0x2daee0ad, RZ ;  /* 0xd2511f538e8e7825 */ /* 0x000fe200078e00ff */
[----:B------:R-:W-:Y:S02]  /*13a0*/  LOP3.LUT R137, R137, R10, R141, 0x96, !PT ;  /* 0x0000000a89897212 */ /* 0x000fe400078e968d */
[C---:B------:R-:W-:Y:S01]  /*13b0*/  IADD3 R141, PT, PT, R139.reuse, 0x646e171e, RZ ;  /* 0x646e171e8b8d7810 */ /* 0x040fe20007ffe0ff */
[----:B------:R-:W-:-:S05]  /*13c0*/  VIADD R9, R139, 0xa9066899 ;  /* 0xa90668998b097836 */ /* 0x000fca0000000000 */
        /* <DEDUP_REMOVED lines=10> */
[----:B------:R-:W-:-:S04]  /*1470*/  LOP3.LUT R137, R137, R10, R141, 0x96, !PT ;  /* 0x0000000a89897212 */ /* 0x000fc800078e968d */
[----:B------:R-:W-:Y:S01]  /*1480*/  LOP3.LUT R10, R9, R136, R143, 0x96, !PT ;  /* 0x00000088090a7212 */ /* 0x000fe200078e968f */
[----:B------:R-:W-:-:S04]  /*1490*/  IMAD.WIDE.U32 R136, R137, -0x2daee0ad, RZ ;  /* 0xd2511f5389887825 */ /* 0x000fc800078e00ff */
[----:B------:R-:W-:Y:S02]  /*14a0*/  VIADD R9, R139, 0xdb3d7428 ;  /* 0xdb3d74288b097836 */ /* 0x000fe40000000000 */
[----:B------:R-:W-:-:S03]  /*14b0*/  IMAD.WIDE.U32 R10, R10, -0x326172a9, RZ ;  /* 0xcd9e8d570a0a7825 */ /* 0x000fc600078e00ff */
[----:B------:R-:W-:Y:S01]  /*14c0*/  LOP3.LUT R142, R9, R142, R137, 0x96, !PT ;  /* 0x0000008e098e7212 */ /* 0x000fe200078e9689 */
[----:B------:R-:W-:Y:S01]  /*14d0*/  VIADD R9, R138, 0x8ff34781 ;  /* 0x8ff347818a097836 */ /* 0x000fe20000000000 */
[----:B------:R-:W-:Y:S02]  /*14e0*/  LOP3.LUT R140, R5, R140, R11, 0x96, !PT ;  /* 0x0000008c058c7212 */ /* 0x000fe400078e960b */
[----:B------:R-:W-:Y:S01]  /*14f0*/  IADD3 R11, PT, PT, R139, -0x695add53, RZ ;  /* 0x96a522ad8b0b7810 */ /* 0x000fe20007ffe0ff */
[----:B------:R-:W-:-:S04]  /*1500*/  IMAD.WIDE.U32 R142, R142, -0x326172a9, RZ ;  /* 0xcd9e8d578e8e7825 */ /* 0x000fc800078e00ff */
[----:B------:R-:W-:Y:S01]  /*1510*/  IMAD.WIDE.U32 R140, R140, -0x2daee0ad, RZ ;  /* 0xd2511f538c8c7825 */ /* 0x000fe200078e00ff */
[----:B------:R-:W-:-:S03]  /*1520*/  LOP3.LUT R10, R9, R10, R143, 0x96, !PT ;  /* 0x0000000a090a7212 */ /* 0x000fc600078e968f */
[----:B------:R-:W-:Y:S01]  /*1530*/  IMAD.MOV.U32 R86, RZ, RZ, R142 ;  /* 0x000000ffff567224 */ /* 0x000fe200078e008e */
[----:B------:R-:W-:-:S07]  /*1540*/  LOP3.LUT R9, R11, R136, R141, 0x96, !PT ;  /* 0x000000880b097212 */ /* 0x000fce00078e968d */
.L_x_1489:
[----:B------:R-:W-:Y:S05]  /*1550*/  BSYNC.RECONVERGENT B1 ;  /* 0x0000000000017941 */ /* 0x000fea0003800200 */
.L_x_1488:
[----:B------:R-:W0:Y:S01]  /*1560*/  LDC R145, c[0x0][0x408] ;  /* 0x00010200ff917b82 */ /* 0x000e220000000800 */
[----:B------:R-:W-:Y:S01]  /*1570*/  I2FP.F32.U32 R100, R85 ;  /* 0x0000005500647245 */ /* 0x000fe20000201000 */
[----:B------:R-:W-:Y:S01]  /*1580*/  IMAD.MOV.U32 R129, RZ, RZ, 0x2f800000 ;  /* 0x2f800000ff817424 */ /* 0x000fe200078e00ff */
[----:B------:R-:W-:Y:S01]  /*1590*/  ISETP.NE.AND P3, PT, R99, 0x1, PT ;  /* 0x000000016300780c */ /* 0x000fe20003f65270 */
[----:B-----5:R-:W-:Y:S01]  /*15a0*/  IMAD.U32 R110, R76, 0x10000, RZ ;  /* 0x000100004c6e7824 */ /* 0x020fe200078e00ff */
[----:B------:R-:W-:Y:S01]  /*15b0*/  LOP3.LUT R8, R8, 0xffffffef, RZ, 0xc0, !PT ;  /* 0xffffffef08087812 */ /* 0x000fe200078ec0ff */
[----:B------:R-:W-:Y:S01]  /*15c0*/  FFMA.FTZ R11, R100, R129, 1.1641532182693481445e-10 ;  /* 0x2f000000640b7423 */ /* 0x000fe20000010081 */
[----:B------:R-:W-:Y:S01]  /*15d0*/  @P1 SHF.L.U32 R100, R28, 0x10, RZ ;  /* 0x000000101c641819 */ /* 0x000fe200000006ff */
[----:B------:R-:W1:Y:S01]  /*15e0*/  LDC R144, c[0x0][0x404] ;  /* 0x00010100ff907b82 */ /* 0x000e620000000800 */
[----:B------:R-:W-:Y:S01]  /*15f0*/  BSSY.RECONVERGENT B1, `(.L_x_1493) ;  /* 0x000005e000017945 */ /* 0x000fe20003800200 */
[----:B------:R-:W-:Y:S01]  /*1600*/  PRMT R76, R76, 0x7632, R76 ;  /* 0x000076324c4c7816 */ /* 0x000fe2000000004c */
[----:B------:R-:W-:-:S02]  /*1610*/  IMAD.MOV.U32 R109, RZ, RZ, 0x2 ;  /* 0x00000002ff6d7424 */ /* 0x000fc400078e00ff */
[----:B0-----:R-:W-:Y:S01]  /*1620*/  FMUL.FTZ R110, R110, R145 ;  /* 0x000000916e6e7220 */ /* 0x001fe20000410000 */
[----:B-1----:R-:W-:Y:S01]  /*1630*/  FSETP.GTU.FTZ.AND P2, PT, R11, R144, PT ;  /* 0x000000900b00720b */ /* 0x002fe20003f5c000 */
[----:B------:R-:W-:-:S03]  /*1640*/  IMAD.MOV.U32 R11, RZ, RZ, R86 ;  /* 0x000000ffff0b7224 */ /* 0x000fc600078e0056 */
        /* <DEDUP_REMOVED lines=14> */
.L_x_1495:
        /* <DEDUP_REMOVED lines=13> */
.L_x_1497:
[----:B------:R-:W-:Y:S05]  /*1800*/  BSYNC.RECONVERGENT B2 ;  /* 0x0000000000027941 */ /* 0x000fea0003800200 */
.L_x_1496:
[----:B------:R-:W-:Y:S01]  /*1810*/  IMAD.WIDE.U32 R10, R3, -0x326172a9, RZ ;  /* 0xcd9e8d57030a7825 */ /* 0x000fe200078e00ff */
[----:B------:R-:W-:-:S03]  /*1820*/  LOP3.LUT R136, R84, R143, R139, 0x96, !PT ;  /* 0x0000008f54887212 */ /* 0x000fc600078e968b */
[----:B------:R-:W-:Y:S01]  /*1830*/  VIADD R9, R138, 0x9e3779b9 ;  /* 0x9e3779b98a097836 */ /* 0x000fe20000000000 */
[----:B------:R-:W-:Y:S01]  /*1840*/  LOP3.LUT R146, R7, R11, R138, 0x96, !PT ;  /* 0x0000000b07927212 */ /* 0x000fe200078e968a */
[----:B------:R-:W-:Y:S01]  /*1850*/  IMAD.WIDE.U32 R136, R136, -0x326172a9, RZ ;  /* 0xcd9e8d5788887825 */ /* 0x000fe200078e00ff */
[----:B------:R-:W-:-:S03]  /*1860*/  IADD3 R11, PT, PT, R139, -0x4498517b, RZ ;  /* 0xbb67ae858b0b7810 */ /* 0x000fc60007ffe0ff */
[----:B------:R-:W-:Y:S01]  /*1870*/  IMAD.WIDE.U32 R146, R146, -0x2daee0ad, RZ ;  /* 0xd2511f5392927825 */ /* 0x000fe200078e00ff */
[----:B------:R-:W-:-:S03]  /*1880*/  LOP3.LUT R9, R9, R10, R137, 0x96, !PT ;  /* 0x0000000a09097212 */ /* 0x000fc600078e9689 */
[----:B------:R-:W-:Y:S01]  /*1890*/  VIADD R99, R139, 0x76cf5d0a ;  /* 0x76cf5d0a8b637836 */ /* 0x000fe20000000000 */
[----:B------:R-:W-:Y:S01]  /*18a0*/  LOP3.LUT R11, R11, R142, R147, 0x96, !PT ;  /* 0x0000008e0b0b7212 */ /* 0x000fe200078e9693 */
[----:B------:R-:W-:-:S04]  /*18b0*/  IMAD.WIDE.U32 R142, R9, -0x2daee0ad, RZ ;  /* 0xd2511f53098e7825 */ /* 0x000fc800078e00ff */
[----:B------:R-:W-:Y:S01]  /*18c0*/  IMAD.WIDE.U32 R10, R11, -0x326172a9, RZ ;  /* 0xcd9e8d570b0a7825 */ /* 0x000fe200078e00ff */
[----:B------:R-:W-:-:S03]  /*18d0*/  LOP3.LUT R99, R99, R146, R143, 0x96, !PT ;  /* 0x0000009263637212 */ /* 0x000fc600078e968f */
[----:B------:R-:W-:Y:S02]  /*18e0*/  VIADD R9, R138, 0x3c6ef372 ;  /* 0x3c6ef3728a097836 */ /* 0x000fe40000000000 */
[----:B------:R-:W-:-:S03]  /*18f0*/  IMAD.MOV.U32 R109, RZ, RZ, RZ ;  /* 0x000000ffff6d7224 */ /* 0x000fc600078e00ff */
[----:B------:R-:W-:Y:S01]  /*1900*/  LOP3.LUT R9, R9, R136, R11, 0x96, !PT ;  /* 0x0000008809097212 */ /* 0x000fe200078e960b */
[----:B------:R-:W-:Y:S01]  /*1910*/  IMAD.WIDE.U32 R136, R99, -0x326172a9, RZ ;  /* 0xcd9e8d5763887825 */ /* 0x000fe200078e00ff */
[----:B------:R-:W-:-:S03]  /*1920*/  IADD3 R11, PT, PT, R138, -0x255992d5, RZ ;  /* 0xdaa66d2b8a0b7810 */ /* 0x000fc60007ffe0ff */
[----:B------:R-:W-:Y:S01]  /*1930*/  IMAD.WIDE.U32 R146, R9, -0x2daee0ad, RZ ;  /* 0xd2511f5309927825 */ /* 0x000fe200078e00ff */
[----:B------:R-:W-:-:S03]  /*1940*/  LOP3.LUT R11, R11, R10, R137, 0x96, !PT ;  /* 0x0000000a0b0b7212 */ /* 0x000fc600078e9689 */
[C---:B------:R-:W-:Y:S02]  /*1950*/  VIADD R9, R139.reuse, 0x32370b8f ;  /* 0x32370b8f8b097836 */ /* 0x040fe40000000000 */
[----:B------:R-:W-:-:S03]  /*1960*/  VIADD R99, R139, 0xed9eba14 ;  /* 0xed9eba148b637836 */ /* 0x000fc60000000000 */
[----:B------:R-:W-:Y:S01]  /*1970*/  LOP3.LUT R9, R9, R142, R147, 0x96, !PT ;  /* 0x0000008e09097212 */ /* 0x000fe200078e9693 */
[----:B------:R-:W-:-:S04]  /*1980*/  IMAD.WIDE.U32 R142, R11, -0x2daee0ad, RZ ;  /* 0xd2511f530b8e7825 */ /* 0x000fc800078e00ff */
[----:B------:R-:W-:Y:S01]  /*1990*/  IMAD.WIDE.U32 R10, R9, -0x326172a9, RZ ;  /* 0xcd9e8d57090a7825 */ /* 0x000fe200078e00ff */
[C---:B------:R-:W-:Y:S02]  /*19a0*/  IADD3 R9, PT, PT, R138.reuse, 0x78dde6e4, RZ ;  /* 0x78dde6e48a097810 */ /* 0x040fe40007ffe0ff */
[----:B------:R-:W-:Y:S02]  /*19b0*/  LOP3.LUT R99, R99, R146, R143, 0x96, !PT ;  /* 0x0000009263637212 */ /* 0x000fe400078e968f */
[----:B------:R-:W-:Y:S01]  /*19c0*/  LOP3.LUT R9, R9, R136, R11, 0x96, !PT ;  /* 0x0000008809097212 */ /* 0x000fe200078e960b */
[----:B------:R-:W-:Y:S02]  /*19d0*/  VIADD R11, R138, 0x1715609d ;  /* 0x1715609d8a0b7836 */ /* 0x000fe40000000000 */
[----:B------:R-:W-:Y:S01]  /*19e0*/  IMAD.WIDE.U32 R136, R99, -0x326172a9, RZ ;  /* 0xcd9e8d5763887825 */ /* 0x000fe200078e00ff */
[----:B------:R-:W-:-:S03]  /*19f0*/  IADD3 R99, PT, PT, R139, 0x646e171e, RZ ;  /* 0x646e171e8b637810 */ /* 0x000fc60007ffe0ff */
[----:B------:R-:W-:Y:S01]  /*1a00*/  IMAD.WIDE.U32 R146, R9, -0x2daee0ad, RZ ;  /* 0xd2511f5309927825 */ /* 0x000fe200078e00ff */
[----:B------:R-:W-:-:S03]  /*1a10*/  LOP3.LUT R11, R11, R10, R137, 0x96, !PT ;  /* 0x0000000a0b0b7212 */ /* 0x000fc600078e9689 */
[----:B------:R-:W-:-:S05]  /*1a20*/  VIADD R9, R139, 0xa9066899 ;  /* 0xa90668998b097836 */ /* 0x000fca0000000000 */
[----:B------:R-:W-:Y:S01]  /*1a30*/  LOP3.LUT R9, R9, R142, R147, 0x96, !PT ;  /* 0x0000008e09097212 */ /* 0x000fe200078e9693 */
[----:B------:R-:W-:-:S04]  /*1a40*/  IMAD.WIDE.U32 R142, R11, -0x2daee0ad, RZ ;  /* 0xd2511f530b8e7825 */ /* 0x000fc800078e00ff */
[----:B------:R-:W-:Y:S01]  /*1a50*/  IMAD.WIDE.U32 R10, R9, -0x326172a9, RZ ;  /* 0xcd9e8d57090a7825 */ /* 0x000fe200078e00ff */
[----:B------:R-:W-:-:S03]  /*1a60*/  LOP3.LUT R99, R99, R146, R143, 0x96, !PT ;  /* 0x0000009263637212 */ /* 0x000fc600078e968f */
[----:B------:R-:W-:-:S05]  /*1a70*/  VIADD R9, R138, 0xb54cda56 ;  /* 0xb54cda568a097836 */ /* 0x000fca0000000000 */
[----:B------:R-:W-:Y:S01]  /*1a80*/  LOP3.LUT R9, R9, R136, R11, 0x96, !PT ;  /* 0x0000008809097212 */ /* 0x000fe200078e960b */
[----:B------:R-:W-:-:S04]  /*1a90*/  IMAD.WIDE.U32 R136, R99, -0x326172a9, RZ ;  /* 0xcd9e8d5763887825 */ /* 0x000fc800078e00ff */
[----:B------:R-:W-:Y:S02]  /*1aa0*/  VIADD R11, R138, 0x5384540f ;  /* 0x5384540f8a0b7836 */ /* 0x000fe40000000000 */
[----:B------:R-:W-:Y:S01]  /*1ab0*/  IMAD.WIDE.U32 R146, R9, -0x2daee0ad, RZ ;  /* 0xd2511f5309927825 */ /* 0x000fe200078e00ff */
[----:B------:R-:W-:Y:S02]  /*1ac0*/  IADD3 R9, PT, PT, R139, 0x1fd5c5a3, RZ ;  /* 0x1fd5c5a38b097810 */ /* 0x000fe40007ffe0ff */
[----:B------:R-:W-:Y:S01]  /*1ad0*/  LOP3.LUT R11, R11, R10, R137, 0x96, !PT ;  /* 0x0000000a0b0b7212 */ /* 0x000fe200078e9689 */
[----:B------:R-:W-:Y:S01]  /*1ae0*/  VIADD R99, R139, 0xdb3d7428 ;  /* 0xdb3d74288b637836 */ /* 0x000fe20000000000 */
[----:B------:R-:W-:-:S03]  /*1af0*/  LOP3.LUT R9, R9, R142, R147, 0x96, !PT ;  /* 0x0000008e09097212 */ /* 0x000fc600078e9693 */
[----:B------:R-:W-:-:S04]  /*1b00*/  IMAD.WIDE.U32 R142, R11, -0x2daee0ad, RZ ;  /* 0xd2511f530b8e7825 */ /* 0x000fc800078e00ff */
        /* <DEDUP_REMOVED lines=8> */
[----:B------:R-:W-:Y:S01]  /*1b90*/  IMAD.MOV.U32 R86, RZ, RZ, R146 ;  /* 0x000000ffff567224 */ /* 0x000fe200078e0092 */
[----:B------:R-:W-:Y:S01]  /*1ba0*/  LOP3.LUT R9, R11, R142, R137, 0x96, !PT ;  /* 0x0000008e0b097212 */ /* 0x000fe200078e9689 */
[----:B------:R-:W-:Y:S01]  /*1bb0*/  IMAD.MOV.U32 R11, RZ, RZ, R140 ;  /* 0x000000ffff0b7224 */ /* 0x000fe200078e008c */
[----:B------:R-:W-:-:S07]  /*1bc0*/  MOV R140, R136 ;  /* 0x00000088008c7202 */ /* 0x000fce0000000f00 */
.L_x_1494:
[----:B------:R-:W-:Y:S05]  /*1bd0*/  BSYNC.RECONVERGENT B1 ;  /* 0x0000000000017941 */ /* 0x000fea0003800200 */
.L_x_1493:
[----:B------:R-:W-:Y:S01]  /*1be0*/  I2FP.F32.U32 R100, R11 ;  /* 0x0000000b00647245 */ /* 0x000fe20000201000 */
[----:B------:R-:W-:Y:S01]  /*1bf0*/  IMAD.U32 R76, R76, 0x10000, RZ ;  /* 0x000100004c4c7824 */ /* 0x000fe200078e00ff */
[----:B------:R-:W-:Y:S01]  /*1c00*/  @P1 PRMT R99, R28, 0x7632, R99 ;  /* 0x000076321c631816 */ /* 0x000fe20000000063 */
[----:B------:R-:W-:Y:S01]  /*1c10*/  BSSY.RECONVERGENT B1, `(.L_x_1498) ;  /* 0x0000061000017945 */ /* 0x000fe20003800200 */
[----:B------:R-:W-:Y:S01]  /*1c20*/  ISETP.NE.AND P3, PT, R109, 0x1, PT ;  /* 0x000000016d00780c */ /* 0x000fe20003f65270 */
[----:B------:R-:W-:Y:S01]  /*1c30*/  FFMA.FTZ R11, R100, R129, 1.1641532182693481445e-10 ;  /* 0x2f000000640b7423 */ /* 0x000fe20000010081 */
[----:B------:R-:W-:Y:S01]  /*1c40*/  FMUL.FTZ R76, R76, R145 ;  /* 0x000000914c4c7220 */ /* 0x000fe20000410000 */
[----:B------:R-:W-:Y:S01]  /*1c50*/  @P1 SHF.L.U32 R100, R99, 0x10, RZ ;  /* 0x0000001063641819 */ /* 0x000fe200000006ff */
[----:B------:R-:W-:Y:S01]  /*1c60*/  IMAD.MOV.U32 R110, RZ, RZ, 0x2 ;  /* 0x00000002ff6e7424 */ /* 0x000fe200078e00ff */
[----:B------:R-:W-:Y:S02]  /*1c70*/  LOP3.LUT R8, R8, 0xfffffff7, RZ, 0xc0, !PT ;  /* 0xfffffff708087812 */ /* 0x000fe400078ec0ff */
[----:B------:R-:W-:Y:S01]  /*1c80*/  FSETP.GTU.FTZ.AND P2, PT, R11, R144, PT ;  /* 0x000000900b00720b */ /* 0x000fe20003f5c000 */
        /* <DEDUP_REMOVED lines=15> */
.L_x_1500:
        /* <DEDUP_REMOVED lines=13> */
.L_x_1502:
[----:B------:R-:W-:Y:S05]  /*1e50*/  BSYNC.RECONVERGENT B2 ;  /* 0x0000000000027941 */ /* 0x000fea0003800200 */
.L_x_1501:
        /* <DEDUP_REMOVED lines=60> */
.L_x_1499:
[----:B------:R-:W-:Y:S05]  /*2220*/  BSYNC.RECONVERGENT B1 ;  /* 0x0000000000017941 */ /* 0x000fea0003800200 */
.L_x_1498:
[----:B------:R-:W-:Y:S01]  /*2230*/  I2FP.F32.U32 R76, R11 ;  /* 0x0000000b004c7245 */ /* 0x000fe20000201000 */
[C---:B------:R-:W-:Y:S01]  /*2240*/  IMAD.U32 R100, R77.reuse, 0x10000, RZ ;  /* 0x000100004d647824 */ /* 0x040fe200078e00ff */
        /* <DEDUP_REMOVED lines=24> */
.L_x_1505:
        /* <DEDUP_REMOVED lines=13> */
.L_x_1507:
[----:B------:R-:W-:Y:S05]  /*24a0*/  BSYNC.RECONVERGENT B2 ;  /* 0x0000000000027941 */ /* 0x000fea0003800200 */
.L_x_1506:
        /* <DEDUP_REMOVED lines=13> */
[----:B------:R-:W-:-:S05]  /*2580*/  VIADD R9, R138, 0x3c6ef372 ;  /* 0x3c6ef3728a097836 */ /* 0x000fca0000000000 */
        /* <DEDUP_REMOVED lines=44> */
[----:B------:R-:W-:Y:S01]  /*2850*/  MOV R140, R76 ;  /* 0x0000004c008c7202 */ /* 0x000fe20000000f00 */
[----:B------:R-:W-:-:S07]  /*2860*/  IMAD.MOV.U32 R77, RZ, RZ, RZ ;  /* 0x000000ffff4d7224 */ /* 0x000fce00078e00ff */
.L_x_1504:
[----:B------:R-:W-:Y:S05]  /*2870*/  BSYNC.RECONVERGENT B1 ;  /* 0x0000000000017941 */ /* 0x000fea0003800200 */
.L_x_1503:
[----:B------:R-:W-:Y:S01]  /*2880*/  I2FP.F32.U32 R76, R11 ;  /* 0x0000000b004c7245 */ /* 0x000fe20000201000 */
[----:B------:R-:W-:Y:S01]  /*2890*/  IMAD.U32 R110, R109, 0x10000, RZ ;  /* 0x000100006d6e7824 */ /* 0x000fe200078e00ff */
[----:B------:R-:W-:Y:S01]  /*28a0*/  LOP3.LUT R8, R8, 0xfffffffd, RZ, 0xc0, !PT ;  /* 0xfffffffd08087812 */ /* 0x000fe200078ec0ff */
[----:B------:R-:W-:Y:S01]  /*28b0*/  BSSY.RECONVERGENT B1, `(.L_x_1508) ;  /* 0x0000061000017945 */ /* 0x000fe20003800200 */
[----:B------:R-:W-:Y:S02]  /*28c0*/  IMAD.MOV.U32 R119, RZ, RZ, 0x2 ;  /* 0x00000002ff777424 */ /* 0x000fe400078e00ff */
[----:B------:R-:W-:Y:S01]  /*28d0*/  FFMA.FTZ R11, R76, R129, 1.1641532182693481445e-10 ;  /* 0x2f0000004c0b7423 */ /* 0x000fe20000010081 */
[----:B------:R-:W-:Y:S01]  /*28e0*/  FMUL.FTZ R110, R110, R145 ;  /* 0x000000916e6e7220 */ /* 0x000fe20000410000 */
[----:B------:R-:W-:-:S03]  /*28f0*/  @P1 PRMT R76, R29, 0x7632, R76 ;  /* 0x000076321d4c1816 */ /* 0x000fc6000000004c */
[----:B------:R-:W-:Y:S01]  /*2900*/  FSETP.GTU.FTZ.AND P2, PT, R11, R144, PT ;  /* 0x000000900b00720b */ /* 0x000fe20003f5c000 */
[----:B------:R-:W-:Y:S01]  /*2910*/  IMAD.MOV.U32 R11, RZ, RZ, R86 ;  /* 0x000000ffff0b7224 */ /* 0x000fe200078e0056 */
[----:B------:R-:W-:Y:S02]  /*2920*/  @P1 SHF.L.U32 R76, R76, 0x10, RZ ;  /* 0x000000104c4c1819 */ /* 0x000fe400000006ff */
        /* <DEDUP_REMOVED lines=15> */
.L_x_1510:
        /* <DEDUP_REMOVED lines=13> */
.L_x_1512:
[----:B------:R-:W-:Y:S05]  /*2af0*/  BSYNC.RECONVERGENT B2 ;  /* 0x0000000000027941 */ /* 0x000fea0003800200 */
.L_x_1511:
        /* <DEDUP_REMOVED lines=60> */
.L_x_1509:
[----:B------:R-:W-:Y:S05]  /*2ec0*/  BSYNC.RECONVERGENT B1 ;  /* 0x0000000000017941 */ /* 0x000fea0003800200 */
.L_x_1508:
        /* <DEDUP_REMOVED lines=24> */
.L_x_1515:
        /* <DEDUP_REMOVED lines=13> */
.L_x_1517:
[----:B------:R-:W-:Y:S05]  /*3120*/  BSYNC.RECONVERGENT B2 ;  /* 0x0000000000027941 */ /* 0x000fea0003800200 */
.L_x_1516:
        /* <DEDUP_REMOVED lines=60> */
.L_x_1514:
[----:B------:R-:W-:Y:S05]  /*34f0*/  BSYNC.RECONVERGENT B1 ;  /* 0x0000000000017941 */ /* 0x000fea0003800200 */
.L_x_1513:
        /* <DEDUP_REMOVED lines=24> */
.L_x_1520:
        /* <DEDUP_REMOVED lines=13> */
.L_x_1522:
[----:B------:R-:W-:Y:S05]  /*3750*/  BSYNC.RECONVERGENT B2 ;  /* 0x0000000000027941 */ /* 0x000fea0003800200 */
.L_x_1521:
        /* <DEDUP_REMOVED lines=60> */
.L_x_1519:
[----:B------:R-:W-:Y:S05]  /*3b20*/  BSYNC.RECONVERGENT B1 ;  /* 0x0000000000017941 */ /* 0x000fea0003800200 */
.L_x_1518:
        /* <DEDUP_REMOVED lines=9> */
[----:B------:R-:W-:-:S03]  /*3bc0*/  IMAD.MOV.U32 R11, RZ, RZ, 0x2 ;  /* 0x00000002ff0b7424 */ /* 0x000fc600078e00ff */
        /* <DEDUP_REMOVED lines=14> */
.L_x_1525:
        /* <DEDUP_REMOVED lines=13> */
.L_x_1527:
[----:B------:R-:W-:Y:S05]  /*3d80*/  BSYNC.RECONVERGENT B2 ;  /* 0x0000000000027941 */ /* 0x000fea0003800200 */
.L_x_1526:
        /* <DEDUP_REMOVED lines=60> */
.L_x_1524:
[----:B------:R-:W-:Y:S05]  /*4150*/  BSYNC.RECONVERGENT B1 ;  /* 0x0000000000017941 */ /* 0x000fea0003800200 */
.L_x_1523:
[----:B------:R-:W-:Y:S01]  /*4160*/  I2FP.F32.U32 R76, R77 ;  /* 0x0000004d004c7245 */ /* 0x000fe20000201000 */
[----:B------:R-:W-:Y:S01]  /*4170*/  IMAD.U32 R78, R149, 0x10000, RZ ;  /* 0x00010000954e7824 */ /* 0x000fe200078e00ff */
[----:B------:R-:W-:-:S03]  /*4180*/  @P1 PRMT R77, R31, 0x7632, R77 ;  /* 0x000076321f4d1816 */ /* 0x000fc6000000004d */
[----:B------:R-:W-:Y:S01]  /*4190*/  FFMA.FTZ R129, R76, R129, 1.1641532182693481445e-10 ;  /* 0x2f0000004c817423 */ /* 0x000fe20000010081 */
[----:B------:R-:W-:Y:S01]  /*41a0*/  FMUL.FTZ R78, R78, R145 ;  /* 0x000000914e4e7220 */ /* 0x000fe20000410000 */
[----:B------:R-:W-:Y:S02]  /*41b0*/  @P1 SHF.L.U32 R76, R77, 0x10, RZ ;  /* 0x000000104d4c1819 */ /* 0x000fe400000006ff */
        /* <DEDUP_REMOVED lines=10> */
.L_x_1487:
[----:B------:R-:W-:Y:S01]  /*4260*/  ISETP.NE.AND P2, PT, R11, 0x1, PT ;  /* 0x000000010b00780c */ /* 0x000fe20003f45270 */
[----:B------:R-:W-:Y:S01]  /*4270*/  BSSY.RECONVERGENT B1, `(.L_x_1529) ;  /* 0x0000057000017945 */ /* 0x000fe20003800200 */
[C---:B------:R-:W-:Y:S01]  /*4280*/  VIADD R147, R139.reuse, 0xa9066899 ;  /* 0xa90668998b937836 */ /* 0x040fe20000000000 */
[----:B------:R-:W-:Y:S01]  /*4290*/  IADD3 R129, PT, PT, R138, 0x1715609d, RZ ;  /* 0x1715609d8a817810 */ /* 0x000fe20007ffe0ff */
[C---:B------:R-:W-:Y:S01]  /*42a0*/  VIADD R145, R139.reuse, 0x646e171e ;  /* 0x646e171e8b917836 */ /* 0x040fe20000000000 */
[----:B------:R-:W-:Y:S01]  /*42b0*/  MOV R85, R86 ;  /* 0x0000005600557202 */ /* 0x000fe20000000f00 */
[----:B------:R-:W-:Y:S02]  /*42c0*/  VIADD R94, R139, 0x96a522ad ;  /* 0x96a522ad8b5e7836 */ /* 0x000fe40000000000 */
[----:B------:R-:W-:Y:S02]  /*42d0*/  IMAD.MOV.U32 R87, RZ, RZ, 0x2 ;  /* 0x00000002ff577424 */ /* 0x000fe400078e00ff */
[----:B------:R-:W-:-:S03]  /*42e0*/  IMAD.MOV.U32 R140, RZ, RZ, R135 ;  /* 0x000000ffff8c7224 */ /* 0x000fc600078e0087 */
        /* <DEDUP_REMOVED lines=11> */
.L_x_1531:
        /* <DEDUP_REMOVED lines=13> */
.L_x_1533:
[----:B------:R-:W-:Y:S05]  /*4470*/  BSYNC.RECONVERGENT B2 ;  /* 0x0000000000027941 */ /* 0x000fea0003800200 */
.L_x_1532:
[----:B------:R-:W-:Y:S01]  /*4480*/  IMAD.WIDE.U32 R10, R3, -0x326172a9, RZ ;  /* 0xcd9e8d57030a7825 */ /* 0x000fe200078e00ff */
[----:B------:R-:W-:Y:S02]  /*4490*/  LOP3.LUT R86, R84, R89, R139, 0x96, !PT ;  /* 0x0000005954567212 */ /* 0x000fe400078e968b */
[----:B------:R-:W-:Y:S01]  /*44a0*/  IADD3 R9, PT, PT, R138, -0x61c88647, RZ ;  /* 0x9e3779b98a097810 */ /* 0x000fe20007ffe0ff */
        /* <DEDUP_REMOVED lines=8> */
[----:B------:R-:W-:-:S03]  /*4530*/  IADD3 R9, PT, PT, R138, 0x3c6ef372, RZ ;  /* 0x3c6ef3728a097810 */ /* 0x000fc60007ffe0ff */
[----:B------:R-:W-:Y:S01]  /*4540*/  IMAD.WIDE.U32 R10, R11, -0x326172a9, RZ ;  /* 0xcd9e8d570b0a7825 */ /* 0x000fe200078e00ff */
[----:B------:R-:W-:-:S04]  /*4550*/  LOP3.LUT R85, R85, R90, R89, 0x96, !PT ;  /* 0x0000005a55557212 */ /* 0x000fc800078e9659 */
[----:B------:R-:W-:Y:S01]  /*4560*/  LOP3.LUT R9, R9, R86, R11, 0x96, !PT ;  /* 0x0000005609097212 */ /* 0x000fe200078e960b */
[----:B------:R-:W-:Y:S01]  /*4570*/  IMAD.WIDE.U32 R86, R85, -0x326172a9, RZ ;  /* 0xcd9e8d5755567825 */ /* 0x000fe200078e00ff */
[----:B------:R-:W-:-:S03]  /*4580*/  IADD3 R85, PT, PT, R139, -0x126145ec, RZ ;  /* 0xed9eba148b557810 */ /* 0x000fc60007ffe0ff */
[----:B------:R-:W-:Y:S02]  /*4590*/  VIADD R11, R138, 0xdaa66d2b ;  /* 0xdaa66d2b8a0b7836 */ /* 0x000fe40000000000 */
[----:B------:R-:W-:-:S03]  /*45a0*/  IMAD.WIDE.U32 R90, R9, -0x2daee0ad, RZ ;  /* 0xd2511f53095a7825 */ /* 0x000fc600078e00ff */
[----:B------:R-:W-:Y:S01]  /*45b0*/  LOP3.LUT R11, R11, R10, R87, 0x96, !PT ;  /* 0x0000000a0b0b7212 */ /* 0x000fe200078e9657 */
        /* <DEDUP_REMOVED lines=15> */
[----:B------:R-:W-:Y:S01]  /*46b0*/  IADD3 R89, PT, PT, R138, 0x5384540f, RZ ;  /* 0x5384540f8a597810 */ /* 0x000fe20007ffe0ff */
[----:B------:R-:W-:Y:S01]  /*46c0*/  IMAD.MOV.U32 R85, RZ, RZ, R135 ;  /* 0x000000ffff557224 */ /* 0x000fe200078e0087 */
        /* <DEDUP_REMOVED lines=8> */
[----:B------:R-:W-:-:S03]  /*4750*/  IADD3 R9, PT, PT, R138, -0x700cb87f, RZ ;  /* 0x8ff347818a097810 */ /* 0x000fc60007ffe0ff */
[----:B------:R-:W-:Y:S01]  /*4760*/  IMAD.WIDE.U32 R10, R10, -0x326172a9, RZ ;  /* 0xcd9e8d570a0a7825 */ /* 0x000fe200078e00ff */
[----:B------:R-:W-:-:S04]  /*4770*/  LOP3.LUT R87, R87, R90, R89, 0x96, !PT ;  /* 0x0000005a57577212 */ /* 0x000fc800078e9659 */
[----:B------:R-:W-:Y:S01]  /*4780*/  LOP3.LUT R140, R5, R86, R11, 0x96, !PT ;  /* 0x00000056058c7212 */ /* 0x000fe200078e960b */
[----:B------:R-:W-:-:S04]  /*4790*/  IMAD.WIDE.U32 R86, R87, -0x326172a9, RZ ;  /* 0xcd9e8d5757567825 */ /* 0x000fc800078e00ff */
[----:B------:R-:W-:Y:S01]  /*47a0*/  IMAD.WIDE.U32 R140, R140, -0x2daee0ad, RZ ;  /* 0xd2511f538c8c7825 */ /* 0x000fe200078e00ff */
[----:B------:R-:W-:-:S03]  /*47b0*/  LOP3.LUT R10, R9, R10, R87, 0x96, !PT ;  /* 0x0000000a090a7212 */ /* 0x000fc600078e9657 */
[----:B------:R-:W-:Y:S01]  /*47c0*/  IMAD.MOV.U32 R87, RZ, RZ, RZ ;  /* 0x000000ffff577224 */ /* 0x000fe200078e00ff */
[----:B------:R-:W-:-:S07]  /*47d0*/  LOP3.LUT R9, R94, R88, R141, 0x96, !PT ;  /* 0x000000585e097212 */ /* 0x000fce00078e968d */
.L_x_1530:
[----:B------:R-:W-:Y:S05]  /*47e0*/  BSYNC.RECONVERGENT B1 ;  /* 0x0000000000017941 */ /* 0x000fea0003800200 */
.L_x_1529:
        /* <DEDUP_REMOVED lines=11> */
[----:B0-----:R-:W-:Y:S02]  /*48a0*/  FSETP.GTU.FTZ.AND P2, PT, R11, R146, PT ;  /* 0x000000920b00720b */ /* 0x001fe40003f5c000 */
[----:B------:R-:W-:Y:S02]  /*48b0*/  MOV R11, R86 ;  /* 0x00000056000b7202 */ /* 0x000fe40000000f00 */
        /* <DEDUP_REMOVED lines=13> */
.L_x_1536:
        /* <DEDUP_REMOVED lines=13> */
.L_x_1538:
[----:B------:R-:W-:Y:S05]  /*4a60*/  BSYNC.RECONVERGENT B2 ;  /* 0x0000000000027941 */ /* 0x000fea0003800200 */
.L_x_1537:
[----:B------:R-:W-:Y:S01]  /*4a70*/  IMAD.WIDE.U32 R10, R3, -0x326172a9, RZ ;  /* 0xcd9e8d57030a7825 */ /* 0x000fe200078e00ff */
[----:B------:R-:W-:Y:S02]  /*4a80*/  LOP3.LUT R86, R84, R91, R139, 0x96, !PT ;  /* 0x0000005b54567212 */ /* 0x000fe400078e968b */
[----:B------:R-:W-:Y:S02]  /*4a90*/  IADD3 R9, PT, PT, R138, -0x61c88647, RZ ;  /* 0x9e3779b98a097810 */ /* 0x000fe40007ffe0ff */
        /* <DEDUP_REMOVED lines=16> */
[C---:B------:R-:W-:Y:S01]  /*4ba0*/  VIADD R9, R139.reuse, 0x32370b8f ;  /* 0x32370b8f8b097836 */ /* 0x040fe20000000000 */
[----:B------:R-:W-:-:S04]  /*4bb0*/  IADD3 R87, PT, PT, R139, -0x126145ec, RZ ;  /* 0xed9eba148b577810 */ /* 0x000fc80007ffe0ff */
        /* <DEDUP_REMOVED lines=13> */
[----:B------:R-:W-:-:S04]  /*4c90*/  LOP3.LUT R87, R145, R88, R91, 0x96, !PT ;  /* 0x0000005891577212 */ /* 0x000fc800078e965b */
[----:B------:R-:W-:Y:S01]  /*4ca0*/  LOP3.LUT R9, R9, R86, R11, 0x96, !PT ;  /* 0x0000005609097212 */ /* 0x000fe200078e960b */
[----:B------:R-:W-:Y:S01]  /*4cb0*/  IMAD.WIDE.U32 R86, R87, -0x326172a9, RZ ;  /* 0xcd9e8d5757567825 */ /* 0x000fe200078e00ff */
[----:B------:R-:W-:-:S03]  /*4cc0*/  IADD3 R11, PT, PT, R138, 0x5384540f, RZ ;  /* 0x5384540f8a0b7810 */ /* 0x000fc60007ffe0ff */
[----:B------:R-:W-:Y:S01]  /*4cd0*/  IMAD.WIDE.U32 R88, R9, -0x2daee0ad, RZ ;  /* 0xd2511f5309587825 */ /* 0x000fe200078e00ff */
[----:B------:R-:W-:-:S03]  /*4ce0*/  LOP3.LUT R11, R11, R10, R87, 0x96, !PT ;  /* 0x0000000a0b0b7212 */ /* 0x000fc600078e9657 */
[C---:B------:R-:W-:Y:S02]  /*4cf0*/  VIADD R9, R139.reuse, 0x1fd5c5a3 ;  /* 0x1fd5c5a38b097836 */ /* 0x040fe40000000000 */
[----:B------:R-:W-:-:S03]  /*4d00*/  VIADD R87, R139, 0xdb3d7428 ;  /* 0xdb3d74288b577836 */ /* 0x000fc60000000000 */
[----:B------:R-:W-:Y:S01]  /*4d10*/  LOP3.LUT R9, R9, R90, R89, 0x96, !PT ;  /* 0x0000005a09097212 */ /* 0x000fe200078e9659 */
[----:B------:R-:W-:-:S04]  /*4d20*/  IMAD.WIDE.U32 R90, R11, -0x2daee0ad, RZ ;  /* 0xd2511f530b5a7825 */ /* 0x000fc800078e00ff */
[----:B------:R-:W-:Y:S01]  /*4d30*/  IMAD.WIDE.U32 R10, R9, -0x326172a9, RZ ;  /* 0xcd9e8d57090a7825 */ /* 0x000fe200078e00ff */
[----:B------:R-:W-:Y:S02]  /*4d40*/  LOP3.LUT R87, R87, R88, R91, 0x96, !PT ;  /* 0x0000005857577212 */ /* 0x000fe400078e965b */
[----:B------:R-:W-:Y:S02]  /*4d50*/  IADD3 R9, PT, PT, R138, -0x700cb87f, RZ ;  /* 0x8ff347818a097810 */ /* 0x000fe40007ffe0ff */
[----:B------:R-:W-:Y:S01]  /*4d60*/  LOP3.LUT R88, R5, R86, R11, 0x96, !PT ;  /* 0x0000005605587212 */ /* 0x000fe200078e960b */
[----:B------:R-:W-:-:S04]  /*4d70*/  IMAD.WIDE.U32 R86, R87, -0x326172a9, RZ ;  /* 0xcd9e8d5757567825 */ /* 0x000fc800078e00ff */
[----:B------:R-:W-:Y:S01]  /*4d80*/  IMAD.WIDE.U32 R88, R88, -0x2daee0ad, RZ ;  /* 0xd2511f5358587825 */ /* 0x000fe200078e00ff */
[----:B------:R-:W-:-:S03]  /*4d90*/  LOP3.LUT R10, R9, R10, R87, 0x96, !PT ;  /* 0x0000000a090a7212 */ /* 0x000fc600078e9657 */
[----:B------:R-:W-:Y:S01]  /*4da0*/  IMAD.MOV.U32 R11, RZ, RZ, R140 ;  /* 0x000000ffff0b7224 */ /* 0x000fe200078e008c */
[----:B------:R-:W-:Y:S01]  /*4db0*/  LOP3.LUT R9, R94, R90, R89, 0x96, !PT ;  /* 0x0000005a5e097212 */ /* 0x000fe200078e9659 */
[----:B------:R-:W-:Y:S02]  /*4dc0*/  HFMA2 R89, -RZ, RZ, 0, 0 ;  /* 0x00000000ff597431 */ /* 0x000fe400000001ff */
[----:B------:R-:W-:-:S07]  /*4dd0*/  IMAD.MOV.U32 R140, RZ, RZ, R88 ;  /* 0x000000ffff8c7224 */ /* 0x000fce00078e0058 */
.L_x_1535:
[----:B------:R-:W-:Y:S05]  /*4de0*/  BSYNC.RECONVERGENT B1 ;  /* 0x0000000000017941 */ /* 0x000fea0003800200 */
.L_x_1534:
        /* <DEDUP_REMOVED lines=9> */
[----:B------:R-:W-:-:S03]  /*4e80*/  SEL R87, RZ, 0x1, P2 ;  /* 0x00000001ff577807 */ /* 0x000fc60001000000 */
[----:B------:R-:W-:-:S04]  /*4e90*/  FADD.FTZ R11, R85, R88 ;  /* 0x00000058550b7221 */ /* 0x000fc80000010000 */
[----:B------:R-:W-:Y:S01]  /*4ea0*/  @P1 FADD.FTZ R85, R90, R11 ;  /* 0x0000000b5a551221 */ /* 0x000fe20000010000 */
[----:B------:R-:W-:Y:S01]  /*4eb0*/  @!P1 MOV R85, R11 ;  /* 0x0000000b00559202 */ /* 0x000fe20000000f00 */
[----:B------:R-:W-:Y:S02]  /*4ec0*/  IMAD.MOV.U32 R90, RZ, RZ, 0x2 ;  /* 0x00000002ff5a7424 */ /* 0x000fe400078e00ff */
[----:B------:R-:W-:Y:S01]  /*4ed0*/  IMAD.MOV.U32 R11, RZ, RZ, R86 ;  /* 0x000000ffff0b7224 */ /* 0x000fe200078e0056 */
        /* <DEDUP_REMOVED lines=10> */
.L_x_1541:
        /* <DEDUP_REMOVED lines=13> */
.L_x_1543:
[----:B------:R-:W-:Y:S05]  /*5050*/  BSYNC.RECONVERGENT B2 ;  /* 0x0000000000027941 */ /* 0x000fea0003800200 */
.L_x_1542:
        /* <DEDUP_REMOVED lines=24> */
[----:B------:R-:W-:Y:S02]  /*51e0*/  IADD3 R9, PT, PT, R138, 0x78dde6e4, RZ ;  /* 0x78dde6e48a097810 */ /* 0x000fe40007ffe0ff */
[----:B------:R-:W-:Y:S02]  /*51f0*/  LOP3.LUT R89, R89, R92, R91, 0x96, !PT ;  /* 0x0000005c59597212 */ /* 0x000fe400078e965b */
[----:B------:R-:W-:-:S03]  /*5200*/  LOP3.LUT R9, R9, R88, R11, 0x96, !PT ;  /* 0x0000005809097212 */ /* 0x000fc600078e960b */
        /* <DEDUP_REMOVED lines=24> */
[----:B------:R-:W-:Y:S01]  /*5390*/  MOV R86, R92 ;  /* 0x0000005c00567202 */ /* 0x000fe20000000f00 */
[----:B------:R-:W-:Y:S01]  /*53a0*/  IMAD.MOV.U32 R11, RZ, RZ, R140 ;  /* 0x000000ffff0b7224 */ /* 0x000fe200078e008c */
[----:B------:R-:W-:Y:S01]  /*53b0*/  LOP3.LUT R9, R94, R90, R89, 0x96, !PT ;  /* 0x0000005a5e097212 */ /* 0x000fe200078e9659 */
[----:B------:R-:W-:Y:S02]  /*53c0*/  HFMA2 R90, -RZ, RZ, 0, 0 ;  /* 0x00000000ff5a7431 */ /* 0x000fe400000001ff */
[----:B------:R-:W-:-:S07]  /*53d0*/  IMAD.MOV.U32 R140, RZ, RZ, R88 ;  /* 0x000000ffff8c7224 */ /* 0x000fce00078e0058 */
.L_x_1540:
[----:B------:R-:W-:Y:S05]  /*53e0*/  BSYNC.RECONVERGENT B1 ;  /* 0x0000000000017941 */ /* 0x000fea0003800200 */
.L_x_1539:
[----:B------:R-:W-:Y:S01]  /*53f0*/  I2FP.F32.U32 R88, R11 ;  /* 0x0000000b00587245 */ /* 0x000fe20000201000 */
[----:B------:R-:W-:Y:S01]  /*5400*/  IMAD.U32 R89, R76, 0x10000, RZ ;  /* 0x000100004c597824 */ /* 0x000fe200078e00ff */
[----:B------:R-:W-:Y:S01]  /*5410*/  ISETP.NE.AND P3, PT, R90, 0x1, PT ;  /* 0x000000015a00780c */ /* 0x000fe20003f65270 */
[----:B------:R-:W-:Y:S01]  /*5420*/  BSSY.RECONVERGENT B1, `(.L_x_1544) ;  /* 0x0000059000017945 */ /* 0x000fe20003800200 */
[----:B------:R-:W-:Y:S01]  /*5430*/  LOP3.LUT R8, R8, 0xfffffff7, RZ, 0xc0, !PT ;  /* 0xfffffff708087812 */ /* 0x000fe200078ec0ff */
[----:B------:R-:W-:Y:S01]  /*5440*/  FFMA.FTZ R11, R88, R149, 1.1641532182693481445e-10 ;  /* 0x2f000000580b7423 */ /* 0x000fe20000010095 */
[----:B------:R-:W-:Y:S01]  /*5450*/  FMUL.FTZ R76, R89, R148 ;  /* 0x00000094594c7220 */ /* 0x000fe20000410000 */
[----:B------:R-:W-:-:S03]  /*5460*/  IMAD.MOV.U32 R91, RZ, RZ, 0x2 ;  /* 0x00000002ff5b7424 */ /* 0x000fc600078e00ff */
[----:B------:R-:W-:Y:S02]  /*5470*/  FSETP.GTU.FTZ.AND P2, PT, R11, R146, PT ;  /* 0x000000920b00720b */ /* 0x000fe40003f5c000 */
[----:B------:R-:W-:Y:S02]  /*5480*/  MOV R11, R86 ;  /* 0x00000056000b7202 */ /* 0x000fe40000000f00 */
        /* <DEDUP_REMOVED lines=12> */
.L_x_1546:
        /* <DEDUP_REMOVED lines=13> */
.L_x_1548:
[----:B------:R-:W-:Y:S05]  /*5620*/  BSYNC.RECONVERGENT B2 ;  /* 0x0000000000027941 */ /* 0x000fea0003800200 */
.L_x_1547:
        /* <DEDUP_REMOVED lines=46> */
[----:B------:R-:W-:Y:S01]  /*5910*/  IADD3 R9, PT, PT, R138, -0x700cb87f, RZ ;  /* 0x8ff347818a097810 */ /* 0x000fe20007ffe0ff */
[----:B------:R-:W-:Y:S01]  /*5920*/  IMAD.MOV.U32 R91, RZ, RZ, RZ ;  /* 0x000000ffff5b7224 */ /* 0x000fe200078e00ff */
[----:B------:R-:W-:Y:S01]  /*5930*/  LOP3.LUT R88, R5, R88, R11, 0x96, !PT ;  /* 0x0000005805587212 */ /* 0x000fe200078e960b */
[----:B------:R-:W-:-:S04]  /*5940*/  IMAD.WIDE.U32 R92, R92, -0x326172a9, RZ ;  /* 0xcd9e8d575c5c7825 */ /* 0x000fc800078e00ff */
[----:B------:R-:W-:Y:S01]  /*5950*/  IMAD.WIDE.U32 R88, R88, -0x2daee0ad, RZ ;  /* 0xd2511f5358587825 */ /* 0x000fe200078e00ff */
[----:B------:R-:W-:-:S03]  /*5960*/  LOP3.LUT R10, R9, R10, R93, 0x96, !PT ;  /* 0x0000000a090a7212 */ /* 0x000fc600078e965d */
[----:B------:R-:W-:Y:S01]  /*5970*/  IMAD.MOV.U32 R11, RZ, RZ, R140 ;  /* 0x000000ffff0b7224 */ /* 0x000fe200078e008c */
[----:B------:R-:W-:Y:S01]  /*5980*/  LOP3.LUT R9, R94, R90, R89, 0x96, !PT ;  /* 0x0000005a5e097212 */ /* 0x000fe200078e9659 */
[----:B------:R-:W-:Y:S01]  /*5990*/  IMAD.MOV.U32 R86, RZ, RZ, R92 ;  /* 0x000000ffff567224 */ /* 0x000fe200078e005c */
[----:B------:R-:W-:-:S07]  /*59a0*/  MOV R140, R88 ;  /* 0x00000058008c7202 */ /* 0x000fce0000000f00 */
.L_x_1545:
[----:B------:R-:W-:Y:S05]  /*59b0*/  BSYNC.RECONVERGENT B1 ;  /* 0x0000000000017941 */ /* 0x000fea0003800200 */
.L_x_1544:
[----:B------:R-:W-:Y:S01]  /*59c0*/  I2FP.F32.U32 R88, R11 ;  /* 0x0000000b00587245 */ /* 0x000fe20000201000 */
[----:B------:R-:W-:Y:S01]  /*59d0*/  BSSY.RECONVERGENT B1, `(.L_x_1549) ;  /* 0x0000060000017945 */ /* 0x000fe20003800200 */
[----:B------:R-:W-:Y:S01]  /*59e0*/  PRMT R11, R32, 0x7632, R11 ;  /* 0x00007632200b7816 */ /* 0x000fe2000000000b */
[----:B------:R-:W-:Y:S01]  /*59f0*/  IMAD.MOV.U32 R90, RZ, RZ, 0x2 ;  /* 0x00000002ff5a7424 */ /* 0x000fe200078e00ff */
[----:B------:R-:W-:-:S03]  /*5a00*/  ISETP.NE.AND P3, PT, R91, 0x1, PT ;  /* 0x000000015b00780c */ /* 0x000fc60003f65270 */
        /* <DEDUP_REMOVED lines=22> */
.L_x_1551:
        /* <DEDUP_REMOVED lines=13> */
.L_x_1553:
[----:B------:R-:W-:Y:S05]  /*5c40*/  BSYNC.RECONVERGENT B2 ;  /* 0x0000000000027941 */ /* 0x000fea0003800200 */
.L_x_1552:
        /* <DEDUP_REMOVED lines=34> */
[----:B------:R-:W-:-:S03]  /*5e70*/  LOP3.LUT R91, R145, R136, R93, 0x96, !PT ;  /* 0x00000088915b7212 */ /* 0x000fc600078e965d */
[----:B------:R-:W-:Y:S01]  /*5e80*/  VIADD R89, R139, 0xdb3d7428 ;  /* 0xdb3d74288b597836 */ /* 0x000fe20000000000 */
[----:B------:R-:W-:Y:S01]  /*5e90*/  LOP3.LUT R9, R9, R90, R11, 0x96, !PT ;  /* 0x0000005a09097212 */ /* 0x000fe200078e960b */
        /* <DEDUP_REMOVED lines=15> */
[----:B------:R-:W-:Y:S01]  /*5f90*/  MOV R140, R90 ;  /* 0x0000005a008c7202 */ /* 0x000fe20000000f00 */
[----:B------:R-:W-:Y:S01]  /*5fa0*/  IMAD.MOV.U32 R86, RZ, RZ, R136 ;  /* 0x000000ffff567224 */ /* 0x000fe200078e0088 */
[----:B------:R-:W-:Y:S01]  /*5fb0*/  LOP3.LUT R9, R94, R92, R91, 0x96, !PT ;  /* 0x0000005c5e097212 */ /* 0x000fe200078e965b */
[----:B------:R-:W-:-:S07]  /*5fc0*/  IMAD.MOV.U32 R90, RZ, RZ, RZ ;  /* 0x000000ffff5a7224 */ /* 0x000fce00078e00ff */
.L_x_1550:
[----:B------:R-:W-:Y:S05]  /*5fd0*/  BSYNC.RECONVERGENT B1 ;  /* 0x0000000000017941 */ /* 0x000fea0003800200 */
.L_x_1549:
[----:B------:R-:W-:Y:S01]  /*5fe0*/  I2FP.F32.U32 R76, R11 ;  /* 0x0000000b004c7245 */ /* 0x000fe20000201000 */
[----:B------:R-:W-:Y:S01]  /*5ff0*/  IMAD.U32 R89, R77, 0x10000, RZ ;  /* 0x000100004d597824 */ /* 0x000fe200078e00ff */
        /* <DEDUP_REMOVED lines=21> */
.L_x_1556:
        /* <DEDUP_REMOVED lines=13> */
.L_x_1558:
[----:B------:R-:W-:Y:S05]  /*6220*/  BSYNC.RECONVERGENT B2 ;  /* 0x0000000000027941 */ /* 0x000fea0003800200 */
.L_x_1557:
        /* <DEDUP_REMOVED lines=46> */
[----:B------:R-:W-:Y:S01]  /*6510*/  VIADD R9, R138, 0x8ff34781 ;  /* 0x8ff347818a097836 */ /* 0x000fe20000000000 */
[----:B------:R-:W-:Y:S01]  /*6520*/  LOP3.LUT R76, R5, R76, R11, 0x96, !PT ;  /* 0x0000004c054c7212 */ /* 0x000fe200078e960b */
[----:B------:R-:W-:Y:S01]  /*6530*/  IMAD.WIDE.U32 R92, R92, -0x326172a9, RZ ;  /* 0xcd9e8d575c5c7825 */ /* 0x000fe200078e00ff */
[----:B------:R-:W-:-:S03]  /*6540*/  MOV R11, R140 ;  /* 0x0000008c000b7202 */ /* 0x000fc60000000f00 */
[----:B------:R-:W-:Y:S01]  /*6550*/  IMAD.WIDE.U32 R76, R76, -0x2daee0ad, RZ ;  /* 0xd2511f534c4c7825 */ /* 0x000fe200078e00ff */
[----:B------:R-:W-:-:S03]  /*6560*/  LOP3.LUT R10, R9, R10, R93, 0x96, !PT ;  /* 0x0000000a090a7212 */ /* 0x000fc600078e965d */
[----:B------:R-:W-:Y:S01]  /*6570*/  IMAD.MOV.U32 R86, RZ, RZ, R92 ;  /* 0x000000ffff567224 */ /* 0x000fe200078e005c */
[----:B------:R-:W-:Y:S01]  /*6580*/  LOP3.LUT R9, R94, R90, R77, 0x96, !PT ;  /* 0x0000005a5e097212 */ /* 0x000fe200078e964d */
[----:B------:R-:W-:Y:S02]  /*6590*/  IMAD.MOV.U32 R140, RZ, RZ, R76 ;  /* 0x000000ffff8c7224 */ /* 0x000fe400078e004c */
[----:B------:R-:W-:-:S07]  /*65a0*/  IMAD.MOV.U32 R91, RZ, RZ, RZ ;  /* 0x000000ffff5b7224 */ /* 0x000fce00078e00ff */
.L_x_1555:
[----:B------:R-:W-:Y:S05]  /*65b0*/  BSYNC.RECONVERGENT B1 ;  /* 0x0000000000017941 */ /* 0x000fea0003800200 */
.L_x_1554:
[----:B------:R-:W-:Y:S01]  /*65c0*/  I2FP.F32.U32 R76, R11 ;  /* 0x0000000b004c7245 */ /* 0x000fe20000201000 */
[----:B------:R-:W-:Y:S01]  /*65d0*/  @P1 IMAD.U32 R100, R29, 0x10000, RZ ;  /* 0x000100001d641824 */ /* 0x000fe200078e00ff */
[----:B------:R-:W-:Y:S01]  /*65e0*/  SHF.L.U32 R77, R33, 0x10, RZ ;  /* 0x00000010214d7819 */ /* 0x000fe200000006ff */
[----:B------:R-:W-:Y:S02]  /*65f0*/  BSSY.RECONVERGENT B1, `(.L_x_1559) ;  /* 0x000005c000017945 */ /* 0x000fe40003800200 */
[----:B------:R-:W-:Y:S02]  /*6600*/  FFMA.FTZ R11, R76, R149, 1.1641532182693481445e-10 ;  /* 0x2f0000004c0b7423 */ /* 0x000fe40000010095 */
[----:B------:R-:W-:-:S03]  /*6610*/  FMUL.FTZ R77, R77, R148 ;  /* 0x000000944d4d7220 */ /* 0x000fc60000410000 */
[----:B------:R-:W-:-:S04]  /*6620*/  FSETP.GTU.FTZ.AND P2, PT, R11, R146, PT ;  /* 0x000000920b00720b */ /* 0x000fc80003f5c000 */
[----:B------:R-:W-:Y:S01]  /*6630*/  FSEL R76, R77, RZ, !P2 ;  /* 0x000000ff4d4c7208 */ /* 0x000fe20005000000 */
[----:B------:R-:W-:-:S04]  /*6640*/  HFMA2 R77, -RZ, RZ, 0, 1.1920928955078125e-07 ;  /* 0x00000002ff4d7431 */ /* 0x000fc800000001ff */
[----:B------:R-:W-:Y:S01]  /*6650*/  FADD.FTZ R11, R89, R76 ;  /* 0x0000004c590b7221 */ /* 0x000fe20000010000 */
[----:B------:R-:W-:Y:S02]  /*6660*/  SEL R89, RZ, 0x1, P2 ;  /* 0x00000001ff597807 */ /* 0x000fe40001000000 */
[----:B------:R-:W-:Y:S01]  /*6670*/  ISETP.NE.AND P2, PT, R91, 0x1, PT ;  /* 0x000000015b00780c */ /* 0x000fe20003f45270 */
[--C-:B------:R-:W-:Y:S01]  /*6680*/  @P1 FADD.FTZ R100, R100, R11.reuse ;  /* 0x0000000b64641221 */ /* 0x100fe20000010000 */
        /* <DEDUP_REMOVED lines=12> */
.L_x_1561:
        /* <DEDUP_REMOVED lines=13> */
.L_x_1563:
[----:B------:R-:W-:Y:S05]  /*6820*/  BSYNC.RECONVERGENT B2 ;  /* 0x0000000000027941 */ /* 0x000fea0003800200 */
.L_x_1562:
        /* <DEDUP_REMOVED lines=56> */
.L_x_1560:
[----:B------:R-:W-:Y:S05]  /*6bb0*/  BSYNC.RECONVERGENT B1 ;  /* 0x0000000000017941 */ /* 0x000fea0003800200 */
.L_x_1559:
[----:B------:R-:W-:Y:S01]  /*6bc0*/  I2FP.F32.U32 R76, R11 ;  /* 0x0000000b004c7245 */ /* 0x000fe20000201000 */
[----:B------:R-:W-:Y:S01]  /*6bd0*/  BSSY.RECONVERGENT B1, `(.L_x_1564) ;  /* 0x000005b000017945 */ /* 0x000fe20003800200 */
[----:B------:R-:W-:Y:S01]  /*6be0*/  SHF.L.U32 R109, R109, 0x10, RZ ;  /* 0x000000106d6d7819 */ /* 0x000fe200000006ff */
[----:B------:R-:W-:Y:S01]  /*6bf0*/  IMAD.MOV.U32 R91, RZ, RZ, 0x2 ;  /* 0x00000002ff5b7424 */ /* 0x000fe200078e00ff */
[----:B------:R-:W-:Y:S01]  /*6c00*/  LOP3.LUT R8, R8, 0xfffffffd, RZ, 0xc0, !PT ;  /* 0xfffffffd08087812 */ /* 0x000fe200078ec0ff */
[----:B------:R-:W-:Y:S02]  /*6c10*/  FFMA.FTZ R11, R76, R149, 1.1641532182693481445e-10 ;  /* 0x2f0000004c0b7423 */ /* 0x000fe40000010095 */
[----:B------:R-:W-:-:S03]  /*6c20*/  FMUL.FTZ R109, R109, R148 ;  /* 0x000000946d6d7220 */ /* 0x000fc60000410000 */
        /* <DEDUP_REMOVED lines=15> */
.L_x_1566:
        /* <DEDUP_REMOVED lines=13> */
.L_x_1568:
[----:B------:R-:W-:Y:S05]  /*6df0*/  BSYNC.RECONVERGENT B2 ;  /* 0x0000000000027941 */ /* 0x000fea0003800200 */
.L_x_1567:
        /* <DEDUP_REMOVED lines=46> */
[----:B------:R-:W-:Y:S02]  /*70e0*/  HFMA2 R91, -RZ, RZ, 0, 0 ;  /* 0x00000000ff5b7431 */ /* 0x000fe400000001ff */
        /* <DEDUP_REMOVED lines=8> */
[----:B------:R-:W-:-:S07]  /*7170*/  IMAD.MOV.U32 R140, RZ, RZ, R76 ;  /* 0x000000ffff8c7224 */ /* 0x000fce00078e004c */
.L_x_1565:
[----:B------:R-:W-:Y:S05]  /*7180*/  BSYNC.RECONVERGENT B1 ;  /* 0x0000000000017941 */ /* 0x000fea0003800200 */
.L_x_1564:
[----:B------:R-:W-:Y:S01]  /*7190*/  I2FP.F32.U32 R76, R11 ;  /* 0x0000000b004c7245 */ /* 0x000fe20000201000 */
[----:B------:R-:W-:Y:S01]  /*71a0*/  BSSY.RECONVERGENT B1, `(.L_x_1569) ;  /* 0x0000060000017945 */ /* 0x000fe20003800200 */
[----:B------:R-:W-:-:S05]  /*71b0*/  PRMT R11, R33, 0x7632, R11 ;  /* 0x00007632210b7816 */ /* 0x000fca000000000b */
        /* <DEDUP_REMOVED lines=9> */
[----:B------:R-:W-:Y:S01]  /*7250*/  FADD.FTZ R11, R109, R92 ;  /* 0x0000005c6d0b7221 */ /* 0x000fe20000010000 */
[----:B------:R-:W-:-:S03]  /*7260*/  IMAD.MOV.U32 R92, RZ, RZ, 0x2 ;  /* 0x00000002ff5c7424 */ /* 0x000fc600078e00ff */
        /* <DEDUP_REMOVED lines=13> */
.L_x_1571:
        /* <DEDUP_REMOVED lines=13> */
.L_x_1573:
[----:B------:R-:W-:Y:S05]  /*7410*/  BSYNC.RECONVERGENT B2 ;  /* 0x0000000000027941 */ /* 0x000fea0003800200 */
.L_x_1572:
        /* <DEDUP_REMOVED lines=56> */
.L_x_1570:
[----:B------:R-:W-:Y:S05]  /*77a0*/  BSYNC.RECONVERGENT B1 ;  /* 0x0000000000017941 */ /* 0x000fea0003800200 */
.L_x_1569:
        /* <DEDUP_REMOVED lines=21> */
.L_x_1576:
        /* <DEDUP_REMOVED lines=13> */
.L_x_1578:
[----:B------:R-:W-:Y:S05]  /*79d0*/  BSYNC.RECONVERGENT B2 ;  /* 0x0000000000027941 */ /* 0x000fea0003800200 */
.L_x_1577:
        /* <DEDUP_REMOVED lines=56> */
.L_x_1575:
[----:B------:R-:W-:Y:S05]  /*7d60*/  BSYNC.RECONVERGENT B1 ;  /* 0x0000000000017941 */ /* 0x000fea0003800200 */
.L_x_1574:
        /* <DEDUP_REMOVED lines=26> */
.L_x_1581:
        /* <DEDUP_REMOVED lines=13> */
.L_x_1583:
[----:B------:R-:W-:Y:S05]  /*7fe0*/  BSYNC.RECONVERGENT B2 ;  /* 0x0000000000027941 */ /* 0x000fea0003800200 */
.L_x_1582:
        /* <DEDUP_REMOVED lines=56> */
.L_x_1580:
[----:B------:R-:W-:Y:S05]  /*8370*/  BSYNC.RECONVERGENT B1 ;  /* 0x0000000000017941 */ /* 0x000fea0003800200 */
.L_x_1579:
        /* <DEDUP_REMOVED lines=20> */
.L_x_1586:
        /* <DEDUP_REMOVED lines=13> */
.L_x_1588:
[----:B------:R-:W-:Y:S05]  /*8590*/  BSYNC.RECONVERGENT B2 ;  /* 0x0000000000027941 */ /* 0x000fea0003800200 */
.L_x_1587:
        /* <DEDUP_REMOVED lines=51> */
[----:B------:R-:W-:Y:S01]  /*88d0*/  IMAD.MOV.U32 R86, RZ, RZ, R136 ;  /* 0x000000ffff567224 */ /* 0x000fe200078e0088 */
[----:B------:R-:W-:Y:S01]  /*88e0*/  LOP3.LUT R9, R94, R92, R77, 0x96, !PT ;  /* 0x0000005c5e097212 */ /* 0x000fe200078e964d */
[----:B------:R-:W-:Y:S01]  /*88f0*/  IMAD.MOV.U32 R93, RZ, RZ, RZ ;  /* 0x000000ffff5d7224 */ /* 0x000fe200078e00ff */
[----:B------:R-:W-:Y:S01]  /*8900*/  MOV R92, R140 ;  /* 0x0000008c005c7202 */ /* 0x000fe20000000f00 */
[----:B------:R-:W-:-:S07]  /*8910*/  IMAD.MOV.U32 R140, RZ, RZ, R76 ;  /* 0x000000ffff8c7224 */ /* 0x000fce00078e004c */
.L_x_1585:
[----:B------:R-:W-:Y:S05]  /*8920*/  BSYNC.RECONVERGENT B1 ;  /* 0x0000000000017941 */ /* 0x000fea0003800200 */
.L_x_1584:
        /* <DEDUP_REMOVED lines=15> */
[----:B------:R-:W-:Y:S02]  /*8a20*/  HFMA2 R78, -RZ, RZ, 0, 1.1920928955078125e-07 ;  /* 0x00000002ff4e7431 */ /* 0x000fe400000001ff */
[----:B------:R-:W-:Y:S01]  /*8a30*/  IMAD.MOV.U32 R11, RZ, RZ, R86 ;  /* 0x000000ffff0b7224 */ /* 0x000fe200078e0056 */
        /* <DEDUP_REMOVED lines=10> */
.L_x_1591:
        /* <DEDUP_REMOVED lines=13> */
.L_x_1593:
[----:B------:R-:W-:Y:S05]  /*8bb0*/  BSYNC.RECONVERGENT B2 ;  /* 0x0000000000027941 */ /* 0x000fea0003800200 */
.L_x_1592:
        /* <DEDUP_REMOVED lines=8> */
[----:B------:R-:W-:Y:S02]  /*8c40*/  VIADD R11, R139, 0xbb67ae85 ;  /* 0xbb67ae858b0b7836 */ /* 0x000fe40000000000 */
[----:B------:R-:W-:-:S03]  /*8c50*/  IMAD.MOV.U32 R78, RZ, RZ, RZ ;  /* 0x000000ffff4e7224 */ /* 0x000fc600078e00ff */
        /* <DEDUP_REMOVED lines=45> */
[----:B------:R-:W-:-:S07]  /*8f30*/  IMAD.MOV.U32 R140, RZ, RZ, R76 ;  /* 0x000000ffff8c7224 */ /* 0x000fce00078e004c */
.L_x_1590:
[----:B------:R-:W-:Y:S05]  /*8f40*/  BSYNC.RECONVERGENT B1 ;  /* 0x0000000000017941 */ /* 0x000fea0003800200 */
.L_x_1589:
        /* <DEDUP_REMOVED lines=21> */
.L_x_1596:
        /* <DEDUP_REMOVED lines=13> */
.L_x_1598:
[----:B------:R-:W-:Y:S05]  /*9170*/  BSYNC.RECONVERGENT B2 ;  /* 0x0000000000027941 */ /* 0x000fea0003800200 */
.L_x_1597:
        /* <DEDUP_REMOVED lines=52> */
[----:B------:R-:W-:Y:S02]  /*94c0*/  MOV R86, R136 ;  /* 0x0000008800567202 */ /* 0x000fe40000000f00 */
[----:B------:R-:W-:Y:S01]  /*94d0*/  LOP3.LUT R9, R94, R78, R77, 0x96, !PT ;  /* 0x0000004e5e097212 */ /* 0x000fe200078e964d */
[----:B------:R-:W-:Y:S02]  /*94e0*/  IMAD.MOV.U32 R77, RZ, RZ, R140 ;  /* 0x000000ffff4d7224 */ /* 0x000fe400078e008c */
[----:B------:R-:W-:-:S07]  /*94f0*/  IMAD.MOV.U32 R140, RZ, RZ, R76 ;  /* 0x000000ffff8c7224 */ /* 0x000fce00078e004c */
.L_x_1595:
[----:B------:R-:W-:Y:S05]  /*9500*/  BSYNC.RECONVERGENT B1 ;  /* 0x0000000000017941 */ /* 0x000fea0003800200 */
.L_x_1594:
        /* <DEDUP_REMOVED lines=8> */
[----:B------:R-:W-:Y:S01]  /*9590*/  FSEL R76, R77, RZ, !P5 ;  /* 0x000000ff4d4c7208 */ /* 0x000fe20006800000 */
[----:B------:R-:W-:Y:S01]  /*95a0*/  IMAD.MOV.U32 R77, RZ, RZ, R86 ;  /* 0x000000ffff4d7224 */ /* 0x000fe200078e0056 */
        /* <DEDUP_REMOVED lines=16> */
.L_x_1601:
        /* <DEDUP_REMOVED lines=13> */
.L_x_1603:
[----:B------:R-:W-:Y:S05]  /*9780*/  BSYNC.RECONVERGENT B2 ;  /* 0x0000000000027941 */ /* 0x000fea0003800200 */
.L_x_1602:
        /* <DEDUP_REMOVED lines=52> */
[----:B------:R-:W-:Y:S01]  /*9ad0*/  HFMA2 R136, -RZ, RZ, 0, 0 ;  /* 0x00000000ff887431 */ /* 0x000fe200000001ff */
[----:B------:R-:W-:Y:S01]  /*9ae0*/  LOP3.LUT R9, R94, R78, R77, 0x96, !PT ;  /* 0x0000004e5e097212 */ /* 0x000fe200078e964d */
[----:B------:R-:W-:Y:S02]  /*9af0*/  IMAD.MOV.U32 R77, RZ, RZ, R140 ;  /* 0x000000ffff4d7224 */ /* 0x000fe400078e008c */
[----:B------:R-:W-:-:S07]  /*9b00*/  IMAD.MOV.U32 R140, RZ, RZ, R76 ;  /* 0x000000ffff8c7224 */ /* 0x000fce00078e004c */
.L_x_1600:
[----:B------:R-:W-:Y:S05]  /*9b10*/  BSYNC.RECONVERGENT B1 ;  /* 0x0000000000017941 */ /* 0x000fea0003800200 */
.L_x_1599:
        /* <DEDUP_REMOVED lines=20> */
.L_x_1606:
        /* <DEDUP_REMOVED lines=15> */
.L_x_1608:
[----:B------:R-:W-:Y:S05]  /*9d50*/  BSYNC.RECONVERGENT B2 ;  /* 0x0000000000027941 */ /* 0x000fea0003800200 */
.L_x_1607:
        /* <DEDUP_REMOVED lines=40> */
[----:B------:R-:W-:Y:S02]  /*9fe0*/  VIADD R9, R139, 0x1fd5c5a3 ;  /* 0x1fd5c5a38b097836 */ /* 0x000fe40000000000 */
[----:B------:R-:W-:-:S03]  /*9ff0*/  IMAD.WIDE.U32 R78, R79, -0x2daee0ad, RZ ;  /* 0xd2511f534f4e7825 */ /* 0x000fc600078e00ff */
[----:B------:R-:W-:Y:S01]  /*a000*/  LOP3.LUT R136, R9, R136, R77, 0x96, !PT ;  /* 0x0000008809887212 */ /* 0x000fe200078e964d */
[----:B------:R-:W-:Y:S02]  /*a010*/  VIADD R9, R139, 0xdb3d7428 ;  /* 0xdb3d74288b097836 */ /* 0x000fe40000000000 */
[----:B------:R-:W-:Y:S02]  /*a020*/  IMAD.MOV.U32 R11, RZ, RZ, RZ ;  /* 0x000000ffff0b7224 */ /* 0x000fe400078e00ff */
[----:B------:R-:W-:Y:S01]  /*a030*/  IMAD.WIDE.U32 R136, R136, -0x326172a9, RZ ;  /* 0xcd9e8d5788887825 */ /* 0x000fe200078e00ff */
[----:B------:R-:W-:-:S04]  /*a040*/  LOP3.LUT R9, R9, R76, R79, 0x96, !PT ;  /* 0x0000004c09097212 */ /* 0x000fc800078e964f */
        /* <DEDUP_REMOVED lines=9> */
.L_x_1605:
[----:B------:R-:W-:Y:S05]  /*a0e0*/  BSYNC.RECONVERGENT B1 ;  /* 0x0000000000017941 */ /* 0x000fea0003800200 */
.L_x_1604:
[----:B------:R-:W-:Y:S02]  /*a0f0*/  I2FP.F32.U32 R76, R78 ;  /* 0x0000004e004c7245 */ /* 0x000fe40000201000 */
[----:B------:R-:W-:Y:S02]  /*a100*/  PRMT R77, R35, 0x7632, R77 ;  /* 0x00007632234d7816 */ /* 0x000fe4000000004d */
[----:B------:R-:W-:Y:S01]  /*a110*/  PRMT R78, R150, 0x5410, R151 ;  /* 0x00005410964e7816 */ /* 0x000fe20000000097 */
        /* <DEDUP_REMOVED lines=10> */
[----:B------:R-:W-:-:S03]  /*a1c0*/  PRMT R77, R143, 0x5410, R142 ;  /* 0x000054108f4d7816 */ /* 0x000fc6000000008e */
[----:B------:R-:W-:Y:S01]  /*a1d0*/  @P1 FADD.FTZ R129, R152, R129 ;  /* 0x0000008198811221 */ /* 0x000fe20000010000 */
[----:B------:R-:W-:-:S05]  /*a1e0*/  @!P1 IMAD.MOV.U32 R129, RZ, RZ, R152 ;  /* 0x000000ffff819224 */ /* 0x000fca00078e0098 */
[----:B------:R-:W-:-:S04]  /*a1f0*/  F2FP.BF16.F32.PACK_AB R79, RZ, R129 ;  /* 0x00000081ff4f723e */ /* 0x000fc800000010ff */
[----:B------:R-:W-:-:S07]  /*a200*/  PRMT R79, R144, 0x5410, R79 ;  /* 0x00005410904f7816 */ /* 0x000fce000000004f */
.L_x_1528:
        /* <DEDUP_REMOVED lines=43> */
.L_x_1609:
[----:B------:R-:W-:Y:S01]  /*a4c0*/  MOV R135, R140 ;  /* 0x0000008c00877202 */ /* 0x000fe20000000f00 */
[----:B0-----:R-:W-:-:S07]  /*a4d0*/  VIADD R136, R134, 0x20 ;  /* 0x0000002086887836 */ /* 0x001fce0000000000 */
.L_x_1486:
[----:B------:R-:W-:Y:S05]  /*a4e0*/  BSYNC.RECONVERGENT B0 ;  /* 0x0000000000007941 */ /* 0x000fea0003800200 */
.L_x_1485:
        /* <DEDUP_REMOVED lines=21> */
[C---:B------:R-:W-:Y:S01]  /*a640*/  VIADD R147, R139.reuse, 0xa9066899 ;  /* 0xa90668998b937836 */ /* 0x040fe20000000000 */
[----:B------:R-:W-:Y:S01]  /*a650*/  IADD3 R145, PT, PT, R139, 0x646e171e, RZ ;  /* 0x646e171e8b917810 */ /* 0x000fe20007ffe0ff */
[----:B0-----:R-:W-:Y:S01]  /*a660*/  VIADD R143, R138, 0x1715609d ;  /* 0x1715609d8a8f7836 */ /* 0x001fe20000000000 */
[----:B------:R-:W-:Y:S01]  /*a670*/  MOV R87, R86 ;  /* 0x0000005600577202 */ /* 0x000fe20000000f00 */
[----:B------:R-:W-:Y:S02]  /*a680*/  IMAD.MOV.U32 R89, RZ, RZ, 0x2 ;  /* 0x00000002ff597424 */ /* 0x000fe400078e00ff */
[----:B------:R-:W-:-:S05]  /*a690*/  IMAD.MOV.U32 R142, RZ, RZ, R135 ;  /* 0x000000ffff8e7224 */ /* 0x000fca00078e0087 */
        /* <DEDUP_REMOVED lines=11> */
.L_x_1615:
        /* <DEDUP_REMOVED lines=13> */
.L_x_1617:
[----:B------:R-:W-:Y:S05]  /*a820*/  BSYNC.RECONVERGENT B2 ;  /* 0x0000000000027941 */ /* 0x000fea0003800200 */
.L_x_1616:
        /* <DEDUP_REMOVED lines=35> */
[----:B------:R-:W-:Y:S02]  /*aa60*/  IADD3 R91, PT, PT, R138, 0x5384540f, RZ ;  /* 0x5384540f8a5b7810 */ /* 0x000fe40007ffe0ff */
        /* <DEDUP_REMOVED lines=14> */
[----:B------:R-:W-:Y:S02]  /*ab50*/  LOP3.LUT R10, R9, R10, R87, 0x96, !PT ;  /* 0x0000000a090a7212 */ /* 0x000fe400078e9657 */
[----:B------:R-:W-:Y:S01]  /*ab60*/  MOV R87, R135 ;  /* 0x0000008700577202 */ /* 0x000fe20000000f00 */
[----:B------:R-:W-:Y:S02]  /*ab70*/  VIADD R11, R139, 0x96a522ad ;  /* 0x96a522ad8b0b7836 */ /* 0x000fe40000000000 */
[----:B------:R-:W-:-:S03]  /*ab80*/  IMAD.MOV.U32 R142, RZ, RZ, R88 ;  /* 0x000000ffff8e7224 */ /* 0x000fc600078e0058 */
[----:B------:R-:W-:Y:S01]  /*ab90*/  LOP3.LUT R9, R11, R90, R89, 0x96, !PT ;  /* 0x0000005a0b097212 */ /* 0x000fe200078e9659 */
[----:B------:R-:W-:-:S07]  /*aba0*/  IMAD.MOV.U32 R89, RZ, RZ, RZ ;  /* 0x000000ffff597224 */ /* 0x000fce00078e00ff */
.L_x_1614:
[----:B------:R-:W-:Y:S05]  /*abb0*/  BSYNC.RECONVERGENT B1 ;  /* 0x0000000000017941 */ /* 0x000fea0003800200 */
.L_x_1613:
[----:B------:R-:W0:Y:S01]  /*abc0*/  LDC R149, c[0x0][0x404] ;  /* 0x00010100ff957b82 */ /* 0x000e220000000800 */
[----:B------:R-:W-:Y:S01]  /*abd0*/  I2FP.F32.U32 R11, R87 ;  /* 0x00000057000b7245 */ /* 0x000fe20000201000 */
[----:B------:R-:W-:Y:S01]  /*abe0*/  IMAD.MOV.U32 R130, RZ, RZ, 0x2f800000 ;  /* 0x2f800000ff827424 */ /* 0x000fe200078e00ff */
[----:B------:R-:W-:Y:S01]  /*abf0*/  ISETP.NE.AND P3, PT, R89, 0x1, PT ;  /* 0x000000015900780c */ /* 0x000fe20003f65270 */
[----:B------:R-:W-:Y:S01]  /*ac00*/  BSSY.RECONVERGENT B1, `(.L_x_1618) ;  /* 0x000005c000017945 */ /* 0x000fe20003800200 */
[----:B------:R-:W-:Y:S01]  /*ac10*/  LOP3.LUT R8, R8, 0xffffffef, RZ, 0xc0, !PT ;  /* 0xffffffef08087812 */ /* 0x000fe200078ec0ff */
[----:B------:R-:W-:Y:S01]  /*ac20*/  FFMA.FTZ R88, R11, R130, 1.1641532182693481445e-10 ;  /* 0x2f0000000b587423 */ /* 0x000fe20000010082 */
[C---:B-----5:R-:W-:Y:S01]  /*ac30*/  SHF.L.U32 R11, R76.reuse, 0x10, RZ ;  /* 0x000000104c0b7819 */ /* 0x060fe200000006ff */
[----:B------:R-:W1:Y:S01]  /*ac40*/  LDC R148, c[0x0][0x408] ;  /* 0x00010200ff947b82 */ /* 0x000e620000000800 */
[----:B------:R-:W-:Y:S01]  /*ac50*/  PRMT R76, R76, 0x7632, R76 ;  /* 0x000076324c4c7816 */ /* 0x000fe2000000004c */
[----:B------:R-:W-:-:S02]  /*ac60*/  IMAD.MOV.U32 R90, RZ, RZ, 0x2 ;  /* 0x00000002ff5a7424 */ /* 0x000fc400078e00ff */
[----:B------:R-:W-:Y:S01]  /*ac70*/  IMAD.MOV.U32 R87, RZ, RZ, R86 ;  /* 0x000000ffff577224 */ /* 0x000fe200078e0056 */
[----:B0-----:R-:W-:-:S04]  /*ac80*/  FSETP.GTU.FTZ.AND P2, PT, R88, R149, PT ;  /* 0x000000955800720b */ /* 0x001fc80003f5c000 */
        /* <DEDUP_REMOVED lines=13> */
.L_x_1620:
        /* <DEDUP_REMOVED lines=13> */
.L_x_1622:
[----:B------:R-:W-:Y:S05]  /*ae30*/  BSYNC.RECONVERGENT B2 ;  /* 0x0000000000027941 */ /* 0x000fea0003800200 */
.L_x_1621:
        /* <DEDUP_REMOVED lines=54> */
[----:B------:R-:W-:Y:S02]  /*b1a0*/  HFMA2 R90, -RZ, RZ, 0, 0 ;  /* 0x00000000ff5a7431 */ /* 0x000fe400000001ff */
[----:B------:R-:W-:-:S07]  /*b1b0*/  IMAD.MOV.U32 R142, RZ, RZ, R88 ;  /* 0x000000ffff8e7224 */ /* 0x000fce00078e0058 */
.L_x_1619:
[----:B------:R-:W-:Y:S05]  /*b1c0*/  BSYNC.RECONVERGENT B1 ;  /* 0x0000000000017941 */ /* 0x000fea0003800200 */
.L_x_1618:
[----:B------:R-:W-:Y:S01]  /*b1d0*/  I2FP.F32.U32 R11, R87 ;  /* 0x00000057000b7245 */ /* 0x000fe20000201000 */
[----:B------:R-:W-:Y:S01]  /*b1e0*/  IMAD.U32 R87, R32, 0x10000, RZ ;  /* 0x0001000020577824 */ /* 0x000fe200078e00ff */
[----:B------:R-:W-:Y:S01]  /*b1f0*/  ISETP.NE.AND P3, PT, R90, 0x1, PT ;  /* 0x000000015a00780c */ /* 0x000fe20003f65270 */
[----:B------:R-:W-:Y:S01]  /*b200*/  @P1 IMAD.U32 R95, R28, 0x10000, RZ ;  /* 0x000100001c5f1824 */ /* 0x000fe200078e00ff */
[----:B------:R-:W-:Y:S01]  /*b210*/  BSSY.RECONVERGENT B1, `(.L_x_1623) ;  /* 0x000005c000017945 */ /* 0x000fe20003800200 */
[----:B------:R-:W-:Y:S01]  /*b220*/  FFMA.FTZ R88, R11, R130, 1.1641532182693481445e-10 ;  /* 0x2f0000000b587423 */ /* 0x000fe20000010082 */
[----:B------:R-:W-:-:S04]  /*b230*/  FMUL.FTZ R11, R87, R148 ;  /* 0x00000094570b7220 */ /* 0x000fc80000410000 */
[----:B------:R-:W-:Y:S01]  /*b240*/  FSETP.GTU.FTZ.AND P2, PT, R88, R149, PT ;  /* 0x000000955800720b */ /* 0x000fe20003f5c000 */
[----:B------:R-:W-:-:S03]  /*b250*/  IMAD.MOV.U32 R88, RZ, RZ, 0x2 ;  /* 0x00000002ff587424 */ /* 0x000fc600078e00ff */
        /* <DEDUP_REMOVED lines=16> */
.L_x_1625:
        /* <DEDUP_REMOVED lines=13> */
.L_x_1627:
[----:B------:R-:W-:Y:S05]  /*b430*/  BSYNC.RECONVERGENT B2 ;  /* 0x0000000000027941 */ /* 0x000fea0003800200 */
.L_x_1626:
        /* <DEDUP_REMOVED lines=57> */
.L_x_1624:
[----:B------:R-:W-:Y:S05]  /*b7d0*/  BSYNC.RECONVERGENT B1 ;  /* 0x0000000000017941 */ /* 0x000fea0003800200 */
.L_x_1623:
[----:B------:R-:W-:Y:S01]  /*b7e0*/  I2FP.F32.U32 R11, R11 ;  /* 0x0000000b000b7245 */ /* 0x000fe20000201000 */
[----:B------:R-:W-:Y:S01]  /*b7f0*/  IMAD.U32 R89, R76, 0x10000, RZ ;  /* 0x000100004c597824 */ /* 0x000fe200078e00ff */
[----:B------:R-:W-:Y:S01]  /*b800*/  ISETP.NE.AND P2, PT, R88, 0x1, PT ;  /* 0x000000015800780c */ /* 0x000fe20003f45270 */
[----:B------:R-:W-:Y:S01]  /*b810*/  BSSY.RECONVERGENT B1, `(.L_x_1628) ;  /* 0x000005a000017945 */ /* 0x000fe20003800200 */
[----:B------:R-:W-:Y:S01]  /*b820*/  LOP3.LUT R8, R8, 0xfffffff7, RZ, 0xc0, !PT ;  /* 0xfffffff708087812 */ /* 0x000fe200078ec0ff */
[----:B------:R-:W-:Y:S01]  /*b830*/  FFMA.FTZ R76, R11, R130, 1.1641532182693481445e-10 ;  /* 0x2f0000000b4c7423 */ /* 0x000fe20000010082 */
[----:B------:R-:W-:Y:S01]  /*b840*/  FMUL.FTZ R89, R89, R148 ;  /* 0x0000009459597220 */ /* 0x000fe20000410000 */
[----:B------:R-:W-:Y:S02]  /*b850*/  HFMA2 R90, -RZ, RZ, 0, 1.1920928955078125e-07 ;  /* 0x00000002ff5a7431 */ /* 0x000fe400000001ff */
[----:B------:R-:W-:Y:S01]  /*b860*/  IMAD.MOV.U32 R11, RZ, RZ, R86 ;  /* 0x000000ffff0b7224 */ /* 0x000fe200078e0056 */
        /* <DEDUP_REMOVED lines=13> */
.L_x_1630:
        /* <DEDUP_REMOVED lines=13> */
.L_x_1632:
[----:B------:R-:W-:Y:S05]  /*ba10*/  BSYNC.RECONVERGENT B2 ;  /* 0x0000000000027941 */ /* 0x000fea0003800200 */
.L_x_1631:
        /* <DEDUP_REMOVED lines=52> */
[----:B------:R-:W-:-:S05]  /*bd60*/  VIADD R11, R139, 0x96a522ad ;  /* 0x96a522ad8b0b7836 */ /* 0x000fca0000000000 */
[----:B------:R-:W-:Y:S01]  /*bd70*/  LOP3.LUT R9, R11, R90, R89, 0x96, !PT ;  /* 0x0000005a0b097212 */ /* 0x000fe200078e9659 */
[----:B------:R-:W-:Y:S02]  /*bd80*/  HFMA2 R90, -RZ, RZ, 0, 0 ;  /* 0x00000000ff5a7431 */ /* 0x000fe400000001ff */
[----:B------:R-:W-:Y:S02]  /*bd90*/  IMAD.MOV.U32 R11, RZ, RZ, R142 ;  /* 0x000000ffff0b7224 */ /* 0x000fe400078e008e */
[----:B------:R-:W-:-:S07]  /*bda0*/  IMAD.MOV.U32 R142, RZ, RZ, R88 ;  /* 0x000000ffff8e7224 */ /* 0x000fce00078e0058 */
.L_x_1629:
[----:B------:R-:W-:Y:S05]  /*bdb0*/  BSYNC.RECONVERGENT B1 ;  /* 0x0000000000017941 */ /* 0x000fea0003800200 */
.L_x_1628:
[----:B------:R-:W-:Y:S01]  /*bdc0*/  PRMT R88, R32, 0x7632, R88 ;  /* 0x0000763220587816 */ /* 0x000fe20000000058 */
[----:B------:R-:W-:Y:S01]  /*bdd0*/  BSSY.RECONVERGENT B1, `(.L_x_1633) ;  /* 0x0000061000017945 */ /* 0x000fe20003800200 */
[----:B------:R-:W-:Y:S01]  /*bde0*/  I2FP.F32.U32 R11, R11 ;  /* 0x0000000b000b7245 */ /* 0x000fe20000201000 */
[----:B------:R-:W-:Y:S02]  /*bdf0*/  IMAD.MOV.U32 R91, RZ, RZ, 0x2 ;  /* 0x00000002ff5b7424 */ /* 0x000fe400078e00ff */
[----:B------:R-:W-:Y:S02]  /*be00*/  IMAD.U32 R89, R88, 0x10000, RZ ;  /* 0x0001000058597824 */ /* 0x000fe400078e00ff */
[----:B------:R-:W-:Y:S01]  /*be10*/  FFMA.FTZ R88, R11, R130, 1.1641532182693481445e-10 ;  /* 0x2f0000000b587423 */ /* 0x000fe20000010082 */
[----:B------:R-:W-:Y:S01]  /*be20*/  @P1 PRMT R11, R28, 0x7632, R11 ;  /* 0x000076321c0b1816 */ /* 0x000fe2000000000b */
[----:B------:R-:W-:-:S03]  /*be30*/  FMUL.FTZ R89, R89, R148 ;  /* 0x0000009459597220 */ /* 0x000fc60000410000 */
        /* <DEDUP_REMOVED lines=19> */
.L_x_1635:
        /* <DEDUP_REMOVED lines=13> */
.L_x_1637:
[----:B------:R-:W-:Y:S05]  /*c040*/  BSYNC.RECONVERGENT B2 ;  /* 0x0000000000027941 */ /* 0x000fea0003800200 */
.L_x_1636:
        /* <DEDUP_REMOVED lines=38> */
[----:B------:R-:W-:Y:S02]  /*c2b0*/  VIADD R11, R138, 0x5384540f ;  /* 0x5384540f8a0b7836 */ /* 0x000fe40000000000 */
        /* <DEDUP_REMOVED lines=18> */
.L_x_1634:
[----:B------:R-:W-:Y:S05]  /*c3e0*/  BSYNC.RECONVERGENT B1 ;  /* 0x0000000000017941 */ /* 0x000fea0003800200 */
.L_x_1633:
[----:B------:R-:W-:Y:S01]  /*c3f0*/  I2FP.F32.U32 R11, R11 ;  /* 0x0000000b000b7245 */ /* 0x000fe20000201000 */
[----:B------:R-:W-:Y:S01]  /*c400*/  IMAD.U32 R89, R77, 0x10000, RZ ;  /* 0x000100004d597824 */ /* 0x000fe200078e00ff */
[----:B------:R-:W-:Y:S01]  /*c410*/  LOP3.LUT R8, R8, 0xfffffffb, RZ, 0xc0, !PT ;  /* 0xfffffffb08087812 */ /* 0x000fe200078ec0ff */
        /* <DEDUP_REMOVED lines=20> */
.L_x_1640:
        /* <DEDUP_REMOVED lines=13> */
.L_x_1642:
[----:B------:R-:W-:Y:S05]  /*c630*/  BSYNC.RECONVERGENT B2 ;  /* 0x0000000000027941 */ /* 0x000fea0003800200 */
.L_x_1641:
        /* <DEDUP_REMOVED lines=57> */
.L_x_1639:
[----:B------:R-:W-:Y:S05]  /*c9d0*/  BSYNC.RECONVERGENT B1 ;  /* 0x0000000000017941 */ /* 0x000fea0003800200 */
.L_x_1638:
        /* <DEDUP_REMOVED lines=26> */
.L_x_1645:
        /* <DEDUP_REMOVED lines=13> */
.L_x_1647:
[----:B------:R-:W-:Y:S05]  /*cc50*/  BSYNC.RECONVERGENT B2 ;  /* 0x0000000000027941 */ /* 0x000fea0003800200 */
.L_x_1646:
        /* <DEDUP_REMOVED lines=57> */
.L_x_1644:
[----:B------:R-:W-:Y:S05]  /*cff0*/  BSYNC.RECONVERGENT B1 ;  /* 0x0000000000017941 */ /* 0x000fea0003800200 */
.L_x_1643:
        /* <DEDUP_REMOVED lines=22> */
.L_x_1650:
        /* <DEDUP_REMOVED lines=13> */
.L_x_1652:
[----:B------:R-:W-:Y:S05]  /*d230*/  BSYNC.RECONVERGENT B2 ;  /* 0x0000000000027941 */ /* 0x000fea0003800200 */
.L_x_1651:
        /* <DEDUP_REMOVED lines=52> */
[----:B------:R-:W-:Y:S02]  /*d580*/  VIADD R11, R139, 0x96a522ad ;  /* 0x96a522ad8b0b7836 */ /* 0x000fe40000000000 */
[----:B------:R-:W-:-:S03]  /*d590*/  HFMA2 R92, -RZ, RZ, 0, 0 ;  /* 0x00000000ff5c7431 */ /* 0x000fc600000001ff */
[----:B------:R-:W-:Y:S01]  /*d5a0*/  LOP3.LUT R9, R11, R90, R77, 0x96, !PT ;  /* 0x0000005a0b097212 */ /* 0x000fe200078e964d */
[----:B------:R-:W-:Y:S02]  /*d5b0*/  IMAD.MOV.U32 R11, RZ, RZ, R142 ;  /* 0x000000ffff0b7224 */ /* 0x000fe400078e008e */
[----:B------:R-:W-:-:S07]  /*d5c0*/  IMAD.MOV.U32 R142, RZ, RZ, R76 ;  /* 0x000000ffff8e7224 */ /* 0x000fce00078e004c */
.L_x_1649:
[----:B------:R-:W-:Y:S05]  /*d5d0*/  BSYNC.RECONVERGENT B1 ;  /* 0x0000000000017941 */ /* 0x000fea0003800200 */
.L_x_1648:
        /* <DEDUP_REMOVED lines=27> */
.L_x_1655:
        /* <DEDUP_REMOVED lines=13> */
.L_x_1657:
[----:B------:R-:W-:Y:S05]  /*d860*/  BSYNC.RECONVERGENT B2 ;  /* 0x0000000000027941 */ /* 0x000fea0003800200 */
.L_x_1656:
        /* <DEDUP_REMOVED lines=57> */
.L_x_1654:
[----:B------:R-:W-:Y:S05]  /*dc00*/  BSYNC.RECONVERGENT B1 ;  /* 0x0000000000017941 */ /* 0x000fea0003800200 */
.L_x_1653:
        /* <DEDUP_REMOVED lines=21> */
.L_x_1660:
        /* <DEDUP_REMOVED lines=13> */
.L_x_1662:
[----:B------:R-:W-:Y:S05]  /*de30*/  BSYNC.RECONVERGENT B2 ;  /* 0x0000000000027941 */ /* 0x000fea0003800200 */
.L_x_1661:
        /* <DEDUP_REMOVED lines=57> */
.L_x_1659:
[----:B------:R-:W-:Y:S05]  /*e1d0*/  BSYNC.RECONVERGENT B1 ;  /* 0x0000000000017941 */ /* 0x000fea0003800200 */
.L_x_1658:
        /* <DEDUP_REMOVED lines=26> */
.L_x_1665:
        /* <DEDUP_REMOVED lines=13> */
.L_x_1667:
[----:B------:R-:W-:Y:S05]  /*e450*/  BSYNC.RECONVERGENT B2 ;  /* 0x0000000000027941 */ /* 0x000fea0003800200 */
.L_x_1666:
        /* <DEDUP_REMOVED lines=57> */
.L_x_1664:
[----:B------:R-:W-:Y:S05]  /*e7f0*/  BSYNC.RECONVERGENT B1 ;  /* 0x0000000000017941 */ /* 0x000fea0003800200 */
.L_x_1663:
        /* <DEDUP_REMOVED lines=20> */
.L_x_1670:
        /* <DEDUP_REMOVED lines=13> */
.L_x_1672:
[----:B------:R-:W-:Y:S05]  /*ea10*/  BSYNC.RECONVERGENT B2 ;  /* 0x0000000000027941 */ /* 0x000fea0003800200 */
.L_x_1671:
        /* <DEDUP_REMOVED lines=55> */
[----:B------:R-:W-:Y:S02]  /*ed90*/  IMAD.MOV.U32 R11, RZ, RZ, R142 ;  /* 0x000000ffff0b7224 */ /* 0x000fe400078e008e */
[----:B------:R-:W-:-:S07]  /*eda0*/  IMAD.MOV.U32 R142, RZ, RZ, R76 ;  /* 0x000000ffff8e7224 */ /* 0x000fce00078e004c */
.L_x_1669:
[----:B------:R-:W-:Y:S05]  /*edb0*/  BSYNC.RECONVERGENT B1 ;  /* 0x0000000000017941 */ /* 0x000fea0003800200 */
.L_x_1668:
        /* <DEDUP_REMOVED lines=15> */
[----:B------:R-:W-:Y:S02]  /*eeb0*/  IMAD.MOV.U32 R78, RZ, RZ, 0x2 ;  /* 0x00000002ff4e7424 */ /* 0x000fe400078e00ff */
[----:B------:R-:W-:Y:S01]  /*eec0*/  IMAD.MOV.U32 R11, RZ, RZ, R86 ;  /* 0x000000ffff0b7224 */ /* 0x000fe200078e0056 */
        /* <DEDUP_REMOVED lines=10> */
.L_x_1675:
        /* <DEDUP_REMOVED lines=13> */
.L_x_1677:
[----:B------:R-:W-:Y:S05]  /*f040*/  BSYNC.RECONVERGENT B2 ;  /* 0x0000000000027941 */ /* 0x000fea0003800200 */
.L_x_1676:
        /* <DEDUP_REMOVED lines=57> */
.L_x_1674:
[----:B------:R-:W-:Y:S05]  /*f3e0*/  BSYNC.RECONVERGENT B1 ;  /* 0x0000000000017941 */ /* 0x000fea0003800200 */
.L_x_1673:
[----:B------:R-:W-:Y:S01]  /*f3f0*/  I2FP.F32.U32 R11, R11 ;  /* 0x0000000b000b7245 */ /* 0x000fe20000201000 */
[C---:B------:R-:W-:Y:S01]  /*f400*/  IMAD.U32 R77, R79.reuse, 0x10000, RZ ;  /* 0x000100004f4d7824 */ /* 0x040fe200078e00ff */
        /* <DEDUP_REMOVED lines=19> */
.L_x_1680:
        /* <DEDUP_REMOVED lines=13> */
.L_x_1682:
[----:B------:R-:W-:Y:S05]  /*f610*/  BSYNC.RECONVERGENT B2 ;  /* 0x0000000000027941 */ /* 0x000fea0003800200 */
.L_x_1681:
        /* <DEDUP_REMOVED lines=57> */
.L_x_1679:
[----:B------:R-:W-:Y:S05]  /*f9b0*/  BSYNC.RECONVERGENT B1 ;  /* 0x0000000000017941 */ /* 0x000fea0003800200 */
.L_x_1678:
        /* <DEDUP_REMOVED lines=26> */
.L_x_1685:
        /* <DEDUP_REMOVED lines=13> */
.L_x_1687:
[----:B------:R-:W-:Y:S05]  /*fc30*/  BSYNC.RECONVERGENT B2 ;  /* 0x0000000000027941 */ /* 0x000fea0003800200 */
.L_x_1686:
        /* <DEDUP_REMOVED lines=57> */
.L_x_1684:
[----:B------:R-:W-:Y:S05]  /*ffd0*/  BSYNC.RECONVERGENT B1 ;  /* 0x0000000000017941 */ /* 0x000fea0003800200 */
.L_x_1683:
[----:B------:R-:W-:Y:S01]  /*ffe0*/  I2FP.F32.U32 R11, R77 ;  /* 0x0000004d000b7245 */ /* 0x000fe20000201000 */
[----:B------:R-:W-:Y:S01]  /*fff0*/  IMAD.U32 R77, R152, 0x10000, RZ ;  /* 0x00010000984d7824 */ /* 0x000fe200078e00ff */
[----:B------:R-:W-:Y:S01]  /*10000*/  ISETP.NE.AND P6, PT, R140, 0x1, PT ;  /* 0x000000018c00780c */ /* 0x000fe20003fc5270 */
[----:B------:R-:W-:Y:S01]  /*10010*/  BSSY.RECONVERGENT B1, `(.L_x_1688) ;  /* 0x000005a000017945 */ /* 0x000fe20003800200 */
[----:B------:R-:W-:Y:S02]  /*10020*/  IMAD.MOV.U32 R78, RZ, RZ, R86 ;  /* 0x000000ffff4e7224 */ /* 0x000fe400078e0056 */
[----:B------:R-:W-:Y:S01]  /*10030*/  FFMA.FTZ R76, R11, R130, 1.1641532182693481445e-10 ;  /* 0x2f0000000b4c7423 */ /* 0x000fe20000010082 */
[----:B------:R-:W-:Y:S01]  /*10040*/  FMUL.FTZ R77, R77, R148 ;  /* 0x000000944d4d7220 */ /* 0x000fe20000410000 */
[----:B------:R-:W-:-:S03]  /*10050*/  HFMA2 R11, -RZ, RZ, 0, 1.1920928955078125e-07 ;  /* 0x00000002ff0b7431 */ /* 0x000fc600000001ff */
        /* <DEDUP_REMOVED lines=12> */
.L_x_1690:
        /* <DEDUP_REMOVED lines=15> */
.L_x_1692:
[----:B------:R-:W-:Y:S05]  /*10210*/  BSYNC.RECONVERGENT B2 ;  /* 0x0000000000027941 */ /* 0x000fea0003800200 */
.L_x_1691:
        /* <DEDUP_REMOVED lines=40> */
[C---:B------:R-:W-:Y:S02]  /*104a0*/  VIADD R9, R139.reuse, 0x1fd5c5a3 ;  /* 0x1fd5c5a38b097836 */ /* 0x040fe40000000000 */
[----:B------:R-:W-:Y:S02]  /*104b0*/  VIADD R11, R139, 0x96a522ad ;  /* 0x96a522ad8b0b7836 */ /* 0x000fe40000000000 */
[----:B------:R-:W-:Y:S01]  /*104c0*/  IMAD.WIDE.U32 R78, R79, -0x2daee0ad, RZ ;  /* 0xd2511f534f4e7825 */ /* 0x000fe200078e00ff */
[----:B------:R-:W-:Y:S02]  /*104d0*/  LOP3.LUT R140, R9, R140, R77, 0x96, !PT ;  /* 0x0000008c098c7212 */ /* 0x000fe400078e964d */
[----:B------:R-:W-:-:S03]  /*104e0*/  IADD3 R9, PT, PT, R139, -0x24c28bd8, RZ ;  /* 0xdb3d74288b097810 */ /* 0x000fc60007ffe0ff */
[----:B------:R-:W-:Y:S01]  /*104f0*/  IMAD.WIDE.U32 R140, R140, -0x326172a9, RZ ;  /* 0xcd9e8d578c8c7825 */ /* 0x000fe200078e00ff */
[----:B------:R-:W-:-:S04]  /*10500*/  LOP3.LUT R9, R9, R76, R79, 0x96, !PT ;  /* 0x0000004c09097212 */ /* 0x000fc800078e964f */
[----:B------:R-:W-:Y:S01]  /*10510*/  LOP3.LUT R76, R5, R10, R141, 0x96, !PT ;  /* 0x0000000a054c7212 */ /* 0x000fe200078e968d */
[----:B------:R-:W-:-:S04]  /*10520*/  IMAD.WIDE.U32 R154, R9, -0x326172a9, RZ ;  /* 0xcd9e8d57099a7825 */ /* 0x000fc800078e00ff */
[----:B------:R-:W-:Y:S01]  /*10530*/  VIADD R9, R138, 0x8ff34781 ;  /* 0x8ff347818a097836 */ /* 0x000fe20000000000 */
[----:B------:R-:W-:Y:S01]  /*10540*/  MOV R86, R154 ;  /* 0x0000009a00567202 */ /* 0x000fe20000000f00 */
[----:B------:R-:W-:-:S03]  /*10550*/  IMAD.WIDE.U32 R76, R76, -0x2daee0ad, RZ ;  /* 0xd2511f534c4c7825 */ /* 0x000fc600078e00ff */
[----:B------:R-:W-:Y:S02]  /*10560*/  LOP3.LUT R10, R9, R140, R155, 0x96, !PT ;  /* 0x0000008c090a7212 */ /* 0x000fe400078e969b */
[----:B------:R-:W-:Y:S01]  /*10570*/  LOP3.LUT R9, R11, R78, R77, 0x96, !PT ;  /* 0x0000004e0b097212 */ /* 0x000fe200078e964d */
[----:B------:R-:W-:Y:S02]  /*10580*/  HFMA2 R11, -RZ, RZ, 0, 0 ;  /* 0x00000000ff0b7431 */ /* 0x000fe400000001ff */
[----:B------:R-:W-:Y:S02]  /*10590*/  IMAD.MOV.U32 R78, RZ, RZ, R142 ;  /* 0x000000ffff4e7224 */ /* 0x000fe400078e008e */
[----:B------:R-:W-:-:S07]  /*105a0*/  IMAD.MOV.U32 R142, RZ, RZ, R76 ;  /* 0x000000ffff8e7224 */ /* 0x000fce00078e004c */
.L_x_1689:
[----:B------:R-:W-:Y:S05]  /*105b0*/  BSYNC.RECONVERGENT B1 ;  /* 0x0000000000017941 */ /* 0x000fea0003800200 */
.L_x_1688:
[----:B------:R-:W-:Y:S02]  /*105c0*/  I2FP.F32.U32 R77, R78 ;  /* 0x0000004e004d7245 */ /* 0x000fe40000201000 */
[----:B------:R-:W-:Y:S02]  /*105d0*/  PRMT R76, R35, 0x7632, R76 ;  /* 0x00007632234c7816 */ /* 0x000fe4000000004c */
[----:B------:R-:W-:Y:S01]  /*105e0*/  PRMT R78, R151, 0x5410, R150 ;  /* 0x00005410974e7816 */ /* 0x000fe20000000096 */
[----:B------:R-:W-:Y:S02]  /*105f0*/  FFMA.FTZ R130, R77, R130, 1.1641532182693481445e-10 ;  /* 0x2f0000004d827423 */ /* 0x000fe40000010082 */
[----:B------:R-:W-:Y:S01]  /*10600*/  IMAD.U32 R79, R76, 0x10000, RZ ;  /* 0x000100004c4f7824 */ /* 0x000fe200078e00ff */
[----:B------:R-:W-:Y:S02]  /*10610*/  @P1 PRMT R76, R31, 0x7632, R76 ;  /* 0x000076321f4c1816 */ /* 0x000fe4000000004c */
[----:B------:R-:W-:Y:S01]  /*10620*/  FSETP.GTU.FTZ.AND P6, PT, R130, R149, PT ;  /* 0x000000958200720b */ /* 0x000fe20003fdc000 */
[----:B------:R-:W-:-:S02]  /*10630*/  FMUL.FTZ R79, R79, R148 ;  /* 0x000000944f4f7220 */ /* 0x000fc40000410000 */
[----:B------:R-:W-:Y:S01]  /*10640*/  @P1 IMAD.U32 R77, R76, 0x10000, RZ ;  /* 0x000100004c4d1824 */ /* 0x000fe200078e00ff */
[----:B------:R-:W-:Y:S02]  /*10650*/  SEL R76, RZ, 0x1, P6 ;  /* 0x00000001ff4c7807 */ /* 0x000fe40003000000 */
[----:B------:R-:W-:-:S05]  /*10660*/  FSEL R79, R79, RZ, !P6 ;  /* 0x000000ff4f4f7208 */ /* 0x000fca0007000000 */
[----:B------:R-:W-:-:S04]  /*10670*/  FADD.FTZ R152, R152, R79 ;  /* 0x0000004f98987221 */ /* 0x000fc80000010000 */
[----:B------:R-:W-:Y:S01]  /*10680*/  @P1 FADD.FTZ R130, R152, R77 ;  /* 0x0000004d98821221 */ /* 0x000fe20000010000 */
[----:B------:R-:W-:Y:S02]  /*10690*/  @!P1 MOV R130, R152 ;  /* 0x0000009800829202 */ /* 0x000fe40000000f00 */
[--C-:B------:R-:W-:Y:S02]  /*106a0*/  PRMT R77, R146, 0x5410, R94.reuse ;  /* 0x00005410924d7816 */ /* 0x100fe4000000005e */
[----:B------:R-:W-:Y:S02]  /*106b0*/  F2FP.BF16.F32.PACK_AB R79, RZ, R130 ;  /* 0x00000082ff4f723e */ /* 0x000fe400000010ff */
[----:B------:R-:W-:Y:S02]  /*106c0*/  PRMT R94, R76, 0x7610, R94 ;  /* 0x000076104c5e7816 */ /* 0x000fe4000000005e */
[----:B------:R-:W-:Y:S02]  /*106d0*/  PRMT R76, R135, 0x5410, R137 ;  /* 0x00005410874c7816 */ /* 0x000fe40000000089 */
[----:B------:R-:W-:Y:S01]  /*106e0*/  PRMT R79, R144, 0x5410, R79 ;  /* 0x00005410904f7816 */ /* 0x000fe2000000004f */
[----:B------:R-:W-:Y:S06]  /*106f0*/  BRA `(.L_x_1693) ;  /* 0x0000003000a47947 */ /* 0x000fec0003800000 */
.L_x_1612:
[----:B------:R-:W-:Y:S01]  /*10700*/  ISETP.NE.AND P2, PT, R11, 0x1, PT ;  /* 0x000000010b00780c */ /* 0x000fe20003f45270 */
[----:B------:R-:W-:Y:S01]  /*10710*/  BSSY.RECONVERGENT B1, `(.L_x_1694) ;  /* 0x0000058000017945 */ /* 0x000fe20003800200 */
[----:B------:R-:W-:Y:S01]  /*10720*/  IMAD.MOV.U32 R101, RZ, RZ, 0x2 ;  /* 0x00000002ff657424 */ /* 0x000fe200078e00ff */
[----:B0-----:R-:W-:Y:S01]  /*10730*/  MOV R142, R135 ;  /* 0x00000087008e7202 */ /* 0x001fe20000000f00 */
        /* <DEDUP_REMOVED lines=12> */
.L_x_1696:
        /* <DEDUP_REMOVED lines=13> */
.L_x_1698:
[----:B------:R-:W-:Y:S05]  /*108d0*/  BSYNC.RECONVERGENT B2 ;  /* 0x0000000000027941 */ /* 0x000fea0003800200 */
.L_x_1697:
[----:B------:R-:W-:Y:S01]  /*108e0*/  IMAD.WIDE.U32 R10, R3, -0x326172a9, RZ ;  /* 0xcd9e8d57030a7825 */ /* 0x000fe200078e00ff */
[----:B------:R-:W-:-:S03]  /*108f0*/  LOP3.LUT R142, R84, R141, R139, 0x96, !PT ;  /* 0x0000008d548e7212 */ /* 0x000fc600078e968b */
[----:B------:R-:W-:Y:S02]  /*10900*/  HFMA2 R101, -RZ, RZ, 0, 0 ;  /* 0x00000000ff657431 */ /* 0x000fe400000001ff */
        /* <DEDUP_REMOVED lines=55> */
[----:B------:R-:W-:-:S07]  /*10c80*/  IMAD.MOV.U32 R95, RZ, RZ, R135 ;  /* 0x000000ffff5f7224 */ /* 0x000fce00078e0087 */
.L_x_1695:
[----:B------:R-:W-:Y:S05]  /*10c90*/  BSYNC.RECONVERGENT B1 ;  /* 0x0000000000017941 */ /* 0x000fea0003800200 */
.L_x_1694:
        /* <DEDUP_REMOVED lines=10> */
[----:B------:R-:W-:-:S02]  /*10d40*/  IMAD.MOV.U32 R11, RZ, RZ, R86 ;  /* 0x000000ffff0b7224 */ /* 0x000fc400078e0056 */
[----:B0-----:R-:W-:Y:S01]  /*10d50*/  FMUL.FTZ R95, R95, R146 ;  /* 0x000000925f5f7220 */ /* 0x001fe20000410000 */
[----:B-1----:R-:W-:Y:S02]  /*10d60*/  FSETP.GTU.FTZ.AND P2, PT, R102, R145, PT ;  /* 0x000000916600720b */ /* 0x002fe40003f5c000 */
[----:B------:R-:W-:Y:S02]  /*10d70*/  @P1 SHF.L.U32 R102, R28, 0x10, RZ ;  /* 0x000000101c661819 */ /* 0x000fe400000006ff */
[----:B------:R-:W-:Y:S02]  /*10d80*/  FSEL R95, R95, RZ, !P2 ;  /* 0x000000ff5f5f7208 */ /* 0x000fe40005000000 */
        /* <DEDUP_REMOVED lines=14> */
.L_x_1701:
        /* <DEDUP_REMOVED lines=13> */
.L_x_1703:
[----:B------:R-:W-:Y:S05]  /*10f40*/  BSYNC.RECONVERGENT B2 ;  /* 0x0000000000027941 */ /* 0x000fea0003800200 */
.L_x_1702:
        /* <DEDUP_REMOVED lines=60> */
.L_x_1700:
[----:B------:R-:W-:Y:S05]  /*11310*/  BSYNC.RECONVERGENT B1 ;  /* 0x0000000000017941 */ /* 0x000fea0003800200 */
.L_x_1699:
        /* <DEDUP_REMOVED lines=10> */
[----:B------:R-:W-:Y:S01]  /*113c0*/  @P1 SHF.L.U32 R76, R11, 0x10, RZ ;  /* 0x000000100b4c1819 */ /* 0x000fe200000006ff */
[----:B------:R-:W-:Y:S01]  /*113d0*/  IMAD.MOV.U32 R11, RZ, RZ, R86 ;  /* 0x000000ffff0b7224 */ /* 0x000fe200078e0056 */
        /* <DEDUP_REMOVED lines=14> */
.L_x_1706:
        /* <DEDUP_REMOVED lines=13> */
.L_x_1708:
[----:B------:R-:W-:Y:S05]  /*11590*/  BSYNC.RECONVERGENT B2 ;  /* 0x0000000000027941 */ /* 0x000fea0003800200 */
.L_x_1707:
        /* <DEDUP_REMOVED lines=60> */
.L_x_1705:
[----:B------:R-:W-:Y:S05]  /*11960*/  BSYNC.RECONVERGENT B1 ;  /* 0x0000000000017941 */ /* 0x000fea0003800200 */
.L_x_1704:
[----:B------:R-:W-:Y:S01]  /*11970*/  I2FP.F32.U32 R11, R11 ;  /* 0x0000000b000b7245 */ /* 0x000fe20000201000 */
[----:B------:R-:W-:Y:S01]  /*11980*/  IMAD.U32 R111, R77, 0x10000, RZ ;  /* 0x000100004d6f7824 */ /* 0x000fe200078e00ff */
[----:B------:R-:W-:Y:S01]  /*11990*/  LOP3.LUT R8, R8, 0xfffffffb, RZ, 0xc0, !PT ;  /* 0xfffffffb08087812 */ /* 0x000fe200078ec0ff */
[----:B------:R-:W-:Y:S01]  /*119a0*/  BSSY.RECONVERGENT B1, `(.L_x_1709) ;  /* 0x0000061000017945 */ /* 0x000fe20003800200 */
[----:B------:R-:W-:Y:S02]  /*119b0*/  IMAD.MOV.U32 R121, RZ, RZ, 0x2 ;  /* 0x00000002ff797424 */ /* 0x000fe400078e00ff */
[----:B------:R-:W-:Y:S01]  /*119c0*/  FFMA.FTZ R76, R11, R130, 1.1641532182693481445e-10 ;  /* 0x2f0000000b4c7423 */ /* 0x000fe20000010082 */
[----:B------:R-:W-:Y:S01]  /*119d0*/  FMUL.FTZ R111, R111, R146 ;  /* 0x000000926f6f7220 */ /* 0x000fe20000410000 */
[----:B------:R-:W-:-:S03]  /*119e0*/  @P1 SHF.L.U32 R11, R29, 0x10, RZ ;  /* 0x000000101d0b1819 */ /* 0x000fc600000006ff */
[----:B------:R-:W-:-:S04]  /*119f0*/  FSETP.GTU.FTZ.AND P2, PT, R76, R145, PT ;  /* 0x000000914c00720b */ /* 0x000fc80003f5c000 */
[----:B------:R-:W-:Y:S02]  /*11a00*/  FSEL R102, R111, RZ, !P2 ;  /* 0x000000ff6f667208 */ /* 0x000fe40005000000 */
[----:B------:R-:W-:Y:S02]  /*11a10*/  PLOP3.LUT P3, PT, P2, PT, PT, 0x8, 0x80 ;  /* 0x000000000080781c */ /* 0x000fe4000176e170 */
[----:B------:R-:W-:Y:S01]  /*11a20*/  ISETP.NE.AND P2, PT, R112, 0x1, PT ;  /* 0x000000017000780c */ /* 0x000fe20003f45270 */
[----:B------:R-:W-:Y:S01]  /*11a30*/  @P1 FADD.FTZ R102, R11, R102 ;  /* 0x000000660b661221 */ /* 0x000fe20000010000 */
[----:B------:R-:W-:Y:S01]  /*11a40*/  PRMT R111, R77, 0x7632, R111 ;  /* 0x000076324d6f7816 */ /* 0x000fe2000000006f */
[----:B------:R-:W-:-:S03]  /*11a50*/  IMAD.MOV.U32 R11, RZ, RZ, R86 ;  /* 0x000000ffff0b7224 */ /* 0x000fc600078e0056 */
        /* <DEDUP_REMOVED lines=11> */
.L_x_1711:
        /* <DEDUP_REMOVED lines=13> */
.L_x_1713:
[----:B------:R-:W-:Y:S05]  /*11be0*/  BSYNC.RECONVERGENT B2 ;  /* 0x0000000000027941 */ /* 0x000fea0003800200 */
.L_x_1712:
        /* <DEDUP_REMOVED lines=60> */
.L_x_1710:
[----:B------:R-:W-:Y:S05]  /*11fb0*/  BSYNC.RECONVERGENT B1 ;  /* 0x0000000000017941 */ /* 0x000fea0003800200 */
.L_x_1709:
[----:B------:R-:W-:Y:S01]  /*11fc0*/  I2FP.F32.U32 R11, R11 ;  /* 0x0000000b000b7245 */ /* 0x000fe20000201000 */
[----:B------:R-:W-:Y:S01]  /*11fd0*/  IMAD.U32 R111, R111, 0x10000, RZ ;  /* 0x000100006f6f7824 */ /* 0x000fe200078e00ff */
[----:B------:R-:W-:Y:S01]  /*11fe0*/  @P1 PRMT R77, R29, 0x7632, R77 ;  /* 0x000076321d4d1816 */ /* 0x000fe2000000004d */
[----:B------:R-:W-:Y:S01]  /*11ff0*/  BSSY.RECONVERGENT B1, `(.L_x_1714) ;  /* 0x0000061000017945 */ /* 0x000fe20003800200 */
[----:B------:R-:W-:Y:S01]  /*12000*/  LOP3.LUT R8, R8, 0xfffffffd, RZ, 0xc0, !PT ;  /* 0xfffffffd08087812 */ /* 0x000fe200078ec0ff */
[----:B------:R-:W-:Y:S01]  /*12010*/  FFMA.FTZ R76, R11, R130, 1.1641532182693481445e-10 ;  /* 0x2f0000000b4c7423 */ /* 0x000fe20000010082 */
[----:B------:R-:W-:Y:S01]  /*12020*/  FMUL.FTZ R111, R111, R146 ;  /* 0x000000926f6f7220 */ /* 0x000fe20000410000 */
[----:B------:R-:W-:Y:S01]  /*12030*/  @P1 SHF.L.U32 R112, R77, 0x10, RZ ;  /* 0x000000104d701819 */ /* 0x000fe200000006ff */
[----:B------:R-:W-:Y:S02]  /*12040*/  IMAD.MOV.U32 R122, RZ, RZ, 0x2 ;  /* 0x00000002ff7a7424 */ /* 0x000fe400078e00ff */
[----:B------:R-:W-:Y:S01]  /*12050*/  FSETP.GTU.FTZ.AND P2, PT, R76, R145, PT ;  /* 0x000000914c00720b */ /* 0x000fe20003f5c000 */
        /* <DEDUP_REMOVED lines=16> */
.L_x_1716:
        /* <DEDUP_REMOVED lines=13> */
.L_x_1718:
[----:B------:R-:W-:Y:S05]  /*12230*/  BSYNC.RECONVERGENT B2 ;  /* 0x0000000000027941 */ /* 0x000fea0003800200 */
.L_x_1717:
        /* <DEDUP_REMOVED lines=60> */
.L_x_1715:
[----:B------:R-:W-:Y:S05]  /*12600*/  BSYNC.RECONVERGENT B1 ;  /* 0x0000000000017941 */ /* 0x000fea0003800200 */
.L_x_1714:
        /* <DEDUP_REMOVED lines=24> */
.L_x_1721:
        /* <DEDUP_REMOVED lines=13> */
.L_x_1723:
[----:B------:R-:W-:Y:S05]  /*12860*/  BSYNC.RECONVERGENT B2 ;  /* 0x0000000000027941 */ /* 0x000fea0003800200 */
.L_x_1722:
        /* <DEDUP_REMOVED lines=60> */
.L_x_1720:
[----:B------:R-:W-:Y:S05]  /*12c30*/  BSYNC.RECONVERGENT B1 ;  /* 0x0000000000017941 */ /* 0x000fea0003800200 */
.L_x_1719:
        /* <DEDUP_REMOVED lines=24> */
.L_x_1726:
        /* <DEDUP_REMOVED lines=13> */
.L_x_1728:
[----:B------:R-:W-:Y:S05]  /*12e90*/  BSYNC.RECONVERGENT B2 ;  /* 0x0000000000027941 */ /* 0x000fea0003800200 */
.L_x_1727:
        /* <DEDUP_REMOVED lines=60> */
.L_x_1725:
[----:B------:R-:W-:Y:S05]  /*13260*/  BSYNC.RECONVERGENT B1 ;  /* 0x0000000000017941 */ /* 0x000fea0003800200 */
.L_x_1724:
        /* <DEDUP_REMOVED lines=8> */
[----:B------:R-:W-:-:S04]  /*132f0*/  FSETP.GTU.FTZ.AND P4, PT, R76, R145, PT ;  /* 0x000000914c00720b */ /* 0x000fc80003f9c000 */
[----:B------:R-:W-:Y:S01]  /*13300*/  FSEL R122, R77, RZ, !P4 ;  /* 0x000000ff4d7a7208 */ /* 0x000fe20006000000 */
[----:B------:R-:W-:Y:S01]  /*13310*/  IMAD.MOV.U32 R77, RZ, RZ, R86 ;  /* 0x000000ffff4d7224 */ /* 0x000fe200078e0056 */
        /* <DEDUP_REMOVED lines=13> */
.L_x_1731:
        /* <DEDUP_REMOVED lines=13> */
.L_x_1733:
[----:B------:R-:W-:Y:S05]  /*134c0*/  BSYNC.RECONVERGENT B2 ;  /* 0x0000000000027941 */ /* 0x000fea0003800200 */
.L_x_1732:
        /* <DEDUP_REMOVED lines=60> */
.L_x_1730:
[----:B------:R-:W-:Y:S05]  /*13890*/  BSYNC.RECONVERGENT B1 ;  /* 0x0000000000017941 */ /* 0x000fea0003800200 */
.L_x_1729:
        /* <DEDUP_REMOVED lines=15> */
.L_x_1693:
        /* <DEDUP_REMOVED lines=43> */
.L_x_1734:
[----:B------:R-:W-:Y:S01]  /*13c40*/  IMAD.MOV.U32 R135, RZ, RZ, R142 ;  /* 0x000000ffff877224 */ /* 0x000fe200078e008e */
[----:B------:R-:W-:-:S07]  /*13c50*/  IADD3 R136, PT, PT, R136, 0x20, RZ ;  /* 0x0000002088887810 */ /* 0x000fce0007ffe0ff */
.L_x_1611:
[----:B------:R-:W-:Y:S05]  /*13c60*/  BSYNC.RECONVERGENT B0 ;  /* 0x0000000000007941 */ /* 0x000fea0003800200 */
.L_x_1610:
        /* <DEDUP_REMOVED lines=38> */
.L_x_1740:
        /* <DEDUP_REMOVED lines=13> */
.L_x_1742:
[----:B------:R-:W-:Y:S05]  /*13fa0*/  BSYNC.RECONVERGENT B2 ;  /* 0x0000000000027941 */ /* 0x000fea0003800200 */
.L_x_1741:
        /* <DEDUP_REMOVED lines=56> */
.L_x_1739:
[----:B------:R-:W-:Y:S05]  /*14330*/  BSYNC.RECONVERGENT B1 ;  /* 0x0000000000017941 */ /* 0x000fea0003800200 */
.L_x_1738:
        /* <DEDUP_REMOVED lines=9> */
[----:B------:R-:W-:Y:S01]  /*143d0*/  HFMA2 R91, -RZ, RZ, 0, 1.1920928955078125e-07 ;  /* 0x00000002ff5b7431 */ /* 0x000fe200000001ff */
[----:B------:R-:W-:Y:S01]  /*143e0*/  PRMT R76, R76, 0x7632, R76 ;  /* 0x000076324c4c7816 */ /* 0x000fe2000000004c */
[----:B0-----:R-:W-:Y:S01]  /*143f0*/  FMUL.FTZ R90, R90, R149 ;  /* 0x000000955a5a7220 */ /* 0x001fe20000410000 */
[----:B-1----:R-:W-:Y:S01]  /*14400*/  FSETP.GTU.FTZ.AND P3, PT, R11, R148, PT ;  /* 0x000000940b00720b */ /* 0x002fe20003f7c000 */
        /* <DEDUP_REMOVED lines=13> */
.L_x_1745:
        /* <DEDUP_REMOVED lines=13> */
.L_x_1747:
[----:B------:R-:W-:Y:S05]  /*145b0*/  BSYNC.RECONVERGENT B2 ;  /* 0x0000000000027941 */ /* 0x000fea0003800200 */
.L_x_1746:
        /* <DEDUP_REMOVED lines=53> */
[----:B------:R-:W-:Y:S02]  /*14910*/  LOP3.LUT R9, R11, R90, R89, 0x96, !PT ;  /* 0x0000005a0b097212 */ /* 0x000fe400078e9659 */
[----:B------:R-:W-:Y:S01]  /*14920*/  MOV R11, R142 ;  /* 0x0000008e000b7202 */ /* 0x000fe20000000f00 */
[----:B------:R-:W-:-:S07]  /*14930*/  IMAD.MOV.U32 R142, RZ, RZ, R88 ;  /* 0x000000ffff8e7224 */ /* 0x000fce00078e0058 */
.L_x_1744:
[----:B------:R-:W-:Y:S05]  /*14940*/  BSYNC.RECONVERGENT B1 ;  /* 0x0000000000017941 */ /* 0x000fea0003800200 */
.L_x_1743:
[----:B------:R-:W-:Y:S01]  /*14950*/  I2FP.F32.U32 R88, R11 ;  /* 0x0000000b00587245 */ /* 0x000fe20000201000 */
[----:B------:R-:W-:Y:S01]  /*14960*/  @P1 IMAD.U32 R87, R28, 0x10000, RZ ;  /* 0x000100001c571824 */ /* 0x000fe200078e00ff */
[----:B------:R-:W-:Y:S01]  /*14970*/  SHF.L.U32 R90, R32, 0x10, RZ ;  /* 0x00000010205a7819 */ /* 0x000fe200000006ff */
[----:B------:R-:W-:Y:S01]  /*14980*/  BSSY.RECONVERGENT B1, `(.L_x_1748) ;  /* 0x000005d000017945 */ /* 0x000fe20003800200 */
[----:B------:R-:W-:Y:S02]  /*14990*/  HFMA2 R89, -RZ, RZ, 0, 1.1920928955078125e-07 ;  /* 0x00000002ff597431 */ /* 0x000fe400000001ff */
[----:B------:R-:W-:Y:S01]  /*149a0*/  FFMA.FTZ R11, R88, R147, 1.1641532182693481445e-10 ;  /* 0x2f000000580b7423 */ /* 0x000fe20000010093 */
[----:B------:R-:W-:-:S04]  /*149b0*/  FMUL.FTZ R90, R90, R149 ;  /* 0x000000955a5a7220 */ /* 0x000fc80000410000 */
[----:B------:R-:W-:-:S04]  /*149c0*/  FSETP.GTU.FTZ.AND P2, PT, R11, R148, PT ;  /* 0x000000940b00720b */ /* 0x000fc80003f5c000 */
[----:B------:R-:W-:-:S05]  /*149d0*/  FSEL R11, R90, RZ, !P2 ;  /* 0x000000ff5a0b7208 */ /* 0x000fca0005000000 */
[----:B------:R-:W-:Y:S01]  /*149e0*/  FADD.FTZ R92, R92, R11 ;  /* 0x0000000b5c5c7221 */ /* 0x000fe20000010000 */
[----:B------:R-:W-:-:S03]  /*149f0*/  IMAD.MOV.U32 R11, RZ, RZ, R86 ;  /* 0x000000ffff0b7224 */ /* 0x000fc600078e0056 */
[--C-:B------:R-:W-:Y:S01]  /*14a00*/  @P1 FADD.FTZ R96, R87, R92.reuse ;  /* 0x0000005c57601221 */ /* 0x100fe20000010000 */
[----:B------:R-:W-:Y:S01]  /*14a10*/  SEL R87, RZ, 0x1, P2 ;  /* 0x00000001ff577807 */ /* 0x000fe20001000000 */
[----:B------:R-:W-:Y:S01]  /*14a20*/  @!P1 IMAD.MOV.U32 R96, RZ, RZ, R92 ;  /* 0x000000ffff609224 */ /* 0x000fe200078e005c */
[----:B------:R-:W-:-:S04]  /*14a30*/  ISETP.NE.AND P2, PT, R91, 0x1, PT ;  /* 0x000000015b00780c */ /* 0x000fc80003f45270 */
[----:B------:R-:W-:-:S09]  /*14a40*/  F2FP.BF16.F32.PACK_AB R135, RZ, R96 ;  /* 0x00000060ff87723e */ /* 0x000fd200000010ff */
        /* <DEDUP_REMOVED lines=9> */
.L_x_1750:
        /* <DEDUP_REMOVED lines=13> */
.L_x_1752:
[----:B------:R-:W-:Y:S05]  /*14bb0*/  BSYNC.RECONVERGENT B2 ;  /* 0x0000000000027941 */ /* 0x000fea0003800200 */
.L_x_1751:
        /* <DEDUP_REMOVED lines=57> */
.L_x_1749:
[----:B------:R-:W-:Y:S05]  /*14f50*/  BSYNC.RECONVERGENT B1 ;  /* 0x0000000000017941 */ /* 0x000fea0003800200 */
.L_x_1748:
        /* <DEDUP_REMOVED lines=22> */
.L_x_1755:
        /* <DEDUP_REMOVED lines=13> */
.L_x_1757:
[----:B------:R-:W-:Y:S05]  /*15190*/  BSYNC.RECONVERGENT B2 ;  /* 0x0000000000027941 */ /* 0x000fea0003800200 */
.L_x_1756:
        /* <DEDUP_REMOVED lines=52> */
[----:B------:R-:W-:Y:S02]  /*154e0*/  VIADD R11, R139, 0x96a522ad ;  /* 0x96a522ad8b0b7836 */ /* 0x000fe40000000000 */
[----:B------:R-:W-:-:S03]  /*154f0*/  IMAD.MOV.U32 R86, RZ, RZ, R92 ;  /* 0x000000ffff567224 */ /* 0x000fc600078e005c */
[----:B------:R-:W-:Y:S02]  /*15500*/  LOP3.LUT R9, R11, R90, R89, 0x96, !PT ;  /* 0x0000005a0b097212 */ /* 0x000fe400078e9659 */
[----:B------:R-:W-:Y:S01]  /*15510*/  MOV R11, R142 ;  /* 0x0000008e000b7202 */ /* 0x000fe20000000f00 */
[----:B------:R-:W-:-:S07]  /*15520*/  IMAD.MOV.U32 R142, RZ, RZ, R88 ;  /* 0x000000ffff8e7224 */ /* 0x000fce00078e0058 */
.L_x_1754:
[----:B------:R-:W-:Y:S05]  /*15530*/  BSYNC.RECONVERGENT B1 ;  /* 0x0000000000017941 */ /* 0x000fea0003800200 */
.L_x_1753:
        /* <DEDUP_REMOVED lines=27> */
.L_x_1760:
        /* <DEDUP_REMOVED lines=13> */
.L_x_1762:
[----:B------:R-:W-:Y:S05]  /*157c0*/  BSYNC.RECONVERGENT B2 ;  /* 0x0000000000027941 */ /* 0x000fea0003800200 */
.L_x_1761:
[----:B------:R-:W-:Y:S01]  /*157d0*/  IMAD.WIDE.U32 R10, R3, -0x326172a9, RZ ;  /* 0xcd9e8d57030a7825 */ /* 0x000fe200078e00ff */
[----:B------:R-:W-:Y:S02]  /*157e0*/  LOP3.LUT R90, R84, R93, R139, 0x96, !PT ;  /* 0x0000005d545a7212 */ /* 0x000fe400078e968b */
[----:B------:R-:W-:Y:S01]  /*157f0*/  IADD3 R89, PT, PT, R139, 0x76cf5d0a, RZ ;  /* 0x76cf5d0a8b597810 */ /* 0x000fe20007ffe0ff */
[----:B------:R-:W-:Y:S01]  /*15800*/  VIADD R9, R138, 0x9e3779b9 ;  /* 0x9e3779b98a097836 */ /* 0x000fe20000000000 */
        /* <DEDUP_REMOVED lines=53> */
.L_x_1759:
[----:B------:R-:W-:Y:S05]  /*15b60*/  BSYNC.RECONVERGENT B1 ;  /* 0x0000000000017941 */ /* 0x000fea0003800200 */
.L_x_1758:
        /* <DEDUP_REMOVED lines=23> */
.L_x_1765:
        /* <DEDUP_REMOVED lines=13> */
.L_x_1767:
[----:B------:R-:W-:Y:S05]  /*15db0*/  BSYNC.RECONVERGENT B2 ;  /* 0x0000000000027941 */ /* 0x000fea0003800200 */
.L_x_1766:
        /* <DEDUP_REMOVED lines=57> */
.L_x_1764:
[----:B------:R-:W-:Y:S05]  /*16150*/  BSYNC.RECONVERGENT B1 ;  /* 0x0000000000017941 */ /* 0x000fea0003800200 */
.L_x_1763:
[----:B------:R-:W-:Y:S01]  /*16160*/  I2FP.F32.U32 R76, R77 ;  /* 0x0000004d004c7245 */ /* 0x000fe20000201000 */
[----:B------:R-:W-:Y:S01]  /*16170*/  @P1 IMAD.U32 R104, R29, 0x10000, RZ ;  /* 0x000100001d681824 */ /* 0x000fe200078e00ff */
[----:B------:R-:W-:Y:S01]  /*16180*/  SHF.L.U32 R90, R33, 0x10, RZ ;  /* 0x00000010215a7819 */ /* 0x000fe200000006ff */
[----:B------:R-:W-:Y:S01]  /*16190*/  BSSY.RECONVERGENT B1, `(.L_x_1768) ;  /* 0x000005e000017945 */ /* 0x000fe20003800200 */
[----:B------:R-:W-:Y:S02]  /*161a0*/  IMAD.MOV.U32 R77, RZ, RZ, R86 ;  /* 0x000000ffff4d7224 */ /* 0x000fe400078e0056 */
[----:B------:R-:W-:Y:S01]  /*161b0*/  FFMA.FTZ R11, R76, R147, 1.1641532182693481445e-10 ;  /* 0x2f0000004c0b7423 */ /* 0x000fe20000010093 */
[----:B------:R-:W-:Y:S01]  /*161c0*/  FMUL.FTZ R76, R90, R149 ;  /* 0x000000955a4c7220 */ /* 0x000fe20000410000 */
[----:B------:R-:W-:-:S03]  /*161d0*/  HFMA2 R90, -RZ, RZ, 0, 1.1920928955078125e-07 ;  /* 0x00000002ff5a7431 */ /* 0x000fc600000001ff */
        /* <DEDUP_REMOVED lines=18> */
.L_x_1770:
        /* <DEDUP_REMOVED lines=13> */
.L_x_1772:
[----:B------:R-:W-:Y:S05]  /*163d0*/  BSYNC.RECONVERGENT B2 ;  /* 0x0000000000027941 */ /* 0x000fea0003800200 */
.L_x_1771:
        /* <DEDUP_REMOVED lines=57> */
.L_x_1769:
[----:B------:R-:W-:Y:S05]  /*16770*/  BSYNC.RECONVERGENT B1 ;  /* 0x0000000000017941 */ /* 0x000fea0003800200 */
.L_x_1768:
        /* <DEDUP_REMOVED lines=22> */
.L_x_1775:
        /* <DEDUP_REMOVED lines=13> */
.L_x_1777:
[----:B------:R-:W-:Y:S05]  /*169b0*/  BSYNC.RECONVERGENT B2 ;  /* 0x0000000000027941 */ /* 0x000fea0003800200 */
.L_x_1776:
        /* <DEDUP_REMOVED lines=57> */
.L_x_1774:
[----:B------:R-:W-:Y:S05]  /*16d50*/  BSYNC.RECONVERGENT B1 ;  /* 0x0000000000017941 */ /* 0x000fea0003800200 */
.L_x_1773:
        /* <DEDUP_REMOVED lines=27> */
.L_x_1780:
        /* <DEDUP_REMOVED lines=13> */
.L_x_1782:
[----:B------:R-:W-:Y:S05]  /*16fe0*/  BSYNC.RECONVERGENT B2 ;  /* 0x0000000000027941 */ /* 0x000fea0003800200 */
.L_x_1781:
        /* <DEDUP_REMOVED lines=57> */
.L_x_1779:
[----:B------:R-:W-:Y:S05]  /*17380*/  BSYNC.RECONVERGENT B1 ;  /* 0x0000000000017941 */ /* 0x000fea0003800200 */
.L_x_1778:
[----:B------:R-:W-:Y:S01]  /*17390*/  I2FP.F32.U32 R76, R11 ;  /* 0x0000000b004c7245 */ /* 0x000fe20000201000 */
[C---:B------:R-:W-:Y:S01]  /*173a0*/  IMAD.U32 R92, R78.reuse, 0x10000, RZ ;  /* 0x000100004e5c7824 */ /* 0x040fe200078e00ff */
        /* <DEDUP_REMOVED lines=19> */
.L_x_1785:
        /* <DEDUP_REMOVED lines=13> */
.L_x_1787:
[----:B------:R-:W-:Y:S05]  /*175b0*/  BSYNC.RECONVERGENT B2 ;  /* 0x0000000000027941 */ /* 0x000fea0003800200 */
.L_x_1786:
        /* <DEDUP_REMOVED lines=57> */
.L_x_1784:
[----:B------:R-:W-:Y:S05]  /*17950*/  BSYNC.RECONVERGENT B1 ;  /* 0x0000000000017941 */ /* 0x000fea0003800200 */
.L_x_1783:
        /* <DEDUP_REMOVED lines=26> */
.L_x_1790:
        /* <DEDUP_REMOVED lines=13> */
.L_x_1792:
[----:B------:R-:W-:Y:S05]  /*17bd0*/  BSYNC.RECONVERGENT B2 ;  /* 0x0000000000027941 */ /* 0x000fea0003800200 */
.L_x_1791:
        /* <DEDUP_REMOVED lines=57> */
.L_x_1789:
[----:B------:R-:W-:Y:S05]  /*17f70*/  BSYNC.RECONVERGENT B1 ;  /* 0x0000000000017941 */ /* 0x000fea0003800200 */
.L_x_1788:
        /* <DEDUP_REMOVED lines=20> */
.L_x_1795:
        /* <DEDUP_REMOVED lines=13> */
.L_x_1797:
[----:B------:R-:W-:Y:S05]  /*18190*/  BSYNC.RECONVERGENT B2 ;  /* 0x0000000000027941 */ /* 0x000fea0003800200 */
.L_x_1796:
        /* <DEDUP_REMOVED lines=57> */
.L_x_1794:
[----:B------:R-:W-:Y:S05]  /*18530*/  BSYNC.RECONVERGENT B1 ;  /* 0x0000000000017941 */ /* 0x000fea0003800200 */
.L_x_1793:
        /* <DEDUP_REMOVED lines=27> */
.L_x_1800:
        /* <DEDUP_REMOVED lines=13> */
.L_x_1802:
[----:B------:R-:W-:Y:S05]  /*187c0*/  BSYNC.RECONVERGENT B2 ;  /* 0x0000000000027941 */ /* 0x000fea0003800200 */
.L_x_1801:
        /* <DEDUP_REMOVED lines=57> */
.L_x_1799:
[----:B------:R-:W-:Y:S05]  /*18b60*/  BSYNC.RECONVERGENT B1 ;  /* 0x0000000000017941 */ /* 0x000fea0003800200 */
.L_x_1798:
        /* <DEDUP_REMOVED lines=21> */
.L_x_1805:
        /* <DEDUP_REMOVED lines=13> */
.L_x_1807:
[----:B------:R-:W-:Y:S05]  /*18d90*/  BSYNC.RECONVERGENT B2 ;  /* 0x0000000000027941 */ /* 0x000fea0003800200 */
.L_x_1806:
        /* <DEDUP_REMOVED lines=57> */
.L_x_1804:
[----:B------:R-:W-:Y:S05]  /*19130*/  BSYNC.RECONVERGENT B1 ;  /* 0x0000000000017941 */ /* 0x000fea0003800200 */
.L_x_1803:
[----:B------:R-:W-:Y:S01]  /*19140*/  I2FP.F32.U32 R76, R77 ;  /* 0x0000004d004c7245 */ /* 0x000fe20000201000 */
[----:B------:R-:W-:Y:S01]  /*19150*/  @P1 IMAD.U32 R124, R31, 0x10000, RZ ;  /* 0x000100001f7c1824 */ /* 0x000fe200078e00ff */
[----:B------:R-:W-:Y:S01]  /*19160*/  SHF.L.U32 R78, R35, 0x10, RZ ;  /* 0x00000010234e7819 */ /* 0x000fe200000006ff */
[----:B------:R-:W-:Y:S01]  /*19170*/  BSSY.RECONVERGENT B1, `(.L_x_1808) ;  /* 0x000005e000017945 */ /* 0x000fe20003800200 */
[----:B------:R-:W-:Y:S02]  /*19180*/  HFMA2 R140, -RZ, RZ, 0, 1.1920928955078125e-07 ;  /* 0x00000002ff8c7431 */ /* 0x000fe400000001ff */
[----:B------:R-:W-:Y:S01]  /*19190*/  FFMA.FTZ R11, R76, R147, 1.1641532182693481445e-10 ;  /* 0x2f0000004c0b7423 */ /* 0x000fe20000010093 */
[----:B------:R-:W-:Y:S02]  /*191a0*/  IMAD.MOV.U32 R77, RZ, RZ, R86 ;  /* 0x000000ffff4d7224 */ /* 0x000fe400078e0056 */
[----:B------:R-:W-:Y:S02]  /*191b0*/  FMUL.FTZ R76, R78, R149 ;  /* 0x000000954e4c7220 */ /* 0x000fe40000410000 */
        /* <DEDUP_REMOVED lines=18> */
.L_x_1810:
        /* <DEDUP_REMOVED lines=13> */
.L_x_1812:
[----:B------:R-:W-:Y:S05]  /*193b0*/  BSYNC.RECONVERGENT B2 ;  /* 0x0000000000027941 */ /* 0x000fea0003800200 */
.L_x_1811:
        /* <DEDUP_REMOVED lines=57> */
.L_x_1809:
[----:B------:R-:W-:Y:S05]  /*19750*/  BSYNC.RECONVERGENT B1 ;  /* 0x0000000000017941 */ /* 0x000fea0003800200 */
.L_x_1808:
        /* <DEDUP_REMOVED lines=20> */
.L_x_1815:
        /* <DEDUP_REMOVED lines=15> */
.L_x_1817:
[----:B------:R-:W-:Y:S05]  /*19990*/  BSYNC.RECONVERGENT B2 ;  /* 0x0000000000027941 */ /* 0x000fea0003800200 */
.L_x_1816:
        /* <DEDUP_REMOVED lines=43> */
[C---:B------:R-:W-:Y:S02]  /*19c50*/  VIADD R9, R139.reuse, 0xdb3d7428 ;  /* 0xdb3d74288b097836 */ /* 0x040fe40000000000 */
[----:B------:R-:W-:Y:S02]  /*19c60*/  VIADD R11, R139, 0x96a522ad ;  /* 0x96a522ad8b0b7836 */ /* 0x000fe40000000000 */
        /* <DEDUP_REMOVED lines=9> */
[----:B------:R-:W-:Y:S01]  /*19d00*/  IMAD.MOV.U32 R11, RZ, RZ, RZ ;  /* 0x000000ffff0b7224 */ /* 0x000fe200078e00ff */
[----:B------:R-:W-:Y:S01]  /*19d10*/  MOV R78, R142 ;  /* 0x0000008e004e7202 */ /* 0x000fe20000000f00 */
[----:B------:R-:W-:-:S07]  /*19d20*/  IMAD.MOV.U32 R142, RZ, RZ, R76 ;  /* 0x000000ffff8e7224 */ /* 0x000fce00078e004c */
.L_x_1814:
[----:B------:R-:W-:Y:S05]  /*19d30*/  BSYNC.RECONVERGENT B1 ;  /* 0x0000000000017941 */ /* 0x000fea0003800200 */
.L_x_1813:
        /* <DEDUP_REMOVED lines=20> */
.L_x_1737:
[----:B------:R-:W-:Y:S01]  /*19e80*/  ISETP.NE.AND P2, PT, R11, 0x1, PT ;  /* 0x000000010b00780c */ /* 0x000fe20003f45270 */
[----:B------:R-:W-:Y:S01]  /*19e90*/  BSSY.RECONVERGENT B1, `(.L_x_1819) ;  /* 0x0000058000017945 */ /* 0x000fe20003800200 */
[----:B------:R-:W-:Y:S02]  /*19ea0*/  HFMA2 R104, -RZ, RZ, 0, 1.1920928955078125e-07 ;  /* 0x00000002ff687431 */ /* 0x000fe400000001ff */
[----:B------:R-:W-:Y:S02]  /*19eb0*/  IMAD.MOV.U32 R96, RZ, RZ, R86 ;  /* 0x000000ffff607224 */ /* 0x000fe400078e0056 */
[----:B0-----:R-:W-:-:S07]  /*19ec0*/  IMAD.MOV.U32 R142, RZ, RZ, R135 ;  /* 0x000000ffff8e7224 */ /* 0x001fce00078e0087 */
        /* <DEDUP_REMOVED lines=11> */
.L_x_1821:
        /* <DEDUP_REMOVED lines=13> */
.L_x_1823:
[----:B------:R-:W-:Y:S05]  /*1a050*/  BSYNC.RECONVERGENT B2 ;  /* 0x0000000000027941 */ /* 0x000fea0003800200 */
.L_x_1822:
        /* <DEDUP_REMOVED lines=8> */
[----:B------:R-:W-:Y:S02]  /*1a0e0*/  VIADD R11, R139, 0xbb67ae85 ;  /* 0xbb67ae858b0b7836 */ /* 0x000fe40000000000 */
[----:B------:R-:W-:Y:S02]  /*1a0f0*/  IMAD.MOV.U32 R96, RZ, RZ, R135 ;  /* 0x000000ffff607224 */ /* 0x000fe400078e0087 */
[----:B------:R-:W-:Y:S01]  /*1a100*/  IMAD.MOV.U32 R104, RZ, RZ, RZ ;  /* 0x000000ffff687224 */ /* 0x000fe200078e00ff */
        /* <DEDUP_REMOVED lines=27> */
[C---:B------:R-:W-:Y:S02]  /*1a2c0*/  IADD3 R9, PT, PT, R138.reuse, -0x4ab325aa, RZ ;  /* 0xb54cda568a097810 */ /* 0x040fe40007ffe0ff */
[----:B------:R-:W-:Y:S02]  /*1a2d0*/  LOP3.LUT R103, R103, R144, R141, 0x96, !PT ;  /* 0x0000009067677212 */ /* 0x000fe400078e968d */
[----:B------:R-:W-:Y:S01]  /*1a2e0*/  LOP3.LUT R9, R9, R142, R11, 0x96, !PT ;  /* 0x0000008e09097212 */ /* 0x000fe200078e960b */
[----:B------:R-:W-:Y:S02]  /*1a2f0*/  VIADD R11, R138, 0x5384540f ;  /* 0x5384540f8a0b7836 */ /* 0x000fe40000000000 */
[----:B------:R-:W-:Y:S01]  /*1a300*/  IMAD.WIDE.U32 R142, R103, -0x326172a9, RZ ;  /* 0xcd9e8d57678e7825 */ /* 0x000fe200078e00ff */
[----:B------:R-:W-:-:S03]  /*1a310*/  IADD3 R103, PT, PT, R139, -0x24c28bd8, RZ ;  /* 0xdb3d74288b677810 */ /* 0x000fc60007ffe0ff */
        /* <DEDUP_REMOVED lines=14> */
[----:B------:R-:W-:-:S07]  /*1a400*/  LOP3.LUT R9, R11, R140, R143, 0x96, !PT ;  /* 0x0000008c0b097212 */ /* 0x000fce00078e968f */
.L_x_1820:
[----:B------:R-:W-:Y:S05]  /*1a410*/  BSYNC.RECONVERGENT B1 ;  /* 0x0000000000017941 */ /* 0x000fea0003800200 */
.L_x_1819:
[----:B------:R-:W0:Y:S01]  /*1a420*/  LDC R146, c[0x0][0x408] ;  /* 0x00010200ff927b82 */ /* 0x000e220000000800 */
[----:B------:R-:W-:Y:S01]  /*1a430*/  I2FP.F32.U32 R96, R96 ;  /* 0x0000006000607245 */ /* 0x000fe20000201000 */
[----:B------:R-:W-:Y:S02]  /*1a440*/  HFMA2 R131, -RZ, RZ, 0.1171875, 0 ;  /* 0x2f800000ff837431 */ /* 0x000fe400000001ff */
[----:B-----5:R-:W-:Y:S01]  /*1a450*/  IMAD.U32 R11, R76, 0x10000, RZ ;  /* 0x000100004c0b7824 */ /* 0x020fe200078e00ff */
[----:B------:R-:W-:Y:S01]  /*1a460*/  ISETP.NE.AND P2, PT, R104, 0x1, PT ;  /* 0x000000016800780c */ /* 0x000fe20003f45270 */
[----:B------:R-:W-:Y:S01]  /*1a470*/  @P1 IMAD.U32 R103, R28, 0x10000, RZ ;  /* 0x000100001c671824 */ /* 0x000fe200078e00ff */
[----:B------:R-:W-:Y:S01]  /*1a480*/  LOP3.LUT R8, R8, 0xffffffef, RZ, 0xc0, !PT ;  /* 0xffffffef08087812 */ /* 0x000fe200078ec0ff */
[----:B------:R-:W-:Y:S01]  /*1a490*/  FFMA.FTZ R96, R96, R131, 1.1641532182693481445e-10 ;  /* 0x2f00000060607423 */ /* 0x000fe20000010083 */
[----:B------:R-:W1:Y:S01]  /*1a4a0*/  LDC R145, c[0x0][0x404] ;  /* 0x00010100ff917b82 */ /* 0x000e620000000800 */
[----:B------:R-:W-:Y:S01]  /*1a4b0*/  BSSY.RECONVERGENT B1, `(.L_x_1824) ;  /* 0x000005e000017945 */ /* 0x000fe20003800200 */
[----:B------:R-:W-:Y:S01]  /*1a4c0*/  HFMA2 R113, -RZ, RZ, 0, 1.1920928955078125e-07 ;  /* 0x00000002ff717431 */ /* 0x000fe200000001ff */
[----:B------:R-:W-:Y:S01]  /*1a4d0*/  PRMT R76, R76, 0x7632, R76 ;  /* 0x000076324c4c7816 */ /* 0x000fe2000000004c */
[----:B0-----:R-:W-:Y:S01]  /*1a4e0*/  FMUL.FTZ R11, R11, R146 ;  /* 0x000000920b0b7220 */ /* 0x001fe20000410000 */
[----:B-1----:R-:W-:-:S04]  /*1a4f0*/  FSETP.GTU.FTZ.AND P3, PT, R96, R145, PT ;  /* 0x000000916000720b */ /* 0x002fc80003f7c000 */
        /* <DEDUP_REMOVED lines=15> */
.L_x_1826:
        /* <DEDUP_REMOVED lines=13> */
.L_x_1828:
[----:B------:R-:W-:Y:S05]  /*1a6c0*/  BSYNC.RECONVERGENT B2 ;  /* 0x0000000000027941 */ /* 0x000fea0003800200 */
.L_x_1827:
[----:B------:R-:W-:Y:S01]  /*1a6d0*/  IMAD.WIDE.U32 R10, R3, -0x326172a9, RZ ;  /* 0xcd9e8d57030a7825 */ /* 0x000fe200078e00ff */
[----:B------:R-:W-:-:S03]  /*1a6e0*/  LOP3.LUT R140, R84, R149, R139, 0x96, !PT ;  /* 0x00000095548c7212 */ /* 0x000fc600078e968b */
[----:B------:R-:W-:Y:S01]  /*1a6f0*/  HFMA2 R113, -RZ, RZ, 0, 0 ;  /* 0x00000000ff717431 */ /* 0x000fe200000001ff */
        /* <DEDUP_REMOVED lines=57> */
.L_x_1825:
[----:B------:R-:W-:Y:S05]  /*1aa90*/  BSYNC.RECONVERGENT B1 ;  /* 0x0000000000017941 */ /* 0x000fea0003800200 */
.L_x_1824:
[----:B------:R-:W-:Y:S01]  /*1aaa0*/  I2FP.F32.U32 R104, R11 ;  /* 0x0000000b00687245 */ /* 0x000fe20000201000 */
[----:B------:R-:W-:Y:S01]  /*1aab0*/  IMAD.U32 R11, R76, 0x10000, RZ ;  /* 0x000100004c0b7824 */ /* 0x000fe200078e00ff */
[----:B------:R-:W-:Y:S01]  /*1aac0*/  @P1 PRMT R76, R28, 0x7632, R76 ;  /* 0x000076321c4c1816 */ /* 0x000fe2000000004c */
[----:B------:R-:W-:Y:S01]  /*1aad0*/  BSSY.RECONVERGENT B1, `(.L_x_1829) ;  /* 0x0000061000017945 */ /* 0x000fe20003800200 */
[----:B------:R-:W-:Y:S01]  /*1aae0*/  LOP3.LUT R8, R8, 0xfffffff7, RZ, 0xc0, !PT ;  /* 0xfffffff708087812 */ /* 0x000fe200078ec0ff */
[----:B------:R-:W-:Y:S01]  /*1aaf0*/  FFMA.FTZ R104, R104, R131, 1.1641532182693481445e-10 ;  /* 0x2f00000068687423 */ /* 0x000fe20000010083 */
[----:B------:R-:W-:Y:S01]  /*1ab00*/  FMUL.FTZ R11, R11, R146 ;  /* 0x000000920b0b7220 */ /* 0x000fe20000410000 */
[----:B------:R-:W-:Y:S01]  /*1ab10*/  @P1 IMAD.U32 R76, R76, 0x10000, RZ ;  /* 0x000100004c4c1824 */ /* 0x000fe200078e00ff */
[----:B------:R-:W-:Y:S02]  /*1ab20*/  MOV R114, 0x2 ;  /* 0x0000000200727802 */ /* 0x000fe40000000f00 */
[----:B------:R-:W-:-:S04]  /*1ab30*/  FSETP.GTU.FTZ.AND P2, PT, R104, R145, PT ;  /* 0x000000916800720b */ /* 0x000fc80003f5c000 */
[----:B------:R-:W-:Y:S01]  /*1ab40*/  FSEL R103, R11, RZ, !P2 ;  /* 0x000000ff0b677208 */ /* 0x000fe20005000000 */
[----:B------:R-:W-:Y:S01]  /*1ab50*/  IMAD.MOV.U32 R11, RZ, RZ, R86 ;  /* 0x000000ffff0b7224 */ /* 0x000fe200078e0056 */
        /* <DEDUP_REMOVED lines=14> */
.L_x_1831:
        /* <DEDUP_REMOVED lines=13> */
.L_x_1833:
[----:B------:R-:W-:Y:S05]  /*1ad10*/  BSYNC.RECONVERGENT B2 ;  /* 0x0000000000027941 */ /* 0x000fea0003800200 */
.L_x_1832:
        /* <DEDUP_REMOVED lines=60> */
.L_x_1830:
[----:B------:R-:W-:Y:S05]  /*1b0e0*/  BSYNC.RECONVERGENT B1 ;  /* 0x0000000000017941 */ /* 0x000fea0003800200 */
.L_x_1829:
[----:B------:R-:W-:Y:S01]  /*1b0f0*/  I2FP.F32.U32 R76, R11 ;  /* 0x0000000b004c7245 */ /* 0x000fe20000201000 */
[----:B------:R-:W-:Y:S01]  /*1b100*/  IMAD.U32 R11, R77, 0x10000, RZ ;  /* 0x000100004d0b7824 */ /* 0x000fe200078e00ff */
[----:B------:R-:W-:Y:S01]  /*1b110*/  LOP3.LUT R8, R8, 0xfffffffb, RZ, 0xc0, !PT ;  /* 0xfffffffb08087812 */ /* 0x000fe200078ec0ff */
[----:B------:R-:W-:Y:S01]  /*1b120*/  @P1 IMAD.U32 R113, R29, 0x10000, RZ ;  /* 0x000100001d711824 */ /* 0x000fe200078e00ff */
[----:B------:R-:W-:Y:S01]  /*1b130*/  BSSY.RECONVERGENT B1, `(.L_x_1834) ;  /* 0x0000060000017945 */ /* 0x000fe20003800200 */
[----:B------:R-:W-:Y:S01]  /*1b140*/  FFMA.FTZ R76, R76, R131, 1.1641532182693481445e-10 ;  /* 0x2f0000004c4c7423 */ /* 0x000fe20000010083 */
[----:B------:R-:W-:-:S04]  /*1b150*/  FMUL.FTZ R11, R11, R146 ;  /* 0x000000920b0b7220 */ /* 0x000fc80000410000 */
[----:B------:R-:W-:-:S04]  /*1b160*/  FSETP.GTU.FTZ.AND P2, PT, R76, R145, PT ;  /* 0x000000914c00720b */ /* 0x000fc80003f5c000 */
[----:B------:R-:W-:Y:S01]  /*1b170*/  FSEL R104, R11, RZ, !P2 ;  /* 0x000000ff0b687208 */ /* 0x000fe20005000000 */
[----:B------:R-:W-:Y:S01]  /*1b180*/  IMAD.MOV.U32 R11, RZ, RZ, R86 ;  /* 0x000000ffff0b7224 */ /* 0x000fe200078e0056 */
[----:B------:R-:W-:Y:S02]  /*1b190*/  PLOP3.LUT P3, PT, P2, PT, PT, 0x8, 0x80 ;  /* 0x000000000080781c */ /* 0x000fe4000176e170 */
[----:B------:R-:W-:Y:S01]  /*1b1a0*/  ISETP.NE.AND P2, PT, R114, 0x1, PT ;  /* 0x000000017200780c */ /* 0x000fe20003f45270 */
[----:B------:R-:W-:Y:S01]  /*1b1b0*/  @P1 FADD.FTZ R104, R113, R104 ;  /* 0x0000006871681221 */ /* 0x000fe20000010000 */
[----:B------:R-:W-:Y:S02]  /*1b1c0*/  PRMT R113, R77, 0x7632, R113 ;  /* 0x000076324d717816 */ /* 0x000fe40000000071 */
[----:B------:R-:W-:Y:S02]  /*1b1d0*/  MOV R77, 0x2 ;  /* 0x00000002004d7802 */ /* 0x000fe40000000f00 */
        /* <DEDUP_REMOVED lines=11> */
.L_x_1836:
        /* <DEDUP_REMOVED lines=13> */
.L_x_1838:
[----:B------:R-:W-:Y:S05]  /*1b360*/  BSYNC.RECONVERGENT B2 ;  /* 0x0000000000027941 */ /* 0x000fea0003800200 */
.L_x_1837:
        /* <DEDUP_REMOVED lines=60> */
.L_x_1835:
[----:B------:R-:W-:Y:S05]  /*1b730*/  BSYNC.RECONVERGENT B1 ;  /* 0x0000000000017941 */ /* 0x000fea0003800200 */
.L_x_1834:
        /* <DEDUP_REMOVED lines=8> */
[----:B------:R-:W-:Y:S01]  /*1b7c0*/  MOV R123, 0x2 ;  /* 0x00000002007b7802 */ /* 0x000fe20000000f00 */
[----:B------:R-:W-:Y:S01]  /*1b7d0*/  IMAD.MOV.U32 R11, RZ, RZ, R86 ;  /* 0x000000ffff0b7224 */ /* 0x000fe200078e0056 */
[----:B------:R-:W-:-:S04]  /*1b7e0*/  FSETP.GTU.FTZ.AND P2, PT, R76, R145, PT ;  /* 0x000000914c00720b */ /* 0x000fc80003f5c000 */
        /* <DEDUP_REMOVED lines=15> */
.L_x_1841:
        /* <DEDUP_REMOVED lines=13> */
.L_x_1843:
[----:B------:R-:W-:Y:S05]  /*1b9b0*/  BSYNC.RECONVERGENT B2 ;  /* 0x0000000000027941 */ /* 0x000fea0003800200 */
.L_x_1842:
        /* <DEDUP_REMOVED lines=60> */
.L_x_1840:
[----:B------:R-:W-:Y:S05]  /*1bd80*/  BSYNC.RECONVERGENT B1 ;  /* 0x0000000000017941 */ /* 0x000fea0003800200 */
.L_x_1839:
[----:B------:R-:W-:Y:S01]  /*1bd90*/  I2FP.F32.U32 R76, R11 ;  /* 0x0000000b004c7245 */ /* 0x000fe20000201000 */
[----:B------:R-:W-:Y:S01]  /*1bda0*/  IMAD.U32 R11, R78, 0x10000, RZ ;  /* 0x000100004e0b7824 */ /* 0x000fe200078e00ff */
[----:B------:R-:W-:Y:S01]  /*1bdb0*/  ISETP.NE.AND P3, PT, R123, 0x1, PT ;  /* 0x000000017b00780c */ /* 0x000fe20003f65270 */
[----:B------:R-:W-:Y:S01]  /*1bdc0*/  @P1 IMAD.U32 R77, R30, 0x10000, RZ ;  /* 0x000100001e4d1824 */ /* 0x000fe200078e00ff */
[----:B------:R-:W-:Y:S01]  /*1bdd0*/  BSSY.RECONVERGENT B1, `(.L_x_1844) ;  /* 0x000005e000017945 */ /* 0x000fe20003800200 */
[----:B------:R-:W-:Y:S01]  /*1bde0*/  FFMA.FTZ R76, R76, R131, 1.1641532182693481445e-10 ;  /* 0x2f0000004c4c7423 */ /* 0x000fe20000010083 */
[----:B------:R-:W-:Y:S01]  /*1bdf0*/  FMUL.FTZ R11, R11, R146 ;  /* 0x000000920b0b7220 */ /* 0x000fe20000410000 */
[----:B------:R-:W-:Y:S02]  /*1be00*/  PRMT R78, R78, 0x7632, R78 ;  /* 0x000076324e4e7816 */ /* 0x000fe4000000004e */
[----:B------:R-:W-:Y:S02]  /*1be10*/  MOV R124, 0x2 ;  /* 0x00000002007c7802 */ /* 0x000fe40000000f00 */
        /* <DEDUP_REMOVED lines=15> */
.L_x_1846:
        /* <DEDUP_REMOVED lines=13> */
.L_x_1848:
[----:B------:R-:W-:Y:S05]  /*1bfe0*/  BSYNC.RECONVERGENT B2 ;  /* 0x0000000000027941 */ /* 0x000fea0003800200 */
.L_x_1847:
        /* <DEDUP_REMOVED lines=60> */
.L_x_1845:
[----:B------:R-:W-:Y:S05]  /*1c3b0*/  BSYNC.RECONVERGENT B1 ;  /* 0x0000000000017941 */ /* 0x000fea0003800200 */
.L_x_1844:
        /* <DEDUP_REMOVED lines=8> */
[----:B------:R-:W-:-:S04]  /*1c440*/  FSETP.GTU.FTZ.AND P3, PT, R76, R145, PT ;  /* 0x000000914c00720b */ /* 0x000fc80003f7c000 */
[----:B------:R-:W-:Y:S01]  /*1c450*/  FSEL R123, R11, RZ, !P3 ;  /* 0x000000ff0b7b7208 */ /* 0x000fe20005800000 */
[----:B------:R-:W-:Y:S01]  /*1c460*/  IMAD.MOV.U32 R11, RZ, RZ, R86 ;  /* 0x000000ffff0b7224 */ /* 0x000fe200078e0056 */
        /* <DEDUP_REMOVED lines=13> */
.L_x_1851:
        /* <DEDUP_REMOVED lines=13> */
.L_x_1853:
[----:B------:R-:W-:Y:S05]  /*1c610*/  BSYNC.RECONVERGENT B2 ;  /* 0x0000000000027941 */ /* 0x000fea0003800200 */
.L_x_1852:
        /* <DEDUP_REMOVED lines=60> */
.L_x_1850:
[----:B------:R-:W-:Y:S05]  /*1c9e0*/  BSYNC.RECONVERGENT B1 ;  /* 0x0000000000017941 */ /* 0x000fea0003800200 */
.L_x_1849:
        /* <DEDUP_REMOVED lines=8> */
[----:B------:R-:W-:-:S04]  /*1ca70*/  FSETP.GTU.FTZ.AND P4, PT, R76, R145, PT ;  /* 0x000000914c00720b */ /* 0x000fc80003f9c000 */
[----:B------:R-:W-:Y:S02]  /*1ca80*/  FSEL R124, R11, RZ, !P4 ;  /* 0x000000ff0b7c7208 */ /* 0x000fe40006000000 */
[----:B------:R-:W-:Y:S02]  /*1ca90*/  MOV R11, 0x2 ;  /* 0x00000002000b7802 */ /* 0x000fe40000000f00 */
[----:B------:R-:W-:Y:S01]  /*1caa0*/  PLOP3.LUT P4, PT, P4, PT, PT, 0x8, 0x80 ;  /* 0x000000000080781c */ /* 0x000fe2000278e170 */
        /* <DEDUP_REMOVED lines=12> */
.L_x_1856:
        /* <DEDUP_REMOVED lines=13> */
.L_x_1858:
[----:B------:R-:W-:Y:S05]  /*1cc40*/  BSYNC.RECONVERGENT B2 ;  /* 0x0000000000027941 */ /* 0x000fea0003800200 */
.L_x_1857:
        /* <DEDUP_REMOVED lines=60> */
.L_x_1855:
[----:B------:R-:W-:Y:S05]  /*1d010*/  BSYNC.RECONVERGENT B1 ;  /* 0x0000000000017941 */ /* 0x000fea0003800200 */
.L_x_1854:
        /* <DEDUP_REMOVED lines=15> */
.L_x_1818:
        /* <DEDUP_REMOVED lines=43> */
.L_x_1859:
[----:B------:R-:W-:Y:S02]  /*1d3c0*/  IMAD.MOV.U32 R135, RZ, RZ, R142 ;  /* 0x000000ffff877224 */ /* 0x000fe400078e008e */
[----:B------:R-:W-:-:S07]  /*1d3d0*/  VIADD R136, R136, 0x20 ;  /* 0x0000002088887836 */ /* 0x000fce0000000000 */
.L_x_1736:
[----:B------:R-:W-:Y:S05]  /*1d3e0*/  BSYNC.RECONVERGENT B0 ;  /* 0x0000000000007941 */ /* 0x000fea0003800200 */
.L_x_1735:
        /* <DEDUP_REMOVED lines=21> */
[----:B------:R-:W-:Y:S01]  /*1d540*/  HFMA2 R89, -RZ, RZ, 0, 1.1920928955078125e-07 ;  /* 0x00000002ff597431 */ /* 0x000fe200000001ff */
[C---:B------:R-:W-:Y:S01]  /*1d550*/  IADD3 R147, PT, PT, R139.reuse, -0x56f99767, RZ ;  /* 0xa90668998b937810 */ /* 0x040fe20007ffe0ff */
[----:B------:R-:W-:Y:S02]  /*1d560*/  VIADD R145, R139, 0x646e171e ;  /* 0x646e171e8b917836 */ /* 0x000fe40000000000 */
[----:B0-----:R-:W-:Y:S02]  /*1d570*/  VIADD R143, R138, 0x1715609d ;  /* 0x1715609d8a8f7836 */ /* 0x001fe40000000000 */
[----:B------:R-:W-:Y:S02]  /*1d580*/  IMAD.MOV.U32 R87, RZ, RZ, R86 ;  /* 0x000000ffff577224 */ /* 0x000fe400078e0056 */
[----:B------:R-:W-:-:S03]  /*1d590*/  IMAD.MOV.U32 R142, RZ, RZ, R135 ;  /* 0x000000ffff8e7224 */ /* 0x000fc600078e0087 */
[----:B------:R-:W-:Y:S05]  /*1d5a0*/  @!P2 BRA `(.L_x_1864) ;  /* 0x000000040040a947 */ /* 0x000fea0003800000 */
[----:B------:R-:W-:-:S13]  /*1d5b0*/  ISETP.NE.AND P2, PT, R11, 0x3, PT ;  /* 0x000000030b00780c */ /* 0x000fda0003f45270 */
[----:B------:R-:W-:Y:S05]  /*1d5c0*/  @!P2 BRA `(.L_x_1865) ;  /* 0x000000000020a947 */ /* 0x000fea0003800000 */
[----:B------:R-:W-:-:S13]  /*1d5d0*/  ISETP.NE.AND P2, PT, R11, 0x2, PT ;  /* 0x000000020b00780c */ /* 0x000fda0003f45270 */
[----:B------:R-:W-:Y:S01]  /*1d5e0*/  @!P2 MOV R89, 0x3 ;  /* 0x000000030059a802 */ /* 0x000fe20000000f00 */
[----:B------:R-:W-:Y:S01]  /*1d5f0*/  @!P2 IMAD.MOV.U32 R87, RZ, RZ, R9 ;  /* 0x000000ffff57a224 */ /* 0x000fe200078e0009 */
[----:B------:R-:W-:Y:S01]  /*1d600*/  @P2 IADD3 R89, PT, PT, R11, 0x1, RZ ;  /* 0x000000010b592810 */ /* 0x000fe20007ffe0ff */
[--C-:B------:R-:W-:Y:S02]  /*1d610*/  @!P2 IMAD.MOV.U32 R142, RZ, RZ, R135.reuse ;  /* 0x000000ffff8ea224 */ /* 0x100fe400078e0087 */
[----:B------:R-:W-:Y:S02]  /*1d620*/  @P2 IMAD.MOV.U32 R87, RZ, RZ, R10 ;  /* 0x000000ffff572224 */ /* 0x000fe400078e000a */
[----:B------:R-:W-:Y:S01]  /*1d630*/  @P2 IMAD.MOV.U32 R142, RZ, RZ, R135 ;  /* 0x000000ffff8e2224 */ /* 0x000fe200078e0087 */
[----:B------:R-:W-:Y:S06]  /*1d640*/  BRA `(.L_x_1864) ;  /* 0x0000000400187947 */ /* 0x000fec0003800000 */
.L_x_1865:
        /* <DEDUP_REMOVED lines=13> */
.L_x_1867:
[----:B------:R-:W-:Y:S05]  /*1d720*/  BSYNC.RECONVERGENT B2 ;  /* 0x0000000000027941 */ /* 0x000fea0003800200 */
.L_x_1866:
        /* <DEDUP_REMOVED lines=52> */
[----:B------:R-:W-:Y:S01]  /*1da70*/  MOV R142, R88 ;  /* 0x00000058008e7202 */ /* 0x000fe20000000f00 */
[----:B------:R-:W-:-:S03]  /*1da80*/  IMAD.MOV.U32 R87, RZ, RZ, R135 ;  /* 0x000000ffff577224 */ /* 0x000fc600078e0087 */
[----:B------:R-:W-:Y:S01]  /*1da90*/  LOP3.LUT R9, R11, R90, R89, 0x96, !PT ;  /* 0x0000005a0b097212 */ /* 0x000fe200078e9659 */
[----:B------:R-:W-:-:S07]  /*1daa0*/  IMAD.MOV.U32 R89, RZ, RZ, RZ ;  /* 0x000000ffff597224 */ /* 0x000fce00078e00ff */
.L_x_1864:
[----:B------:R-:W-:Y:S05]  /*1dab0*/  BSYNC.RECONVERGENT B1 ;  /* 0x0000000000017941 */ /* 0x000fea0003800200 */
.L_x_1863:
        /* <DEDUP_REMOVED lines=9> */
[----:B------:R-:W-:-:S02]  /*1db50*/  IMAD.MOV.U32 R90, RZ, RZ, 0x2 ;  /* 0x00000002ff5a7424 */ /* 0x000fc400078e00ff */
[----:B0-----:R-:W-:Y:S01]  /*1db60*/  FMUL.FTZ R88, R88, R149 ;  /* 0x0000009558587220 */ /* 0x001fe20000410000 */
[----:B-1----:R-:W-:Y:S02]  /*1db70*/  FSETP.GTU.FTZ.AND P2, PT, R11, R148, PT ;  /* 0x000000940b00720b */ /* 0x002fe40003f5c000 */
        /* <DEDUP_REMOVED lines=14> */
.L_x_1870:
        /* <DEDUP_REMOVED lines=13> */
.L_x_1872:
[----:B------:R-:W-:Y:S05]  /*1dd30*/  BSYNC.RECONVERGENT B2 ;  /* 0x0000000000027941 */ /* 0x000fea0003800200 */
.L_x_1871:
        /* <DEDUP_REMOVED lines=51> */
[----:B------:R-:W-:-:S05]  /*1e070*/  VIADD R11, R139, 0x96a522ad ;  /* 0x96a522ad8b0b7836 */ /* 0x000fca0000000000 */
[----:B------:R-:W-:Y:S01]  /*1e080*/  LOP3.LUT R9, R11, R90, R89, 0x96, !PT ;  /* 0x0000005a0b097212 */ /* 0x000fe200078e9659 */
[----:B------:R-:W-:Y:S01]  /*1e090*/  IMAD.MOV.U32 R11, RZ, RZ, R142 ;  /* 0x000000ffff0b7224 */ /* 0x000fe200078e008e */
[----:B------:R-:W-:Y:S01]  /*1e0a0*/  MOV R142, R88 ;  /* 0x00000058008e7202 */ /* 0x000fe20000000f00 */
[----:B------:R-:W-:-:S07]  /*1e0b0*/  IMAD.MOV.U32 R90, RZ, RZ, RZ ;  /* 0x000000ffff5a7224 */ /* 0x000fce00078e00ff */
.L_x_1869:
[----:B------:R-:W-:Y:S05]  /*1e0c0*/  BSYNC.RECONVERGENT B1 ;  /* 0x0000000000017941 */ /* 0x000fea0003800200 */
.L_x_1868:
[----:B------:R-:W-:Y:S01]  /*1e0d0*/  I2FP.F32.U32 R11, R11 ;  /* 0x0000000b000b7245 */ /* 0x000fe20000201000 */
[----:B------:R-:W-:Y:S01]  /*1e0e0*/  IMAD.U32 R88, R32, 0x10000, RZ ;  /* 0x0001000020587824 */ /* 0x000fe200078e00ff */
[----:B------:R-:W-:Y:S01]  /*1e0f0*/  @P1 SHF.L.U32 R97, R28, 0x10, RZ ;  /* 0x000000101c611819 */ /* 0x000fe200000006ff */
[----:B------:R-:W-:Y:S02]  /*1e100*/  BSSY.RECONVERGENT B1, `(.L_x_1873) ;  /* 0x000005d000017945 */ /* 0x000fe40003800200 */
[----:B------:R-:W-:Y:S01]  /*1e110*/  FFMA.FTZ R11, R11, R132, 1.1641532182693481445e-10 ;  /* 0x2f0000000b0b7423 */ /* 0x000fe20000010084 */
[----:B------:R-:W-:-:S04]  /*1e120*/  FMUL.FTZ R88, R88, R149 ;  /* 0x0000009558587220 */ /* 0x000fc80000410000 */
[----:B------:R-:W-:-:S04]  /*1e130*/  FSETP.GTU.FTZ.AND P2, PT, R11, R148, PT ;  /* 0x000000940b00720b */ /* 0x000fc80003f5c000 */
[----:B------:R-:W-:Y:S01]  /*1e140*/  FSEL R11, R88, RZ, !P2 ;  /* 0x000000ff580b7208 */ /* 0x000fe20005000000 */
[----:B------:R-:W-:Y:S01]  /*1e150*/  IMAD.MOV.U32 R88, RZ, RZ, 0x2 ;  /* 0x00000002ff587424 */ /* 0x000fe200078e00ff */
[----:B------:R-:W-:Y:S02]  /*1e160*/  SEL R87, RZ, 0x1, P2 ;  /* 0x00000001ff577807 */ /* 0x000fe40001000000 */
[----:B------:R-:W-:Y:S01]  /*1e170*/  ISETP.NE.AND P2, PT, R90, 0x1, PT ;  /* 0x000000015a00780c */ /* 0x000fe20003f45270 */
[----:B------:R-:W-:Y:S01]  /*1e180*/  FADD.FTZ R92, R92, R11 ;  /* 0x0000000b5c5c7221 */ /* 0x000fe20000010000 */
[----:B------:R-:W-:-:S03]  /*1e190*/  MOV R11, R86 ;  /* 0x00000056000b7202 */ /* 0x000fc60000000f00 */
        /* <DEDUP_REMOVED lines=12> */
.L_x_1875:
        /* <DEDUP_REMOVED lines=13> */
.L_x_1877:
[----:B------:R-:W-:Y:S05]  /*1e330*/  BSYNC.RECONVERGENT B2 ;  /* 0x0000000000027941 */ /* 0x000fea0003800200 */
.L_x_1876:
        /* <DEDUP_REMOVED lines=55> */
[----:B------:R-:W-:Y:S02]  /*1e6b0*/  IMAD.MOV.U32 R142, RZ, RZ, R88 ;  /* 0x000000ffff8e7224 */ /* 0x000fe400078e0058 */
[----:B------:R-:W-:-:S07]  /*1e6c0*/  IMAD.MOV.U32 R88, RZ, RZ, RZ ;  /* 0x000000ffff587224 */ /* 0x000fce00078e00ff */
.L_x_1874:
[----:B------:R-:W-:Y:S05]  /*1e6d0*/  BSYNC.RECONVERGENT B1 ;  /* 0x0000000000017941 */ /* 0x000fea0003800200 */
.L_x_1873:
        /* <DEDUP_REMOVED lines=22> */
.L_x_1880:
        /* <DEDUP_REMOVED lines=13> */
.L_x_1882:
[----:B------:R-:W-:Y:S05]  /*1e910*/  BSYNC.RECONVERGENT B2 ;  /* 0x0000000000027941 */ /* 0x000fea0003800200 */
.L_x_1881:
        /* <DEDUP_REMOVED lines=57> */
.L_x_1879:
[----:B------:R-:W-:Y:S05]  /*1ecb0*/  BSYNC.RECONVERGENT B1 ;  /* 0x0000000000017941 */ /* 0x000fea0003800200 */
.L_x_1878:
[----:B------:R-:W-:Y:S01]  /*1ecc0*/  I2FP.F32.U32 R11, R89 ;  /* 0x00000059000b7245 */ /* 0x000fe20000201000 */
[----:B------:R-:W-:Y:S01]  /*1ecd0*/  BSSY.RECONVERGENT B1, `(.L_x_1883) ;  /* 0x0000061000017945 */ /* 0x000fe20003800200 */
[----:B------:R-:W-:Y:S01]  /*1ece0*/  PRMT R88, R32, 0x7632, R88 ;  /* 0x0000763220587816 */ /* 0x000fe20000000058 */
[----:B------:R-:W-:Y:S02]  /*1ecf0*/  IMAD.MOV.U32 R91, RZ, RZ, 0x2 ;  /* 0x00000002ff5b7424 */ /* 0x000fe400078e00ff */
[----:B------:R-:W-:Y:S02]  /*1ed00*/  FFMA.FTZ R11, R11, R132, 1.1641532182693481445e-10 ;  /* 0x2f0000000b0b7423 */ /* 0x000fe40000010084 */
[----:B------:R-:W-:-:S03]  /*1ed10*/  IMAD.U32 R88, R88, 0x10000, RZ ;  /* 0x0001000058587824 */ /* 0x000fc600078e00ff */
[----:B------:R-:W-:Y:S01]  /*1ed20*/  FSETP.GTU.FTZ.AND P2, PT, R11, R148, PT ;  /* 0x000000940b00720b */ /* 0x000fe20003f5c000 */
[----:B------:R-:W-:Y:S01]  /*1ed30*/  FMUL.FTZ R88, R88, R149 ;  /* 0x0000009558587220 */ /* 0x000fe20000410000 */
[----:B------:R-:W-:-:S04]  /*1ed40*/  @P1 PRMT R11, R28, 0x7632, R11 ;  /* 0x000076321c0b1816 */ /* 0x000fc8000000000b */
        /* <DEDUP_REMOVED lines=18> */
.L_x_1885:
        /* <DEDUP_REMOVED lines=13> */
.L_x_1887:
[----:B------:R-:W-:Y:S05]  /*1ef40*/  BSYNC.RECONVERGENT B2 ;  /* 0x0000000000027941 */ /* 0x000fea0003800200 */
.L_x_1886:
        /* <DEDUP_REMOVED lines=53> */
[----:B------:R-:W-:Y:S01]  /*1f2a0*/  LOP3.LUT R9, R11, R92, R91, 0x96, !PT ;  /* 0x0000005c0b097212 */ /* 0x000fe200078e965b */
[----:B------:R-:W-:Y:S01]  /*1f2b0*/  IMAD.MOV.U32 R91, RZ, RZ, RZ ;  /* 0x000000ffff5b7224 */ /* 0x000fe200078e00ff */
[----:B------:R-:W-:Y:S01]  /*1f2c0*/  MOV R11, R142 ;  /* 0x0000008e000b7202 */ /* 0x000fe20000000f00 */
[----:B------:R-:W-:-:S07]  /*1f2d0*/  IMAD.MOV.U32 R142, RZ, RZ, R90 ;  /* 0x000000ffff8e7224 */ /* 0x000fce00078e005a */
.L_x_1884:
[----:B------:R-:W-:Y:S05]  /*1f2e0*/  BSYNC.RECONVERGENT B1 ;  /* 0x0000000000017941 */ /* 0x000fea0003800200 */
.L_x_1883:
[----:B------:R-:W-:Y:S01]  /*1f2f0*/  I2FP.F32.U32 R11, R11 ;  /* 0x0000000b000b7245 */ /* 0x000fe20000201000 */
[----:B------:R-:W-:Y:S01]  /*1f300*/  BSSY.RECONVERGENT B1, `(.L_x_1888) ;  /* 0x000005d000017945 */ /* 0x000fe20003800200 */
[----:B------:R-:W-:Y:S01]  /*1f310*/  SHF.L.U32 R76, R77, 0x10, RZ ;  /* 0x000000104d4c7819 */ /* 0x000fe200000006ff */
[----:B------:R-:W-:Y:S01]  /*1f320*/  IMAD.MOV.U32 R90, RZ, RZ, 0x2 ;  /* 0x00000002ff5a7424 */ /* 0x000fe200078e00ff */
[----:B------:R-:W-:Y:S01]  /*1f330*/  LOP3.LUT R8, R8, 0xfffffffb, RZ, 0xc0, !PT ;  /* 0xfffffffb08087812 */ /* 0x000fe200078ec0ff */
[----:B------:R-:W-:Y:S01]  /*1f340*/  FFMA.FTZ R11, R11, R132, 1.1641532182693481445e-10 ;  /* 0x2f0000000b0b7423 */ /* 0x000fe20000010084 */
[----:B------:R-:W-:Y:S01]  /*1f350*/  PRMT R94, R77, 0x7632, R94 ;  /* 0x000076324d5e7816 */ /* 0x000fe2000000005e */
[----:B------:R-:W-:Y:S01]  /*1f360*/  FMUL.FTZ R76, R76, R149 ;  /* 0x000000954c4c7220 */ /* 0x000fe20000410000 */
        /* <DEDUP_REMOVED lines=15> */
.L_x_1890:
        /* <DEDUP_REMOVED lines=13> */
.L_x_1892:
[----:B------:R-:W-:Y:S05]  /*1f530*/  BSYNC.RECONVERGENT B2 ;  /* 0x0000000000027941 */ /* 0x000fea0003800200 */
.L_x_1891:
        /* <DEDUP_REMOVED lines=57> */
.L_x_1889:
[----:B------:R-:W-:Y:S05]  /*1f8d0*/  BSYNC.RECONVERGENT B1 ;  /* 0x0000000000017941 */ /* 0x000fea0003800200 */
.L_x_1888:
[----:B------:R-:W-:Y:S01]  /*1f8e0*/  I2FP.F32.U32 R11, R77 ;  /* 0x0000004d000b7245 */ /* 0x000fe20000201000 */
[----:B------:R-:W-:Y:S01]  /*1f8f0*/  IMAD.U32 R76, R33, 0x10000, RZ ;  /* 0x00010000214c7824 */ /* 0x000fe200078e00ff */
[----:B------:R-:W-:Y:S01]  /*1f900*/  @P1 SHF.L.U32 R106, R29, 0x10, RZ ;  /* 0x000000101d6a1819 */ /* 0x000fe200000006ff */
[----:B------:R-:W-:Y:S01]  /*1f910*/  BSSY.RECONVERGENT B1, `(.L_x_1893) ;  /* 0x000005e000017945 */ /* 0x000fe20003800200 */
[----:B------:R-:W-:Y:S01]  /*1f920*/  MOV R77, R86 ;  /* 0x00000056004d7202 */ /* 0x000fe20000000f00 */
[----:B------:R-:W-:Y:S01]  /*1f930*/  FFMA.FTZ R11, R11, R132, 1.1641532182693481445e-10 ;  /* 0x2f0000000b0b7423 */ /* 0x000fe20000010084 */
[----:B------:R-:W-:-:S04]  /*1f940*/  FMUL.FTZ R76, R76, R149 ;  /* 0x000000954c4c7220 */ /* 0x000fc80000410000 */
[----:B------:R-:W-:-:S04]  /*1f950*/  FSETP.GTU.FTZ.AND P2, PT, R11, R148, PT ;  /* 0x000000940b00720b */ /* 0x000fc80003f5c000 */
[----:B------:R-:W-:Y:S02]  /*1f960*/  FSEL R76, R76, RZ, !P2 ;  /* 0x000000ff4c4c7208 */ /* 0x000fe40005000000 */
[----:B------:R-:W-:Y:S02]  /*1f970*/  SEL R11, RZ, 0x1, P2 ;  /* 0x00000001ff0b7807 */ /* 0x000fe40001000000 */
[----:B------:R-:W-:Y:S01]  /*1f980*/  ISETP.NE.AND P2, PT, R90, 0x1, PT ;  /* 0x000000015a00780c */ /* 0x000fe20003f45270 */
[----:B------:R-:W-:Y:S01]  /*1f990*/  FADD.FTZ R89, R89, R76 ;  /* 0x0000004c59597221 */ /* 0x000fe20000010000 */
[----:B------:R-:W-:-:S03]  /*1f9a0*/  IMAD.MOV.U32 R76, RZ, RZ, 0x2 ;  /* 0x00000002ff4c7424 */ /* 0x000fc600078e00ff */
        /* <DEDUP_REMOVED lines=13> */
.L_x_1895:
        /* <DEDUP_REMOVED lines=13> */
.L_x_1897:
[----:B------:R-:W-:Y:S05]  /*1fb50*/  BSYNC.RECONVERGENT B2 ;  /* 0x0000000000027941 */ /* 0x000fea0003800200 */
.L_x_1896:
        /* <DEDUP_REMOVED lines=57> */
.L_x_1894:
[----:B------:R-:W-:Y:S05]  /*1fef0*/  BSYNC.RECONVERGENT B1 ;  /* 0x0000000000017941 */ /* 0x000fea0003800200 */
.L_x_1893:
        /* <DEDUP_REMOVED lines=22> */
.L_x_1900:
        /* <DEDUP_REMOVED lines=13> */
.L_x_1902:
[----:B------:R-:W-:Y:S05]  /*20130*/  BSYNC.RECONVERGENT B2 ;  /* 0x0000000000027941 */ /* 0x000fea0003800200 */
.L_x_1901:
        /* <DEDUP_REMOVED lines=57> */
.L_x_1899:
[----:B------:R-:W-:Y:S05]  /*204d0*/  BSYNC.RECONVERGENT B1 ;  /* 0x0000000000017941 */ /* 0x000fea0003800200 */
.L_x_1898:
        /* <DEDUP_REMOVED lines=8> */
[----:B------:R-:W-:Y:S02]  /*20560*/  @P1 PRMT R11, R29, 0x7632, R11 ;  /* 0x000076321d0b1816 */ /* 0x000fe4000000000b */
[----:B------:R-:W-:Y:S02]  /*20570*/  SEL R90, RZ, 0x1, P2 ;  /* 0x00000001ff5a7807 */ /* 0x000fe40001000000 */
[----:B------:R-:W-:Y:S02]  /*20580*/  FSEL R77, R76, RZ, !P2 ;  /* 0x000000ff4c4d7208 */ /* 0x000fe40005000000 */
[----:B------:R-:W-:Y:S02]  /*20590*/  ISETP.NE.AND P2, PT, R91, 0x1, PT ;  /* 0x000000015b00780c */ /* 0x000fe40003f45270 */
[----:B------:R-:W-:Y:S01]  /*205a0*/  @P1 SHF.L.U32 R11, R11, 0x10, RZ ;  /* 0x000000100b0b1819 */ /* 0x000fe200000006ff */
        /* <DEDUP_REMOVED lines=14> */
.L_x_1905:
        /* <DEDUP_REMOVED lines=13> */
.L_x_1907:
[----:B------:R-:W-:Y:S05]  /*20760*/  BSYNC.RECONVERGENT B2 ;  /* 0x0000000000027941 */ /* 0x000fea0003800200 */
.L_x_1906:
        /* <DEDUP_REMOVED lines=57> */
.L_x_1904:
[----:B------:R-:W-:Y:S05]  /*20b00*/  BSYNC.RECONVERGENT B1 ;  /* 0x0000000000017941 */ /* 0x000fea0003800200 */
.L_x_1903:
        /* <DEDUP_REMOVED lines=21> */
.L_x_1910:
        /* <DEDUP_REMOVED lines=13> */
.L_x_1912:
[----:B------:R-:W-:Y:S05]  /*20d30*/  BSYNC.RECONVERGENT B2 ;  /* 0x0000000000027941 */ /* 0x000fea0003800200 */
.L_x_1911:
        /* <DEDUP_REMOVED lines=57> */
.L_x_1909:
[----:B------:R-:W-:Y:S05]  /*210d0*/  BSYNC.RECONVERGENT B1 ;  /* 0x0000000000017941 */ /* 0x000fea0003800200 */
.L_x_1908:
        /* <DEDUP_REMOVED lines=26> */
.L_x_1915:
        /* <DEDUP_REMOVED lines=13> */
.L_x_1917:
[----:B------:R-:W-:Y:S05]  /*21350*/  BSYNC.RECONVERGENT B2 ;  /* 0x0000000000027941 */ /* 0x000fea0003800200 */
.L_x_1916:
        /* <DEDUP_REMOVED lines=57> */
.L_x_1914:
[----:B------:R-:W-:Y:S05]  /*216f0*/  BSYNC.RECONVERGENT B1 ;  /* 0x0000000000017941 */ /* 0x000fea0003800200 */
.L_x_1913:
        /* <DEDUP_REMOVED lines=20> */
.L_x_1920:
        /* <DEDUP_REMOVED lines=13> */
.L_x_1922:
[----:B------:R-:W-:Y:S05]  /*21910*/  BSYNC.RECONVERGENT B2 ;  /* 0x0000000000027941 */ /* 0x000fea0003800200 */
.L_x_1921:
        /* <DEDUP_REMOVED lines=57> */
.L_x_1919:
[----:B------:R-:W-:Y:S05]  /*21cb0*/  BSYNC.RECONVERGENT B1 ;  /* 0x0000000000017941 */ /* 0x000fea0003800200 */
.L_x_1918:
[----:B------:R-:W-:Y:S01]  /*21cc0*/  I2FP.F32.U32 R11, R77 ;  /* 0x0000004d000b7245 */ /* 0x000fe20000201000 */
[----:B------:R-:W-:Y:S01]  /*21cd0*/  BSSY.RECONVERGENT B1, `(.L_x_1923) ;  /* 0x0000061000017945 */ /* 0x000fe20003800200 */
[----:B------:R-:W-:-:S03]  /*21ce0*/  PRMT R76, R34, 0x7632, R76 ;  /* 0x00007632224c7816 */ /* 0x000fc6000000004c */
        /* <DEDUP_REMOVED lines=12> */
[----:B------:R-:W-:Y:S01]  /*21db0*/  MOV R11, R86 ;  /* 0x00000056000b7202 */ /* 0x000fe20000000f00 */
[----:B------:R-:W-:-:S03]  /*21dc0*/  IMAD.MOV.U32 R78, RZ, RZ, 0x2 ;  /* 0x00000002ff4e7424 */ /* 0x000fc600078e00ff */
        /* <DEDUP_REMOVED lines=10> */
.L_x_1925:
        /* <DEDUP_REMOVED lines=13> */
.L_x_1927:
[----:B------:R-:W-:Y:S05]  /*21f40*/  BSYNC.RECONVERGENT B2 ;  /* 0x0000000000027941 */ /* 0x000fea0003800200 */
.L_x_1926:
        /* <DEDUP_REMOVED lines=57> */
.L_x_1924:
[----:B------:R-:W-:Y:S05]  /*222e0*/  BSYNC.RECONVERGENT B1 ;  /* 0x0000000000017941 */ /* 0x000fea0003800200 */
.L_x_1923:
        /* <DEDUP_REMOVED lines=21> */
.L_x_1930:
        /* <DEDUP_REMOVED lines=13> */
.L_x_1932:
[----:B------:R-:W-:Y:S05]  /*22510*/  BSYNC.RECONVERGENT B2 ;  /* 0x0000000000027941 */ /* 0x000fea0003800200 */
.L_x_1931:
        /* <DEDUP_REMOVED lines=57> */
.L_x_1929:
[----:B------:R-:W-:Y:S05]  /*228b0*/  BSYNC.RECONVERGENT B1 ;  /* 0x0000000000017941 */ /* 0x000fea0003800200 */
.L_x_1928:
        /* <DEDUP_REMOVED lines=26> */
.L_x_1935:
        /* <DEDUP_REMOVED lines=13> */
.L_x_1937:
[----:B------:R-:W-:Y:S05]  /*22b30*/  BSYNC.RECONVERGENT B2 ;  /* 0x0000000000027941 */ /* 0x000fea0003800200 */
.L_x_1936:
        /* <DEDUP_REMOVED lines=57> */
.L_x_1934:
[----:B------:R-:W-:Y:S05]  /*22ed0*/  BSYNC.RECONVERGENT B1 ;  /* 0x0000000000017941 */ /* 0x000fea0003800200 */
.L_x_1933:
[----:B------:R-:W-:Y:S01]  /*22ee0*/  I2FP.F32.U32 R11, R77 ;  /* 0x0000004d000b7245 */ /* 0x000fe20000201000 */
[----:B------:R-:W-:Y:S01]  /*22ef0*/  BSSY.RECONVERGENT B1, `(.L_x_1938) ;  /* 0x000005c000017945 */ /* 0x000fe20003800200 */
[----:B------:R-:W-:Y:S01]  /*22f00*/  ISETP.NE.AND P6, PT, R76, 0x1, PT ;  /* 0x000000014c00780c */ /* 0x000fe20003fc5270 */
[----:B------:R-:W-:Y:S01]  /*22f10*/  IMAD.MOV.U32 R78, RZ, RZ, R86 ;  /* 0x000000ffff4e7224 */ /* 0x000fe200078e0056 */
[----:B------:R-:W-:Y:S01]  /*22f20*/  SHF.L.U32 R152, R152, 0x10, RZ ;  /* 0x0000001098987819 */ /* 0x000fe200000006ff */
[----:B------:R-:W-:Y:S01]  /*22f30*/  FFMA.FTZ R77, R11, R132, 1.1641532182693481445e-10 ;  /* 0x2f0000000b4d7423 */ /* 0x000fe20000010084 */
[----:B------:R-:W-:-:S03]  /*22f40*/  IMAD.MOV.U32 R11, RZ, RZ, 0x2 ;  /* 0x00000002ff0b7424 */ /* 0x000fc600078e00ff */
        /* <DEDUP_REMOVED lines=13> */
.L_x_1940:
        /* <DEDUP_REMOVED lines=8> */
[----:B------:R-:W-:Y:S01]  /*230a0*/  @!P6 IADD3 R3, PT, PT, R3, 0x1, RZ ;  /* 0x000000010303e810 */ /* 0x000fe20007ffe0ff */
[----:B------:R-:W-:Y:S01]  /*230b0*/  @!P6 VIADD R10, R84, 0x1 ;  /* 0x00000001540ae836 */ /* 0x000fe20000000000 */
[----:B------:R-:W-:Y:S02]  /*230c0*/  @!P6 MOV R7, RZ ;  /* 0x000000ff0007e202 */ /* 0x000fe40000000f00 */
[----:B------:R-:W-:-:S13]  /*230d0*/  ISETP.NE.AND P0, PT, R3, RZ, !P6 ;  /* 0x000000ff0300720c */ /* 0x000fda0007705270 */
[----:B------:R-:W-:Y:S01]  /*230e0*/  @P0 IMAD.MOV R10, RZ, RZ, R84 ;  /* 0x000000ffff0a0224 */ /* 0x000fe200078e0254 */
[----:B------:R-:W-:-:S03]  /*230f0*/  ISETP.NE.AND P0, PT, R9, RZ, PT ;  /* 0x000000ff0900720c */ /* 0x000fc60003f05270 */
[----:B------:R-:W-:-:S10]  /*23100*/  @!P6 IMAD.MOV.U32 R84, RZ, RZ, R10 ;  /* 0x000000ffff54e224 */ /* 0x000fd400078e000a */
.L_x_1942:
[----:B------:R-:W-:Y:S05]  /*23110*/  BSYNC.RECONVERGENT B2 ;  /* 0x0000000000027941 */ /* 0x000fea0003800200 */
.L_x_1941:
        /* <DEDUP_REMOVED lines=40> */
[----:B------:R-:W-:Y:S02]  /*233a0*/  LOP3.LUT R79, R79, R78, R11, 0x96, !PT ;  /* 0x0000004e4f4f7212 */ /* 0x000fe400078e960b */
[----:B------:R-:W-:Y:S01]  /*233b0*/  LOP3.LUT R140, R9, R140, R77, 0x96, !PT ;  /* 0x0000008c098c7212 */ /* 0x000fe200078e964d */
[C---:B------:R-:W-:Y:S01]  /*233c0*/  VIADD R9, R139.reuse, 0xdb3d7428 ;  /* 0xdb3d74288b097836 */ /* 0x040fe20000000000 */
[----:B------:R-:W-:Y:S01]  /*233d0*/  IADD3 R11, PT, PT, R139, -0x695add53, RZ ;  /* 0x96a522ad8b0b7810 */ /* 0x000fe20007ffe0ff */
        /* <DEDUP_REMOVED lines=8> */
[----:B------:R-:W-:Y:S01]  /*23460*/  IMAD.MOV.U32 R86, RZ, RZ, R154 ;  /* 0x000000ffff567224 */ /* 0x000fe200078e009a */
[----:B------:R-:W-:Y:S01]  /*23470*/  LOP3.LUT R9, R11, R78, R77, 0x96, !PT ;  /* 0x0000004e0b097212 */ /* 0x000fe200078e964d */
[----:B------:R-:W-:Y:S01]  /*23480*/  IMAD.MOV.U32 R78, RZ, RZ, R142 ;  /* 0x000000ffff4e7224 */ /* 0x000fe200078e008e */
[----:B------:R-:W-:Y:S01]  /*23490*/  MOV R142, R76 ;  /* 0x0000004c008e7202 */ /* 0x000fe20000000f00 */
[----:B------:R-:W-:-:S07]  /*234a0*/  IMAD.MOV.U32 R11, RZ, RZ, RZ ;  /* 0x000000ffff0b7224 */ /* 0x000fce00078e00ff */
.L_x_1939:
[----:B------:R-:W-:Y:S05]  /*234b0*/  BSYNC.RECONVERGENT B1 ;  /* 0x0000000000017941 */ /* 0x000fea0003800200 */
.L_x_1938:
[----:B------:R-:W-:Y:S02]  /*234c0*/  I2FP.F32.U32 R77, R78 ;  /* 0x0000004e004d7245 */ /* 0x000fe40000201000 */
[----:B------:R-:W-:Y:S02]  /*234d0*/  PRMT R76, R35, 0x7632, R76 ;  /* 0x00007632234c7816 */ /* 0x000fe4000000004c */
[----:B------:R-:W-:Y:S01]  /*234e0*/  @P1 PRMT R78, R31, 0x7632, R78 ;  /* 0x000076321f4e1816 */ /* 0x000fe2000000004e */
[----:B------:R-:W-:Y:S02]  /*234f0*/  FFMA.FTZ R77, R77, R132, 1.1641532182693481445e-10 ;  /* 0x2f0000004d4d7423 */ /* 0x000fe40000010084 */
[----:B------:R-:W-:-:S03]  /*23500*/  IMAD.U32 R76, R76, 0x10000, RZ ;  /* 0x000100004c4c7824 */ /* 0x000fc600078e00ff */
[----:B------:R-:W-:Y:S01]  /*23510*/  FSETP.GTU.FTZ.AND P6, PT, R77, R148, PT ;  /* 0x000000944d00720b */ /* 0x000fe20003fdc000 */
[----:B------:R-:W-:Y:S01]  /*23520*/  FMUL.FTZ R76, R76, R149 ;  /* 0x000000954c4c7220 */ /* 0x000fe20000410000 */
[----:B------:R-:W-:Y:S02]  /*23530*/  @P1 SHF.L.U32 R77, R78, 0x10, RZ ;  /* 0x000000104e4d1819 */ /* 0x000fe400000006ff */
[----:B------:R-:W-:Y:S02]  /*23540*/  PRMT R78, R151, 0x5410, R150 ;  /* 0x00005410974e7816 */ /* 0x000fe40000000096 */
[----:B------:R-:W-:Y:S02]  /*23550*/  FSEL R79, R76, RZ, !P6 ;  /* 0x000000ff4c4f7208 */ /* 0x000fe40007000000 */
[----:B------:R-:W-:-:S03]  /*23560*/  SEL R76, RZ, 0x1, P6 ;  /* 0x00000001ff4c7807 */ /* 0x000fc60003000000 */
[----:B------:R-:W-:-:S04]  /*23570*/  FADD.FTZ R152, R152, R79 ;  /* 0x0000004f98987221 */ /* 0x000fc80000010000 */
[----:B------:R-:W-:Y:S01]  /*23580*/  @P1 FADD.FTZ R132, R152, R77 ;  /* 0x0000004d98841221 */ /* 0x000fe20000010000 */
[----:B------:R-:W-:Y:S01]  /*23590*/  @!P1 IMAD.MOV.U32 R132, RZ, RZ, R152 ;  /* 0x000000ffff849224 */ /* 0x000fe200078e0098 */
[--C-:B------:R-:W-:Y:S02]  /*235a0*/  PRMT R77, R146, 0x5410, R94.reuse ;  /* 0x00005410924d7816 */ /* 0x100fe4000000005e */
[----:B------:R-:W-:Y:S02]  /*235b0*/  PRMT R94, R76, 0x7610, R94 ;  /* 0x000076104c5e7816 */ /* 0x000fe4000000005e */
[----:B------:R-:W-:Y:S02]  /*235c0*/  F2FP.BF16.F32.PACK_AB R79, RZ, R132 ;  /* 0x00000084ff4f723e */ /* 0x000fe400000010ff */
[----:B------:R-:W-:Y:S02]  /*235d0*/  PRMT R76, R135, 0x5410, R137 ;  /* 0x00005410874c7816 */ /* 0x000fe40000000089 */
[----:B------:R-:W-:Y:S01]  /*235e0*/  PRMT R79, R144, 0x5410, R79 ;  /* 0x00005410904f7816 */ /* 0x000fe2000000004f */
[----:B------:R-:W-:Y:S06]  /*235f0*/  BRA `(.L_x_1943) ;  /* 0x0000003000a47947 */ /* 0x000fec0003800000 */
.L_x_1862:
[----:B------:R-:W-:Y:S01]  /*23600*/  ISETP.NE.AND P2, PT, R11, 0x1, PT ;  /* 0x000000010b00780c */ /* 0x000fe20003f45270 */
[----:B------:R-:W-:Y:S01]  /*23610*/  BSSY.RECONVERGENT B1, `(.L_x_1944) ;  /* 0x0000058000017945 */ /* 0x000fe20003800200 */
[----:B------:R-:W-:Y:S01]  /*23620*/  IMAD.MOV.U32 R105, RZ, RZ, 0x2 ;  /* 0x00000002ff697424 */ /* 0x000fe200078e00ff */
[----:B------:R-:W-:Y:S01]  /*23630*/  MOV R97, R86 ;  /* 0x0000005600617202 */ /* 0x000fe20000000f00 */
[----:B0-----:R-:W-:-:S09]  /*23640*/  IMAD.MOV.U32 R142, RZ, RZ, R135 ;  /* 0x000000ffff8e7224 */ /* 0x001fd200078e0087 */
        /* <DEDUP_REMOVED lines=11> */
.L_x_1946:
        /* <DEDUP_REMOVED lines=13> */
.L_x_1948:
[----:B------:R-:W-:Y:S05]  /*237d0*/  BSYNC.RECONVERGENT B2 ;  /* 0x0000000000027941 */ /* 0x000fea0003800200 */
.L_x_1947:
        /* <DEDUP_REMOVED lines=31> */
[----:B------:R-:W-:Y:S02]  /*239d0*/  IADD3 R9, PT, PT, R139, -0x56f99767, RZ ;  /* 0xa90668998b097810 */ /* 0x000fe40007ffe0ff */
        /* <DEDUP_REMOVED lines=20> */
[----:B------:R-:W-:Y:S01]  /*23b20*/  IMAD.WIDE.U32 R144, R144, -0x326172a9, RZ ;  /* 0xcd9e8d5790907825 */ /* 0x000fe200078e00ff */
[----:B------:R-:W-:-:S03]  /*23b30*/  MOV R97, R135 ;  /* 0x0000008700617202 */ /* 0x000fc60000000f00 */
[----:B------:R-:W-:Y:S01]  /*23b40*/  IMAD.WIDE.U32 R142, R142, -0x2daee0ad, RZ ;  /* 0xd2511f538e8e7825 */ /* 0x000fe200078e00ff */
[----:B------:R-:W-:-:S03]  /*23b50*/  LOP3.LUT R10, R9, R10, R145, 0x96, !PT ;  /* 0x0000000a090a7212 */ /* 0x000fc600078e9691 */
[----:B------:R-:W-:Y:S02]  /*23b60*/  VIADD R11, R139, 0x96a522ad ;  /* 0x96a522ad8b0b7836 */ /* 0x000fe40000000000 */
[----:B------:R-:W-:-:S03]  /*23b70*/  IMAD.MOV.U32 R86, RZ, RZ, R144 ;  /* 0x000000ffff567224 */ /* 0x000fc600078e0090 */
[----:B------:R-:W-:-:S07]  /*23b80*/  LOP3.LUT R9, R11, R140, R143, 0x96, !PT ;  /* 0x0000008c0b097212 */ /* 0x000fce00078e968f */
.L_x_1945:
[----:B------:R-:W-:Y:S05]  /*23b90*/  BSYNC.RECONVERGENT B1 ;  /* 0x0000000000017941 */ /* 0x000fea0003800200 */
.L_x_1944:
[----:B------:R-:W0:Y:S01]  /*23ba0*/  LDC R146, c[0x0][0x408] ;  /* 0x00010200ff927b82 */ /* 0x000e220000000800 */
[----:B------:R-:W-:Y:S01]  /*23bb0*/  I2FP.F32.U32 R11, R97 ;  /* 0x00000061000b7245 */ /* 0x000fe20000201000 */
[----:B------:R-:W-:Y:S01]  /*23bc0*/  IMAD.MOV.U32 R132, RZ, RZ, 0x2f800000 ;  /* 0x2f800000ff847424 */ /* 0x000fe200078e00ff */
[----:B-----5:R-:W-:Y:S01]  /*23bd0*/  SHF.L.U32 R97, R76, 0x10, RZ ;  /* 0x000000104c617819 */ /* 0x020fe200000006ff */
[----:B------:R-:W-:Y:S01]  /*23be0*/  BSSY.RECONVERGENT B1, `(.L_x_1949) ;  /* 0x0000063000017945 */ /* 0x000fe20003800200 */
[----:B------:R-:W-:Y:S01]  /*23bf0*/  LOP3.LUT R8, R8, 0xffffffef, RZ, 0xc0, !PT ;  /* 0xffffffef08087812 */ /* 0x000fe200078ec0ff */
[----:B------:R-:W-:Y:S01]  /*23c00*/  FFMA.FTZ R106, R11, R132, 1.1641532182693481445e-10 ;  /* 0x2f0000000b6a7423 */ /* 0x000fe20000010084 */
[----:B------:R-:W-:Y:S01]  /*23c10*/  HFMA2 R115, -RZ, RZ, 0, 1.1920928955078125e-07 ;  /* 0x00000002ff737431 */ /* 0x000fe200000001ff */
[----:B------:R-:W1:Y:S01]  /*23c20*/  LDC R145, c[0x0][0x404] ;  /* 0x00010100ff917b82 */ /* 0x000e620000000800 */
[----:B------:R-:W-:Y:S01]  /*23c30*/  PRMT R76, R76, 0x7632, R76 ;  /* 0x000076324c4c7816 */ /* 0x000fe2000000004c */
[----:B------:R-:W-:-:S02]  /*23c40*/  IMAD.MOV.U32 R11, RZ, RZ, R86 ;  /* 0x000000ffff0b7224 */ /* 0x000fc400078e0056 */
[----:B0-----:R-:W-:Y:S01]  /*23c50*/  FMUL.FTZ R97, R97, R146 ;  /* 0x0000009261617220 */ /* 0x001fe20000410000 */
[----:B-1----:R-:W-:Y:S01]  /*23c60*/  FSETP.GTU.FTZ.AND P2, PT, R106, R145, PT ;  /* 0x000000916a00720b */ /* 0x002fe20003f5c000 */
[----:B------:R-:W-:-:S03]  /*23c70*/  @P1 IMAD.U32 R106, R28, 0x10000, RZ ;  /* 0x000100001c6a1824 */ /* 0x000fc600078e00ff */
        /* <DEDUP_REMOVED lines=12> */
[----:B------:R-:W-:Y:S01]  /*23d40*/  @P2 IADD3 R115, PT, PT, R105, 0x1, RZ ;  /* 0x0000000169732810 */ /* 0x000fe20007ffe0ff */
[----:B------:R-:W-:Y:S01]  /*23d50*/  @P2 IMAD.MOV.U32 R11, RZ, RZ, R10 ;  /* 0x000000ffff0b2224 */ /* 0x000fe200078e000a */
[----:B------:R-:W-:Y:S06]  /*23d60*/  BRA `(.L_x_1950) ;  /* 0x0000000400287947 */ /* 0x000fec0003800000 */
.L_x_1951:
[----:B------:R-:W-:Y:S01]  /*23d70*/  IADD3 R6, PT, PT, R6, 0x1, RZ ;  /* 0x0000000106067810 */ /* 0x000fe20007ffe0ff */
[----:B------:R-:W-:Y:S03]  /*23d80*/  BSSY.RECONVERGENT B2, `(.L_x_1952) ;  /* 0x000000c000027945 */ /* 0x000fe60003800200 */
[C---:B------:R-:W-:Y:S01]  /*23d90*/  ISETP.NE.AND P2, PT, R6.reuse, RZ, PT ;  /* 0x000000ff0600720c */ /* 0x040fe20003f45270 */
[----:B------:R-:W-:-:S12]  /*23da0*/  IMAD.WIDE.U32 R148, R6, -0x2daee0ad, RZ ;  /* 0xd2511f5306947825 */ /* 0x000fd800078e00ff */
[----:B------:R-:W-:Y:S05]  /*23db0*/  @P2 BRA `(.L_x_1953) ;  /* 0x0000000000202947 */ /* 0x000fea0003800000 */
[----:B------:R-:W-:-:S05]  /*23dc0*/  VIADD R7, R7, 0x1 ;  /* 0x0000000107077836 */ /* 0x000fca0000000000 */
[----:B------:R-:W-:-:S13]  /*23dd0*/  ISETP.NE.AND P2, PT, R7, RZ, PT ;  /* 0x000000ff0700720c */ /* 0x000fda0003f45270 */
[----:B------:R-:W-:Y:S01]  /*23de0*/  @!P2 IADD3 R3, PT, PT, R3, 0x1, RZ ;  /* 0x000000010303a810 */ /* 0x000fe20007ffe0ff */
[----:B------:R-:W-:Y:S02]  /*23df0*/  @!P2 VIADD R9, R84, 0x1 ;  /* 0x000000015409a836 */ /* 0x000fe40000000000 */
[----:B------:R-:W-:Y:S01]  /*23e00*/  @!P2 IMAD.MOV.U32 R7, RZ, RZ, RZ ;  /* 0x000000ffff07a224 */ /* 0x000fe200078e00ff */
[----:B------:R-:W-:-:S13]  /*23e10*/  ISETP.NE.AND P3, PT, R3, RZ, !P2 ;  /* 0x000000ff0300720c */ /* 0x000fda0005765270 */
[----:B------:R-:W-:-:S04]  /*23e20*/  @P3 IADD3 R9, PT, PT, R84, RZ, RZ ;  /* 0x000000ff54093210 */ /* 0x000fc80007ffe0ff */
[----:B------:R-:W-:-:S07]  /*23e30*/  @!P2 MOV R84, R9 ;  /* 0x000000090054a202 */ /* 0x000fce0000000f00 */
.L_x_1953:
[----:B------:R-:W-:Y:S05]  /*23e40*/  BSYNC.RECONVERGENT B2 ;  /* 0x0000000000027941 */ /* 0x000fea0003800200 */
.L_x_1952:
        /* <DEDUP_REMOVED lines=14> */
[----:B------:R-:W-:Y:S01]  /*23f30*/  IMAD.MOV.U32 R115, RZ, RZ, RZ ;  /* 0x000000ffff737224 */ /* 0x000fe200078e00ff */
        /* <DEDUP_REMOVED lines=16> */
[----:B------:R-:W-:Y:S02]  /*24040*/  IADD3 R9, PT, PT, R139, -0x56f99767, RZ ;  /* 0xa90668998b097810 */ /* 0x000fe40007ffe0ff */
[----:B------:R-:W-:Y:S01]  /*24050*/  LOP3.LUT R11, R11, R10, R141, 0x96, !PT ;  /* 0x0000000a0b0b7212 */ /* 0x000fe200078e968d */
[----:B------:R-:W-:Y:S01]  /*24060*/  VIADD R105, R139, 0x646e171e ;  /* 0x646e171e8b697836 */ /* 0x000fe20000000000 */
[----:B------:R-:W-:-:S03]  /*24070*/  LOP3.LUT R9, R9, R148, R151, 0x96, !PT ;  /* 0x0000009409097212 */ /* 0x000fc600078e9697 */
        /* <DEDUP_REMOVED lines=8> */
[----:B------:R-:W-:Y:S02]  /*24100*/  IADD3 R9, PT, PT, R139, 0x1fd5c5a3, RZ ;  /* 0x1fd5c5a38b097810 */ /* 0x000fe40007ffe0ff */
[----:B------:R-:W-:Y:S01]  /*24110*/  LOP3.LUT R11, R11, R10, R141, 0x96, !PT ;  /* 0x0000000a0b0b7212 */ /* 0x000fe200078e968d */
[----:B------:R-:W-:Y:S01]  /*24120*/  VIADD R105, R139, 0xdb3d7428 ;  /* 0xdb3d74288b697836 */ /* 0x000fe20000000000 */
[----:B------:R-:W-:-:S03]  /*24130*/  LOP3.LUT R9, R9, R148, R151, 0x96, !PT ;  /* 0x0000009409097212 */ /* 0x000fc600078e9697 */
[----:B------:R-:W-:-:S04]  /*24140*/  IMAD.WIDE.U32 R148, R11, -0x2daee0ad, RZ ;  /* 0xd2511f530b947825 */ /* 0x000fc800078e00ff */
[----:B------:R-:W-:Y:S01]  /*24150*/  IMAD.WIDE.U32 R10, R9, -0x326172a9, RZ ;  /* 0xcd9e8d57090a7825 */ /* 0x000fe200078e00ff */
[----:B------:R-:W-:Y:S02]  /*24160*/  LOP3.LUT R150, R105, R150, R149, 0x96, !PT ;  /* 0x0000009669967212 */ /* 0x000fe400078e9695 */
[----:B------:R-:W-:Y:S02]  /*24170*/  IADD3 R9, PT, PT, R138, -0x700cb87f, RZ ;  /* 0x8ff347818a097810 */ /* 0x000fe40007ffe0ff */
[----:B------:R-:W-:Y:S01]  /*24180*/  LOP3.LUT R140, R5, R140, R11, 0x96, !PT ;  /* 0x0000008c058c7212 */ /* 0x000fe200078e960b */
[----:B------:R-:W-:-:S04]  /*24190*/  IMAD.WIDE.U32 R150, R150, -0x326172a9, RZ ;  /* 0xcd9e8d5796967825 */ /* 0x000fc800078e00ff */
[----:B------:R-:W-:Y:S01]  /*241a0*/  IMAD.WIDE.U32 R140, R140, -0x2daee0ad, RZ ;  /* 0xd2511f538c8c7825 */ /* 0x000fe200078e00ff */
[----:B------:R-:W-:Y:S02]  /*241b0*/  LOP3.LUT R10, R9, R10, R151, 0x96, !PT ;  /* 0x0000000a090a7212 */ /* 0x000fe400078e9697 */
[----:B------:R-:W-:Y:S01]  /*241c0*/  MOV R86, R150 ;  /* 0x0000009600567202 */ /* 0x000fe20000000f00 */
[----:B------:R-:W-:-:S05]  /*241d0*/  VIADD R11, R139, 0x96a522ad ;  /* 0x96a522ad8b0b7836 */ /* 0x000fca0000000000 */
[----:B------:R-:W-:Y:S01]  /*241e0*/  LOP3.LUT R9, R11, R148, R141, 0x96, !PT ;  /* 0x000000940b097212 */ /* 0x000fe200078e968d */
[----:B------:R-:W-:Y:S01]  /*241f0*/  IMAD.MOV.U32 R11, RZ, RZ, R142 ;  /* 0x000000ffff0b7224 */ /* 0x000fe200078e008e */
[----:B------:R-:W-:-:S07]  /*24200*/  MOV R142, R140 ;  /* 0x0000008c008e7202 */ /* 0x000fce0000000f00 */
.L_x_1950:
[----:B------:R-:W-:Y:S05]  /*24210*/  BSYNC.RECONVERGENT B1 ;  /* 0x0000000000017941 */ /* 0x000fea0003800200 */
.L_x_1949:
[----:B------:R-:W-:Y:S01]  /*24220*/  I2FP.F32.U32 R11, R11 ;  /* 0x0000000b000b7245 */ /* 0x000fe20000201000 */
[----:B------:R-:W-:Y:S01]  /*24230*/  BSSY.RECONVERGENT B1, `(.L_x_1954) ;  /* 0x0000063000017945 */ /* 0x000fe20003800200 */
[----:B------:R-:W-:Y:S01]  /*24240*/  SHF.L.U32 R105, R76, 0x10, RZ ;  /* 0x000000104c697819 */ /* 0x000fe200000006ff */
[----:B------:R-:W-:Y:S01]  /*24250*/  HFMA2 R116, -RZ, RZ, 0, 1.1920928955078125e-07 ;  /* 0x00000002ff747431 */ /* 0x000fe200000001ff */
[----:B------:R-:W-:Y:S01]  /*24260*/  @P1 PRMT R106, R28, 0x7632, R106 ;  /* 0x000076321c6a1816 */ /* 0x000fe2000000006a */
[----:B------:R-:W-:Y:S01]  /*24270*/  FFMA.FTZ R76, R11, R132, 1.1641532182693481445e-10 ;  /* 0x2f0000000b4c7423 */ /* 0x000fe20000010084 */
[----:B------:R-:W-:Y:S01]  /*24280*/  LOP3.LUT R8, R8, 0xfffffff7, RZ, 0xc0, !PT ;  /* 0xfffffff708087812 */ /* 0x000fe200078ec0ff */
[----:B------:R-:W-:Y:S01]  /*24290*/  FMUL.FTZ R105, R105, R146 ;  /* 0x0000009269697220 */ /* 0x000fe20000410000 */
[----:B------:R-:W-:Y:S02]  /*242a0*/  IMAD.MOV.U32 R11, RZ, RZ, R86 ;  /* 0x000000ffff0b7224 */ /* 0x000fe400078e0056 */
[----:B------:R-:W-:Y:S01]  /*242b0*/  FSETP.GTU.FTZ.AND P2, PT, R76, R145, PT ;  /* 0x000000914c00720b */ /* 0x000fe20003f5c000 */
        /* <DEDUP_REMOVED lines=16> */
.L_x_1956:
        /* <DEDUP_REMOVED lines=13> */
.L_x_1958:
[----:B------:R-:W-:Y:S05]  /*24490*/  BSYNC.RECONVERGENT B2 ;  /* 0x0000000000027941 */ /* 0x000fea0003800200 */
.L_x_1957:
        /* <DEDUP_REMOVED lines=60> */
.L_x_1955:
[----:B------:R-:W-:Y:S05]  /*24860*/  BSYNC.RECONVERGENT B1 ;  /* 0x0000000000017941 */ /* 0x000fea0003800200 */
.L_x_1954:
[----:B------:R-:W-:Y:S01]  /*24870*/  I2FP.F32.U32 R11, R11 ;  /* 0x0000000b000b7245 */ /* 0x000fe20000201000 */
[----:B------:R-:W-:Y:S01]  /*24880*/  BSSY.RECONVERGENT B1, `(.L_x_1959) ;  /* 0x0000063000017945 */ /* 0x000fe20003800200 */
[----:B------:R-:W-:Y:S01]  /*24890*/  SHF.L.U32 R115, R77, 0x10, RZ ;  /* 0x000000104d737819 */ /* 0x000fe200000006ff */
[----:B------:R-:W-:Y:S01]  /*248a0*/  HFMA2 R125, -RZ, RZ, 0, 1.1920928955078125e-07 ;  /* 0x00000002ff7d7431 */ /* 0x000fe200000001ff */
[----:B------:R-:W-:Y:S01]  /*248b0*/  LOP3.LUT R8, R8, 0xfffffffb, RZ, 0xc0, !PT ;  /* 0xfffffffb08087812 */ /* 0x000fe200078ec0ff */
[----:B------:R-:W-:Y:S01]  /*248c0*/  FFMA.FTZ R76, R11, R132, 1.1641532182693481445e-10 ;  /* 0x2f0000000b4c7423 */ /* 0x000fe20000010084 */
[----:B------:R-:W-:Y:S02]  /*248d0*/  @P1 IMAD.U32 R11, R29, 0x10000, RZ ;  /* 0x000100001d0b1824 */ /* 0x000fe400078e00ff */
[----:B------:R-:W-:Y:S02]  /*248e0*/  FMUL.FTZ R115, R115, R146 ;  /* 0x0000009273737220 */ /* 0x000fe40000410000 */
        /* <DEDUP_REMOVED lines=18> */
.L_x_1961:
        /* <DEDUP_REMOVED lines=13> */
.L_x_1963:
[----:B------:R-:W-:Y:S05]  /*24ae0*/  BSYNC.RECONVERGENT B2 ;  /* 0x0000000000027941 */ /* 0x000fea0003800200 */
.L_x_1962:
        /* <DEDUP_REMOVED lines=60> */
.L_x_1960:
[----:B------:R-:W-:Y:S05]  /*24eb0*/  BSYNC.RECONVERGENT B1 ;  /* 0x0000000000017941 */ /* 0x000fea0003800200 */
.L_x_1959:
        /* <DEDUP_REMOVED lines=26> */
.L_x_1966:
        /* <DEDUP_REMOVED lines=13> */
.L_x_1968:
[----:B------:R-:W-:Y:S05]  /*25130*/  BSYNC.RECONVERGENT B2 ;  /* 0x0000000000027941 */ /* 0x000fea0003800200 */
.L_x_1967:
        /* <DEDUP_REMOVED lines=60> */
.L_x_1965:
[----:B------:R-:W-:Y:S05]  /*25500*/  BSYNC.RECONVERGENT B1 ;  /* 0x0000000000017941 */ /* 0x000fea0003800200 */
.L_x_1964:
[----:B------:R-:W-:Y:S01]  /*25510*/  I2FP.F32.U32 R11, R11 ;  /* 0x0000000b000b7245 */ /* 0x000fe20000201000 */
[----:B------:R-:W-:Y:S01]  /*25520*/  BSSY.RECONVERGENT B1, `(.L_x_1969) ;  /* 0x0000061000017945 */ /* 0x000fe20003800200 */
[----:B------:R-:W-:Y:S01]  /*25530*/  SHF.L.U32 R77, R78, 0x10, RZ ;  /* 0x000000104e4d7819 */ /* 0x000fe200000006ff */
[----:B------:R-:W-:Y:S01]  /*25540*/  HFMA2 R140, -RZ, RZ, 0, 1.1920928955078125e-07 ;  /* 0x00000002ff8c7431 */ /* 0x000fe200000001ff */
[----:B------:R-:W-:Y:S01]  /*25550*/  ISETP.NE.AND P3, PT, R126, 0x1, PT ;  /* 0x000000017e00780c */ /* 0x000fe20003f65270 */
[----:B------:R-:W-:Y:S01]  /*25560*/  FFMA.FTZ R76, R11, R132, 1.1641532182693481445e-10 ;  /* 0x2f0000000b4c7423 */ /* 0x000fe20000010084 */
[----:B------:R-:W-:Y:S02]  /*25570*/  @P1 IMAD.U32 R11, R30, 0x10000, RZ ;  /* 0x000100001e0b1824 */ /* 0x000fe400078e00ff */
[----:B------:R-:W-:Y:S01]  /*25580*/  FMUL.FTZ R77, R77, R146 ;  /* 0x000000924d4d7220 */ /* 0x000fe20000410000 */
[----:B------:R-:W-:Y:S02]  /*25590*/  PRMT R78, R78, 0x7632, R78 ;  /* 0x000076324e4e7816 */ /* 0x000fe4000000004e */
        /* <DEDUP_REMOVED lines=15> */
.L_x_1971:
        /* <DEDUP_REMOVED lines=13> */
.L_x_1973:
[----:B------:R-:W-:Y:S05]  /*25760*/  BSYNC.RECONVERGENT B2 ;  /* 0x0000000000027941 */ /* 0x000fea0003800200 */
.L_x_1972:
        /* <DEDUP_REMOVED lines=58> */
[----:B------:R-:W-:Y:S01]  /*25b10*/  MOV R142, R76 ;  /* 0x0000004c008e7202 */ /* 0x000fe20000000f00 */
[----:B------:R-:W-:-:S07]  /*25b20*/  IMAD.MOV.U32 R140, RZ, RZ, RZ ;  /* 0x000000ffff8c7224 */ /* 0x000fce00078e00ff */
.L_x_1970:
[----:B------:R-:W-:Y:S05]  /*25b30*/  BSYNC.RECONVERGENT B1 ;  /* 0x0000000000017941 */ /* 0x000fea0003800200 */
.L_x_1969:
[----:B------:R-:W-:Y:S01]  /*25b40*/  I2FP.F32.U32 R11, R11 ;  /* 0x0000000b000b7245 */ /* 0x000fe20000201000 */
[----:B------:R-:W-:Y:S01]  /*25b50*/  BSSY.RECONVERGENT B1, `(.L_x_1974) ;  /* 0x0000061000017945 */ /* 0x000fe20003800200 */
[----:B------:R-:W-:Y:S02]  /*25b60*/  SHF.L.U32 R77, R78, 0x10, RZ ;  /* 0x000000104e4d7819 */ /* 0x000fe400000006ff */
[----:B------:R-:W-:Y:S01]  /*25b70*/  ISETP.NE.AND P4, PT, R140, 0x1, PT ;  /* 0x000000018c00780c */ /* 0x000fe20003f85270 */
[----:B------:R-:W-:Y:S01]  /*25b80*/  FFMA.FTZ R76, R11, R132, 1.1641532182693481445e-10 ;  /* 0x2f0000000b4c7423 */ /* 0x000fe20000010084 */
[----:B------:R-:W-:Y:S01]  /*25b90*/  @P1 PRMT R78, R30, 0x7632, R78 ;  /* 0x000076321e4e1816 */ /* 0x000fe2000000004e */
[----:B------:R-:W-:Y:S01]  /*25ba0*/  FMUL.FTZ R77, R77, R146 ;  /* 0x000000924d4d7220 */ /* 0x000fe20000410000 */
[----:B------:R-:W-:Y:S02]  /*25bb0*/  IMAD.MOV.U32 R11, RZ, RZ, R86 ;  /* 0x000000ffff0b7224 */ /* 0x000fe400078e0056 */
[----:B------:R-:W-:Y:S01]  /*25bc0*/  FSETP.GTU.FTZ.AND P3, PT, R76, R145, PT ;  /* 0x000000914c00720b */ /* 0x000fe20003f7c000 */
[----:B------:R-:W-:-:S03]  /*25bd0*/  @P1 IMAD.U32 R78, R78, 0x10000, RZ ;  /* 0x000100004e4e1824 */ /* 0x000fc600078e00ff */
        /* <DEDUP_REMOVED lines=14> */
.L_x_1976:
        /* <DEDUP_REMOVED lines=13> */
.L_x_1978:
[----:B------:R-:W-:Y:S05]  /*25d90*/  BSYNC.RECONVERGENT B2 ;  /* 0x0000000000027941 */ /* 0x000fea0003800200 */
.L_x_1977:
        /* <DEDUP_REMOVED lines=60> */
.L_x_1975:
[----:B------:R-:W-:Y:S05]  /*26160*/  BSYNC.RECONVERGENT B1 ;  /* 0x0000000000017941 */ /* 0x000fea0003800200 */
.L_x_1974:
[----:B------:R-:W-:Y:S01]  /*26170*/  I2FP.F32.U32 R11, R11 ;  /* 0x0000000b000b7245 */ /* 0x000fe20000201000 */
[----:B------:R-:W-:Y:S01]  /*26180*/  BSSY.RECONVERGENT B1, `(.L_x_1979) ;  /* 0x0000061000017945 */ /* 0x000fe20003800200 */
[----:B------:R-:W-:Y:S02]  /*26190*/  SHF.L.U32 R77, R79, 0x10, RZ ;  /* 0x000000104f4d7819 */ /* 0x000fe400000006ff */
[----:B------:R-:W-:Y:S01]  /*261a0*/  ISETP.NE.AND P5, PT, R78, 0x1, PT ;  /* 0x000000014e00780c */ /* 0x000fe20003fa5270 */
[----:B------:R-:W-:Y:S01]  /*261b0*/  FFMA.FTZ R76, R11, R132, 1.1641532182693481445e-10 ;  /* 0x2f0000000b4c7423 */ /* 0x000fe20000010084 */
[----:B------:R-:W-:Y:S02]  /*261c0*/  @P1 IMAD.U32 R11, R31, 0x10000, RZ ;  /* 0x000100001f0b1824 */ /* 0x000fe400078e00ff */
[----:B------:R-:W-:Y:S01]  /*261d0*/  FMUL.FTZ R77, R77, R146 ;  /* 0x000000924d4d7220 */ /* 0x000fe20000410000 */
[----:B------:R-:W-:Y:S02]  /*261e0*/  PRMT R150, R79, 0x7632, R150 ;  /* 0x000076324f967816 */ /* 0x000fe40000000096 */
[----:B------:R-:W-:-:S04]  /*261f0*/  FSETP.GTU.FTZ.AND P4, PT, R76, R145, PT ;  /* 0x000000914c00720b */ /* 0x000fc80003f9c000 */
[----:B------:R-:W-:Y:S01]  /*26200*/  FSEL R126, R77, RZ, !P4 ;  /* 0x000000ff4d7e7208 */ /* 0x000fe20006000000 */
[----:B------:R-:W-:Y:S01]  /*26210*/  IMAD.MOV.U32 R77, RZ, RZ, R86 ;  /* 0x000000ffff4d7224 */ /* 0x000fe200078e0056 */
        /* <DEDUP_REMOVED lines=13> */
.L_x_1981:
        /* <DEDUP_REMOVED lines=13> */
.L_x_1983:
[----:B------:R-:W-:Y:S05]  /*263c0*/  BSYNC.RECONVERGENT B2 ;  /* 0x0000000000027941 */ /* 0x000fea0003800200 */
.L_x_1982:
        /* <DEDUP_REMOVED lines=60> */
.L_x_1980:
[----:B------:R-:W-:Y:S05]  /*26790*/  BSYNC.RECONVERGENT B1 ;  /* 0x0000000000017941 */ /* 0x000fea0003800200 */
.L_x_1979:
        /* <DEDUP_REMOVED lines=10> */
[----:B------:R-:W-:-:S03]  /*26840*/  PLOP3.LUT P5, PT, P5, PT, PT, 0x8, 0x80 ;  /* 0x000000000080781c */ /* 0x000fc60002fae170 */
[----:B------:R-:W-:Y:S01]  /*26850*/  @P1 FADD.FTZ R132, R77, R132 ;  /* 0x000000844d841221 */ /* 0x000fe20000010000 */
[----:B------:R-:W-:-:S04]  /*26860*/  PRMT R77, R144, 0x5410, R143 ;  /* 0x00005410904d7816 */ /* 0x000fc8000000008f */
[----:B------:R-:W-:-:S04]  /*26870*/  F2FP.BF16.F32.PACK_AB R79, RZ, R132 ;  /* 0x00000084ff4f723e */ /* 0x000fc800000010ff */
[----:B------:R-:W-:-:S07]  /*26880*/  PRMT R79, R147, 0x5410, R79 ;  /* 0x00005410934f7816 */ /* 0x000fce000000004f */
.L_x_1943:
        /* <DEDUP_REMOVED lines=43> */
.L_x_1984:
[----:B------:R-:W-:Y:S01]  /*26b40*/  IMAD.MOV.U32 R135, RZ, RZ, R142 ;  /* 0x000000ffff877224 */ /* 0x000fe200078e008e */
[----:B------:R-:W-:-:S07]  /*26b50*/  IADD3 R136, PT, PT, R136, 0x20, RZ ;  /* 0x0000002088887810 */ /* 0x000fce0007ffe0ff */
.L_x_1861:
[----:B------:R-:W-:Y:S05]  /*26b60*/  BSYNC.RECONVERGENT B0 ;  /* 0x0000000000007941 */ /* 0x000fea0003800200 */
.L_x_1860:
        /* <DEDUP_REMOVED lines=21> */
[----:B------:R-:W-:Y:S02]  /*26cc0*/  HFMA2 R89, -RZ, RZ, 0, 1.1920928955078125e-07 ;  /* 0x00000002ff597431 */ /* 0x000fe400000001ff */
[C---:B------:R-:W-:Y:S01]  /*26cd0*/  VIADD R147, R139.reuse, 0xa9066899 ;  /* 0xa90668998b937836 */ /* 0x040fe20000000000 */
[----:B------:R-:W-:Y:S01]  /*26ce0*/  IADD3 R145, PT, PT, R139, 0x646e171e, RZ ;  /* 0x646e171e8b917810 */ /* 0x000fe20007ffe0ff */
[----:B------:R-:W-:Y:S01]  /*26cf0*/  VIADD R133, R138, 0x1715609d ;  /* 0x1715609d8a857836 */ /* 0x000fe20000000000 */
[----:B------:R-:W-:Y:S01]  /*26d00*/  MOV R94, R135 ;  /* 0x00000087005e7202 */ /* 0x000fe20000000f00 */
[----:B------:R-:W-:-:S05]  /*26d10*/  IMAD.MOV.U32 R87, RZ, RZ, R86 ;  /* 0x000000ffff577224 */ /* 0x000fca00078e0056 */
[----:B------:R-:W-:Y:S05]  /*26d20*/  @!P2 BRA `(.L_x_1989) ;  /* 0x000000040040a947 */ /* 0x000fea0003800000 */
[----:B------:R-:W-:-:S13]  /*26d30*/  ISETP.NE.AND P2, PT, R11, 0x3, PT ;  /* 0x000000030b00780c */ /* 0x000fda0003f45270 */
[----:B------:R-:W-:Y:S05]  /*26d40*/  @!P2 BRA `(.L_x_1990) ;  /* 0x000000000020a947 */ /* 0x000fea0003800000 */
[----:B------:R-:W-:-:S13]  /*26d50*/  ISETP.NE.AND P2, PT, R11, 0x2, PT ;  /* 0x000000020b00780c */ /* 0x000fda0003f45270 */
[----:B------:R-:W-:Y:S01]  /*26d60*/  @!P2 IMAD.MOV.U32 R89, RZ, RZ, 0x3 ;  /* 0x00000003ff59a424 */ /* 0x000fe200078e00ff */
[----:B------:R-:W-:Y:S01]  /*26d70*/  @!P2 MOV R94, R135 ;  /* 0x00000087005ea202 */ /* 0x000fe20000000f00 */
[----:B------:R-:W-:Y:S01]  /*26d80*/  @!P2 IMAD.MOV.U32 R87, RZ, RZ, R9 ;  /* 0x000000ffff57a224 */ /* 0x000fe200078e0009 */
[----:B------:R-:W-:Y:S01]  /*26d90*/  @P2 IADD3 R89, PT, PT, R11, 0x1, RZ ;  /* 0x000000010b592810 */ /* 0x000fe20007ffe0ff */
[----:B------:R-:W-:Y:S01]  /*26da0*/  @P2 IMAD.MOV.U32 R94, RZ, RZ, R135 ;  /* 0x000000ffff5e2224 */ /* 0x000fe200078e0087 */
[----:B------:R-:W-:Y:S01]  /*26db0*/  @P2 MOV R87, R10 ;  /* 0x0000000a00572202 */ /* 0x000fe20000000f00 */
[----:B------:R-:W-:Y:S06]  /*26dc0*/  BRA `(.L_x_1989) ;  /* 0x0000000400187947 */ /* 0x000fec0003800000 */
.L_x_1990:
        /* <DEDUP_REMOVED lines=8> */
[----:B------:R-:W-:Y:S02]  /*26e50*/  @!P2 IADD3 R9, PT, PT, R84, 0x1, RZ ;  /* 0x000000015409a810 */ /* 0x000fe40007ffe0ff */
[----:B------:R-:W-:Y:S02]  /*26e60*/  @!P2 MOV R7, RZ ;  /* 0x000000ff0007a202 */ /* 0x000fe40000000f00 */
[----:B------:R-:W-:-:S13]  /*26e70*/  ISETP.NE.AND P3, PT, R3, RZ, !P2 ;  /* 0x000000ff0300720c */ /* 0x000fda0005765270 */
[----:B------:R-:W-:-:S04]  /*26e80*/  @P3 IMAD.MOV R9, RZ, RZ, R84 ;  /* 0x000000ffff093224 */ /* 0x000fc800078e0254 */
[----:B------:R-:W-:-:S07]  /*26e90*/  @!P2 IMAD.MOV.U32 R84, RZ, RZ, R9 ;  /* 0x000000ffff54a224 */ /* 0x000fce00078e0009 */
.L_x_1992:
[----:B------:R-:W-:Y:S05]  /*26ea0*/  BSYNC.RECONVERGENT B2 ;  /* 0x0000000000027941 */ /* 0x000fea0003800200 */
.L_x_1991:
[----:B------:R-:W-:Y:S01]  /*26eb0*/  IMAD.WIDE.U32 R10, R3, -0x326172a9, RZ ;  /* 0xcd9e8d57030a7825 */ /* 0x000fe200078e00ff */
[----:B------:R-:W-:Y:S02]  /*26ec0*/  LOP3.LUT R86, R84, R91, R139, 0x96, !PT ;  /* 0x0000005b54567212 */ /* 0x000fe400078e968b */
[----:B------:R-:W-:Y:S02]  /*26ed0*/  IADD3 R9, PT, PT, R138, -0x61c88647, RZ ;  /* 0x9e3779b98a097810 */ /* 0x000fe40007ffe0ff */
        /* <DEDUP_REMOVED lines=52> */
[----:B------:R-:W-:-:S07]  /*27220*/  HFMA2 R89, -RZ, RZ, 0, 0 ;  /* 0x00000000ff597431 */ /* 0x000fce00000001ff */
.L_x_1989:
[----:B------:R-:W-:Y:S05]  /*27230*/  BSYNC.RECONVERGENT B1 ;  /* 0x0000000000017941 */ /* 0x000fea0003800200 */
.L_x_1988:
[----:B------:R-:W1:Y:S01]  /*27240*/  LDC R149, c[0x0][0x408] ;  /* 0x00010200ff957b82 */ /* 0x000e620000000800 */
[----:B------:R-:W-:Y:S01]  /*27250*/  I2FP.F32.U32 R11, R87 ;  /* 0x00000057000b7245 */ /* 0x000fe20000201000 */
[----:B------:R-:W-:Y:S01]  /*27260*/  IMAD.MOV.U32 R146, RZ, RZ, 0x2f800000 ;  /* 0x2f800000ff927424 */ /* 0x000fe200078e00ff */
[----:B-----5:R-:W-:Y:S01]  /*27270*/  SHF.L.U32 R88, R76, 0x10, RZ ;  /* 0x000000104c587819 */ /* 0x020fe200000006ff */
[----:B------:R-:W-:Y:S01]  /*27280*/  BSSY.RECONVERGENT B1, `(.L_x_1993) ;  /* 0x000005c000017945 */ /* 0x000fe20003800200 */
[----:B------:R-:W-:Y:S01]  /*27290*/  LOP3.LUT R8, R8, 0xffffffef, RZ, 0xc0, !PT ;  /* 0xffffffef08087812 */ /* 0x000fe200078ec0ff */
[----:B------:R-:W-:Y:S01]  /*272a0*/  FFMA.FTZ R11, R11, R146, 1.1641532182693481445e-10 ;  /* 0x2f0000000b0b7423 */ /* 0x000fe20000010092 */
[----:B------:R-:W-:Y:S01]  /*272b0*/  PRMT R76, R76, 0x7632, R76 ;  /* 0x000076324c4c7816 */ /* 0x000fe2000000004c */
[----:B------:R-:W2:Y:S01]  /*272c0*/  LDC R148, c[0x0][0x404] ;  /* 0x00010100ff947b82 */ /* 0x000ea20000000800 */
[----:B------:R-:W-:Y:S01]  /*272d0*/  IMAD.MOV.U32 R90, RZ, RZ, 0x2 ;  /* 0x00000002ff5a7424 */ /* 0x000fe200078e00ff */
[----:B------:R-:W-:Y:S01]  /*272e0*/  MOV R87, R86 ;  /* 0x0000005600577202 */ /* 0x000fe20000000f00 */
[----:B-1----:R-:W-:Y:S01]  /*272f0*/  FMUL.FTZ R88, R88, R149 ;  /* 0x0000009558587220 */ /* 0x002fe20000410000 */
[----:B--2---:R-:W-:-:S04]  /*27300*/  FSETP.GTU.FTZ.AND P2, PT, R11, R148, PT ;  /* 0x000000940b00720b */ /* 0x004fc80003f5c000 */
        /* <DEDUP_REMOVED lines=10> */
[----:B------:R-:W-:Y:S01]  /*273b0*/  @P2 VIADD R90, R89, 0x1 ;  /* 0x00000001595a2836 */ /* 0x000fe20000000000 */
[----:B------:R-:W-:Y:S01]  /*273c0*/  @P2 MOV R87, R10 ;  /* 0x0000000a00572202 */ /* 0x000fe20000000f00 */
[----:B------:R-:W-:Y:S06]  /*273d0*/  BRA `(.L_x_1994) ;  /* 0x0000000400187947 */ /* 0x000fec0003800000 */
.L_x_1995:
        /* <DEDUP_REMOVED lines=13> */
.L_x_1997:
[----:B------:R-:W-:Y:S05]  /*274b0*/  BSYNC.RECONVERGENT B2 ;  /* 0x0000000000027941 */ /* 0x000fea0003800200 */
.L_x_1996:
        /* <DEDUP_REMOVED lines=55> */
[----:B------:R-:W-:-:S07]  /*27830*/  HFMA2 R90, -RZ, RZ, 0, 0 ;  /* 0x00000000ff5a7431 */ /* 0x000fce00000001ff */
.L_x_1994:
[----:B------:R-:W-:Y:S05]  /*27840*/  BSYNC.RECONVERGENT B1 ;  /* 0x0000000000017941 */ /* 0x000fea0003800200 */
.L_x_1993:
        /* <DEDUP_REMOVED lines=11> */
[----:B------:R-:W-:Y:S01]  /*27900*/  MOV R88, 0x2 ;  /* 0x0000000200587802 */ /* 0x000fe20000000f00 */
[----:B------:R-:W-:Y:S02]  /*27910*/  IMAD.MOV.U32 R11, RZ, RZ, R86 ;  /* 0x000000ffff0b7224 */ /* 0x000fe400078e0056 */
[--C-:B------:R-:W-:Y:S01]  /*27920*/  @P1 FADD.FTZ R98, R89, R92.reuse ;  /* 0x0000005c59621221 */ /* 0x100fe20000010000 */
[----:B------:R-:W-:-:S05]  /*27930*/  @!P1 IMAD.MOV.U32 R98, RZ, RZ, R92 ;  /* 0x000000ffff629224 */ /* 0x000fca00078e005c */
[----:B0-----:R-:W-:Y:S02]  /*27940*/  F2FP.BF16.F32.PACK_AB R142, RZ, R98 ;  /* 0x00000062ff8e723e */ /* 0x001fe400000010ff */
        /* <DEDUP_REMOVED lines=9> */
.L_x_2000:
        /* <DEDUP_REMOVED lines=13> */
.L_x_2002:
[----:B------:R-:W-:Y:S05]  /*27ab0*/  BSYNC.RECONVERGENT B2 ;  /* 0x0000000000027941 */ /* 0x000fea0003800200 */
.L_x_2001:
        /* <DEDUP_REMOVED lines=53> */
[----:B------:R-:W-:Y:S02]  /*27e10*/  LOP3.LUT R9, R11, R90, R89, 0x96, !PT ;  /* 0x0000005a0b097212 */ /* 0x000fe400078e9659 */
[----:B------:R-:W-:Y:S01]  /*27e20*/  MOV R11, R94 ;  /* 0x0000005e000b7202 */ /* 0x000fe20000000f00 */
[----:B------:R-:W-:Y:S02]  /*27e30*/  IMAD.MOV.U32 R94, RZ, RZ, R88 ;  /* 0x000000ffff5e7224 */ /* 0x000fe400078e0058 */
[----:B------:R-:W-:-:S07]  /*27e40*/  HFMA2 R88, -RZ, RZ, 0, 0 ;  /* 0x00000000ff587431 */ /* 0x000fce00000001ff */
.L_x_1999:
[----:B------:R-:W-:Y:S05]  /*27e50*/  BSYNC.RECONVERGENT B1 ;  /* 0x0000000000017941 */ /* 0x000fea0003800200 */
.L_x_1998:
[----:B------:R-:W-:Y:S01]  /*27e60*/  I2FP.F32.U32 R11, R11 ;  /* 0x0000000b000b7245 */ /* 0x000fe20000201000 */
[----:B------:R-:W-:Y:S01]  /*27e70*/  IMAD.U32 R76, R76, 0x10000, RZ ;  /* 0x000100004c4c7824 */ /* 0x000fe200078e00ff */
[----:B------:R-:W-:Y:S01]  /*27e80*/  LOP3.LUT R8, R8, 0xfffffff7, RZ, 0xc0, !PT ;  /* 0xfffffff708087812 */ /* 0x000fe200078ec0ff */
[----:B------:R-:W-:Y:S01]  /*27e90*/  BSSY.RECONVERGENT B1, `(.L_x_2003) ;  /* 0x000005a000017945 */ /* 0x000fe20003800200 */
[----:B------:R-:W-:Y:S01]  /*27ea0*/  MOV R90, 0x2 ;  /* 0x00000002005a7802 */ /* 0x000fe20000000f00 */
        /* <DEDUP_REMOVED lines=17> */
.L_x_2005:
        /* <DEDUP_REMOVED lines=13> */
.L_x_2007:
[----:B------:R-:W-:Y:S05]  /*28090*/  BSYNC.RECONVERGENT B2 ;  /* 0x0000000000027941 */ /* 0x000fea0003800200 */
.L_x_2006:
        /* <DEDUP_REMOVED lines=54> */
[----:B------:R-:W-:Y:S01]  /*28400*/  HFMA2 R90, -RZ, RZ, 0, 0 ;  /* 0x00000000ff5a7431 */ /* 0x000fe200000001ff */
[----:B------:R-:W-:Y:S01]  /*28410*/  MOV R89, R94 ;  /* 0x0000005e00597202 */ /* 0x000fe20000000f00 */
[----:B------:R-:W-:-:S07]  /*28420*/  IMAD.MOV.U32 R94, RZ, RZ, R88 ;  /* 0x000000ffff5e7224 */ /* 0x000fce00078e0058 */
.L_x_2004:
[----:B------:R-:W-:Y:S05]  /*28430*/  BSYNC.RECONVERGENT B1 ;  /* 0x0000000000017941 */ /* 0x000fea0003800200 */
.L_x_2003:
[----:B------:R-:W-:Y:S01]  /*28440*/  I2FP.F32.U32 R11, R89 ;  /* 0x00000059000b7245 */ /* 0x000fe20000201000 */
[----:B------:R-:W-:Y:S01]  /*28450*/  BSSY.RECONVERGENT B1, `(.L_x_2008) ;  /* 0x0000061000017945 */ /* 0x000fe20003800200 */
[----:B------:R-:W-:Y:S02]  /*28460*/  PRMT R88, R32, 0x7632, R88 ;  /* 0x0000763220587816 */ /* 0x000fe40000000058 */
[----:B------:R-:W-:Y:S01]  /*28470*/  MOV R91, 0x2 ;  /* 0x00000002005b7802 */ /* 0x000fe20000000f00 */
        /* <DEDUP_REMOVED lines=23> */
.L_x_2010:
        /* <DEDUP_REMOVED lines=13> */
.L_x_2012:
[----:B------:R-:W-:Y:S05]  /*286c0*/  BSYNC.RECONVERGENT B2 ;  /* 0x0000000000027941 */ /* 0x000fea0003800200 */
.L_x_2011:
        /* <DEDUP_REMOVED lines=57> */
.L_x_2009:
[----:B------:R-:W-:Y:S05]  /*28a60*/  BSYNC.RECONVERGENT B1 ;  /* 0x0000000000017941 */ /* 0x000fea0003800200 */
.L_x_2008:
[----:B------:R-:W-:Y:S01]  /*28a70*/  I2FP.F32.U32 R11, R11 ;  /* 0x0000000b000b7245 */ /* 0x000fe20000201000 */
[C---:B------:R-:W-:Y:S01]  /*28a80*/  IMAD.U32 R76, R77.reuse, 0x10000, RZ ;  /* 0x000100004d4c7824 */ /* 0x040fe200078e00ff */
[----:B------:R-:W-:Y:S01]  /*28a90*/  LOP3.LUT R8, R8, 0xfffffffb, RZ, 0xc0, !PT ;  /* 0xfffffffb08087812 */ /* 0x000fe200078ec0ff */
[----:B------:R-:W-:Y:S01]  /*28aa0*/  BSSY.RECONVERGENT B1, `(.L_x_2013) ;  /* 0x000005b000017945 */ /* 0x000fe20003800200 */
[----:B------:R-:W-:Y:S01]  /*28ab0*/  PRMT R117, R77, 0x7632, R117 ;  /* 0x000076324d757816 */ /* 0x000fe20000000075 */
[----:B------:R-:W-:Y:S01]  /*28ac0*/  FFMA.FTZ R11, R11, R146, 1.1641532182693481445e-10 ;  /* 0x2f0000000b0b7423 */ /* 0x000fe20000010092 */
[----:B------:R-:W-:Y:S01]  /*28ad0*/  FMUL.FTZ R76, R76, R149 ;  /* 0x000000954c4c7220 */ /* 0x000fe20000410000 */
[----:B------:R-:W-:Y:S01]  /*28ae0*/  MOV R90, 0x2 ;  /* 0x00000002005a7802 */ /* 0x000fe20000000f00 */
        /* <DEDUP_REMOVED lines=15> */
.L_x_2015:
        /* <DEDUP_REMOVED lines=13> */
.L_x_2017:
[----:B------:R-:W-:Y:S05]  /*28cb0*/  BSYNC.RECONVERGENT B2 ;  /* 0x0000000000027941 */ /* 0x000fea0003800200 */
.L_x_2016:
        /* <DEDUP_REMOVED lines=57> */
.L_x_2014:
[----:B------:R-:W-:Y:S05]  /*29050*/  BSYNC.RECONVERGENT B1 ;  /* 0x0000000000017941 */ /* 0x000fea0003800200 */
.L_x_2013:
[----:B------:R-:W-:Y:S01]  /*29060*/  I2FP.F32.U32 R11, R77 ;  /* 0x0000004d000b7245 */ /* 0x000fe20000201000 */
[----:B------:R-:W-:Y:S01]  /*29070*/  IMAD.U32 R76, R33, 0x10000, RZ ;  /* 0x00010000214c7824 */ /* 0x000fe200078e00ff */
[----:B------:R-:W-:Y:S01]  /*29080*/  @P1 SHF.L.U32 R108, R29, 0x10, RZ ;  /* 0x000000101d6c1819 */ /* 0x000fe200000006ff */
[----:B------:R-:W-:Y:S01]  /*29090*/  BSSY.RECONVERGENT B1, `(.L_x_2018) ;  /* 0x000005e000017945 */ /* 0x000fe20003800200 */
[----:B------:R-:W-:Y:S01]  /*290a0*/  MOV R91, 0x2 ;  /* 0x00000002005b7802 */ /* 0x000fe20000000f00 */
[----:B------:R-:W-:Y:S01]  /*290b0*/  FFMA.FTZ R11, R11, R146, 1.1641532182693481445e-10 ;  /* 0x2f0000000b0b7423 */ /* 0x000fe20000010092 */
[----:B------:R-:W-:Y:S01]  /*290c0*/  FMUL.FTZ R76, R76, R149 ;  /* 0x000000954c4c7220 */ /* 0x000fe20000410000 */
[----:B------:R-:W-:-:S03]  /*290d0*/  IMAD.MOV.U32 R77, RZ, RZ, R86 ;  /* 0x000000ffff4d7224 */ /* 0x000fc600078e0056 */
        /* <DEDUP_REMOVED lines=18> */
.L_x_2020:
        /* <DEDUP_REMOVED lines=13> */
.L_x_2022:
[----:B------:R-:W-:Y:S05]  /*292d0*/  BSYNC.RECONVERGENT B2 ;  /* 0x0000000000027941 */ /* 0x000fea0003800200 */
.L_x_2021:
        /* <DEDUP_REMOVED lines=56> */
[----:B------:R-:W-:-:S07]  /*29660*/  IMAD.MOV.U32 R94, RZ, RZ, R76 ;  /* 0x000000ffff5e7224 */ /* 0x000fce00078e004c */
.L_x_2019:
[----:B------:R-:W-:Y:S05]  /*29670*/  BSYNC.RECONVERGENT B1 ;  /* 0x0000000000017941 */ /* 0x000fea0003800200 */
.L_x_2018:
        /* <DEDUP_REMOVED lines=22> */
.L_x_2025:
        /* <DEDUP_REMOVED lines=13> */
.L_x_2027:
[----:B------:R-:W-:Y:S05]  /*298b0*/  BSYNC.RECONVERGENT B2 ;  /* 0x0000000000027941 */ /* 0x000fea0003800200 */
.L_x_2026:
        /* <DEDUP_REMOVED lines=52> */
[----:B------:R-:W-:Y:S02]  /*29c00*/  HFMA2 R93, -RZ, RZ, 0, 0 ;  /* 0x00000000ff5d7431 */ /* 0x000fe400000001ff */
[----:B------:R-:W-:Y:S01]  /*29c10*/  IMAD.MOV.U32 R86, RZ, RZ, R92 ;  /* 0x000000ffff567224 */ /* 0x000fe200078e005c */
[----:B------:R-:W-:Y:S02]  /*29c20*/  LOP3.LUT R9, R11, R90, R77, 0x96, !PT ;  /* 0x0000005a0b097212 */ /* 0x000fe400078e964d */
[----:B------:R-:W-:Y:S01]  /*29c30*/  MOV R77, R94 ;  /* 0x0000005e004d7202 */ /* 0x000fe20000000f00 */
[----:B------:R-:W-:-:S07]  /*29c40*/  IMAD.MOV.U32 R94, RZ, RZ, R76 ;  /* 0x000000ffff5e7224 */ /* 0x000fce00078e004c */
.L_x_2024:
[----:B------:R-:W-:Y:S05]  /*29c50*/  BSYNC.RECONVERGENT B1 ;  /* 0x0000000000017941 */ /* 0x000fea0003800200 */
.L_x_2023:
        /* <DEDUP_REMOVED lines=12> */
[----:B------:R-:W-:Y:S01]  /*29d20*/  FADD.FTZ R11, R117, R92 ;  /* 0x0000005c750b7221 */ /* 0x000fe20000010000 */
[----:B------:R-:W-:-:S03]  /*29d30*/  MOV R92, 0x2 ;  /* 0x00000002005c7802 */ /* 0x000fc60000000f00 */
        /* <DEDUP_REMOVED lines=13> */
.L_x_2030:
        /* <DEDUP_REMOVED lines=13> */
.L_x_2032:
[----:B------:R-:W-:Y:S05]  /*29ee0*/  BSYNC.RECONVERGENT B2 ;  /* 0x0000000000027941 */ /* 0x000fea0003800200 */
.L_x_2031:
        /* <DEDUP_REMOVED lines=57> */
.L_x_2029:
[----:B------:R-:W-:Y:S05]  /*2a280*/  BSYNC.RECONVERGENT B1 ;  /* 0x0000000000017941 */ /* 0x000fea0003800200 */
.L_x_2028:
[----:B------:R-:W-:Y:S01]  /*2a290*/  I2FP.F32.U32 R11, R11 ;  /* 0x0000000b000b7245 */ /* 0x000fe20000201000 */
[----:B------:R-:W-:Y:S01]  /*2a2a0*/  IMAD.U32 R76, R78, 0x10000, RZ ;  /* 0x000100004e4c7824 */ /* 0x000fe200078e00ff */
[----:B------:R-:W-:Y:S01]  /*2a2b0*/  ISETP.NE.AND P3, PT, R92, 0x1, PT ;  /* 0x000000015c00780c */ /* 0x000fe20003f65270 */
        /* <DEDUP_REMOVED lines=18> */
.L_x_2035:
        /* <DEDUP_REMOVED lines=13> */
.L_x_2037:
[----:B------:R-:W-:Y:S05]  /*2a4b0*/  BSYNC.RECONVERGENT B2 ;  /* 0x0000000000027941 */ /* 0x000fea0003800200 */
.L_x_2036:
        /* <DEDUP_REMOVED lines=57> */
.L_x_2034:
[----:B------:R-:W-:Y:S05]  /*2a850*/  BSYNC.RECONVERGENT B1 ;  /* 0x0000000000017941 */ /* 0x000fea0003800200 */
.L_x_2033:
[----:B------:R-:W-:Y:S01]  /*2a860*/  I2FP.F32.U32 R11, R77 ;  /* 0x0000004d000b7245 */ /* 0x000fe20000201000 */
[----:B------:R-:W-:Y:S01]  /*2a870*/  IMAD.U32 R76, R34, 0x10000, RZ ;  /* 0x00010000224c7824 */ /* 0x000fe200078e00ff */
[----:B------:R-:W-:Y:S01]  /*2a880*/  @P1 SHF.L.U32 R118, R30, 0x10, RZ ;  /* 0x000000101e761819 */ /* 0x000fe200000006ff */
[----:B------:R-:W-:Y:S01]  /*2a890*/  BSSY.RECONVERGENT B1, `(.L_x_2038) ;  /* 0x000005e000017945 */ /* 0x000fe20003800200 */
[----:B------:R-:W-:Y:S02]  /*2a8a0*/  IMAD.MOV.U32 R77, RZ, RZ, R86 ;  /* 0x000000ffff4d7224 */ /* 0x000fe400078e0056 */
[----:B------:R-:W-:Y:S01]  /*2a8b0*/  FFMA.FTZ R11, R11, R146, 1.1641532182693481445e-10 ;  /* 0x2f0000000b0b7423 */ /* 0x000fe20000010092 */
[----:B------:R-:W-:-:S04]  /*2a8c0*/  FMUL.FTZ R76, R76, R149 ;  /* 0x000000954c4c7220 */ /* 0x000fc80000410000 */
        /* <DEDUP_REMOVED lines=19> */
.L_x_2040:
        /* <DEDUP_REMOVED lines=13> */
.L_x_2042:
[----:B------:R-:W-:Y:S05]  /*2aad0*/  BSYNC.RECONVERGENT B2 ;  /* 0x0000000000027941 */ /* 0x000fea0003800200 */
.L_x_2041:
        /* <DEDUP_REMOVED lines=57> */
.L_x_2039:
[----:B------:R-:W-:Y:S05]  /*2ae70*/  BSYNC.RECONVERGENT B1 ;  /* 0x0000000000017941 */ /* 0x000fea0003800200 */
.L_x_2038:
[----:B------:R-:W-:Y:S01]  /*2ae80*/  I2FP.F32.U32 R11, R77 ;  /* 0x0000004d000b7245 */ /* 0x000fe20000201000 */
[----:B------:R-:W-:Y:S01]  /*2ae90*/  IMAD.U32 R78, R78, 0x10000, RZ ;  /* 0x000100004e4e7824 */ /* 0x000fe200078e00ff */
[----:B------:R-:W-:Y:S01]  /*2aea0*/  ISETP.NE.AND P4, PT, R76, 0x1, PT ;  /* 0x000000014c00780c */ /* 0x000fe20003f85270 */
[----:B------:R-:W-:Y:S01]  /*2aeb0*/  BSSY.RECONVERGENT B1, `(.L_x_2043) ;  /* 0x0000058000017945 */ /* 0x000fe20003800200 */
[----:B------:R-:W-:Y:S01]  /*2aec0*/  MOV R93, 0x2 ;  /* 0x00000002005d7802 */ /* 0x000fe20000000f00 */
        /* <DEDUP_REMOVED lines=15> */
.L_x_2045:
        /* <DEDUP_REMOVED lines=13> */
.L_x_2047:
[----:B------:R-:W-:Y:S05]  /*2b090*/  BSYNC.RECONVERGENT B2 ;  /* 0x0000000000027941 */ /* 0x000fea0003800200 */
.L_x_2046:
        /* <DEDUP_REMOVED lines=57> */
.L_x_2044:
[----:B------:R-:W-:Y:S05]  /*2b430*/  BSYNC.RECONVERGENT B1 ;  /* 0x0000000000017941 */ /* 0x000fea0003800200 */
.L_x_2043:
        /* <DEDUP_REMOVED lines=15> */
[----:B------:R-:W-:Y:S01]  /*2b530*/  MOV R78, 0x2 ;  /* 0x00000002004e7802 */ /* 0x000fe20000000f00 */
        /* <DEDUP_REMOVED lines=11> */
.L_x_2050:
        /* <DEDUP_REMOVED lines=13> */
.L_x_2052:
[----:B------:R-:W-:Y:S05]  /*2b6c0*/  BSYNC.RECONVERGENT B2 ;  /* 0x0000000000027941 */ /* 0x000fea0003800200 */
.L_x_2051:
        /* <DEDUP_REMOVED lines=57> */
.L_x_2049:
[----:B------:R-:W-:Y:S05]  /*2ba60*/  BSYNC.RECONVERGENT B1 ;  /* 0x0000000000017941 */ /* 0x000fea0003800200 */
.L_x_2048:
[----:B------:R-:W-:Y:S01]  /*2ba70*/  I2FP.F32.U32 R11, R11 ;  /* 0x0000000b000b7245 */ /* 0x000fe20000201000 */
[C---:B------:R-:W-:Y:S01]  /*2ba80*/  IMAD.U32 R76, R79.reuse, 0x10000, RZ ;  /* 0x000100004f4c7824 */ /* 0x040fe200078e00ff */
        /* <DEDUP_REMOVED lines=19> */
.L_x_2055:
        /* <DEDUP_REMOVED lines=13> */
.L_x_2057:
[----:B------:R-:W-:Y:S05]  /*2bc90*/  BSYNC.RECONVERGENT B2 ;  /* 0x0000000000027941 */ /* 0x000fea0003800200 */
.L_x_2056:
        /* <DEDUP_REMOVED lines=57> */
.L_x_2054:
[----:B------:R-:W-:Y:S05]  /*2c030*/  BSYNC.RECONVERGENT B1 ;  /* 0x0000000000017941 */ /* 0x000fea0003800200 */
.L_x_2053:
        /* <DEDUP_REMOVED lines=26> */
.L_x_2060:
        /* <DEDUP_REMOVED lines=13> */
.L_x_2062:
[----:B------:R-:W-:Y:S05]  /*2c2b0*/  BSYNC.RECONVERGENT B2 ;  /* 0x0000000000027941 */ /* 0x000fea0003800200 */
.L_x_2061:
        /* <DEDUP_REMOVED lines=57> */
.L_x_2059:
[----:B------:R-:W-:Y:S05]  /*2c650*/  BSYNC.RECONVERGENT B1 ;  /* 0x0000000000017941 */ /* 0x000fea0003800200 */
.L_x_2058:
[----:B------:R-:W-:Y:S01]  /*2c660*/  I2FP.F32.U32 R11, R77 ;  /* 0x0000004d000b7245 */ /* 0x000fe20000201000 */
[----:B------:R-:W-:Y:S01]  /*2c670*/  IMAD.U32 R152, R152, 0x10000, RZ ;  /* 0x0001000098987824 */ /* 0x000fe200078e00ff */
[----:B------:R-:W-:Y:S01]  /*2c680*/  ISETP.NE.AND P6, PT, R76, 0x1, PT ;  /* 0x000000014c00780c */ /* 0x000fe20003fc5270 */
[----:B------:R-:W-:Y:S01]  /*2c690*/  BSSY.RECONVERGENT B1, `(.L_x_2063) ;  /* 0x000005a000017945 */ /* 0x000fe20003800200 */
[----:B------:R-:W-:Y:S02]  /*2c6a0*/  IMAD.MOV.U32 R78, RZ, RZ, R86 ;  /* 0x000000ffff4e7224 */ /* 0x000fe400078e0056 */
[----:B------:R-:W-:Y:S01]  /*2c6b0*/  FFMA.FTZ R77, R11, R146, 1.1641532182693481445e-10 ;  /* 0x2f0000000b4d7423 */ /* 0x000fe20000010092 */
[----:B------:R-:W-:Y:S01]  /*2c6c0*/  FMUL.FTZ R152, R152, R149 ;  /* 0x0000009598987220 */ /* 0x000fe20000410000 */
[----:B------:R-:W-:-:S03]  /*2c6d0*/  MOV R11, 0x2 ;  /* 0x00000002000b7802 */ /* 0x000fc60000000f00 */
        /* <DEDUP_REMOVED lines=12> */
.L_x_2065:
        /* <DEDUP_REMOVED lines=8> */
[----:B------:R-:W-:Y:S01]  /*2c820*/  @!P6 IADD3 R3, PT, PT, R3, 0x1, RZ ;  /* 0x000000010303e810 */ /* 0x000fe20007ffe0ff */
[----:B------:R-:W-:Y:S02]  /*2c830*/  @!P6 VIADD R10, R84, 0x1 ;  /* 0x00000001540ae836 */ /* 0x000fe40000000000 */
[----:B------:R-:W-:Y:S01]  /*2c840*/  @!P6 IMAD.MOV.U32 R7, RZ, RZ, RZ ;  /* 0x000000ffff07e224 */ /* 0x000fe200078e00ff */
[----:B------:R-:W-:-:S13]  /*2c850*/  ISETP.NE.AND P0, PT, R3, RZ, !P6 ;  /* 0x000000ff0300720c */ /* 0x000fda0007705270 */
[----:B------:R-:W-:Y:S02]  /*2c860*/  @P0 IADD3 R10, PT, PT, R84, RZ, RZ ;  /* 0x000000ff540a0210 */ /* 0x000fe40007ffe0ff */
[----:B------:R-:W-:Y:S02]  /*2c870*/  ISETP.NE.AND P0, PT, R9, RZ, PT ;  /* 0x000000ff0900720c */ /* 0x000fe40003f05270 */
[----:B------:R-:W-:-:S11]  /*2c880*/  @!P6 MOV R84, R10 ;  /* 0x0000000a0054e202 */ /* 0x000fd60000000f00 */
.L_x_2067:
[----:B------:R-:W-:Y:S05]  /*2c890*/  BSYNC.RECONVERGENT B2 ;  /* 0x0000000000027941 */ /* 0x000fea0003800200 */
.L_x_2066:
        /* <DEDUP_REMOVED lines=41> */
[----:B------:R-:W-:Y:S02]  /*2cb30*/  VIADD R9, R139, 0x1fd5c5a3 ;  /* 0x1fd5c5a38b097836 */ /* 0x000fe40000000000 */
[----:B------:R-:W-:-:S03]  /*2cb40*/  IMAD.WIDE.U32 R78, R79, -0x2daee0ad, RZ ;  /* 0xd2511f534f4e7825 */ /* 0x000fc600078e00ff */
[----:B------:R-:W-:Y:S02]  /*2cb50*/  LOP3.LUT R140, R9, R140, R77, 0x96, !PT ;  /* 0x0000008c098c7212 */ /* 0x000fe400078e964d */
[----:B------:R-:W-:-:S03]  /*2cb60*/  IADD3 R9, PT, PT, R139, -0x24c28bd8, RZ ;  /* 0xdb3d74288b097810 */ /* 0x000fc60007ffe0ff */
        /* <DEDUP_REMOVED lines=9> */
[----:B------:R-:W-:Y:S01]  /*2cc00*/  HFMA2 R11, -RZ, RZ, 0, 0 ;  /* 0x00000000ff0b7431 */ /* 0x000fe200000001ff */
[----:B------:R-:W-:Y:S01]  /*2cc10*/  MOV R78, R94 ;  /* 0x0000005e004e7202 */ /* 0x000fe20000000f00 */
[----:B------:R-:W-:-:S07]  /*2cc20*/  IMAD.MOV.U32 R94, RZ, RZ, R76 ;  /* 0x000000ffff5e7224 */ /* 0x000fce00078e004c */
.L_x_2064:
[----:B------:R-:W-:Y:S05]  /*2cc30*/  BSYNC.RECONVERGENT B1 ;  /* 0x0000000000017941 */ /* 0x000fea0003800200 */
.L_x_2063:
[----:B------:R-:W-:Y:S02]  /*2cc40*/  I2FP.F32.U32 R77, R78 ;  /* 0x0000004e004d7245 */ /* 0x000fe40000201000 */
[----:B------:R-:W-:Y:S02]  /*2cc50*/  PRMT R76, R35, 0x7632, R76 ;  /* 0x00007632234c7816 */ /* 0x000fe4000000004c */
[----:B------:R-:W-:Y:S01]  /*2cc60*/  @P1 PRMT R78, R31, 0x7632, R78 ;  /* 0x000076321f4e1816 */ /* 0x000fe2000000004e */
[----:B------:R-:W-:Y:S02]  /*2cc70*/  FFMA.FTZ R77, R77, R146, 1.1641532182693481445e-10 ;  /* 0x2f0000004d4d7423 */ /* 0x000fe40000010092 */
[----:B------:R-:W-:Y:S01]  /*2cc80*/  IMAD.U32 R76, R76, 0x10000, RZ ;  /* 0x000100004c4c7824 */ /* 0x000fe200078e00ff */
[----:B------:R-:W-:Y:S02]  /*2cc90*/  @P1 SHF.L.U32 R133, R78, 0x10, RZ ;  /* 0x000000104e851819 */ /* 0x000fe400000006ff */
[----:B------:R-:W-:Y:S01]  /*2cca0*/  FSETP.GTU.FTZ.AND P6, PT, R77, R148, PT ;  /* 0x000000944d00720b */ /* 0x000fe20003fdc000 */
[----:B------:R-:W-:Y:S01]  /*2ccb0*/  FMUL.FTZ R76, R76, R149 ;  /* 0x000000954c4c7220 */ /* 0x000fe20000410000 */
[----:B------:R-:W-:-:S04]  /*2ccc0*/  PRMT R78, R151, 0x5410, R150 ;  /* 0x00005410974e7816 */ /* 0x000fc80000000096 */
[----:B------:R-:W-:Y:S02]  /*2ccd0*/  FSEL R77, R76, RZ, !P6 ;  /* 0x000000ff4c4d7208 */ /* 0x000fe40007000000 */
[----:B------:R-:W-:-:S03]  /*2cce0*/  SEL R76, RZ, 0x1, P6 ;  /* 0x00000001ff4c7807 */ /* 0x000fc60003000000 */
[----:B------:R-:W-:Y:S01]  /*2ccf0*/  FADD.FTZ R152, R152, R77 ;  /* 0x0000004d98987221 */ /* 0x000fe20000010000 */
[----:B------:R-:W-:Y:S02]  /*2cd00*/  PRMT R77, R144, 0x5410, R135 ;  /* 0x00005410904d7816 */ /* 0x000fe40000000087 */
[----:B------:R-:W-:Y:S01]  /*2cd10*/  MOV R135, R94 ;  /* 0x0000005e00877202 */ /* 0x000fe20000000f00 */
[----:B------:R-:W-:Y:S01]  /*2cd20*/  @P1 FADD.FTZ R133, R152, R133 ;  /* 0x0000008598851221 */ /* 0x000fe20000010000 */
[----:B------:R-:W-:Y:S01]  /*2cd30*/  @!P1 IMAD.MOV.U32 R133, RZ, RZ, R152 ;  /* 0x000000ffff859224 */ /* 0x000fe200078e0098 */
[----:B------:R-:W-:Y:S02]  /*2cd40*/  PRMT R94, R76, 0x7610, R94 ;  /* 0x000076104c5e7816 */ /* 0x000fe4000000005e */
[----:B------:R-:W-:Y:S02]  /*2cd50*/  PRMT R76, R142, 0x5410, R137 ;  /* 0x000054108e4c7816 */ /* 0x000fe40000000089 */
[----:B------:R-:W-:-:S04]  /*2cd60*/  F2FP.BF16.F32.PACK_AB R79, RZ, R133 ;  /* 0x00000085ff4f723e */ /* 0x000fc800000010ff */
[----:B------:R-:W-:Y:S01]  /*2cd70*/  PRMT R79, R143, 0x5410, R79 ;  /* 0x000054108f4f7816 */ /* 0x000fe2000000004f */
[----:B------:R-:W-:Y:S06]  /*2cd80*/  BRA `(.L_x_2068) ;  /* 0x0000003000a87947 */ /* 0x000fec0003800000 */
.L_x_1987:
        /* <DEDUP_REMOVED lines=9> */
[----:B------:R-:W-:Y:S01]  /*2ce20*/  @!P2 MOV R107, 0x3 ;  /* 0x00000003006ba802 */ /* 0x000fe20000000f00 */
[----:B------:R-:W-:Y:S01]  /*2ce30*/  @!P2 IMAD.MOV.U32 R144, RZ, RZ, R135 ;  /* 0x000000ffff90a224 */ /* 0x000fe200078e0087 */
[----:B------:R-:W-:Y:S01]  /*2ce40*/  @!P2 MOV R98, R9 ;  /* 0x000000090062a202 */ /* 0x000fe20000000f00 */
[----:B------:R-:W-:Y:S01]  /*2ce50*/  @P2 VIADD R107, R11, 0x1 ;  /* 0x000000010b6b2836 */ /* 0x000fe20000000000 */
[----:B------:R-:W-:Y:S01]  /*2ce60*/  @P2 MOV R144, R135 ;  /* 0x0000008700902202 */ /* 0x000fe20000000f00 */
[----:B------:R-:W-:Y:S01]  /*2ce70*/  @P2 IMAD.MOV.U32 R98, RZ, RZ, R10 ;  /* 0x000000ffff622224 */ /* 0x000fe200078e000a */
[----:B------:R-:W-:Y:S06]  /*2ce80*/  BRA `(.L_x_2070) ;  /* 0x0000000400247947 */ /* 0x000fec0003800000 */
.L_x_2071:
[----:B------:R-:W-:Y:S01]  /*2ce90*/  IADD3 R6, PT, PT, R6, 0x1, RZ ;  /* 0x0000000106067810 */ /* 0x000fe20007ffe0ff */
[----:B------:R-:W-:Y:S03]  /*2cea0*/  BSSY.RECONVERGENT B2, `(.L_x_2072) ;  /* 0x000000c000027945 */ /* 0x000fe60003800200 */
[C---:B------:R-:W-:Y:S01]  /*2ceb0*/  ISETP.NE.AND P2, PT, R6.reuse, RZ, PT ;  /* 0x000000ff0600720c */ /* 0x040fe20003f45270 */
[----:B0-----:R-:W-:-:S12]  /*2cec0*/  IMAD.WIDE.U32 R140, R6, -0x2daee0ad, RZ ;  /* 0xd2511f53068c7825 */ /* 0x001fd800078e00ff */
        /* <DEDUP_REMOVED lines=9> */
.L_x_2073:
[----:B------:R-:W-:Y:S05]  /*2cf60*/  BSYNC.RECONVERGENT B2 ;  /* 0x0000000000027941 */ /* 0x000fea0003800200 */
.L_x_2072:
        /* <DEDUP_REMOVED lines=14> */
[----:B------:R-:W-:Y:S01]  /*2d050*/  IMAD.MOV.U32 R98, RZ, RZ, R135 ;  /* 0x000000ffff627224 */ /* 0x000fe200078e0087 */
        /* <DEDUP_REMOVED lines=38> */
[----:B------:R-:W-:Y:S02]  /*2d2c0*/  HFMA2 R107, -RZ, RZ, 0, 0 ;  /* 0x00000000ff6b7431 */ /* 0x000fe400000001ff */
[----:B------:R-:W-:Y:S01]  /*2d2d0*/  IMAD.WIDE.U32 R144, R144, -0x2daee0ad, RZ ;  /* 0xd2511f5390907825 */ /* 0x000fe200078e00ff */
[----:B------:R-:W-:Y:S02]  /*2d2e0*/  LOP3.LUT R10, R9, R10, R143, 0x96, !PT ;  /* 0x0000000a090a7212 */ /* 0x000fe400078e968f */
[----:B------:R-:W-:Y:S01]  /*2d2f0*/  MOV R86, R142 ;  /* 0x0000008e00567202 */ /* 0x000fe20000000f00 */
[----:B------:R-:W-:-:S05]  /*2d300*/  VIADD R11, R139, 0x96a522ad ;  /* 0x96a522ad8b0b7836 */ /* 0x000fca0000000000 */
[----:B------:R-:W-:-:S07]  /*2d310*/  LOP3.LUT R9, R11, R140, R145, 0x96, !PT ;  /* 0x0000008c0b097212 */ /* 0x000fce00078e9691 */
.L_x_2070:
[----:B------:R-:W-:Y:S05]  /*2d320*/  BSYNC.RECONVERGENT B1 ;  /* 0x0000000000017941 */ /* 0x000fea0003800200 */
.L_x_2069:
[----:B------:R-:W1:Y:S01]  /*2d330*/  LDC R133, c[0x0][0x408] ;  /* 0x00010200ff857b82 */ /* 0x000e620000000800 */
[----:B------:R-:W-:Y:S01]  /*2d340*/  I2FP.F32.U32 R98, R98 ;  /* 0x0000006200627245 */ /* 0x000fe20000201000 */
[----:B------:R-:W-:Y:S01]  /*2d350*/  IMAD.MOV.U32 R147, RZ, RZ, 0x2f800000 ;  /* 0x2f800000ff937424 */ /* 0x000fe200078e00ff */
[----:B-----5:R-:W-:Y:S01]  /*2d360*/  SHF.L.U32 R108, R76, 0x10, RZ ;  /* 0x000000104c6c7819 */ /* 0x020fe200000006ff */
[----:B------:R-:W-:Y:S01]  /*2d370*/  @P1 IMAD.U32 R11, R28, 0x10000, RZ ;  /* 0x000100001c0b1824 */ /* 0x000fe200078e00ff */
[----:B------:R-:W-:Y:S01]  /*2d380*/  LOP3.LUT R8, R8, 0xffffffef, RZ, 0xc0, !PT ;  /* 0xffffffef08087812 */ /* 0x000fe200078ec0ff */
[----:B------:R-:W-:Y:S01]  /*2d390*/  FFMA.FTZ R98, R98, R147, 1.1641532182693481445e-10 ;  /* 0x2f00000062627423 */ /* 0x000fe20000010093 */
[----:B------:R-:W-:Y:S01]  /*2d3a0*/  BSSY.RECONVERGENT B1, `(.L_x_2074) ;  /* 0x0000060000017945 */ /* 0x000fe20003800200 */
[----:B------:R-:W2:Y:S01]  /*2d3b0*/  LDC R135, c[0x0][0x404] ;  /* 0x00010100ff877b82 */ /* 0x000ea20000000800 */
[----:B------:R-:W-:Y:S02]  /*2d3c0*/  PRMT R76, R76, 0x7632, R76 ;  /* 0x000076324c4c7816 */ /* 0x000fe4000000004c */
[----:B------:R-:W-:Y:S01]  /*2d3d0*/  MOV R117, 0x2 ;  /* 0x0000000200757802 */ /* 0x000fe20000000f00 */
[----:B-1----:R-:W-:Y:S01]  /*2d3e0*/  FMUL.FTZ R108, R108, R133 ;  /* 0x000000856c6c7220 */ /* 0x002fe20000410000 */
[----:B--2---:R-:W-:-:S04]  /*2d3f0*/  FSETP.GTU.FTZ.AND P2, PT, R98, R135, PT ;  /* 0x000000876200720b */ /* 0x004fc80003f5c000 */
        /* <DEDUP_REMOVED lines=16> */
.L_x_2076:
        /* <DEDUP_REMOVED lines=13> */
.L_x_2078:
[----:B------:R-:W-:Y:S05]  /*2d5d0*/  BSYNC.RECONVERGENT B2 ;  /* 0x0000000000027941 */ /* 0x000fea0003800200 */
.L_x_2077:
        /* <DEDUP_REMOVED lines=60> */
.L_x_2075:
[----:B------:R-:W-:Y:S05]  /*2d9a0*/  BSYNC.RECONVERGENT B1 ;  /* 0x0000000000017941 */ /* 0x000fea0003800200 */
.L_x_2074:
        /* <DEDUP_REMOVED lines=8> */
[----:B------:R-:W-:Y:S01]  /*2da30*/  FSETP.GTU.FTZ.AND P2, PT, R108, R135, PT ;  /* 0x000000876c00720b */ /* 0x000fe20003f5c000 */
[----:B------:R-:W-:-:S03]  /*2da40*/  IMAD.MOV.U32 R11, RZ, RZ, R86 ;  /* 0x000000ffff0b7224 */ /* 0x000fc600078e0056 */
[----:B------:R-:W-:Y:S02]  /*2da50*/  FSEL R107, R76, RZ, !P2 ;  /* 0x000000ff4c6b7208 */ /* 0x000fe40005000000 */
[----:B------:R-:W-:Y:S02]  /*2da60*/  PLOP3.LUT P3, PT, P2, PT, PT, 0x8, 0x80 ;  /* 0x000000000080781c */ /* 0x000fe4000176e170 */
[----:B------:R-:W-:Y:S01]  /*2da70*/  ISETP.NE.AND P2, PT, R117, 0x1, PT ;  /* 0x000000017500780c */ /* 0x000fe20003f45270 */
[----:B------:R-:W-:Y:S01]  /*2da80*/  @P1 FADD.FTZ R107, R118, R107 ;  /* 0x0000006b766b1221 */ /* 0x000fe20000010000 */
[----:B------:R-:W-:-:S04]  /*2da90*/  HFMA2 R118, -RZ, RZ, 0, 1.1920928955078125e-07 ;  /* 0x00000002ff767431 */ /* 0x000fc800000001ff */
[----:B0-----:R-:W-:-:S05]  /*2daa0*/  F2FP.BF16.F32.PACK_AB R142, RZ, R107 ;  /* 0x0000006bff8e723e */ /* 0x001fca00000010ff */
        /* <DEDUP_REMOVED lines=10> */
.L_x_2081:
        /* <DEDUP_REMOVED lines=13> */
.L_x_2083:
[----:B------:R-:W-:Y:S05]  /*2dc20*/  BSYNC.RECONVERGENT B2 ;  /* 0x0000000000027941 */ /* 0x000fea0003800200 */
.L_x_2082:
        /* <DEDUP_REMOVED lines=60> */
.L_x_2080:
[----:B------:R-:W-:Y:S05]  /*2dff0*/  BSYNC.RECONVERGENT B1 ;  /* 0x0000000000017941 */ /* 0x000fea0003800200 */
.L_x_2079:
[----:B------:R-:W-:Y:S01]  /*2e000*/  I2FP.F32.U32 R76, R11 ;  /* 0x0000000b004c7245 */ /* 0x000fe20000201000 */
[----:B------:R-:W-:Y:S01]  /*2e010*/  @P1 IMAD.U32 R11, R29, 0x10000, RZ ;  /* 0x000100001d0b1824 */ /* 0x000fe200078e00ff */
[C---:B------:R-:W-:Y:S01]  /*2e020*/  SHF.L.U32 R108, R77.reuse, 0x10, RZ ;  /* 0x000000104d6c7819 */ /* 0x040fe200000006ff */
[----:B------:R-:W-:Y:S01]  /*2e030*/  BSSY.RECONVERGENT B1, `(.L_x_2084) ;  /* 0x0000061000017945 */ /* 0x000fe20003800200 */
[----:B------:R-:W-:Y:S01]  /*2e040*/  LOP3.LUT R8, R8, 0xfffffffb, RZ, 0xc0, !PT ;  /* 0xfffffffb08087812 */ /* 0x000fe200078ec0ff */
[----:B------:R-:W-:Y:S01]  /*2e050*/  FFMA.FTZ R76, R76, R147, 1.1641532182693481445e-10 ;  /* 0x2f0000004c4c7423 */ /* 0x000fe20000010093 */
[----:B------:R-:W-:Y:S01]  /*2e060*/  PRMT R117, R77, 0x7632, R117 ;  /* 0x000076324d757816 */ /* 0x000fe20000000075 */
[----:B------:R-:W-:Y:S01]  /*2e070*/  FMUL.FTZ R108, R108, R133 ;  /* 0x000000856c6c7220 */ /* 0x000fe20000410000 */
[----:B------:R-:W-:Y:S02]  /*2e080*/  HFMA2 R77, -RZ, RZ, 0, 1.1920928955078125e-07 ;  /* 0x00000002ff4d7431 */ /* 0x000fe400000001ff */
[----:B------:R-:W-:-:S04]  /*2e090*/  FSETP.GTU.FTZ.AND P2, PT, R76, R135, PT ;  /* 0x000000874c00720b */ /* 0x000fc80003f5c000 */
        /* <DEDUP_REMOVED lines=16> */
.L_x_2086:
        /* <DEDUP_REMOVED lines=13> */
.L_x_2088:
[----:B------:R-:W-:Y:S05]  /*2e270*/  BSYNC.RECONVERGENT B2 ;  /* 0x0000000000027941 */ /* 0x000fea0003800200 */
.L_x_2087:
        /* <DEDUP_REMOVED lines=60> */
.L_x_2085:
[----:B------:R-:W-:Y:S05]  /*2e640*/  BSYNC.RECONVERGENT B1 ;  /* 0x0000000000017941 */ /* 0x000fea0003800200 */
.L_x_2084:
[----:B------:R-:W-:Y:S01]  /*2e650*/  I2FP.F32.U32 R76, R11 ;  /* 0x0000000b004c7245 */ /* 0x000fe20000201000 */
[----:B------:R-:W-:Y:S01]  /*2e660*/  BSSY.RECONVERGENT B1, `(.L_x_2089) ;  /* 0x0000063000017945 */ /* 0x000fe20003800200 */
[----:B------:R-:W-:Y:S01]  /*2e670*/  SHF.L.U32 R118, R117, 0x10, RZ ;  /* 0x0000001075767819 */ /* 0x000fe200000006ff */
[----:B------:R-:W-:Y:S01]  /*2e680*/  HFMA2 R127, -RZ, RZ, 0, 1.1920928955078125e-07 ;  /* 0x00000002ff7f7431 */ /* 0x000fe200000001ff */
        /* <DEDUP_REMOVED lines=22> */
.L_x_2091:
        /* <DEDUP_REMOVED lines=13> */
.L_x_2093:
[----:B------:R-:W-:Y:S05]  /*2e8c0*/  BSYNC.RECONVERGENT B2 ;  /* 0x0000000000027941 */ /* 0x000fea0003800200 */
.L_x_2092:
        /* <DEDUP_REMOVED lines=60> */
.L_x_2090:
[----:B------:R-:W-:Y:S05]  /*2ec90*/  BSYNC.RECONVERGENT B1 ;  /* 0x0000000000017941 */ /* 0x000fea0003800200 */
.L_x_2089:
[----:B------:R-:W-:Y:S01]  /*2eca0*/  I2FP.F32.U32 R76, R11 ;  /* 0x0000000b004c7245 */ /* 0x000fe20000201000 */
[----:B------:R-:W-:Y:S01]  /*2ecb0*/  @P1 IMAD.U32 R11, R30, 0x10000, RZ ;  /* 0x000100001e0b1824 */ /* 0x000fe200078e00ff */
[----:B------:R-:W-:Y:S01]  /*2ecc0*/  SHF.L.U32 R118, R78, 0x10, RZ ;  /* 0x000000104e767819 */ /* 0x000fe200000006ff */
[----:B------:R-:W-:Y:S01]  /*2ecd0*/  BSSY.RECONVERGENT B1, `(.L_x_2094) ;  /* 0x000005f000017945 */ /* 0x000fe20003800200 */
[----:B------:R-:W-:Y:S01]  /*2ece0*/  ISETP.NE.AND P3, PT, R127, 0x1, PT ;  /* 0x000000017f00780c */ /* 0x000fe20003f65270 */
[----:B------:R-:W-:Y:S01]  /*2ecf0*/  FFMA.FTZ R76, R76, R147, 1.1641532182693481445e-10 ;  /* 0x2f0000004c4c7423 */ /* 0x000fe20000010093 */
[----:B------:R-:W-:Y:S02]  /*2ed00*/  HFMA2 R77, -RZ, RZ, 0, 1.1920928955078125e-07 ;  /* 0x00000002ff4d7431 */ /* 0x000fe400000001ff */
        /* <DEDUP_REMOVED lines=17> */
.L_x_2096:
        /* <DEDUP_REMOVED lines=13> */
.L_x_2098:
[----:B------:R-:W-:Y:S05]  /*2eef0*/  BSYNC.RECONVERGENT B2 ;  /* 0x0000000000027941 */ /* 0x000fea0003800200 */
.L_x_2097:
        /* <DEDUP_REMOVED lines=60> */
.L_x_2095:
[----:B------:R-:W-:Y:S05]  /*2f2c0*/  BSYNC.RECONVERGENT B1 ;  /* 0x0000000000017941 */ /* 0x000fea0003800200 */
.L_x_2094:
[----:B------:R-:W-:Y:S01]  /*2f2d0*/  I2FP.F32.U32 R76, R11 ;  /* 0x0000000b004c7245 */ /* 0x000fe20000201000 */
[----:B------:R-:W-:Y:S01]  /*2f2e0*/  BSSY.RECONVERGENT B1, `(.L_x_2099) ;  /* 0x0000061000017945 */ /* 0x000fe20003800200 */
[----:B------:R-:W-:Y:S01]  /*2f2f0*/  SHF.L.U32 R78, R78, 0x10, RZ ;  /* 0x000000104e4e7819 */ /* 0x000fe200000006ff */
[----:B------:R-:W-:Y:S01]  /*2f300*/  HFMA2 R140, -RZ, RZ, 0, 1.1920928955078125e-07 ;  /* 0x00000002ff8c7431 */ /* 0x000fe200000001ff */
        /* <DEDUP_REMOVED lines=20> */
.L_x_2101:
        /* <DEDUP_REMOVED lines=13> */
.L_x_2103:
[----:B------:R-:W-:Y:S05]  /*2f520*/  BSYNC.RECONVERGENT B2 ;  /* 0x0000000000027941 */ /* 0x000fea0003800200 */
.L_x_2102:
        /* <DEDUP_REMOVED lines=60> */
.L_x_2100:
[----:B------:R-:W-:Y:S05]  /*2f8f0*/  BSYNC.RECONVERGENT B1 ;  /* 0x0000000000017941 */ /* 0x000fea0003800200 */
.L_x_2099:
        /* <DEDUP_REMOVED lines=8> */
[----:B------:R-:W-:Y:S02]  /*2f980*/  IMAD.MOV.U32 R77, RZ, RZ, R86 ;  /* 0x000000ffff4d7224 */ /* 0x000fe400078e0056 */
[----:B------:R-:W-:-:S04]  /*2f990*/  FSETP.GTU.FTZ.AND P4, PT, R76, R135, PT ;  /* 0x000000874c00720b */ /* 0x000fc80003f9c000 */
        /* <DEDUP_REMOVED lines=14> */
.L_x_2106:
        /* <DEDUP_REMOVED lines=13> */
.L_x_2108:
[----:B------:R-:W-:Y:S05]  /*2fb50*/  BSYNC.RECONVERGENT B2 ;  /* 0x0000000000027941 */ /* 0x000fea0003800200 */
.L_x_2107:
        /* <DEDUP_REMOVED lines=60> */
.L_x_2105:
[----:B------:R-:W-:Y:S05]  /*2ff20*/  BSYNC.RECONVERGENT B1 ;  /* 0x0000000000017941 */ /* 0x000fea0003800200 */
.L_x_2104:
[----:B------:R-:W-:Y:S02]  /*2ff30*/  I2FP.F32.U32 R76, R77 ;  /* 0x0000004d004c7245 */ /* 0x000fe40000201000 */
[----:B------:R-:W-:Y:S02]  /*2ff40*/  SHF.L.U32 R150, R150, 0x10, RZ ;  /* 0x0000001096967819 */ /* 0x000fe400000006ff */
[----:B------:R-:W-:Y:S01]  /*2ff50*/  @P1 PRMT R77, R31, 0x7632, R77 ;  /* 0x000076321f4d1816 */ /* 0x000fe2000000004d */
[----:B------:R-:W-:Y:S02]  /*2ff60*/  FFMA.FTZ R76, R76, R147, 1.1641532182693481445e-10 ;  /* 0x2f0000004c4c7423 */ /* 0x000fe40000010093 */
[----:B------:R-:W-:Y:S02]  /*2ff70*/  FMUL.FTZ R133, R150, R133 ;  /* 0x0000008596857220 */ /* 0x000fe40000410000 */
[----:B------:R-:W-:Y:S01]  /*2ff80*/  @P1 IMAD.U32 R78, R77, 0x10000, RZ ;  /* 0x000100004d4e1824 */ /* 0x000fe200078e00ff */
[----:B------:R-:W-:-:S02]  /*2ff90*/  FSETP.GTU.FTZ.AND P5, PT, R76, R135, PT ;  /* 0x000000874c00720b */ /* 0x000fc40003fbc000 */
[----:B------:R-:W-:Y:S02]  /*2ffa0*/  MOV R135, R144 ;  /* 0x0000009000877202 */ /* 0x000fe40000000f00 */
[----:B------:R-:W-:Y:S02]  /*2ffb0*/  FSEL R133, R133, RZ, !P5 ;  /* 0x000000ff85857208 */ /* 0x000fe40006800000 */
[----:B------:R-:W-:Y:S02]  /*2ffc0*/  PLOP3.LUT P5, PT, P5, PT, PT, 0x8, 0x80 ;  /* 0x000000000080781c */ /* 0x000fe40002fae170 */
[----:B------:R-:W-:Y:S01]  /*2ffd0*/  PRMT R77, R145, 0x5410, R143 ;  /* 0x00005410914d7816 */ /* 0x000fe2000000008f */
[----:B------:R-:W-:Y:S01]  /*2ffe0*/  @P1 FADD.FTZ R133, R78, R133 ;  /* 0x000000854e851221 */ /* 0x000fe20000010000 */
[----:B------:R-:W-:Y:S02]  /*2fff0*/  PRMT R78, R148, 0x5410, R149 ;  /* 0x00005410944e7816 */ /* 0x000fe40000000095 */
[----:B------:R-:W-:-:S02]  /*30000*/  PRMT R76, R137, 0x5410, R142 ;  /* 0x00005410894c7816 */ /* 0x000fc4000000008e */
[----:B------:R-:W-:-:S04]  /*30010*/  F2FP.BF16.F32.PACK_AB R79, RZ, R133 ;  /* 0x00000085ff4f723e */ /* 0x000fc800000010ff */
[----:B------:R-:W-:-:S07]  /*30020*/  PRMT R79, R146, 0x5410, R79 ;  /* 0x00005410924f7816 */ /* 0x000fce000000004f */
.L_x_2068:
        /* <DEDUP_REMOVED lines=43> */
.L_x_1986:
[----:B------:R-:W-:Y:S05]  /*302e0*/  BSYNC.RECONVERGENT B0 ;  /* 0x0000000000007941 */ /* 0x000fea0003800200 */
.L_x_1985:
        /* <DEDUP_REMOVED lines=152> */
.L_x_2132:
        /* <DEDUP_REMOVED lines=18> */
[--C-:B------:R-:W-:Y:S01]  /*30d90*/  FADD.FTZ R141, R100, -R142.reuse ;  /* 0x8000008e648d7221 */ /* 0x100fe20000010000 */
[----:B------:R-:W-:Y:S02]  /*30da0*/  IMAD.U32 R137, R68, 0x10000, RZ ;  /* 0x0001000044897824 */ /* 0x000fe400078e00ff */
[C---:B------:R-:W-:Y:S01]  /*30db0*/  FMUL.FTZ R76, R140.reuse, R77 ;  /* 0x0000004d8c4c7220 */ /* 0x040fe20000410000 */
[----:B------:R-:W-:Y:S01]  /*30dc0*/  SHF.L.U32 R78, R73, 0x10, RZ ;  /* 0x00000010494e7819 */ /* 0x000fe200000006ff */
[----:B------:R-:W-:Y:S02]  /*30dd0*/  IMAD.U32 R136, R69, 0x10000, RZ ;  /* 0x0001000045887824 */ /* 0x000fe400078e00ff */
[----:B------:R-:W-:Y:S01]  /*30de0*/  FMUL.FTZ R77, R140, R141 ;  /* 0x0000008d8c4d7220 */ /* 0x000fe20000410000 */
[----:B------:R-:W-:Y:S01]  /*30df0*/  FFMA.FTZ R76, R76, R79, R137 ;  /* 0x0000004f4c4c7223 */ /* 0x000fe20000010089 */
[--C-:B------:R-:W-:Y:S01]  /*30e00*/  FADD.FTZ R79, R110, -R142.reuse ;  /* 0x8000008e6e4f7221 */ /* 0x100fe20000010000 */
[----:B------:R-:W-:Y:S01]  /*30e10*/  FADD.FTZ R137, R120, -R142 ;  /* 0x8000008e78897221 */ /* 0x000fe20000010000 */
[----:B------:R-:W-:Y:S01]  /*30e20*/  FFMA.FTZ R77, R77, R78, R136 ;  /* 0x0000004e4d4d7223 */ /* 0x000fe20000010088 */
[----:B------:R-:W-:Y:S01]  /*30e30*/  SHF.L.U32 R78, R74, 0x10, RZ ;  /* 0x000000104a4e7819 */ /* 0x000fe200000006ff */
[----:B------:R-:W-:-:S02]  /*30e40*/  IMAD.U32 R136, R70, 0x10000, RZ ;  /* 0x0001000046887824 */ /* 0x000fc400078e00ff */
[----:B------:R-:W-:Y:S01]  /*30e50*/  FADD.FTZ R143, R129, -R142 ;  /* 0x8000008e818f7221 */ /* 0x000fe20000010000 */
[C---:B------:R-:W-:Y:S01]  /*30e60*/  FMUL.FTZ R79, R140.reuse, R79 ;  /* 0x0000004f8c4f7220 */ /* 0x040fe20000410000 */
[C---:B------:R-:W-:Y:S01]  /*30e70*/  FMUL.FTZ R141, R140.reuse, R137 ;  /* 0x000000898c8d7220 */ /* 0x040fe20000410000 */
[----:B------:R-:W-:Y:S01]  /*30e80*/  SHF.L.U32 R144, R75, 0x10, RZ ;  /* 0x000000104b907819 */ /* 0x000fe200000006ff */
[----:B------:R-:W-:Y:S01]  /*30e90*/  FMUL.FTZ R145, R140, R143 ;  /* 0x0000008f8c917220 */ /* 0x000fe20000410000 */
[----:B------:R-:W-:Y:S01]  /*30ea0*/  FFMA.FTZ R143, R79, R78, R136 ;  /* 0x0000004e4f8f7223 */ /* 0x000fe20000010088 */
[----:B------:R-:W-:Y:S01]  /*30eb0*/  IMAD.U32 R146, R71, 0x10000, RZ ;  /* 0x0001000047927824 */ /* 0x000fe200078e00ff */
[----:B------:R-:W0:Y:S01]  /*30ec0*/  LDC.64 R136, c[0x0][0x428] ;  /* 0x00010a00ff887b82 */ /* 0x000e220000000a00 */
[----:B------:R-:W-:Y:S01]  /*30ed0*/  SHF.L.U32 R148, R25, 0x10, RZ ;  /* 0x0000001019947819 */ /* 0x000fe200000006ff */
[----:B------:R-:W-:Y:S02]  /*30ee0*/  IMAD.U32 R150, R24, 0x10000, RZ ;  /* 0x0001000018967824 */ /* 0x000fe400078e00ff */
[----:B------:R-:W-:Y:S01]  /*30ef0*/  FFMA.FTZ R147, R141, R144, R146 ;  /* 0x000000908d937223 */ /* 0x000fe20000010092 */
[--C-:B------:R-:W-:Y:S01]  /*30f00*/  FADD.FTZ R141, R109, -R142.reuse ;  /* 0x8000008e6d8d7221 */ /* 0x100fe20000010000 */
[----:B------:R-:W-:Y:S01]  /*30f10*/  FADD.FTZ R79, R99, -R142 ;  /* 0x8000008e634f7221 */ /* 0x000fe20000010000 */
[----:B------:R-:W-:Y:S01]  /*30f20*/  FFMA.FTZ R154, R145, R148, R150 ;  /* 0x00000094919a7223 */ /* 0x000fe20000010096 */
[----:B------:R-:W-:Y:S01]  /*30f30*/  FADD.FTZ R145, R119, -R142 ;  /* 0x8000008e77917221 */ /* 0x000fe20000010000 */
[----:B------:R-:W-:Y:S01]  /*30f40*/  SHF.L.U32 R148, R80, 0x10, RZ ;  /* 0x0000001050947819 */ /* 0x000fe200000006ff */
[----:B------:R-:W-:Y:S01]  /*30f50*/  IMAD.U32 R146, R81, 0x10000, RZ ;  /* 0x0001000051927824 */ /* 0x000fe200078e00ff */
[----:B------:R-:W-:Y:S01]  /*30f60*/  SHF.L.U32 R78, R83, 0x10, RZ ;  /* 0x00000010534e7819 */ /* 0x000fe200000006ff */
[----:B------:R-:W-:Y:S01]  /*30f70*/  FMUL.FTZ R141, R140, R141 ;  /* 0x0000008d8c8d7220 */ /* 0x000fe20000410000 */
[----:B------:R-:W-:Y:S01]  /*30f80*/  SHF.L.U32 R152, R26, 0x10, RZ ;  /* 0x000000101a987819 */ /* 0x000fe200000006ff */
[----:B------:R-:W-:-:S02]  /*30f90*/  IMAD.U32 R150, R27, 0x10000, RZ ;  /* 0x000100001b967824 */ /* 0x000fc400078e00ff */
[----:B------:R-:W-:Y:S01]  /*30fa0*/  FMUL.FTZ R145, R140, R145 ;  /* 0x000000918c917220 */ /* 0x000fe20000410000 */
[----:B------:R-:W-:Y:S02]  /*30fb0*/  IMAD.U32 R144, R82, 0x10000, RZ ;  /* 0x0001000052907824 */ /* 0x000fe400078e00ff */
[----:B------:R-:W-:Y:S01]  /*30fc0*/  FMUL.FTZ R79, R140, R79 ;  /* 0x0000004f8c4f7220 */ /* 0x000fe20000410000 */
[----:B------:R-:W-:Y:S01]  /*30fd0*/  FFMA.FTZ R146, R141, R146, R148 ;  /* 0x000000928d927223 */ /* 0x000fe20000010094 */
[----:B------:R-:W-:Y:S02]  /*30fe0*/  FFMA.FTZ R150, R145, R150, R152 ;  /* 0x0000009691967223 */ /* 0x000fe40000010098 */
[----:B------:R-:W-:Y:S01]  /*30ff0*/  FFMA.FTZ R141, R79, R78, R144 ;  /* 0x0000004e4f8d7223 */ /* 0x000fe20000010090 */
[----:B------:R-:W-:Y:S02]  /*31000*/  F2FP.BF16.F32.PACK_AB R79, R154, R147 ;  /* 0x000000939a4f723e */ /* 0x000fe400000010ff */
[----:B------:R-:W-:Y:S01]  /*31010*/  F2FP.BF16.F32.PACK_AB R78, R150, R143 ;  /* 0x0000008f964e723e */ /* 0x000fe200000010ff */
[----:B0-----:R-:W-:Y:S01]  /*31020*/  IMAD.WIDE.U32 R136, R134, 0x10, R136 ;  /* 0x0000001086887825 */ /* 0x001fe200078e0088 */
[----:B------:R-:W-:-:S02]  /*31030*/  F2FP.BF16.F32.PACK_AB R77, R146, R77 ;  /* 0x0000004d924d723e */ /* 0x000fc400000010ff */
[----:B------:R-:W-:Y:S02]  /*31040*/  F2FP.BF16.F32.PACK_AB R76, R141, R76 ;  /* 0x0000004c8d4c723e */ /* 0x000fe400000010ff */
[----:B------:R-:W-:-:S03]  /*31050*/  IADD3 R134, PT, PT, R134, 0x20, RZ ;  /* 0x0000002086867810 */ /* 0x000fc60007ffe0ff */
[----:B------:R1:W-:Y:S04]  /*31060*/  STG.E.128 desc[UR6][R136.64], R76 ;  /* 0x0000004c88007986 */ /* 0x0003e8000c101d06 */
.L_x_2111:
[----:B------:R-:W-:Y:S05]  /*31070*/  BSYNC.RECONVERGENT B0 ;  /* 0x0000000000007941 */ /* 0x000fea0003800200 */
.L_x_2110:
[----:B------:R-:W-:Y:S01]  /*31080*/  LOP3.LUT P0, RZ, R8, 0x100, RZ, 0xc0, !PT ;  /* 0x0000010008ff7812 */ /* 0x000fe2000780c0ff */
[----:B------:R-:W-:-:S12]  /*31090*/  BSSY.RECONVERGENT B0, `(.L_x_2112) ;  /* 0x0000032000007945 */ /* 0x000fd80003800200 */
[----:B------:R-:W-:Y:S05]  /*310a0*/  @!P0 BRA `(.L_x_2113) ;  /* 0x0000000000c08947 */ /* 0x000fea0003800000 */
[--C-:B01----:R-:W-:Y:S01]  /*310b0*/  FADD.FTZ R77, R95, -R142.reuse ;  /* 0x8000008e5f4d7221 */ /* 0x103fe20000010000 */
        /* <DEDUP_REMOVED lines=12> */
[----:B------:R-:W-:Y:S01]  /*31180*/  FADD.FTZ R143, R130, -R142 ;  /* 0x8000008e828f7221 */ /* 0x000fe20000010000 */
[----:B------:R-:W-:-:S02]  /*31190*/  IMAD.U32 R78, R66, 0x10000, RZ ;  /* 0x00010000424e7824 */ /* 0x000fc400078e00ff */
[C---:B------:R-:W-:Y:S01]  /*311a0*/  FMUL.FTZ R79, R140.reuse, R79 ;  /* 0x0000004f8c4f7220 */ /* 0x040fe20000410000 */
[C---:B------:R-:W-:Y:S01]  /*311b0*/  FMUL.FTZ R141, R140.reuse, R137 ;  /* 0x000000898c8d7220 */ /* 0x040fe20000410000 */
[----:B------:R-:W-:Y:S01]  /*311c0*/  FMUL.FTZ R145, R140, R143 ;  /* 0x0000008f8c917220 */ /* 0x000fe20000410000 */
[----:B------:R-:W-:Y:S01]  /*311d0*/  SHF.L.U32 R146, R63, 0x10, RZ ;  /* 0x000000103f927819 */ /* 0x000fe200000006ff */
        /* <DEDUP_REMOVED lines=26> */
[----:B------:R-:W-:Y:S01]  /*31380*/  F2FP.BF16.F32.PACK_AB R76, R141, R76 ;  /* 0x0000004c8d4c723e */ /* 0x000fe200000010ff */
[----:B------:R-:W-:-:S04]  /*31390*/  VIADD R134, R134, 0x20 ;  /* 0x0000002086867836 */ /* 0x000fc80000000000 */
[----:B------:R2:W-:Y:S03]  /*313a0*/  STG.E.128 desc[UR6][R136.64], R76 ;  /* 0x0000004c88007986 */ /* 0x0005e6000c101d06 */
.L_x_2113:
[----:B------:R-:W-:Y:S05]  /*313b0*/  BSYNC.RECONVERGENT B0 ;  /* 0x0000000000007941 */ /* 0x000fea0003800200 */
.L_x_2112:
[----:B------:R-:W-:Y:S01]  /*313c0*/  LOP3.LUT P0, RZ, R8, 0x80, RZ, 0xc0, !PT ;  /* 0x0000008008ff7812 */ /* 0x000fe2000780c0ff */
[----:B------:R-:W-:-:S12]  /*313d0*/  BSSY.RECONVERGENT B0, `(.L_x_2114) ;  /* 0x0000036000007945 */ /* 0x000fd80003800200 */
[----:B------:R-:W-:Y:S05]  /*313e0*/  @!P0 BRA `(.L_x_2115) ;  /* 0x0000000000d08947 */ /* 0x000fea0003800000 */
[--C-:B012---:R-:W-:Y:S01]  /*313f0*/  FADD.FTZ R77, R96, -R142.reuse ;  /* 0x8000008e604d7221 */ /* 0x107fe20000010000 */
[----:B------:R-:W-:Y:S01]  /*31400*/  FADD.FTZ R141, R104, -R142 ;  /* 0x8000008e688d7221 */ /* 0x000fe20000010000 */
[----:B------:R-:W-:Y:S01]  /*31410*/  SHF.L.U32 R78, R57, 0x10, RZ ;  /* 0x00000010394e7819 */ /* 0x000fe200000006ff */
[----:B------:R-:W-:Y:S02]  /*31420*/  IMAD.U32 R136, R53, 0x10000, RZ ;  /* 0x0001000035887824 */ /* 0x000fe400078e00ff */
[C---:B------:R-:W-:Y:S01]  /*31430*/  FMUL.FTZ R76, R140.reuse, R77 ;  /* 0x0000004d8c4c7220 */ /* 0x040fe20000410000 */
[----:B------:R-:W-:Y:S01]  /*31440*/  FMUL.FTZ R77, R140, R141 ;  /* 0x0000008d8c4d7220 */ /* 0x000fe20000410000 */
[----:B------:R-:W-:Y:S01]  /*31450*/  SHF.L.U32 R79, R56, 0x10, RZ ;  /* 0x00000010384f7819 */ /* 0x000fe200000006ff */
[----:B------:R-:W-:Y:S01]  /*31460*/  IMAD.U32 R137, R52, 0x10000, RZ ;  /* 0x0001000034897824 */ /* 0x000fe200078e00ff */
[----:B------:R-:W-:Y:S01]  /*31470*/  PRMT R148, R59, 0x7632, R148 ;  /* 0x000076323b947816 */ /* 0x000fe20000000094 */
[--C-:B------:R-:W-:Y:S01]  /*31480*/  FFMA.FTZ R77, R77, R78, R136.reuse ;  /* 0x0000004e4d4d7223 */ /* 0x100fe20000010088 */
[----:B------:R-:W-:Y:S01]  /*31490*/  PRMT R136, R54, 0x7632, R136 ;  /* 0x0000763236887816 */ /* 0x000fe20000000088 */
[----:B------:R-:W-:Y:S01]  /*314a0*/  FFMA.FTZ R76, R76, R79, R137 ;  /* 0x0000004f4c4c7223 */ /* 0x000fe20000010089 */
[----:B------:R-:W-:Y:S01]  /*314b0*/  PRMT R78, R58, 0x7632, R78 ;  /* 0x000076323a4e7816 */ /* 0x000fe2000000004e */
[--C-:B------:R-:W-:Y:S01]  /*314c0*/  FADD.FTZ R79, R123, -R142.reuse ;  /* 0x8000008e7b4f7221 */ /* 0x100fe20000010000 */
[----:B------:R-:W-:Y:S01]  /*314d0*/  FADD.FTZ R137, R124, -R142 ;  /* 0x8000008e7c897221 */ /* 0x000fe20000010000 */
[----:B------:R-:W-:Y:S01]  /*314e0*/  IMAD.U32 R136, R136, 0x10000, RZ ;  /* 0x0001000088887824 */ /* 0x000fe200078e00ff */
[----:B------:R-:W-:Y:S01]  /*314f0*/  SHF.L.U32 R78, R78, 0x10, RZ ;  /* 0x000000104e4e7819 */ /* 0x000fe200000006ff */
[C---:B------:R-:W-:Y:S01]  /*31500*/  FMUL.FTZ R79, R140.reuse, R79 ;  /* 0x0000004f8c4f7220 */ /* 0x040fe20000410000 */
[----:B------:R-:W-:Y:S01]  /*31510*/  FMUL.FTZ R141, R140, R137 ;  /* 0x000000898c8d7220 */ /* 0x000fe20000410000 */
[----:B------:R-:W-:Y:S01]  /*31520*/  PRMT R150, R55, 0x7632, R150 ;  /* 0x0000763237967816 */ /* 0x000fe20000000096 */
[----:B------:R-:W-:Y:S01]  /*31530*/  FADD.FTZ R143, R131, -R142 ;  /* 0x8000008e838f7221 */ /* 0x000fe20000010000 */
[----:B------:R-:W-:Y:S01]  /*31540*/  FFMA.FTZ R154, R79, R78, R136 ;  /* 0x0000004e4f9a7223 */ /* 0x000fe20000010088 */
[----:B------:R-:W-:Y:S01]  /*31550*/  SHF.L.U32 R144, R59, 0x10, RZ ;  /* 0x000000103b907819 */ /* 0x000fe200000006ff */
[----:B------:R-:W0:Y:S01]  /*31560*/  LDC.64 R136, c[0x0][0x428] ;  /* 0x00010a00ff887b82 */ /* 0x000e220000000a00 */
[----:B------:R-:W-:Y:S01]  /*31570*/  IMAD.U32 R146, R55, 0x10000, RZ ;  /* 0x0001000037927824 */ /* 0x000fe200078e00ff */
[----:B------:R-:W-:Y:S01]  /*31580*/  SHF.L.U32 R148, R148, 0x10, RZ ;  /* 0x0000001094947819 */ /* 0x000fe200000006ff */
[----:B------:R-:W-:-:S02]  /*31590*/  IMAD.U32 R150, R150, 0x10000, RZ ;  /* 0x0001000096967824 */ /* 0x000fc400078e00ff */
[----:B------:R-:W-:Y:S01]  /*315a0*/  FMUL.FTZ R143, R140, R143 ;  /* 0x0000008f8c8f7220 */ /* 0x000fe20000410000 */
        /* <DEDUP_REMOVED lines=17> */
[----:B------:R-:W-:Y:S01]  /*316c0*/  F2FP.BF16.F32.PACK_AB R79, R156, R145 ;  /* 0x000000919c4f723e */ /* 0x000fe200000010ff */
[----:B0-----:R-:W-:Y:S01]  /*316d0*/  IMAD.WIDE.U32 R136, R134, 0x10, R136 ;  /* 0x0000001086887825 */ /* 0x001fe200078e0088 */
[----:B------:R-:W-:-:S02]  /*316e0*/  F2FP.BF16.F32.PACK_AB R78, R154, R143 ;  /* 0x0000008f9a4e723e */ /* 0x000fc400000010ff */
[----:B------:R-:W-:Y:S02]  /*316f0*/  F2FP.BF16.F32.PACK_AB R77, R146, R77 ;  /* 0x0000004d924d723e */ /* 0x000fe400000010ff */
[----:B------:R-:W-:Y:S02]  /*31700*/  F2FP.BF16.F32.PACK_AB R76, R141, R76 ;  /* 0x0000004c8d4c723e */ /* 0x000fe400000010ff */
[----:B------:R-:W-:-:S03]  /*31710*/  IADD3 R134, PT, PT, R134, 0x20, RZ ;  /* 0x0000002086867810 */ /* 0x000fc60007ffe0ff */
[----:B------:R3:W-:Y:S04]  /*31720*/  STG.E.128 desc[UR6][R136.64], R76 ;  /* 0x0000004c88007986 */ /* 0x0007e8000c101d06 */
.L_x_2115:
[----:B------:R-:W-:Y:S05]  /*31730*/  BSYNC.RECONVERGENT B0 ;  /* 0x0000000000007941 */ /* 0x000fea0003800200 */
.L_x_2114:
[----:B------:R-:W-:Y:S01]  /*31740*/  LOP3.LUT P0, RZ, R8, 0x40, RZ, 0xc0, !PT ;  /* 0x0000004008ff7812 */ /* 0x000fe2000780c0ff */
[----:B------:R-:W-:-:S12]  /*31750*/  BSSY.RECONVERGENT B0, `(.L_x_2116) ;  /* 0x000003a000007945 */ /* 0x000fd80003800200 */
[----:B------:R-:W-:Y:S05]  /*31760*/  @!P0 BRA `(.L_x_2117) ;  /* 0x0000000000e08947 */ /* 0x000fea0003800000 */
[--C-:B0123--:R-:W-:Y:S01]  /*31770*/  FADD.FTZ R77, R97, -R142.reuse ;  /* 0x8000008e614d7221 */ /* 0x10ffe20000010000 */
[----:B------:R-:W-:Y:S01]  /*31780*/  SHF.L.U32 R137, R44, 0x10, RZ ;  /* 0x000000102c897819 */ /* 0x000fe200000006ff */
[----:B------:R-:W-:Y:S01]  /*31790*/  IMAD.U32 R79, R48, 0x10000, RZ ;  /* 0x00010000304f7824 */ /* 0x000fe200078e00ff */
[----:B------:R-:W-:Y:S01]  /*317a0*/  SHF.L.U32 R136, R45, 0x10, RZ ;  /* 0x000000102d887819 */ /* 0x000fe200000006ff */
[----:B------:R-:W-:Y:S01]  /*317b0*/  FMUL.FTZ R76, R140, R77 ;  /* 0x0000004d8c4c7220 */ /* 0x000fe20000410000 */
[--C-:B------:R-:W-:Y:S01]  /*317c0*/  FADD.FTZ R77, R106, -R142.reuse ;  /* 0x8000008e6a4d7221 */ /* 0x100fe20000010000 */
[----:B------:R-:W-:Y:S01]  /*317d0*/  SHF.L.U32 R150, R47, 0x10, RZ ;  /* 0x000000102f967819 */ /* 0x000fe200000006ff */
[----:B------:R-:W-:Y:S02]  /*317e0*/  IMAD.U32 R78, R49, 0x10000, RZ ;  /* 0x00010000314e7824 */ /* 0x000fe400078e00ff */
[----:B------:R-:W-:Y:S01]  /*317f0*/  FFMA.FTZ R76, R76, R79, R137 ;  /* 0x0000004f4c4c7223 */ /* 0x000fe20000010089 */
[----:B------:R-:W-:Y:S01]  /*31800*/  FADD.FTZ R137, R126, -R142 ;  /* 0x8000008e7e897221 */ /* 0x000fe20000010000 */
[----:B------:R-:W-:-:S02]  /*31810*/  IMAD.U32 R148, R51, 0x10000, RZ ;  /* 0x0001000033947824 */ /* 0x000fc400078e00ff */
[----:B------:R-:W-:Y:S01]  /*31820*/  FMUL.FTZ R77, R140, R77 ;  /* 0x0000004d8c4d7220 */ /* 0x000fe20000410000 */
[----:B------:R-:W-:Y:S01]  /*31830*/  PRMT R144, R50, 0x7632, R144 ;  /* 0x0000763232907816 */ /* 0x000fe20000000090 */
[----:B------:R-:W-:Y:S01]  /*31840*/  FMUL.FTZ R137, R140, R137 ;  /* 0x000000898c897220 */ /* 0x000fe20000410000 */
[----:B------:R-:W-:Y:S01]  /*31850*/  PRMT R146, R46, 0x7632, R146 ;  /* 0x000076322e927816 */ /* 0x000fe20000000092 */
[----:B------:R-:W-:Y:S01]  /*31860*/  FFMA.FTZ R77, R77, R78, R136 ;  /* 0x0000004e4d4d7223 */ /* 0x000fe20000010088 */
[----:B------:R-:W-:Y:S01]  /*31870*/  PRMT R152, R51, 0x7632, R152 ;  /* 0x0000763233987816 */ /* 0x000fe20000000098 */
[----:B------:R-:W-:Y:S01]  /*31880*/  FFMA.FTZ R145, R137, R148, R150 ;  /* 0x0000009489917223 */ /* 0x000fe20000010096 */
[----:B------:R-:W-:Y:S01]  /*31890*/  PRMT R154, R47, 0x7632, R154 ;  /* 0x000076322f9a7816 */ /* 0x000fe2000000009a */
[----:B------:R-:W0:Y:S01]  /*318a0*/  LDC.64 R136, c[0x0][0x428] ;  /* 0x00010a00ff887b82 */ /* 0x000e220000000a00 */
[--C-:B------:R-:W-:Y:S01]  /*318b0*/  FADD.FTZ R79, R125, -R142.reuse ;  /* 0x8000008e7d4f7221 */ /* 0x100fe20000010000 */
[----:B------:R-:W-:Y:S01]  /*318c0*/  FADD.FTZ R141, R132, -R142 ;  /* 0x8000008e848d7221 */ /* 0x000fe20000010000 */
[----:B------:R-:W-:Y:S01]  /*318d0*/  SHF.L.U32 R146, R146, 0x10, RZ ;  /* 0x0000001092927819 */ /* 0x000fe200000006ff */
[----:B------:R-:W-:Y:S01]  /*318e0*/  IMAD.U32 R144, R144, 0x10000, RZ ;  /* 0x0001000090907824 */ /* 0x000fe200078e00ff */
[----:B------:R-:W-:Y:S01]  /*318f0*/  SHF.L.U32 R154, R154, 0x10, RZ ;  /* 0x000000109a9a7819 */ /* 0x000fe200000006ff */
[----:B------:R-:W-:Y:S01]  /*31900*/  FMUL.FTZ R79, R140, R79 ;  /* 0x0000004f8c4f7220 */ /* 0x000fe20000410000 */
[----:B------:R-:W-:-:S02]  /*31910*/  IMAD.U32 R152, R152, 0x10000, RZ ;  /* 0x0001000098987824 */ /* 0x000fc400078e00ff */
[----:B------:R-:W-:Y:S01]  /*31920*/  FMUL.FTZ R141, R140, R141 ;  /* 0x0000008d8c8d7220 */ /* 0x000fe20000410000 */
[----:B------:R-:W-:Y:S01]  /*31930*/  PRMT R148, R49, 0x7632, R148 ;  /* 0x0000763231947816 */ /* 0x000fe20000000094 */
[----:B------:R-:W-:Y:S01]  /*31940*/  FFMA.FTZ R78, R79, R144, R146 ;  /* 0x000000904f4e7223 */ /* 0x000fe20000010092 */
[----:B------:R-:W-:Y:S01]  /*31950*/  PRMT R150, R45, 0x7632, R150 ;  /* 0x000076322d967816 */ /* 0x000fe20000000096 */
[----:B------:R-:W-:Y:S01]  /*31960*/  FFMA.FTZ R156, R141, R152, R154 ;  /* 0x000000988d9c7223 */ /* 0x000fe2000001009a */
[----:B------:R-:W-:Y:S01]  /*31970*/  PRMT R144, R48, 0x7632, R144 ;  /* 0x0000763230907816 */ /* 0x000fe20000000090 */
[----:B------:R-:W-:Y:S01]  /*31980*/  FADD.FTZ R141, R115, -R142 ;  /* 0x8000008e738d7221 */ /* 0x000fe20000010000 */
[----:B------:R-:W-:Y:S01]  /*31990*/  PRMT R146, R44, 0x7632, R146 ;  /* 0x000076322c927816 */ /* 0x000fe20000000092 */
[--C-:B------:R-:W-:Y:S01]  /*319a0*/  FADD.FTZ R79, R105, -R142.reuse ;  /* 0x8000008e694f7221 */ /* 0x100fe20000010000 */
        /* <DEDUP_REMOVED lines=11> */
[----:B------:R-:W-:Y:S01]  /*31a60*/  FFMA.FTZ R143, R143, R152, R154 ;  /* 0x000000988f8f7223 */ /* 0x000fe2000001009a */
[----:B0-----:R-:W-:-:S04]  /*31a70*/  IMAD.WIDE.U32 R136, R134, 0x10, R136 ;  /* 0x0000001086887825 */ /* 0x001fc800078e0088 */
[----:B------:R-:W-:Y:S01]  /*31a80*/  FFMA.FTZ R141, R79, R144, R146 ;  /* 0x000000904f8d7223 */ /* 0x000fe20000010092 */
[----:B------:R-:W-:Y:S02]  /*31a90*/  F2FP.BF16.F32.PACK_AB R79, R156, R145 ;  /* 0x000000919c4f723e */ /* 0x000fe400000010ff */
[----:B------:R-:W-:Y:S01]  /*31aa0*/  F2FP.BF16.F32.PACK_AB R78, R78, R143 ;  /* 0x0000008f4e4e723e */ /* 0x000fe200000010ff */
[----:B------:R-:W-:Y:S01]  /*31ab0*/  VIADD R134, R134, 0x20 ;  /* 0x0000002086867836 */ /* 0x000fe20000000000 */
[----:B------:R-:W-:Y:S02]  /*31ac0*/  F2FP.BF16.F32.PACK_AB R77, R148, R77 ;  /* 0x0000004d944d723e */ /* 0x000fe400000010ff */
[----:B------:R-:W-:-:S05]  /*31ad0*/  F2FP.BF16.F32.PACK_AB R76, R141, R76 ;  /* 0x0000004c8d4c723e */ /* 0x000fca00000010ff */
[----:B------:R4:W-:Y:S02]  /*31ae0*/  STG.E.128 desc[UR6][R136.64], R76 ;  /* 0x0000004c88007986 */ /* 0x0009e4000c101d06 */
.L_x_2117:
[----:B------:R-:W-:Y:S05]  /*31af0*/  BSYNC.RECONVERGENT B0 ;  /* 0x0000000000007941 */ /* 0x000fea0003800200 */
.L_x_2116:
[----:B------:R-:W-:Y:S01]  /*31b00*/  LOP3.LUT P0, RZ, R8, 0x20, RZ, 0xc0, !PT ;  /* 0x0000002008ff7812 */ /* 0x000fe2000780c0ff */
[----:B------:R-:W-:-:S12]  /*31b10*/  BSSY.RECONVERGENT B0, `(.L_x_2118) ;  /* 0x0000039000007945 */ /* 0x000fd80003800200 */
[----:B------:R-:W-:Y:S05]  /*31b20*/  @!P0 BRA `(.L_x_2119) ;  /* 0x0000000000dc8947 */ /* 0x000fea0003800000 */
[--C-:B01234-:R-:W-:Y:S01]  /*31b30*/  FADD.FTZ R77, R98, -R142.reuse ;  /* 0x8000008e624d7221 */ /* 0x11ffe20000010000 */
[----:B------:R-:W-:Y:S01]  /*31b40*/  SHF.L.U32 R76, R40, 0x10, RZ ;  /* 0x00000010284c7819 */ /* 0x000fe200000006ff */
[----:B------:R-:W-:Y:S02]  /*31b50*/  IMAD.U32 R78, R36, 0x10000, RZ ;  /* 0x00010000244e7824 */ /* 0x000fe400078e00ff */
[--C-:B------:R-:W-:Y:S01]  /*31b60*/  FADD.FTZ R137, R108, -R142.reuse ;  /* 0x8000008e6c897221 */ /* 0x100fe20000010000 */
[----:B------:R-:W-:Y:S01]  /*31b70*/  FMUL.FTZ R77, R140, R77 ;  /* 0x0000004d8c4d7220 */ /* 0x000fe20000410000 */
[--C-:B------:R-:W-:Y:S01]  /*31b80*/  FADD.FTZ R149, R118, -R142.reuse ;  /* 0x8000008e76957221 */ /* 0x100fe20000010000 */
[--C-:B------:R-:W-:Y:S01]  /*31b90*/  FADD.FTZ R79, R107, -R142.reuse ;  /* 0x8000008e6b4f7221 */ /* 0x100fe20000010000 */
[----:B------:R-:W-:Y:S01]  /*31ba0*/  FADD.FTZ R147, R117, -R142 ;  /* 0x8000008e75937221 */ /* 0x000fe20000010000 */
[----:B------:R-:W-:Y:S01]  /*31bb0*/  FFMA.FTZ R141, R77, R76, R78 ;  /* 0x0000004c4d8d7223 */ /* 0x000fe2000001004e */
[--C-:B------:R-:W-:Y:S01]  /*31bc0*/  FADD.FTZ R151, R127, -R142.reuse ;  /* 0x8000008e7f977221 */ /* 0x100fe20000010000 */
        /* <DEDUP_REMOVED lines=8> */
[C---:B------:R-:W-:Y:S01]  /*31c50*/  FMUL.FTZ R149, R140.reuse, R149 ;  /* 0x000000958c957220 */ /* 0x040fe20000410000 */
[----:B------:R-:W-:Y:S01]  /*31c60*/  PRMT R148, R43, 0x7632, R148 ;  /* 0x000076322b947816 */ /* 0x000fe20000000094 */
[C---:B------:R-:W-:Y:S01]  /*31c70*/  FMUL.FTZ R78, R140.reuse, R79 ;  /* 0x0000004f8c4e7220 */ /* 0x040fe20000410000 */
[----:B------:R-:W-:Y:S01]  /*31c80*/  PRMT R150, R39, 0x7632, R150 ;  /* 0x0000763227967816 */ /* 0x000fe20000000096 */
[C---:B------:R-:W-:Y:S01]  /*31c90*/  FMUL.FTZ R79, R140.reuse, R147 ;  /* 0x000000938c4f7220 */ /* 0x040fe20000410000 */
[C---:B------:R-:W-:Y:S01]  /*31ca0*/  FMUL.FTZ R136, R140.reuse, R151 ;  /* 0x000000978c887220 */ /* 0x040fe20000410000 */
[C---:B------:R-:W-:Y:S01]  /*31cb0*/  FMUL.FTZ R155, R140.reuse, R155 ;  /* 0x0000009b8c9b7220 */ /* 0x040fe20000410000 */
[----:B------:R-:W-:Y:S01]  /*31cc0*/  FMUL.FTZ R137, R140, R153 ;  /* 0x000000998c897220 */ /* 0x000fe20000410000 */
[----:B------:R-:W-:Y:S01]  /*31cd0*/  FFMA.FTZ R140, R142, R143, R145 ;  /* 0x0000008f8e8c7223 */ /* 0x000fe20000010091 */
[----:B------:R-:W-:Y:S01]  /*31ce0*/  FFMA.FTZ R142, R149, R144, R146 ;  /* 0x00000090958e7223 */ /* 0x000fe20000010092 */
[----:B------:R-:W-:Y:S01]  /*31cf0*/  SHF.L.U32 R148, R148, 0x10, RZ ;  /* 0x0000001094947819 */ /* 0x000fe200000006ff */
[----:B------:R-:W-:Y:S01]  /*31d00*/  IMAD.U32 R150, R150, 0x10000, RZ ;  /* 0x0001000096967824 */ /* 0x000fe200078e00ff */
[----:B------:R-:W-:-:S02]  /*31d10*/  PRMT R147, R42, 0x7632, R147 ;  /* 0x000076322a937816 */ /* 0x000fc40000000093 */
[----:B------:R-:W-:Y:S01]  /*31d20*/  PRMT R149, R38, 0x7632, R149 ;  /* 0x0000763226957816 */ /* 0x000fe20000000095 */
[----:B------:R-:W-:Y:S01]  /*31d30*/  FFMA.FTZ R155, R155, R148, R150 ;  /* 0x000000949b9b7223 */ /* 0x000fe20000010096 */
[----:B------:R-:W-:Y:S01]  /*31d40*/  PRMT R144, R41, 0x7632, R144 ;  /* 0x0000763229907816 */ /* 0x000fe20000000090 */
[----:B------:R-:W-:Y:S01]  /*31d50*/  IMAD.U32 R147, R147, 0x10000, RZ ;  /* 0x0001000093937824 */ /* 0x000fe200078e00ff */
[----:B------:R-:W-:Y:S01]  /*31d60*/  PRMT R146, R37, 0x7632, R146 ;  /* 0x0000763225927816 */ /* 0x000fe20000000092 */
[----:B------:R-:W-:Y:S01]  /*31d70*/  IMAD.U32 R149, R149, 0x10000, RZ ;  /* 0x0001000095957824 */ /* 0x000fe200078e00ff */
[----:B------:R-:W-:Y:S02]  /*31d80*/  PRMT R143, R40, 0x7632, R143 ;  /* 0x00007632288f7816 */ /* 0x000fe4000000008f */
[----:B------:R-:W-:Y:S01]  /*31d90*/  PRMT R145, R36, 0x7632, R145 ;  /* 0x0000763224917816 */ /* 0x000fe20000000091 */
[----:B------:R-:W-:Y:S01]  /*31da0*/  FFMA.FTZ R149, R136, R147, R149 ;  /* 0x0000009388957223 */ /* 0x000fe20000010095 */
[----:B------:R-:W-:Y:S01]  /*31db0*/  SHF.L.U32 R144, R144, 0x10, RZ ;  /* 0x0000001090907819 */ /* 0x000fe200000006ff */
[----:B------:R-:W-:Y:S01]  /*31dc0*/  IMAD.U32 R143, R143, 0x10000, RZ ;  /* 0x000100008f8f7824 */ /* 0x000fe200078e00ff */
[----:B------:R-:W-:Y:S01]  /*31dd0*/  SHF.L.U32 R146, R146, 0x10, RZ ;  /* 0x0000001092927819 */ /* 0x000fe200000006ff */
[----:B------:R-:W-:Y:S01]  /*31de0*/  IMAD.U32 R145, R145, 0x10000, RZ ;  /* 0x0001000091917824 */ /* 0x000fe200078e00ff */
[----:B------:R-:W-:-:S02]  /*31df0*/  SHF.L.U32 R148, R43, 0x10, RZ ;  /* 0x000000102b947819 */ /* 0x000fc400000006ff */
[----:B------:R-:W-:Y:S01]  /*31e00*/  SHF.L.U32 R150, R39, 0x10, RZ ;  /* 0x0000001027967819 */ /* 0x000fe200000006ff */
[----:B------:R-:W-:Y:S01]  /*31e10*/  FFMA.FTZ R147, R79, R144, R146 ;  /* 0x000000904f937223 */ /* 0x000fe20000010092 */
[----:B------:R-:W-:Y:S01]  /*31e20*/  FFMA.FTZ R144, R78, R143, R145 ;  /* 0x0000008f4e907223 */ /* 0x000fe20000010091 */
[----:B------:R-:W-:Y:S02]  /*31e30*/  F2FP.BF16.F32.PACK_AB R78, R149, R142 ;  /* 0x0000008e954e723e */ /* 0x000fe400000010ff */
[----:B------:R-:W-:Y:S01]  /*31e40*/  FFMA.FTZ R148, R137, R148, R150 ;  /* 0x0000009489947223 */ /* 0x000fe20000010096 */
[----:B0-----:R-:W-:Y:S01]  /*31e50*/  IMAD.WIDE.U32 R136, R134, 0x10, R76 ;  /* 0x0000001086887825 */ /* 0x001fe200078e004c */
[----:B------:R-:W-:Y:S02]  /*31e60*/  F2FP.BF16.F32.PACK_AB R77, R147, R140 ;  /* 0x0000008c934d723e */ /* 0x000fe400000010ff */
[----:B------:R-:W-:Y:S02]  /*31e70*/  F2FP.BF16.F32.PACK_AB R76, R144, R141 ;  /* 0x0000008d904c723e */ /* 0x000fe400000010ff */
[----:B------:R-:W-:-:S05]  /*31e80*/  F2FP.BF16.F32.PACK_AB R79, R155, R148 ;  /* 0x000000949b4f723e */ /* 0x000fca00000010ff */
[----:B------:R0:W-:Y:S02]  /*31e90*/  STG.E.128 desc[UR6][R136.64], R76 ;  /* 0x0000004c88007986 */ /* 0x0001e4000c101d06 */
.L_x_2119:
[----:B------:R-:W-:Y:S05]  /*31ea0*/  BSYNC.RECONVERGENT B0 ;  /* 0x0000000000007941 */ /* 0x000fea0003800200 */
.L_x_2118:
[----:B01234-:R-:W0:Y:S02]  /*31eb0*/  LDC.64 R76, c[0x0][0x380] ;  /* 0x0000e000ff4c7b82 */ /* 0x01fe240000000a00 */
[----:B0-----:R-:W-:-:S04]  /*31ec0*/  LEA R0, R76, R0, 0x2 ;  /* 0x000000004c007211 */ /* 0x001fc800078e10ff */
[----:B------:R-:W-:-:S13]  /*31ed0*/  ISETP.GE.AND P0, PT, R0, R77, PT ;  /* 0x0000004d0000720c */ /* 0x000fda0003f06270 */
[----:B------:R-:W-:Y:S05]  /*31ee0*/  @!P0 BRA `(.L_x_2120) ;  /* 0xfffffcec00d48947 */ /* 0x000fea000383ffff */
[----:B------:R-:W-:Y:S05]  /*31ef0*/  EXIT ;  /* 0x000000000000794d */ /* 0x000fea0003800000 */
.L_x_2109:
[----:B------:R-:W-:Y:S01]  /*31f00*/  HFMA2 R144, -RZ, RZ, 0, 5.9604644775390625e-08 ;  /* 0x00000001ff907431 */ /* 0x000fe200000001ff */
[----:B------:R-:W-:Y:S01]  /*31f10*/  BSSY B0, `(.L_x_2121) ;  /* 0x0000007000007945 */ /* 0x000fe20003800000 */
[----:B------:R-:W-:Y:S01]  /*31f20*/  IMAD.MOV.U32 R143, RZ, RZ, R76 ;  /* 0x000000ffff8f7224 */ /* 0x000fe200078e004c */
[----:B------:R-:W-:Y:S01]  /*31f30*/  MOV R142, 0xffffffff ;  /* 0xffffffff008e7802 */ /* 0x000fe20000000f00 */
[----:B------:R-:W-:-:S07]  /*31f40*/  IMAD.MOV.U32 R145, RZ, RZ, 0x1f ;  /* 0x0000001fff917424 */ /* 0x000fce00078e00ff */
[----:B------:R-:W-:Y:S05]  /*31f50*/  WARPSYNC.COLLECTIVE R142, `(.L_x_2122) ;  /* 0x000000008e087348 */ /* 0x000fea0003c00000 */
[----:B------:R0:W1:Y:S02]  /*31f60*/  SHFL.BFLY P6, R141, R143, R144, R145 ;  /* 0x0c0000908f8d7389 */ /* 0x00006400000c0091 */
[----:B01----:R-:W-:Y:S05]  /*31f70*/  ENDCOLLECTIVE ;  /* 0x000000000000791b */ /* 0x003fea0003800000 */
.L_x_2122:
[----:B------:R-:W-:Y:S05]  /*31f80*/  BSYNC B0 ;  /* 0x0000000000007941 */ /* 0x000fea0003800000 */
.L_x_2121:
[----:B------:R-:W-:Y:S02]  /*31f90*/  IMAD.MOV.U32 R77, RZ, RZ, R141 ;  /* 0x000000ffff4d7224 */ /* 0x000fe400078e008d */
[----:B------:R-:W-:Y:S02]  /*31fa0*/  HFMA2 R145, -RZ, RZ, 0, 1.847743988037109375e-06 ;  /* 0x0000001fff917431 */ /* 0x000fe400000001ff */
[----:B------:R-:W-:Y:S01]  /*31fb0*/  IMAD.MOV.U32 R144, RZ, RZ, 0x2 ;  /* 0x00000002ff907424 */ /* 0x000fe200078e00ff */
[----:B------:R-:W0:Y:S01]  /*31fc0*/  LDC R137, c[0x0][0x400] ;  /* 0x00010000ff897b82 */ /* 0x000e220000000800 */
[----:B------:R-:W-:Y:S01]  /*31fd0*/  FADD.FTZ R77, R76, R77 ;  /* 0x0000004d4c4d7221 */ /* 0x000fe20000010000 */
[----:B------:R-:W-:-:S04]  /*31fe0*/  IMAD.MOV.U32 R142, RZ, RZ, -0x1 ;  /* 0xffffffffff8e7424 */ /* 0x000fc800078e00ff */
[----:B------:R-:W-:-:S07]  /*31ff0*/  MOV R143, R77 ;  /* 0x0000004d008f7202 */ /* 0x000fce0000000f00 */
[----:B0-----:R-:W-:Y:S05]  /*32000*/  WARPSYNC.COLLECTIVE R142, `(.L_x_2123) ;  /* 0x000000008e087348 */ /* 0x001fea0003c00000 */
[----:B------:R1:W2:Y:S02]  /*32010*/  SHFL.BFLY P6, R141, R143, R144, R145 ;  /* 0x0c0000908f8d7389 */ /* 0x0002a400000c0091 */
[----:B012---:R-:W-:Y:S05]  /*32020*/  ENDCOLLECTIVE ;  /* 0x000000000000791b */ /* 0x007fea0003800000 */
.L_x_2123:
[----:B------:R-:W-:Y:S01]  /*32030*/  HFMA2 R144, -RZ, RZ, 0, 2.384185791015625e-07 ;  /* 0x00000004ff907431 */ /* 0x000fe200000001ff */
[----:B------:R-:W-:-:S05]  /*32040*/  MOV R78, R141 ;  /* 0x0000008d004e7202 */ /* 0x000fca0000000f00 */
[----:B------:R-:W-:-:S04]  /*32050*/  FADD.FTZ R78, R77, R78 ;  /* 0x0000004e4d4e7221 */ /* 0x000fc80000010000 */
[----:B------:R-:W-:-:S07]  /*32060*/  IMAD.MOV.U32 R143, RZ, RZ, R78 ;  /* 0x000000ffff8f7224 */ /* 0x000fce00078e004e */
[----:B------:R-:W-:Y:S05]  /*32070*/  WARPSYNC.COLLECTIVE R142, `(.L_x_2124) ;  /* 0x000000008e087348 */ /* 0x000fea0003c00000 */
[----:B------:R0:W1:Y:S02]  /*32080*/  SHFL.BFLY P6, R141, R143, R144, R145 ;  /* 0x0c0000908f8d7389 */ /* 0x00006400000c0091 */
[----:B01----:R-:W-:Y:S05]  /*32090*/  ENDCOLLECTIVE ;  /* 0x000000000000791b */ /* 0x003fea0003800000 */
.L_x_2124:
[----:B------:R-:W-:Y:S02]  /*320a0*/  IMAD.MOV.U32 R144, RZ, RZ, 0x8 ;  /* 0x00000008ff907424 */ /* 0x000fe400078e00ff */
[----:B------:R-:W-:-:S04]  /*320b0*/  IMAD.MOV.U32 R79, RZ, RZ, R141 ;  /* 0x000000ffff4f7224 */ /* 0x000fc800078e008d */
[----:B------:R-:W-:-:S05]  /*320c0*/  FADD.FTZ R79, R78, R79 ;  /* 0x0000004f4e4f7221 */ /* 0x000fca0000010000 */
[----:B------:R-:W-:-:S07]  /*320d0*/  MOV R143, R79 ;  /* 0x0000004f008f7202 */ /* 0x000fce0000000f00 */
[----:B------:R-:W-:Y:S05]  /*320e0*/  WARPSYNC.COLLECTIVE R142, `(.L_x_2125) ;  /* 0x000000008e087348 */ /* 0x000fea0003c00000 */
[----:B------:R0:W1:Y:S02]  /*320f0*/  SHFL.BFLY P6, R141, R143, R144, R145 ;  /* 0x0c0000908f8d7389 */ /* 0x00006400000c0091 */
[----:B01----:R-:W-:Y:S05]  /*32100*/  ENDCOLLECTIVE ;  /* 0x000000000000791b */ /* 0x003fea0003800000 */
.L_x_2125:
[----:B------:R-:W-:Y:S01]  /*32110*/  HFMA2 R144, -RZ, RZ, 0, 9.5367431640625e-07 ;  /* 0x00000010ff907431 */ /* 0x000fe200000001ff */
[----:B------:R-:W-:-:S05]  /*32120*/  MOV R136, R141 ;  /* 0x0000008d00887202 */ /* 0x000fca0000000f00 */
[----:B------:R-:W-:-:S04]  /*32130*/  FADD.FTZ R140, R79, R136 ;  /* 0x000000884f8c7221 */ /* 0x000fc80000010000 */
[----:B------:R-:W-:-:S07]  /*32140*/  IMAD.MOV.U32 R143, RZ, RZ, R140 ;  /* 0x000000ffff8f7224 */ /* 0x000fce00078e008c */
[----:B------:R-:W-:Y:S05]  /*32150*/  WARPSYNC.COLLECTIVE R142, `(.L_x_2126) ;  /* 0x000000008e087348 */ /* 0x000fea0003c00000 */
[----:B------:R0:W1:Y:S02]  /*32160*/  SHFL.BFLY P6, R141, R143, R144, R145 ;  /* 0x0c0000908f8d7389 */ /* 0x00006400000c0091 */
[----:B01----:R-:W-:Y:S05]  /*32170*/  ENDCOLLECTIVE ;  /* 0x000000000000791b */ /* 0x003fea0003800000 */
.L_x_2126:
[----:B------:R-:W-:Y:S01]  /*32180*/  MOV R144, 0x1 ;  /* 0x0000000100907802 */ /* 0x000fe20000000f00 */
        /* <DEDUP_REMOVED lines=87> */
.L_x_2127:
[----:B------:R-:W-:Y:S02]  /*32700*/  IMAD.MOV.U32 R144, RZ, RZ, 0x2 ;  /* 0x00000002ff907424 */ /* 0x000fe400078e00ff */
[----:B------:R-:W-:-:S04]  /*32710*/  IMAD.MOV.U32 R77, RZ, RZ, R141 ;  /* 0x000000ffff4d7224 */ /* 0x000fc800078e008d */
[----:B------:R-:W-:-:S05]  /*32720*/  FADD.FTZ R77, R76, R77 ;  /* 0x0000004d4c4d7221 */ /* 0x000fca0000010000 */
[----:B------:R-:W-:-:S07]  /*32730*/  MOV R143, R77 ;  /* 0x0000004d008f7202 */ /* 0x000fce0000000f00 */
[----:B------:R-:W-:Y:S05]  /*32740*/  WARPSYNC.COLLECTIVE R142, `(.L_x_2128) ;  /* 0x000000008e087348 */ /* 0x000fea0003c00000 */
[----:B------:R0:W1:Y:S02]  /*32750*/  SHFL.BFLY P6, R141, R143, R144, R145 ;  /* 0x0c0000908f8d7389 */ /* 0x00006400000c0091 */
[----:B01----:R-:W-:Y:S05]  /*32760*/  ENDCOLLECTIVE ;  /* 0x000000000000791b */ /* 0x003fea0003800000 */
.L_x_2128:
[----:B------:R-:W-:Y:S01]  /*32770*/  HFMA2 R144, -RZ, RZ, 0, 2.384185791015625e-07 ;  /* 0x00000004ff907431 */ /* 0x000fe200000001ff */
[----:B------:R-:W-:-:S05]  /*32780*/  MOV R78, R141 ;  /* 0x0000008d004e7202 */ /* 0x000fca0000000f00 */
[----:B------:R-:W-:-:S04]  /*32790*/  FADD.FTZ R78, R77, R78 ;  /* 0x0000004e4d4e7221 */ /* 0x000fc80000010000 */
[----:B------:R-:W-:-:S07]  /*327a0*/  IMAD.MOV.U32 R143, RZ, RZ, R78 ;  /* 0x000000ffff8f7224 */ /* 0x000fce00078e004e */
[----:B------:R-:W-:Y:S05]  /*327b0*/  WARPSYNC.COLLECTIVE R142, `(.L_x_2129) ;  /* 0x000000008e087348 */ /* 0x000fea0003c00000 */
[----:B------:R0:W1:Y:S02]  /*327c0*/  SHFL.BFLY P6, R141, R143, R144, R145 ;  /* 0x0c0000908f8d7389 */ /* 0x00006400000c0091 */
[----:B01----:R-:W-:Y:S05]  /*327d0*/  ENDCOLLECTIVE ;  /* 0x000000000000791b */ /* 0x003fea0003800000 */
.L_x_2129:
[----:B------:R-:W-:Y:S02]  /*327e0*/  IMAD.MOV.U32 R144, RZ, RZ, 0x8 ;  /* 0x00000008ff907424 */ /* 0x000fe400078e00ff */
[----:B------:R-:W-:-:S04]  /*327f0*/  IMAD.MOV.U32 R79, RZ, RZ, R141 ;  /* 0x000000ffff4f7224 */ /* 0x000fc800078e008d */
[----:B------:R-:W-:-:S05]  /*32800*/  FADD.FTZ R79, R78, R79 ;  /* 0x0000004f4e4f7221 */ /* 0x000fca0000010000 */
[----:B------:R-:W-:-:S07]  /*32810*/  MOV R143, R79 ;  /* 0x0000004f008f7202 */ /* 0x000fce0000000f00 */
[----:B------:R-:W-:Y:S05]  /*32820*/  WARPSYNC.COLLECTIVE R142, `(.L_x_2130) ;  /* 0x000000008e087348 */ /* 0x000fea0003c00000 */
[----:B------:R0:W1:Y:S02]  /*32830*/  SHFL.BFLY P6, R141, R143, R144, R145 ;  /* 0x0c0000908f8d7389 */ /* 0x00006400000c0091 */
[----:B01----:R-:W-:Y:S05]  /*32840*/  ENDCOLLECTIVE ;  /* 0x000000000000791b */ /* 0x003fea0003800000 */
.L_x_2130:
[----:B------:R-:W-:Y:S01]  /*32850*/  HFMA2 R144, -RZ, RZ, 0, 9.5367431640625e-07 ;  /* 0x00000010ff907431 */ /* 0x000fe200000001ff */
[----:B------:R-:W-:-:S05]  /*32860*/  MOV R140, R141 ;  /* 0x0000008d008c7202 */ /* 0x000fca0000000f00 */
[----:B------:R-:W-:-:S04]  /*32870*/  FADD.FTZ R140, R79, R140 ;  /* 0x0000008c4f8c7221 */ /* 0x000fc80000010000 */
[----:B------:R-:W-:-:S07]  /*32880*/  IMAD.MOV.U32 R143, RZ, RZ, R140 ;  /* 0x000000ffff8f7224 */ /* 0x000fce00078e008c */
[----:B------:R-:W-:Y:S05]  /*32890*/  WARPSYNC.COLLECTIVE R142, `(.L_x_2131) ;  /* 0x000000008e087348 */ /* 0x000fea0003c00000 */
[----:B------:R0:W1:Y:S02]  /*328a0*/  SHFL.BFLY P6, R141, R143, R144, R145 ;  /* 0x0c0000908f8d7389 */ /* 0x00006400000c0091 */
[----:B01----:R-:W-:Y:S05]  /*328b0*/  ENDCOLLECTIVE ;  /* 0x000000000000791b */ /* 0x003fea0003800000 */
.L_x_2131:
[----:B------:R-:W-:Y:S05]  /*328c0*/  BRA `(.L_x_2132) ;  /* 0xffffffe000e87947 */ /* 0x000fea000383ffff */
.L_x_2133:
        /* <DEDUP_REMOVED lines=11> */
.L_x_27958:


//--------------------- .text._ZN10layer_norm31ln_parallel_residual_fwd_kernelINS_13Kernel_traitsI13__nv_bfloat16S2_S2_S2_fjLj1280ELj1ELj4ELj1ELj16ENS_18Kernel_traits_baseILj1280ES2_S2_S2_S2_fjLj128EEEEELb1ELb1ELb1EEEvNS_9FwdParamsE --------------------------
	.section	.text._ZN10layer_norm31ln_parallel_residual_fwd_kernelINS_13Kernel_traitsI13__nv_bfloat16S2_S2_S2_fjLj1280ELj1ELj4ELj1ELj16ENS_18Kernel_traits_baseILj1280ES2_S2_S2_S2_fjLj128EEEEELb1ELb1ELb1EEEvNS_9FwdParamsE,"ax",@progbits
	.align	128
        .global         _ZN10layer_norm31ln_parallel_residual_fwd_kernelINS_13Kernel_traitsI13__nv_bfloat16S2_S2_S2_fjLj1280ELj1ELj4ELj1ELj16ENS_18Kernel_traits_baseILj1280ES2_S2_S2_S2_fjLj128EEEEELb1ELb1ELb1EEEvNS_9FwdParamsE
        .type           _ZN10layer_norm31ln_parallel_residual_fwd_kernelINS_13Kernel_traitsI13__nv_bfloat16S2_S2_S2_fjLj1280ELj1ELj4ELj1ELj16ENS_18Kernel_traits_baseILj1280ES2_S2_S2_S2_fjLj128EEEEELb1ELb1ELb1EEEvNS_9FwdParamsE,@function
        .size           _ZN10layer_norm31ln_parallel_residual_fwd_kernelINS_13Kernel_traitsI13__nv_bfloat16S2_S2_S2_fjLj1280ELj1ELj4ELj1ELj16ENS_18Kernel_traits_baseILj1280ES2_S2_S2_S2_fjLj128EEEEELb1ELb1ELb1EEEvNS_9FwdParamsE,(.L_x_27959 - _ZN10layer_norm31ln_parallel_residual_fwd_kernelINS_13Kernel_traitsI13__nv_bfloat16S2_S2_S2_fjLj1280ELj1ELj4ELj1ELj16ENS_18Kernel_traits_baseILj1280ES2_S2_S2_S2_fjLj128EEEEELb1ELb1ELb1EEEvNS_9FwdParamsE)
        .other          _ZN10layer_norm31ln_parallel_residual_fwd_kernelINS_13Kernel_traitsI13__nv_bfloat16S2_S2_S2_fjLj1280ELj1ELj4ELj1ELj16ENS_18Kernel_traits_baseILj1280ES2_S2_S2_S2_fjLj128EEEEELb1ELb1ELb1EEEvNS_9FwdParamsE,@"STO_CUDA_ENTRY STV_DEFAULT"
_ZN10layer_norm31ln_parallel_residual_fwd_kernelINS_13Kernel_traitsI13__nv_bfloat16S2_S2_S2_fjLj1280ELj1ELj4ELj1ELj16ENS_18Kernel_traits_baseILj1280ES2_S2_S2_S2_fjLj128EEEEELb1ELb1ELb1EEEvNS_9FwdParamsE:
.text._ZN10layer_norm31ln_parallel_residual_fwd_kernelINS_13Kernel_traitsI13__nv_bfloat16S2_S2_S2_fjLj1280ELj1ELj4ELj1ELj16ENS_18Kernel_traits_baseILj1280ES2_S2_S2_S2_fjLj128EEEEELb1ELb1ELb1EEEvNS_9FwdParamsE:
[----:B------:R-:W-:Y:S01]  /*0000*/  LDC R1, c[0x0][0x37c] ;  /* 0x0000df00ff017b82 */ /* 0x000fe20000000800 */
[----:B------:R-:W0:Y:S01]  /*0010*/  S2R R0, SR_TID.X ;  /* 0x0000000000007919 */ /* 0x000e220000002100 */
[----:B------:R-:W1:Y:S06]  /*0020*/  LDCU.U8 UR4, c[0x0][0x464] ;  /* 0x00008c80ff0477ac */ /* 0x000e6c0008000000 */
[----:B------:R-:W2:Y:S01]  /*0030*/  LDC.64 R14, c[0x0][0x3d0] ;  /* 0x0000f400ff0e7b82 */ /* 0x000ea20000000a00 */
[----:B------:R-:W3:Y:S01]  /*0040*/  LDCU.64 UR6, c[0x0][0x450] ;  /* 0x00008a00ff0677ac */ /* 0x000ee20008000a00 */
[----:B------:R-:W4:Y:S06]  /*0050*/  LDCU.64 UR8, c[0x0][0x358] ;  /* 0x00006b00ff0877ac */ /* 0x000f2c0008000a00 */
[----:B------:R-:W2:Y:S01]  /*0060*/  LDC R90, c[0x0][0x458] ;  /* 0x00011600ff5a7b82 */ /* 0x000ea20000000800 */
[----:B------:R-:W2:Y:S07]  /*0070*/  LDCU UR10, c[0x0][0x384] ;  /* 0x00007080ff0a77ac */ /* 0x000eae0008000800 */
[----:B------:R-:W2:Y:S01]  /*0080*/  LDC R91, c[0x0][0x45c] ;  /* 0x00011700ff5b7b82 */ /* 0x000ea20000000800 */
[----:B-1----:R-:W-:Y:S01]  /*0090*/  ISETP.NE.AND P1, PT, RZ, UR4, PT ;  /* 0x00000004ff007c0c */ /* 0x002fe2000bf25270 */
[----:B------:R-:W1:Y:S01]  /*00a0*/  LDCU.64 UR4, c[0x0][0x438] ;  /* 0x00008700ff0477ac */ /* 0x000e620008000a00 */
[----:B---3--:R-:W-:-:S02]  /*00b0*/  IMAD.U32 R2, RZ, RZ, UR6 ;  /* 0x00000006ff027e24 */ /* 0x008fc4000f8e00ff */
[----:B------:R-:W-:Y:S01]  /*00c0*/  IMAD.U32 R3, RZ, RZ, UR7 ;  /* 0x00000007ff037e24 */ /* 0x000fe2000f8e00ff */
[----:B0-----:R-:W-:-:S08]  /*00d0*/  LOP3.LUT R163, R0, 0x1f, RZ, 0xc0, !PT ;  /* 0x0000001f00a37812 */ /* 0x001fd000078ec0ff */
[----:B----4-:R-:W3:Y:S01]  /*00e0*/  @P1 LDG.E.64 R2, desc[UR8][R2.64] ;  /* 0x0000000802021981 */ /* 0x010ee2000c1e1b00 */
[----:B------:R-:W0:Y:S01]  /*00f0*/  @P1 LDC R33, c[0x0][0x460] ;  /* 0x00011800ff211b82 */ /* 0x000e220000000800 */
[----:B--2---:R-:W-:Y:S02]  /*0100*/  IMAD.WIDE.U32 R14, R163, 0x10, R14 ;  /* 0x00000010a30e7825 */ /* 0x004fe400078e000e */
[----:B------:R-:W0:Y:S04]  /*0110*/  @P1 LDG.E.64 R12, desc[UR8][R90.64] ;  /* 0x000000085a0c1981 */ /* 0x000e28000c1e1b00 */
[----:B------:R-:W2:Y:S04]  /*0120*/  LDG.E.128 R28, desc[UR8][R14.64] ;  /* 0x000000080e1c7981 */ /* 0x000ea8000c1e1d00 */
[----:B------:R-:W5:Y:S04]  /*0130*/  LDG.E.128 R24, desc[UR8][R14.64+0x200] ;  /* 0x000200080e187981 */ /* 0x000f68000c1e1d00 */
[----:B------:R-:W5:Y:S04]  /*0140*/  LDG.E.128 R20, desc[UR8][R14.64+0x400] ;  /* 0x000400080e147981 */ /* 0x000f68000c1e1d00 */
[----:B------:R-:W5:Y:S04]  /*0150*/  LDG.E.128 R8, desc[UR8][R14.64+0x600] ;  /* 0x000600080e087981 */ /* 0x000f68000c1e1d00 */
[----:B------:R-:W5:Y:S01]  /*0160*/  LDG.E.128 R4, desc[UR8][R14.64+0x800] ;  /* 0x000800080e047981 */ /* 0x000f62000c1e1d00 */
[----:B-1----:R-:W-:-:S04]  /*0170*/  ISETP.NE.U32.AND P0, PT, RZ, UR4, PT ;  /* 0x00000004ff007c0c */ /* 0x002fc8000bf05070 */
[----:B------:R-:W-:Y:S01]  /*0180*/  ISETP.NE.AND.EX P0, PT, RZ, UR5, PT, P0 ;  /* 0x00000005ff007c0c */ /* 0x000fe2000bf05300 */
[----:B------:R-:W1:Y:S01]  /*0190*/  S2UR UR5, SR_CTAID.X ;  /* 0x00000000000579c3 */ /* 0x000e620000002500 */
[----:B------:R-:W-:-:S11]  /*01a0*/  SHF.R.U32.HI R113, RZ, 0x5, R0 ;  /* 0x00000005ff717819 */ /* 0x000fd60000011600 */
[----:B------:R-:W4:Y:S08]  /*01b0*/  @P0 LDC.64 R16, c[0x0][0x438] ;  /* 0x00010e00ff100b82 */ /* 0x000f300000000a00 */
[----:B------:R-:W4:Y:S01]  /*01c0*/  LDC R19, c[0x0][0x360] ;  /* 0x0000d800ff137b82 */ /* 0x000f220000000800 */
[----:B-1----:R-:W-:-:S06]  /*01d0*/  USHF.L.U32 UR4, UR5, 0x2, URZ ;  /* 0x0000000205047899 */ /* 0x002fcc00080006ff */
[----:B------:R-:W-:-:S04]  /*01e0*/  LOP3.LUT R113, R113, UR4, RZ, 0xfc, !PT ;  /* 0x0000000471717c12 */ /* 0x000fc8000f8efcff */
[----:B------:R-:W-:Y:S01]  /*01f0*/  ISETP.GE.AND P2, PT, R113, UR10, PT ;  /* 0x0000000a71007c0c */ /* 0x000fe2000bf46270 */
[----:B----4-:R-:W-:-:S05]  /*0200*/  @P0 IMAD.WIDE.U32 R16, R163, 0x10, R16 ;  /* 0x00000010a3100825 */ /* 0x010fca00078e0010 */
[----:B------:R-:W5:Y:S04]  /*0210*/  @P0 LDG.E.128 R116, desc[UR8][R16.64] ;  /* 0x0000000810740981 */ /* 0x000f68000c1e1d00 */
[----:B------:R-:W5:Y:S04]  /*0220*/  @P0 LDG.E.128 R120, desc[UR8][R16.64+0x200] ;  /* 0x0002000810780981 */ /* 0x000f68000c1e1d00 */
[----:B------:R-:W5:Y:S04]  /*0230*/  @P0 LDG.E.128 R48, desc[UR8][R16.64+0x400] ;  /* 0x0004000810300981 */ /* 0x000f68000c1e1d00 */
[----:B------:R-:W5:Y:S04]  /*0240*/  @P0 LDG.E.128 R44, desc[UR8][R16.64+0x600] ;  /* 0x00060008102c0981 */ /* 0x000f68000c1e1d00 */
[----:B------:R1:W5:Y:S02]  /*0250*/  @P0 LDG.E.128 R104, desc[UR8][R16.64+0x800] ;  /* 0x0008000810680981 */ /* 0x000364000c1e1d00 */
[----:B-1----:R-:W-:Y:S01]  /*0260*/  IMAD R16, R19, UR5, R0 ;  /* 0x0000000513107c24 */ /* 0x002fe2000f8e0200 */
[----:B---3--:R-:W-:-:S02]  /*0270*/  @P1 R2UR UR6, R2 ;  /* 0x00000000020612ca */ /* 0x008fc400000e0000 */
[----:B------:R-:W-:Y:S02]  /*0280*/  @P1 R2UR UR7, R3 ;  /* 0x00000000030712ca */ /* 0x000fe400000e0000 */
[----:B0-----:R-:W-:Y:S01]  /*0290*/  @P1 IADD3 R90, P3, PT, R12, R33, RZ ;  /* 0x000000210c5a1210 */ /* 0x001fe20007f7e0ff */
[----:B--2---:R-:W-:-:S03]  /*02a0*/  @P0 IMAD.MOV.U32 R143, RZ, RZ, R28 ;  /* 0x000000ffff8f0224 */ /* 0x004fc600078e001c */
[----:B------:R-:W-:Y:S01]  /*02b0*/  @P1 IADD3.X R91, PT, PT, RZ, R13, RZ, P3, !PT ;  /* 0x0000000dff5b1210 */ /* 0x000fe20001ffe4ff */
[----:B------:R-:W-:Y:S02]  /*02c0*/  @!P0 IMAD.MOV.U32 R143, RZ, RZ, R28 ;  /* 0x000000ffff8f8224 */ /* 0x000fe400078e001c */
[----:B------:R-:W-:Y:S01]  /*02d0*/  @P0 IMAD.MOV.U32 R142, RZ, RZ, R29 ;  /* 0x000000ffff8e0224 */ /* 0x000fe200078e001d */
[----:B------:R-:W-:Y:S06]  /*02e0*/  @P2 EXIT ;  /* 0x000000000000294d */ /* 0x000fec0003800000 */
[--C-:B------:R-:W-:Y:S01]  /*02f0*/  SHF.R.U64 R17, R90, 0x2, R91.reuse ;  /* 0x000000025a117819 */ /* 0x100fe2000000125b */
[----:B------:R-:W-:Y:S01]  /*0300*/  IMAD.HI.U32 R0, R16, -0x326172a9, RZ ;  /* 0xcd9e8d5710007827 */ /* 0x000fe200078e00ff */
[----:B------:R-:W-:Y:S01]  /*0310*/  SHF.R.U32.HI R15, RZ, 0x2, R91 ;  /* 0x00000002ff0f7819 */ /* 0x000fe2000001165b */
[----:B------:R-:W0:Y:S01]  /*0320*/  LDCU.64 UR4, c[0x0][0x398] ;  /* 0x00007300ff0477ac */ /* 0x000e220008000a00 */
[----:B------:R-:W-:Y:S01]  /*0330*/  @P0 MOV R141, R30 ;  /* 0x0000001e008d0202 */ /* 0x000fe20000000f00 */
[----:B------:R-:W-:Y:S01]  /*0340*/  IMAD.HI.U32 R2, R17, -0x2daee0ad, RZ ;  /* 0xd2511f5311027827 */ /* 0x000fe200078e00ff */
[----:B------:R-:W-:Y:S01]  /*0350*/  LOP3.LUT R0, R15, UR6, R0, 0x96, !PT ;  /* 0x000000060f007c12 */ /* 0x000fe2000f8e9600 */
[----:B------:R-:W-:Y:S01]  /*0360*/  UIADD3 UR13, UPT, UPT, UR6, -0x700cb87f, URZ ;  /* 0x8ff34781060d7890 */ /* 0x000fe2000fffe0ff */
[----:B-----5:R-:W-:Y:S01]  /*0370*/  @!P0 CS2R R118, SRZ ;  /* 0x0000000000768805 */ /* 0x020fe2000001ff00 */
[----:B------:R-:W-:Y:S01]  /*0380*/  IMAD.U32 R19, RZ, RZ, UR7 ;  /* 0x00000007ff137e24 */ /* 0x000fe2000f8e00ff */
[----:B------:R-:W-:Y:S01]  /*0390*/  LOP3.LUT R2, R2, UR7, RZ, 0x3c, !PT ;  /* 0x0000000702027c12 */ /* 0x000fe2000f8e3cff */
[----:B------:R-:W-:Y:S01]  /*03a0*/  IMAD.U32 R18, RZ, RZ, UR6 ;  /* 0x00000006ff127e24 */ /* 0x000fe2000f8e00ff */
[----:B------:R-:W-:Y:S01]  /*03b0*/  @!P0 CS2R R116, SRZ ;  /* 0x0000000000748805 */ /* 0x000fe2000001ff00 */
[----:B------:R-:W-:Y:S01]  /*03c0*/  IMAD R14, R17, -0x2daee0ad, RZ ;  /* 0xd2511f53110e7824 */ /* 0x000fe200078e02ff */
[----:B------:R-:W-:Y:S01]  /*03d0*/  @!P0 CS2R R122, SRZ ;  /* 0x00000000007a8805 */ /* 0x000fe2000001ff00 */
[----:B------:R-:W-:Y:S01]  /*03e0*/  IMAD.HI.U32 R13, R0, -0x2daee0ad, RZ ;  /* 0xd2511f53000d7827 */ /* 0x000fe200078e00ff */
[----:B------:R-:W-:-:S02]  /*03f0*/  IADD3 R18, PT, PT, R18, -0x61c88647, RZ ;  /* 0x9e3779b912127810 */ /* 0x000fc40007ffe0ff */
[----:B------:R-:W-:Y:S02]  /*0400*/  @!P0 CS2R R120, SRZ ;  /* 0x0000000000788805 */ /* 0x000fe4000001ff00 */
[----:B------:R-:W-:Y:S01]  /*0410*/  @P0 MOV R127, R4 ;  /* 0x00000004007f0202 */ /* 0x000fe20000000f00 */
[----:B------:R-:W-:Y:S01]  /*0420*/  VIADD R19, R19, 0xbb67ae85 ;  /* 0xbb67ae8513137836 */ /* 0x000fe20000000000 */
[----:B------:R-:W-:Y:S01]  /*0430*/  @!P0 CS2R R50, SRZ ;  /* 0x0000000000328805 */ /* 0x000fe2000001ff00 */
[----:B------:R-:W-:Y:S01]  /*0440*/  IMAD R12, R16, -0x326172a9, RZ ;  /* 0xcd9e8d57100c7824 */ /* 0x000fe200078e02ff */
[----:B0-----:R-:W-:Y:S01]  /*0450*/  UISETP.NE.U32.AND UP0, UPT, UR4, URZ, UPT ;  /* 0x000000ff0400728c */ /* 0x001fe2000bf05070 */
[----:B------:R-:W-:Y:S01]  /*0460*/  IMAD.HI.U32 R3, R2, -0x326172a9, RZ ;  /* 0xcd9e8d5702037827 */ /* 0x000fe200078e00ff */
[----:B------:R-:W-:Y:S02]  /*0470*/  LOP3.LUT R13, R19, R14, R13, 0x96, !PT ;  /* 0x0000000e130d7212 */ /* 0x000fe400078e960d */
[----:B------:R-:W-:Y:S01]  /*0480*/  @!P0 CS2R R48, SRZ ;  /* 0x0000000000308805 */ /* 0x000fe2000001ff00 */
[----:B------:R-:W-:Y:S01]  /*0490*/  UISETP.NE.AND.EX UP0, UPT, UR5, URZ, UPT, UP0 ;  /* 0x000000ff0500728c */ /* 0x000fe2000bf05300 */
[----:B------:R-:W-:Y:S01]  /*04a0*/  IMAD.U32 R14, RZ, RZ, UR7 ;  /* 0x00000007ff0e7e24 */ /* 0x000fe2000f8e00ff */
[----:B------:R-:W-:Y:S01]  /*04b0*/  LOP3.LUT R3, R18, R12, R3, 0x96, !PT ;  /* 0x0000000c12037212 */ /* 0x000fe200078e9603 */
[----:B------:R-:W-:Y:S01]  /*04c0*/  IMAD R19, R2, -0x326172a9, RZ ;  /* 0xcd9e8d5702137824 */ /* 0x000fe200078e02ff */
[----:B------:R-:W-:Y:S01]  /*04d0*/  MOV R12, UR6 ;  /* 0x00000006000c7c02 */ /* 0x000fe20008000f00 */
[----:B------:R-:W-:Y:S01]  /*04e0*/  IMAD R2, R0, -0x2daee0ad, RZ ;  /* 0xd2511f5300027824 */ /* 0x000fe200078e02ff */
[----:B------:R-:W-:Y:S01]  /*04f0*/  @!P0 CS2R R46, SRZ ;  /* 0x00000000002e8805 */ /* 0x000fe2000001ff00 */
[----:B------:R-:W-:Y:S01]  /*0500*/  @!P0 IMAD.MOV.U32 R142, RZ, RZ, R29 ;  /* 0x000000ffff8e8224 */ /* 0x000fe200078e001d */
[----:B------:R-:W-:Y:S01]  /*0510*/  IADD3 R12, PT, PT, R12, 0x3c6ef372, RZ ;  /* 0x3c6ef3720c0c7810 */ /* 0x000fe20007ffe0ff */
[----:B------:R-:W-:Y:S01]  /*0520*/  IMAD.HI.U32 R0, R13, -0x326172a9, RZ ;  /* 0xcd9e8d570d007827 */ /* 0x000fe200078e00ff */
[----:B------:R-:W-:-:S02]  /*0530*/  @!P0 CS2R R44, SRZ ;  /* 0x00000000002c8805 */ /* 0x000fc4000001ff00 */
[----:B------:R-:W-:Y:S02]  /*0540*/  @!P0 CS2R R106, SRZ ;  /* 0x00000000006a8805 */ /* 0x000fe4000001ff00 */
[----:B------:R-:W-:Y:S01]  /*0550*/  @!P0 CS2R R104, SRZ ;  /* 0x0000000000688805 */ /* 0x000fe2000001ff00 */
[----:B------:R-:W-:Y:S01]  /*0560*/  IMAD.HI.U32 R29, R3, -0x2daee0ad, RZ ;  /* 0xd2511f53031d7827 */ /* 0x000fe200078e00ff */
[----:B------:R-:W-:Y:S01]  /*0570*/  LOP3.LUT R0, R12, R19, R0, 0x96, !PT ;  /* 0x000000130c007212 */ /* 0x000fe200078e9600 */
[----:B------:R-:W0:Y:S01]  /*0580*/  LDCU UR14, c[0x0][0x404] ;  /* 0x00008080ff0e77ac */ /* 0x000e220008000800 */
[----:B------:R-:W-:Y:S01]  /*0590*/  MOV R19, UR6 ;  /* 0x0000000600137c02 */ /* 0x000fe20008000f00 */
[----:B------:R-:W-:Y:S01]  /*05a0*/  VIADD R14, R14, 0x76cf5d0a ;  /* 0x76cf5d0a0e0e7836 */ /* 0x000fe20000000000 */
[----:B------:R-:W-:Y:S01]  /*05b0*/  LOP3.LUT R90, R90, 0x3, RZ, 0xc0, !PT ;  /* 0x000000035a5a7812 */ /* 0x000fe200078ec0ff */
[--C-:B------:R-:W-:Y:S01]  /*05c0*/  @P0 IMAD.MOV.U32 R139, RZ, RZ, R24.reuse ;  /* 0x000000ffff8b0224 */ /* 0x100fe200078e0018 */
[----:B------:R-:W-:Y:S01]  /*05d0*/  IADD3 R19, PT, PT, R19, -0x255992d5, RZ ;  /* 0xdaa66d2b13137810 */ /* 0x000fe20007ffe0ff */
[----:B------:R-:W-:Y:S01]  /*05e0*/  @!P0 IMAD.MOV.U32 R139, RZ, RZ, R24 ;  /* 0x000000ffff8b8224 */ /* 0x000fe200078e0018 */
[----:B------:R-:W-:Y:S01]  /*05f0*/  LOP3.LUT R2, R14, R2, R29, 0x96, !PT ;  /* 0x000000020e027212 */ /* 0x000fe200078e961d */
[----:B------:R-:W-:Y:S01]  /*0600*/  IMAD.U32 R24, RZ, RZ, UR7 ;  /* 0x00000007ff187e24 */ /* 0x000fe2000f8e00ff */
[----:B------:R-:W-:Y:S01]  /*0610*/  PRMT R161, R123, 0x7632, R161 ;  /* 0x000076327ba17816 */ /* 0x000fe200000000a1 */
[----:B------:R-:W-:Y:S01]  /*0620*/  IMAD R12, R13, -0x326172a9, RZ ;  /* 0xcd9e8d570d0c7824 */ /* 0x000fe200078e02ff */
[----:B------:R-:W-:Y:S01]  /*0630*/  PRMT R159, R122, 0x7632, R159 ;  /* 0x000076327a9f7816 */ /* 0x000fe2000000009f */
[----:B------:R-:W-:Y:S01]  /*0640*/  IMAD R18, R3, -0x2daee0ad, RZ ;  /* 0xd2511f5303127824 */ /* 0x000fe200078e02ff */
[----:B------:R-:W-:Y:S01]  /*0650*/  PRMT R157, R121, 0x7632, R157 ;  /* 0x00007632799d7816 */ /* 0x000fe2000000009d */
[----:B------:R-:W-:Y:S01]  /*0660*/  IMAD.HI.U32 R13, R0, -0x2daee0ad, RZ ;  /* 0xd2511f53000d7827 */ /* 0x000fe200078e00ff */
[----:B------:R-:W-:Y:S01]  /*0670*/  PRMT R155, R120, 0x7632, R155 ;  /* 0x00007632789b7816 */ /* 0x000fe2000000009b */
[----:B------:R-:W1:Y:S01]  /*0680*/  LDCU UR15, c[0x0][0x408] ;  /* 0x00008100ff0f77ac */ /* 0x000e620008000800 */
[----:B------:R-:W-:Y:S01]  /*0690*/  PRMT R154, R139, 0x7632, R154 ;  /* 0x000076328b9a7816 */ /* 0x000fe2000000009a */
[----:B------:R-:W-:Y:S01]  /*06a0*/  VIADD R24, R24, 0x32370b8f ;  /* 0x32370b8f18187836 */ /* 0x000fe20000000000 */
[----:B------:R-:W-:Y:S01]  /*06b0*/  PRMT R153, R119, 0x7632, R153 ;  /* 0x0000763277997816 */ /* 0x000fe20000000099 */
[----:B------:R-:W-:Y:S01]  /*06c0*/  IMAD.HI.U32 R3, R2, -0x326172a9, RZ ;  /* 0xcd9e8d5702037827 */ /* 0x000fe200078e00ff */
[----:B------:R-:W-:Y:S01]  /*06d0*/  PRMT R151, R118, 0x7632, R151 ;  /* 0x0000763276977816 */ /* 0x000fe20000000097 */
[----:B------:R-:W2:Y:S01]  /*06e0*/  LDCU UR4, c[0x0][0x388] ;  /* 0x00007100ff0477ac */ /* 0x000ea20008000800 */
[----:B------:R-:W-:Y:S01]  /*06f0*/  LOP3.LUT R18, R24, R18, R13, 0x96, !PT ;  /* 0x0000001218127212 */ /* 0x000fe200078e960d */
[----:B------:R-:W-:Y:S01]  /*0700*/  IMAD.U32 R13, RZ, RZ, UR6 ;  /* 0x00000006ff0d7e24 */ /* 0x000fe2000f8e00ff */
[----:B------:R-:W-:Y:S01]  /*0710*/  LOP3.LUT R3, R19, R12, R3, 0x96, !PT ;  /* 0x0000000c13037212 */ /* 0x000fe200078e9603 */
[----:B------:R-:W-:Y:S01]  /*0720*/  IMAD R19, R0, -0x2daee0ad, RZ ;  /* 0xd2511f5300137824 */ /* 0x000fe200078e02ff */
[----:B------:R-:W-:Y:S01]  /*0730*/  MOV R24, UR7 ;  /* 0x0000000700187c02 */ /* 0x000fe20008000f00 */
[----:B------:R-:W-:Y:S01]  /*0740*/  IMAD R2, R2, -0x326172a9, RZ ;  /* 0xcd9e8d5702027824 */ /* 0x000fe200078e02ff */
[----:B------:R-:W-:Y:S01]  /*0750*/  PRMT R147, R117, 0x7632, R147 ;  /* 0x0000763275937816 */ /* 0x000fe20000000093 */
[----:B------:R-:W-:Y:S01]  /*0760*/  IMAD.HI.U32 R0, R18, -0x326172a9, RZ ;  /* 0xcd9e8d5712007827 */ /* 0x000fe200078e00ff */
[----:B------:R-:W-:Y:S01]  /*0770*/  IADD3 R24, PT, PT, R24, -0x126145ec, RZ ;  /* 0xed9eba1418187810 */ /* 0x000fe20007ffe0ff */
[----:B------:R-:W3:Y:S01]  /*0780*/  LDCU.U8 UR5, c[0x0][0x410] ;  /* 0x00008200ff0577ac */ /* 0x000ee20008000000 */
[----:B------:R-:W-:Y:S01]  /*0790*/  PRMT R146, R142, 0x7632, R146 ;  /* 0x000076328e927816 */ /* 0x000fe20000000092 */
[----:B------:R-:W-:Y:S01]  /*07a0*/  VIADD R13, R13, 0x78dde6e4 ;  /* 0x78dde6e40d0d7836 */ /* 0x000fe20000000000 */
[----:B------:R-:W-:Y:S01]  /*07b0*/  PRMT R145, R116, 0x7632, R145 ;  /* 0x0000763274917816 */ /* 0x000fe20000000091 */
[----:B------:R-:W-:Y:S01]  /*07c0*/  IMAD.HI.U32 R12, R3, -0x2daee0ad, RZ ;  /* 0xd2511f53030c7827 */ /* 0x000fe200078e00ff */
[----:B------:R-:W-:Y:S01]  /*07d0*/  PRMT R144, R143, 0x7632, R144 ;  /* 0x000076328f907816 */ /* 0x000fe20000000090 */
[----:B------:R-:W4:Y:S01]  /*07e0*/  LDCU UR12, c[0x0][0x448] ;  /* 0x00008900ff0c77ac */ /* 0x000f220008000800 */
[----:B------:R-:W-:Y:S01]  /*07f0*/  LOP3.LUT R0, R13, R2, R0, 0x96, !PT ;  /* 0x000000020d007212 */ /* 0x000fe200078e9600 */
[--C-:B------:R-:W-:Y:S01]  /*0800*/  @P0 IMAD.MOV.U32 R134, RZ, RZ, R21.reuse ;  /* 0x000000ffff860224 */ /* 0x100fe200078e0015 */
[----:B------:R-:W-:Y:S01]  /*0810*/  LOP3.LUT R12, R24, R19, R12, 0x96, !PT ;  /* 0x00000013180c7212 */ /* 0x000fe200078e960c */
[----:B------:R-:W-:Y:S01]  /*0820*/  @!P0 IMAD.MOV.U32 R134, RZ, RZ, R21 ;  /* 0x000000ffff868224 */ /* 0x000fe200078e0015 */
[----:B------:R-:W0:Y:S01]  /*0830*/  LDCU.64 UR10, c[0x0][0x3a0] ;  /* 0x00007400ff0a77ac */ /* 0x000e220008000a00 */
[----:B------:R-:W-:-:S02]  /*0840*/  @P0 IMAD.MOV.U32 R135, RZ, RZ, R20 ;  /* 0x000000ffff870224 */ /* 0x000fc400078e0014 */
[----:B------:R-:W-:Y:S02]  /*0850*/  IMAD.U32 R21, RZ, RZ, UR7 ;  /* 0x00000007ff157e24 */ /* 0x000fe4000f8e00ff */
[----:B------:R-:W-:Y:S01]  /*0860*/  @!P0 IMAD.MOV.U32 R135, RZ, RZ, R20 ;  /* 0x000000ffff878224 */ /* 0x000fe200078e0014 */
[----:B------:R-:W-:Y:S01]  /*0870*/  MOV R20, UR6 ;  /* 0x0000000600147c02 */ /* 0x000fe20008000f00 */
[----:B------:R-:W-:Y:S02]  /*0880*/  IMAD R19, R18, -0x326172a9, RZ ;  /* 0xcd9e8d5712137824 */ /* 0x000fe400078e02ff */
[----:B------:R-:W-:Y:S01]  /*0890*/  IMAD R18, R3, -0x2daee0ad, RZ ;  /* 0xd2511f5303127824 */ /* 0x000fe200078e02ff */
[----:B------:R-:W-:Y:S01]  /*08a0*/  IADD3 R20, PT, PT, R20, 0x1715609d, RZ ;  /* 0x1715609d14147810 */ /* 0x000fe20007ffe0ff */
[----:B------:R-:W-:Y:S01]  /*08b0*/  IMAD.HI.U32 R3, R0, -0x2daee0ad, RZ ;  /* 0xd2511f5300037827 */ /* 0x000fe200078e00ff */
[----:B------:R-:W-:-:S03]  /*08c0*/  PRMT R162, R135, 0x7632, R162 ;  /* 0x0000763287a27816 */ /* 0x000fc600000000a2 */
[----:B------:R-:W-:Y:S02]  /*08d0*/  VIADD R21, R21, 0xa9066899 ;  /* 0xa906689915157836 */ /* 0x000fe40000000000 */
[----:B------:R-:W-:-:S03]  /*08e0*/  IMAD.HI.U32 R2, R12, -0x326172a9, RZ ;  /* 0xcd9e8d570c027827 */ /* 0x000fc600078e00ff */
[----:B------:R-:W-:Y:S01]  /*08f0*/  LOP3.LUT R3, R21, R18, R3, 0x96, !PT ;  /* 0x0000001215037212 */ /* 0x000fe200078e9603 */
[----:B------:R-:W-:Y:S01]  /*0900*/  IMAD.U32 R18, RZ, RZ, UR6 ;  /* 0x00000006ff127e24 */ /* 0x000fe2000f8e00ff */
[----:B------:R-:W-:Y:S01]  /*0910*/  LOP3.LUT R2, R20, R19, R2, 0x96, !PT ;  /* 0x0000001314027212 */ /* 0x000fe200078e9602 */
[----:B------:R-:W-:Y:S01]  /*0920*/  IMAD R21, R0, -0x2daee0ad, RZ ;  /* 0xd2511f5300157824 */ /* 0x000fe200078e02ff */
[----:B------:R-:W-:Y:S01]  /*0930*/  MOV R20, UR7 ;  /* 0x0000000700147c02 */ /* 0x000fe20008000f00 */
[----:B------:R-:W-:Y:S02]  /*0940*/  IMAD R19, R12, -0x326172a9, RZ ;  /* 0xcd9e8d570c137824 */ /* 0x000fe400078e02ff */
[----:B------:R-:W-:Y:S01]  /*0950*/  IMAD.HI.U32 R0, R3, -0x326172a9, RZ ;  /* 0xcd9e8d5703007827 */ /* 0x000fe200078e00ff */
[----:B------:R-:W-:-:S03]  /*0960*/  IADD3 R20, PT, PT, R20, 0x646e171e, RZ ;  /* 0x646e171e14147810 */ /* 0x000fc60007ffe0ff */
[----:B------:R-:W-:Y:S02]  /*0970*/  VIADD R18, R18, 0xb54cda56 ;  /* 0xb54cda5612127836 */ /* 0x000fe40000000000 */
[----:B------:R-:W-:-:S03]  /*0980*/  IMAD.HI.U32 R12, R2, -0x2daee0ad, RZ ;  /* 0xd2511f53020c7827 */ /* 0x000fc600078e00ff */
[----:B------:R-:W-:Y:S01]  /*0990*/  LOP3.LUT R0, R18, R19, R0, 0x96, !PT ;  /* 0x0000001312007212 */ /* 0x000fe200078e9600 */
[----:B------:R-:W-:Y:S01]  /*09a0*/  IMAD.U32 R19, RZ, RZ, UR7 ;  /* 0x00000007ff137e24 */ /* 0x000fe2000f8e00ff */
[----:B------:R-:W-:Y:S01]  /*09b0*/  LOP3.LUT R12, R20, R21, R12, 0x96, !PT ;  /* 0x00000015140c7212 */ /* 0x000fe200078e960c */
[--C-:B------:R-:W-:Y:S01]  /*09c0*/  @P0 IMAD.MOV.U32 R131, RZ, RZ, R8.reuse ;  /* 0x000000ffff830224 */ /* 0x100fe200078e0008 */
[----:B------:R-:W-:Y:S01]  /*09d0*/  MOV R18, UR6 ;  /* 0x0000000600127c02 */ /* 0x000fe20008000f00 */
[--C-:B------:R-:W-:Y:S02]  /*09e0*/  @P0 IMAD.MOV.U32 R130, RZ, RZ, R9.reuse ;  /* 0x000000ffff820224 */ /* 0x100fe400078e0009 */
[----:B------:R-:W-:Y:S01]  /*09f0*/  @!P0 IMAD.MOV.U32 R131, RZ, RZ, R8 ;  /* 0x000000ffff838224 */ /* 0x000fe200078e0008 */
[----:B------:R-:W-:Y:S01]  /*0a00*/  IADD3 R18, PT, PT, R18, 0x5384540f, RZ ;  /* 0x5384540f12127810 */ /* 0x000fe20007ffe0ff */
[----:B------:R-:W-:Y:S02]  /*0a10*/  @!P0 IMAD.MOV.U32 R130, RZ, RZ, R9 ;  /* 0x000000ffff828224 */ /* 0x000fe400078e0009 */
[----:B------:R-:W-:-:S02]  /*0a20*/  IMAD R9, R2, -0x2daee0ad, RZ ;  /* 0xd2511f5302097824 */ /* 0x000fc400078e02ff */
[----:B------:R-:W-:-:S04]  /*0a30*/  IMAD.HI.U32 R8, R0, -0x2daee0ad, RZ ;  /* 0xd2511f5300087827 */ /* 0x000fc800078e00ff */
[----:B------:R-:W-:Y:S02]  /*0a40*/  VIADD R19, R19, 0x1fd5c5a3 ;  /* 0x1fd5c5a313137836 */ /* 0x000fe40000000000 */
[----:B------:R-:W-:Y:S02]  /*0a50*/  IMAD R3, R3, -0x326172a9, RZ ;  /* 0xcd9e8d5703037824 */ /* 0x000fe400078e02ff */
[----:B------:R-:W-:Y:S01]  /*0a60*/  IMAD.HI.U32 R2, R12, -0x326172a9, RZ ;  /* 0xcd9e8d570c027827 */ /* 0x000fe200078e00ff */
[----:B------:R-:W-:-:S03]  /*0a70*/  LOP3.LUT R8, R19, R9, R8, 0x96, !PT ;  /* 0x0000000913087212 */ /* 0x000fc600078e9608 */
[--C-:B------:R-:W-:Y:S01]  /*0a80*/  @P0 IMAD.MOV.U32 R128, RZ, RZ, R11.reuse ;  /* 0x000000ffff800224 */ /* 0x100fe200078e000b */
[----:B------:R-:W-:Y:S01]  /*0a90*/  LOP3.LUT R2, R18, R3, R2, 0x96, !PT ;  /* 0x0000000312027212 */ /* 0x000fe200078e9602 */
[----:B------:R-:W-:Y:S02]  /*0aa0*/  @!P0 IMAD.MOV.U32 R128, RZ, RZ, R11 ;  /* 0x000000ffff808224 */ /* 0x000fe400078e000b */
[----:B------:R-:W-:Y:S02]  /*0ab0*/  IMAD.U32 R11, RZ, RZ, UR6 ;  /* 0x00000006ff0b7e24 */ /* 0x000fe4000f8e00ff */
[--C-:B------:R-:W-:Y:S02]  /*0ac0*/  @P0 IMAD.MOV.U32 R129, RZ, RZ, R10.reuse ;  /* 0x000000ffff810224 */ /* 0x100fe400078e000a */
[----:B------:R-:W-:Y:S01]  /*0ad0*/  IMAD.U32 R18, RZ, RZ, UR7 ;  /* 0x00000007ff127e24 */ /* 0x000fe2000f8e00ff */
[----:B------:R-:W-:Y:S01]  /*0ae0*/  IADD3 R11, PT, PT, R11, -0xe443238, RZ ;  /* 0xf1bbcdc80b0b7810 */ /* 0x000fe20007ffe0ff */
[----:B------:R-:W-:-:S02]  /*0af0*/  @!P0 IMAD.MOV.U32 R129, RZ, RZ, R10 ;  /* 0x000000ffff818224 */ /* 0x000fc400078e000a */
[----:B------:R-:W-:Y:S02]  /*0b00*/  IMAD R10, R0, -0x2daee0ad, RZ ;  /* 0xd2511f53000a7824 */ /* 0x000fe400078e02ff */
[----:B------:R-:W-:Y:S02]  /*0b10*/  IMAD R3, R12, -0x326172a9, RZ ;  /* 0xcd9e8d570c037824 */ /* 0x000fe400078e02ff */
[----:B------:R-:W-:-:S04]  /*0b20*/  IMAD.HI.U32 R0, R8, -0x326172a9, RZ ;  /* 0xcd9e8d5708007827 */ /* 0x000fc800078e00ff */
[----:B------:R-:W-:Y:S01]  /*0b30*/  IMAD.HI.U32 R9, R2, -0x2daee0ad, RZ ;  /* 0xd2511f5302097827 */ /* 0x000fe200078e00ff */
[----:B------:R-:W-:Y:S02]  /*0b40*/  LOP3.LUT R0, R11, R3, R0, 0x96, !PT ;  /* 0x000000030b007212 */ /* 0x000fe400078e9600 */
[----:B------:R-:W-:Y:S01]  /*0b50*/  MOV R3, UR7 ;  /* 0x0000000700037c02 */ /* 0x000fe20008000f00 */
[----:B------:R-:W-:Y:S02]  /*0b60*/  VIADD R12, R18, 0xdb3d7428 ;  /* 0xdb3d7428120c7836 */ /* 0x000fe40000000000 */
[----:B------:R-:W-:Y:S02]  /*0b70*/  @P0 IMAD.MOV.U32 R140, RZ, RZ, R31 ;  /* 0x000000ffff8c0224 */ /* 0x000fe400078e001f */
[----:B------:R-:W-:Y:S01]  /*0b80*/  @P0 IMAD.MOV.U32 R138, RZ, RZ, R25 ;  /* 0x000000ffff8a0224 */ /* 0x000fe200078e0019 */
[----:B------:R-:W-:Y:S01]  /*0b90*/  LOP3.LUT R9, R12, R10, R9, 0x96, !PT ;  /* 0x0000000a0c097212 */ /* 0x000fe200078e9609 */
[----:B------:R-:W-:-:S02]  /*0ba0*/  @P0 IMAD.MOV.U32 R137, RZ, RZ, R26 ;  /* 0x000000ffff890224 */ /* 0x000fc400078e001a */
[----:B------:R-:W-:Y:S02]  /*0bb0*/  @P0 IMAD.MOV.U32 R136, RZ, RZ, R27 ;  /* 0x000000ffff880224 */ /* 0x000fe400078e001b */
[----:B------:R-:W-:Y:S02]  /*0bc0*/  @!P0 IMAD.MOV.U32 R141, RZ, RZ, R30 ;  /* 0x000000ffff8d8224 */ /* 0x000fe400078e001e */
[----:B------:R-:W-:Y:S02]  /*0bd0*/  @!P0 IMAD.MOV.U32 R140, RZ, RZ, R31 ;  /* 0x000000ffff8c8224 */ /* 0x000fe400078e001f */
[----:B------:R-:W-:Y:S01]  /*0be0*/  @!P0 IMAD.MOV.U32 R138, RZ, RZ, R25 ;  /* 0x000000ffff8a8224 */ /* 0x000fe200078e0019 */
[----:B------:R-:W-:Y:S01]  /*0bf0*/  PRMT R150, R141, 0x7632, R150 ;  /* 0x000076328d967816 */ /* 0x000fe20000000096 */
[----:B------:R-:W-:Y:S01]  /*0c00*/  @!P0 IMAD.MOV.U32 R137, RZ, RZ, R26 ;  /* 0x000000ffff898224 */ /* 0x000fe200078e001a */
[----:B------:R-:W-:Y:S01]  /*0c10*/  PRMT R152, R140, 0x7632, R152 ;  /* 0x000076328c987816 */ /* 0x000fe20000000098 */
[----:B------:R-:W-:Y:S01]  /*0c20*/  @!P0 IMAD.MOV.U32 R136, RZ, RZ, R27 ;  /* 0x000000ffff888224 */ /* 0x000fe200078e001b */
[----:B------:R-:W-:Y:S01]  /*0c30*/  PRMT R156, R138, 0x7632, R156 ;  /* 0x000076328a9c7816 */ /* 0x000fe2000000009c */
[----:B------:R-:W-:Y:S01]  /*0c40*/  VIADD R3, R3, 0x96a522ad ;  /* 0x96a522ad03037836 */ /* 0x000fe20000000000 */
[----:B------:R-:W-:Y:S01]  /*0c50*/  PRMT R158, R137, 0x7632, R158 ;  /* 0x00007632899e7816 */ /* 0x000fe2000000009e */
[----:B------:R-:W-:Y:S01]  /*0c60*/  IMAD R8, R8, -0x326172a9, RZ ;  /* 0xcd9e8d5708087824 */ /* 0x000fe200078e02ff */
[----:B------:R-:W-:Y:S01]  /*0c70*/  PRMT R160, R136, 0x7632, R160 ;  /* 0x0000763288a07816 */ /* 0x000fe200000000a0 */
[----:B------:R-:W-:-:S02]  /*0c80*/  IMAD R2, R2, -0x2daee0ad, RZ ;  /* 0xd2511f5302027824 */ /* 0x000fc400078e02ff */
[----:B------:R-:W-:-:S04]  /*0c90*/  IMAD.HI.U32 R91, R0, -0x2daee0ad, RZ ;  /* 0xd2511f53005b7827 */ /* 0x000fc800078e00ff */
[----:B------:R-:W-:Y:S01]  /*0ca0*/  IMAD.HI.U32 R95, R9, -0x326172a9, RZ ;  /* 0xcd9e8d57095f7827 */ /* 0x000fe200078e00ff */
[----:B------:R-:W-:-:S03]  /*0cb0*/  LOP3.LUT R91, R3, R2, R91, 0x96, !PT ;  /* 0x00000002035b7212 */ /* 0x000fc600078e965b */
[----:B------:R-:W-:Y:S01]  /*0cc0*/  @P0 IMAD.MOV.U32 R133, RZ, RZ, R22 ;  /* 0x000000ffff850224 */ /* 0x000fe200078e0016 */
[----:B------:R-:W-:Y:S01]  /*0cd0*/  LOP3.LUT R95, R8, UR13, R95, 0x96, !PT ;  /* 0x0000000d085f7c12 */ /* 0x000fe2000f8e965f */
[----:B------:R-:W-:Y:S02]  /*0ce0*/  @P0 IMAD.MOV.U32 R132, RZ, RZ, R23 ;  /* 0x000000ffff840224 */ /* 0x000fe400078e0017 */
[----:B------:R-:W-:Y:S02]  /*0cf0*/  @P0 IMAD.MOV.U32 R126, RZ, RZ, R5 ;  /* 0x000000ffff7e0224 */ /* 0x000fe400078e0005 */
[----:B------:R-:W-:Y:S01]  /*0d00*/  @P0 IMAD.MOV.U32 R125, RZ, RZ, R6 ;  /* 0x000000ffff7d0224 */ /* 0x000fe200078e0006 */
[----:B------:R-:W-:Y:S01]  /*0d10*/  @!P0 MOV R125, R6 ;  /* 0x00000006007d8202 */ /* 0x000fe20000000f00 */
[----:B------:R-:W-:Y:S02]  /*0d20*/  @P0 IMAD.MOV.U32 R124, RZ, RZ, R7 ;  /* 0x000000ffff7c0224 */ /* 0x000fe400078e0007 */
[----:B------:R-:W-:-:S02]  /*0d30*/  @!P0 IMAD.MOV.U32 R133, RZ, RZ, R22 ;  /* 0x000000ffff858224 */ /* 0x000fc400078e0016 */
[----:B------:R-:W-:Y:S02]  /*0d40*/  @!P0 IMAD.MOV.U32 R132, RZ, RZ, R23 ;  /* 0x000000ffff848224 */ /* 0x000fe400078e0017 */
[----:B------:R-:W-:Y:S02]  /*0d50*/  @!P0 IMAD.MOV.U32 R127, RZ, RZ, R4 ;  /* 0x000000ffff7f8224 */ /* 0x000fe400078e0004 */
[----:B------:R-:W-:Y:S02]  /*0d60*/  @!P0 IMAD.MOV.U32 R126, RZ, RZ, R5 ;  /* 0x000000ffff7e8224 */ /* 0x000fe400078e0005 */
[----:B------:R-:W-:Y:S01]  /*0d70*/  @!P0 IMAD.MOV.U32 R124, RZ, RZ, R7 ;  /* 0x000000ffff7c8224 */ /* 0x000fe200078e0007 */
[----:B------:R-:W-:Y:S01]  /*0d80*/  PLOP3.LUT P0, PT, PT, PT, UP0, 0x80, 0x8 ;  /* 0x000000000008781c */ /* 0x000fe20003f0f008 */
[----:B------:R-:W-:Y:S02]  /*0d90*/  IMAD.MOV.U32 R12, RZ, RZ, RZ ;  /* 0x000000ffff0c7224 */ /* 0x000fe400078e00ff */
[----:B------:R-:W-:-:S02]  /*0da0*/  IMAD R85, R0, -0x2daee0ad, RZ ;  /* 0xd2511f5300557824 */ /* 0x000fc400078e02ff */
[----:B01234-:R-:W-:-:S08]  /*0db0*/  IMAD R98, R9, -0x326172a9, RZ ;  /* 0xcd9e8d5709627824 */ /* 0x01ffd000078e02ff */
.L_x_2750:
[----:B------:R-:W-:Y:S01]  /*0dc0*/  ISETP.NE.U32.AND P1, PT, RZ, UR10, PT ;  /* 0x0000000aff007c0c */ /* 0x000fe2000bf25070 */
[----:B0-----:R-:W0:Y:S01]  /*0dd0*/  LDC.64 R148, c[0x0][0x390] ;  /* 0x0000e400ff947b82 */ /* 0x001e220000000a00 */
[----:B------:R-:W-:Y:S02]  /*0de0*/  IMAD R10, R113, UR4, RZ ;  /* 0x00000004710a7c24 */ /* 0x000fe4000f8e02ff */
[----:B------:R-:W-:-:S03]  /*0df0*/  ISETP.NE.AND.EX P1, PT, RZ, UR11, PT, P1 ;  /* 0x0000000bff007c0c */ /* 0x000fc6000bf25310 */
[----:B------:R-:W-:Y:S02]  /*0e00*/  SHF.R.S32.HI R11, RZ, 0x1f, R10 ;  /* 0x0000001fff0b7819 */ /* 0x000fe4000001140a */
[----:B------:R-:W1:Y:S02]  /*0e10*/  @P0 LDC.64 R18, c[0x0][0x398] ;  /* 0x0000e600ff120b82 */ /* 0x000e640000000a00 */
[----:B------:R-:W-:-:S04]  /*0e20*/  LEA.HI R10, R11, R10, RZ, 0x3 ;  /* 0x0000000a0b0a7211 */ /* 0x000fc800078f18ff */
[----:B------:R-:W-:Y:S02]  /*0e30*/  LEA.HI.SX32 R11, R10, R163, 0x1d ;  /* 0x000000a30a0b7211 */ /* 0x000fe400078feaff */
[----:B--2---:R-:W2:Y:S03]  /*0e40*/  @P1 LDC.64 R20, c[0x0][0x3a0] ;  /* 0x0000e800ff141b82 */ /* 0x004ea60000000a00 */
[----:B0-----:R-:W-:-:S05]  /*0e50*/  IMAD.WIDE.U32 R52, R11, 0x10, R148 ;  /* 0x000000100b347825 */ /* 0x001fca00078e0094 */
[----:B------:R-:W0:Y:S01]  /*0e60*/  LDC.64 R62, c[0x0][0x398] ;  /* 0x0000e600ff3e7b82 */ /* 0x000e220000000a00 */
[----:B------:R-:W5:Y:S01]  /*0e70*/  LDG.E.128 R52, desc[UR8][R52.64] ;  /* 0x0000000834347981 */ /* 0x000f62000c1e1d00 */
[----:B--2---:R-:W-:-:S05]  /*0e80*/  @P1 IMAD.WIDE.U32 R20, R11, 0x10, R20 ;  /* 0x000000100b141825 */ /* 0x004fca00078e0014 */
[----:B------:R2:W3:Y:S01]  /*0e90*/  @P1 LDG.E.128 R40, desc[UR8][R20.64] ;  /* 0x0000000814281981 */ /* 0x0004e2000c1e1d00 */
[----:B-1----:R-:W-:-:S05]  /*0ea0*/  @P0 IMAD.WIDE.U32 R18, R11, 0x10, R18 ;  /* 0x000000100b120825 */ /* 0x002fca00078e0012 */
[----:B------:R1:W5:Y:S01]  /*0eb0*/  @P0 LDG.E.128 R36, desc[UR8][R18.64] ;  /* 0x0000000812240981 */ /* 0x000362000c1e1d00 */
[----:B0-----:R-:W-:Y:S01]  /*0ec0*/  ISETP.NE.U32.AND P0, PT, R62, RZ, PT ;  /* 0x000000ff3e00720c */ /* 0x001fe20003f05070 */
[----:B------:R-:W-:Y:S01]  /*0ed0*/  IMAD.U32 R24, RZ, RZ, UR6 ;  /* 0x00000006ff187e24 */ /* 0x000fe2000f8e00ff */
[----:B------:R-:W-:Y:S02]  /*0ee0*/  MOV R22, UR7 ;  /* 0x0000000700167c02 */ /* 0x000fe40008000f00 */
[----:B------:R-:W-:Y:S01]  /*0ef0*/  ISETP.NE.AND.EX P0, PT, R63, RZ, PT, P0 ;  /* 0x000000ff3f00720c */ /* 0x000fe20003f05300 */
[----:B------:R-:W-:Y:S01]  /*0f00*/  IMAD.U32 R28, RZ, RZ, UR7 ;  /* 0x00000007ff1c7e24 */ /* 0x000fe2000f8e00ff */
[----:B------:R-:W-:Y:S01]  /*0f10*/  MOV R26, UR7 ;  /* 0x00000007001a7c02 */ /* 0x000fe20008000f00 */
[----:B------:R-:W-:Y:S01]  /*0f20*/  IMAD.U32 R23, RZ, RZ, UR6 ;  /* 0x00000006ff177e24 */ /* 0x000fe2000f8e00ff */
[----:B------:R-:W-:Y:S01]  /*0f30*/  MOV R29, UR7 ;  /* 0x00000007001d7c02 */ /* 0x000fe20008000f00 */
[----:B------:R-:W-:Y:S01]  /*0f40*/  IMAD.U32 R30, RZ, RZ, UR6 ;  /* 0x00000006ff1e7e24 */ /* 0x000fe2000f8e00ff */
[----:B--2---:R-:W-:Y:S01]  /*0f50*/  IADD3 R20, PT, PT, R22, 0x1fd5c5a3, RZ ;  /* 0x1fd5c5a316147810 */ /* 0x004fe20007ffe0ff */
[----:B------:R-:W-:Y:S01]  /*0f60*/  VIADD R22, R24, 0xf1bbcdc8 ;  /* 0xf1bbcdc818167836 */ /* 0x000fe20000000000 */
[----:B------:R-:W-:Y:S01]  /*0f70*/  IADD3 R24, PT, PT, R26, 0x32370b8f, RZ ;  /* 0x32370b8f1a187810 */ /* 0x000fe20007ffe0ff */
[----:B------:R-:W-:-:S02]  /*0f80*/  IMAD.U32 R25, RZ, RZ, UR7 ;  /* 0x00000007ff197e24 */ /* 0x000fc4000f8e00ff */
[----:B------:R-:W-:Y:S01]  /*0f90*/  IMAD.U32 R31, RZ, RZ, UR6 ;  /* 0x00000006ff1f7e24 */ /* 0x000fe2000f8e00ff */
[----:B------:R-:W-:Y:S01]  /*0fa0*/  MOV R33, UR7 ;  /* 0x0000000700217c02 */ /* 0x000fe20008000f00 */
[----:B------:R-:W-:Y:S02]  /*0fb0*/  IMAD.U32 R27, RZ, RZ, UR6 ;  /* 0x00000006ff1b7e24 */ /* 0x000fe4000f8e00ff */
[----:B------:R-:W-:Y:S02]  /*0fc0*/  IMAD.U32 R32, RZ, RZ, UR6 ;  /* 0x00000006ff207e24 */ /* 0x000fe4000f8e00ff */
[----:B------:R-:W-:Y:S01]  /*0fd0*/  VIADD R26, R28, 0xdb3d7428 ;  /* 0xdb3d74281c1a7836 */ /* 0x000fe20000000000 */
[----:B------:R-:W-:Y:S01]  /*0fe0*/  IADD3 R28, PT, PT, R29, -0x4498517b, RZ ;  /* 0xbb67ae851d1c7810 */ /* 0x000fe20007ffe0ff */
[----:B-1----:R-:W-:Y:S02]  /*0ff0*/  IMAD.U32 R18, RZ, RZ, UR6 ;  /* 0x00000006ff127e24 */ /* 0x002fe4000f8e00ff */
[----:B------:R-:W-:-:S02]  /*1000*/  IMAD.U32 R10, RZ, RZ, UR7 ;  /* 0x00000007ff0a7e24 */ /* 0x000fc4000f8e00ff */
[----:B------:R-:W-:Y:S02]  /*1010*/  IMAD.U32 R34, RZ, RZ, UR7 ;  /* 0x00000007ff227e24 */ /* 0x000fe4000f8e00ff */
[----:B------:R-:W-:Y:S02]  /*1020*/  VIADD R21, R23, 0x1715609d ;  /* 0x1715609d17157836 */ /* 0x000fe40000000000 */
[----:B------:R-:W-:Y:S02]  /*1030*/  VIADD R29, R30, 0x3c6ef372 ;  /* 0x3c6ef3721e1d7836 */ /* 0x000fe40000000000 */
[----:B------:R-:W-:Y:S02]  /*1040*/  VIADD R23, R25, 0x646e171e ;  /* 0x646e171e19177836 */ /* 0x000fe40000000000 */
[----:B------:R-:W-:Y:S02]  /*1050*/  VIADD R30, R31, 0x5384540f ;  /* 0x5384540f1f1e7836 */ /* 0x000fe40000000000 */
[----:B------:R-:W-:-:S02]  /*1060*/  VIADD R25, R27, 0xdaa66d2b ;  /* 0xdaa66d2b1b197836 */ /* 0x000fc40000000000 */
[----:B------:R-:W-:Y:S01]  /*1070*/  VIADD R31, R32, 0xb54cda56 ;  /* 0xb54cda56201f7836 */ /* 0x000fe20000000000 */
[----:B------:R-:W-:Y:S01]  /*1080*/  IADD3 R32, PT, PT, R33, -0x126145ec, RZ ;  /* 0xed9eba1421207810 */ /* 0x000fe20007ffe0ff */
[----:B------:R-:W-:Y:S02]  /*1090*/  VIADD R27, R18, 0x9e3779b9 ;  /* 0x9e3779b9121b7836 */ /* 0x000fe40000000000 */
[----:B------:R-:W-:Y:S02]  /*10a0*/  IMAD.MOV.U32 R115, RZ, RZ, 0x2f800000 ;  /* 0x2f800000ff737424 */ /* 0x000fe400078e00ff */
[----:B------:R-:W-:Y:S02]  /*10b0*/  VIADD R19, R10, 0x96a522ad ;  /* 0x96a522ad0a137836 */ /* 0x000fe40000000000 */
[----:B------:R-:W-:Y:S01]  /*10c0*/  VIADD R33, R34, 0xa9066899 ;  /* 0xa906689922217836 */ /* 0x000fe20000000000 */
[----:B---3--:R-:W-:Y:S01]  /*10d0*/  PRMT R18, R40, 0x7632, R18 ;  /* 0x0000763228127816 */ /* 0x008fe20000000012 */
[----:B------:R-:W-:Y:S06]  /*10e0*/  @P0 BRA `(.L_x_2134) ;  /* 0x00000028005c0947 */ /* 0x000fec0003800000 */
        /* <DEDUP_REMOVED lines=11> */
[----:B------:R-:W-:Y:S02]  /*11a0*/  @!P0 IMAD.MOV.U32 R72, RZ, RZ, R85 ;  /* 0x000000ffff488224 */ /* 0x000fe400078e0055 */
[----:B------:R-:W-:Y:S02]  /*11b0*/  @!P0 IMAD.MOV.U32 R10, RZ, RZ, R91 ;  /* 0x000000ffff0a8224 */ /* 0x000fe400078e005b */
[----:B------:R-:W-:Y:S02]  /*11c0*/  @P0 IMAD.MOV.U32 R72, RZ, RZ, R85 ;  /* 0x000000ffff480224 */ /* 0x000fe400078e0055 */
[----:B------:R-:W-:Y:S01]  /*11d0*/  @P0 IMAD.MOV.U32 R10, RZ, RZ, R95 ;  /* 0x000000ffff0a0224 */ /* 0x000fe200078e005f */
[----:B------:R-:W-:Y:S06]  /*11e0*/  BRA `(.L_x_2136) ;  /* 0x0000000000dc7947 */ /* 0x000fec0003800000 */
.L_x_2137:
        /* <DEDUP_REMOVED lines=13> */
.L_x_2139:
[----:B------:R-:W-:Y:S05]  /*12c0*/  BSYNC.RECONVERGENT B1 ;  /* 0x0000000000017941 */ /* 0x000fea0003800200 */
.L_x_2138:
[----:B------:R-:W-:Y:S01]  /*12d0*/  IMAD.WIDE.U32 R56, R16, -0x326172a9, RZ ;  /* 0xcd9e8d5710387825 */ /* 0x000fe200078e00ff */
[----:B------:R-:W-:-:S03]  /*12e0*/  LOP3.LUT R58, R12, UR7, R35, 0x96, !PT ;  /* 0x000000070c3a7c12 */ /* 0x000fc6000f8e9623 */
[----:B------:R-:W-:Y:S01]  /*12f0*/  IMAD.MOV.U32 R10, RZ, RZ, R85 ;  /* 0x000000ffff0a7224 */ /* 0x000fe200078e0055 */
[----:B------:R-:W-:Y:S01]  /*1300*/  LOP3.LUT R60, R15, UR6, R57, 0x96, !PT ;  /* 0x000000060f3c7c12 */ /* 0x000fe2000f8e9639 */
[----:B------:R-:W-:-:S04]  /*1310*/  IMAD.WIDE.U32 R58, R58, -0x326172a9, RZ ;  /* 0xcd9e8d573a3a7825 */ /* 0x000fc800078e00ff */
[----:B------:R-:W-:Y:S01]  /*1320*/  IMAD.WIDE.U32 R60, R60, -0x2daee0ad, RZ ;  /* 0xd2511f533c3c7825 */ /* 0x000fe200078e00ff */
[----:B------:R-:W-:-:S04]  /*1330*/  LOP3.LUT R35, R27, R56, R59, 0x96, !PT ;  /* 0x000000381b237212 */ /* 0x000fc800078e963b */
[----:B------:R-:W-:Y:S01]  /*1340*/  LOP3.LUT R56, R28, R34, R61, 0x96, !PT ;  /* 0x000000221c387212 */ /* 0x000fe200078e963d */
        /* <DEDUP_REMOVED lines=30> */
[----:B------:R-:W-:-:S03]  /*1530*/  LOP3.LUT R95, R56, UR13, R99, 0x96, !PT ;  /* 0x0000000d385f7c12 */ /* 0x000fc6000f8e9663 */
[----:B------:R-:W-:Y:S01]  /*1540*/  IMAD.MOV.U32 R56, RZ, RZ, RZ ;  /* 0x000000ffff387224 */ /* 0x000fe200078e00ff */
[----:B------:R-:W-:-:S07]  /*1550*/  LOP3.LUT R91, R19, R34, R73, 0x96, !PT ;  /* 0x00000022135b7212 */ /* 0x000fce00078e9649 */
.L_x_2136:
[----:B------:R-:W-:Y:S05]  /*1560*/  BSYNC.RECONVERGENT B0 ;  /* 0x0000000000007941 */ /* 0x000fea0003800200 */
.L_x_2135:
[----:B------:R-:W-:Y:S01]  /*1570*/  I2FP.F32.U32 R10, R10 ;  /* 0x0000000a000a7245 */ /* 0x000fe20000201000 */
[----:B------:R-:W-:Y:S01]  /*1580*/  IMAD.U32 R34, RZ, RZ, UR15 ;  /* 0x0000000fff227e24 */ /* 0x000fe2000f8e00ff */
[----:B-----5:R-:W-:Y:S01]  /*1590*/  SHF.L.U32 R57, R52, 0x10, RZ ;  /* 0x0000001034397819 */ /* 0x020fe200000006ff */
[----:B------:R-:W-:Y:S01]  /*15a0*/  IMAD.U32 R35, RZ, RZ, UR14 ;  /* 0x0000000eff237e24 */ /* 0x000fe2000f8e00ff */
[----:B------:R-:W-:Y:S01]  /*15b0*/  ISETP.NE.AND P2, PT, R56, 0x1, PT ;  /* 0x000000013800780c */ /* 0x000fe20003f45270 */
[----:B------:R-:W-:Y:S01]  /*15c0*/  FFMA.FTZ R10, R10, R115, 1.1641532182693481445e-10 ;  /* 0x2f0000000a0a7423 */ /* 0x000fe20000010073 */
[----:B------:R-:W-:Y:S02]  /*15d0*/  @P1 IMAD.U32 R59, R40, 0x10000, RZ ;  /* 0x00010000283b1824 */ /* 0x000fe400078e00ff */
[----:B------:R-:W-:Y:S01]  /*15e0*/  FMUL.FTZ R57, R57, R34 ;  /* 0x0000002239397220 */ /* 0x000fe20000410000 */
[----:B------:R-:W-:Y:S01]  /*15f0*/  LOP3.LUT R9, R9, 0xfffffff7, RZ, 0xc0, !PT ;  /* 0xfffffff709097812 */ /* 0x000fe200078ec0ff */
[----:B------:R-:W-:Y:S01]  /*1600*/  BSSY.RECONVERGENT B0, `(.L_x_2140) ;  /* 0x000004b000007945 */ /* 0x000fe20003800200 */
[----:B------:R-:W-:Y:S01]  /*1610*/  FSETP.GTU.FTZ.AND P0, PT, R10, R35, PT ;  /* 0x000000230a00720b */ /* 0x000fe20003f1c000 */
[----:B------:R-:W-:Y:S01]  /*1620*/  HFMA2 R58, -RZ, RZ, 0, 1.1920928955078125e-07 ;  /* 0x00000002ff3a7431 */ /* 0x000fe200000001ff */
[----:B------:R-:W-:Y:S01]  /*1630*/  PRMT R52, R52, 0x7632, R52 ;  /* 0x0000763234347816 */ /* 0x000fe20000000034 */
[----:B------:R-:W-:Y:S01]  /*1640*/  IMAD.MOV.U32 R18, RZ, RZ, R98 ;  /* 0x000000ffff127224 */ /* 0x000fe200078e0062 */
[----:B------:R-:W-:-:S02]  /*1650*/  FSEL R10, R57, RZ, !P0 ;  /* 0x000000ff390a7208 */ /* 0x000fc40004000000 */
        /* <DEDUP_REMOVED lines=13> */
.L_x_2142:
        /* <DEDUP_REMOVED lines=13> */
.L_x_2144:
[----:B------:R-:W-:Y:S05]  /*1800*/  BSYNC.RECONVERGENT B1 ;  /* 0x0000000000017941 */ /* 0x000fea0003800200 */
.L_x_2143:
        /* <DEDUP_REMOVED lines=39> */
[----:B------:R-:W-:Y:S01]  /*1a80*/  IMAD.MOV.U32 R72, RZ, RZ, R56 ;  /* 0x000000ffff487224 */ /* 0x000fe200078e0038 */
[----:B------:R-:W-:Y:S01]  /*1a90*/  LOP3.LUT R91, R19, R58, R57, 0x96, !PT ;  /* 0x0000003a135b7212 */ /* 0x000fe200078e9639 */
[----:B------:R-:W-:-:S07]  /*1aa0*/  IMAD.MOV.U32 R58, RZ, RZ, RZ ;  /* 0x000000ffff3a7224 */ /* 0x000fce00078e00ff */
.L_x_2141:
[----:B------:R-:W-:Y:S05]  /*1ab0*/  BSYNC.RECONVERGENT B0 ;  /* 0x0000000000007941 */ /* 0x000fea0003800200 */
.L_x_2140:
        /* <DEDUP_REMOVED lines=26> */
.L_x_2147:
        /* <DEDUP_REMOVED lines=13> */
.L_x_2149:
[----:B------:R-:W-:Y:S05]  /*1d30*/  BSYNC.RECONVERGENT B1 ;  /* 0x0000000000017941 */ /* 0x000fea0003800200 */
.L_x_2148:
        /* <DEDUP_REMOVED lines=39> */
[----:B------:R-:W-:Y:S01]  /*1fb0*/  LOP3.LUT R91, R19, R58, R57, 0x96, !PT ;  /* 0x0000003a135b7212 */ /* 0x000fe200078e9639 */
[----:B------:R-:W-:Y:S01]  /*1fc0*/  IMAD.MOV.U32 R57, RZ, RZ, R72 ;  /* 0x000000ffff397224 */ /* 0x000fe200078e0048 */
[----:B------:R-:W-:-:S07]  /*1fd0*/  MOV R72, R56 ;  /* 0x0000003800487202 */ /* 0x000fce0000000f00 */
.L_x_2146:
[----:B------:R-:W-:Y:S05]  /*1fe0*/  BSYNC.RECONVERGENT B0 ;  /* 0x0000000000007941 */ /* 0x000fea0003800200 */
.L_x_2145:
[----:B------:R-:W-:Y:S01]  /*1ff0*/  I2FP.F32.U32 R56, R57 ;  /* 0x0000003900387245 */ /* 0x000fe20000201000 */
[----:B------:R-:W-:Y:S01]  /*2000*/  IMAD.U32 R57, R53, 0x10000, RZ ;  /* 0x0001000035397824 */ /* 0x000fe200078e00ff */
[----:B------:R-:W-:Y:S01]  /*2010*/  ISETP.NE.AND P2, PT, R60, 0x1, PT ;  /* 0x000000013c00780c */ /* 0x000fe20003f45270 */
[----:B------:R-:W-:Y:S01]  /*2020*/  @P1 IMAD.U32 R59, R41, 0x10000, RZ ;  /* 0x00010000293b1824 */ /* 0x000fe200078e00ff */
[----:B------:R-:W-:Y:S01]  /*2030*/  LOP3.LUT R9, R9, 0xfffffffd, RZ, 0xc0, !PT ;  /* 0xfffffffd09097812 */ /* 0x000fe200078ec0ff */
[----:B------:R-:W-:Y:S01]  /*2040*/  FFMA.FTZ R56, R56, R115, 1.1641532182693481445e-10 ;  /* 0x2f00000038387423 */ /* 0x000fe20000010073 */
[----:B------:R-:W-:Y:S01]  /*2050*/  FMUL.FTZ R57, R57, R34 ;  /* 0x0000002239397220 */ /* 0x000fe20000410000 */
[----:B------:R-:W-:Y:S01]  /*2060*/  BSSY.RECONVERGENT B0, `(.L_x_2150) ;  /* 0x000004b000007945 */ /* 0x000fe20003800200 */
[----:B------:R-:W-:Y:S01]  /*2070*/  HFMA2 R61, -RZ, RZ, 0, 1.1920928955078125e-07 ;  /* 0x00000002ff3d7431 */ /* 0x000fe200000001ff */
[----:B------:R-:W-:Y:S02]  /*2080*/  PRMT R53, R53, 0x7632, R53 ;  /* 0x0000763235357816 */ /* 0x000fe40000000035 */
[----:B------:R-:W-:-:S04]  /*2090*/  FSETP.GTU.FTZ.AND P0, PT, R56, R35, PT ;  /* 0x000000233800720b */ /* 0x000fc80003f1c000 */
        /* <DEDUP_REMOVED lines=15> */
.L_x_2152:
        /* <DEDUP_REMOVED lines=13> */
.L_x_2154:
[----:B------:R-:W-:Y:S05]  /*2260*/  BSYNC.RECONVERGENT B1 ;  /* 0x0000000000017941 */ /* 0x000fea0003800200 */
.L_x_2153:
        /* <DEDUP_REMOVED lines=34> */
[----:B------:R-:W-:-:S03]  /*2490*/  LOP3.LUT R98, R26, R68, R61, 0x96, !PT ;  /* 0x000000441a627212 */ /* 0x000fc600078e963d */
[----:B------:R-:W-:Y:S01]  /*24a0*/  IMAD.MOV.U32 R61, RZ, RZ, RZ ;  /* 0x000000ffff3d7224 */ /* 0x000fe200078e00ff */
[----:B------:R-:W-:Y:S01]  /*24b0*/  LOP3.LUT R58, R22, R58, R67, 0x96, !PT ;  /* 0x0000003a163a7212 */ /* 0x000fe200078e9643 */
[----:B------:R-:W-:-:S04]  /*24c0*/  IMAD.WIDE.U32 R98, R98, -0x326172a9, RZ ;  /* 0xcd9e8d5762627825 */ /* 0x000fc800078e00ff */
[----:B------:R-:W-:Y:S01]  /*24d0*/  IMAD.WIDE.U32 R58, R58, -0x2daee0ad, RZ ;  /* 0xd2511f533a3a7825 */ /* 0x000fe200078e00ff */
[----:B------:R-:W-:-:S03]  /*24e0*/  LOP3.LUT R95, R66, UR13, R99, 0x96, !PT ;  /* 0x0000000d425f7c12 */ /* 0x000fc6000f8e9663 */
[----:B------:R-:W-:Y:S01]  /*24f0*/  IMAD.MOV.U32 R72, RZ, RZ, R58 ;  /* 0x000000ffff487224 */ /* 0x000fe200078e003a */
[----:B------:R-:W-:-:S07]  /*2500*/  LOP3.LUT R91, R19, R60, R59, 0x96, !PT ;  /* 0x0000003c135b7212 */ /* 0x000fce00078e963b */
.L_x_2151:
[----:B------:R-:W-:Y:S05]  /*2510*/  BSYNC.RECONVERGENT B0 ;  /* 0x0000000000007941 */ /* 0x000fea0003800200 */
.L_x_2150:
[----:B------:R-:W-:Y:S01]  /*2520*/  I2FP.F32.U32 R58, R57 ;  /* 0x00000039003a7245 */ /* 0x000fe20000201000 */
[----:B------:R-:W-:Y:S01]  /*2530*/  BSSY.RECONVERGENT B0, `(.L_x_2155) ;  /* 0x000004f000007945 */ /* 0x000fe20003800200 */
[----:B------:R-:W-:Y:S01]  /*2540*/  SHF.L.U32 R53, R53, 0x10, RZ ;  /* 0x0000001035357819 */ /* 0x000fe200000006ff */
[----:B------:R-:W-:Y:S01]  /*2550*/  IMAD.MOV.U32 R60, RZ, RZ, 0x2 ;  /* 0x00000002ff3c7424 */ /* 0x000fe200078e00ff */
[----:B------:R-:W-:Y:S01]  /*2560*/  @P1 PRMT R57, R41, 0x7632, R57 ;  /* 0x0000763229391816 */ /* 0x000fe20000000039 */
[----:B------:R-:W-:Y:S01]  /*2570*/  FFMA.FTZ R58, R58, R115, 1.1641532182693481445e-10 ;  /* 0x2f0000003a3a7423 */ /* 0x000fe20000010073 */
[----:B------:R-:W-:Y:S01]  /*2580*/  ISETP.NE.AND P0, PT, R61, 0x1, PT ;  /* 0x000000013d00780c */ /* 0x000fe20003f05270 */
[----:B------:R-:W-:Y:S01]  /*2590*/  FMUL.FTZ R53, R53, R34 ;  /* 0x0000002235357220 */ /* 0x000fe20000410000 */
[----:B------:R-:W-:Y:S02]  /*25a0*/  IMAD.MOV.U32 R59, RZ, RZ, R98 ;  /* 0x000000ffff3b7224 */ /* 0x000fe400078e0062 */
[----:B------:R-:W-:Y:S01]  /*25b0*/  FSETP.GTU.FTZ.AND P2, PT, R58, R35, PT ;  /* 0x000000233a00720b */ /* 0x000fe20003f5c000 */
[----:B------:R-:W-:-:S03]  /*25c0*/  @P1 IMAD.U32 R58, R57, 0x10000, RZ ;  /* 0x00010000393a1824 */ /* 0x000fc600078e00ff */
        /* <DEDUP_REMOVED lines=13> */
.L_x_2157:
        /* <DEDUP_REMOVED lines=13> */
.L_x_2159:
[----:B------:R-:W-:Y:S05]  /*2770*/  BSYNC.RECONVERGENT B1 ;  /* 0x0000000000017941 */ /* 0x000fea0003800200 */
.L_x_2158:
        /* <DEDUP_REMOVED lines=39> */
[----:B------:R-:W-:Y:S01]  /*29f0*/  IMAD.MOV.U32 R59, RZ, RZ, R72 ;  /* 0x000000ffff3b7224 */ /* 0x000fe200078e0048 */
[----:B------:R-:W-:Y:S01]  /*2a00*/  MOV R72, R58 ;  /* 0x0000003a00487202 */ /* 0x000fe20000000f00 */
[----:B------:R-:W-:-:S07]  /*2a10*/  IMAD.MOV.U32 R60, RZ, RZ, RZ ;  /* 0x000000ffff3c7224 */ /* 0x000fce00078e00ff */
.L_x_2156:
[----:B------:R-:W-:Y:S05]  /*2a20*/  BSYNC.RECONVERGENT B0 ;  /* 0x0000000000007941 */ /* 0x000fea0003800200 */
.L_x_2155:
[----:B------:R-:W-:Y:S01]  /*2a30*/  I2FP.F32.U32 R58, R59 ;  /* 0x0000003b003a7245 */ /* 0x000fe20000201000 */
[----:B------:R-:W-:Y:S01]  /*2a40*/  IMAD.U32 R59, R54, 0x10000, RZ ;  /* 0x00010000363b7824 */ /* 0x000fe200078e00ff */
[----:B------:R-:W-:Y:S01]  /*2a50*/  ISETP.NE.AND P0, PT, R60, 0x1, PT ;  /* 0x000000013c00780c */ /* 0x000fe20003f05270 */
[----:B------:R-:W-:Y:S01]  /*2a60*/  @P1 IMAD.U32 R61, R42, 0x10000, RZ ;  /* 0x000100002a3d1824 */ /* 0x000fe200078e00ff */
[----:B------:R-:W-:Y:S01]  /*2a70*/  BSSY.RECONVERGENT B0, `(.L_x_2160) ;  /* 0x000004c000007945 */ /* 0x000fe20003800200 */
[----:B------:R-:W-:Y:S01]  /*2a80*/  FFMA.FTZ R58, R58, R115, 1.1641532182693481445e-10 ;  /* 0x2f0000003a3a7423 */ /* 0x000fe20000010073 */
[----:B------:R-:W-:Y:S01]  /*2a90*/  FMUL.FTZ R59, R59, R34 ;  /* 0x000000223b3b7220 */ /* 0x000fe20000410000 */
[----:B------:R-:W-:Y:S01]  /*2aa0*/  HFMA2 R67, -RZ, RZ, 0, 1.1920928955078125e-07 ;  /* 0x00000002ff437431 */ /* 0x000fe200000001ff */
[----:B------:R-:W-:Y:S02]  /*2ab0*/  PRMT R54, R54, 0x7632, R54 ;  /* 0x0000763236367816 */ /* 0x000fe40000000036 */
        /* <DEDUP_REMOVED lines=15> */
.L_x_2162:
        /* <DEDUP_REMOVED lines=13> */
.L_x_2164:
[----:B------:R-:W-:Y:S05]  /*2c80*/  BSYNC.RECONVERGENT B1 ;  /* 0x0000000000017941 */ /* 0x000fea0003800200 */
.L_x_2163:
        /* <DEDUP_REMOVED lines=41> */
[----:B------:R-:W-:-:S07]  /*2f20*/  LOP3.LUT R91, R19, R68, R61, 0x96, !PT ;  /* 0x00000044135b7212 */ /* 0x000fce00078e963d */
.L_x_2161:
[----:B------:R-:W-:Y:S05]  /*2f30*/  BSYNC.RECONVERGENT B0 ;  /* 0x0000000000007941 */ /* 0x000fea0003800200 */
.L_x_2160:
        /* <DEDUP_REMOVED lines=24> */
.L_x_2167:
        /* <DEDUP_REMOVED lines=13> */
.L_x_2169:
[----:B------:R-:W-:Y:S05]  /*3190*/  BSYNC.RECONVERGENT B1 ;  /* 0x0000000000017941 */ /* 0x000fea0003800200 */
.L_x_2168:
        /* <DEDUP_REMOVED lines=42> */
.L_x_2166:
[----:B------:R-:W-:Y:S05]  /*3440*/  BSYNC.RECONVERGENT B0 ;  /* 0x0000000000007941 */ /* 0x000fea0003800200 */
.L_x_2165:
[----:B------:R-:W-:Y:S01]  /*3450*/  I2FP.F32.U32 R60, R61 ;  /* 0x0000003d003c7245 */ /* 0x000fe20000201000 */
[----:B------:R-:W-:Y:S01]  /*3460*/  IMAD.U32 R61, R55, 0x10000, RZ ;  /* 0x00010000373d7824 */ /* 0x000fe200078e00ff */
[----:B------:R-:W-:Y:S01]  /*3470*/  ISETP.NE.AND P5, PT, R68, 0x1, PT ;  /* 0x000000014400780c */ /* 0x000fe20003fa5270 */
[----:B------:R-:W-:Y:S01]  /*3480*/  @P1 IMAD.U32 R67, R43, 0x10000, RZ ;  /* 0x000100002b431824 */ /* 0x000fe200078e00ff */
[----:B------:R-:W-:Y:S01]  /*3490*/  BSSY.RECONVERGENT B0, `(.L_x_2170) ;  /* 0x000004c000007945 */ /* 0x000fe20003800200 */
[----:B------:R-:W-:Y:S01]  /*34a0*/  FFMA.FTZ R60, R60, R115, 1.1641532182693481445e-10 ;  /* 0x2f0000003c3c7423 */ /* 0x000fe20000010073 */
[----:B------:R-:W-:Y:S01]  /*34b0*/  FMUL.FTZ R61, R61, R34 ;  /* 0x000000223d3d7220 */ /* 0x000fe20000410000 */
[----:B------:R-:W-:-:S03]  /*34c0*/  HFMA2 R73, -RZ, RZ, 0, 1.1920928955078125e-07 ;  /* 0x00000002ff497431 */ /* 0x000fc600000001ff */
[----:B------:R-:W-:-:S04]  /*34d0*/  FSETP.GTU.FTZ.AND P4, PT, R60, R35, PT ;  /* 0x000000233c00720b */ /* 0x000fc80003f9c000 */
[----:B------:R-:W-:Y:S02]  /*34e0*/  FSEL R60, R61, RZ, !P4 ;  /* 0x000000ff3d3c7208 */ /* 0x000fe40006000000 */
[----:B------:R-:W-:Y:S02]  /*34f0*/  PRMT R61, R55, 0x7632, R61 ;  /* 0x00007632373d7816 */ /* 0x000fe4000000003d */
        /* <DEDUP_REMOVED lines=13> */
.L_x_2172:
        /* <DEDUP_REMOVED lines=13> */
.L_x_2174:
[----:B------:R-:W-:Y:S05]  /*36a0*/  BSYNC.RECONVERGENT B1 ;  /* 0x0000000000017941 */ /* 0x000fea0003800200 */
.L_x_2173:
        /* <DEDUP_REMOVED lines=42> */
.L_x_2171:
[----:B------:R-:W-:Y:S05]  /*3950*/  BSYNC.RECONVERGENT B0 ;  /* 0x0000000000007941 */ /* 0x000fea0003800200 */
.L_x_2170:
[----:B------:R-:W-:Y:S02]  /*3960*/  I2FP.F32.U32 R68, R67 ;  /* 0x0000004300447245 */ /* 0x000fe40000201000 */
[----:B------:R-:W-:Y:S02]  /*3970*/  SHF.L.U32 R61, R61, 0x10, RZ ;  /* 0x000000103d3d7819 */ /* 0x000fe400000006ff */
[----:B------:R-:W-:Y:S01]  /*3980*/  @P1 PRMT R67, R43, 0x7632, R67 ;  /* 0x000076322b431816 */ /* 0x000fe20000000043 */
[----:B------:R-:W-:Y:S01]  /*3990*/  FFMA.FTZ R68, R68, R115, 1.1641532182693481445e-10 ;  /* 0x2f00000044447423 */ /* 0x000fe20000010073 */
[----:B------:R-:W-:Y:S01]  /*39a0*/  PRMT R54, R66, 0x5410, R54 ;  /* 0x0000541042367816 */ /* 0x000fe20000000036 */
[----:B------:R-:W-:Y:S01]  /*39b0*/  FMUL.FTZ R61, R61, R34 ;  /* 0x000000223d3d7220 */ /* 0x000fe20000410000 */
[----:B------:R-:W-:Y:S01]  /*39c0*/  PRMT R53, R65, 0x5410, R53 ;  /* 0x0000541041357816 */ /* 0x000fe20000000035 */
[----:B------:R-:W-:Y:S01]  /*39d0*/  @P1 IMAD.U32 R70, R67, 0x10000, RZ ;  /* 0x0001000043461824 */ /* 0x000fe200078e00ff */
[----:B------:R-:W-:-:S02]  /*39e0*/  FSETP.GTU.FTZ.AND P5, PT, R68, R35, PT ;  /* 0x000000234400720b */ /* 0x000fc40003fbc000 */
[----:B------:R-:W-:Y:S02]  /*39f0*/  PRMT R52, R64, 0x5410, R52 ;  /* 0x0000541040347816 */ /* 0x000fe40000000034 */
[----:B------:R-:W-:Y:S02]  /*3a00*/  FSEL R61, R61, RZ, !P5 ;  /* 0x000000ff3d3d7208 */ /* 0x000fe40006800000 */
[----:B------:R-:W-:-:S03]  /*3a10*/  PLOP3.LUT P5, PT, P5, PT, PT, 0x8, 0x80 ;  /* 0x000000000080781c */ /* 0x000fc60002fae170 */
[----:B------:R-:W-:-:S05]  /*3a20*/  @P1 FADD.FTZ R61, R61, R70 ;  /* 0x000000463d3d1221 */ /* 0x000fca0000010000 */
[----:B------:R-:W-:-:S04]  /*3a30*/  F2FP.BF16.F32.PACK_AB R67, RZ, R61 ;  /* 0x0000003dff43723e */ /* 0x000fc800000010ff */
[----:B------:R-:W-:Y:S01]  /*3a40*/  PRMT R55, R55, 0x5410, R67 ;  /* 0x0000541037377816 */ /* 0x000fe20000000043 */
[----:B------:R-:W-:Y:S06]  /*3a50*/  BRA `(.L_x_2175) ;  /* 0x0000005000547947 */ /* 0x000fec0003800000 */
.L_x_2134:
        /* <DEDUP_REMOVED lines=16> */
.L_x_2178:
        /* <DEDUP_REMOVED lines=13> */
.L_x_2180:
[----:B------:R-:W-:Y:S05]  /*3c30*/  BSYNC.RECONVERGENT B1 ;  /* 0x0000000000017941 */ /* 0x000fea0003800200 */
.L_x_2179:
        /* <DEDUP_REMOVED lines=40> */
[----:B------:R-:W-:-:S07]  /*3ec0*/  IMAD.MOV.U32 R2, RZ, RZ, RZ ;  /* 0x000000ffff027224 */ /* 0x000fce00078e00ff */
.L_x_2177:
[----:B------:R-:W-:Y:S05]  /*3ed0*/  BSYNC.RECONVERGENT B0 ;  /* 0x0000000000007941 */ /* 0x000fea0003800200 */
.L_x_2176:
[----:B------:R-:W-:Y:S01]  /*3ee0*/  I2FP.F32.U32 R0, R0 ;  /* 0x0000000000007245 */ /* 0x000fe20000201000 */
[----:B-----5:R-:W-:Y:S01]  /*3ef0*/  IMAD.U32 R3, R52, 0x10000, RZ ;  /* 0x0001000034037824 */ /* 0x020fe200078e00ff */
[----:B------:R-:W-:Y:S01]  /*3f00*/  MOV R35, UR14 ;  /* 0x0000000e00237c02 */ /* 0x000fe20008000f00 */
[----:B------:R-:W-:Y:S01]  /*3f10*/  IMAD.U32 R34, RZ, RZ, UR15 ;  /* 0x0000000fff227e24 */ /* 0x000fe2000f8e00ff */
[----:B------:R-:W-:Y:S01]  /*3f20*/  ISETP.NE.AND P2, PT, R2, 0x1, PT ;  /* 0x000000010200780c */ /* 0x000fe20003f45270 */
[----:B------:R-:W-:Y:S01]  /*3f30*/  FFMA.FTZ R0, R0, R115, 1.1641532182693481445e-10 ;  /* 0x2f00000000007423 */ /* 0x000fe20000010073 */
[----:B------:R-:W-:Y:S01]  /*3f40*/  LOP3.LUT R9, R9, 0xfffffff7, RZ, 0xc0, !PT ;  /* 0xfffffff709097812 */ /* 0x000fe200078ec0ff */
[----:B------:R-:W-:Y:S01]  /*3f50*/  FMUL.FTZ R8, R3, R34 ;  /* 0x0000002203087220 */ /* 0x000fe20000410000 */
[----:B------:R-:W-:Y:S01]  /*3f60*/  BSSY.RECONVERGENT B0, `(.L_x_2181) ;  /* 0x0000049000007945 */ /* 0x000fe20003800200 */
[----:B------:R-:W-:Y:S01]  /*3f70*/  IMAD.MOV.U32 R4, RZ, RZ, 0x2 ;  /* 0x00000002ff047424 */ /* 0x000fe200078e00ff */
[----:B------:R-:W-:-:S02]  /*3f80*/  FSETP.GTU.FTZ.AND P0, PT, R0, R35, PT ;  /* 0x000000230000720b */ /* 0x000fc40003f1c000 */
[----:B------:R-:W-:Y:S02]  /*3f90*/  PRMT R0, R52, 0x7632, R0 ;  /* 0x0000763234007816 */ /* 0x000fe40000000000 */
[----:B------:R-:W-:Y:S02]  /*3fa0*/  PLOP3.LUT P3, PT, P0, PT, PT, 0x8, 0x80 ;  /* 0x000000000080781c */ /* 0x000fe4000076e170 */
[----:B------:R-:W-:Y:S02]  /*3fb0*/  MOV R3, R98 ;  /* 0x0000006200037202 */ /* 0x000fe40000000f00 */
[----:B------:R-:W-:-:S09]  /*3fc0*/  FSEL R8, R8, RZ, !P0 ;  /* 0x000000ff08087208 */ /* 0x000fd20004000000 */
        /* <DEDUP_REMOVED lines=10> */
.L_x_2183:
        /* <DEDUP_REMOVED lines=13> */
.L_x_2185:
[----:B------:R-:W-:Y:S05]  /*4140*/  BSYNC.RECONVERGENT B1 ;  /* 0x0000000000017941 */ /* 0x000fea0003800200 */
.L_x_2184:
        /* <DEDUP_REMOVED lines=39> */
[----:B------:R-:W-:Y:S01]  /*43c0*/  IMAD.MOV.U32 R4, RZ, RZ, RZ ;  /* 0x000000ffff047224 */ /* 0x000fe200078e00ff */
[----:B------:R-:W-:Y:S01]  /*43d0*/  MOV R3, R72 ;  /* 0x0000004800037202 */ /* 0x000fe20000000f00 */
[----:B------:R-:W-:-:S07]  /*43e0*/  IMAD.MOV.U32 R72, RZ, RZ, R2 ;  /* 0x000000ffff487224 */ /* 0x000fce00078e0002 */
.L_x_2182:
[----:B------:R-:W-:Y:S05]  /*43f0*/  BSYNC.RECONVERGENT B0 ;  /* 0x0000000000007941 */ /* 0x000fea0003800200 */
.L_x_2181:
[----:B------:R-:W-:Y:S01]  /*4400*/  I2FP.F32.U32 R2, R3 ;  /* 0x0000000300027245 */ /* 0x000fe20000201000 */
[----:B------:R-:W-:Y:S01]  /*4410*/  IMAD.U32 R3, R36, 0x10000, RZ ;  /* 0x0001000024037824 */ /* 0x000fe200078e00ff */
[----:B------:R-:W-:Y:S01]  /*4420*/  ISETP.NE.AND P2, PT, R4, 0x1, PT ;  /* 0x000000010400780c */ /* 0x000fe20003f45270 */
[----:B------:R-:W-:Y:S01]  /*4430*/  BSSY.RECONVERGENT B0, `(.L_x_2186) ;  /* 0x000004e000007945 */ /* 0x000fe20003800200 */
[----:B------:R-:W-:Y:S01]  /*4440*/  @P1 SHF.L.U32 R5, R40, 0x10, RZ ;  /* 0x0000001028051819 */ /* 0x000fe200000006ff */
[----:B------:R-:W-:Y:S01]  /*4450*/  FFMA.FTZ R2, R2, R115, 1.1641532182693481445e-10 ;  /* 0x2f00000002027423 */ /* 0x000fe20000010073 */
[----:B------:R-:W-:-:S04]  /*4460*/  FMUL.FTZ R3, R3, R34 ;  /* 0x0000002203037220 */ /* 0x000fc80000410000 */
[----:B------:R-:W-:-:S04]  /*4470*/  FSETP.GTU.FTZ.AND P0, PT, R2, R35, PT ;  /* 0x000000230200720b */ /* 0x000fc80003f1c000 */
[----:B------:R-:W-:-:S05]  /*4480*/  FSEL R3, R3, RZ, !P0 ;  /* 0x000000ff03037208 */ /* 0x000fca0004000000 */
[----:B------:R-:W-:Y:S01]  /*4490*/  FADD.FTZ R8, R8, R3 ;  /* 0x0000000308087221 */ /* 0x000fe20000010000 */
[----:B------:R-:W-:-:S03]  /*44a0*/  IMAD.MOV.U32 R3, RZ, RZ, R98 ;  /* 0x000000ffff037224 */ /* 0x000fc600078e0062 */
[--C-:B------:R-:W-:Y:S01]  /*44b0*/  @P1 FADD.FTZ R10, R5, R8.reuse ;  /* 0x00000008050a1221 */ /* 0x100fe20000010000 */
[----:B------:R-:W-:Y:S01]  /*44c0*/  @!P1 IMAD.MOV.U32 R10, RZ, RZ, R8 ;  /* 0x000000ffff0a9224 */ /* 0x000fe200078e0008 */
[----:B------:R-:W-:Y:S01]  /*44d0*/  SEL R8, RZ, 0x1, P0 ;  /* 0x00000001ff087807 */ /* 0x000fe20000000000 */
[----:B------:R-:W-:-:S03]  /*44e0*/  IMAD.MOV.U32 R5, RZ, RZ, 0x2 ;  /* 0x00000002ff057424 */ /* 0x000fc600078e00ff */
        /* <DEDUP_REMOVED lines=10> */
.L_x_2188:
        /* <DEDUP_REMOVED lines=13> */
.L_x_2190:
[----:B------:R-:W-:Y:S05]  /*4660*/  BSYNC.RECONVERGENT B1 ;  /* 0x0000000000017941 */ /* 0x000fea0003800200 */
.L_x_2189:
        /* <DEDUP_REMOVED lines=38> */
[----:B------:R-:W-:-:S04]  /*48d0*/  LOP3.LUT R95, R6, UR13, R99, 0x96, !PT ;  /* 0x0000000d065f7c12 */ /* 0x000fc8000f8e9663 */
[----:B------:R-:W-:Y:S01]  /*48e0*/  LOP3.LUT R91, R19, R4, R3, 0x96, !PT ;  /* 0x00000004135b7212 */ /* 0x000fe200078e9603 */
[----:B------:R-:W-:Y:S01]  /*48f0*/  IMAD.MOV.U32 R3, RZ, RZ, R72 ;  /* 0x000000ffff037224 */ /* 0x000fe200078e0048 */
[----:B------:R-:W-:-:S07]  /*4900*/  MOV R72, R2 ;  /* 0x0000000200487202 */ /* 0x000fce0000000f00 */
.L_x_2187:
[----:B------:R-:W-:Y:S05]  /*4910*/  BSYNC.RECONVERGENT B0 ;  /* 0x0000000000007941 */ /* 0x000fea0003800200 */
.L_x_2186:
        /* <DEDUP_REMOVED lines=22> */
.L_x_2193:
        /* <DEDUP_REMOVED lines=13> */
.L_x_2195:
[----:B------:R-:W-:Y:S05]  /*4b50*/  BSYNC.RECONVERGENT B1 ;  /* 0x0000000000017941 */ /* 0x000fea0003800200 */
.L_x_2194:
        /* <DEDUP_REMOVED lines=42> */
.L_x_2192:
[----:B------:R-:W-:Y:S05]  /*4e00*/  BSYNC.RECONVERGENT B0 ;  /* 0x0000000000007941 */ /* 0x000fea0003800200 */
.L_x_2191:
[----:B------:R-:W-:Y:S01]  /*4e10*/  I2FP.F32.U32 R2, R3 ;  /* 0x0000000300027245 */ /* 0x000fe20000201000 */
[----:B------:R-:W-:Y:S01]  /*4e20*/  BSSY.RECONVERGENT B0, `(.L_x_2196) ;  /* 0x0000051000007945 */ /* 0x000fe20003800200 */
[----:B------:R-:W-:Y:S02]  /*4e30*/  PRMT R3, R36, 0x7632, R3 ;  /* 0x0000763224037816 */ /* 0x000fe40000000003 */
[----:B------:R-:W-:Y:S01]  /*4e40*/  ISETP.NE.AND P2, PT, R4, 0x1, PT ;  /* 0x000000010400780c */ /* 0x000fe20003f45270 */
[----:B------:R-:W-:Y:S02]  /*4e50*/  FFMA.FTZ R2, R2, R115, 1.1641532182693481445e-10 ;  /* 0x2f00000002027423 */ /* 0x000fe40000010073 */
[----:B------:R-:W-:-:S03]  /*4e60*/  IMAD.U32 R3, R3, 0x10000, RZ ;  /* 0x0001000003037824 */ /* 0x000fc600078e00ff */
[----:B------:R-:W-:Y:S01]  /*4e70*/  FSETP.GTU.FTZ.AND P0, PT, R2, R35, PT ;  /* 0x000000230200720b */ /* 0x000fe20003f1c000 */
[----:B------:R-:W-:Y:S01]  /*4e80*/  FMUL.FTZ R3, R3, R34 ;  /* 0x0000002203037220 */ /* 0x000fe20000410000 */
[----:B------:R-:W-:Y:S02]  /*4e90*/  IMAD.MOV.U32 R2, RZ, RZ, 0x2 ;  /* 0x00000002ff027424 */ /* 0x000fe400078e00ff */
[----:B------:R-:W-:Y:S02]  /*4ea0*/  SEL R7, RZ, 0x1, P0 ;  /* 0x00000001ff077807 */ /* 0x000fe40000000000 */
[----:B------:R-:W-:Y:S02]  /*4eb0*/  FSEL R5, R3, RZ, !P0 ;  /* 0x000000ff03057208 */ /* 0x000fe40004000000 */
[----:B------:R-:W-:-:S03]  /*4ec0*/  @P1 SHF.L.U32 R3, R18, 0x10, RZ ;  /* 0x0000001012031819 */ /* 0x000fc600000006ff */
[----:B------:R-:W-:-:S04]  /*4ed0*/  FADD.FTZ R0, R0, R5 ;  /* 0x0000000500007221 */ /* 0x000fc80000010000 */
        /* <DEDUP_REMOVED lines=13> */
.L_x_2198:
        /* <DEDUP_REMOVED lines=13> */
.L_x_2200:
[----:B------:R-:W-:Y:S05]  /*5080*/  BSYNC.RECONVERGENT B1 ;  /* 0x0000000000017941 */ /* 0x000fea0003800200 */
.L_x_2199:
        /* <DEDUP_REMOVED lines=38> */
[----:B------:R-:W-:Y:S02]  /*52f0*/  LOP3.LUT R95, R56, UR13, R99, 0x96, !PT ;  /* 0x0000000d385f7c12 */ /* 0x000fe4000f8e9663 */
[----:B------:R-:W-:Y:S01]  /*5300*/  MOV R72, R2 ;  /* 0x0000000200487202 */ /* 0x000fe20000000f00 */
[----:B------:R-:W-:Y:S01]  /*5310*/  IMAD.MOV.U32 R2, RZ, RZ, RZ ;  /* 0x000000ffff027224 */ /* 0x000fe200078e00ff */
[----:B------:R-:W-:-:S07]  /*5320*/  LOP3.LUT R91, R19, R4, R3, 0x96, !PT ;  /* 0x00000004135b7212 */ /* 0x000fce00078e9603 */
.L_x_2197:
[----:B------:R-:W-:Y:S05]  /*5330*/  BSYNC.RECONVERGENT B0 ;  /* 0x0000000000007941 */ /* 0x000fea0003800200 */
.L_x_2196:
        /* <DEDUP_REMOVED lines=9> */
[----:B------:R-:W-:-:S02]  /*53d0*/  FSETP.GTU.FTZ.AND P0, PT, R0, R35, PT ;  /* 0x000000230000720b */ /* 0x000fc40003f1c000 */
[----:B------:R-:W-:Y:S02]  /*53e0*/  PRMT R0, R53, 0x7632, R0 ;  /* 0x0000763235007816 */ /* 0x000fe40000000000 */
        /* <DEDUP_REMOVED lines=12> */
.L_x_2203:
        /* <DEDUP_REMOVED lines=13> */
.L_x_2205:
[----:B------:R-:W-:Y:S05]  /*5580*/  BSYNC.RECONVERGENT B1 ;  /* 0x0000000000017941 */ /* 0x000fea0003800200 */
.L_x_2204:
        /* <DEDUP_REMOVED lines=42> */
.L_x_2202:
[----:B------:R-:W-:Y:S05]  /*5830*/  BSYNC.RECONVERGENT B0 ;  /* 0x0000000000007941 */ /* 0x000fea0003800200 */
.L_x_2201:
        /* <DEDUP_REMOVED lines=25> */
.L_x_2208:
        /* <DEDUP_REMOVED lines=13> */
.L_x_2210:
[----:B------:R-:W-:Y:S05]  /*5aa0*/  BSYNC.RECONVERGENT B1 ;  /* 0x0000000000017941 */ /* 0x000fea0003800200 */
.L_x_2209:
        /* <DEDUP_REMOVED lines=42> */
.L_x_2207:
[----:B------:R-:W-:Y:S05]  /*5d50*/  BSYNC.RECONVERGENT B0 ;  /* 0x0000000000007941 */ /* 0x000fea0003800200 */
.L_x_2206:
[----:B------:R-:W-:Y:S01]  /*5d60*/  ISETP.NE.AND P3, PT, R5, 0x1, PT ;  /* 0x000000010500780c */ /* 0x000fe20003f65270 */
[----:B------:R-:W-:Y:S01]  /*5d70*/  BSSY.RECONVERGENT B0, `(.L_x_2211) ;  /* 0x000004b000007945 */ /* 0x000fe20003800200 */
[----:B------:R-:W-:Y:S01]  /*5d80*/  I2FP.F32.U32 R2, R3 ;  /* 0x0000000300027245 */ /* 0x000fe20000201000 */
[----:B------:R-:W-:Y:S02]  /*5d90*/  IMAD.U32 R3, R0, 0x10000, RZ ;  /* 0x0001000000037824 */ /* 0x000fe400078e00ff */
[----:B------:R-:W-:Y:S02]  /*5da0*/  IMAD.MOV.U32 R4, RZ, RZ, 0x2 ;  /* 0x00000002ff047424 */ /* 0x000fe400078e00ff */
[----:B------:R-:W-:Y:S01]  /*5db0*/  FFMA.FTZ R2, R2, R115, 1.1641532182693481445e-10 ;  /* 0x2f00000002027423 */ /* 0x000fe20000010073 */
[----:B------:R-:W-:Y:S01]  /*5dc0*/  FMUL.FTZ R0, R3, R34 ;  /* 0x0000002203007220 */ /* 0x000fe20000410000 */
[----:B------:R-:W-:-:S03]  /*5dd0*/  MOV R3, R98 ;  /* 0x0000006200037202 */ /* 0x000fc60000000f00 */
[----:B------:R-:W-:-:S04]  /*5de0*/  FSETP.GTU.FTZ.AND P0, PT, R2, R35, PT ;  /* 0x000000230200720b */ /* 0x000fc80003f1c000 */
[----:B------:R-:W-:Y:S02]  /*5df0*/  PLOP3.LUT P2, PT, P0, PT, PT, 0x8, 0x80 ;  /* 0x000000000080781c */ /* 0x000fe4000074e170 */
[----:B------:R-:W-:Y:S01]  /*5e00*/  FSEL R0, R0, RZ, !P0 ;  /* 0x000000ff00007208 */ /* 0x000fe20004000000 */
[----:B------:R-:W-:Y:S10]  /*5e10*/  @!P3 BRA `(.L_x_2212) ;  /* 0x000000040000b947 */ /* 0x000ff40003800000 */
        /* <DEDUP_REMOVED lines=8> */
.L_x_2213:
        /* <DEDUP_REMOVED lines=13> */
.L_x_2215:
[----:B------:R-:W-:Y:S05]  /*5f70*/  BSYNC.RECONVERGENT B1 ;  /* 0x0000000000017941 */ /* 0x000fea0003800200 */
.L_x_2214:
        /* <DEDUP_REMOVED lines=42> */
.L_x_2212:
[----:B------:R-:W-:Y:S05]  /*6220*/  BSYNC.RECONVERGENT B0 ;  /* 0x0000000000007941 */ /* 0x000fea0003800200 */
.L_x_2211:
        /* <DEDUP_REMOVED lines=8> */
[----:B------:R-:W-:Y:S02]  /*62b0*/  @P1 PRMT R2, R41, 0x7632, R2 ;  /* 0x0000763229021816 */ /* 0x000fe40000000002 */
[----:B------:R-:W-:Y:S02]  /*62c0*/  SEL R5, RZ, 0x1, P0 ;  /* 0x00000001ff057807 */ /* 0x000fe40000000000 */
[----:B------:R-:W-:Y:S02]  /*62d0*/  FSEL R3, R3, RZ, !P0 ;  /* 0x000000ff03037208 */ /* 0x000fe40004000000 */
[----:B------:R-:W-:Y:S01]  /*62e0*/  @P1 SHF.L.U32 R57, R2, 0x10, RZ ;  /* 0x0000001002391819 */ /* 0x000fe200000006ff */
[----:B------:R-:W-:Y:S02]  /*62f0*/  IMAD.MOV.U32 R2, RZ, RZ, 0x2 ;  /* 0x00000002ff027424 */ /* 0x000fe400078e00ff */
        /* <DEDUP_REMOVED lines=14> */
.L_x_2218:
        /* <DEDUP_REMOVED lines=13> */
.L_x_2220:
[----:B------:R-:W-:Y:S05]  /*64b0*/  BSYNC.RECONVERGENT B1 ;  /* 0x0000000000017941 */ /* 0x000fea0003800200 */
.L_x_2219:
        /* <DEDUP_REMOVED lines=42> */
.L_x_2217:
[----:B------:R-:W-:Y:S05]  /*6760*/  BSYNC.RECONVERGENT B0 ;  /* 0x0000000000007941 */ /* 0x000fea0003800200 */
.L_x_2216:
        /* <DEDUP_REMOVED lines=8> */
[----:B------:R-:W-:Y:S02]  /*67f0*/  PRMT R0, R54, 0x7632, R0 ;  /* 0x0000763236007816 */ /* 0x000fe40000000000 */
[----:B------:R-:W-:Y:S02]  /*6800*/  FSEL R4, R3, RZ, !P3 ;  /* 0x000000ff03047208 */ /* 0x000fe40005800000 */
[----:B------:R-:W-:Y:S02]  /*6810*/  PLOP3.LUT P3, PT, P3, PT, PT, 0x8, 0x80 ;  /* 0x000000000080781c */ /* 0x000fe40001f6e170 */
[----:B------:R-:W-:Y:S01]  /*6820*/  MOV R3, R98 ;  /* 0x0000006200037202 */ /* 0x000fe20000000f00 */
        /* <DEDUP_REMOVED lines=9> */
.L_x_2223:
        /* <DEDUP_REMOVED lines=13> */
.L_x_2225:
[----:B------:R-:W-:Y:S05]  /*6990*/  BSYNC.RECONVERGENT B1 ;  /* 0x0000000000017941 */ /* 0x000fea0003800200 */
.L_x_2224:
        /* <DEDUP_REMOVED lines=39> */
[----:B------:R-:W-:Y:S02]  /*6c10*/  LOP3.LUT R91, R19, R58, R3, 0x96, !PT ;  /* 0x0000003a135b7212 */ /* 0x000fe400078e9603 */
[----:B------:R-:W-:Y:S01]  /*6c20*/  MOV R3, R72 ;  /* 0x0000004800037202 */ /* 0x000fe20000000f00 */
[----:B------:R-:W-:-:S07]  /*6c30*/  IMAD.MOV.U32 R72, RZ, RZ, R2 ;  /* 0x000000ffff487224 */ /* 0x000fce00078e0002 */
.L_x_2222:
[----:B------:R-:W-:Y:S05]  /*6c40*/  BSYNC.RECONVERGENT B0 ;  /* 0x0000000000007941 */ /* 0x000fea0003800200 */
.L_x_2221:
[----:B------:R-:W-:Y:S01]  /*6c50*/  I2FP.F32.U32 R2, R3 ;  /* 0x0000000300027245 */ /* 0x000fe20000201000 */
[----:B------:R-:W-:Y:S01]  /*6c60*/  IMAD.U32 R3, R38, 0x10000, RZ ;  /* 0x0001000026037824 */ /* 0x000fe200078e00ff */
[----:B------:R-:W-:Y:S01]  /*6c70*/  @P1 SHF.L.U32 R59, R42, 0x10, RZ ;  /* 0x000000102a3b1819 */ /* 0x000fe200000006ff */
[----:B------:R-:W-:Y:S02]  /*6c80*/  BSSY.RECONVERGENT B0, `(.L_x_2226) ;  /* 0x000004e000007945 */ /* 0x000fe40003800200 */
[----:B------:R-:W-:Y:S01]  /*6c90*/  FFMA.FTZ R2, R2, R115, 1.1641532182693481445e-10 ;  /* 0x2f00000002027423 */ /* 0x000fe20000010073 */
[----:B------:R-:W-:-:S04]  /*6ca0*/  FMUL.FTZ R3, R3, R34 ;  /* 0x0000002203037220 */ /* 0x000fc80000410000 */
[----:B------:R-:W-:-:S04]  /*6cb0*/  FSETP.GTU.FTZ.AND P0, PT, R2, R35, PT ;  /* 0x000000230200720b */ /* 0x000fc80003f1c000 */
[----:B------:R-:W-:-:S05]  /*6cc0*/  FSEL R3, R3, RZ, !P0 ;  /* 0x000000ff03037208 */ /* 0x000fca0004000000 */
[----:B------:R-:W-:Y:S01]  /*6cd0*/  FADD.FTZ R2, R4, R3 ;  /* 0x0000000304027221 */ /* 0x000fe20000010000 */
[----:B------:R-:W-:Y:S01]  /*6ce0*/  SEL R4, RZ, 0x1, P0 ;  /* 0x00000001ff047807 */ /* 0x000fe20000000000 */
[----:B------:R-:W-:Y:S01]  /*6cf0*/  IMAD.MOV.U32 R3, RZ, RZ, R98 ;  /* 0x000000ffff037224 */ /* 0x000fe200078e0062 */
[----:B------:R-:W-:Y:S01]  /*6d00*/  ISETP.NE.AND P0, PT, R60, 0x1, PT ;  /* 0x000000013c00780c */ /* 0x000fe20003f05270 */
[--C-:B------:R-:W-:Y:S01]  /*6d10*/  @P1 FADD.FTZ R58, R59, R2.reuse ;  /* 0x000000023b3a1221 */ /* 0x100fe20000010000 */
[----:B------:R-:W-:Y:S02]  /*6d20*/  @!P1 IMAD.MOV.U32 R58, RZ, RZ, R2 ;  /* 0x000000ffff3a9224 */ /* 0x000fe400078e0002 */
[----:B------:R-:W-:-:S03]  /*6d30*/  IMAD.MOV.U32 R59, RZ, RZ, 0x2 ;  /* 0x00000002ff3b7424 */ /* 0x000fc600078e00ff */
[----:B------:R-:W-:-:S06]  /*6d40*/  F2FP.BF16.F32.PACK_AB R54, RZ, R58 ;  /* 0x0000003aff36723e */ /* 0x000fcc00000010ff */
        /* <DEDUP_REMOVED lines=9> */
.L_x_2228:
        /* <DEDUP_REMOVED lines=13> */
.L_x_2230:
[----:B------:R-:W-:Y:S05]  /*6eb0*/  BSYNC.RECONVERGENT B1 ;  /* 0x0000000000017941 */ /* 0x000fea0003800200 */
.L_x_2229:
[----:B------:R-:W-:Y:S01]  /*6ec0*/  IMAD.WIDE.U32 R66, R16, -0x326172a9, RZ ;  /* 0xcd9e8d5710427825 */ /* 0x000fe200078e00ff */
[----:B------:R-:W-:-:S03]  /*6ed0*/  LOP3.LUT R2, R12, UR7, R61, 0x96, !PT ;  /* 0x000000070c027c12 */ /* 0x000fc6000f8e963d */
[----:B------:R-:W-:Y:S01]  /*6ee0*/  IMAD.MOV.U32 R59, RZ, RZ, RZ ;  /* 0x000000ffff3b7224 */ /* 0x000fe200078e00ff */
        /* <DEDUP_REMOVED lines=38> */
[----:B------:R-:W-:-:S07]  /*7150*/  MOV R72, R2 ;  /* 0x0000000200487202 */ /* 0x000fce0000000f00 */
.L_x_2227:
[----:B------:R-:W-:Y:S05]  /*7160*/  BSYNC.RECONVERGENT B0 ;  /* 0x0000000000007941 */ /* 0x000fea0003800200 */
.L_x_2226:
        /* <DEDUP_REMOVED lines=20> */
.L_x_2233:
        /* <DEDUP_REMOVED lines=13> */
.L_x_2235:
[----:B------:R-:W-:Y:S05]  /*7380*/  BSYNC.RECONVERGENT B1 ;  /* 0x0000000000017941 */ /* 0x000fea0003800200 */
.L_x_2234:
        /* <DEDUP_REMOVED lines=42> */
.L_x_2232:
[----:B------:R-:W-:Y:S05]  /*7630*/  BSYNC.RECONVERGENT B0 ;  /* 0x0000000000007941 */ /* 0x000fea0003800200 */
.L_x_2231:
        /* <DEDUP_REMOVED lines=27> */
.L_x_2238:
        /* <DEDUP_REMOVED lines=13> */
.L_x_2240:
[----:B------:R-:W-:Y:S05]  /*78c0*/  BSYNC.RECONVERGENT B1 ;  /* 0x0000000000017941 */ /* 0x000fea0003800200 */
.L_x_2239:
        /* <DEDUP_REMOVED lines=40> */
[----:B------:R-:W-:Y:S02]  /*7b50*/  LOP3.LUT R91, R19, R68, R61, 0x96, !PT ;  /* 0x00000044135b7212 */ /* 0x000fe400078e963d */
[----:B------:R-:W-:-:S07]  /*7b60*/  MOV R72, R60 ;  /* 0x0000003c00487202 */ /* 0x000fce0000000f00 */
.L_x_2237:
[----:B------:R-:W-:Y:S05]  /*7b70*/  BSYNC.RECONVERGENT B0 ;  /* 0x0000000000007941 */ /* 0x000fea0003800200 */
.L_x_2236:
[----:B------:R-:W-:Y:S01]  /*7b80*/  I2FP.F32.U32 R0, R0 ;  /* 0x0000000000007245 */ /* 0x000fe20000201000 */
[----:B------:R-:W-:Y:S01]  /*7b90*/  IMAD.U32 R61, R55, 0x10000, RZ ;  /* 0x00010000373d7824 */ /* 0x000fe200078e00ff */
[----:B------:R-:W-:Y:S01]  /*7ba0*/  ISETP.NE.AND P5, PT, R67, 0x1, PT ;  /* 0x000000014300780c */ /* 0x000fe20003fa5270 */
[----:B------:R-:W-:Y:S01]  /*7bb0*/  BSSY.RECONVERGENT B0, `(.L_x_2241) ;  /* 0x000004a000007945 */ /* 0x000fe20003800200 */
[----:B------:R-:W-:Y:S02]  /*7bc0*/  IMAD.MOV.U32 R68, RZ, RZ, 0x2 ;  /* 0x00000002ff447424 */ /* 0x000fe400078e00ff */
[----:B------:R-:W-:Y:S01]  /*7bd0*/  FFMA.FTZ R2, R0, R115, 1.1641532182693481445e-10 ;  /* 0x2f00000000027423 */ /* 0x000fe20000010073 */
[----:B------:R-:W-:Y:S01]  /*7be0*/  FMUL.FTZ R61, R61, R34 ;  /* 0x000000223d3d7220 */ /* 0x000fe20000410000 */
[----:B------:R-:W-:Y:S02]  /*7bf0*/  PRMT R0, R55, 0x7632, R0 ;  /* 0x0000763237007816 */ /* 0x000fe40000000000 */
[----:B------:R-:W-:-:S02]  /*7c00*/  MOV R55, R98 ;  /* 0x0000006200377202 */ /* 0x000fc40000000f00 */
        /* <DEDUP_REMOVED lines=12> */
.L_x_2243:
        /* <DEDUP_REMOVED lines=13> */
.L_x_2245:
[----:B------:R-:W-:Y:S05]  /*7da0*/  BSYNC.RECONVERGENT B1 ;  /* 0x0000000000017941 */ /* 0x000fea0003800200 */
.L_x_2244:
[----:B------:R-:W-:Y:S01]  /*7db0*/  IMAD.WIDE.U32 R70, R16, -0x326172a9, RZ ;  /* 0xcd9e8d5710467825 */ /* 0x000fe200078e00ff */
[----:B------:R-:W-:Y:S02]  /*7dc0*/  LOP3.LUT R60, R12, UR7, R69, 0x96, !PT ;  /* 0x000000070c3c7c12 */ /* 0x000fe4000f8e9645 */
[----:B------:R-:W-:Y:S02]  /*7dd0*/  MOV R55, R72 ;  /* 0x0000004800377202 */ /* 0x000fe40000000f00 */
        /* <DEDUP_REMOVED lines=39> */
.L_x_2242:
[----:B------:R-:W-:Y:S05]  /*8050*/  BSYNC.RECONVERGENT B0 ;  /* 0x0000000000007941 */ /* 0x000fea0003800200 */
.L_x_2241:
        /* <DEDUP_REMOVED lines=11> */
[----:B------:R-:W-:-:S04]  /*8110*/  FADD.FTZ R2, R2, R55 ;  /* 0x0000003702027221 */ /* 0x000fc80000010000 */
[--C-:B------:R-:W-:Y:S01]  /*8120*/  @P1 FADD.FTZ R60, R67, R2.reuse ;  /* 0x00000002433c1221 */ /* 0x100fe20000010000 */
[--C-:B------:R-:W-:Y:S01]  /*8130*/  @!P1 IMAD.MOV.U32 R60, RZ, RZ, R2.reuse ;  /* 0x000000ffff3c9224 */ /* 0x100fe200078e0002 */
[----:B------:R-:W-:Y:S01]  /*8140*/  PRMT R2, R61, 0x7610, R2 ;  /* 0x000076103d027816 */ /* 0x000fe20000000002 */
[----:B------:R-:W-:-:S03]  /*8150*/  IMAD.MOV.U32 R67, RZ, RZ, R98 ;  /* 0x000000ffff437224 */ /* 0x000fc600078e0062 */
        /* <DEDUP_REMOVED lines=10> */
.L_x_2248:
        /* <DEDUP_REMOVED lines=13> */
.L_x_2250:
[----:B------:R-:W-:Y:S05]  /*82d0*/  BSYNC.RECONVERGENT B1 ;  /* 0x0000000000017941 */ /* 0x000fea0003800200 */
.L_x_2249:
        /* <DEDUP_REMOVED lines=41> */
[----:B------:R-:W-:-:S07]  /*8570*/  MOV R72, R68 ;  /* 0x0000004400487202 */ /* 0x000fce0000000f00 */
.L_x_2247:
[----:B------:R-:W-:Y:S05]  /*8580*/  BSYNC.RECONVERGENT B0 ;  /* 0x0000000000007941 */ /* 0x000fea0003800200 */
.L_x_2246:
        /* <DEDUP_REMOVED lines=20> */
.L_x_2253:
        /* <DEDUP_REMOVED lines=15> */
.L_x_2255:
[----:B------:R-:W-:Y:S05]  /*87c0*/  BSYNC.RECONVERGENT B1 ;  /* 0x0000000000017941 */ /* 0x000fea0003800200 */
.L_x_2254:
        /* <DEDUP_REMOVED lines=42> */
.L_x_2252:
[----:B------:R-:W-:Y:S05]  /*8a70*/  BSYNC.RECONVERGENT B0 ;  /* 0x0000000000007941 */ /* 0x000fea0003800200 */
.L_x_2251:
[----:B------:R-:W-:Y:S02]  /*8a80*/  I2FP.F32.U32 R68, R67 ;  /* 0x0000004300447245 */ /* 0x000fe40000201000 */
[----:B------:R-:W-:Y:S02]  /*8a90*/  PRMT R61, R39, 0x7632, R61 ;  /* 0x00007632273d7816 */ /* 0x000fe4000000003d */
[----:B------:R-:W-:Y:S01]  /*8aa0*/  PRMT R54, R54, 0x5410, R66 ;  /* 0x0000541036367816 */ /* 0x000fe20000000042 */
[----:B------:R-:W-:Y:S01]  /*8ab0*/  FFMA.FTZ R68, R68, R115, 1.1641532182693481445e-10 ;  /* 0x2f00000044447423 */ /* 0x000fe20000010073 */
[----:B------:R-:W-:Y:S01]  /*8ac0*/  PRMT R53, R53, 0x5410, R65 ;  /* 0x0000541035357816 */ /* 0x000fe20000000041 */
[----:B------:R-:W-:Y:S01]  /*8ad0*/  IMAD.U32 R61, R61, 0x10000, RZ ;  /* 0x000100003d3d7824 */ /* 0x000fe200078e00ff */
[----:B------:R-:W-:Y:S02]  /*8ae0*/  PRMT R52, R52, 0x5410, R64 ;  /* 0x0000541034347816 */ /* 0x000fe40000000040 */
[----:B------:R-:W-:Y:S01]  /*8af0*/  FSETP.GTU.FTZ.AND P6, PT, R68, R35, PT ;  /* 0x000000234400720b */ /* 0x000fe20003fdc000 */
[----:B------:R-:W-:-:S03]  /*8b00*/  FMUL.FTZ R61, R61, R34 ;  /* 0x000000223d3d7220 */ /* 0x000fc60000410000 */
[----:B------:R-:W-:Y:S02]  /*8b10*/  SEL R67, RZ, 0x1, P6 ;  /* 0x00000001ff437807 */ /* 0x000fe40003000000 */
[----:B------:R-:W-:Y:S02]  /*8b20*/  FSEL R69, R61, RZ, !P6 ;  /* 0x000000ff3d457208 */ /* 0x000fe40007000000 */
[----:B------:R-:W-:-:S03]  /*8b30*/  @P1 PRMT R61, R43, 0x7632, R61 ;  /* 0x000076322b3d1816 */ /* 0x000fc6000000003d */
[----:B------:R-:W-:Y:S01]  /*8b40*/  FADD.FTZ R0, R0, R69 ;  /* 0x0000004500007221 */ /* 0x000fe20000010000 */
[----:B------:R-:W-:-:S05]  /*8b50*/  @P1 SHF.L.U32 R61, R61, 0x10, RZ ;  /* 0x000000103d3d1819 */ /* 0x000fca00000006ff */
[----:B------:R-:W-:Y:S01]  /*8b60*/  @P1 FADD.FTZ R61, R0, R61 ;  /* 0x0000003d003d1221 */ /* 0x000fe20000010000 */
[--C-:B------:R-:W-:Y:S01]  /*8b70*/  @!P1 IMAD.MOV.U32 R61, RZ, RZ, R0.reuse ;  /* 0x000000ffff3d9224 */ /* 0x100fe200078e0000 */
[----:B------:R-:W-:-:S04]  /*8b80*/  PRMT R0, R67, 0x7610, R0 ;  /* 0x0000761043007816 */ /* 0x000fc80000000000 */
[----:B------:R-:W-:-:S04]  /*8b90*/  F2FP.BF16.F32.PACK_AB R67, RZ, R61 ;  /* 0x0000003dff43723e */ /* 0x000fc800000010ff */
[----:B------:R-:W-:-:S07]  /*8ba0*/  PRMT R55, R55, 0x5410, R67 ;  /* 0x0000541037377816 */ /* 0x000fce0000000043 */
.L_x_2175:
[----:B------:R-:W0:Y:S01]  /*8bb0*/  LDC.64 R164, c[0x0][0x3a8] ;  /* 0x0000ea00ffa47b82 */ /* 0x000e220000000a00 */
[----:B------:R-:W-:Y:S01]  /*8bc0*/  SEL R70, RZ, 0x100, !P0 ;  /* 0x00000100ff467807 */ /* 0x000fe20004000000 */
[----:B------:R-:W-:Y:S01]  /*8bd0*/  VIADD R110, R11, 0x20 ;  /* 0x000000200b6e7836 */ /* 0x000fe20000000000 */
[----:B------:R-:W-:Y:S02]  /*8be0*/  SEL R71, RZ, 0x1000000, !P5 ;  /* 0x01000000ff477807 */ /* 0x000fe40006800000 */
[----:B------:R-:W-:Y:S02]  /*8bf0*/  SEL R69, RZ, 0x10000, !P4 ;  /* 0x00010000ff457807 */ /* 0x000fe40006000000 */
[----:B------:R-:W-:Y:S01]  /*8c00*/  ISETP.NE.U32.AND P0, PT, R62, RZ, PT ;  /* 0x000000ff3e00720c */ /* 0x000fe20003f05070 */
[----:B------:R-:W1:Y:S01]  /*8c10*/  LDC.64 R100, c[0x0][0x3b0] ;  /* 0x0000ec00ff647b82 */ /* 0x000e620000000a00 */
[C---:B------:R-:W-:Y:S02]  /*8c20*/  LOP3.LUT P5, RZ, R9.reuse, 0x4, RZ, 0xc0, !PT ;  /* 0x0000000409ff7812 */ /* 0x040fe400078ac0ff */
[----:B------:R-:W-:-:S02]  /*8c30*/  LOP3.LUT P4, RZ, R9, 0x2, RZ, 0xc0, !PT ;  /* 0x0000000209ff7812 */ /* 0x000fc4000788c0ff */
[----:B------:R-:W-:Y:S02]  /*8c40*/  ISETP.NE.AND.EX P0, PT, R63, RZ, PT, P0 ;  /* 0x000000ff3f00720c */ /* 0x000fe40003f05300 */
[----:B------:R-:W-:Y:S01]  /*8c50*/  SEL R68, RZ, 0x1000000, !P2 ;  /* 0x01000000ff447807 */ /* 0x000fe20005000000 */
[----:B------:R-:W2:Y:S01]  /*8c60*/  @P1 LDC.64 R66, c[0x0][0x3a0] ;  /* 0x0000e800ff421b82 */ /* 0x000ea20000000a00 */
[----:B------:R-:W-:Y:S02]  /*8c70*/  SEL R65, RZ, 0x10000, !P4 ;  /* 0x00010000ff417807 */ /* 0x000fe40006000000 */
[----:B------:R-:W-:Y:S02]  /*8c80*/  SEL R64, RZ, 0x100, !P5 ;  /* 0x00000100ff407807 */ /* 0x000fe40006800000 */
[----:B------:R-:W-:Y:S02]  /*8c90*/  LOP3.LUT P6, RZ, R9, 0x8, RZ, 0xc0, !PT ;  /* 0x0000000809ff7812 */ /* 0x000fe400078cc0ff */
[----:B------:R-:W-:-:S02]  /*8ca0*/  LOP3.LUT R70, R70, R71, R69, 0xfe, !PT ;  /* 0x0000004746467212 */ /* 0x000fc400078efe45 */
[----:B------:R-:W-:Y:S01]  /*8cb0*/  LOP3.LUT R64, R64, R68, R65, 0xfe, !PT ;  /* 0x0000004440407212 */ /* 0x000fe200078efe41 */
[----:B0-----:R-:W-:Y:S01]  /*8cc0*/  IMAD.WIDE.U32 R68, R11, 0x10, R164 ;  /* 0x000000100b447825 */ /* 0x001fe200078e00a4 */
[----:B------:R-:W-:Y:S01]  /*8cd0*/  SEL R65, RZ, 0x1, !P3 ;  /* 0x00000001ff417807 */ /* 0x000fe20005800000 */
[----:B------:R-:W0:Y:S01]  /*8ce0*/  @P0 LDC.64 R62, c[0x0][0x398] ;  /* 0x0000e600ff3e0b82 */ /* 0x000e220000000a00 */
[----:B------:R-:W-:Y:S02]  /*8cf0*/  SEL R71, RZ, 0x1, !P6 ;  /* 0x00000001ff477807 */ /* 0x000fe40007000000 */
[----:B------:R1:W-:Y:S01]  /*8d00*/  STG.E.128 desc[UR8][R68.64], R52 ;  /* 0x0000003444007986 */ /* 0x0003e2000c101d08 */
[----:B------:R-:W-:Y:S02]  /*8d10*/  LOP3.LUT R65, R70, R65, RZ, 0xfc, !PT ;  /* 0x0000004146417212 */ /* 0x000fe400078efcff */
[----:B------:R-:W-:Y:S01]  /*8d20*/  LOP3.LUT R64, R64, R71, RZ, 0xfc, !PT ;  /* 0x0000004740407212 */ /* 0x000fe200078efcff */
[----:B--2---:R-:W-:-:S04]  /*8d30*/  @P1 IMAD.WIDE.U32 R66, R110, 0x10, R66 ;  /* 0x000000106e421825 */ /* 0x004fc800078e0042 */
[----:B-1----:R-:W-:-:S04]  /*8d40*/  IMAD.WIDE.U32 R54, R11, 0x8, R100 ;  /* 0x000000080b367825 */ /* 0x002fc800078e0064 */
[C---:B------:R-:W-:Y:S01]  /*8d50*/  IMAD.WIDE.U32 R52, R110.reuse, 0x10, R148 ;  /* 0x000000106e347825 */ /* 0x040fe200078e0094 */
[----:B------:R1:W-:Y:S03]  /*8d60*/  STG.E.64 desc[UR8][R54.64], R64 ;  /* 0x0000004036007986 */ /* 0x0003e6000c101b08 */
[----:B0-----:R-:W-:Y:S01]  /*8d70*/  @P0 IMAD.WIDE.U32 R62, R110, 0x10, R62 ;  /* 0x000000106e3e0825 */ /* 0x001fe200078e003e */
[----:B-1----:R-:W-:Y:S06]  /*8d80*/  @!P0 BRA `(.L_x_2256) ;  /* 0x0000000000508947 */ /* 0x002fec0003800000 */
[----:B------:R-:W-:Y:S01]  /*8d90*/  IMAD.U32 R65, R2, 0x10000, RZ ;  /* 0x0001000002417824 */ /* 0x000fe200078e00ff */
[----:B------:R-:W0:Y:S01]  /*8da0*/  LDC.64 R54, c[0x0][0x3b8] ;  /* 0x0000ee00ff367b82 */ /* 0x000e220000000a00 */
[----:B------:R-:W-:Y:S02]  /*8db0*/  LOP3.LUT R64, R0, 0xffff, RZ, 0xc0, !PT ;  /* 0x0000ffff00407812 */ /* 0x000fe400078ec0ff */
[----:B------:R-:W-:Y:S02]  /*8dc0*/  LOP3.LUT R68, R6, 0xff, RZ, 0xc0, !PT ;  /* 0x000000ff06447812 */ /* 0x000fe400078ec0ff */
[----:B------:R-:W-:Y:S02]  /*8dd0*/  LOP3.LUT R69, R65, 0xff0000, RZ, 0xc0, !PT ;  /* 0x00ff000041457812 */ /* 0x000fe400078ec0ff */
[----:B------:R-:W-:Y:S02]  /*8de0*/  PRMT R65, R3, 0x7104, RZ ;  /* 0x0000710403417816 */ /* 0x000fe400000000ff */
[----:B------:R-:W-:Y:S01]  /*8df0*/  PRMT R74, R69, 0x4210, R64 ;  /* 0x00004210454a7816 */ /* 0x000fe20000000040 */
[----:B------:R-:W-:Y:S01]  /*8e00*/  IMAD.WIDE.U32 R68, R68, 0x10000, RZ ;  /* 0x0001000044447825 */ /* 0x000fe200078e00ff */
[----:B------:R-:W-:-:S02]  /*8e10*/  LOP3.LUT R64, R5, 0xff, RZ, 0xc0, !PT ;  /* 0x000000ff05407812 */ /* 0x000fc400078ec0ff */
        /* <DEDUP_REMOVED lines=11> */
.L_x_2256:
[----:B------:R1:W5:Y:S04]  /*8ed0*/  @P0 LDG.E.128 R36, desc[UR8][R62.64] ;  /* 0x000000083e240981 */ /* 0x000368000c1e1d00 */
[----:B------:R1:W5:Y:S04]  /*8ee0*/  @P1 LDG.E.128 R40, desc[UR8][R66.64] ;  /* 0x0000000842281981 */ /* 0x000368000c1e1d00 */
[----:B0-----:R-:W5:Y:S01]  /*8ef0*/  LDG.E.128 R52, desc[UR8][R52.64] ;  /* 0x0000000834347981 */ /* 0x001f62000c1e1d00 */
[----:B------:R-:W-:Y:S05]  /*8f00*/  @!P0 BRA `(.L_x_2257) ;  /* 0x0000005000608947 */ /* 0x000fea0003800000 */
[----:B------:R-:W-:Y:S01]  /*8f10*/  ISETP.NE.AND P2, PT, R73, 0x1, PT ;  /* 0x000000014900780c */ /* 0x000fe20003f45270 */
[----:B------:R-:W-:Y:S01]  /*8f20*/  BSSY.RECONVERGENT B0, `(.L_x_2258) ;  /* 0x0000046000007945 */ /* 0x000fe20003800200 */
[----:B------:R-:W-:Y:S02]  /*8f30*/  HFMA2 R2, -RZ, RZ, 0, 1.1920928955078125e-07 ;  /* 0x00000002ff027431 */ /* 0x000fe400000001ff */
        /* <DEDUP_REMOVED lines=13> */
.L_x_2260:
        /* <DEDUP_REMOVED lines=13> */
.L_x_2262:
[----:B------:R-:W-:Y:S05]  /*90e0*/  BSYNC.RECONVERGENT B1 ;  /* 0x0000000000017941 */ /* 0x000fea0003800200 */
.L_x_2261:
[----:B------:R-:W-:Y:S01]  /*90f0*/  IMAD.WIDE.U32 R4, R16, -0x326172a9, RZ ;  /* 0xcd9e8d5710047825 */ /* 0x000fe200078e00ff */
[----:B------:R-:W-:Y:S02]  /*9100*/  LOP3.LUT R6, R12, UR7, R3, 0x96, !PT ;  /* 0x000000070c067c12 */ /* 0x000fe4000f8e9603 */
[----:B------:R-:W-:Y:S02]  /*9110*/  MOV R0, R72 ;  /* 0x0000004800007202 */ /* 0x000fe40000000f00 */
[----:B-1----:R-:W-:Y:S01]  /*9120*/  LOP3.LUT R62, R15, UR6, R5, 0x96, !PT ;  /* 0x000000060f3e7c12 */ /* 0x002fe2000f8e9605 */
        /* <DEDUP_REMOVED lines=37> */
.L_x_2259:
[----:B------:R-:W-:Y:S05]  /*9380*/  BSYNC.RECONVERGENT B0 ;  /* 0x0000000000007941 */ /* 0x000fea0003800200 */
.L_x_2258:
[----:B------:R-:W-:Y:S01]  /*9390*/  I2FP.F32.U32 R0, R0 ;  /* 0x0000000000007245 */ /* 0x000fe20000201000 */
[----:B-----5:R-:W-:Y:S01]  /*93a0*/  IMAD.U32 R3, R52, 0x10000, RZ ;  /* 0x0001000034037824 */ /* 0x020fe200078e00ff */
        /* <DEDUP_REMOVED lines=21> */
.L_x_2265:
        /* <DEDUP_REMOVED lines=13> */
.L_x_2267:
[----:B------:R-:W-:Y:S05]  /*95d0*/  BSYNC.RECONVERGENT B1 ;  /* 0x0000000000017941 */ /* 0x000fea0003800200 */
.L_x_2266:
[----:B------:R-:W-:Y:S01]  /*95e0*/  IMAD.WIDE.U32 R6, R16, -0x326172a9, RZ ;  /* 0xcd9e8d5710067825 */ /* 0x000fe200078e00ff */
[----:B------:R-:W-:-:S04]  /*95f0*/  LOP3.LUT R2, R12, UR7, R5, 0x96, !PT ;  /* 0x000000070c027c12 */ /* 0x000fc8000f8e9605 */
        /* <DEDUP_REMOVED lines=40> */
.L_x_2264:
[----:B------:R-:W-:Y:S05]  /*9880*/  BSYNC.RECONVERGENT B0 ;  /* 0x0000000000007941 */ /* 0x000fea0003800200 */
.L_x_2263:
        /* <DEDUP_REMOVED lines=8> */
[----:B------:R-:W-:-:S04]  /*9910*/  FSETP.GTU.FTZ.AND P2, PT, R2, R35, PT ;  /* 0x000000230200720b */ /* 0x000fc80003f5c000 */
[----:B------:R-:W-:-:S05]  /*9920*/  FSEL R3, R3, RZ, !P2 ;  /* 0x000000ff03037208 */ /* 0x000fca0005000000 */
[----:B------:R-:W-:Y:S01]  /*9930*/  FADD.FTZ R8, R8, R3 ;  /* 0x0000000308087221 */ /* 0x000fe20000010000 */
[----:B------:R-:W-:-:S03]  /*9940*/  IMAD.MOV.U32 R3, RZ, RZ, R98 ;  /* 0x000000ffff037224 */ /* 0x000fc600078e0062 */
[--C-:B-1----:R-:W-:Y:S01]  /*9950*/  @P1 FADD.FTZ R62, R5, R8.reuse ;  /* 0x00000008053e1221 */ /* 0x102fe20000010000 */
        /* <DEDUP_REMOVED lines=12> */
.L_x_2270:
        /* <DEDUP_REMOVED lines=13> */
.L_x_2272:
[----:B------:R-:W-:Y:S05]  /*9af0*/  BSYNC.RECONVERGENT B1 ;  /* 0x0000000000017941 */ /* 0x000fea0003800200 */
.L_x_2271:
        /* <DEDUP_REMOVED lines=42> */
.L_x_2269:
[----:B------:R-:W-:Y:S05]  /*9da0*/  BSYNC.RECONVERGENT B0 ;  /* 0x0000000000007941 */ /* 0x000fea0003800200 */
.L_x_2268:
        /* <DEDUP_REMOVED lines=22> */
.L_x_2275:
        /* <DEDUP_REMOVED lines=13> */
.L_x_2277:
[----:B------:R-:W-:Y:S05]  /*9fe0*/  BSYNC.RECONVERGENT B1 ;  /* 0x0000000000017941 */ /* 0x000fea0003800200 */
.L_x_2276:
        /* <DEDUP_REMOVED lines=39> */
[----:B------:R-:W-:Y:S02]  /*a260*/  LOP3.LUT R91, R19, R4, R3, 0x96, !PT ;  /* 0x00000004135b7212 */ /* 0x000fe400078e9603 */
[----:B------:R-:W-:Y:S01]  /*a270*/  MOV R3, R78 ;  /* 0x0000004e00037202 */ /* 0x000fe20000000f00 */
[----:B------:R-:W-:-:S07]  /*a280*/  IMAD.MOV.U32 R78, RZ, RZ, R2 ;  /* 0x000000ffff4e7224 */ /* 0x000fce00078e0002 */
.L_x_2274:
[----:B------:R-:W-:Y:S05]  /*a290*/  BSYNC.RECONVERGENT B0 ;  /* 0x0000000000007941 */ /* 0x000fea0003800200 */
.L_x_2273:
        /* <DEDUP_REMOVED lines=27> */
.L_x_2280:
        /* <DEDUP_REMOVED lines=13> */
.L_x_2282:
[----:B------:R-:W-:Y:S05]  /*a520*/  BSYNC.RECONVERGENT B1 ;  /* 0x0000000000017941 */ /* 0x000fea0003800200 */
.L_x_2281:
        /* <DEDUP_REMOVED lines=42> */
.L_x_2279:
[----:B------:R-:W-:Y:S05]  /*a7d0*/  BSYNC.RECONVERGENT B0 ;  /* 0x0000000000007941 */ /* 0x000fea0003800200 */
.L_x_2278:
        /* <DEDUP_REMOVED lines=23> */
.L_x_2285:
        /* <DEDUP_REMOVED lines=13> */
.L_x_2287:
[----:B------:R-:W-:Y:S05]  /*aa20*/  BSYNC.RECONVERGENT B1 ;  /* 0x0000000000017941 */ /* 0x000fea0003800200 */
.L_x_2286:
        /* <DEDUP_REMOVED lines=42> */
.L_x_2284:
[----:B------:R-:W-:Y:S05]  /*acd0*/  BSYNC.RECONVERGENT B0 ;  /* 0x0000000000007941 */ /* 0x000fea0003800200 */
.L_x_2283:
        /* <DEDUP_REMOVED lines=25> */
.L_x_2290:
        /* <DEDUP_REMOVED lines=13> */
.L_x_2292:
[----:B------:R-:W-:Y:S05]  /*af40*/  BSYNC.RECONVERGENT B1 ;  /* 0x0000000000017941 */ /* 0x000fea0003800200 */
.L_x_2291:
        /* <DEDUP_REMOVED lines=42> */
.L_x_2289:
[----:B------:R-:W-:Y:S05]  /*b1f0*/  BSYNC.RECONVERGENT B0 ;  /* 0x0000000000007941 */ /* 0x000fea0003800200 */
.L_x_2288:
        /* <DEDUP_REMOVED lines=22> */
.L_x_2295:
        /* <DEDUP_REMOVED lines=13> */
.L_x_2297:
[----:B------:R-:W-:Y:S05]  /*b430*/  BSYNC.RECONVERGENT B1 ;  /* 0x0000000000017941 */ /* 0x000fea0003800200 */
.L_x_2296:
        /* <DEDUP_REMOVED lines=42> */
.L_x_2294:
[----:B------:R-:W-:Y:S05]  /*b6e0*/  BSYNC.RECONVERGENT B0 ;  /* 0x0000000000007941 */ /* 0x000fea0003800200 */
.L_x_2293:
        /* <DEDUP_REMOVED lines=14> */
[----:B------:R-:W-:-:S03]  /*b7d0*/  IMAD.MOV.U32 R3, RZ, RZ, R98 ;  /* 0x000000ffff037224 */ /* 0x000fc600078e0062 */
[----:B------:R-:W-:Y:S01]  /*b7e0*/  @P1 FADD.FTZ R65, R0, R65 ;  /* 0x0000004100411221 */ /* 0x000fe20000010000 */
        /* <DEDUP_REMOVED lines=11> */
.L_x_2300:
        /* <DEDUP_REMOVED lines=13> */
.L_x_2302:
[----:B------:R-:W-:Y:S05]  /*b970*/  BSYNC.RECONVERGENT B1 ;  /* 0x0000000000017941 */ /* 0x000fea0003800200 */
.L_x_2301:
        /* <DEDUP_REMOVED lines=42> */
.L_x_2299:
[----:B------:R-:W-:Y:S05]  /*bc20*/  BSYNC.RECONVERGENT B0 ;  /* 0x0000000000007941 */ /* 0x000fea0003800200 */
.L_x_2298:
        /* <DEDUP_REMOVED lines=21> */
.L_x_2305:
        /* <DEDUP_REMOVED lines=13> */
.L_x_2307:
[----:B------:R-:W-:Y:S05]  /*be50*/  BSYNC.RECONVERGENT B1 ;  /* 0x0000000000017941 */ /* 0x000fea0003800200 */
.L_x_2306:
        /* <DEDUP_REMOVED lines=42> */
.L_x_2304:
[----:B------:R-:W-:Y:S05]  /*c100*/  BSYNC.RECONVERGENT B0 ;  /* 0x0000000000007941 */ /* 0x000fea0003800200 */
.L_x_2303:
        /* <DEDUP_REMOVED lines=26> */
.L_x_2310:
        /* <DEDUP_REMOVED lines=13> */
.L_x_2312:
[----:B------:R-:W-:Y:S05]  /*c380*/  BSYNC.RECONVERGENT B1 ;  /* 0x0000000000017941 */ /* 0x000fea0003800200 */
.L_x_2311:
        /* <DEDUP_REMOVED lines=42> */
.L_x_2309:
[----:B------:R-:W-:Y:S05]  /*c630*/  BSYNC.RECONVERGENT B0 ;  /* 0x0000000000007941 */ /* 0x000fea0003800200 */
.L_x_2308:
        /* <DEDUP_REMOVED lines=20> */
.L_x_2315:
        /* <DEDUP_REMOVED lines=13> */
.L_x_2317:
[----:B------:R-:W-:Y:S05]  /*c850*/  BSYNC.RECONVERGENT B1 ;  /* 0x0000000000017941 */ /* 0x000fea0003800200 */
.L_x_2316:
        /* <DEDUP_REMOVED lines=42> */
.L_x_2314:
[----:B------:R-:W-:Y:S05]  /*cb00*/  BSYNC.RECONVERGENT B0 ;  /* 0x0000000000007941 */ /* 0x000fea0003800200 */
.L_x_2313:
[----:B------:R-:W-:Y:S01]  /*cb10*/  I2FP.F32.U32 R2, R3 ;  /* 0x0000000300027245 */ /* 0x000fe20000201000 */
[----:B------:R-:W-:Y:S01]  /*cb20*/  BSSY.RECONVERGENT B0, `(.L_x_2318) ;  /* 0x0000052000007945 */ /* 0x000fe20003800200 */
[----:B------:R-:W-:-:S03]  /*cb30*/  PRMT R3, R38, 0x7632, R3 ;  /* 0x0000763226037816 */ /* 0x000fc60000000003 */
[----:B------:R-:W-:Y:S02]  /*cb40*/  FFMA.FTZ R2, R2, R115, 1.1641532182693481445e-10 ;  /* 0x2f00000002027423 */ /* 0x000fe40000010073 */
[----:B------:R-:W-:-:S03]  /*cb50*/  IMAD.U32 R3, R3, 0x10000, RZ ;  /* 0x0001000003037824 */ /* 0x000fc600078e00ff */
[----:B------:R-:W-:Y:S01]  /*cb60*/  FSETP.GTU.FTZ.AND P4, PT, R2, R35, PT ;  /* 0x000000230200720b */ /* 0x000fe20003f9c000 */
[----:B------:R-:W-:Y:S01]  /*cb70*/  FMUL.FTZ R3, R3, R34 ;  /* 0x0000002203037220 */ /* 0x000fe20000410000 */
[----:B------:R-:W-:-:S04]  /*cb80*/  @P1 PRMT R2, R42, 0x7632, R2 ;  /* 0x000076322a021816 */ /* 0x000fc80000000002 */
[----:B------:R-:W-:Y:S02]  /*cb90*/  FSEL R68, R3, RZ, !P4 ;  /* 0x000000ff03447208 */ /* 0x000fe40006000000 */
[----:B------:R-:W-:Y:S02]  /*cba0*/  SEL R3, RZ, 0x1, P4 ;  /* 0x00000001ff037807 */ /* 0x000fe40002000000 */
[----:B------:R-:W-:Y:S02]  /*cbb0*/  ISETP.NE.AND P4, PT, R72, 0x1, PT ;  /* 0x000000014800780c */ /* 0x000fe40003f85270 */
[----:B------:R-:W-:Y:S01]  /*cbc0*/  @P1 SHF.L.U32 R69, R2, 0x10, RZ ;  /* 0x0000001002451819 */ /* 0x000fe200000006ff */
[----:B------:R-:W-:Y:S01]  /*cbd0*/  FADD.FTZ R2, R67, R68 ;  /* 0x0000004443027221 */ /* 0x000fe20000010000 */
[----:B------:R-:W-:-:S03]  /*cbe0*/  IMAD.MOV.U32 R68, RZ, RZ, 0x2 ;  /* 0x00000002ff447424 */ /* 0x000fc600078e00ff */
        /* <DEDUP_REMOVED lines=13> */
.L_x_2320:
        /* <DEDUP_REMOVED lines=13> */
.L_x_2322:
[----:B------:R-:W-:Y:S05]  /*cd90*/  BSYNC.RECONVERGENT B1 ;  /* 0x0000000000017941 */ /* 0x000fea0003800200 */
.L_x_2321:
        /* <DEDUP_REMOVED lines=42> */
.L_x_2319:
[----:B------:R-:W-:Y:S05]  /*d040*/  BSYNC.RECONVERGENT B0 ;  /* 0x0000000000007941 */ /* 0x000fea0003800200 */
.L_x_2318:
        /* <DEDUP_REMOVED lines=21> */
.L_x_2325:
        /* <DEDUP_REMOVED lines=13> */
.L_x_2327:
[----:B------:R-:W-:Y:S05]  /*d270*/  BSYNC.RECONVERGENT B1 ;  /* 0x0000000000017941 */ /* 0x000fea0003800200 */
.L_x_2326:
        /* <DEDUP_REMOVED lines=42> */
.L_x_2324:
[----:B------:R-:W-:Y:S05]  /*d520*/  BSYNC.RECONVERGENT B0 ;  /* 0x0000000000007941 */ /* 0x000fea0003800200 */
.L_x_2323:
        /* <DEDUP_REMOVED lines=26> */
.L_x_2330:
        /* <DEDUP_REMOVED lines=13> */
.L_x_2332:
[----:B------:R-:W-:Y:S05]  /*d7a0*/  BSYNC.RECONVERGENT B1 ;  /* 0x0000000000017941 */ /* 0x000fea0003800200 */
.L_x_2331:
        /* <DEDUP_REMOVED lines=42> */
.L_x_2329:
[----:B------:R-:W-:Y:S05]  /*da50*/  BSYNC.RECONVERGENT B0 ;  /* 0x0000000000007941 */ /* 0x000fea0003800200 */
.L_x_2328:
        /* <DEDUP_REMOVED lines=20> */
.L_x_2335:
        /* <DEDUP_REMOVED lines=15> */
.L_x_2337:
[----:B------:R-:W-:Y:S05]  /*dc90*/  BSYNC.RECONVERGENT B1 ;  /* 0x0000000000017941 */ /* 0x000fea0003800200 */
.L_x_2336:
        /* <DEDUP_REMOVED lines=40> */
[----:B------:R-:W-:Y:S01]  /*df20*/  MOV R73, R78 ;  /* 0x0000004e00497202 */ /* 0x000fe20000000f00 */
[----:B------:R-:W-:-:S07]  /*df30*/  IMAD.MOV.U32 R78, RZ, RZ, R72 ;  /* 0x000000ffff4e7224 */ /* 0x000fce00078e0048 */
.L_x_2334:
[----:B------:R-:W-:Y:S05]  /*df40*/  BSYNC.RECONVERGENT B0 ;  /* 0x0000000000007941 */ /* 0x000fea0003800200 */
.L_x_2333:
        /* <DEDUP_REMOVED lines=11> */
[----:B------:R-:W-:Y:S02]  /*e000*/  @P1 PRMT R73, R43, 0x7632, R73 ;  /* 0x000076322b491816 */ /* 0x000fe40000000049 */
[----:B------:R-:W-:Y:S02]  /*e010*/  PRMT R0, R72, 0x7610, R0 ;  /* 0x0000761048007816 */ /* 0x000fe40000000000 */
[----:B------:R-:W-:Y:S01]  /*e020*/  @P1 SHF.L.U32 R74, R73, 0x10, RZ ;  /* 0x00000010494a1819 */ /* 0x000fe200000006ff */
[----:B------:R-:W-:-:S04]  /*e030*/  FADD.FTZ R73, R69, R76 ;  /* 0x0000004c45497221 */ /* 0x000fc80000010000 */
[----:B------:R-:W-:Y:S01]  /*e040*/  @P1 FADD.FTZ R69, R73, R74 ;  /* 0x0000004a49451221 */ /* 0x000fe20000010000 */
[----:B------:R-:W-:-:S05]  /*e050*/  @!P1 IMAD.MOV.U32 R69, RZ, RZ, R73 ;  /* 0x000000ffff459224 */ /* 0x000fca00078e0049 */
[----:B------:R-:W-:-:S04]  /*e060*/  F2FP.BF16.F32.PACK_AB R73, RZ, R69 ;  /* 0x00000045ff49723e */ /* 0x000fc800000010ff */
[----:B------:R-:W-:Y:S01]  /*e070*/  PRMT R55, R55, 0x5410, R73 ;  /* 0x0000541037377816 */ /* 0x000fe20000000049 */
[----:B------:R-:W-:Y:S06]  /*e080*/  BRA `(.L_x_2338) ;  /* 0x0000002800587947 */ /* 0x000fec0003800000 */
.L_x_2257:
[----:B------:R-:W-:Y:S01]  /*e090*/  ISETP.NE.AND P2, PT, R73, 0x1, PT ;  /* 0x000000014900780c */ /* 0x000fe20003f45270 */
[----:B------:R-:W-:Y:S01]  /*e0a0*/  BSSY.RECONVERGENT B0, `(.L_x_2339) ;  /* 0x0000046000007945 */ /* 0x000fe20003800200 */
[----:B------:R-:W-:Y:S01]  /*e0b0*/  IMAD.MOV.U32 R64, RZ, RZ, 0x2 ;  /* 0x00000002ff407424 */ /* 0x000fe200078e00ff */
[----:B------:R-:W-:Y:S01]  /*e0c0*/  MOV R78, R72 ;  /* 0x00000048004e7202 */ /* 0x000fe20000000f00 */
[----:B-1----:R-:W-:-:S09]  /*e0d0*/  IMAD.MOV.U32 R62, RZ, RZ, R98 ;  /* 0x000000ffff3e7224 */ /* 0x002fd200078e0062 */
        /* <DEDUP_REMOVED lines=11> */
.L_x_2341:
        /* <DEDUP_REMOVED lines=13> */
.L_x_2343:
[----:B------:R-:W-:Y:S05]  /*e260*/  BSYNC.RECONVERGENT B1 ;  /* 0x0000000000017941 */ /* 0x000fea0003800200 */
.L_x_2342:
        /* <DEDUP_REMOVED lines=40> */
[----:B------:R-:W-:-:S07]  /*e4f0*/  IMAD.MOV.U32 R62, RZ, RZ, R72 ;  /* 0x000000ffff3e7224 */ /* 0x000fce00078e0048 */
.L_x_2340:
[----:B------:R-:W-:Y:S05]  /*e500*/  BSYNC.RECONVERGENT B0 ;  /* 0x0000000000007941 */ /* 0x000fea0003800200 */
.L_x_2339:
[----:B------:R-:W-:Y:S01]  /*e510*/  I2FP.F32.U32 R62, R62 ;  /* 0x0000003e003e7245 */ /* 0x000fe20000201000 */
[----:B-----5:R-:W-:Y:S01]  /*e520*/  @P1 IMAD.U32 R65, R40, 0x10000, RZ ;  /* 0x0001000028411824 */ /* 0x020fe200078e00ff */
[----:B------:R-:W-:Y:S01]  /*e530*/  SHF.L.U32 R63, R52, 0x10, RZ ;  /* 0x00000010343f7819 */ /* 0x000fe200000006ff */
[----:B------:R-:W-:Y:S01]  /*e540*/  BSSY.RECONVERGENT B0, `(.L_x_2344) ;  /* 0x000004f000007945 */ /* 0x000fe20003800200 */
[----:B------:R-:W-:Y:S01]  /*e550*/  ISETP.NE.AND P3, PT, R64, 0x1, PT ;  /* 0x000000014000780c */ /* 0x000fe20003f65270 */
[----:B------:R-:W-:Y:S01]  /*e560*/  FFMA.FTZ R62, R62, R115, 1.1641532182693481445e-10 ;  /* 0x2f0000003e3e7423 */ /* 0x000fe20000010073 */
[----:B------:R-:W-:Y:S01]  /*e570*/  LOP3.LUT R9, R9, 0xffffffef, RZ, 0xc0, !PT ;  /* 0xffffffef09097812 */ /* 0x000fe200078ec0ff */
[----:B------:R-:W-:Y:S01]  /*e580*/  FMUL.FTZ R63, R63, R34 ;  /* 0x000000223f3f7220 */ /* 0x000fe20000410000 */
[----:B------:R-:W-:Y:S01]  /*e590*/  PRMT R52, R52, 0x7632, R52 ;  /* 0x0000763234347816 */ /* 0x000fe20000000034 */
[----:B------:R-:W-:Y:S01]  /*e5a0*/  IMAD.MOV.U32 R66, RZ, RZ, 0x2 ;  /* 0x00000002ff427424 */ /* 0x000fe200078e00ff */
        /* <DEDUP_REMOVED lines=16> */
.L_x_2346:
        /* <DEDUP_REMOVED lines=13> */
.L_x_2348:
[----:B------:R-:W-:Y:S05]  /*e780*/  BSYNC.RECONVERGENT B1 ;  /* 0x0000000000017941 */ /* 0x000fea0003800200 */
.L_x_2347:
        /* <DEDUP_REMOVED lines=42> */
.L_x_2345:
[----:B------:R-:W-:Y:S05]  /*ea30*/  BSYNC.RECONVERGENT B0 ;  /* 0x0000000000007941 */ /* 0x000fea0003800200 */
.L_x_2344:
[----:B------:R-:W-:Y:S01]  /*ea40*/  I2FP.F32.U32 R64, R63 ;  /* 0x0000003f00407245 */ /* 0x000fe20000201000 */
[----:B------:R-:W-:Y:S01]  /*ea50*/  IMAD.U32 R63, R52, 0x10000, RZ ;  /* 0x00010000343f7824 */ /* 0x000fe200078e00ff */
[----:B------:R-:W-:Y:S01]  /*ea60*/  ISETP.NE.AND P3, PT, R66, 0x1, PT ;  /* 0x000000014200780c */ /* 0x000fe20003f65270 */
[----:B------:R-:W-:Y:S01]  /*ea70*/  BSSY.RECONVERGENT B0, `(.L_x_2349) ;  /* 0x000004f000007945 */ /* 0x000fe20003800200 */
[----:B------:R-:W-:Y:S01]  /*ea80*/  @P1 PRMT R52, R40, 0x7632, R52 ;  /* 0x0000763228341816 */ /* 0x000fe20000000034 */
[----:B------:R-:W-:Y:S01]  /*ea90*/  FFMA.FTZ R64, R64, R115, 1.1641532182693481445e-10 ;  /* 0x2f00000040407423 */ /* 0x000fe20000010073 */
[----:B------:R-:W-:Y:S01]  /*eaa0*/  FMUL.FTZ R63, R63, R34 ;  /* 0x000000223f3f7220 */ /* 0x000fe20000410000 */
[----:B------:R-:W-:Y:S01]  /*eab0*/  LOP3.LUT R9, R9, 0xfffffff7, RZ, 0xc0, !PT ;  /* 0xfffffff709097812 */ /* 0x000fe200078ec0ff */
[----:B------:R-:W-:Y:S02]  /*eac0*/  HFMA2 R68, -RZ, RZ, 0, 1.1920928955078125e-07 ;  /* 0x00000002ff447431 */ /* 0x000fe400000001ff */
[----:B------:R-:W-:Y:S01]  /*ead0*/  @P1 IMAD.U32 R52, R52, 0x10000, RZ ;  /* 0x0001000034341824 */ /* 0x000fe200078e00ff */
        /* <DEDUP_REMOVED lines=16> */
.L_x_2351:
        /* <DEDUP_REMOVED lines=13> */
.L_x_2353:
[----:B------:R-:W-:Y:S05]  /*ecb0*/  BSYNC.RECONVERGENT B1 ;  /* 0x0000000000017941 */ /* 0x000fea0003800200 */
.L_x_2352:
        /* <DEDUP_REMOVED lines=40> */
[----:B------:R-:W-:Y:S02]  /*ef40*/  IMAD.MOV.U32 R65, RZ, RZ, R78 ;  /* 0x000000ffff417224 */ /* 0x000fe400078e004e */
[----:B------:R-:W-:-:S07]  /*ef50*/  IMAD.MOV.U32 R78, RZ, RZ, R64 ;  /* 0x000000ffff4e7224 */ /* 0x000fce00078e0040 */
.L_x_2350:
[----:B------:R-:W-:Y:S05]  /*ef60*/  BSYNC.RECONVERGENT B0 ;  /* 0x0000000000007941 */ /* 0x000fea0003800200 */
.L_x_2349:
[----:B------:R-:W-:Y:S01]  /*ef70*/  I2FP.F32.U32 R64, R65 ;  /* 0x0000004100407245 */ /* 0x000fe20000201000 */
[----:B------:R-:W-:Y:S01]  /*ef80*/  @P1 IMAD.U32 R67, R41, 0x10000, RZ ;  /* 0x0001000029431824 */ /* 0x000fe200078e00ff */
        /* <DEDUP_REMOVED lines=24> */
.L_x_2356:
        /* <DEDUP_REMOVED lines=13> */
.L_x_2358:
[----:B------:R-:W-:Y:S05]  /*f1e0*/  BSYNC.RECONVERGENT B1 ;  /* 0x0000000000017941 */ /* 0x000fea0003800200 */
.L_x_2357:
        /* <DEDUP_REMOVED lines=41> */
[----:B------:R-:W-:-:S07]  /*f480*/  MOV R78, R66 ;  /* 0x00000042004e7202 */ /* 0x000fce0000000f00 */
.L_x_2355:
[----:B------:R-:W-:Y:S05]  /*f490*/  BSYNC.RECONVERGENT B0 ;  /* 0x0000000000007941 */ /* 0x000fea0003800200 */
.L_x_2354:
[----:B------:R-:W-:Y:S01]  /*f4a0*/  I2FP.F32.U32 R66, R65 ;  /* 0x0000004100427245 */ /* 0x000fe20000201000 */
[----:B------:R-:W-:Y:S01]  /*f4b0*/  IMAD.U32 R53, R53, 0x10000, RZ ;  /* 0x0001000035357824 */ /* 0x000fe200078e00ff */
[----:B------:R-:W-:Y:S01]  /*f4c0*/  @P1 PRMT R65, R41, 0x7632, R65 ;  /* 0x0000763229411816 */ /* 0x000fe20000000041 */
[----:B------:R-:W-:Y:S01]  /*f4d0*/  BSSY.RECONVERGENT B0, `(.L_x_2359) ;  /* 0x000004f000007945 */ /* 0x000fe20003800200 */
[----:B------:R-:W-:Y:S01]  /*f4e0*/  ISETP.NE.AND P2, PT, R69, 0x1, PT ;  /* 0x000000014500780c */ /* 0x000fe20003f45270 */
[----:B------:R-:W-:Y:S01]  /*f4f0*/  FFMA.FTZ R66, R66, R115, 1.1641532182693481445e-10 ;  /* 0x2f00000042427423 */ /* 0x000fe20000010073 */
[----:B------:R-:W-:Y:S01]  /*f500*/  FMUL.FTZ R53, R53, R34 ;  /* 0x0000002235357220 */ /* 0x000fe20000410000 */
[----:B------:R-:W-:Y:S01]  /*f510*/  LOP3.LUT R9, R9, 0xfffffffd, RZ, 0xc0, !PT ;  /* 0xfffffffd09097812 */ /* 0x000fe200078ec0ff */
[----:B------:R-:W-:Y:S02]  /*f520*/  HFMA2 R68, -RZ, RZ, 0, 1.1920928955078125e-07 ;  /* 0x00000002ff447431 */ /* 0x000fe400000001ff */
[----:B------:R-:W-:Y:S01]  /*f530*/  IMAD.MOV.U32 R67, RZ, RZ, R98 ;  /* 0x000000ffff437224 */ /* 0x000fe200078e0062 */
[----:B------:R-:W-:Y:S01]  /*f540*/  FSETP.GTU.FTZ.AND P3, PT, R66, R35, PT ;  /* 0x000000234200720b */ /* 0x000fe20003f7c000 */
[----:B------:R-:W-:-:S03]  /*f550*/  @P1 IMAD.U32 R66, R65, 0x10000, RZ ;  /* 0x0001000041421824 */ /* 0x000fc600078e00ff */
        /* <DEDUP_REMOVED lines=14> */
.L_x_2361:
        /* <DEDUP_REMOVED lines=13> */
.L_x_2363:
[----:B------:R-:W-:Y:S05]  /*f710*/  BSYNC.RECONVERGENT B1 ;  /* 0x0000000000017941 */ /* 0x000fea0003800200 */
.L_x_2362:
        /* <DEDUP_REMOVED lines=39> */
[----:B------:R-:W-:Y:S02]  /*f990*/  IMAD.MOV.U32 R67, RZ, RZ, R78 ;  /* 0x000000ffff437224 */ /* 0x000fe400078e004e */
[----:B------:R-:W-:Y:S02]  /*f9a0*/  IMAD.MOV.U32 R78, RZ, RZ, R66 ;  /* 0x000000ffff4e7224 */ /* 0x000fe400078e0042 */
[----:B------:R-:W-:-:S07]  /*f9b0*/  IMAD.MOV.U32 R68, RZ, RZ, RZ ;  /* 0x000000ffff447224 */ /* 0x000fce00078e00ff */
.L_x_2360:
[----:B------:R-:W-:Y:S05]  /*f9c0*/  BSYNC.RECONVERGENT B0 ;  /* 0x0000000000007941 */ /* 0x000fea0003800200 */
.L_x_2359:
        /* <DEDUP_REMOVED lines=24> */
.L_x_2366:
        /* <DEDUP_REMOVED lines=13> */
.L_x_2368:
[----:B------:R-:W-:Y:S05]  /*fc20*/  BSYNC.RECONVERGENT B1 ;  /* 0x0000000000017941 */ /* 0x000fea0003800200 */
.L_x_2367:
        /* <DEDUP_REMOVED lines=42> */
.L_x_2365:
[----:B------:R-:W-:Y:S05]  /*fed0*/  BSYNC.RECONVERGENT B0 ;  /* 0x0000000000007941 */ /* 0x000fea0003800200 */
.L_x_2364:
        /* <DEDUP_REMOVED lines=24> */
.L_x_2371:
        /* <DEDUP_REMOVED lines=13> */
.L_x_2373:
[----:B------:R-:W-:Y:S05]  /*10130*/  BSYNC.RECONVERGENT B1 ;  /* 0x0000000000017941 */ /* 0x000fea0003800200 */
.L_x_2372:
        /* <DEDUP_REMOVED lines=42> */
.L_x_2370:
[----:B------:R-:W-:Y:S05]  /*103e0*/  BSYNC.RECONVERGENT B0 ;  /* 0x0000000000007941 */ /* 0x000fea0003800200 */
.L_x_2369:
        /* <DEDUP_REMOVED lines=24> */
.L_x_2376:
        /* <DEDUP_REMOVED lines=13> */
.L_x_2378:
[----:B------:R-:W-:Y:S05]  /*10640*/  BSYNC.RECONVERGENT B1 ;  /* 0x0000000000017941 */ /* 0x000fea0003800200 */
.L_x_2377:
        /* <DEDUP_REMOVED lines=42> */
.L_x_2375:
[----:B------:R-:W-:Y:S05]  /*108f0*/  BSYNC.RECONVERGENT B0 ;  /* 0x0000000000007941 */ /* 0x000fea0003800200 */
.L_x_2374:
        /* <DEDUP_REMOVED lines=14> */
[----:B------:R-:W-:-:S07]  /*109e0*/  PRMT R55, R55, 0x5410, R73 ;  /* 0x0000541037377816 */ /* 0x000fce0000000049 */
.L_x_2338:
[----:B------:R-:W-:Y:S01]  /*109f0*/  SEL R75, RZ, 0x1000000, !P5 ;  /* 0x01000000ff4b7807 */ /* 0x000fe20006800000 */
[----:B------:R-:W0:Y:S01]  /*10a00*/  @P0 LDC.64 R70, c[0x0][0x398] ;  /* 0x0000e600ff460b82 */ /* 0x000e220000000a00 */
[----:B------:R-:W-:Y:S01]  /*10a10*/  SEL R74, RZ, 0x10000, !P4 ;  /* 0x00010000ff4a7807 */ /* 0x000fe20006000000 */
[----:B------:R-:W-:Y:S01]  /*10a20*/  VIADD R109, R11, 0x40 ;  /* 0x000000400b6d7836 */ /* 0x000fe20000000000 */
        /* <DEDUP_REMOVED lines=13> */
[C---:B0-----:R-:W-:Y:S01]  /*10b00*/  @P0 IMAD.WIDE.U32 R70, R109.reuse, 0x10, R70 ;  /* 0x000000106d460825 */ /* 0x041fe200078e0046 */
[----:B------:R-:W-:Y:S01]  /*10b10*/  SEL R77, RZ, 0x1, !P6 ;  /* 0x00000001ff4d7807 */ /* 0x000fe20007000000 */
[----:B------:R0:W-:Y:S02]  /*10b20*/  STG.E.128 desc[UR8][R74.64], R52 ;  /* 0x000000344a007986 */ /* 0x0001e4000c101d08 */
[----:B-1----:R-:W-:Y:S01]  /*10b30*/  @P1 IMAD.WIDE.U32 R72, R109, 0x10, R72 ;  /* 0x000000106d481825 */ /* 0x002fe200078e0048 */
[----:B0-----:R-:W-:-:S03]  /*10b40*/  LOP3.LUT R55, R81, R80, RZ, 0xfc, !PT ;  /* 0x0000005051377212 */ /* 0x001fc600078efcff */
[----:B------:R-:W-:Y:S01]  /*10b50*/  IMAD.WIDE.U32 R74, R110, 0x8, R100 ;  /* 0x000000086e4a7825 */ /* 0x000fe200078e0064 */
[----:B------:R-:W-:-:S03]  /*10b60*/  LOP3.LUT R54, R76, R77, RZ, 0xfc, !PT ;  /* 0x0000004d4c367212 */ /* 0x000fc600078efcff */
[----:B------:R-:W-:Y:S02]  /*10b70*/  IMAD.WIDE.U32 R52, R109, 0x10, R148 ;  /* 0x000000106d347825 */ /* 0x000fe400078e0094 */
        /* <DEDUP_REMOVED lines=10> */
[----:B------:R-:W-:Y:S02]  /*10c20*/  LOP3.LUT R76, R7, 0xff, RZ, 0xc0, !PT ;  /* 0x000000ff074c7812 */ /* 0x000fe400078ec0ff */
[----:B------:R-:W-:Y:S01]  /*10c30*/  LOP3.LUT R83, R54, 0xff00, R75, 0xf8, !PT ;  /* 0x0000ff0036537812 */ /* 0x000fe200078ef84b */
[----:B------:R-:W-:-:S03]  /*10c40*/  IMAD.WIDE.U32 R54, R55, 0x1000000, RZ ;  /* 0x0100000037367825 */ /* 0x000fc600078e00ff */
[----:B------:R-:W-:Y:S01]  /*10c50*/  LOP3.LUT R83, R83, 0xff, R4, 0xf8, !PT ;  /* 0x000000ff53537812 */ /* 0x000fe200078ef804 */
[----:B------:R-:W-:-:S04]  /*10c60*/  IMAD.WIDE.U32 R74, R74, 0x10000, RZ ;  /* 0x000100004a4a7825 */ /* 0x000fc800078e00ff */
[----:B------:R-:W-:Y:S01]  /*10c70*/  IMAD.WIDE.U32 R76, R76, 0x100, RZ ;  /* 0x000001004c4c7825 */ /* 0x000fe200078e00ff */
[----:B------:R-:W-:Y:S02]  /*10c80*/  LOP3.LUT R83, R75, R83, R55, 0xfe, !PT ;  /* 0x000000534b537212 */ /* 0x000fe400078efe37 */
[----:B------:R-:W-:Y:S01]  /*10c90*/  LOP3.LUT R85, R76, R54, R74, 0xfe, !PT ;  /* 0x000000364c557212 */ /* 0x000fe200078efe4a */
[----:B0-----:R-:W-:Y:S01]  /*10ca0*/  IMAD.WIDE.U32 R74, R110, 0x8, R80 ;  /* 0x000000086e4a7825 */ /* 0x001fe200078e0050 */
[----:B------:R-:W-:Y:S02]  /*10cb0*/  LOP3.LUT R55, R83, R77, RZ, 0xfc, !PT ;  /* 0x0000004d53377212 */ /* 0x000fe400078efcff */
[----:B------:R-:W-:-:S05]  /*10cc0*/  LOP3.LUT R54, R85, 0xff, R8, 0xf8, !PT ;  /* 0x000000ff55367812 */ /* 0x000fca00078ef808 */
[----:B------:R1:W-:Y:S02]  /*10cd0*/  STG.E.64 desc[UR8][R74.64], R54 ;  /* 0x000000364a007986 */ /* 0x0003e4000c101b08 */
.L_x_2379:
[----:B------:R2:W5:Y:S04]  /*10ce0*/  @P0 LDG.E.128 R36, desc[UR8][R70.64] ;  /* 0x0000000846240981 */ /* 0x000568000c1e1d00 */
[----:B------:R2:W5:Y:S04]  /*10cf0*/  @P1 LDG.E.128 R40, desc[UR8][R72.64] ;  /* 0x0000000848281981 */ /* 0x000568000c1e1d00 */
[----:B01----:R-:W5:Y:S01]  /*10d00*/  LDG.E.128 R52, desc[UR8][R52.64] ;  /* 0x0000000834347981 */ /* 0x003f62000c1e1d00 */
        /* <DEDUP_REMOVED lines=17> */
.L_x_2383:
        /* <DEDUP_REMOVED lines=13> */
.L_x_2385:
[----:B------:R-:W-:Y:S05]  /*10ef0*/  BSYNC.RECONVERGENT B1 ;  /* 0x0000000000017941 */ /* 0x000fea0003800200 */
.L_x_2384:
[----:B------:R-:W-:Y:S01]  /*10f00*/  IMAD.WIDE.U32 R4, R16, -0x326172a9, RZ ;  /* 0xcd9e8d5710047825 */ /* 0x000fe200078e00ff */
[----:B------:R-:W-:-:S03]  /*10f10*/  LOP3.LUT R6, R12, UR7, R3, 0x96, !PT ;  /* 0x000000070c067c12 */ /* 0x000fc6000f8e9603 */
[----:B------:R-:W-:Y:S01]  /*10f20*/  IMAD.MOV.U32 R0, RZ, RZ, R78 ;  /* 0x000000ffff007224 */ /* 0x000fe200078e004e */
[----:B--2---:R-:W-:Y:S01]  /*10f30*/  LOP3.LUT R70, R15, UR6, R5, 0x96, !PT ;  /* 0x000000060f467c12 */ /* 0x004fe2000f8e9605 */
        /* <DEDUP_REMOVED lines=36> */
[----:B------:R-:W-:-:S07]  /*11180*/  HFMA2 R2, -RZ, RZ, 0, 0 ;  /* 0x00000000ff027431 */ /* 0x000fce00000001ff */
.L_x_2382:
[----:B------:R-:W-:Y:S05]  /*11190*/  BSYNC.RECONVERGENT B0 ;  /* 0x0000000000007941 */ /* 0x000fea0003800200 */
.L_x_2381:
        /* <DEDUP_REMOVED lines=23> */
.L_x_2388:
        /* <DEDUP_REMOVED lines=13> */
.L_x_2390:
[----:B------:R-:W-:Y:S05]  /*113e0*/  BSYNC.RECONVERGENT B1 ;  /* 0x0000000000017941 */ /* 0x000fea0003800200 */
.L_x_2389:
[----:B------:R-:W-:Y:S01]  /*113f0*/  IMAD.WIDE.U32 R6, R16, -0x326172a9, RZ ;  /* 0xcd9e8d5710067825 */ /* 0x000fe200078e00ff */
[----:B------:R-:W-:-:S04]  /*11400*/  LOP3.LUT R2, R12, UR7, R5, 0x96, !PT ;  /* 0x000000070c027c12 */ /* 0x000fc8000f8e9605 */
        /* <DEDUP_REMOVED lines=40> */
.L_x_2387:
[----:B------:R-:W-:Y:S05]  /*11690*/  BSYNC.RECONVERGENT B0 ;  /* 0x0000000000007941 */ /* 0x000fea0003800200 */
.L_x_2386:
[----:B------:R-:W-:Y:S01]  /*116a0*/  I2FP.F32.U32 R2, R4 ;  /* 0x0000000400027245 */ /* 0x000fe20000201000 */
[----:B------:R-:W-:Y:S01]  /*116b0*/  @P1 IMAD.U32 R5, R40, 0x10000, RZ ;  /* 0x0001000028051824 */ /* 0x000fe200078e00ff */
[----:B------:R-:W-:Y:S01]  /*116c0*/  SHF.L.U32 R3, R36, 0x10, RZ ;  /* 0x0000001024037819 */ /* 0x000fe200000006ff */
[----:B------:R-:W-:Y:S01]  /*116d0*/  BSSY.RECONVERGENT B0, `(.L_x_2391) ;  /* 0x000004e000007945 */ /* 0x000fe20003800200 */
[----:B------:R-:W-:Y:S01]  /*116e0*/  ISETP.NE.AND P3, PT, R6, 0x1, PT ;  /* 0x000000010600780c */ /* 0x000fe20003f65270 */
[----:B------:R-:W-:Y:S01]  /*116f0*/  FFMA.FTZ R2, R2, R115, 1.1641532182693481445e-10 ;  /* 0x2f00000002027423 */ /* 0x000fe20000010073 */
[----:B------:R-:W-:Y:S02]  /*11700*/  HFMA2 R4, -RZ, RZ, 0, 1.1920928955078125e-07 ;  /* 0x00000002ff047431 */ /* 0x000fe400000001ff */
[----:B------:R-:W-:Y:S02]  /*11710*/  FMUL.FTZ R3, R3, R34 ;  /* 0x0000002203037220 */ /* 0x000fe40000410000 */
[----:B------:R-:W-:-:S04]  /*11720*/  FSETP.GTU.FTZ.AND P2, PT, R2, R35, PT ;  /* 0x000000230200720b */ /* 0x000fc80003f5c000 */
[----:B------:R-:W-:-:S05]  /*11730*/  FSEL R3, R3, RZ, !P2 ;  /* 0x000000ff03037208 */ /* 0x000fca0005000000 */
[----:B------:R-:W-:Y:S01]  /*11740*/  FADD.FTZ R8, R8, R3 ;  /* 0x0000000308087221 */ /* 0x000fe20000010000 */
[----:B------:R-:W-:-:S03]  /*11750*/  IMAD.MOV.U32 R3, RZ, RZ, R98 ;  /* 0x000000ffff037224 */ /* 0x000fc600078e0062 */
[--C-:B--2---:R-:W-:Y:S01]  /*11760*/  @P1 FADD.FTZ R70, R5, R8.reuse ;  /* 0x0000000805461221 */ /* 0x104fe20000010000 */
        /* <DEDUP_REMOVED lines=12> */
.L_x_2393:
        /* <DEDUP_REMOVED lines=13> */
.L_x_2395:
[----:B------:R-:W-:Y:S05]  /*11900*/  BSYNC.RECONVERGENT B1 ;  /* 0x0000000000017941 */ /* 0x000fea0003800200 */
.L_x_2394:
        /* <DEDUP_REMOVED lines=39> */
[----:B------:R-:W-:Y:S02]  /*11b80*/  HFMA2 R4, -RZ, RZ, 0, 0 ;  /* 0x00000000ff047431 */ /* 0x000fe400000001ff */
[----:B------:R-:W-:Y:S02]  /*11b90*/  IMAD.MOV.U32 R3, RZ, RZ, R86 ;  /* 0x000000ffff037224 */ /* 0x000fe400078e0056 */
[----:B------:R-:W-:-:S07]  /*11ba0*/  IMAD.MOV.U32 R86, RZ, RZ, R2 ;  /* 0x000000ffff567224 */ /* 0x000fce00078e0002 */
.L_x_2392:
[----:B------:R-:W-:Y:S05]  /*11bb0*/  BSYNC.RECONVERGENT B0 ;  /* 0x0000000000007941 */ /* 0x000fea0003800200 */
.L_x_2391:
        /* <DEDUP_REMOVED lines=22> */
.L_x_2398:
        /* <DEDUP_REMOVED lines=13> */
.L_x_2400:
[----:B------:R-:W-:Y:S05]  /*11df0*/  BSYNC.RECONVERGENT B1 ;  /* 0x0000000000017941 */ /* 0x000fea0003800200 */
.L_x_2399:
        /* <DEDUP_REMOVED lines=42> */
.L_x_2397:
[----:B------:R-:W-:Y:S05]  /*120a0*/  BSYNC.RECONVERGENT B0 ;  /* 0x0000000000007941 */ /* 0x000fea0003800200 */
.L_x_2396:
[----:B------:R-:W-:Y:S01]  /*120b0*/  I2FP.F32.U32 R2, R3 ;  /* 0x0000000300027245 */ /* 0x000fe20000201000 */
[----:B------:R-:W-:Y:S01]  /*120c0*/  BSSY.RECONVERGENT B0, `(.L_x_2401) ;  /* 0x0000052000007945 */ /* 0x000fe20003800200 */
[----:B------:R-:W-:Y:S02]  /*120d0*/  PRMT R3, R36, 0x7632, R3 ;  /* 0x0000763224037816 */ /* 0x000fe40000000003 */
[----:B------:R-:W-:Y:S01]  /*120e0*/  ISETP.NE.AND P3, PT, R5, 0x1, PT ;  /* 0x000000010500780c */ /* 0x000fe20003f65270 */
[----:B------:R-:W-:Y:S01]  /*120f0*/  FFMA.FTZ R2, R2, R115, 1.1641532182693481445e-10 ;  /* 0x2f00000002027423 */ /* 0x000fe20000010073 */
[----:B------:R-:W-:-:S04]  /*12100*/  SHF.L.U32 R3, R3, 0x10, RZ ;  /* 0x0000001003037819 */ /* 0x000fc800000006ff */
[----:B------:R-:W-:Y:S01]  /*12110*/  FSETP.GTU.FTZ.AND P2, PT, R2, R35, PT ;  /* 0x000000230200720b */ /* 0x000fe20003f5c000 */
[----:B------:R-:W-:Y:S01]  /*12120*/  FMUL.FTZ R3, R3, R34 ;  /* 0x0000002203037220 */ /* 0x000fe20000410000 */
[----:B------:R-:W-:Y:S02]  /*12130*/  @P1 PRMT R2, R40, 0x7632, R2 ;  /* 0x0000763228021816 */ /* 0x000fe40000000002 */
[----:B------:R-:W-:Y:S02]  /*12140*/  SEL R7, RZ, 0x1, P2 ;  /* 0x00000001ff077807 */ /* 0x000fe40001000000 */
[----:B------:R-:W-:Y:S01]  /*12150*/  FSEL R3, R3, RZ, !P2 ;  /* 0x000000ff03037208 */ /* 0x000fe20005000000 */
[----:B------:R-:W-:Y:S02]  /*12160*/  @P1 IMAD.U32 R71, R2, 0x10000, RZ ;  /* 0x0001000002471824 */ /* 0x000fe400078e00ff */
[----:B------:R-:W-:Y:S02]  /*12170*/  HFMA2 R2, -RZ, RZ, 0, 1.1920928955078125e-07 ;  /* 0x00000002ff027431 */ /* 0x000fe400000001ff */
        /* <DEDUP_REMOVED lines=14> */
.L_x_2403:
        /* <DEDUP_REMOVED lines=13> */
.L_x_2405:
[----:B------:R-:W-:Y:S05]  /*12330*/  BSYNC.RECONVERGENT B1 ;  /* 0x0000000000017941 */ /* 0x000fea0003800200 */
.L_x_2404:
        /* <DEDUP_REMOVED lines=39> */
[----:B------:R-:W-:Y:S02]  /*125b0*/  IMAD.MOV.U32 R86, RZ, RZ, R2 ;  /* 0x000000ffff567224 */ /* 0x000fe400078e0002 */
[----:B------:R-:W-:Y:S01]  /*125c0*/  HFMA2 R2, -RZ, RZ, 0, 0 ;  /* 0x00000000ff027431 */ /* 0x000fe200000001ff */
[----:B------:R-:W-:-:S07]  /*125d0*/  LOP3.LUT R91, R19, R4, R3, 0x96, !PT ;  /* 0x00000004135b7212 */ /* 0x000fce00078e9603 */
.L_x_2402:
[----:B------:R-:W-:Y:S05]  /*125e0*/  BSYNC.RECONVERGENT B0 ;  /* 0x0000000000007941 */ /* 0x000fea0003800200 */
.L_x_2401:
[----:B------:R-:W-:Y:S01]  /*125f0*/  I2FP.F32.U32 R0, R0 ;  /* 0x0000000000007245 */ /* 0x000fe20000201000 */
[----:B------:R-:W-:Y:S01]  /*12600*/  IMAD.U32 R3, R53, 0x10000, RZ ;  /* 0x0001000035037824 */ /* 0x000fe200078e00ff */
[----:B------:R-:W-:Y:S01]  /*12610*/  ISETP.NE.AND P3, PT, R2, 0x1, PT ;  /* 0x000000010200780c */ /* 0x000fe20003f65270 */
[----:B------:R-:W-:Y:S01]  /*12620*/  BSSY.RECONVERGENT B0, `(.L_x_2406) ;  /* 0x000004c000007945 */ /* 0x000fe20003800200 */
[----:B------:R-:W-:Y:S01]  /*12630*/  LOP3.LUT R9, R9, 0xfffffffb, RZ, 0xc0, !PT ;  /* 0xfffffffb09097812 */ /* 0x000fe200078ec0ff */
[----:B------:R-:W-:Y:S01]  /*12640*/  FFMA.FTZ R0, R0, R115, 1.1641532182693481445e-10 ;  /* 0x2f00000000007423 */ /* 0x000fe20000010073 */
[----:B------:R-:W-:Y:S01]  /*12650*/  PRMT R53, R53, 0x7632, R53 ;  /* 0x0000763235357816 */ /* 0x000fe20000000035 */
[----:B------:R-:W-:-:S03]  /*12660*/  IMAD.MOV.U32 R4, RZ, RZ, 0x2 ;  /* 0x00000002ff047424 */ /* 0x000fc600078e00ff */
[----:B------:R-:W-:Y:S01]  /*12670*/  FSETP.GTU.FTZ.AND P2, PT, R0, R35, PT ;  /* 0x000000230000720b */ /* 0x000fe20003f5c000 */
[----:B------:R-:W-:Y:S01]  /*12680*/  FMUL.FTZ R0, R3, R34 ;  /* 0x0000002203007220 */ /* 0x000fe20000410000 */
        /* <DEDUP_REMOVED lines=13> */
.L_x_2408:
        /* <DEDUP_REMOVED lines=13> */
.L_x_2410:
[----:B------:R-:W-:Y:S05]  /*12830*/  BSYNC.RECONVERGENT B1 ;  /* 0x0000000000017941 */ /* 0x000fea0003800200 */
.L_x_2409:
        /* <DEDUP_REMOVED lines=42> */
.L_x_2407:
[----:B------:R-:W-:Y:S05]  /*12ae0*/  BSYNC.RECONVERGENT B0 ;  /* 0x0000000000007941 */ /* 0x000fea0003800200 */
.L_x_2406:
[----:B------:R-:W-:Y:S01]  /*12af0*/  I2FP.F32.U32 R2, R3 ;  /* 0x0000000300027245 */ /* 0x000fe20000201000 */
[----:B------:R-:W-:Y:S01]  /*12b00*/  @P1 IMAD.U32 R5, R41, 0x10000, RZ ;  /* 0x0001000029051824 */ /* 0x000fe200078e00ff */
[----:B------:R-:W-:Y:S01]  /*12b10*/  SHF.L.U32 R3, R37, 0x10, RZ ;  /* 0x0000001025037819 */ /* 0x000fe200000006ff */
[----:B------:R-:W-:Y:S01]  /*12b20*/  BSSY.RECONVERGENT B0, `(.L_x_2411) ;  /* 0x000004e000007945 */ /* 0x000fe20003800200 */
[----:B------:R-:W-:Y:S01]  /*12b30*/  ISETP.NE.AND P3, PT, R4, 0x1, PT ;  /* 0x000000010400780c */ /* 0x000fe20003f65270 */
[----:B------:R-:W-:Y:S02]  /*12b40*/  FFMA.FTZ R2, R2, R115, 1.1641532182693481445e-10 ;  /* 0x2f00000002027423 */ /* 0x000fe40000010073 */
[----:B------:R-:W-:-:S03]  /*12b50*/  FMUL.FTZ R3, R3, R34 ;  /* 0x0000002203037220 */ /* 0x000fc60000410000 */
[----:B------:R-:W-:-:S04]  /*12b60*/  FSETP.GTU.FTZ.AND P2, PT, R2, R35, PT ;  /* 0x000000230200720b */ /* 0x000fc80003f5c000 */
[----:B------:R-:W-:Y:S02]  /*12b70*/  FSEL R3, R3, RZ, !P2 ;  /* 0x000000ff03037208 */ /* 0x000fe40005000000 */
[----:B------:R-:W-:-:S03]  /*12b80*/  SEL R6, RZ, 0x1, P2 ;  /* 0x00000001ff067807 */ /* 0x000fc60001000000 */
[----:B------:R-:W-:Y:S01]  /*12b90*/  FADD.FTZ R0, R0, R3 ;  /* 0x0000000300007221 */ /* 0x000fe20000010000 */
[----:B------:R-:W-:-:S03]  /*12ba0*/  IMAD.MOV.U32 R3, RZ, RZ, R98 ;  /* 0x000000ffff037224 */ /* 0x000fc600078e0062 */
[--C-:B------:R-:W-:Y:S01]  /*12bb0*/  @P1 FADD.FTZ R72, R5, R0.reuse ;  /* 0x0000000005481221 */ /* 0x100fe20000010000 */
[----:B------:R-:W-:Y:S02]  /*12bc0*/  @!P1 IMAD.MOV.U32 R72, RZ, RZ, R0 ;  /* 0x000000ffff489224 */ /* 0x000fe400078e0000 */
[----:B------:R-:W-:-:S03]  /*12bd0*/  HFMA2 R5, -RZ, RZ, 0, 1.1920928955078125e-07 ;  /* 0x00000002ff057431 */ /* 0x000fc600000001ff */
        /* <DEDUP_REMOVED lines=10> */
.L_x_2413:
        /* <DEDUP_REMOVED lines=13> */
.L_x_2415:
[----:B------:R-:W-:Y:S05]  /*12d50*/  BSYNC.RECONVERGENT B1 ;  /* 0x0000000000017941 */ /* 0x000fea0003800200 */
.L_x_2414:
        /* <DEDUP_REMOVED lines=34> */
[----:B------:R-:W-:Y:S01]  /*12f80*/  HFMA2 R5, -RZ, RZ, 0, 0 ;  /* 0x00000000ff057431 */ /* 0x000fe200000001ff */
[----:B------:R-:W-:Y:S01]  /*12f90*/  LOP3.LUT R2, R22, R2, R75, 0x96, !PT ;  /* 0x0000000216027212 */ /* 0x000fe200078e964b */
[----:B------:R-:W-:-:S04]  /*12fa0*/  IMAD.WIDE.U32 R98, R98, -0x326172a9, RZ ;  /* 0xcd9e8d5762627825 */ /* 0x000fc800078e00ff */
[----:B------:R-:W-:Y:S01]  /*12fb0*/  IMAD.WIDE.U32 R2, R2, -0x2daee0ad, RZ ;  /* 0xd2511f5302027825 */ /* 0x000fe200078e00ff */
[----:B------:R-:W-:-:S04]  /*12fc0*/  LOP3.LUT R95, R74, UR13, R99, 0x96, !PT ;  /* 0x0000000d4a5f7c12 */ /* 0x000fc8000f8e9663 */
[----:B------:R-:W-:Y:S01]  /*12fd0*/  LOP3.LUT R91, R19, R4, R3, 0x96, !PT ;  /* 0x00000004135b7212 */ /* 0x000fe200078e9603 */
[----:B------:R-:W-:Y:S02]  /*12fe0*/  IMAD.MOV.U32 R3, RZ, RZ, R86 ;  /* 0x000000ffff037224 */ /* 0x000fe400078e0056 */
[----:B------:R-:W-:-:S07]  /*12ff0*/  IMAD.MOV.U32 R86, RZ, RZ, R2 ;  /* 0x000000ffff567224 */ /* 0x000fce00078e0002 */
.L_x_2412:
[----:B------:R-:W-:Y:S05]  /*13000*/  BSYNC.RECONVERGENT B0 ;  /* 0x0000000000007941 */ /* 0x000fea0003800200 */
.L_x_2411:
        /* <DEDUP_REMOVED lines=22> */
.L_x_2418:
        /* <DEDUP_REMOVED lines=13> */
.L_x_2420:
[----:B------:R-:W-:Y:S05]  /*13240*/  BSYNC.RECONVERGENT B1 ;  /* 0x0000000000017941 */ /* 0x000fea0003800200 */
.L_x_2419:
        /* <DEDUP_REMOVED lines=42> */
.L_x_2417:
[----:B------:R-:W-:Y:S05]  /*134f0*/  BSYNC.RECONVERGENT B0 ;  /* 0x0000000000007941 */ /* 0x000fea0003800200 */
.L_x_2416:
[----:B------:R-:W-:Y:S01]  /*13500*/  I2FP.F32.U32 R2, R3 ;  /* 0x0000000300027245 */ /* 0x000fe20000201000 */
[----:B------:R-:W-:Y:S01]  /*13510*/  BSSY.RECONVERGENT B0, `(.L_x_2421) ;  /* 0x0000052000007945 */ /* 0x000fe20003800200 */
[----:B------:R-:W-:Y:S01]  /*13520*/  PRMT R3, R37, 0x7632, R3 ;  /* 0x0000763225037816 */ /* 0x000fe20000000003 */
[----:B------:R-:W-:Y:S02]  /*13530*/  HFMA2 R76, -RZ, RZ, 0, 1.1920928955078125e-07 ;  /* 0x00000002ff4c7431 */ /* 0x000fe400000001ff */
[----:B------:R-:W-:Y:S01]  /*13540*/  FFMA.FTZ R2, R2, R115, 1.1641532182693481445e-10 ;  /* 0x2f00000002027423 */ /* 0x000fe20000010073 */
[----:B------:R-:W-:-:S04]  /*13550*/  SHF.L.U32 R3, R3, 0x10, RZ ;  /* 0x0000001003037819 */ /* 0x000fc800000006ff */
[----:B------:R-:W-:Y:S01]  /*13560*/  FSETP.GTU.FTZ.AND P2, PT, R2, R35, PT ;  /* 0x000000230200720b */ /* 0x000fe20003f5c000 */
[----:B------:R-:W-:Y:S01]  /*13570*/  FMUL.FTZ R3, R3, R34 ;  /* 0x0000002203037220 */ /* 0x000fe20000410000 */
[----:B------:R-:W-:Y:S02]  /*13580*/  @P1 PRMT R2, R41, 0x7632, R2 ;  /* 0x0000763229021816 */ /* 0x000fe40000000002 */
[----:B------:R-:W-:Y:S02]  /*13590*/  SEL R5, RZ, 0x1, P2 ;  /* 0x00000001ff057807 */ /* 0x000fe40001000000 */
[----:B------:R-:W-:Y:S01]  /*135a0*/  FSEL R4, R3, RZ, !P2 ;  /* 0x000000ff03047208 */ /* 0x000fe20005000000 */
[----:B------:R-:W-:Y:S01]  /*135b0*/  @P1 IMAD.U32 R2, R2, 0x10000, RZ ;  /* 0x0001000002021824 */ /* 0x000fe200078e00ff */
[----:B------:R-:W-:Y:S01]  /*135c0*/  ISETP.NE.AND P2, PT, R74, 0x1, PT ;  /* 0x000000014a00780c */ /* 0x000fe20003f45270 */
[----:B------:R-:W-:Y:S02]  /*135d0*/  IMAD.MOV.U32 R3, RZ, RZ, R98 ;  /* 0x000000ffff037224 */ /* 0x000fe400078e0062 */
[----:B------:R-:W-:-:S04]  /*135e0*/  FADD.FTZ R53, R53, R4 ;  /* 0x0000000435357221 */ /* 0x000fc80000010000 */
[----:B------:R-:W-:Y:S01]  /*135f0*/  @P1 FADD.FTZ R73, R53, R2 ;  /* 0x0000000235491221 */ /* 0x000fe20000010000 */
[----:B------:R-:W-:-:S05]  /*13600*/  @!P1 IMAD.MOV.U32 R73, RZ, RZ, R53 ;  /* 0x000000ffff499224 */ /* 0x000fca00078e0035 */
        /* <DEDUP_REMOVED lines=10> */
.L_x_2423:
        /* <DEDUP_REMOVED lines=13> */
.L_x_2425:
[----:B------:R-:W-:Y:S05]  /*13780*/  BSYNC.RECONVERGENT B1 ;  /* 0x0000000000017941 */ /* 0x000fea0003800200 */
.L_x_2424:
        /* <DEDUP_REMOVED lines=38> */
[----:B------:R-:W-:Y:S01]  /*139f0*/  HFMA2 R76, -RZ, RZ, 0, 0 ;  /* 0x00000000ff4c7431 */ /* 0x000fe200000001ff */
[----:B------:R-:W-:Y:S01]  /*13a00*/  LOP3.LUT R91, R19, R74, R3, 0x96, !PT ;  /* 0x0000004a135b7212 */ /* 0x000fe200078e9603 */
[----:B------:R-:W-:Y:S02]  /*13a10*/  IMAD.MOV.U32 R3, RZ, RZ, R86 ;  /* 0x000000ffff037224 */ /* 0x000fe400078e0056 */
[----:B------:R-:W-:-:S07]  /*13a20*/  IMAD.MOV.U32 R86, RZ, RZ, R2 ;  /* 0x000000ffff567224 */ /* 0x000fce00078e0002 */
.L_x_2422:
[----:B------:R-:W-:Y:S05]  /*13a30*/  BSYNC.RECONVERGENT B0 ;  /* 0x0000000000007941 */ /* 0x000fea0003800200 */
.L_x_2421:
        /* <DEDUP_REMOVED lines=21> */
.L_x_2428:
        /* <DEDUP_REMOVED lines=13> */
.L_x_2430:
[----:B------:R-:W-:Y:S05]  /*13c60*/  BSYNC.RECONVERGENT B1 ;  /* 0x0000000000017941 */ /* 0x000fea0003800200 */
.L_x_2429:
        /* <DEDUP_REMOVED lines=42> */
.L_x_2427:
[----:B------:R-:W-:Y:S05]  /*13f10*/  BSYNC.RECONVERGENT B0 ;  /* 0x0000000000007941 */ /* 0x000fea0003800200 */
.L_x_2426:
        /* <DEDUP_REMOVED lines=26> */
.L_x_2433:
        /* <DEDUP_REMOVED lines=13> */
.L_x_2435:
[----:B------:R-:W-:Y:S05]  /*14190*/  BSYNC.RECONVERGENT B1 ;  /* 0x0000000000017941 */ /* 0x000fea0003800200 */
.L_x_2434:
        /* <DEDUP_REMOVED lines=42> */
.L_x_2432:
[----:B------:R-:W-:Y:S05]  /*14440*/  BSYNC.RECONVERGENT B0 ;  /* 0x0000000000007941 */ /* 0x000fea0003800200 */
.L_x_2431:
        /* <DEDUP_REMOVED lines=20> */
.L_x_2438:
        /* <DEDUP_REMOVED lines=13> */
.L_x_2440:
[----:B------:R-:W-:Y:S05]  /*14660*/  BSYNC.RECONVERGENT B1 ;  /* 0x0000000000017941 */ /* 0x000fea0003800200 */
.L_x_2439:
        /* <DEDUP_REMOVED lines=42> */
.L_x_2437:
[----:B------:R-:W-:Y:S05]  /*14910*/  BSYNC.RECONVERGENT B0 ;  /* 0x0000000000007941 */ /* 0x000fea0003800200 */
.L_x_2436:
[----:B------:R-:W-:Y:S01]  /*14920*/  I2FP.F32.U32 R2, R3 ;  /* 0x0000000300027245 */ /* 0x000fe20000201000 */
[----:B------:R-:W-:Y:S01]  /*14930*/  BSSY.RECONVERGENT B0, `(.L_x_2441) ;  /* 0x0000052000007945 */ /* 0x000fe20003800200 */
[----:B------:R-:W-:-:S03]  /*14940*/  PRMT R3, R38, 0x7632, R3 ;  /* 0x0000763226037816 */ /* 0x000fc60000000003 */
[----:B------:R-:W-:Y:S01]  /*14950*/  FFMA.FTZ R2, R2, R115, 1.1641532182693481445e-10 ;  /* 0x2f00000002027423 */ /* 0x000fe20000010073 */
[----:B------:R-:W-:-:S04]  /*14960*/  SHF.L.U32 R3, R3, 0x10, RZ ;  /* 0x0000001003037819 */ /* 0x000fc800000006ff */
[----:B------:R-:W-:Y:S01]  /*14970*/  FSETP.GTU.FTZ.AND P4, PT, R2, R35, PT ;  /* 0x000000230200720b */ /* 0x000fe20003f9c000 */
[----:B------:R-:W-:Y:S01]  /*14980*/  FMUL.FTZ R3, R3, R34 ;  /* 0x0000002203037220 */ /* 0x000fe20000410000 */
[----:B------:R-:W-:-:S04]  /*14990*/  @P1 PRMT R2, R42, 0x7632, R2 ;  /* 0x000076322a021816 */ /* 0x000fc80000000002 */
[----:B------:R-:W-:Y:S01]  /*149a0*/  FSEL R76, R3, RZ, !P4 ;  /* 0x000000ff034c7208 */ /* 0x000fe20006000000 */
[----:B------:R-:W-:Y:S01]  /*149b0*/  @P1 IMAD.U32 R77, R2, 0x10000, RZ ;  /* 0x00010000024d1824 */ /* 0x000fe200078e00ff */
[----:B------:R-:W-:Y:S02]  /*149c0*/  SEL R3, RZ, 0x1, P4 ;  /* 0x00000001ff037807 */ /* 0x000fe40002000000 */
        /* <DEDUP_REMOVED lines=16> */
.L_x_2443:
        /* <DEDUP_REMOVED lines=13> */
.L_x_2445:
[----:B------:R-:W-:Y:S05]  /*14ba0*/  BSYNC.RECONVERGENT B1 ;  /* 0x0000000000017941 */ /* 0x000fea0003800200 */
.L_x_2444:
        /* <DEDUP_REMOVED lines=42> */
.L_x_2442:
[----:B------:R-:W-:Y:S05]  /*14e50*/  BSYNC.RECONVERGENT B0 ;  /* 0x0000000000007941 */ /* 0x000fea0003800200 */
.L_x_2441:
        /* <DEDUP_REMOVED lines=21> */
.L_x_2448:
        /* <DEDUP_REMOVED lines=13> */
.L_x_2450:
[----:B------:R-:W-:Y:S05]  /*15080*/  BSYNC.RECONVERGENT B1 ;  /* 0x0000000000017941 */ /* 0x000fea0003800200 */
.L_x_2449:
        /* <DEDUP_REMOVED lines=42> */
.L_x_2447:
[----:B------:R-:W-:Y:S05]  /*15330*/  BSYNC.RECONVERGENT B0 ;  /* 0x0000000000007941 */ /* 0x000fea0003800200 */
.L_x_2446:
        /* <DEDUP_REMOVED lines=26> */
.L_x_2453:
        /* <DEDUP_REMOVED lines=13> */
.L_x_2455:
[----:B------:R-:W-:Y:S05]  /*155b0*/  BSYNC.RECONVERGENT B1 ;  /* 0x0000000000017941 */ /* 0x000fea0003800200 */
.L_x_2454:
        /* <DEDUP_REMOVED lines=40> */
[----:B------:R-:W-:Y:S01]  /*15840*/  LOP3.LUT R91, R19, R82, R81, 0x96, !PT ;  /* 0x00000052135b7212 */ /* 0x000fe200078e9651 */
[----:B------:R-:W-:Y:S01]  /*15850*/  IMAD.MOV.U32 R81, RZ, RZ, R86 ;  /* 0x000000ffff517224 */ /* 0x000fe200078e0056 */
[----:B------:R-:W-:-:S07]  /*15860*/  MOV R86, R80 ;  /* 0x0000005000567202 */ /* 0x000fce0000000f00 */
.L_x_2452:
[----:B------:R-:W-:Y:S05]  /*15870*/  BSYNC.RECONVERGENT B0 ;  /* 0x0000000000007941 */ /* 0x000fea0003800200 */
.L_x_2451:
        /* <DEDUP_REMOVED lines=20> */
.L_x_2458:
        /* <DEDUP_REMOVED lines=15> */
.L_x_2460:
[----:B------:R-:W-:Y:S05]  /*15ab0*/  BSYNC.RECONVERGENT B1 ;  /* 0x0000000000017941 */ /* 0x000fea0003800200 */
.L_x_2459:
        /* <DEDUP_REMOVED lines=43> */
.L_x_2457:
[----:B------:R-:W-:Y:S05]  /*15d70*/  BSYNC.RECONVERGENT B0 ;  /* 0x0000000000007941 */ /* 0x000fea0003800200 */
.L_x_2456:
        /* <DEDUP_REMOVED lines=20> */
.L_x_2380:
        /* <DEDUP_REMOVED lines=16> */
.L_x_2464:
        /* <DEDUP_REMOVED lines=13> */
.L_x_2466:
[----:B------:R-:W-:Y:S05]  /*16090*/  BSYNC.RECONVERGENT B1 ;  /* 0x0000000000017941 */ /* 0x000fea0003800200 */
.L_x_2465:
        /* <DEDUP_REMOVED lines=40> */
[----:B------:R-:W-:-:S07]  /*16320*/  MOV R70, R78 ;  /* 0x0000004e00467202 */ /* 0x000fce0000000f00 */
.L_x_2463:
[----:B------:R-:W-:Y:S05]  /*16330*/  BSYNC.RECONVERGENT B0 ;  /* 0x0000000000007941 */ /* 0x000fea0003800200 */
.L_x_2462:
[----:B------:R-:W-:Y:S01]  /*16340*/  I2FP.F32.U32 R70, R70 ;  /* 0x0000004600467245 */ /* 0x000fe20000201000 */
[----:B-----5:R-:W-:Y:S01]  /*16350*/  IMAD.U32 R71, R52, 0x10000, RZ ;  /* 0x0001000034477824 */ /* 0x020fe200078e00ff */
[----:B------:R-:W-:Y:S01]  /*16360*/  ISETP.NE.AND P3, PT, R72, 0x1, PT ;  /* 0x000000014800780c */ /* 0x000fe20003f65270 */
[----:B------:R-:W-:Y:S01]  /*16370*/  BSSY.RECONVERGENT B0, `(.L_x_2467) ;  /* 0x000004f000007945 */ /* 0x000fe20003800200 */
[----:B------:R-:W-:Y:S01]  /*16380*/  @P1 SHF.L.U32 R73, R40, 0x10, RZ ;  /* 0x0000001028491819 */ /* 0x000fe200000006ff */
[----:B------:R-:W-:Y:S01]  /*16390*/  FFMA.FTZ R70, R70, R115, 1.1641532182693481445e-10 ;  /* 0x2f00000046467423 */ /* 0x000fe20000010073 */
[----:B------:R-:W-:Y:S01]  /*163a0*/  FMUL.FTZ R71, R71, R34 ;  /* 0x0000002247477220 */ /* 0x000fe20000410000 */
[----:B------:R-:W-:Y:S01]  /*163b0*/  LOP3.LUT R9, R9, 0xffffffef, RZ, 0xc0, !PT ;  /* 0xffffffef09097812 */ /* 0x000fe200078ec0ff */
[----:B------:R-:W-:Y:S01]  /*163c0*/  IMAD.MOV.U32 R74, RZ, RZ, 0x2 ;  /* 0x00000002ff4a7424 */ /* 0x000fe200078e00ff */
        /* <DEDUP_REMOVED lines=17> */
.L_x_2469:
        /* <DEDUP_REMOVED lines=13> */
.L_x_2471:
[----:B------:R-:W-:Y:S05]  /*165b0*/  BSYNC.RECONVERGENT B1 ;  /* 0x0000000000017941 */ /* 0x000fea0003800200 */
.L_x_2470:
        /* <DEDUP_REMOVED lines=42> */
.L_x_2468:
[----:B------:R-:W-:Y:S05]  /*16860*/  BSYNC.RECONVERGENT B0 ;  /* 0x0000000000007941 */ /* 0x000fea0003800200 */
.L_x_2467:
        /* <DEDUP_REMOVED lines=8> */
[----:B------:R-:W-:Y:S01]  /*168f0*/  IMAD.MOV.U32 R76, RZ, RZ, 0x2 ;  /* 0x00000002ff4c7424 */ /* 0x000fe200078e00ff */
[----:B------:R-:W-:Y:S01]  /*16900*/  @P1 SHF.L.U32 R52, R52, 0x10, RZ ;  /* 0x0000001034341819 */ /* 0x000fe200000006ff */
[----:B------:R-:W-:Y:S01]  /*16910*/  IMAD.MOV.U32 R73, RZ, RZ, R98 ;  /* 0x000000ffff497224 */ /* 0x000fe200078e0062 */
[----:B------:R-:W-:-:S04]  /*16920*/  FSETP.GTU.FTZ.AND P2, PT, R72, R35, PT ;  /* 0x000000234800720b */ /* 0x000fc80003f5c000 */
        /* <DEDUP_REMOVED lines=14> */
.L_x_2474:
        /* <DEDUP_REMOVED lines=13> */
.L_x_2476:
[----:B------:R-:W-:Y:S05]  /*16ae0*/  BSYNC.RECONVERGENT B1 ;  /* 0x0000000000017941 */ /* 0x000fea0003800200 */
.L_x_2475:
        /* <DEDUP_REMOVED lines=42> */
.L_x_2473:
[----:B------:R-:W-:Y:S05]  /*16d90*/  BSYNC.RECONVERGENT B0 ;  /* 0x0000000000007941 */ /* 0x000fea0003800200 */
.L_x_2472:
[----:B------:R-:W-:Y:S01]  /*16da0*/  I2FP.F32.U32 R72, R73 ;  /* 0x0000004900487245 */ /* 0x000fe20000201000 */
[----:B------:R-:W-:Y:S01]  /*16db0*/  IMAD.U32 R73, R53, 0x10000, RZ ;  /* 0x0001000035497824 */ /* 0x000fe200078e00ff */
        /* <DEDUP_REMOVED lines=24> */
.L_x_2479:
        /* <DEDUP_REMOVED lines=13> */
.L_x_2481:
[----:B------:R-:W-:Y:S05]  /*17010*/  BSYNC.RECONVERGENT B1 ;  /* 0x0000000000017941 */ /* 0x000fea0003800200 */
.L_x_2480:
        /* <DEDUP_REMOVED lines=42> */
.L_x_2478:
[----:B------:R-:W-:Y:S05]  /*172c0*/  BSYNC.RECONVERGENT B0 ;  /* 0x0000000000007941 */ /* 0x000fea0003800200 */
.L_x_2477:
        /* <DEDUP_REMOVED lines=8> */
[----:B------:R-:W-:Y:S02]  /*17350*/  IMAD.MOV.U32 R76, RZ, RZ, 0x2 ;  /* 0x00000002ff4c7424 */ /* 0x000fe400078e00ff */
[----:B------:R-:W-:Y:S01]  /*17360*/  FSETP.GTU.FTZ.AND P3, PT, R74, R35, PT ;  /* 0x000000234a00720b */ /* 0x000fe20003f7c000 */
[----:B------:R-:W-:Y:S01]  /*17370*/  IMAD.MOV.U32 R75, RZ, RZ, R98 ;  /* 0x000000ffff4b7224 */ /* 0x000fe200078e0062 */
[----:B------:R-:W-:-:S02]  /*17380*/  @P1 SHF.L.U32 R74, R73, 0x10, RZ ;  /* 0x00000010494a1819 */ /* 0x000fc400000006ff */
        /* <DEDUP_REMOVED lines=14> */
.L_x_2484:
        /* <DEDUP_REMOVED lines=13> */
.L_x_2486:
[----:B------:R-:W-:Y:S05]  /*17540*/  BSYNC.RECONVERGENT B1 ;  /* 0x0000000000017941 */ /* 0x000fea0003800200 */
.L_x_2485:
        /* <DEDUP_REMOVED lines=42> */
.L_x_2483:
[----:B------:R-:W-:Y:S05]  /*177f0*/  BSYNC.RECONVERGENT B0 ;  /* 0x0000000000007941 */ /* 0x000fea0003800200 */
.L_x_2482:
        /* <DEDUP_REMOVED lines=24> */
.L_x_2489:
        /* <DEDUP_REMOVED lines=13> */
.L_x_2491:
[----:B------:R-:W-:Y:S05]  /*17a50*/  BSYNC.RECONVERGENT B1 ;  /* 0x0000000000017941 */ /* 0x000fea0003800200 */
.L_x_2490:
        /* <DEDUP_REMOVED lines=42> */
.L_x_2488:
[----:B------:R-:W-:Y:S05]  /*17d00*/  BSYNC.RECONVERGENT B0 ;  /* 0x0000000000007941 */ /* 0x000fea0003800200 */
.L_x_2487:
        /* <DEDUP_REMOVED lines=8> */
[----:B------:R-:W-:Y:S01]  /*17d90*/  @P1 SHF.L.U32 R80, R77, 0x10, RZ ;  /* 0x000000104d501819 */ /* 0x000fe200000006ff */
[----:B------:R-:W-:Y:S01]  /*17da0*/  IMAD.MOV.U32 R77, RZ, RZ, R98 ;  /* 0x000000ffff4d7224 */ /* 0x000fe200078e0062 */
[----:B------:R-:W-:-:S04]  /*17db0*/  FSETP.GTU.FTZ.AND P3, PT, R76, R35, PT ;  /* 0x000000234c00720b */ /* 0x000fc80003f7c000 */
        /* <DEDUP_REMOVED lines=13> */
.L_x_2494:
        /* <DEDUP_REMOVED lines=13> */
.L_x_2496:
[----:B------:R-:W-:Y:S05]  /*17f60*/  BSYNC.RECONVERGENT B1 ;  /* 0x0000000000017941 */ /* 0x000fea0003800200 */
.L_x_2495:
        /* <DEDUP_REMOVED lines=40> */
[----:B------:R-:W-:Y:S01]  /*181f0*/  IMAD.MOV.U32 R82, RZ, RZ, RZ ;  /* 0x000000ffff527224 */ /* 0x000fe200078e00ff */
[----:B------:R-:W-:Y:S01]  /*18200*/  MOV R77, R86 ;  /* 0x00000056004d7202 */ /* 0x000fe20000000f00 */
[----:B------:R-:W-:-:S07]  /*18210*/  IMAD.MOV.U32 R86, RZ, RZ, R76 ;  /* 0x000000ffff567224 */ /* 0x000fce00078e004c */
.L_x_2493:
[----:B------:R-:W-:Y:S05]  /*18220*/  BSYNC.RECONVERGENT B0 ;  /* 0x0000000000007941 */ /* 0x000fea0003800200 */
.L_x_2492:
        /* <DEDUP_REMOVED lines=24> */
.L_x_2499:
        /* <DEDUP_REMOVED lines=13> */
.L_x_2501:
[----:B------:R-:W-:Y:S05]  /*18480*/  BSYNC.RECONVERGENT B1 ;  /* 0x0000000000017941 */ /* 0x000fea0003800200 */
.L_x_2500:
        /* <DEDUP_REMOVED lines=41> */
[----:B------:R-:W-:Y:S01]  /*18720*/  IMAD.MOV.U32 R86, RZ, RZ, R82 ;  /* 0x000000ffff567224 */ /* 0x000fe200078e0052 */
[----:B------:R-:W-:-:S07]  /*18730*/  LOP3.LUT R91, R19, R84, R83, 0x96, !PT ;  /* 0x00000054135b7212 */ /* 0x000fce00078e9653 */
.L_x_2498:
[----:B------:R-:W-:Y:S05]  /*18740*/  BSYNC.RECONVERGENT B0 ;  /* 0x0000000000007941 */ /* 0x000fea0003800200 */
.L_x_2497:
        /* <DEDUP_REMOVED lines=15> */
.L_x_2461:
[----:B------:R-:W-:Y:S01]  /*18840*/  SEL R92, RZ, 0x1000000, !P5 ;  /* 0x01000000ff5c7807 */ /* 0x000fe20006800000 */
[----:B------:R-:W-:Y:S01]  /*18850*/  IMAD.WIDE.U32 R82, R109, 0x10, R164 ;  /* 0x000000106d527825 */ /* 0x000fe200078e00a4 */
[----:B------:R-:W-:Y:S01]  /*18860*/  SEL R90, RZ, 0x10000, !P4 ;  /* 0x00010000ff5a7807 */ /* 0x000fe20006000000 */
[----:B------:R-:W0:Y:S01]  /*18870*/  @P0 LDC.64 R78, c[0x0][0x398] ;  /* 0x0000e600ff4e0b82 */ /* 0x000e220000000a00 */
[----:B------:R-:W-:Y:S02]  /*18880*/  SEL R89, RZ, 0x100, !P3 ;  /* 0x00000100ff597807 */ /* 0x000fe40005800000 */
[C---:B------:R-:W-:Y:S01]  /*18890*/  LOP3.LUT P5, RZ, R9.reuse, 0x8, RZ, 0xc0, !PT ;  /* 0x0000000809ff7812 */ /* 0x040fe200078ac0ff */
[----:B------:R1:W-:Y:S01]  /*188a0*/  STG.E.128 desc[UR8][R82.64], R52 ;  /* 0x0000003452007986 */ /* 0x0003e2000c101d08 */
[C---:B------:R-:W-:Y:S02]  /*188b0*/  LOP3.LUT P4, RZ, R9.reuse, 0x4, RZ, 0xc0, !PT ;  /* 0x0000000409ff7812 */ /* 0x040fe4000788c0ff */
[----:B------:R-:W-:Y:S01]  /*188c0*/  LOP3.LUT P3, RZ, R9, 0x2, RZ, 0xc0, !PT ;  /* 0x0000000209ff7812 */ /* 0x000fe2000786c0ff */
[----:B------:R-:W2:Y:S01]  /*188d0*/  @P1 LDC.64 R80, c[0x0][0x3a0] ;  /* 0x0000e800ff501b82 */ /* 0x000ea20000000a00 */
[----:B------:R-:W-:-:S02]  /*188e0*/  SEL R85, RZ, 0x10000, !P4 ;  /* 0x00010000ff557807 */ /* 0x000fc40006000000 */
[----:B------:R-:W-:Y:S02]  /*188f0*/  SEL R88, RZ, 0x1000000, !P3 ;  /* 0x01000000ff587807 */ /* 0x000fe40005800000 */
[----:B------:R-:W-:Y:S02]  /*18900*/  SEL R84, RZ, 0x100, !P5 ;  /* 0x00000100ff547807 */ /* 0x000fe40006800000 */
[----:B------:R-:W-:Y:S02]  /*18910*/  LOP3.LUT P6, RZ, R9, 0x10, RZ, 0xc0, !PT ;  /* 0x0000001009ff7812 */ /* 0x000fe400078cc0ff */
[----:B------:R-:W-:Y:S02]  /*18920*/  LOP3.LUT R84, R84, R88, R85, 0xfe, !PT ;  /* 0x0000005854547212 */ /* 0x000fe400078efe55 */
[----:B------:R-:W-:Y:S02]  /*18930*/  LOP3.LUT R89, R89, R92, R90, 0xfe, !PT ;  /* 0x0000005c59597212 */ /* 0x000fe400078efe5a */
[----:B------:R-:W-:Y:S01]  /*18940*/  SEL R88, RZ, 0x1, !P2 ;  /* 0x00000001ff587807 */ /* 0x000fe20005000000 */
[----:B-1----:R-:W-:Y:S01]  /*18950*/  IMAD.WIDE.U32 R82, R109, 0x8, R100 ;  /* 0x000000086d527825 */ /* 0x002fe200078e0064 */
[----:B------:R-:W-:-:S02]  /*18960*/  SEL R85, RZ, 0x1, !P6 ;  /* 0x00000001ff557807 */ /* 0x000fc40007000000 */
[----:B------:R-:W-:Y:S02]  /*18970*/  LOP3.LUT R55, R89, R88, RZ, 0xfc, !PT ;  /* 0x0000005859377212 */ /* 0x000fe400078efcff */
[----:B------:R-:W-:Y:S02]  /*18980*/  LOP3.LUT R54, R84, R85, RZ, 0xfc, !PT ;  /* 0x0000005554367212 */ /* 0x000fe400078efcff */
[----:B------:R-:W-:-:S03]  /*18990*/  IADD3 R103, PT, PT, R11, 0x60, RZ ;  /* 0x000000600b677810 */ /* 0x000fc60007ffe0ff */
[----:B------:R1:W-:Y:S02]  /*189a0*/  STG.E.64 desc[UR8][R82.64], R54 ;  /* 0x0000003652007986 */ /* 0x0003e4000c101b08 */
[----:B------:R-:W-:-:S04]  /*189b0*/  IMAD.WIDE.U32 R52, R103, 0x10, R148 ;  /* 0x0000001067347825 */ /* 0x000fc800078e0094 */
[----:B0-----:R-:W-:-:S04]  /*189c0*/  @P0 IMAD.WIDE.U32 R78, R103, 0x10, R78 ;  /* 0x00000010674e0825 */ /* 0x001fc800078e004e */
[----:B--2---:R-:W-:Y:S01]  /*189d0*/  @P1 IMAD.WIDE.U32 R80, R103, 0x10, R80 ;  /* 0x0000001067501825 */ /* 0x004fe200078e0050 */
[----:B-1----:R-:W-:Y:S06]  /*189e0*/  @!P0 BRA `(.L_x_2502) ;  /* 0x0000000000508947 */ /* 0x002fec0003800000 */
[----:B------:R-:W-:Y:S01]  /*189f0*/  IMAD.U32 R55, R2, 0x10000, RZ ;  /* 0x0001000002377824 */ /* 0x000fe200078e00ff */
[----:B------:R-:W-:Y:S01]  /*18a00*/  LOP3.LUT R54, R0, 0xffff, RZ, 0xc0, !PT ;  /* 0x0000ffff00367812 */ /* 0x000fe200078ec0ff */
[----:B------:R-:W0:Y:S01]  /*18a10*/  LDC.64 R88, c[0x0][0x3b8] ;  /* 0x0000ee00ff587b82 */ /* 0x000e220000000a00 */
[----:B------:R-:W-:Y:S02]  /*18a20*/  PRMT R83, R3, 0x7104, RZ ;  /* 0x0000710403537816 */ /* 0x000fe400000000ff */
[----:B------:R-:W-:Y:S02]  /*18a30*/  LOP3.LUT R55, R55, 0xff0000, RZ, 0xc0, !PT ;  /* 0x00ff000037377812 */ /* 0x000fe400078ec0ff */
[----:B------:R-:W-:Y:S02]  /*18a40*/  LOP3.LUT R82, R6, 0xff, RZ, 0xc0, !PT ;  /* 0x000000ff06527812 */ /* 0x000fe400078ec0ff */
[----:B------:R-:W-:Y:S02]  /*18a50*/  PRMT R54, R55, 0x4210, R54 ;  /* 0x0000421037367816 */ /* 0x000fe40000000036 */
[----:B------:R-:W-:-:S02]  /*18a60*/  LOP3.LUT R55, R5, 0xff, RZ, 0xc0, !PT ;  /* 0x000000ff05377812 */ /* 0x000fc400078ec0ff */
[----:B------:R-:W-:Y:S02]  /*18a70*/  LOP3.LUT R83, R54, 0xff00, R83, 0xf8, !PT ;  /* 0x0000ff0036537812 */ /* 0x000fe400078ef853 */
[----:B------:R-:W-:Y:S01]  /*18a80*/  LOP3.LUT R84, R7, 0xff, RZ, 0xc0, !PT ;  /* 0x000000ff07547812 */ /* 0x000fe200078ec0ff */
[----:B------:R-:W-:Y:S01]  /*18a90*/  IMAD.WIDE.U32 R54, R55, 0x1000000, RZ ;  /* 0x0100000037367825 */ /* 0x000fe200078e00ff */
[----:B------:R-:W-:-:S03]  /*18aa0*/  LOP3.LUT R93, R83, 0xff, R4, 0xf8, !PT ;  /* 0x000000ff535d7812 */ /* 0x000fc600078ef804 */
[----:B------:R-:W-:-:S04]  /*18ab0*/  IMAD.WIDE.U32 R82, R82, 0x10000, RZ ;  /* 0x0001000052527825 */ /* 0x000fc800078e00ff */
[----:B------:R-:W-:Y:S01]  /*18ac0*/  IMAD.WIDE.U32 R84, R84, 0x100, RZ ;  /* 0x0000010054547825 */ /* 0x000fe200078e00ff */
[----:B------:R-:W-:Y:S02]  /*18ad0*/  LOP3.LUT R93, R83, R93, R55, 0xfe, !PT ;  /* 0x0000005d535d7212 */ /* 0x000fe400078efe37 */
[----:B------:R-:W-:Y:S02]  /*18ae0*/  LOP3.LUT R83, R84, R54, R82, 0xfe, !PT ;  /* 0x0000003654537212 */ /* 0x000fe400078efe52 */
[----:B------:R-:W-:Y:S02]  /*18af0*/  LOP3.LUT R55, R93, R85, RZ, 0xfc, !PT ;  /* 0x000000555d377212 */ /* 0x000fe400078efcff */
[----:B------:R-:W-:Y:S01]  /*18b00*/  LOP3.LUT R54, R83, 0xff, R8, 0xf8, !PT ;  /* 0x000000ff53367812 */ /* 0x000fe200078ef808 */
[----:B0-----:R-:W-:-:S05]  /*18b10*/  IMAD.WIDE.U32 R82, R109, 0x8, R88 ;  /* 0x000000086d527825 */ /* 0x001fca00078e0058 */
[----:B------:R0:W-:Y:S02]  /*18b20*/  STG.E.64 desc[UR8][R82.64], R54 ;  /* 0x0000003652007986 */ /* 0x0001e4000c101b08 */
.L_x_2502:
[----:B------:R1:W5:Y:S04]  /*18b30*/  @P0 LDG.E.128 R36, desc[UR8][R78.64] ;  /* 0x000000084e240981 */ /* 0x000368000c1e1d00 */
[----:B------:R1:W5:Y:S04]  /*18b40*/  @P1 LDG.E.128 R40, desc[UR8][R80.64] ;  /* 0x0000000850281981 */ /* 0x000368000c1e1d00 */
[----:B0-----:R-:W5:Y:S01]  /*18b50*/  LDG.E.128 R52, desc[UR8][R52.64] ;  /* 0x0000000834347981 */ /* 0x001f62000c1e1d00 */
        /* <DEDUP_REMOVED lines=17> */
.L_x_2506:
        /* <DEDUP_REMOVED lines=13> */
.L_x_2508:
[----:B------:R-:W-:Y:S05]  /*18d40*/  BSYNC.RECONVERGENT B1 ;  /* 0x0000000000017941 */ /* 0x000fea0003800200 */
.L_x_2507:
        /* <DEDUP_REMOVED lines=41> */
.L_x_2505:
[----:B------:R-:W-:Y:S05]  /*18fe0*/  BSYNC.RECONVERGENT B0 ;  /* 0x0000000000007941 */ /* 0x000fea0003800200 */
.L_x_2504:
[----:B------:R-:W-:Y:S01]  /*18ff0*/  I2FP.F32.U32 R0, R0 ;  /* 0x0000000000007245 */ /* 0x000fe20000201000 */
[----:B-----5:R-:W-:Y:S01]  /*19000*/  IMAD.U32 R3, R52, 0x10000, RZ ;  /* 0x0001000034037824 */ /* 0x020fe200078e00ff */
[----:B------:R-:W-:Y:S01]  /*19010*/  ISETP.NE.AND P3, PT, R2, 0x1, PT ;  /* 0x000000010200780c */ /* 0x000fe20003f65270 */
[----:B------:R-:W-:Y:S01]  /*19020*/  BSSY.RECONVERGENT B0, `(.L_x_2509) ;  /* 0x000004c000007945 */ /* 0x000fe20003800200 */
[----:B------:R-:W-:Y:S01]  /*19030*/  LOP3.LUT R9, R9, 0xffffffef, RZ, 0xc0, !PT ;  /* 0xffffffef09097812 */ /* 0x000fe200078ec0ff */
[----:B------:R-:W-:Y:S01]  /*19040*/  FFMA.FTZ R0, R0, R115, 1.1641532182693481445e-10 ;  /* 0x2f00000000007423 */ /* 0x000fe20000010073 */
[----:B------:R-:W-:Y:S01]  /*19050*/  HFMA2 R4, -RZ, RZ, 0, 1.1920928955078125e-07 ;  /* 0x00000002ff047431 */ /* 0x000fe200000001ff */
[----:B------:R-:W-:-:S03]  /*19060*/  PRMT R52, R52, 0x7632, R52 ;  /* 0x0000763234347816 */ /* 0x000fc60000000034 */
[----:B------:R-:W-:Y:S01]  /*19070*/  FSETP.GTU.FTZ.AND P2, PT, R0, R35, PT ;  /* 0x000000230000720b */ /* 0x000fe20003f5c000 */
[----:B------:R-:W-:Y:S01]  /*19080*/  FMUL.FTZ R0, R3, R34 ;  /* 0x0000002203007220 */ /* 0x000fe20000410000 */
[----:B------:R-:W-:Y:S02]  /*19090*/  IMAD.MOV.U32 R3, RZ, RZ, R98 ;  /* 0x000000ffff037224 */ /* 0x000fe400078e0062 */
        /* <DEDUP_REMOVED lines=12> */
.L_x_2511:
        /* <DEDUP_REMOVED lines=13> */
.L_x_2513:
[----:B------:R-:W-:Y:S05]  /*19230*/  BSYNC.RECONVERGENT B1 ;  /* 0x0000000000017941 */ /* 0x000fea0003800200 */
.L_x_2512:
        /* <DEDUP_REMOVED lines=42> */
.L_x_2510:
[----:B------:R-:W-:Y:S05]  /*194e0*/  BSYNC.RECONVERGENT B0 ;  /* 0x0000000000007941 */ /* 0x000fea0003800200 */
.L_x_2509:
        /* <DEDUP_REMOVED lines=11> */
[----:B------:R-:W-:-:S04]  /*195a0*/  FADD.FTZ R0, R0, R3 ;  /* 0x0000000300007221 */ /* 0x000fc80000010000 */
[----:B-1----:R-:W-:Y:S01]  /*195b0*/  @P1 FADD.FTZ R78, R5, R0 ;  /* 0x00000000054e1221 */ /* 0x002fe20000010000 */
        /* <DEDUP_REMOVED lines=12> */
.L_x_2516:
        /* <DEDUP_REMOVED lines=13> */
.L_x_2518:
[----:B------:R-:W-:Y:S05]  /*19750*/  BSYNC.RECONVERGENT B1 ;  /* 0x0000000000017941 */ /* 0x000fea0003800200 */
.L_x_2517:
        /* <DEDUP_REMOVED lines=41> */
[----:B------:R-:W-:Y:S02]  /*199f0*/  IMAD.MOV.U32 R98, RZ, RZ, R6 ;  /* 0x000000ffff627224 */ /* 0x000fe400078e0006 */
[----:B------:R-:W-:-:S07]  /*19a00*/  IMAD.MOV.U32 R2, RZ, RZ, RZ ;  /* 0x000000ffff027224 */ /* 0x000fce00078e00ff */
.L_x_2515:
[----:B------:R-:W-:Y:S05]  /*19a10*/  BSYNC.RECONVERGENT B0 ;  /* 0x0000000000007941 */ /* 0x000fea0003800200 */
.L_x_2514:
[----:B------:R-:W-:Y:S01]  /*19a20*/  I2FP.F32.U32 R0, R0 ;  /* 0x0000000000007245 */ /* 0x000fe20000201000 */
[----:B------:R-:W-:Y:S01]  /*19a30*/  BSSY.RECONVERGENT B0, `(.L_x_2519) ;  /* 0x000004e000007945 */ /* 0x000fe20003800200 */
[----:B------:R-:W-:Y:S01]  /*19a40*/  ISETP.NE.AND P3, PT, R2, 0x1, PT ;  /* 0x000000010200780c */ /* 0x000fe20003f65270 */
[----:B------:R-:W-:Y:S01]  /*19a50*/  IMAD.MOV.U32 R4, RZ, RZ, 0x2 ;  /* 0x00000002ff047424 */ /* 0x000fe200078e00ff */
[----:B------:R-:W-:Y:S01]  /*19a60*/  SHF.L.U32 R3, R52, 0x10, RZ ;  /* 0x0000001034037819 */ /* 0x000fe200000006ff */
[----:B------:R-:W-:Y:S01]  /*19a70*/  FFMA.FTZ R0, R0, R115, 1.1641532182693481445e-10 ;  /* 0x2f00000000007423 */ /* 0x000fe20000010073 */
[----:B------:R-:W-:-:S04]  /*19a80*/  LOP3.LUT R9, R9, 0xfffffff7, RZ, 0xc0, !PT ;  /* 0xfffffff709097812 */ /* 0x000fc800078ec0ff */
        /* <DEDUP_REMOVED lines=15> */
.L_x_2521:
        /* <DEDUP_REMOVED lines=13> */
.L_x_2523:
[----:B------:R-:W-:Y:S05]  /*19c50*/  BSYNC.RECONVERGENT B1 ;  /* 0x0000000000017941 */ /* 0x000fea0003800200 */
.L_x_2522:
        /* <DEDUP_REMOVED lines=43> */
.L_x_2520:
[----:B------:R-:W-:Y:S05]  /*19f10*/  BSYNC.RECONVERGENT B0 ;  /* 0x0000000000007941 */ /* 0x000fea0003800200 */
.L_x_2519:
        /* <DEDUP_REMOVED lines=27> */
.L_x_2526:
        /* <DEDUP_REMOVED lines=13> */
.L_x_2528:
[----:B------:R-:W-:Y:S05]  /*1a1a0*/  BSYNC.RECONVERGENT B1 ;  /* 0x0000000000017941 */ /* 0x000fea0003800200 */
.L_x_2527:
        /* <DEDUP_REMOVED lines=40> */
[----:B------:R-:W-:Y:S01]  /*1a430*/  MOV R90, R2 ;  /* 0x00000002005a7202 */ /* 0x000fe20000000f00 */
[----:B------:R-:W-:Y:S01]  /*1a440*/  IMAD.MOV.U32 R2, RZ, RZ, RZ ;  /* 0x000000ffff027224 */ /* 0x000fe200078e00ff */
[----:B------:R-:W-:-:S07]  /*1a450*/  LOP3.LUT R91, R19, R4, R3, 0x96, !PT ;  /* 0x00000004135b7212 */ /* 0x000fce00078e9603 */
.L_x_2525:
[----:B------:R-:W-:Y:S05]  /*1a460*/  BSYNC.RECONVERGENT B0 ;  /* 0x0000000000007941 */ /* 0x000fea0003800200 */
.L_x_2524:
[----:B------:R-:W-:Y:S01]  /*1a470*/  I2FP.F32.U32 R0, R0 ;  /* 0x0000000000007245 */ /* 0x000fe20000201000 */
[----:B------:R-:W-:Y:S01]  /*1a480*/  IMAD.U32 R3, R53, 0x10000, RZ ;  /* 0x0001000035037824 */ /* 0x000fe200078e00ff */
        /* <DEDUP_REMOVED lines=21> */
.L_x_2531:
        /* <DEDUP_REMOVED lines=13> */
.L_x_2533:
[----:B------:R-:W-:Y:S05]  /*1a6b0*/  BSYNC.RECONVERGENT B1 ;  /* 0x0000000000017941 */ /* 0x000fea0003800200 */
.L_x_2532:
        /* <DEDUP_REMOVED lines=41> */
[----:B------:R-:W-:Y:S01]  /*1a950*/  MOV R90, R2 ;  /* 0x00000002005a7202 */ /* 0x000fe20000000f00 */
[----:B------:R-:W-:-:S07]  /*1a960*/  IMAD.MOV.U32 R4, RZ, RZ, RZ ;  /* 0x000000ffff047224 */ /* 0x000fce00078e00ff */
.L_x_2530:
[----:B------:R-:W-:Y:S05]  /*1a970*/  BSYNC.RECONVERGENT B0 ;  /* 0x0000000000007941 */ /* 0x000fea0003800200 */
.L_x_2529:
        /* <DEDUP_REMOVED lines=8> */
[----:B------:R-:W-:Y:S02]  /*1aa00*/  FSEL R3, R3, RZ, !P2 ;  /* 0x000000ff03037208 */ /* 0x000fe40005000000 */
[----:B------:R-:W-:-:S03]  /*1aa10*/  SEL R6, RZ, 0x1, P2 ;  /* 0x00000001ff067807 */ /* 0x000fc60001000000 */
[----:B------:R-:W-:Y:S01]  /*1aa20*/  FADD.FTZ R0, R0, R3 ;  /* 0x0000000300007221 */ /* 0x000fe20000010000 */
[----:B------:R-:W-:-:S03]  /*1aa30*/  MOV R3, R98 ;  /* 0x0000006200037202 */ /* 0x000fc60000000f00 */
[--C-:B------:R-:W-:Y:S01]  /*1aa40*/  @P1 FADD.FTZ R80, R5, R0.reuse ;  /* 0x0000000005501221 */ /* 0x100fe20000010000 */
[----:B------:R-:W-:Y:S02]  /*1aa50*/  @!P1 IMAD.MOV.U32 R80, RZ, RZ, R0 ;  /* 0x000000ffff509224 */ /* 0x000fe400078e0000 */
        /* <DEDUP_REMOVED lines=11> */
.L_x_2536:
        /* <DEDUP_REMOVED lines=13> */
.L_x_2538:
[----:B------:R-:W-:Y:S05]  /*1abe0*/  BSYNC.RECONVERGENT B1 ;  /* 0x0000000000017941 */ /* 0x000fea0003800200 */
.L_x_2537:
        /* <DEDUP_REMOVED lines=38> */
[----:B------:R-:W-:Y:S02]  /*1ae50*/  LOP3.LUT R95, R84, UR13, R83, 0x96, !PT ;  /* 0x0000000d545f7c12 */ /* 0x000fe4000f8e9653 */
[----:B------:R-:W-:Y:S02]  /*1ae60*/  MOV R98, R82 ;  /* 0x0000005200627202 */ /* 0x000fe40000000f00 */
[----:B------:R-:W-:Y:S01]  /*1ae70*/  LOP3.LUT R91, R19, R4, R3, 0x96, !PT ;  /* 0x00000004135b7212 */ /* 0x000fe200078e9603 */
[----:B------:R-:W-:Y:S02]  /*1ae80*/  IMAD.MOV.U32 R3, RZ, RZ, R90 ;  /* 0x000000ffff037224 */ /* 0x000fe400078e005a */
[----:B------:R-:W-:-:S07]  /*1ae90*/  IMAD.MOV.U32 R90, RZ, RZ, R2 ;  /* 0x000000ffff5a7224 */ /* 0x000fce00078e0002 */
.L_x_2535:
[----:B------:R-:W-:Y:S05]  /*1aea0*/  BSYNC.RECONVERGENT B0 ;  /* 0x0000000000007941 */ /* 0x000fea0003800200 */
.L_x_2534:
        /* <DEDUP_REMOVED lines=22> */
.L_x_2541:
        /* <DEDUP_REMOVED lines=13> */
.L_x_2543:
[----:B------:R-:W-:Y:S05]  /*1b0e0*/  BSYNC.RECONVERGENT B1 ;  /* 0x0000000000017941 */ /* 0x000fea0003800200 */
.L_x_2542:
        /* <DEDUP_REMOVED lines=37> */
[----:B------:R-:W-:-:S03]  /*1b340*/  MOV R98, R82 ;  /* 0x0000005200627202 */ /* 0x000fc60000000f00 */
[----:B------:R-:W-:Y:S01]  /*1b350*/  HFMA2 R82, -RZ, RZ, 0, 0 ;  /* 0x00000000ff527431 */ /* 0x000fe200000001ff */
[----:B------:R-:W-:Y:S02]  /*1b360*/  LOP3.LUT R95, R84, UR13, R83, 0x96, !PT ;  /* 0x0000000d545f7c12 */ /* 0x000fe4000f8e9653 */
[----:B------:R-:W-:Y:S01]  /*1b370*/  LOP3.LUT R91, R19, R4, R3, 0x96, !PT ;  /* 0x00000004135b7212 */ /* 0x000fe200078e9603 */
[----:B------:R-:W-:Y:S02]  /*1b380*/  IMAD.MOV.U32 R3, RZ, RZ, R90 ;  /* 0x000000ffff037224 */ /* 0x000fe400078e005a */
[----:B------:R-:W-:-:S07]  /*1b390*/  IMAD.MOV.U32 R90, RZ, RZ, R2 ;  /* 0x000000ffff5a7224 */ /* 0x000fce00078e0002 */
.L_x_2540:
[----:B------:R-:W-:Y:S05]  /*1b3a0*/  BSYNC.RECONVERGENT B0 ;  /* 0x0000000000007941 */ /* 0x000fea0003800200 */
.L_x_2539:
        /* <DEDUP_REMOVED lines=27> */
.L_x_2546:
        /* <DEDUP_REMOVED lines=13> */
.L_x_2548:
[----:B------:R-:W-:Y:S05]  /*1b630*/  BSYNC.RECONVERGENT B1 ;  /* 0x0000000000017941 */ /* 0x000fea0003800200 */
.L_x_2547:
        /* <DEDUP_REMOVED lines=40> */
[----:B------:R-:W-:Y:S02]  /*1b8c0*/  LOP3.LUT R91, R19, R82, R3, 0x96, !PT ;  /* 0x00000052135b7212 */ /* 0x000fe400078e9603 */
[----:B------:R-:W-:Y:S01]  /*1b8d0*/  MOV R3, R90 ;  /* 0x0000005a00037202 */ /* 0x000fe20000000f00 */
[----:B------:R-:W-:-:S07]  /*1b8e0*/  IMAD.MOV.U32 R90, RZ, RZ, R2 ;  /* 0x000000ffff5a7224 */ /* 0x000fce00078e0002 */
.L_x_2545:
[----:B------:R-:W-:Y:S05]  /*1b8f0*/  BSYNC.RECONVERGENT B0 ;  /* 0x0000000000007941 */ /* 0x000fea0003800200 */
.L_x_2544:
        /* <DEDUP_REMOVED lines=21> */
.L_x_2551:
        /* <DEDUP_REMOVED lines=13> */
.L_x_2553:
[----:B------:R-:W-:Y:S05]  /*1bb20*/  BSYNC.RECONVERGENT B1 ;  /* 0x0000000000017941 */ /* 0x000fea0003800200 */
.L_x_2552:
        /* <DEDUP_REMOVED lines=43> */
.L_x_2550:
[----:B------:R-:W-:Y:S05]  /*1bde0*/  BSYNC.RECONVERGENT B0 ;  /* 0x0000000000007941 */ /* 0x000fea0003800200 */
.L_x_2549:
        /* <DEDUP_REMOVED lines=26> */
.L_x_2556:
        /* <DEDUP_REMOVED lines=13> */
.L_x_2558:
[----:B------:R-:W-:Y:S05]  /*1c060*/  BSYNC.RECONVERGENT B1 ;  /* 0x0000000000017941 */ /* 0x000fea0003800200 */
.L_x_2557:
        /* <DEDUP_REMOVED lines=43> */
.L_x_2555:
[----:B------:R-:W-:Y:S05]  /*1c320*/  BSYNC.RECONVERGENT B0 ;  /* 0x0000000000007941 */ /* 0x000fea0003800200 */
.L_x_2554:
        /* <DEDUP_REMOVED lines=20> */
.L_x_2561:
        /* <DEDUP_REMOVED lines=13> */
.L_x_2563:
[----:B------:R-:W-:Y:S05]  /*1c540*/  BSYNC.RECONVERGENT B1 ;  /* 0x0000000000017941 */ /* 0x000fea0003800200 */
.L_x_2562:
        /* <DEDUP_REMOVED lines=41> */
[----:B------:R-:W-:Y:S02]  /*1c7e0*/  LOP3.LUT R91, R19, R86, R3, 0x96, !PT ;  /* 0x00000056135b7212 */ /* 0x000fe400078e9603 */
[----:B------:R-:W-:-:S07]  /*1c7f0*/  MOV R90, R2 ;  /* 0x00000002005a7202 */ /* 0x000fce0000000f00 */
.L_x_2560:
[----:B------:R-:W-:Y:S05]  /*1c800*/  BSYNC.RECONVERGENT B0 ;  /* 0x0000000000007941 */ /* 0x000fea0003800200 */
.L_x_2559:
        /* <DEDUP_REMOVED lines=13> */
[----:B------:R-:W-:Y:S02]  /*1c8e0*/  @P1 SHF.L.U32 R83, R2, 0x10, RZ ;  /* 0x0000001002531819 */ /* 0x000fe400000006ff */
[----:B------:R-:W-:-:S03]  /*1c8f0*/  MOV R2, R98 ;  /* 0x0000006200027202 */ /* 0x000fc60000000f00 */
        /* <DEDUP_REMOVED lines=12> */
.L_x_2566:
        /* <DEDUP_REMOVED lines=13> */
.L_x_2568:
[----:B------:R-:W-:Y:S05]  /*1ca90*/  BSYNC.RECONVERGENT B1 ;  /* 0x0000000000017941 */ /* 0x000fea0003800200 */
.L_x_2567:
        /* <DEDUP_REMOVED lines=41> */
[----:B------:R-:W-:Y:S01]  /*1cd30*/  LOP3.LUT R91, R19, R88, R87, 0x96, !PT ;  /* 0x00000058135b7212 */ /* 0x000fe200078e9657 */
[----:B------:R-:W-:-:S07]  /*1cd40*/  HFMA2 R88, -RZ, RZ, 0, 0 ;  /* 0x00000000ff587431 */ /* 0x000fce00000001ff */
.L_x_2565:
[----:B------:R-:W-:Y:S05]  /*1cd50*/  BSYNC.RECONVERGENT B0 ;  /* 0x0000000000007941 */ /* 0x000fea0003800200 */
.L_x_2564:
        /* <DEDUP_REMOVED lines=21> */
.L_x_2571:
        /* <DEDUP_REMOVED lines=13> */
.L_x_2573:
[----:B------:R-:W-:Y:S05]  /*1cf80*/  BSYNC.RECONVERGENT B1 ;  /* 0x0000000000017941 */ /* 0x000fea0003800200 */
.L_x_2572:
        /* <DEDUP_REMOVED lines=40> */
[----:B------:R-:W-:Y:S02]  /*1d210*/  IMAD.MOV.U32 R90, RZ, RZ, R86 ;  /* 0x000000ffff5a7224 */ /* 0x000fe400078e0056 */
[----:B------:R-:W-:Y:S01]  /*1d220*/  HFMA2 R86, -RZ, RZ, 0, 0 ;  /* 0x00000000ff567431 */ /* 0x000fe200000001ff */
[----:B------:R-:W-:-:S07]  /*1d230*/  LOP3.LUT R91, R19, R88, R87, 0x96, !PT ;  /* 0x00000058135b7212 */ /* 0x000fce00078e9657 */
.L_x_2570:
[----:B------:R-:W-:Y:S05]  /*1d240*/  BSYNC.RECONVERGENT B0 ;  /* 0x0000000000007941 */ /* 0x000fea0003800200 */
.L_x_2569:
[----:B------:R-:W-:Y:S01]  /*1d250*/  I2FP.F32.U32 R84, R55 ;  /* 0x0000003700547245 */ /* 0x000fe20000201000 */
[----:B------:R-:W-:Y:S01]  /*1d260*/  IMAD.U32 R55, R39, 0x10000, RZ ;  /* 0x0001000027377824 */ /* 0x000fe200078e00ff */
        /* <DEDUP_REMOVED lines=9> */
[----:B------:R-:W-:-:S04]  /*1d300*/  @P1 IMAD.U32 R87, R43, 0x10000, RZ ;  /* 0x000100002b571824 */ /* 0x000fc800078e00ff */
[----:B------:R-:W-:Y:S01]  /*1d310*/  @P1 FADD.FTZ R84, R87, R2 ;  /* 0x0000000257541221 */ /* 0x000fe20000010000 */
[----:B------:R-:W-:Y:S01]  /*1d320*/  @!P1 MOV R84, R2 ;  /* 0x0000000200549202 */ /* 0x000fe20000000f00 */
[----:B------:R-:W-:Y:S01]  /*1d330*/  IMAD.MOV.U32 R87, RZ, RZ, R98 ;  /* 0x000000ffff577224 */ /* 0x000fe200078e0062 */
[----:B------:R-:W-:Y:S02]  /*1d340*/  PRMT R2, R55, 0x7610, R2 ;  /* 0x0000761037027816 */ /* 0x000fe40000000002 */
[----:B------:R-:W-:Y:S02]  /*1d350*/  F2FP.BF16.F32.PACK_AB R55, RZ, R84 ;  /* 0x00000054ff37723e */ /* 0x000fe400000010ff */
        /* <DEDUP_REMOVED lines=9> */
.L_x_2576:
        /* <DEDUP_REMOVED lines=13> */
.L_x_2578:
[----:B------:R-:W-:Y:S05]  /*1d4c0*/  BSYNC.RECONVERGENT B1 ;  /* 0x0000000000017941 */ /* 0x000fea0003800200 */
.L_x_2577:
[----:B------:R-:W-:Y:S01]  /*1d4d0*/  LOP3.LUT R86, R12, UR7, R89, 0x96, !PT ;  /* 0x000000070c567c12 */ /* 0x000fe2000f8e9659 */
[----:B------:R-:W-:-:S04]  /*1d4e0*/  IMAD.WIDE.U32 R92, R16, -0x326172a9, RZ ;  /* 0xcd9e8d57105c7825 */ /* 0x000fc800078e00ff */
[----:B------:R-:W-:Y:S01]  /*1d4f0*/  IMAD.WIDE.U32 R86, R86, -0x326172a9, RZ ;  /* 0xcd9e8d5756567825 */ /* 0x000fe200078e00ff */
[----:B------:R-:W-:-:S04]  /*1d500*/  LOP3.LUT R93, R15, UR6, R93, 0x96, !PT ;  /* 0x000000060f5d7c12 */ /* 0x000fc8000f8e965d */
[----:B------:R-:W-:Y:S01]  /*1d510*/  LOP3.LUT R89, R27, R92, R87, 0x96, !PT ;  /* 0x0000005c1b597212 */ /* 0x000fe200078e9657 */
[----:B------:R-:W-:-:S05]  /*1d520*/  IMAD.WIDE.U32 R92, R93, -0x2daee0ad, RZ ;  /* 0xd2511f535d5c7825 */ /* 0x000fca00078e00ff */
        /* <DEDUP_REMOVED lines=29> */
[----:B------:R-:W-:-:S04]  /*1d700*/  IMAD.WIDE.U32 R86, R87, -0x326172a9, RZ ;  /* 0xcd9e8d5757567825 */ /* 0x000fc800078e00ff */
[----:B------:R-:W-:Y:S01]  /*1d710*/  IMAD.MOV.U32 R98, RZ, RZ, R86 ;  /* 0x000000ffff627224 */ /* 0x000fe200078e0056 */
[----:B------:R-:W-:Y:S01]  /*1d720*/  LOP3.LUT R95, R92, UR13, R87, 0x96, !PT ;  /* 0x0000000d5c5f7c12 */ /* 0x000fe2000f8e9657 */
[----:B------:R-:W-:-:S05]  /*1d730*/  IMAD.WIDE.U32 R86, R89, -0x2daee0ad, RZ ;  /* 0xd2511f5359567825 */ /* 0x000fca00078e00ff */
[----:B------:R-:W-:Y:S01]  /*1d740*/  LOP3.LUT R91, R19, R88, R87, 0x96, !PT ;  /* 0x00000058135b7212 */ /* 0x000fe200078e9657 */
[----:B------:R-:W-:Y:S01]  /*1d750*/  IMAD.MOV.U32 R88, RZ, RZ, RZ ;  /* 0x000000ffff587224 */ /* 0x000fe200078e00ff */
[----:B------:R-:W-:Y:S01]  /*1d760*/  MOV R87, R90 ;  /* 0x0000005a00577202 */ /* 0x000fe20000000f00 */
[----:B------:R-:W-:-:S07]  /*1d770*/  IMAD.MOV.U32 R90, RZ, RZ, R86 ;  /* 0x000000ffff5a7224 */ /* 0x000fce00078e0056 */
.L_x_2575:
[----:B------:R-:W-:Y:S05]  /*1d780*/  BSYNC.RECONVERGENT B0 ;  /* 0x0000000000007941 */ /* 0x000fea0003800200 */
.L_x_2574:
[----:B------:R-:W-:Y:S01]  /*1d790*/  I2FP.F32.U32 R86, R87 ;  /* 0x0000005700567245 */ /* 0x000fe20000201000 */
[----:B------:R-:W-:Y:S01]  /*1d7a0*/  BSSY.RECONVERGENT B0, `(.L_x_2579) ;  /* 0x000004e000007945 */ /* 0x000fe20003800200 */
[----:B------:R-:W-:Y:S02]  /*1d7b0*/  ISETP.NE.AND P6, PT, R88, 0x1, PT ;  /* 0x000000015800780c */ /* 0x000fe40003fc5270 */
[----:B------:R-:W-:Y:S01]  /*1d7c0*/  SHF.L.U32 R87, R94, 0x10, RZ ;  /* 0x000000105e577819 */ /* 0x000fe200000006ff */
[----:B------:R-:W-:Y:S01]  /*1d7d0*/  FFMA.FTZ R86, R86, R115, 1.1641532182693481445e-10 ;  /* 0x2f00000056567423 */ /* 0x000fe20000010073 */
[----:B------:R-:W-:-:S03]  /*1d7e0*/  IMAD.MOV.U32 R94, RZ, RZ, 0x2 ;  /* 0x00000002ff5e7424 */ /* 0x000fc600078e00ff */
[----:B------:R-:W-:Y:S01]  /*1d7f0*/  FMUL.FTZ R87, R87, R34 ;  /* 0x0000002257577220 */ /* 0x000fe20000410000 */
[----:B------:R-:W-:-:S04]  /*1d800*/  FSETP.GTU.FTZ.AND P5, PT, R86, R35, PT ;  /* 0x000000235600720b */ /* 0x000fc80003fbc000 */
[----:B------:R-:W-:Y:S01]  /*1d810*/  FSEL R96, R87, RZ, !P5 ;  /* 0x000000ff57607208 */ /* 0x000fe20006800000 */
[----:B------:R-:W-:Y:S01]  /*1d820*/  IMAD.MOV.U32 R87, RZ, RZ, R98 ;  /* 0x000000ffff577224 */ /* 0x000fe200078e0062 */
        /* <DEDUP_REMOVED lines=10> */
.L_x_2581:
        /* <DEDUP_REMOVED lines=15> */
.L_x_2583:
[----:B------:R-:W-:Y:S05]  /*1d9c0*/  BSYNC.RECONVERGENT B1 ;  /* 0x0000000000017941 */ /* 0x000fea0003800200 */
.L_x_2582:
[----:B------:R-:W-:Y:S01]  /*1d9d0*/  LOP3.LUT R86, R12, UR7, R89, 0x96, !PT ;  /* 0x000000070c567c12 */ /* 0x000fe2000f8e9659 */
[----:B------:R-:W-:-:S04]  /*1d9e0*/  IMAD.WIDE.U32 R92, R16, -0x326172a9, RZ ;  /* 0xcd9e8d57105c7825 */ /* 0x000fc800078e00ff */
[----:B------:R-:W-:Y:S01]  /*1d9f0*/  IMAD.WIDE.U32 R86, R86, -0x326172a9, RZ ;  /* 0xcd9e8d5756567825 */ /* 0x000fe200078e00ff */
[----:B------:R-:W-:-:S03]  /*1da00*/  LOP3.LUT R93, R15, UR6, R93, 0x96, !PT ;  /* 0x000000060f5d7c12 */ /* 0x000fc6000f8e965d */
[----:B------:R-:W-:Y:S01]  /*1da10*/  IMAD.MOV.U32 R94, RZ, RZ, RZ ;  /* 0x000000ffff5e7224 */ /* 0x000fe200078e00ff */
        /* <DEDUP_REMOVED lines=35> */
[----:B------:R-:W-:Y:S02]  /*1dc50*/  LOP3.LUT R91, R19, R88, R87, 0x96, !PT ;  /* 0x00000058135b7212 */ /* 0x000fe400078e9657 */
[----:B------:R-:W-:Y:S01]  /*1dc60*/  MOV R87, R90 ;  /* 0x0000005a00577202 */ /* 0x000fe20000000f00 */
[----:B------:R-:W-:-:S07]  /*1dc70*/  IMAD.MOV.U32 R90, RZ, RZ, R86 ;  /* 0x000000ffff5a7224 */ /* 0x000fce00078e0056 */
.L_x_2580:
[----:B------:R-:W-:Y:S05]  /*1dc80*/  BSYNC.RECONVERGENT B0 ;  /* 0x0000000000007941 */ /* 0x000fea0003800200 */
.L_x_2579:
[----:B------:R-:W-:Y:S02]  /*1dc90*/  I2FP.F32.U32 R86, R87 ;  /* 0x0000005700567245 */ /* 0x000fe40000201000 */
[----:B------:R-:W-:Y:S02]  /*1dca0*/  PRMT R87, R39, 0x7632, R87 ;  /* 0x0000763227577816 */ /* 0x000fe40000000057 */
[----:B------:R-:W-:Y:S01]  /*1dcb0*/  PRMT R53, R0, 0x5410, R53 ;  /* 0x0000541000357816 */ /* 0x000fe20000000035 */
[----:B------:R-:W-:Y:S01]  /*1dcc0*/  FFMA.FTZ R86, R86, R115, 1.1641532182693481445e-10 ;  /* 0x2f00000056567423 */ /* 0x000fe20000010073 */
[----:B------:R-:W-:Y:S02]  /*1dcd0*/  SHF.L.U32 R87, R87, 0x10, RZ ;  /* 0x0000001057577819 */ /* 0x000fe400000006ff */
[----:B------:R-:W-:Y:S02]  /*1dce0*/  PRMT R54, R85, 0x5410, R54 ;  /* 0x0000541055367816 */ /* 0x000fe40000000036 */
[----:B------:R-:W-:Y:S01]  /*1dcf0*/  FSETP.GTU.FTZ.AND P6, PT, R86, R35, PT ;  /* 0x000000235600720b */ /* 0x000fe20003fdc000 */
[----:B------:R-:W-:Y:S01]  /*1dd00*/  FMUL.FTZ R87, R87, R34 ;  /* 0x0000002257577220 */ /* 0x000fe20000410000 */
[----:B------:R-:W-:-:S02]  /*1dd10*/  @P1 PRMT R86, R43, 0x7632, R86 ;  /* 0x000076322b561816 */ /* 0x000fc40000000056 */
[----:B------:R-:W-:Y:S02]  /*1dd20*/  PRMT R52, R99, 0x5410, R52 ;  /* 0x0000541063347816 */ /* 0x000fe40000000034 */
[----:B------:R-:W-:Y:S02]  /*1dd30*/  FSEL R89, R87, RZ, !P6 ;  /* 0x000000ff57597208 */ /* 0x000fe40007000000 */
[----:B------:R-:W-:-:S03]  /*1dd40*/  SEL R87, RZ, 0x1, P6 ;  /* 0x00000001ff577807 */ /* 0x000fc60003000000 */
[----:B------:R-:W-:Y:S01]  /*1dd50*/  FADD.FTZ R96, R96, R89 ;  /* 0x0000005960607221 */ /* 0x000fe20000010000 */
[----:B------:R-:W-:Y:S01]  /*1dd60*/  @P1 IMAD.U32 R89, R86, 0x10000, RZ ;  /* 0x0001000056591824 */ /* 0x000fe200078e00ff */
[----:B------:R-:W-:-:S03]  /*1dd70*/  PRMT R0, R87, 0x7610, R0 ;  /* 0x0000761057007816 */ /* 0x000fc60000000000 */
[----:B------:R-:W-:Y:S01]  /*1dd80*/  @P1 FADD.FTZ R86, R96, R89 ;  /* 0x0000005960561221 */ /* 0x000fe20000010000 */
[----:B------:R-:W-:-:S05]  /*1dd90*/  @!P1 IMAD.MOV.U32 R86, RZ, RZ, R96 ;  /* 0x000000ffff569224 */ /* 0x000fca00078e0060 */
[----:B------:R-:W-:-:S04]  /*1dda0*/  F2FP.BF16.F32.PACK_AB R88, RZ, R86 ;  /* 0x00000056ff58723e */ /* 0x000fc800000010ff */
[----:B------:R-:W-:Y:S01]  /*1ddb0*/  PRMT R55, R55, 0x5410, R88 ;  /* 0x0000541037377816 */ /* 0x000fe20000000058 */
[----:B------:R-:W-:Y:S06]  /*1ddc0*/  BRA `(.L_x_2584) ;  /* 0x0000002800747947 */ /* 0x000fec0003800000 */
.L_x_2503:
        /* <DEDUP_REMOVED lines=9> */
[----:B------:R-:W-:Y:S01]  /*1de60*/  @!P2 MOV R80, 0x3 ;  /* 0x000000030050a802 */ /* 0x000fe20000000f00 */
[--C-:B------:R-:W-:Y:S01]  /*1de70*/  @!P2 IMAD.MOV.U32 R90, RZ, RZ, R86.reuse ;  /* 0x000000ffff5aa224 */ /* 0x100fe200078e0056 */
[----:B------:R-:W-:Y:S01]  /*1de80*/  @P2 IADD3 R80, PT, PT, R87, 0x1, RZ ;  /* 0x0000000157502810 */ /* 0x000fe20007ffe0ff */
[----:B------:R-:W-:Y:S02]  /*1de90*/  @!P2 IMAD.MOV.U32 R78, RZ, RZ, R91 ;  /* 0x000000ffff4ea224 */ /* 0x000fe400078e005b */
[----:B------:R-:W-:Y:S02]  /*1dea0*/  @P2 IMAD.MOV.U32 R90, RZ, RZ, R86 ;  /* 0x000000ffff5a2224 */ /* 0x000fe400078e0056 */
[----:B------:R-:W-:Y:S01]  /*1deb0*/  @P2 IMAD.MOV.U32 R78, RZ, RZ, R95 ;  /* 0x000000ffff4e2224 */ /* 0x000fe200078e005f */
[----:B------:R-:W-:Y:S06]  /*1dec0*/  BRA `(.L_x_2586) ;  /* 0x0000000000dc7947 */ /* 0x000fec0003800000 */
.L_x_2587:
        /* <DEDUP_REMOVED lines=13> */
.L_x_2589:
[----:B------:R-:W-:Y:S05]  /*1dfa0*/  BSYNC.RECONVERGENT B1 ;  /* 0x0000000000017941 */ /* 0x000fea0003800200 */
.L_x_2588:
        /* <DEDUP_REMOVED lines=41> */
.L_x_2586:
[----:B------:R-:W-:Y:S05]  /*1e240*/  BSYNC.RECONVERGENT B0 ;  /* 0x0000000000007941 */ /* 0x000fea0003800200 */
.L_x_2585:
        /* <DEDUP_REMOVED lines=26> */
.L_x_2592:
        /* <DEDUP_REMOVED lines=13> */
.L_x_2594:
[----:B------:R-:W-:Y:S05]  /*1e4c0*/  BSYNC.RECONVERGENT B1 ;  /* 0x0000000000017941 */ /* 0x000fea0003800200 */
.L_x_2593:
        /* <DEDUP_REMOVED lines=43> */
.L_x_2591:
[----:B------:R-:W-:Y:S05]  /*1e780*/  BSYNC.RECONVERGENT B0 ;  /* 0x0000000000007941 */ /* 0x000fea0003800200 */
.L_x_2590:
        /* <DEDUP_REMOVED lines=26> */
.L_x_2597:
        /* <DEDUP_REMOVED lines=13> */
.L_x_2599:
[----:B------:R-:W-:Y:S05]  /*1ea00*/  BSYNC.RECONVERGENT B1 ;  /* 0x0000000000017941 */ /* 0x000fea0003800200 */
.L_x_2598:
        /* <DEDUP_REMOVED lines=43> */
.L_x_2596:
[----:B------:R-:W-:Y:S05]  /*1ecc0*/  BSYNC.RECONVERGENT B0 ;  /* 0x0000000000007941 */ /* 0x000fea0003800200 */
.L_x_2595:
        /* <DEDUP_REMOVED lines=26> */
.L_x_2602:
        /* <DEDUP_REMOVED lines=13> */
.L_x_2604:
[----:B------:R-:W-:Y:S05]  /*1ef40*/  BSYNC.RECONVERGENT B1 ;  /* 0x0000000000017941 */ /* 0x000fea0003800200 */
.L_x_2603:
        /* <DEDUP_REMOVED lines=42> */
[----:B------:R-:W-:-:S07]  /*1f1f0*/  IMAD.MOV.U32 R90, RZ, RZ, R82 ;  /* 0x000000ffff5a7224 */ /* 0x000fce00078e0052 */
.L_x_2601:
[----:B------:R-:W-:Y:S05]  /*1f200*/  BSYNC.RECONVERGENT B0 ;  /* 0x0000000000007941 */ /* 0x000fea0003800200 */
.L_x_2600:
        /* <DEDUP_REMOVED lines=26> */
.L_x_2607:
        /* <DEDUP_REMOVED lines=13> */
.L_x_2609:
[----:B------:R-:W-:Y:S05]  /*1f480*/  BSYNC.RECONVERGENT B1 ;  /* 0x0000000000017941 */ /* 0x000fea0003800200 */
.L_x_2608:
[----:B------:R-:W-:Y:S01]  /*1f490*/  IMAD.WIDE.U32 R94, R16, -0x326172a9, RZ ;  /* 0xcd9e8d57105e7825 */ /* 0x000fe200078e00ff */
[----:B------:R-:W-:-:S03]  /*1f4a0*/  LOP3.LUT R82, R12, UR7, R89, 0x96, !PT ;  /* 0x000000070c527c12 */ /* 0x000fc6000f8e9659 */
[----:B------:R-:W-:Y:S01]  /*1f4b0*/  HFMA2 R84, -RZ, RZ, 0, 0 ;  /* 0x00000000ff547431 */ /* 0x000fe200000001ff */
        /* <DEDUP_REMOVED lines=40> */
.L_x_2606:
[----:B------:R-:W-:Y:S05]  /*1f740*/  BSYNC.RECONVERGENT B0 ;  /* 0x0000000000007941 */ /* 0x000fea0003800200 */
.L_x_2605:
        /* <DEDUP_REMOVED lines=24> */
.L_x_2612:
        /* <DEDUP_REMOVED lines=13> */
.L_x_2614:
[----:B------:R-:W-:Y:S05]  /*1f9a0*/  BSYNC.RECONVERGENT B1 ;  /* 0x0000000000017941 */ /* 0x000fea0003800200 */
.L_x_2613:
[----:B------:R-:W-:Y:S01]  /*1f9b0*/  LOP3.LUT R94, R12, UR7, R93, 0x96, !PT ;  /* 0x000000070c5e7c12 */ /* 0x000fe2000f8e965d */
[----:B------:R-:W-:-:S04]  /*1f9c0*/  IMAD.WIDE.U32 R88, R16, -0x326172a9, RZ ;  /* 0xcd9e8d5710587825 */ /* 0x000fc800078e00ff */
[----:B------:R-:W-:Y:S01]  /*1f9d0*/  IMAD.WIDE.U32 R94, R94, -0x326172a9, RZ ;  /* 0xcd9e8d575e5e7825 */ /* 0x000fe200078e00ff */
[----:B------:R-:W-:-:S03]  /*1f9e0*/  LOP3.LUT R89, R15, UR6, R89, 0x96, !PT ;  /* 0x000000060f597c12 */ /* 0x000fc6000f8e9659 */
[----:B------:R-:W-:Y:S01]  /*1f9f0*/  IMAD.MOV.U32 R83, RZ, RZ, R90 ;  /* 0x000000ffff537224 */ /* 0x000fe200078e005a */
[----:B------:R-:W-:Y:S01]  /*1fa00*/  LOP3.LUT R93, R27, R88, R95, 0x96, !PT ;  /* 0x000000581b5d7212 */ /* 0x000fe200078e965f */
[----:B------:R-:W-:-:S04]  /*1fa10*/  IMAD.WIDE.U32 R88, R89, -0x2daee0ad, RZ ;  /* 0xd2511f5359587825 */ /* 0x000fc800078e00ff */
        /* <DEDUP_REMOVED lines=35> */
[----:B------:R-:W-:-:S07]  /*1fc50*/  MOV R90, R88 ;  /* 0x00000058005a7202 */ /* 0x000fce0000000f00 */
.L_x_2611:
[----:B------:R-:W-:Y:S05]  /*1fc60*/  BSYNC.RECONVERGENT B0 ;  /* 0x0000000000007941 */ /* 0x000fea0003800200 */
.L_x_2610:
        /* <DEDUP_REMOVED lines=24> */
.L_x_2617:
        /* <DEDUP_REMOVED lines=13> */
.L_x_2619:
[----:B------:R-:W-:Y:S05]  /*1fec0*/  BSYNC.RECONVERGENT B1 ;  /* 0x0000000000017941 */ /* 0x000fea0003800200 */
.L_x_2618:
[----:B------:R-:W-:Y:S01]  /*1fed0*/  LOP3.LUT R94, R12, UR7, R93, 0x96, !PT ;  /* 0x000000070c5e7c12 */ /* 0x000fe2000f8e965d */
[----:B------:R-:W-:Y:S01]  /*1fee0*/  IMAD.WIDE.U32 R88, R16, -0x326172a9, RZ ;  /* 0xcd9e8d5710587825 */ /* 0x000fe200078e00ff */
[----:B------:R-:W-:-:S03]  /*1fef0*/  MOV R84, R90 ;  /* 0x0000005a00547202 */ /* 0x000fc60000000f00 */
        /* <DEDUP_REMOVED lines=36> */
[----:B------:R-:W-:-:S04]  /*20140*/  IMAD.WIDE.U32 R88, R89, -0x2daee0ad, RZ ;  /* 0xd2511f5359587825 */ /* 0x000fc800078e00ff */
[----:B------:R-:W-:Y:S01]  /*20150*/  IMAD.MOV.U32 R90, RZ, RZ, R88 ;  /* 0x000000ffff5a7224 */ /* 0x000fe200078e0058 */
[----:B------:R-:W-:Y:S01]  /*20160*/  LOP3.LUT R91, R19, R92, R89, 0x96, !PT ;  /* 0x0000005c135b7212 */ /* 0x000fe200078e9659 */
[----:B------:R-:W-:-:S07]  /*20170*/  IMAD.MOV.U32 R88, RZ, RZ, RZ ;  /* 0x000000ffff587224 */ /* 0x000fce00078e00ff */
.L_x_2616:
[----:B------:R-:W-:Y:S05]  /*20180*/  BSYNC.RECONVERGENT B0 ;  /* 0x0000000000007941 */ /* 0x000fea0003800200 */
.L_x_2615:
[----:B------:R-:W-:Y:S01]  /*20190*/  I2FP.F32.U32 R84, R84 ;  /* 0x0000005400547245 */ /* 0x000fe20000201000 */
[----:B------:R-:W-:Y:S01]  /*201a0*/  BSSY.RECONVERGENT B0, `(.L_x_2620) ;  /* 0x0000050000007945 */ /* 0x000fe20003800200 */
[C---:B------:R-:W-:Y:S01]  /*201b0*/  SHF.L.U32 R89, R55.reuse, 0x10, RZ ;  /* 0x0000001037597819 */ /* 0x040fe200000006ff */
[----:B------:R-:W-:Y:S01]  /*201c0*/  IMAD.MOV.U32 R94, RZ, RZ, 0x2 ;  /* 0x00000002ff5e7424 */ /* 0x000fe200078e00ff */
[----:B------:R-:W-:Y:S01]  /*201d0*/  ISETP.NE.AND P5, PT, R88, 0x1, PT ;  /* 0x000000015800780c */ /* 0x000fe20003fa5270 */
[----:B------:R-:W-:Y:S01]  /*201e0*/  FFMA.FTZ R84, R84, R115, 1.1641532182693481445e-10 ;  /* 0x2f00000054547423 */ /* 0x000fe20000010073 */
[----:B------:R-:W-:Y:S01]  /*201f0*/  PRMT R86, R55, 0x7632, R86 ;  /* 0x0000763237567816 */ /* 0x000fe20000000056 */
[----:B------:R-:W-:-:S03]  /*20200*/  FMUL.FTZ R89, R89, R34 ;  /* 0x0000002259597220 */ /* 0x000fc60000410000 */
[----:B------:R-:W-:-:S04]  /*20210*/  FSETP.GTU.FTZ.AND P4, PT, R84, R35, PT ;  /* 0x000000235400720b */ /* 0x000fc80003f9c000 */
[----:B------:R-:W-:Y:S01]  /*20220*/  FSEL R84, R89, RZ, !P4 ;  /* 0x000000ff59547208 */ /* 0x000fe20006000000 */
[----:B------:R-:W-:Y:S01]  /*20230*/  @P1 IMAD.U32 R89, R43, 0x10000, RZ ;  /* 0x000100002b591824 */ /* 0x000fe200078e00ff */
        /* <DEDUP_REMOVED lines=13> */
.L_x_2622:
        /* <DEDUP_REMOVED lines=13> */
.L_x_2624:
[----:B------:R-:W-:Y:S05]  /*203e0*/  BSYNC.RECONVERGENT B1 ;  /* 0x0000000000017941 */ /* 0x000fea0003800200 */
.L_x_2623:
        /* <DEDUP_REMOVED lines=36> */
[----:B------:R-:W-:Y:S01]  /*20630*/  LOP3.LUT R95, R94, UR13, R89, 0x96, !PT ;  /* 0x0000000d5e5f7c12 */ /* 0x000fe2000f8e9659 */
[----:B------:R-:W-:Y:S01]  /*20640*/  HFMA2 R94, -RZ, RZ, 0, 0 ;  /* 0x00000000ff5e7431 */ /* 0x000fe200000001ff */
[----:B------:R-:W-:Y:S01]  /*20650*/  MOV R98, R88 ;  /* 0x0000005800627202 */ /* 0x000fe20000000f00 */
[----:B------:R-:W-:-:S05]  /*20660*/  IMAD.WIDE.U32 R88, R91, -0x2daee0ad, RZ ;  /* 0xd2511f535b587825 */ /* 0x000fca00078e00ff */
[----:B------:R-:W-:Y:S01]  /*20670*/  LOP3.LUT R91, R19, R92, R89, 0x96, !PT ;  /* 0x0000005c135b7212 */ /* 0x000fe200078e9659 */
[----:B------:R-:W-:Y:S02]  /*20680*/  IMAD.MOV.U32 R89, RZ, RZ, R90 ;  /* 0x000000ffff597224 */ /* 0x000fe400078e005a */
[----:B------:R-:W-:-:S07]  /*20690*/  IMAD.MOV.U32 R90, RZ, RZ, R88 ;  /* 0x000000ffff5a7224 */ /* 0x000fce00078e0058 */
.L_x_2621:
[----:B------:R-:W-:Y:S05]  /*206a0*/  BSYNC.RECONVERGENT B0 ;  /* 0x0000000000007941 */ /* 0x000fea0003800200 */
.L_x_2620:
        /* <DEDUP_REMOVED lines=15> */
.L_x_2584:
[----:B------:R-:W-:Y:S01]  /*207a0*/  SEL R87, RZ, 0x1000000, !P5 ;  /* 0x01000000ff577807 */ /* 0x000fe20006800000 */
[----:B------:R-:W-:Y:S01]  /*207b0*/  IMAD.WIDE.U32 R88, R103, 0x10, R164 ;  /* 0x0000001067587825 */ /* 0x000fe200078e00a4 */
[----:B------:R-:W-:Y:S02]  /*207c0*/  SEL R85, RZ, 0x10000, !P4 ;  /* 0x00010000ff557807 */ /* 0x000fe40006000000 */
[----:B------:R-:W-:Y:S02]  /*207d0*/  SEL R96, RZ, 0x100, !P3 ;  /* 0x00000100ff607807 */ /* 0x000fe40005800000 */
[C---:B------:R-:W-:Y:S01]  /*207e0*/  LOP3.LUT P5, RZ, R9.reuse, 0x8, RZ, 0xc0, !PT ;  /* 0x0000000809ff7812 */ /* 0x040fe200078ac0ff */
[----:B------:R0:W-:Y:S01]  /*207f0*/  STG.E.128 desc[UR8][R88.64], R52 ;  /* 0x0000003458007986 */ /* 0x0001e2000c101d08 */
[C---:B------:R-:W-:Y:S02]  /*20800*/  LOP3.LUT P4, RZ, R9.reuse, 0x4, RZ, 0xc0, !PT ;  /* 0x0000000409ff7812 */ /* 0x040fe4000788c0ff */
[----:B------:R-:W-:-:S02]  /*20810*/  LOP3.LUT P3, RZ, R9, 0x2, RZ, 0xc0, !PT ;  /* 0x0000000209ff7812 */ /* 0x000fc4000786c0ff */
[----:B------:R-:W-:Y:S02]  /*20820*/  LOP3.LUT R96, R96, R87, R85, 0xfe, !PT ;  /* 0x0000005760607212 */ /* 0x000fe400078efe55 */
[----:B------:R-:W-:Y:S02]  /*20830*/  SEL R87, RZ, 0x1000000, !P3 ;  /* 0x01000000ff577807 */ /* 0x000fe40005800000 */
[----:B------:R-:W-:Y:S02]  /*20840*/  SEL R92, RZ, 0x10000, !P4 ;  /* 0x00010000ff5c7807 */ /* 0x000fe40006000000 */
[----:B------:R-:W-:Y:S02]  /*20850*/  SEL R85, RZ, 0x100, !P5 ;  /* 0x00000100ff557807 */ /* 0x000fe40006800000 */
[----:B------:R-:W-:Y:S02]  /*20860*/  LOP3.LUT P6, RZ, R9, 0x10, RZ, 0xc0, !PT ;  /* 0x0000001009ff7812 */ /* 0x000fe400078cc0ff */
[----:B------:R-:W-:-:S02]  /*20870*/  LOP3.LUT R85, R85, R87, R92, 0xfe, !PT ;  /* 0x0000005755557212 */ /* 0x000fc400078efe5c */
[----:B------:R-:W-:Y:S01]  /*20880*/  SEL R93, RZ, 0x1, !P2 ;  /* 0x00000001ff5d7807 */ /* 0x000fe20005000000 */
[----:B0-----:R-:W0:Y:S01]  /*20890*/  @P0 LDC.64 R54, c[0x0][0x398] ;  /* 0x0000e600ff360b82 */ /* 0x001e220000000a00 */
[----:B------:R-:W-:Y:S02]  /*208a0*/  SEL R92, RZ, 0x1, !P6 ;  /* 0x00000001ff5c7807 */ /* 0x000fe40007000000 */
[----:B------:R-:W-:Y:S02]  /*208b0*/  LOP3.LUT R89, R96, R93, RZ, 0xfc, !PT ;  /* 0x0000005d60597212 */ /* 0x000fe400078efcff */
[----:B------:R-:W-:Y:S01]  /*208c0*/  LOP3.LUT R88, R85, R92, RZ, 0xfc, !PT ;  /* 0x0000005c55587212 */ /* 0x000fe200078efcff */
[----:B------:R-:W-:Y:S01]  /*208d0*/  IMAD.WIDE.U32 R92, R103, 0x8, R100 ;  /* 0x00000008675c7825 */ /* 0x000fe200078e0064 */
[----:B------:R-:W-:Y:S01]  /*208e0*/  IADD3 R87, PT, PT, R11, 0x80, RZ ;  /* 0x000000800b577810 */ /* 0x000fe20007ffe0ff */
[----:B------:R-:W1:Y:S03]  /*208f0*/  @P1 LDC.64 R52, c[0x0][0x3a0] ;  /* 0x0000e800ff341b82 */ /* 0x000e660000000a00 */
[----:B------:R2:W-:Y:S01]  /*20900*/  STG.E.64 desc[UR8][R92.64], R88 ;  /* 0x000000585c007986 */ /* 0x0005e2000c101b08 */
[----:B0-----:R-:W-:Y:S01]  /*20910*/  @P0 IMAD.WIDE.U32 R54, R87, 0x10, R54 ;  /* 0x0000001057360825 */ /* 0x001fe200078e0036 */
[----:B--2---:R-:W-:Y:S06]  /*20920*/  @!P0 BRA `(.L_x_2625) ;  /* 0x0000000000508947 */ /* 0x004fec0003800000 */
[----:B------:R-:W-:Y:S01]  /*20930*/  IMAD.U32 R85, R2, 0x10000, RZ ;  /* 0x0001000002557824 */ /* 0x000fe200078e00ff */
[----:B------:R-:W0:Y:S01]  /*20940*/  LDC.64 R100, c[0x0][0x3b8] ;  /* 0x0000ee00ff647b82 */ /* 0x000e220000000a00 */
[----:B------:R-:W-:Y:S02]  /*20950*/  LOP3.LUT R92, R6, 0xff, RZ, 0xc0, !PT ;  /* 0x000000ff065c7812 */ /* 0x000fe400078ec0ff */
[----:B------:R-:W-:Y:S02]  /*20960*/  LOP3.LUT R96, R7, 0xff, RZ, 0xc0, !PT ;  /* 0x000000ff07607812 */ /* 0x000fe400078ec0ff */
[----:B------:R-:W-:Y:S01]  /*20970*/  LOP3.LUT R88, R85, 0xff0000, RZ, 0xc0, !PT ;  /* 0x00ff000055587812 */ /* 0x000fe200078ec0ff */
[----:B------:R-:W-:Y:S01]  /*20980*/  IMAD.WIDE.U32 R92, R92, 0x10000, RZ ;  /* 0x000100005c5c7825 */ /* 0x000fe200078e00ff */
[----:B------:R-:W-:-:S03]  /*20990*/  LOP3.LUT R85, R0, 0xffff, RZ, 0xc0, !PT ;  /* 0x0000ffff00557812 */ /* 0x000fc600078ec0ff */
[----:B------:R-:W-:Y:S01]  /*209a0*/  IMAD.WIDE.U32 R96, R96, 0x100, RZ ;  /* 0x0000010060607825 */ /* 0x000fe200078e00ff */
[----:B------:R-:W-:Y:S02]  /*209b0*/  PRMT R85, R88, 0x4210, R85 ;  /* 0x0000421058557816 */ /* 0x000fe40000000055 */
[----:B------:R-:W-:-:S04]  /*209c0*/  PRMT R88, R3, 0x7104, RZ ;  /* 0x0000710403587816 */ /* 0x000fc800000000ff */
[----:B------:R-:W-:Y:S02]  /*209d0*/  LOP3.LUT R85, R85, 0xff00, R88, 0xf8, !PT ;  /* 0x0000ff0055557812 */ /* 0x000fe400078ef858 */
[----:B------:R-:W-:Y:S02]  /*209e0*/  LOP3.LUT R88, R5, 0xff, RZ, 0xc0, !PT ;  /* 0x000000ff05587812 */ /* 0x000fe400078ec0ff */
[----:B------:R-:W-:-:S03]  /*209f0*/  LOP3.LUT R85, R85, 0xff, R4, 0xf8, !PT ;  /* 0x000000ff55557812 */ /* 0x000fc600078ef804 */
[----:B------:R-:W-:-:S05]  /*20a00*/  IMAD.WIDE.U32 R88, R88, 0x1000000, RZ ;  /* 0x0100000058587825 */ /* 0x000fca00078e00ff */
[----:B------:R-:W-:Y:S02]  /*20a10*/  LOP3.LUT R85, R93, R85, R89, 0xfe, !PT ;  /* 0x000000555d557212 */ /* 0x000fe400078efe59 */
[----:B------:R-:W-:Y:S02]  /*20a20*/  LOP3.LUT R93, R96, R88, R92, 0xfe, !PT ;  /* 0x00000058605d7212 */ /* 0x000fe400078efe5c */
[----:B------:R-:W-:Y:S02]  /*20a30*/  LOP3.LUT R89, R85, R97, RZ, 0xfc, !PT ;  /* 0x0000006155597212 */ /* 0x000fe400078efcff */
[----:B------:R-:W-:Y:S01]  /*20a40*/  LOP3.LUT R88, R93, 0xff, R8, 0xf8, !PT ;  /* 0x000000ff5d587812 */ /* 0x000fe200078ef808 */
[----:B0-----:R-:W-:-:S05]  /*20a50*/  IMAD.WIDE.U32 R92, R103, 0x8, R100 ;  /* 0x00000008675c7825 */ /* 0x001fca00078e0064 */
[----:B------:R0:W-:Y:S02]  /*20a60*/  STG.E.64 desc[UR8][R92.64], R88 ;  /* 0x000000585c007986 */ /* 0x0001e4000c101b08 */
.L_x_2625:
[----:B------:R2:W5:Y:S01]  /*20a70*/  @P0 LDG.E.128 R36, desc[UR8][R54.64] ;  /* 0x0000000836240981 */ /* 0x000562000c1e1d00 */
[----:B-1----:R-:W-:-:S05]  /*20a80*/  @P1 IMAD.WIDE.U32 R52, R87, 0x10, R52 ;  /* 0x0000001057341825 */ /* 0x002fca00078e0034 */
[----:B------:R1:W5:Y:S01]  /*20a90*/  @P1 LDG.E.128 R40, desc[UR8][R52.64] ;  /* 0x0000000834281981 */ /* 0x000362000c1e1d00 */
[----:B--2---:R-:W-:-:S06]  /*20aa0*/  IMAD.WIDE.U32 R54, R87, 0x10, R148 ;  /* 0x0000001057367825 */ /* 0x004fcc00078e0094 */
[----:B------:R-:W5:Y:S01]  /*20ab0*/  LDG.E.128 R52, desc[UR8][R54.64] ;  /* 0x0000000836347981 */ /* 0x000f62000c1e1d00 */
[----:B-1----:R-:W-:Y:S05]  /*20ac0*/  @!P0 BRA `(.L_x_2626) ;  /* 0x0000005000a08947 */ /* 0x002fea0003800000 */
        /* <DEDUP_REMOVED lines=16> */
.L_x_2629:
        /* <DEDUP_REMOVED lines=13> */
.L_x_2631:
[----:B------:R-:W-:Y:S05]  /*20ca0*/  BSYNC.RECONVERGENT B1 ;  /* 0x0000000000017941 */ /* 0x000fea0003800200 */
.L_x_2630:
[----:B0-----:R-:W-:Y:S01]  /*20cb0*/  IMAD.WIDE.U32 R88, R16, -0x326172a9, RZ ;  /* 0xcd9e8d5710587825 */ /* 0x001fe200078e00ff */
        /* <DEDUP_REMOVED lines=42> */
.L_x_2628:
[----:B------:R-:W-:Y:S05]  /*20f60*/  BSYNC.RECONVERGENT B0 ;  /* 0x0000000000007941 */ /* 0x000fea0003800200 */
.L_x_2627:
        /* <DEDUP_REMOVED lines=23> */
.L_x_2634:
        /* <DEDUP_REMOVED lines=13> */
.L_x_2636:
[----:B------:R-:W-:Y:S05]  /*211b0*/  BSYNC.RECONVERGENT B1 ;  /* 0x0000000000017941 */ /* 0x000fea0003800200 */
.L_x_2635:
[----:B0-----:R-:W-:Y:S01]  /*211c0*/  IMAD.WIDE.U32 R88, R16, -0x326172a9, RZ ;  /* 0xcd9e8d5710587825 */ /* 0x001fe200078e00ff */
        /* <DEDUP_REMOVED lines=42> */
.L_x_2633:
[----:B------:R-:W-:Y:S05]  /*21470*/  BSYNC.RECONVERGENT B0 ;  /* 0x0000000000007941 */ /* 0x000fea0003800200 */
.L_x_2632:
        /* <DEDUP_REMOVED lines=12> */
[----:B0-----:R-:W-:Y:S01]  /*21540*/  @P1 FADD.FTZ R88, R5, R8 ;  /* 0x0000000805581221 */ /* 0x001fe20000010000 */
        /* <DEDUP_REMOVED lines=12> */
.L_x_2639:
        /* <DEDUP_REMOVED lines=13> */
.L_x_2641:
[----:B------:R-:W-:Y:S05]  /*216e0*/  BSYNC.RECONVERGENT B1 ;  /* 0x0000000000017941 */ /* 0x000fea0003800200 */
.L_x_2640:
        /* <DEDUP_REMOVED lines=43> */
.L_x_2638:
[----:B------:R-:W-:Y:S05]  /*219a0*/  BSYNC.RECONVERGENT B0 ;  /* 0x0000000000007941 */ /* 0x000fea0003800200 */
.L_x_2637:
        /* <DEDUP_REMOVED lines=22> */
.L_x_2644:
        /* <DEDUP_REMOVED lines=13> */
.L_x_2646:
[----:B------:R-:W-:Y:S05]  /*21be0*/  BSYNC.RECONVERGENT B1 ;  /* 0x0000000000017941 */ /* 0x000fea0003800200 */
.L_x_2645:
        /* <DEDUP_REMOVED lines=43> */
.L_x_2643:
[----:B------:R-:W-:Y:S05]  /*21ea0*/  BSYNC.RECONVERGENT B0 ;  /* 0x0000000000007941 */ /* 0x000fea0003800200 */
.L_x_2642:
        /* <DEDUP_REMOVED lines=27> */
.L_x_2649:
        /* <DEDUP_REMOVED lines=13> */
.L_x_2651:
[----:B------:R-:W-:Y:S05]  /*22130*/  BSYNC.RECONVERGENT B1 ;  /* 0x0000000000017941 */ /* 0x000fea0003800200 */
.L_x_2650:
        /* <DEDUP_REMOVED lines=43> */
.L_x_2648:
[----:B------:R-:W-:Y:S05]  /*223f0*/  BSYNC.RECONVERGENT B0 ;  /* 0x0000000000007941 */ /* 0x000fea0003800200 */
.L_x_2647:
        /* <DEDUP_REMOVED lines=23> */
.L_x_2654:
        /* <DEDUP_REMOVED lines=13> */
.L_x_2656:
[----:B------:R-:W-:Y:S05]  /*22640*/  BSYNC.RECONVERGENT B1 ;  /* 0x0000000000017941 */ /* 0x000fea0003800200 */
.L_x_2655:
        /* <DEDUP_REMOVED lines=43> */
.L_x_2653:
[----:B------:R-:W-:Y:S05]  /*22900*/  BSYNC.RECONVERGENT B0 ;  /* 0x0000000000007941 */ /* 0x000fea0003800200 */
.L_x_2652:
        /* <DEDUP_REMOVED lines=11> */
[----:B------:R-:W-:-:S03]  /*229c0*/  MOV R3, R98 ;  /* 0x0000006200037202 */ /* 0x000fc60000000f00 */
        /* <DEDUP_REMOVED lines=13> */
.L_x_2659:
        /* <DEDUP_REMOVED lines=13> */
.L_x_2661:
[----:B------:R-:W-:Y:S05]  /*22b70*/  BSYNC.RECONVERGENT B1 ;  /* 0x0000000000017941 */ /* 0x000fea0003800200 */
.L_x_2660:
[----:B------:R-:W-:Y:S01]  /*22b80*/  LOP3.LUT R90, R12, UR7, R5, 0x96, !PT ;  /* 0x000000070c5a7c12 */ /* 0x000fe2000f8e9605 */
[----:B------:R-:W-:-:S04]  /*22b90*/  IMAD.WIDE.U32 R2, R16, -0x326172a9, RZ ;  /* 0xcd9e8d5710027825 */ /* 0x000fc800078e00ff */
[----:B------:R-:W-:Y:S02]  /*22ba0*/  HFMA2 R53, -RZ, RZ, 0, 0 ;  /* 0x00000000ff357431 */ /* 0x000fe400000001ff */
        /* <DEDUP_REMOVED lines=35> */
[----:B------:R-:W-:Y:S01]  /*22de0*/  IMAD.WIDE.U32 R2, R3, -0x2daee0ad, RZ ;  /* 0xd2511f5303027825 */ /* 0x000fe200078e00ff */
[----:B------:R-:W-:-:S04]  /*22df0*/  MOV R98, R90 ;  /* 0x0000005a00627202 */ /* 0x000fc80000000f00 */
[----:B------:R-:W-:Y:S01]  /*22e00*/  LOP3.LUT R91, R19, R4, R3, 0x96, !PT ;  /* 0x00000004135b7212 */ /* 0x000fe200078e9603 */
[----:B------:R-:W-:Y:S02]  /*22e10*/  IMAD.MOV.U32 R3, RZ, RZ, R85 ;  /* 0x000000ffff037224 */ /* 0x000fe400078e0055 */
[----:B------:R-:W-:-:S07]  /*22e20*/  IMAD.MOV.U32 R85, RZ, RZ, R2 ;  /* 0x000000ffff557224 */ /* 0x000fce00078e0002 */
.L_x_2658:
[----:B------:R-:W-:Y:S05]  /*22e30*/  BSYNC.RECONVERGENT B0 ;  /* 0x0000000000007941 */ /* 0x000fea0003800200 */
.L_x_2657:
        /* <DEDUP_REMOVED lines=22> */
.L_x_2664:
        /* <DEDUP_REMOVED lines=13> */
.L_x_2666:
[----:B------:R-:W-:Y:S05]  /*23070*/  BSYNC.RECONVERGENT B1 ;  /* 0x0000000000017941 */ /* 0x000fea0003800200 */
.L_x_2665:
        /* <DEDUP_REMOVED lines=40> */
[----:B------:R-:W-:Y:S02]  /*23300*/  HFMA2 R4, -RZ, RZ, 0, 0 ;  /* 0x00000000ff047431 */ /* 0x000fe400000001ff */
[----:B------:R-:W-:Y:S02]  /*23310*/  IMAD.MOV.U32 R3, RZ, RZ, R85 ;  /* 0x000000ffff037224 */ /* 0x000fe400078e0055 */
[----:B------:R-:W-:-:S07]  /*23320*/  IMAD.MOV.U32 R85, RZ, RZ, R2 ;  /* 0x000000ffff557224 */ /* 0x000fce00078e0002 */
.L_x_2663:
[----:B------:R-:W-:Y:S05]  /*23330*/  BSYNC.RECONVERGENT B0 ;  /* 0x0000000000007941 */ /* 0x000fea0003800200 */
.L_x_2662:
        /* <DEDUP_REMOVED lines=12> */
[----:B------:R-:W-:Y:S02]  /*23400*/  IMAD.MOV.U32 R2, RZ, RZ, 0x2 ;  /* 0x00000002ff027424 */ /* 0x000fe400078e00ff */
        /* <DEDUP_REMOVED lines=14> */
.L_x_2669:
        /* <DEDUP_REMOVED lines=13> */
.L_x_2671:
[----:B------:R-:W-:Y:S05]  /*235c0*/  BSYNC.RECONVERGENT B1 ;  /* 0x0000000000017941 */ /* 0x000fea0003800200 */
.L_x_2670:
        /* <DEDUP_REMOVED lines=38> */
[----:B------:R-:W-:Y:S01]  /*23830*/  IMAD.WIDE.U32 R2, R0, -0x2daee0ad, RZ ;  /* 0xd2511f5300027825 */ /* 0x000fe200078e00ff */
[----:B------:R-:W-:-:S03]  /*23840*/  MOV R0, R85 ;  /* 0x0000005500007202 */ /* 0x000fc60000000f00 */
[----:B------:R-:W-:Y:S01]  /*23850*/  IMAD.MOV.U32 R85, RZ, RZ, R2 ;  /* 0x000000ffff557224 */ /* 0x000fe200078e0002 */
[----:B------:R-:W-:Y:S01]  /*23860*/  LOP3.LUT R91, R19, R90, R3, 0x96, !PT ;  /* 0x0000005a135b7212 */ /* 0x000fe200078e9603 */
[----:B------:R-:W-:-:S07]  /*23870*/  IMAD.MOV.U32 R2, RZ, RZ, RZ ;  /* 0x000000ffff027224 */ /* 0x000fce00078e00ff */
.L_x_2668:
[----:B------:R-:W-:Y:S05]  /*23880*/  BSYNC.RECONVERGENT B0 ;  /* 0x0000000000007941 */ /* 0x000fea0003800200 */
.L_x_2667:
[----:B------:R-:W-:Y:S01]  /*23890*/  I2FP.F32.U32 R0, R0 ;  /* 0x0000000000007245 */ /* 0x000fe20000201000 */
[----:B------:R-:W-:Y:S01]  /*238a0*/  BSSY.RECONVERGENT B0, `(.L_x_2672) ;  /* 0x000004d000007945 */ /* 0x000fe20003800200 */
[----:B------:R-:W-:Y:S02]  /*238b0*/  ISETP.NE.AND P3, PT, R2, 0x1, PT ;  /* 0x000000010200780c */ /* 0x000fe40003f65270 */
[----:B------:R-:W-:Y:S01]  /*238c0*/  SHF.L.U32 R3, R54, 0x10, RZ ;  /* 0x0000001036037819 */ /* 0x000fe200000006ff */
[----:B------:R-:W-:-:S04]  /*238d0*/  FFMA.FTZ R0, R0, R115, 1.1641532182693481445e-10 ;  /* 0x2f00000000007423 */ /* 0x000fc80000010073 */
[----:B------:R-:W-:Y:S01]  /*238e0*/  FMUL.FTZ R3, R3, R34 ;  /* 0x0000002203037220 */ /* 0x000fe20000410000 */
[----:B------:R-:W-:Y:S02]  /*238f0*/  FSETP.GTU.FTZ.AND P2, PT, R0, R35, PT ;  /* 0x000000230000720b */ /* 0x000fe40003f5c000 */
[----:B------:R-:W-:Y:S01]  /*23900*/  PRMT R0, R54, 0x7632, R0 ;  /* 0x0000763236007816 */ /* 0x000fe20000000000 */
[----:B------:R-:W-:Y:S01]  /*23910*/  IMAD.MOV.U32 R54, RZ, RZ, 0x2 ;  /* 0x00000002ff367424 */ /* 0x000fe200078e00ff */
        /* <DEDUP_REMOVED lines=12> */
.L_x_2674:
        /* <DEDUP_REMOVED lines=13> */
.L_x_2676:
[----:B------:R-:W-:Y:S05]  /*23ab0*/  BSYNC.RECONVERGENT B1 ;  /* 0x0000000000017941 */ /* 0x000fea0003800200 */
.L_x_2675:
        /* <DEDUP_REMOVED lines=39> */
[----:B------:R-:W-:Y:S01]  /*23d30*/  IMAD.MOV.U32 R54, RZ, RZ, RZ ;  /* 0x000000ffff367224 */ /* 0x000fe200078e00ff */
[----:B------:R-:W-:Y:S02]  /*23d40*/  LOP3.LUT R91, R19, R90, R3, 0x96, !PT ;  /* 0x0000005a135b7212 */ /* 0x000fe400078e9603 */
[----:B------:R-:W-:Y:S01]  /*23d50*/  MOV R3, R85 ;  /* 0x0000005500037202 */ /* 0x000fe20000000f00 */
[----:B------:R-:W-:-:S07]  /*23d60*/  IMAD.MOV.U32 R85, RZ, RZ, R2 ;  /* 0x000000ffff557224 */ /* 0x000fce00078e0002 */
.L_x_2673:
[----:B------:R-:W-:Y:S05]  /*23d70*/  BSYNC.RECONVERGENT B0 ;  /* 0x0000000000007941 */ /* 0x000fea0003800200 */
.L_x_2672:
[----:B------:R-:W-:Y:S01]  /*23d80*/  I2FP.F32.U32 R2, R3 ;  /* 0x0000000300027245 */ /* 0x000fe20000201000 */
[----:B------:R-:W-:Y:S01]  /*23d90*/  BSSY.RECONVERGENT B0, `(.L_x_2677) ;  /* 0x0000052000007945 */ /* 0x000fe20003800200 */
[----:B------:R-:W-:Y:S01]  /*23da0*/  SHF.L.U32 R3, R38, 0x10, RZ ;  /* 0x0000001026037819 */ /* 0x000fe200000006ff */
[----:B------:R-:W-:Y:S02]  /*23db0*/  HFMA2 R90, -RZ, RZ, 0, 1.1920928955078125e-07 ;  /* 0x00000002ff5a7431 */ /* 0x000fe400000001ff */
[----:B------:R-:W-:Y:S02]  /*23dc0*/  FFMA.FTZ R2, R2, R115, 1.1641532182693481445e-10 ;  /* 0x2f00000002027423 */ /* 0x000fe40000010073 */
[----:B------:R-:W-:-:S03]  /*23dd0*/  FMUL.FTZ R3, R3, R34 ;  /* 0x0000002203037220 */ /* 0x000fc60000410000 */
[----:B------:R-:W-:-:S04]  /*23de0*/  FSETP.GTU.FTZ.AND P3, PT, R2, R35, PT ;  /* 0x000000230200720b */ /* 0x000fc80003f7c000 */
[----:B------:R-:W-:Y:S02]  /*23df0*/  FSEL R3, R3, RZ, !P3 ;  /* 0x000000ff03037208 */ /* 0x000fe40005800000 */
[----:B------:R-:W-:Y:S02]  /*23e00*/  SEL R2, RZ, 0x1, P3 ;  /* 0x00000001ff027807 */ /* 0x000fe40001800000 */
[----:B------:R-:W-:Y:S01]  /*23e10*/  ISETP.NE.AND P3, PT, R54, 0x1, PT ;  /* 0x000000013600780c */ /* 0x000fe20003f65270 */
[----:B------:R-:W-:Y:S01]  /*23e20*/  FADD.FTZ R4, R4, R3 ;  /* 0x0000000304047221 */ /* 0x000fe20000010000 */
[----:B------:R-:W-:-:S04]  /*23e30*/  @P1 IMAD.U32 R3, R42, 0x10000, RZ ;  /* 0x000100002a031824 */ /* 0x000fc800078e00ff */
[--C-:B------:R-:W-:Y:S01]  /*23e40*/  @P1 FADD.FTZ R96, R3, R4.reuse ;  /* 0x0000000403601221 */ /* 0x100fe20000010000 */
[--C-:B------:R-:W-:Y:S01]  /*23e50*/  @!P1 IMAD.MOV.U32 R96, RZ, RZ, R4.reuse ;  /* 0x000000ffff609224 */ /* 0x100fe200078e0004 */
[----:B------:R-:W-:Y:S01]  /*23e60*/  PRMT R4, R2, 0x7610, R4 ;  /* 0x0000761002047816 */ /* 0x000fe20000000004 */
[----:B------:R-:W-:-:S03]  /*23e70*/  IMAD.MOV.U32 R3, RZ, RZ, R98 ;  /* 0x000000ffff037224 */ /* 0x000fc600078e0062 */
        /* <DEDUP_REMOVED lines=10> */
.L_x_2679:
        /* <DEDUP_REMOVED lines=13> */
.L_x_2681:
[----:B------:R-:W-:Y:S05]  /*23ff0*/  BSYNC.RECONVERGENT B1 ;  /* 0x0000000000017941 */ /* 0x000fea0003800200 */
.L_x_2680:
        /* <DEDUP_REMOVED lines=40> */
[----:B------:R-:W-:Y:S01]  /*24280*/  IMAD.MOV.U32 R3, RZ, RZ, R85 ;  /* 0x000000ffff037224 */ /* 0x000fe200078e0055 */
[----:B------:R-:W-:Y:S01]  /*24290*/  MOV R85, R2 ;  /* 0x0000000200557202 */ /* 0x000fe20000000f00 */
[----:B------:R-:W-:-:S07]  /*242a0*/  IMAD.MOV.U32 R90, RZ, RZ, RZ ;  /* 0x000000ffff5a7224 */ /* 0x000fce00078e00ff */
.L_x_2678:
[----:B------:R-:W-:Y:S05]  /*242b0*/  BSYNC.RECONVERGENT B0 ;  /* 0x0000000000007941 */ /* 0x000fea0003800200 */
.L_x_2677:
        /* <DEDUP_REMOVED lines=20> */
.L_x_2684:
        /* <DEDUP_REMOVED lines=13> */
.L_x_2686:
[----:B------:R-:W-:Y:S05]  /*244d0*/  BSYNC.RECONVERGENT B1 ;  /* 0x0000000000017941 */ /* 0x000fea0003800200 */
.L_x_2685:
        /* <DEDUP_REMOVED lines=40> */
[----:B------:R-:W-:Y:S01]  /*24760*/  LOP3.LUT R91, R19, R90, R3, 0x96, !PT ;  /* 0x0000005a135b7212 */ /* 0x000fe200078e9603 */
[----:B------:R-:W-:Y:S01]  /*24770*/  IMAD.MOV.U32 R3, RZ, RZ, R85 ;  /* 0x000000ffff037224 */ /* 0x000fe200078e0055 */
[----:B------:R-:W-:-:S07]  /*24780*/  MOV R85, R2 ;  /* 0x0000000200557202 */ /* 0x000fce0000000f00 */
.L_x_2683:
[----:B------:R-:W-:Y:S05]  /*24790*/  BSYNC.RECONVERGENT B0 ;  /* 0x0000000000007941 */ /* 0x000fea0003800200 */
.L_x_2682:
        /* <DEDUP_REMOVED lines=27> */
.L_x_2689:
        /* <DEDUP_REMOVED lines=13> */
.L_x_2691:
[----:B------:R-:W-:Y:S05]  /*24a20*/  BSYNC.RECONVERGENT B1 ;  /* 0x0000000000017941 */ /* 0x000fea0003800200 */
.L_x_2690:
[----:B------:R-:W-:Y:S01]  /*24a30*/  LOP3.LUT R90, R12, UR7, R93, 0x96, !PT ;  /* 0x000000070c5a7c12 */ /* 0x000fe2000f8e965d */
[----:B------:R-:W-:-:S04]  /*24a40*/  IMAD.WIDE.U32 R94, R16, -0x326172a9, RZ ;  /* 0xcd9e8d57105e7825 */ /* 0x000fc800078e00ff */
[----:B------:R-:W-:Y:S01]  /*24a50*/  IMAD.WIDE.U32 R90, R90, -0x326172a9, RZ ;  /* 0xcd9e8d575a5a7825 */ /* 0x000fe200078e00ff */
[----:B------:R-:W-:-:S03]  /*24a60*/  LOP3.LUT R95, R15, UR6, R95, 0x96, !PT ;  /* 0x000000060f5f7c12 */ /* 0x000fc6000f8e965f */
[----:B------:R-:W-:Y:S01]  /*24a70*/  IMAD.MOV.U32 R0, RZ, RZ, R85 ;  /* 0x000000ffff007224 */ /* 0x000fe200078e0055 */
[----:B------:R-:W-:Y:S01]  /*24a80*/  LOP3.LUT R98, R27, R94, R91, 0x96, !PT ;  /* 0x0000005e1b627212 */ /* 0x000fe200078e965b */
[----:B------:R-:W-:-:S04]  /*24a90*/  IMAD.WIDE.U32 R94, R95, -0x2daee0ad, RZ ;  /* 0xd2511f535f5e7825 */ /* 0x000fc800078e00ff */
[----:B------:R-:W-:Y:S01]  /*24aa0*/  IMAD.WIDE.U32 R98, R98, -0x2daee0ad, RZ ;  /* 0xd2511f5362627825 */ /* 0x000fe200078e00ff */
[----:B------:R-:W-:-:S04]  /*24ab0*/  LOP3.LUT R92, R28, R92, R95, 0x96, !PT ;  /* 0x0000005c1c5c7212 */ /* 0x000fc800078e965f */
[----:B------:R-:W-:Y:S01]  /*24ac0*/  LOP3.LUT R91, R14, R94, R99, 0x96, !PT ;  /* 0x0000005e0e5b7212 */ /* 0x000fe200078e9663 */
[----:B------:R-:W-:-:S05]  /*24ad0*/  IMAD.WIDE.U32 R92, R92, -0x326172a9, RZ ;  /* 0xcd9e8d575c5c7825 */ /* 0x000fca00078e00ff */
[----:B------:R-:W-:Y:S01]  /*24ae0*/  LOP3.LUT R93, R29, R90, R93, 0x96, !PT ;  /* 0x0000005a1d5d7212 */ /* 0x000fe200078e965d */
[----:B------:R-:W-:-:S05]  /*24af0*/  IMAD.WIDE.U32 R90, R91, -0x326172a9, RZ ;  /* 0xcd9e8d575b5a7825 */ /* 0x000fca00078e00ff */
        /* <DEDUP_REMOVED lines=24> */
[----:B------:R-:W-:Y:S01]  /*24c80*/  LOP3.LUT R95, R92, UR13, R95, 0x96, !PT ;  /* 0x0000000d5c5f7c12 */ /* 0x000fe2000f8e965f */
[----:B------:R-:W-:Y:S01]  /*24c90*/  IMAD.WIDE.U32 R92, R93, -0x2daee0ad, RZ ;  /* 0xd2511f535d5c7825 */ /* 0x000fe200078e00ff */
[----:B------:R-:W-:-:S03]  /*24ca0*/  MOV R98, R94 ;  /* 0x0000005e00627202 */ /* 0x000fc60000000f00 */
[----:B------:R-:W-:Y:S01]  /*24cb0*/  IMAD.MOV.U32 R85, RZ, RZ, R92 ;  /* 0x000000ffff557224 */ /* 0x000fe200078e005c */
[----:B------:R-:W-:Y:S01]  /*24cc0*/  LOP3.LUT R91, R19, R90, R93, 0x96, !PT ;  /* 0x0000005a135b7212 */ /* 0x000fe200078e965d */
[----:B------:R-:W-:-:S07]  /*24cd0*/  HFMA2 R90, -RZ, RZ, 0, 0 ;  /* 0x00000000ff5a7431 */ /* 0x000fce00000001ff */
.L_x_2688:
[----:B------:R-:W-:Y:S05]  /*24ce0*/  BSYNC.RECONVERGENT B0 ;  /* 0x0000000000007941 */ /* 0x000fea0003800200 */
.L_x_2687:
[----:B------:R-:W-:Y:S01]  /*24cf0*/  I2FP.F32.U32 R0, R0 ;  /* 0x0000000000007245 */ /* 0x000fe20000201000 */
[----:B------:R-:W-:Y:S01]  /*24d00*/  IMAD.U32 R93, R55, 0x10000, RZ ;  /* 0x00010000375d7824 */ /* 0x000fe200078e00ff */
[----:B------:R-:W-:Y:S01]  /*24d10*/  ISETP.NE.AND P5, PT, R90, 0x1, PT ;  /* 0x000000015a00780c */ /* 0x000fe20003fa5270 */
[----:B------:R-:W-:Y:S01]  /*24d20*/  BSSY.RECONVERGENT B0, `(.L_x_2692) ;  /* 0x000004b000007945 */ /* 0x000fe20003800200 */
[----:B------:R-:W-:Y:S01]  /*24d30*/  MOV R54, R98 ;  /* 0x0000006200367202 */ /* 0x000fe20000000f00 */
[----:B------:R-:W-:Y:S01]  /*24d40*/  FFMA.FTZ R2, R0, R115, 1.1641532182693481445e-10 ;  /* 0x2f00000000027423 */ /* 0x000fe20000010073 */
[----:B------:R-:W-:Y:S01]  /*24d50*/  FMUL.FTZ R93, R93, R34 ;  /* 0x000000225d5d7220 */ /* 0x000fe20000410000 */
[----:B------:R-:W-:Y:S01]  /*24d60*/  PRMT R0, R55, 0x7632, R0 ;  /* 0x0000763237007816 */ /* 0x000fe20000000000 */
[----:B------:R-:W-:Y:S02]  /*24d70*/  IMAD.MOV.U32 R55, RZ, RZ, 0x2 ;  /* 0x00000002ff377424 */ /* 0x000fe400078e00ff */
        /* <DEDUP_REMOVED lines=12> */
.L_x_2694:
        /* <DEDUP_REMOVED lines=13> */
.L_x_2696:
[----:B------:R-:W-:Y:S05]  /*24f10*/  BSYNC.RECONVERGENT B1 ;  /* 0x0000000000017941 */ /* 0x000fea0003800200 */
.L_x_2695:
        /* <DEDUP_REMOVED lines=36> */
[----:B------:R-:W-:Y:S02]  /*25160*/  LOP3.LUT R95, R92, UR13, R91, 0x96, !PT ;  /* 0x0000000d5c5f7c12 */ /* 0x000fe4000f8e965b */
[----:B------:R-:W-:Y:S01]  /*25170*/  MOV R98, R90 ;  /* 0x0000005a00627202 */ /* 0x000fe20000000f00 */
[----:B------:R-:W-:-:S04]  /*25180*/  IMAD.WIDE.U32 R90, R55, -0x2daee0ad, RZ ;  /* 0xd2511f53375a7825 */ /* 0x000fc800078e00ff */
[----:B------:R-:W-:Y:S01]  /*25190*/  HFMA2 R55, -RZ, RZ, 0, 0 ;  /* 0x00000000ff377431 */ /* 0x000fe200000001ff */
[----:B------:R-:W-:Y:S01]  /*251a0*/  LOP3.LUT R91, R19, R54, R91, 0x96, !PT ;  /* 0x00000036135b7212 */ /* 0x000fe200078e965b */
[----:B------:R-:W-:Y:S02]  /*251b0*/  IMAD.MOV.U32 R54, RZ, RZ, R85 ;  /* 0x000000ffff367224 */ /* 0x000fe400078e0055 */
[----:B------:R-:W-:-:S07]  /*251c0*/  IMAD.MOV.U32 R85, RZ, RZ, R90 ;  /* 0x000000ffff557224 */ /* 0x000fce00078e005a */
.L_x_2693:
[----:B------:R-:W-:Y:S05]  /*251d0*/  BSYNC.RECONVERGENT B0 ;  /* 0x0000000000007941 */ /* 0x000fea0003800200 */
.L_x_2692:
        /* <DEDUP_REMOVED lines=12> */
[--C-:B------:R-:W-:Y:S01]  /*252a0*/  @P1 FADD.FTZ R99, R99, R2.reuse ;  /* 0x0000000263631221 */ /* 0x100fe20000010000 */
[----:B------:R-:W-:Y:S02]  /*252b0*/  @!P1 MOV R99, R2 ;  /* 0x0000000200639202 */ /* 0x000fe40000000f00 */
[----:B------:R-:W-:Y:S01]  /*252c0*/  PRMT R2, R54, 0x7610, R2 ;  /* 0x0000761036027816 */ /* 0x000fe20000000002 */
        /* <DEDUP_REMOVED lines=11> */
.L_x_2699:
        /* <DEDUP_REMOVED lines=13> */
.L_x_2701:
[----:B------:R-:W-:Y:S05]  /*25450*/  BSYNC.RECONVERGENT B1 ;  /* 0x0000000000017941 */ /* 0x000fea0003800200 */
.L_x_2700:
        /* <DEDUP_REMOVED lines=43> */
.L_x_2698:
[----:B------:R-:W-:Y:S05]  /*25710*/  BSYNC.RECONVERGENT B0 ;  /* 0x0000000000007941 */ /* 0x000fea0003800200 */
.L_x_2697:
[----:B------:R-:W-:Y:S01]  /*25720*/  I2FP.F32.U32 R54, R54 ;  /* 0x0000003600367245 */ /* 0x000fe20000201000 */
[----:B------:R-:W-:Y:S01]  /*25730*/  BSSY.RECONVERGENT B0, `(.L_x_2702) ;  /* 0x000004e000007945 */ /* 0x000fe20003800200 */
[----:B------:R-:W-:Y:S01]  /*25740*/  ISETP.NE.AND P6, PT, R92, 0x1, PT ;  /* 0x000000015c00780c */ /* 0x000fe20003fc5270 */
[----:B------:R-:W-:Y:S01]  /*25750*/  IMAD.MOV.U32 R90, RZ, RZ, 0x2 ;  /* 0x00000002ff5a7424 */ /* 0x000fe200078e00ff */
[----:B------:R-:W-:Y:S01]  /*25760*/  SHF.L.U32 R55, R0, 0x10, RZ ;  /* 0x0000001000377819 */ /* 0x000fe200000006ff */
[----:B------:R-:W-:-:S04]  /*25770*/  FFMA.FTZ R54, R54, R115, 1.1641532182693481445e-10 ;  /* 0x2f00000036367423 */ /* 0x000fc80000010073 */
        /* <DEDUP_REMOVED lines=14> */
.L_x_2704:
        /* <DEDUP_REMOVED lines=12> */
[----:B------:R-:W-:Y:S01]  /*25920*/  @P0 IMAD.MOV R91, RZ, RZ, R12 ;  /* 0x000000ffff5b0224 */ /* 0x000fe200078e020c */
[----:B------:R-:W-:-:S04]  /*25930*/  ISETP.NE.AND P0, PT, R90, RZ, PT ;  /* 0x000000ff5a00720c */ /* 0x000fc80003f05270 */
[----:B------:R-:W-:-:S09]  /*25940*/  @!P6 MOV R12, R91 ;  /* 0x0000005b000ce202 */ /* 0x000fd20000000f00 */
.L_x_2706:
[----:B------:R-:W-:Y:S05]  /*25950*/  BSYNC.RECONVERGENT B1 ;  /* 0x0000000000017941 */ /* 0x000fea0003800200 */
.L_x_2705:
        /* <DEDUP_REMOVED lines=16> */
[----:B------:R-:W-:Y:S01]  /*25a60*/  IMAD.WIDE.U32 R54, R54, -0x326172a9, RZ ;  /* 0xcd9e8d5736367825 */ /* 0x000fe200078e00ff */
[----:B------:R-:W-:-:S03]  /*25a70*/  LOP3.LUT R29, R32, R90, R25, 0x96, !PT ;  /* 0x0000005a201d7212 */ /* 0x000fc600078e9619 */
[----:B------:R-:W-:Y:S01]  /*25a80*/  IMAD.MOV.U32 R90, RZ, RZ, RZ ;  /* 0x000000ffff5a7224 */ /* 0x000fe200078e00ff */
        /* <DEDUP_REMOVED lines=15> */
[----:B------:R-:W-:Y:S02]  /*25b80*/  LOP3.LUT R26, R26, R54, R21, 0x96, !PT ;  /* 0x000000361a1a7212 */ /* 0x000fe400078e9615 */
[----:B------:R-:W-:Y:S02]  /*25b90*/  MOV R54, R85 ;  /* 0x0000005500367202 */ /* 0x000fe40000000f00 */
[----:B------:R-:W-:Y:S01]  /*25ba0*/  LOP3.LUT R22, R22, R28, R25, 0x96, !PT ;  /* 0x0000001c16167212 */ /* 0x000fe200078e9619 */
[----:B------:R-:W-:-:S04]  /*25bb0*/  IMAD.WIDE.U32 R26, R26, -0x326172a9, RZ ;  /* 0xcd9e8d571a1a7825 */ /* 0x000fc800078e00ff */
[----:B------:R-:W-:Y:S01]  /*25bc0*/  IMAD.WIDE.U32 R22, R22, -0x2daee0ad, RZ ;  /* 0xd2511f5316167825 */ /* 0x000fe200078e00ff */
[----:B------:R-:W-:-:S03]  /*25bd0*/  LOP3.LUT R95, R24, UR13, R27, 0x96, !PT ;  /* 0x0000000d185f7c12 */ /* 0x000fc6000f8e961b */
[----:B------:R-:W-:Y:S01]  /*25be0*/  IMAD.MOV.U32 R98, RZ, RZ, R26 ;  /* 0x000000ffff627224 */ /* 0x000fe200078e001a */
[----:B------:R-:W-:Y:S01]  /*25bf0*/  LOP3.LUT R91, R19, R20, R23, 0x96, !PT ;  /* 0x00000014135b7212 */ /* 0x000fe200078e9617 */
[----:B------:R-:W-:-:S07]  /*25c00*/  IMAD.MOV.U32 R85, RZ, RZ, R22 ;  /* 0x000000ffff557224 */ /* 0x000fce00078e0016 */
.L_x_2703:
[----:B------:R-:W-:Y:S05]  /*25c10*/  BSYNC.RECONVERGENT B0 ;  /* 0x0000000000007941 */ /* 0x000fea0003800200 */
.L_x_2702:
[----:B------:R-:W-:Y:S02]  /*25c20*/  I2FP.F32.U32 R20, R54 ;  /* 0x0000003600147245 */ /* 0x000fe40000201000 */
[----:B------:R-:W-:Y:S02]  /*25c30*/  PRMT R19, R39, 0x7632, R19 ;  /* 0x0000763227137816 */ /* 0x000fe40000000013 */
[----:B------:R-:W-:Y:S01]  /*25c40*/  @P1 PRMT R21, R43, 0x7632, R21 ;  /* 0x000076322b151816 */ /* 0x000fe20000000015 */
[----:B------:R-:W-:Y:S01]  /*25c50*/  FFMA.FTZ R20, R20, R115, 1.1641532182693481445e-10 ;  /* 0x2f00000014147423 */ /* 0x000fe20000010073 */
[----:B------:R-:W-:Y:S02]  /*25c60*/  SHF.L.U32 R19, R19, 0x10, RZ ;  /* 0x0000001013137819 */ /* 0x000fe400000006ff */
[----:B------:R-:W-:Y:S01]  /*25c70*/  PRMT R22, R102, 0x5410, R100 ;  /* 0x0000541066167816 */ /* 0x000fe20000000064 */
[----:B------:R-:W-:Y:S01]  /*25c80*/  @P1 IMAD.U32 R21, R21, 0x10000, RZ ;  /* 0x0001000015151824 */ /* 0x000fe200078e00ff */
[----:B------:R-:W-:Y:S01]  /*25c90*/  FSETP.GTU.FTZ.AND P6, PT, R20, R35, PT ;  /* 0x000000231400720b */ /* 0x000fe20003fdc000 */
[----:B------:R-:W-:Y:S01]  /*25ca0*/  FMUL.FTZ R19, R19, R34 ;  /* 0x0000002213137220 */ /* 0x000fe20000410000 */
[----:B------:R-:W-:-:S04]  /*25cb0*/  PRMT R20, R114, 0x5410, R112 ;  /* 0x0000541072147816 */ /* 0x000fc80000000070 */
[----:B------:R-:W-:-:S05]  /*25cc0*/  FSEL R19, R19, RZ, !P6 ;  /* 0x000000ff13137208 */ /* 0x000fca0007000000 */
[----:B------:R-:W-:-:S04]  /*25cd0*/  FADD.FTZ R0, R0, R19 ;  /* 0x0000001300007221 */ /* 0x000fc80000010000 */
[----:B------:R-:W-:Y:S01]  /*25ce0*/  @P1 FADD.FTZ R19, R0, R21 ;  /* 0x0000001500131221 */ /* 0x000fe20000010000 */
[----:B------:R-:W-:Y:S01]  /*25cf0*/  @!P1 IMAD.MOV.U32 R19, RZ, RZ, R0 ;  /* 0x000000ffff139224 */ /* 0x000fe200078e0000 */
[----:B------:R-:W-:Y:S02]  /*25d00*/  SEL R0, RZ, 0x1, P6 ;  /* 0x00000001ff007807 */ /* 0x000fe40003000000 */
[----:B------:R-:W-:Y:S02]  /*25d10*/  PRMT R21, R111, 0x5410, R108 ;  /* 0x000054106f157816 */ /* 0x000fe4000000006c */
[----:B------:R-:W-:-:S04]  /*25d20*/  F2FP.BF16.F32.PACK_AB R23, RZ, R19 ;  /* 0x00000013ff17723e */ /* 0x000fc800000010ff */
[----:B------:R-:W-:Y:S01]  /*25d30*/  PRMT R23, R101, 0x5410, R23 ;  /* 0x0000541065177816 */ /* 0x000fe20000000017 */
[----:B------:R-:W-:Y:S06]  /*25d40*/  BRA `(.L_x_2707) ;  /* 0x00000028007c7947 */ /* 0x000fec0003800000 */
.L_x_2626:
        /* <DEDUP_REMOVED lines=16> */
.L_x_2710:
        /* <DEDUP_REMOVED lines=13> */
.L_x_2712:
[----:B------:R-:W-:Y:S05]  /*25f20*/  BSYNC.RECONVERGENT B1 ;  /* 0x0000000000017941 */ /* 0x000fea0003800200 */
.L_x_2711:
        /* <DEDUP_REMOVED lines=41> */
[----:B------:R-:W-:Y:S01]  /*261c0*/  IMAD.MOV.U32 R92, RZ, RZ, RZ ;  /* 0x000000ffff5c7224 */ /* 0x000fe200078e00ff */
[----:B------:R-:W-:-:S07]  /*261d0*/  MOV R88, R90 ;  /* 0x0000005a00587202 */ /* 0x000fce0000000f00 */
.L_x_2709:
[----:B------:R-:W-:Y:S05]  /*261e0*/  BSYNC.RECONVERGENT B0 ;  /* 0x0000000000007941 */ /* 0x000fea0003800200 */
.L_x_2708:
        /* <DEDUP_REMOVED lines=9> */
[----:B------:R-:W-:-:S04]  /*26280*/  FSETP.GTU.FTZ.AND P2, PT, R88, R35, PT ;  /* 0x000000235800720b */ /* 0x000fc80003f5c000 */
[----:B------:R-:W-:Y:S02]  /*26290*/  FSEL R88, R89, RZ, !P2 ;  /* 0x000000ff59587208 */ /* 0x000fe40005000000 */
[----:B------:R-:W-:Y:S02]  /*262a0*/  PLOP3.LUT P2, PT, P2, PT, PT, 0x8, 0x80 ;  /* 0x000000000080781c */ /* 0x000fe4000174e170 */
[----:B------:R-:W-:-:S05]  /*262b0*/  @P1 SHF.L.U32 R89, R40, 0x10, RZ ;  /* 0x0000001028591819 */ /* 0x000fca00000006ff */
[----:B------:R-:W-:Y:S01]  /*262c0*/  @P1 FADD.FTZ R88, R89, R88 ;  /* 0x0000005859581221 */ /* 0x000fe20000010000 */
[----:B------:R-:W-:-:S04]  /*262d0*/  IMAD.MOV.U32 R89, RZ, RZ, R98 ;  /* 0x000000ffff597224 */ /* 0x000fc800078e0062 */
[----:B------:R-:W-:Y:S02]  /*262e0*/  F2FP.BF16.F32.PACK_AB R112, RZ, R88 ;  /* 0x00000058ff70723e */ /* 0x000fe400000010ff */
        /* <DEDUP_REMOVED lines=10> */
.L_x_2715:
        /* <DEDUP_REMOVED lines=13> */
.L_x_2717:
[----:B------:R-:W-:Y:S05]  /*26460*/  BSYNC.RECONVERGENT B1 ;  /* 0x0000000000017941 */ /* 0x000fea0003800200 */
.L_x_2716:
        /* <DEDUP_REMOVED lines=43> */
.L_x_2714:
[----:B------:R-:W-:Y:S05]  /*26720*/  BSYNC.RECONVERGENT B0 ;  /* 0x0000000000007941 */ /* 0x000fea0003800200 */
.L_x_2713:
        /* <DEDUP_REMOVED lines=8> */
[----:B------:R-:W-:Y:S01]  /*267b0*/  LOP3.LUT R9, R9, 0xfffffff7, RZ, 0xc0, !PT ;  /* 0xfffffff709097812 */ /* 0x000fe200078ec0ff */
[----:B------:R-:W-:Y:S01]  /*267c0*/  @P1 IMAD.U32 R93, R52, 0x10000, RZ ;  /* 0x00010000345d1824 */ /* 0x000fe200078e00ff */
        /* <DEDUP_REMOVED lines=16> */
.L_x_2720:
        /* <DEDUP_REMOVED lines=13> */
.L_x_2722:
[----:B------:R-:W-:Y:S05]  /*269a0*/  BSYNC.RECONVERGENT B1 ;  /* 0x0000000000017941 */ /* 0x000fea0003800200 */
.L_x_2721:
        /* <DEDUP_REMOVED lines=39> */
[----:B------:R-:W-:Y:S01]  /*26c20*/  IMAD.MOV.U32 R89, RZ, RZ, R85 ;  /* 0x000000ffff597224 */ /* 0x000fe200078e0055 */
[----:B------:R-:W-:Y:S01]  /*26c30*/  LOP3.LUT R91, R19, R90, R93, 0x96, !PT ;  /* 0x0000005a135b7212 */ /* 0x000fe200078e965d */
[----:B------:R-:W-:Y:S02]  /*26c40*/  IMAD.MOV.U32 R85, RZ, RZ, R92 ;  /* 0x000000ffff557224 */ /* 0x000fe400078e005c */
[----:B------:R-:W-:-:S07]  /*26c50*/  HFMA2 R92, -RZ, RZ, 0, 0 ;  /* 0x00000000ff5c7431 */ /* 0x000fce00000001ff */
.L_x_2719:
[----:B------:R-:W-:Y:S05]  /*26c60*/  BSYNC.RECONVERGENT B0 ;  /* 0x0000000000007941 */ /* 0x000fea0003800200 */
.L_x_2718:
        /* <DEDUP_REMOVED lines=26> */
.L_x_2725:
        /* <DEDUP_REMOVED lines=13> */
.L_x_2727:
[----:B------:R-:W-:Y:S05]  /*26ee0*/  BSYNC.RECONVERGENT B1 ;  /* 0x0000000000017941 */ /* 0x000fea0003800200 */
.L_x_2726:
        /* <DEDUP_REMOVED lines=43> */
.L_x_2724:
[----:B------:R-:W-:Y:S05]  /*271a0*/  BSYNC.RECONVERGENT B0 ;  /* 0x0000000000007941 */ /* 0x000fea0003800200 */
.L_x_2723:
[----:B------:R-:W-:Y:S01]  /*271b0*/  I2FP.F32.U32 R90, R90 ;  /* 0x0000005a005a7245 */ /* 0x000fe20000201000 */
[----:B------:R-:W-:Y:S01]  /*271c0*/  IMAD.U32 R53, R53, 0x10000, RZ ;  /* 0x0001000035357824 */ /* 0x000fe200078e00ff */
[----:B------:R-:W-:Y:S01]  /*271d0*/  ISETP.NE.AND P2, PT, R93, 0x1, PT ;  /* 0x000000015d00780c */ /* 0x000fe20003f45270 */
[----:B------:R-:W-:Y:S01]  /*271e0*/  BSSY.RECONVERGENT B0, `(.L_x_2728) ;  /* 0x0000050000007945 */ /* 0x000fe20003800200 */
[----:B------:R-:W-:Y:S01]  /*271f0*/  LOP3.LUT R9, R9, 0xfffffffd, RZ, 0xc0, !PT ;  /* 0xfffffffd09097812 */ /* 0x000fe200078ec0ff */
[----:B------:R-:W-:Y:S01]  /*27200*/  FFMA.FTZ R90, R90, R115, 1.1641532182693481445e-10 ;  /* 0x2f0000005a5a7423 */ /* 0x000fe20000010073 */
[----:B------:R-:W-:Y:S01]  /*27210*/  FMUL.FTZ R53, R53, R34 ;  /* 0x0000002235357220 */ /* 0x000fe20000410000 */
[----:B------:R-:W-:Y:S02]  /*27220*/  IMAD.MOV.U32 R97, RZ, RZ, 0x2 ;  /* 0x00000002ff617424 */ /* 0x000fe400078e00ff */
[----:B------:R-:W-:Y:S01]  /*27230*/  IMAD.MOV.U32 R92, RZ, RZ, R98 ;  /* 0x000000ffff5c7224 */ /* 0x000fe200078e0062 */
[----:B------:R-:W-:-:S02]  /*27240*/  FSETP.GTU.FTZ.AND P3, PT, R90, R35, PT ;  /* 0x000000235a00720b */ /* 0x000fc40003f7c000 */
[----:B------:R-:W-:Y:S02]  /*27250*/  @P1 PRMT R90, R41, 0x7632, R90 ;  /* 0x00007632295a1816 */ /* 0x000fe4000000005a */
[----:B------:R-:W-:Y:S02]  /*27260*/  FSEL R53, R53, RZ, !P3 ;  /* 0x000000ff35357208 */ /* 0x000fe40005800000 */
[----:B------:R-:W-:Y:S02]  /*27270*/  PLOP3.LUT P3, PT, P3, PT, PT, 0x8, 0x80 ;  /* 0x000000000080781c */ /* 0x000fe40001f6e170 */
[----:B------:R-:W-:-:S05]  /*27280*/  @P1 SHF.L.U32 R90, R90, 0x10, RZ ;  /* 0x000000105a5a1819 */ /* 0x000fca00000006ff */
[----:B------:R-:W-:-:S05]  /*27290*/  @P1 FADD.FTZ R53, R53, R90 ;  /* 0x0000005a35351221 */ /* 0x000fca0000010000 */
        /* <DEDUP_REMOVED lines=11> */
.L_x_2730:
        /* <DEDUP_REMOVED lines=13> */
.L_x_2732:
[----:B------:R-:W-:Y:S05]  /*27420*/  BSYNC.RECONVERGENT B1 ;  /* 0x0000000000017941 */ /* 0x000fea0003800200 */
.L_x_2731:
        /* <DEDUP_REMOVED lines=26> */
[----:B------:R-:W-:Y:S01]  /*275d0*/  IMAD.MOV.U32 R97, RZ, RZ, RZ ;  /* 0x000000ffff617224 */ /* 0x000fe200078e00ff */
        /* <DEDUP_REMOVED lines=16> */
.L_x_2729:
[----:B------:R-:W-:Y:S05]  /*276e0*/  BSYNC.RECONVERGENT B0 ;  /* 0x0000000000007941 */ /* 0x000fea0003800200 */
.L_x_2728:
[----:B------:R-:W-:Y:S01]  /*276f0*/  I2FP.F32.U32 R90, R92 ;  /* 0x0000005c005a7245 */ /* 0x000fe20000201000 */
[----:B------:R-:W-:Y:S01]  /*27700*/  BSSY.RECONVERGENT B0, `(.L_x_2733) ;  /* 0x0000050000007945 */ /* 0x000fe20003800200 */
[----:B------:R-:W-:Y:S01]  /*27710*/  SHF.L.U32 R93, R54, 0x10, RZ ;  /* 0x00000010365d7819 */ /* 0x000fe200000006ff */
[----:B------:R-:W-:Y:S01]  /*27720*/  IMAD.MOV.U32 R94, RZ, RZ, 0x2 ;  /* 0x00000002ff5e7424 */ /* 0x000fe200078e00ff */
[----:B------:R-:W-:Y:S01]  /*27730*/  ISETP.NE.AND P3, PT, R97, 0x1, PT ;  /* 0x000000016100780c */ /* 0x000fe20003f65270 */
[----:B------:R-:W-:Y:S01]  /*27740*/  FFMA.FTZ R90, R90, R115, 1.1641532182693481445e-10 ;  /* 0x2f0000005a5a7423 */ /* 0x000fe20000010073 */
[----:B------:R-:W-:Y:S01]  /*27750*/  PRMT R54, R54, 0x7632, R54 ;  /* 0x0000763236367816 */ /* 0x000fe20000000036 */
[----:B------:R-:W-:Y:S01]  /*27760*/  FMUL.FTZ R93, R93, R34 ;  /* 0x000000225d5d7220 */ /* 0x000fe20000410000 */
[----:B------:R-:W-:Y:S02]  /*27770*/  MOV R92, R98 ;  /* 0x00000062005c7202 */ /* 0x000fe40000000f00 */
[----:B------:R-:W-:-:S04]  /*27780*/  FSETP.GTU.FTZ.AND P2, PT, R90, R35, PT ;  /* 0x000000235a00720b */ /* 0x000fc80003f5c000 */
[----:B------:R-:W-:Y:S01]  /*27790*/  FSEL R96, R93, RZ, !P2 ;  /* 0x000000ff5d607208 */ /* 0x000fe20005000000 */
[----:B------:R-:W-:Y:S01]  /*277a0*/  @P1 IMAD.U32 R93, R42, 0x10000, RZ ;  /* 0x000100002a5d1824 */ /* 0x000fe200078e00ff */
        /* <DEDUP_REMOVED lines=12> */
.L_x_2735:
        /* <DEDUP_REMOVED lines=13> */
.L_x_2737:
[----:B------:R-:W-:Y:S05]  /*27940*/  BSYNC.RECONVERGENT B1 ;  /* 0x0000000000017941 */ /* 0x000fea0003800200 */
.L_x_2736:
        /* <DEDUP_REMOVED lines=37> */
[----:B------:R-:W-:Y:S01]  /*27ba0*/  IMAD.MOV.U32 R92, RZ, RZ, R85 ;  /* 0x000000ffff5c7224 */ /* 0x000fe200078e0055 */
[----:B------:R-:W-:Y:S01]  /*27bb0*/  MOV R98, R90 ;  /* 0x0000005a00627202 */ /* 0x000fe20000000f00 */
[----:B------:R-:W-:-:S04]  /*27bc0*/  IMAD.WIDE.U32 R90, R93, -0x2daee0ad, RZ ;  /* 0xd2511f535d5a7825 */ /* 0x000fc800078e00ff */
[----:B------:R-:W-:Y:S01]  /*27bd0*/  IMAD.MOV.U32 R85, RZ, RZ, R90 ;  /* 0x000000ffff557224 */ /* 0x000fe200078e005a */
[----:B------:R-:W-:Y:S01]  /*27be0*/  LOP3.LUT R91, R19, R94, R91, 0x96, !PT ;  /* 0x0000005e135b7212 */ /* 0x000fe200078e965b */
[----:B------:R-:W-:-:S07]  /*27bf0*/  HFMA2 R94, -RZ, RZ, 0, 0 ;  /* 0x00000000ff5e7431 */ /* 0x000fce00000001ff */
.L_x_2734:
[----:B------:R-:W-:Y:S05]  /*27c00*/  BSYNC.RECONVERGENT B0 ;  /* 0x0000000000007941 */ /* 0x000fea0003800200 */
.L_x_2733:
        /* <DEDUP_REMOVED lines=24> */
.L_x_2740:
        /* <DEDUP_REMOVED lines=13> */
.L_x_2742:
[----:B------:R-:W-:Y:S05]  /*27e60*/  BSYNC.RECONVERGENT B1 ;  /* 0x0000000000017941 */ /* 0x000fea0003800200 */
.L_x_2741:
        /* <DEDUP_REMOVED lines=42> */
[----:B------:R-:W-:-:S07]  /*28110*/  MOV R85, R90 ;  /* 0x0000005a00557202 */ /* 0x000fce0000000f00 */
.L_x_2739:
[----:B------:R-:W-:Y:S05]  /*28120*/  BSYNC.RECONVERGENT B0 ;  /* 0x0000000000007941 */ /* 0x000fea0003800200 */
.L_x_2738:
        /* <DEDUP_REMOVED lines=24> */
.L_x_2745:
        /* <DEDUP_REMOVED lines=13> */
.L_x_2747:
[----:B------:R-:W-:Y:S05]  /*28380*/  BSYNC.RECONVERGENT B1 ;  /* 0x0000000000017941 */ /* 0x000fea0003800200 */
.L_x_2746:
        /* <DEDUP_REMOVED lines=26> */
[----:B------:R-:W-:Y:S02]  /*28530*/  LOP3.LUT R29, R23, R54, R25, 0x96, !PT ;  /* 0x00000036171d7212 */ /* 0x000fe400078e9619 */
[----:B------:R-:W-:Y:S02]  /*28540*/  MOV R54, R85 ;  /* 0x0000005500367202 */ /* 0x000fe40000000f00 */
        /* <DEDUP_REMOVED lines=15> */
.L_x_2744:
[----:B------:R-:W-:Y:S05]  /*28640*/  BSYNC.RECONVERGENT B0 ;  /* 0x0000000000007941 */ /* 0x000fea0003800200 */
.L_x_2743:
[----:B------:R-:W-:Y:S02]  /*28650*/  I2FP.F32.U32 R20, R54 ;  /* 0x0000003600147245 */ /* 0x000fe40000201000 */
[----:B------:R-:W-:Y:S02]  /*28660*/  SHF.L.U32 R19, R114, 0x10, RZ ;  /* 0x0000001072137819 */ /* 0x000fe400000006ff */
[----:B------:R-:W-:Y:S01]  /*28670*/  @P1 PRMT R21, R43, 0x7632, R21 ;  /* 0x000076322b151816 */ /* 0x000fe20000000015 */
[----:B------:R-:W-:Y:S02]  /*28680*/  FFMA.FTZ R20, R20, R115, 1.1641532182693481445e-10 ;  /* 0x2f00000014147423 */ /* 0x000fe40000010073 */
[----:B------:R-:W-:Y:S02]  /*28690*/  FMUL.FTZ R19, R19, R34 ;  /* 0x0000002213137220 */ /* 0x000fe40000410000 */
[----:B------:R-:W-:Y:S01]  /*286a0*/  @P1 IMAD.U32 R22, R21, 0x10000, RZ ;  /* 0x0001000015161824 */ /* 0x000fe200078e00ff */
[----:B------:R-:W-:-:S02]  /*286b0*/  FSETP.GTU.FTZ.AND P5, PT, R20, R35, PT ;  /* 0x000000231400720b */ /* 0x000fc40003fbc000 */
        /* <DEDUP_REMOVED lines=8> */
.L_x_2707:
[----:B------:R-:W-:Y:S01]  /*28740*/  FADD.FTZ R27, RZ, R10 ;  /* 0x0000000aff1b7221 */ /* 0x000fe20000010000 */
[----:B------:R-:W0:Y:S01]  /*28750*/  S2R R32, SR_TID.X ;  /* 0x0000000000207919 */ /* 0x000e220000002100 */
[----:B------:R-:W-:Y:S01]  /*28760*/  SEL R24, RZ, 0x1000000, !P5 ;  /* 0x01000000ff187807 */ /* 0x000fe20006800000 */
[----:B------:R-:W1:Y:S01]  /*28770*/  LDC.64 R114, c[0x0][0x3b0] ;  /* 0x0000ec00ff727b82 */ /* 0x000e620000000a00 */
[----:B------:R-:W-:Y:S01]  /*28780*/  FADD.FTZ R27, R27, R18 ;  /* 0x000000121b1b7221 */ /* 0x000fe20000010000 */
[----:B------:R-:W-:Y:S02]  /*28790*/  SEL R25, RZ, 0x10000, !P4 ;  /* 0x00010000ff197807 */ /* 0x000fe40006000000 */
[----:B------:R-:W-:Y:S01]  /*287a0*/  LOP3.LUT P6, RZ, R9, 0x8, RZ, 0xc0, !PT ;  /* 0x0000000809ff7812 */ /* 0x000fe200078cc0ff */
[----:B------:R-:W-:Y:S01]  /*287b0*/  FADD.FTZ R26, R27, R56 ;  /* 0x000000381b1a7221 */ /* 0x000fe20000010000 */
[C---:B------:R-:W-:Y:S02]  /*287c0*/  LOP3.LUT P5, RZ, R9.reuse, 0x4, RZ, 0xc0, !PT ;  /* 0x0000000409ff7812 */ /* 0x040fe400078ac0ff */
[----:B------:R-:W-:Y:S01]  /*287d0*/  LOP3.LUT P4, RZ, R9, 0x2, RZ, 0xc0, !PT ;  /* 0x0000000209ff7812 */ /* 0x000fe2000788c0ff */
[----:B------:R-:W-:Y:S01]  /*287e0*/  FADD.FTZ R27, R26, R57 ;  /* 0x000000391a1b7221 */ /* 0x000fe20000010000 */
[----:B------:R-:W-:-:S02]  /*287f0*/  SEL R29, RZ, 0x10000, !P5 ;  /* 0x00010000ff1d7807 */ /* 0x000fc40006800000 */
[----:B------:R-:W-:Y:S01]  /*28800*/  SEL R30, RZ, 0x1000000, !P4 ;  /* 0x01000000ff1e7807 */ /* 0x000fe20006000000 */
[----:B------:R-:W-:Y:S01]  /*28810*/  FADD.FTZ R26, R27, R58 ;  /* 0x0000003a1b1a7221 */ /* 0x000fe20000010000 */
[----:B------:R-:W-:Y:S02]  /*28820*/  SEL R28, RZ, 0x100, !P6 ;  /* 0x00000100ff1c7807 */ /* 0x000fe40007000000 */
[----:B------:R-:W-:Y:S01]  /*28830*/  LOP3.LUT P1, RZ, R9, 0x10, RZ, 0xc0, !PT ;  /* 0x0000001009ff7812 */ /* 0x000fe2000782c0ff */
[----:B------:R-:W-:Y:S01]  /*28840*/  FADD.FTZ R27, R26, R59 ;  /* 0x0000003b1a1b7221 */ /* 0x000fe20000010000 */
[----:B------:R-:W-:Y:S02]  /*28850*/  SEL R33, RZ, 0x100, !P3 ;  /* 0x00000100ff217807 */ /* 0x000fe40005800000 */
[----:B------:R-:W-:Y:S01]  /*28860*/  LOP3.LUT R28, R28, R30, R29, 0xfe, !PT ;  /* 0x0000001e1c1c7212 */ /* 0x000fe200078efe1d */
[----:B------:R-:W-:Y:S01]  /*28870*/  FADD.FTZ R26, R27, R60 ;  /* 0x0000003c1b1a7221 */ /* 0x000fe20000010000 */
[----:B------:R-:W-:-:S02]  /*28880*/  SEL R29, RZ, 0x1, !P1 ;  /* 0x00000001ff1d7807 */ /* 0x000fc40004800000 */
[----:B------:R-:W-:Y:S01]  /*28890*/  LOP3.LUT R33, R33, R24, R25, 0xfe, !PT ;  /* 0x0000001821217212 */ /* 0x000fe200078efe19 */
[----:B------:R-:W-:Y:S01]  /*288a0*/  FADD.FTZ R27, R26, R61 ;  /* 0x0000003d1a1b7221 */ /* 0x000fe20000010000 */
[----:B------:R-:W-:Y:S01]  /*288b0*/  IMAD.WIDE.U32 R24, R87, 0x10, R164 ;  /* 0x0000001057187825 */ /* 0x000fe200078e00a4 */
[----:B------:R-:W-:-:S03]  /*288c0*/  PRMT R30, R107, 0x7632, R30 ;  /* 0x000076326b1e7816 */ /* 0x000fc6000000001e */
[----:B------:R-:W-:Y:S01]  /*288d0*/  FADD.FTZ R26, R27, R62 ;  /* 0x0000003e1b1a7221 */ /* 0x000fe20000010000 */
[----:B0-----:R-:W-:Y:S01]  /*288e0*/  LOP3.LUT P1, RZ, R32, 0x1f, RZ, 0xc0, !PT ;  /* 0x0000001f20ff7812 */ /* 0x001fe2000782c0ff */
[----:B------:R0:W-:Y:S01]  /*288f0*/  STG.E.128 desc[UR8][R24.64], R20 ;  /* 0x0000001418007986 */ /* 0x0001e2000c101d08 */
[----:B------:R-:W-:Y:S01]  /*28900*/  PRMT R34, R104, 0x7632, R34 ;  /* 0x0000763268227816 */ /* 0x000fe20000000022 */
[----:B------:R-:W-:Y:S01]  /*28910*/  FADD.FTZ R27, R26, R63 ;  /* 0x0000003f1a1b7221 */ /* 0x000fe20000010000 */
[----:B------:R-:W-:Y:S02]  /*28920*/  PRMT R35, R127, 0x7632, R35 ;  /* 0x000076327f237816 */ /* 0x000fe40000000023 */
[----:B------:R-:W-:Y:S01]  /*28930*/  PRMT R92, R47, 0x7632, R92 ;  /* 0x000076322f5c7816 */ /* 0x000fe2000000005c */
[----:B------:R-:W-:Y:S01]  /*28940*/  FADD.FTZ R26, R27, R64 ;  /* 0x000000401b1a7221 */ /* 0x000fe20000010000 */
[----:B------:R-:W-:Y:S02]  /*28950*/  PRMT R55, R128, 0x7632, R55 ;  /* 0x0000763280377816 */ /* 0x000fe40000000037 */
[----:B------:R-:W-:Y:S01]  /*28960*/  PRMT R93, R46, 0x7632, R93 ;  /* 0x000076322e5d7816 */ /* 0x000fe2000000005d */
[----:B------:R-:W-:Y:S01]  /*28970*/  FADD.FTZ R27, R26, R65 ;  /* 0x000000411a1b7221 */ /* 0x000fe20000010000 */
[----:B------:R-:W-:-:S02]  /*28980*/  PRMT R101, R45, 0x7632, R101 ;  /* 0x000076322d657816 */ /* 0x000fc40000000065 */
[----:B------:R-:W-:Y:S01]  /*28990*/  PRMT R100, R130, 0x7632, R100 ;  /* 0x0000763282647816 */ /* 0x000fe20000000064 */
[----:B------:R-:W-:Y:S01]  /*289a0*/  FADD.FTZ R26, R27, R66 ;  /* 0x000000421b1a7221 */ /* 0x000fe20000010000 */
[----:B------:R-:W-:Y:S02]  /*289b0*/  PRMT R102, R44, 0x7632, R102 ;  /* 0x000076322c667816 */ /* 0x000fe40000000066 */
[----:B------:R-:W-:Y:S01]  /*289c0*/  PRMT R108, R131, 0x7632, R108 ;  /* 0x00007632836c7816 */ /* 0x000fe2000000006c */
[----:B------:R-:W-:Y:S01]  /*289d0*/  FADD.FTZ R27, R26, R67 ;  /* 0x000000431a1b7221 */ /* 0x000fe20000010000 */
[----:B------:R-:W-:-:S03]  /*289e0*/  PRMT R112, R51, 0x7632, R112 ;  /* 0x0000763233707816 */ /* 0x000fc60000000070 */
        /* <DEDUP_REMOVED lines=18> */
[----:B------:R-:W-:Y:S02]  /*28b10*/  LOP3.LUT R27, R33, R26, RZ, 0xfc, !PT ;  /* 0x0000001a211b7212 */ /* 0x000fe400078efcff */
[----:B------:R-:W-:Y:S01]  /*28b20*/  LOP3.LUT R26, R28, R29, RZ, 0xfc, !PT ;  /* 0x0000001d1c1a7212 */ /* 0x000fe200078efcff */
[----:B------:R-:W-:Y:S01]  /*28b30*/  FADD.FTZ R31, R31, R86 ;  /* 0x000000561f1f7221 */ /* 0x000fe20000010000 */
[----:B-1----:R-:W-:Y:S01]  /*28b40*/  IMAD.WIDE.U32 R28, R87, 0x8, R114 ;  /* 0x00000008571c7825 */ /* 0x002fe200078e0072 */
[----:B------:R-:W-:-:S03]  /*28b50*/  PRMT R33, R105, 0x7632, R33 ;  /* 0x0000763269217816 */ /* 0x000fc60000000021 */
[----:B------:R-:W-:Y:S01]  /*28b60*/  FADD.FTZ R31, R31, R88 ;  /* 0x000000581f1f7221 */ /* 0x000fe20000010000 */
[----:B------:R1:W-:Y:S03]  /*28b70*/  STG.E.64 desc[UR8][R28.64], R26 ;  /* 0x0000001a1c007986 */ /* 0x0003e6000c101b08 */
[----:B------:R-:W-:Y:S01]  /*28b80*/  FADD.FTZ R32, R31, R52 ;  /* 0x000000341f207221 */ /* 0x000fe20000010000 */
[----:B------:R-:W-:-:S03]  /*28b90*/  PRMT R31, R106, 0x7632, R31 ;  /* 0x000076326a1f7816 */ /* 0x000fc6000000001f */
[----:B------:R-:W-:Y:S01]  /*28ba0*/  FADD.FTZ R54, R32, R89 ;  /* 0x0000005920367221 */ /* 0x000fe20000010000 */
[----:B------:R-:W-:-:S03]  /*28bb0*/  PRMT R32, R126, 0x7632, R32 ;  /* 0x000076327e207816 */ /* 0x000fc60000000020 */
[----:B0-----:R-:W-:Y:S01]  /*28bc0*/  FADD.FTZ R21, R54, R53 ;  /* 0x0000003536157221 */ /* 0x001fe20000010000 */
[----:B------:R-:W-:-:S03]  /*28bd0*/  PRMT R54, R129, 0x7632, R54 ;  /* 0x0000763281367816 */ /* 0x000fc60000000036 */
[----:B------:R-:W-:Y:S01]  /*28be0*/  FADD.FTZ R20, R21, R96 ;  /* 0x0000006015147221 */ /* 0x000fe20000010000 */
[----:B-1----:R-:W-:Y:S02]  /*28bf0*/  PRMT R29, R124, 0x7632, R29 ;  /* 0x000076327c1d7816 */ /* 0x002fe4000000001d */
[----:B------:R-:W-:Y:S01]  /*28c00*/  PRMT R28, R125, 0x7632, R28 ;  /* 0x000076327d1c7816 */ /* 0x000fe2000000001c */
[----:B------:R-:W-:-:S04]  /*28c10*/  FADD.FTZ R20, R20, R97 ;  /* 0x0000006114147221 */ /* 0x000fc80000010000 */
[----:B------:R-:W-:Y:S01]  /*28c20*/  FADD.FTZ R94, R20, R99 ;  /* 0x00000063145e7221 */ /* 0x000fe20000010000 */
[----:B------:R-:W-:Y:S06]  /*28c30*/  @!P0 BRA `(.L_x_2748) ;  /* 0x0000000000508947 */ /* 0x000fec0003800000 */
        /* <DEDUP_REMOVED lines=20> */
.L_x_2748:
[----:B------:R-:W-:Y:S01]  /*28d80*/  UMOV UR16, 0xffffffff ;  /* 0xffffffff00107882 */ /* 0x000fe20000000000 */
[----:B------:R-:W-:Y:S01]  /*28d90*/  FADD.FTZ R111, R94, R19 ;  /* 0x000000135e6f7221 */ /* 0x000fe20000010000 */
[----:B0-----:R-:W-:Y:S02]  /*28da0*/  PRMT R21, R132, 0x7632, R21 ;  /* 0x0000763284157816 */ /* 0x001fe40000000015 */
[----:B------:R-:W-:Y:S02]  /*28db0*/  PRMT R24, R50, 0x7632, R24 ;  /* 0x0000763232187816 */ /* 0x000fe40000000018 */
[----:B------:R-:W-:Y:S02]  /*28dc0*/  PRMT R22, R133, 0x7632, R22 ;  /* 0x0000763285167816 */ /* 0x000fe40000000016 */
[----:B------:R-:W-:Y:S02]  /*28dd0*/  PRMT R26, R49, 0x7632, R26 ;  /* 0x00007632311a7816 */ /* 0x000fe4000000001a */
[----:B------:R-:W-:-:S02]  /*28de0*/  PRMT R25, R134, 0x7632, R25 ;  /* 0x0000763286197816 */ /* 0x000fc40000000019 */
[----:B------:R-:W-:Y:S01]  /*28df0*/  PRMT R27, R48, 0x7632, R27 ;  /* 0x00007632301b7816 */ /* 0x000fe2000000001b */
        /* <DEDUP_REMOVED lines=102> */
.L_x_2762:
[----:B-1----:R-:W-:Y:S01]  /*29460*/  FADD.FTZ R20, R165, R20 ;  /* 0x00000014a5147221 */ /* 0x002fe20000010000 */
[----:B------:R-:W-:Y:S01]  /*29470*/  ISETP.NE.AND P2, PT, RZ, UR5, PT ;  /* 0x00000005ff007c0c */ /* 0x000fe2000bf45270 */
[----:B------:R-:W-:Y:S01]  /*29480*/  IMAD.U32 R25, R25, 0x10000, RZ ;  /* 0x0001000019197824 */ /* 0x000fe200078e00ff */
[----:B------:R-:W-:Y:S01]  /*29490*/  SHF.L.U32 R21, R21, 0x10, RZ ;  /* 0x0000001015157819 */ /* 0x000fe200000006ff */
[----:B------:R-:W-:Y:S01]  /*294a0*/  FFMA.FTZ R23, R20, R23, UR12 ;  /* 0x0000000c14177e23 */ /* 0x000fe20008010017 */
[C---:B------:R-:W-:Y:S01]  /*294b0*/  FMUL.FTZ R20, R111.reuse, R111 ;  /* 0x0000006f6f147220 */ /* 0x040fe20000410000 */
[----:B------:R-:W-:Y:S01]  /*294c0*/  FSEL R148, R111, RZ, !P2 ;  /* 0x000000ff6f947208 */ /* 0x000fe20005000000 */
[----:B------:R-:W-:Y:S01]  /*294d0*/  IMAD.U32 R115, R136, 0x10000, RZ ;  /* 0x0001000088737824 */ /* 0x000fe200078e00ff */
[----:B------:R-:W-:Y:S01]  /*294e0*/  SHF.L.U32 R32, R32, 0x10, RZ ;  /* 0x0000001020207819 */ /* 0x000fe200000006ff */
[----:B------:R-:W-:Y:S01]  /*294f0*/  IMAD.U32 R149, R160, 0x10000, RZ ;  /* 0x00010000a0957824 */ /* 0x000fe200078e00ff */
[----:B------:R-:W-:Y:S01]  /*29500*/  FSEL R20, R20, RZ, P2 ;  /* 0x000000ff14147208 */ /* 0x000fe20001000000 */
[C---:B------:R-:W-:Y:S01]  /*29510*/  FADD.FTZ R10, -R148.reuse, R10 ;  /* 0x0000000a940a7221 */ /* 0x040fe20000010100 */
[C---:B------:R-:W-:Y:S01]  /*29520*/  FADD.FTZ R18, -R148.reuse, R18 ;  /* 0x0000001294127221 */ /* 0x040fe20000010100 */
[C---:B------:R-:W-:Y:S01]  /*29530*/  FADD.FTZ R56, -R148.reuse, R56 ;  /* 0x0000003894387221 */ /* 0x040fe20000010100 */
[C---:B------:R-:W-:Y:S01]  /*29540*/  FADD.FTZ R58, -R148.reuse, R58 ;  /* 0x0000003a943a7221 */ /* 0x040fe20000010100 */
[----:B------:R-:W-:Y:S01]  /*29550*/  FADD.FTZ R23, R23, R20 ;  /* 0x0000001417177221 */ /* 0x000fe20000010000 */
[----:B------:R-:W-:Y:S01]  /*29560*/  FADD.FTZ R20, -R148, R71 ;  /* 0x0000004794147221 */ /* 0x000fe20000010100 */
[----:B------:R-:W-:Y:S01]  /*29570*/  SHF.L.U32 R71, R27, 0x10, RZ ;  /* 0x000000101b477819 */ /* 0x000fe200000006ff */
[----:B------:R-:W-:-:S02]  /*29580*/  IMAD.U32 R27, R162, 0x10000, RZ ;  /* 0x00010000a21b7824 */ /* 0x000fc400078e00ff */
[C---:B------:R-:W-:Y:S01]  /*29590*/  FADD.FTZ R60, -R148.reuse, R60 ;  /* 0x0000003c943c7221 */ /* 0x040fe20000010100 */
[C---:B------:R-:W-:Y:S01]  /*295a0*/  FADD.FTZ R62, -R148.reuse, R62 ;  /* 0x0000003e943e7221 */ /* 0x040fe20000010100 */
[----:B------:R-:W1:Y:S01]  /*295b0*/  MUFU.RSQ R23, R23 ;  /* 0x0000001700177308 */ /* 0x000e620000001400 */
[C---:B------:R-:W-:Y:S01]  /*295c0*/  FADD.FTZ R66, -R148.reuse, R66 ;  /* 0x0000004294427221 */ /* 0x040fe20000010100 */
[C---:B------:R-:W-:Y:S01]  /*295d0*/  FADD.FTZ R68, -R148.reuse, R68 ;  /* 0x0000004494447221 */ /* 0x040fe20000010100 */
[C---:B------:R-:W-:Y:S01]  /*295e0*/  FADD.FTZ R72, -R148.reuse, R72 ;  /* 0x0000004894487221 */ /* 0x040fe20000010100 */
[C---:B------:R-:W-:Y:S01]  /*295f0*/  FADD.FTZ R70, -R148.reuse, R70 ;  /* 0x0000004694467221 */ /* 0x040fe20000010100 */
[C---:B------:R-:W-:Y:S01]  /*29600*/  FADD.FTZ R74, -R148.reuse, R74 ;  /* 0x0000004a944a7221 */ /* 0x040fe20000010100 */
[C---:B------:R-:W-:Y:S01]  /*29610*/  FADD.FTZ R76, -R148.reuse, R76 ;  /* 0x0000004c944c7221 */ /* 0x040fe20000010100 */
[----:B------:R-:W-:Y:S01]  /*29620*/  FADD.FTZ R78, -R148, R78 ;  /* 0x0000004e944e7221 */ /* 0x000fe20000010100 */
[----:B------:R-:W-:-:S02]  /*29630*/  IMAD.U32 R101, R101, 0x10000, RZ ;  /* 0x0001000065657824 */ /* 0x000fc400078e00ff */
[C---:B------:R-:W-:Y:S01]  /*29640*/  FADD.FTZ R80, -R148.reuse, R80 ;  /* 0x0000005094507221 */ /* 0x040fe20000010100 */
[C---:B------:R-:W-:Y:S01]  /*29650*/  FADD.FTZ R82, -R148.reuse, R82 ;  /* 0x0000005294527221 */ /* 0x040fe20000010100 */
[C---:B------:R-:W-:Y:S01]  /*29660*/  FADD.FTZ R84, -R148.reuse, R84 ;  /* 0x0000005494547221 */ /* 0x040fe20000010100 */
[C---:B------:R-:W-:Y:S01]  /*29670*/  FADD.FTZ R86, -R148.reuse, R86 ;  /* 0x0000005694567221 */ /* 0x040fe20000010100 */
[C---:B------:R-:W-:Y:S01]  /*29680*/  FADD.FTZ R88, -R148.reuse, R88 ;  /* 0x0000005894587221 */ /* 0x040fe20000010100 */
[----:B------:R-:W-:Y:S01]  /*29690*/  FADD.FTZ R96, -R148, R96 ;  /* 0x0000006094607221 */ /* 0x000fe20000010100 */
[----:B------:R-:W-:Y:S02]  /*296a0*/  IMAD.U32 R93, R93, 0x10000, RZ ;  /* 0x000100005d5d7824 */ /* 0x000fe400078e00ff */
[C---:B-1----:R-:W-:Y:S01]  /*296b0*/  FMUL.FTZ R20, R23.reuse, R20 ;  /* 0x0000001417147220 */ /* 0x042fe20000410000 */
[C---:B------:R-:W-:Y:S01]  /*296c0*/  FMUL.FTZ R10, R23.reuse, R10 ;  /* 0x0000000a170a7220 */ /* 0x040fe20000410000 */
[C---:B------:R-:W-:Y:S01]  /*296d0*/  FMUL.FTZ R18, R23.reuse, R18 ;  /* 0x0000001217127220 */ /* 0x040fe20000410000 */
[----:B------:R-:W-:Y:S01]  /*296e0*/  FMUL.FTZ R62, R23, R62 ;  /* 0x0000003e173e7220 */ /* 0x000fe20000410000 */
[----:B------:R-:W-:Y:S01]  /*296f0*/  FFMA.FTZ R94, R20, R27, R71 ;  /* 0x0000001b145e7223 */ /* 0x000fe20000010047 */
[----:B------:R-:W-:Y:S01]  /*29700*/  FADD.FTZ R20, -R148, R73 ;  /* 0x0000004994147221 */ /* 0x000fe20000010100 */
[----:B------:R-:W-:Y:S01]  /*29710*/  SHF.L.U32 R73, R26, 0x10, RZ ;  /* 0x000000101a497819 */ /* 0x000fe200000006ff */
[----:B------:R-:W-:-:S02]  /*29720*/  IMAD.U32 R71, R108, 0x10000, RZ ;  /* 0x000100006c477824 */ /* 0x000fc400078e00ff */
[C---:B------:R-:W-:Y:S01]  /*29730*/  FMUL.FTZ R66, R23.reuse, R66 ;  /* 0x0000004217427220 */ /* 0x040fe20000410000 */
[C---:B------:R-:W-:Y:S01]  /*29740*/  FMUL.FTZ R20, R23.reuse, R20 ;  /* 0x0000001417147220 */ /* 0x040fe20000410000 */
[----:B------:R-:W-:Y:S02]  /*29750*/  IMAD.U32 R27, R118, 0x10000, RZ ;  /* 0x00010000761b7824 */ /* 0x000fe400078e00ff */
[C---:B------:R-:W-:Y:S01]  /*29760*/  FMUL.FTZ R68, R23.reuse, R68 ;  /* 0x0000004417447220 */ /* 0x040fe20000410000 */
[C---:B------:R-:W-:Y:S01]  /*29770*/  FMUL.FTZ R82, R23.reuse, R82 ;  /* 0x0000005217527220 */ /* 0x040fe20000410000 */
[----:B------:R-:W-:Y:S01]  /*29780*/  FFMA.FTZ R73, R20, R25, R73 ;  /* 0x0000001914497223 */ /* 0x000fe20000010049 */
[----:B------:R-:W-:Y:S01]  /*29790*/  FADD.FTZ R20, -R148, R75 ;  /* 0x0000004b94147221 */ /* 0x000fe20000010100 */
[----:B------:R-:W-:Y:S02]  /*297a0*/  IMAD.U32 R75, R22, 0x10000, RZ ;  /* 0x00010000164b7824 */ /* 0x000fe400078e00ff */
[----:B------:R-:W-:Y:S01]  /*297b0*/  FMUL.FTZ R22, R23, R58 ;  /* 0x0000003a17167220 */ /* 0x000fe20000410000 */
[----:B------:R-:W-:-:S02]  /*297c0*/  IMAD.U32 R25, R24, 0x10000, RZ ;  /* 0x0001000018197824 */ /* 0x000fc400078e00ff */
[C---:B------:R-:W-:Y:S01]  /*297d0*/  FMUL.FTZ R20, R23.reuse, R20 ;  /* 0x0000001417147220 */ /* 0x040fe20000410000 */
[----:B------:R-:W-:Y:S01]  /*297e0*/  FMUL.FTZ R24, R23, R56 ;  /* 0x0000003817187220 */ /* 0x000fe20000410000 */
[----:B------:R-:W-:Y:S01]  /*297f0*/  FADD.FTZ R58, -R148, R61 ;  /* 0x0000003d943a7221 */ /* 0x000fe20000010100 */
[----:B------:R-:W-:Y:S02]  /*29800*/  IMAD.U32 R56, R119, 0x10000, RZ ;  /* 0x0001000077387824 */ /* 0x000fe400078e00ff */
[----:B------:R-:W-:Y:S01]  /*29810*/  FFMA.FTZ R75, R20, R75, R25 ;  /* 0x0000004b144b7223 */ /* 0x000fe20000010019 */
[----:B------:R-:W-:Y:S01]  /*29820*/  FADD.FTZ R20, -R148, R77 ;  /* 0x0000004d94147221 */ /* 0x000fe20000010100 */
[----:B------:R-:W-:Y:S02]  /*29830*/  IMAD.U32 R77, R112, 0x10000, RZ ;  /* 0x00010000704d7824 */ /* 0x000fe400078e00ff */
[----:B------:R-:W-:Y:S01]  /*29840*/  FMUL.FTZ R58, R23, R58 ;  /* 0x0000003a173a7220 */ /* 0x000fe20000410000 */
[----:B------:R-:W-:-:S02]  /*29850*/  IMAD.U32 R25, R116, 0x10000, RZ ;  /* 0x0001000074197824 */ /* 0x000fc400078e00ff */
[----:B------:R-:W-:Y:S01]  /*29860*/  FMUL.FTZ R20, R23, R20 ;  /* 0x0000001417147220 */ /* 0x000fe20000410000 */
[----:B------:R-:W-:Y:S02]  /*29870*/  IMAD.U32 R61, R45, 0x10000, RZ ;  /* 0x000100002d3d7824 */ /* 0x000fe400078e00ff */
[C---:B------:R-:W-:Y:S01]  /*29880*/  FMUL.FTZ R88, R23.reuse, R88 ;  /* 0x0000005817587220 */ /* 0x040fe20000410000 */
[----:B------:R-:W-:Y:S01]  /*29890*/  FMUL.FTZ R86, R23, R86 ;  /* 0x0000005617567220 */ /* 0x000fe20000410000 */
[----:B------:R-:W-:Y:S01]  /*298a0*/  FFMA.FTZ R77, R20, R21, R77 ;  /* 0x00000015144d7223 */ /* 0x000fe2000001004d */
[----:B------:R-:W-:Y:S01]  /*298b0*/  FADD.FTZ R20, -R148, R79 ;  /* 0x0000004f94147221 */ /* 0x000fe20000010100 */
[----:B------:R-:W-:Y:S01]  /*298c0*/  SHF.L.U32 R21, R102, 0x10, RZ ;  /* 0x0000001066157819 */ /* 0x000fe200000006ff */
[----:B------:R-:W-:Y:S02]  /*298d0*/  IMAD.U32 R79, R139, 0x10000, RZ ;  /* 0x000100008b4f7824 */ /* 0x000fe400078e00ff */
[----:B------:R-:W-:-:S04]  /*298e0*/  FMUL.FTZ R20, R23, R20 ;  /* 0x0000001417147220 */ /* 0x000fc80000410000 */
[----:B------:R-:W-:Y:S01]  /*298f0*/  FFMA.FTZ R71, R20, R71, R21 ;  /* 0x0000004714477223 */ /* 0x000fe20000010015 */
[----:B------:R-:W-:Y:S02]  /*29900*/  IMAD.U32 R21, R143, 0x10000, RZ ;  /* 0x000100008f157824 */ /* 0x000fe400078e00ff */
[----:B------:R-:W-:Y:S01]  /*29910*/  FADD.FTZ R20, -R148, R57 ;  /* 0x0000003994147221 */ /* 0x000fe20000010100 */
[----:B------:R-:W-:Y:S02]  /*29920*/  IMAD.U32 R57, R153, 0x10000, RZ ;  /* 0x0001000099397824 */ /* 0x000fe400078e00ff */
[----:B------:R-:W-:Y:S01]  /*29930*/  FFMA.FTZ R10, R10, R21, R25 ;  /* 0x000000150a0a7223 */ /* 0x000fe20000010019 */
[----:B------:R-:W-:Y:S01]  /*29940*/  SHF.L.U32 R21, R144, 0x10, RZ ;  /* 0x0000001090157819 */ /* 0x000fe200000006ff */
[----:B------:R-:W-:Y:S02]  /*29950*/  IMAD.U32 R25, R145, 0x10000, RZ ;  /* 0x0001000091197824 */ /* 0x000fe400078e00ff */
[----:B------:R-:W-:-:S02]  /*29960*/  FMUL.FTZ R20, R23, R20 ;  /* 0x0000001417147220 */ /* 0x000fc40000410000 */
[----:B------:R-:W-:Y:S01]  /*29970*/  FFMA.FTZ R18, R18, R21, R25 ;  /* 0x0000001512127223 */ /* 0x000fe20000010019 */
[----:B------:R-:W-:Y:S01]  /*29980*/  SHF.L.U32 R25, R117, 0x10, RZ ;  /* 0x0000001075197819 */ /* 0x000fe200000006ff */
[----:B------:R-:W-:-:S04]  /*29990*/  IMAD.U32 R21, R142, 0x10000, RZ ;  /* 0x000100008e157824 */ /* 0x000fc800078e00ff */
[----:B------:R-:W-:Y:S01]  /*299a0*/  FFMA.FTZ R24, R24, R21, R25 ;  /* 0x0000001518187223 */ /* 0x000fe20000010019 */
[----:B------:R-:W-:Y:S02]  /*299b0*/  IMAD.U32 R25, R146, 0x10000, RZ ;  /* 0x0001000092197824 */ /* 0x000fe400078e00ff */
[----:B------:R-:W-:-:S04]  /*299c0*/  IMAD.U32 R21, R147, 0x10000, RZ ;  /* 0x0001000093157824 */ /* 0x000fc800078e00ff */
[----:B------:R-:W-:Y:S01]  /*299d0*/  FFMA.FTZ R25, R20, R25, R21 ;  /* 0x0000001914197223 */ /* 0x000fe20000010015 */
[----:B------:R-:W-:Y:S01]  /*299e0*/  SHF.L.U32 R21, R141, 0x10, RZ ;  /* 0x000000108d157819 */ /* 0x000fe200000006ff */
[----:B------:R-:W-:Y:S01]  /*299f0*/  FADD.FTZ R20, -R148, R59 ;  /* 0x0000003b94147221 */ /* 0x000fe20000010100 */
[----:B------:R-:W-:-:S03]  /*29a00*/  SHF.L.U32 R59, R100, 0x10, RZ ;  /* 0x00000010643b7819 */ /* 0x000fc600000006ff */
[----:B------:R-:W-:Y:S01]  /*29a10*/  FFMA.FTZ R22, R22, R21, R27 ;  /* 0x0000001516167223 */ /* 0x000fe2000001001b */
[----:B------:R-:W-:Y:S01]  /*29a20*/  SHF.L.U32 R27, R151, 0x10, RZ ;  /* 0x00000010971b7819 */ /* 0x000fe200000006ff */
[----:B------:R-:W-:Y:S02]  /*29a30*/  IMAD.U32 R21, R150, 0x10000, RZ ;  /* 0x0001000096157824 */ /* 0x000fe400078e00ff */
[----:B------:R-:W-:-:S04]  /*29a40*/  FMUL.FTZ R20, R23, R20 ;  /* 0x0000001417147220 */ /* 0x000fc80000410000 */
[----:B------:R-:W-:Y:S01]  /*29a50*/  FFMA.FTZ R26, R20, R21, R27 ;  /* 0x00000015141a7223 */ /* 0x000fe2000001001b */
[----:B------:R-:W-:Y:S01]  /*29a60*/  SHF.L.U32 R21, R152, 0x10, RZ ;  /* 0x0000001098157819 */ /* 0x000fe200000006ff */
[----:B------:R-:W-:Y:S02]  /*29a70*/  IMAD.U32 R20, R140, 0x10000, RZ ;  /* 0x000100008c147824 */ /* 0x000fe400078e00ff */
[----:B------:R-:W-:Y:S01]  /*29a80*/  FMUL.FTZ R27, R23, R60 ;  /* 0x0000003c171b7220 */ /* 0x000fe20000410000 */
[----:B------:R-:W-:Y:S01]  /*29a90*/  FADD.FTZ R60, -R148, R99 ;  /* 0x00000063943c7221 */ /* 0x000fe20000010100 */
[----:B------:R-:W-:Y:S01]  /*29aa0*/  F2FP.BF16.F32.PACK_AB R22, R26, R22 ;  /* 0x000000161a16723e */ /* 0x000fe200000010ff */
[----:B------:R-:W-:Y:S01]  /*29ab0*/  FFMA.FTZ R108, R58, R21, R57 ;  /* 0x000000153a6c7223 */ /* 0x000fe20000010039 */
[----:B------:R-:W-:Y:S01]  /*29ac0*/  SHF.L.U32 R21, R120, 0x10, RZ ;  /* 0x0000001078157819 */ /* 0x000fe200000006ff */
[----:B------:R-:W-:Y:S01]  /*29ad0*/  FFMA.FTZ R27, R27, R20, R56 ;  /* 0x000000141b1b7223 */ /* 0x000fe20000010038 */
[----:B------:R-:W-:Y:S01]  /*29ae0*/  FADD.FTZ R20, -R148, R63 ;  /* 0x0000003f94147221 */ /* 0x000fe20000010100 */
[----:B------:R-:W-:-:S02]  /*29af0*/  IMAD.U32 R57, R155, 0x10000, RZ ;  /* 0x000100009b397824 */ /* 0x000fc400078e00ff */
[----:B------:R-:W-:Y:S01]  /*29b00*/  FADD.FTZ R56, -R148, R64 ;  /* 0x0000004094387221 */ /* 0x000fe20000010100 */
[----:B------:R-:W-:Y:S01]  /*29b10*/  FFMA.FTZ R79, R62, R79, R21 ;  /* 0x0000004f3e4f7223 */ /* 0x000fe20000010015 */
[----:B------:R-:W-:Y:S02]  /*29b20*/  IMAD.U32 R21, R154, 0x10000, RZ ;  /* 0x000100009a157824 */ /* 0x000fe400078e00ff */
[C---:B------:R-:W-:Y:S01]  /*29b30*/  FMUL.FTZ R20, R23.reuse, R20 ;  /* 0x0000001417147220 */ /* 0x040fe20000410000 */
[----:B------:R-:W-:Y:S01]  /*29b40*/  FMUL.FTZ R56, R23, R56 ;  /* 0x0000003817387220 */ /* 0x000fe20000410000 */
[C---:B------:R-:W-:Y:S01]  /*29b50*/  FADD.FTZ R62, -R148.reuse, R83 ;  /* 0x00000053943e7221 */ /* 0x040fe20000010100 */
[----:B------:R-:W-:Y:S01]  /*29b60*/  FADD.FTZ R58, -R148, R52 ;  /* 0x00000034943a7221 */ /* 0x000fe20000010100 */
[----:B------:R-:W-:Y:S01]  /*29b70*/  FFMA.FTZ R64, R20, R21, R57 ;  /* 0x0000001514407223 */ /* 0x000fe20000010039 */
[----:B------:R-:W-:Y:S01]  /*29b80*/  SHF.L.U32 R21, R138, 0x10, RZ ;  /* 0x000000108a157819 */ /* 0x000fe200000006ff */
[----:B------:R-:W-:-:S02]  /*29b90*/  IMAD.U32 R57, R121, 0x10000, RZ ;  /* 0x0001000079397824 */ /* 0x000fc400078e00ff */
[----:B------:R-:W-:Y:S01]  /*29ba0*/  FADD.FTZ R20, -R148, R65 ;  /* 0x0000004194147221 */ /* 0x000fe20000010100 */
[C---:B------:R-:W-:Y:S01]  /*29bb0*/  FMUL.FTZ R52, R23.reuse, R62 ;  /* 0x0000003e17347220 */ /* 0x040fe20000410000 */
[----:B------:R-:W-:Y:S01]  /*29bc0*/  FMUL.FTZ R58, R23, R58 ;  /* 0x0000003a173a7220 */ /* 0x000fe20000410000 */
[----:B------:R-:W-:Y:S01]  /*29bd0*/  FFMA.FTZ R65, R56, R21, R57 ;  /* 0x0000001538417223 */ /* 0x000fe20000010039 */
[----:B------:R-:W-:Y:S01]  /*29be0*/  SHF.L.U32 R57, R157, 0x10, RZ ;  /* 0x000000109d397819 */ /* 0x000fe200000006ff */
[----:B------:R-:W-:Y:S02]  /*29bf0*/  IMAD.U32 R21, R156, 0x10000, RZ ;  /* 0x000100009c157824 */ /* 0x000fe400078e00ff */
[----:B------:R-:W-:Y:S01]  /*29c00*/  FMUL.FTZ R20, R23, R20 ;  /* 0x0000001417147220 */ /* 0x000fe20000410000 */
[----:B------:R-:W-:Y:S01]  /*29c10*/  SHF.L.U32 R56, R49, 0x10, RZ ;  /* 0x0000001031387819 */ /* 0x000fe200000006ff */
[----:B------:R-:W1:Y:S01]  /*29c20*/  LDC.64 R62, c[0x0][0x428] ;  /* 0x00010a00ff3e7b82 */ /* 0x000e620000000a00 */
[----:B------:R-:W-:Y:S01]  /*29c30*/  SHF.L.U32 R83, R28, 0x10, RZ ;  /* 0x000000101c537819 */ /* 0x000fe200000006ff */
[----:B------:R-:W-:Y:S01]  /*29c40*/  FFMA.FTZ R102, R20, R21, R57 ;  /* 0x0000001514667223 */ /* 0x000fe20000010039 */
[----:B------:R-:W-:-:S02]  /*29c50*/  IMAD.U32 R21, R137, 0x10000, RZ ;  /* 0x0001000089157824 */ /* 0x000fc400078e00ff */
[----:B------:R-:W-:Y:S01]  /*29c60*/  FADD.FTZ R20, -R148, R67 ;  /* 0x0000004394147221 */ /* 0x000fe20000010100 */
[----:B------:R-:W-:Y:S02]  /*29c70*/  IMAD.U32 R57, R122, 0x10000, RZ ;  /* 0x000100007a397824 */ /* 0x000fe400078e00ff */
[C---:B------:R-:W-:Y:S01]  /*29c80*/  FMUL.FTZ R67, R23.reuse, R72 ;  /* 0x0000004817437220 */ /* 0x040fe20000410000 */
[C---:B------:R-:W-:Y:S01]  /*29c90*/  FMUL.FTZ R72, R23.reuse, R80 ;  /* 0x0000005017487220 */ /* 0x040fe20000410000 */
[----:B------:R-:W-:Y:S01]  /*29ca0*/  FMUL.FTZ R20, R23, R20 ;  /* 0x0000001417147220 */ /* 0x000fe20000410000 */
[----:B------:R-:W-:Y:S01]  /*29cb0*/  FFMA.FTZ R112, R66, R21, R57 ;  /* 0x0000001542707223 */ /* 0x000fe20000010039 */
[----:B------:R-:W-:Y:S01]  /*29cc0*/  SHF.L.U32 R21, R158, 0x10, RZ ;  /* 0x000000109e157819 */ /* 0x000fe200000006ff */
[----:B------:R-:W-:Y:S02]  /*29cd0*/  IMAD.U32 R57, R159, 0x10000, RZ ;  /* 0x000100009f397824 */ /* 0x000fe400078e00ff */
[C---:B------:R-:W-:Y:S01]  /*29ce0*/  FMUL.FTZ R66, R23.reuse, R70 ;  /* 0x0000004617427220 */ /* 0x040fe20000410000 */
[----:B------:R-:W-:Y:S01]  /*29cf0*/  FMUL.FTZ R70, R23, R78 ;  /* 0x0000004e17467220 */ /* 0x000fe20000410000 */
[----:B------:R-:W-:Y:S01]  /*29d00*/  FADD.FTZ R78, -R148, R53 ;  /* 0x00000035944e7221 */ /* 0x000fe20000010100 */
[----:B------:R-:W-:Y:S01]  /*29d10*/  FFMA.FTZ R114, R20, R21, R57 ;  /* 0x0000001514727223 */ /* 0x000fe20000010039 */
[----:B------:R-:W-:Y:S01]  /*29d20*/  SHF.L.U32 R21, R123, 0x10, RZ ;  /* 0x000000107b157819 */ /* 0x000fe200000006ff */
[----:B------:R-:W-:Y:S01]  /*29d30*/  FADD.FTZ R20, -R148, R69 ;  /* 0x0000004594147221 */ /* 0x000fe20000010100 */
[----:B------:R-:W-:-:S02]  /*29d40*/  IMAD.U32 R57, R48, 0x10000, RZ ;  /* 0x0001000030397824 */ /* 0x000fc400078e00ff */
[C---:B------:R-:W-:Y:S01]  /*29d50*/  FMUL.FTZ R69, R23.reuse, R74 ;  /* 0x0000004a17457220 */ /* 0x040fe20000410000 */
[----:B------:R-:W-:Y:S01]  /*29d60*/  FMUL.FTZ R74, R23, R76 ;  /* 0x0000004c174a7220 */ /* 0x000fe20000410000 */
[----:B------:R-:W-:Y:S01]  /*29d70*/  FFMA.FTZ R115, R68, R115, R21 ;  /* 0x0000007344737223 */ /* 0x000fe20000010015 */
[----:B------:R-:W-:Y:S02]  /*29d80*/  IMAD.U32 R21, R161, 0x10000, RZ ;  /* 0x00010000a1157824 */ /* 0x000fe400078e00ff */
[----:B------:R-:W-:Y:S01]  /*29d90*/  FMUL.FTZ R20, R23, R20 ;  /* 0x0000001417147220 */ /* 0x000fe20000410000 */
[----:B------:R-:W-:Y:S01]  /*29da0*/  SHF.L.U32 R53, R46, 0x10, RZ ;  /* 0x000000102e357819 */ /* 0x000fe200000006ff */
[----:B------:R-:W-:Y:S01]  /*29db0*/  FADD.FTZ R76, -R148, R89 ;  /* 0x00000059944c7221 */ /* 0x000fe20000010100 */
[----:B------:R-:W-:Y:S01]  /*29dc0*/  SHF.L.U32 R28, R124, 0x10, RZ ;  /* 0x000000107c1c7819 */ /* 0x000fe200000006ff */
[----:B------:R-:W-:Y:S01]  /*29dd0*/  FFMA.FTZ R149, R20, R149, R21 ;  /* 0x0000009514957223 */ /* 0x000fe20000010015 */
[----:B------:R-:W-:Y:S01]  /*29de0*/  IMAD.U32 R20, R134, 0x10000, RZ ;  /* 0x0001000086147824 */ /* 0x000fe200078e00ff */
[----:B------:R-:W-:Y:S01]  /*29df0*/  SHF.L.U32 R21, R135, 0x10, RZ ;  /* 0x0000001087157819 */ /* 0x000fe200000006ff */
[----:B------:R-:W-:Y:S01]  /*29e00*/  FMUL.FTZ R80, R23, R76 ;  /* 0x0000004c17507220 */ /* 0x000fe20000410000 */
[----:B------:R-:W-:Y:S01]  /*29e10*/  F2FP.BF16.F32.PACK_AB R26, R114, R112 ;  /* 0x00000070721a723e */ /* 0x000fe200000010ff */
[----:B------:R-:W-:Y:S01]  /*29e20*/  FFMA.FTZ R67, R67, R20, R56 ;  /* 0x0000001443437223 */ /* 0x000fe20000010038 */
[----:B------:R-:W-:-:S02]  /*29e30*/  IMAD.U32 R20, R133, 0x10000, RZ ;  /* 0x0001000085147824 */ /* 0x000fc400078e00ff */
[----:B------:R-:W-:Y:S01]  /*29e40*/  FFMA.FTZ R66, R66, R21, R57 ;  /* 0x0000001542427223 */ /* 0x000fe20000010039 */
[----:B------:R-:W-:Y:S01]  /*29e50*/  IMAD.U32 R56, R50, 0x10000, RZ ;  /* 0x0001000032387824 */ /* 0x000fe200078e00ff */
[----:B------:R-:W-:Y:S01]  /*29e60*/  SHF.L.U32 R57, R51, 0x10, RZ ;  /* 0x0000001033397819 */ /* 0x000fe200000006ff */
[----:B------:R-:W-:Y:S02]  /*29e70*/  IMAD.U32 R21, R132, 0x10000, RZ ;  /* 0x0001000084157824 */ /* 0x000fe400078e00ff */
[----:B------:R-:W-:Y:S01]  /*29e80*/  FFMA.FTZ R69, R69, R20, R56 ;  /* 0x0000001445457223 */ /* 0x000fe20000010038 */
[----:B------:R-:W-:Y:S01]  /*29e90*/  FADD.FTZ R20, -R148, R81 ;  /* 0x0000005194147221 */ /* 0x000fe20000010100 */
[----:B------:R-:W-:Y:S01]  /*29ea0*/  FFMA.FTZ R74, R74, R21, R57 ;  /* 0x000000154a4a7223 */ /* 0x000fe20000010039 */
[----:B------:R-:W-:Y:S02]  /*29eb0*/  IMAD.U32 R21, R131, 0x10000, RZ ;  /* 0x0001000083157824 */ /* 0x000fe400078e00ff */
[----:B------:R-:W-:Y:S01]  /*29ec0*/  FADD.FTZ R56, -R148, R97 ;  /* 0x0000006194387221 */ /* 0x000fe20000010100 */
[----:B------:R-:W-:Y:S01]  /*29ed0*/  FMUL.FTZ R20, R23, R20 ;  /* 0x0000001417147220 */ /* 0x000fe20000410000 */
[----:B------:R-:W-:-:S02]  /*29ee0*/  IMAD.U32 R57, R44, 0x10000, RZ ;  /* 0x000100002c397824 */ /* 0x000fc400078e00ff */
[----:B------:R-:W-:Y:S01]  /*29ef0*/  FADD.FTZ R148, -R148, R19 ;  /* 0x0000001394947221 */ /* 0x000fe20000010100 */
[----:B------:R-:W-:Y:S01]  /*29f00*/  FMUL.FTZ R81, R23, R78 ;  /* 0x0000004e17517220 */ /* 0x000fe20000410000 */
[----:B------:R-:W-:Y:S01]  /*29f10*/  FFMA.FTZ R68, R20, R59, R101 ;  /* 0x0000003b14447223 */ /* 0x000fe20000010065 */
[----:B------:R-:W-:Y:S01]  /*29f20*/  FFMA.FTZ R70, R70, R21, R57 ;  /* 0x0000001546467223 */ /* 0x000fe20000010039 */
[----:B------:R-:W-:Y:S01]  /*29f30*/  SHF.L.U32 R59, R130, 0x10, RZ ;  /* 0x00000010823b7819 */ /* 0x000fe200000006ff */
[----:B------:R-:W2:Y:S01]  /*29f40*/  @!P1 LDC.64 R20, c[0x0][0x3c0] ;  /* 0x0000f000ff149b82 */ /* 0x000ea20000000a00 */
[----:B------:R-:W-:Y:S02]  /*29f50*/  IMAD.U32 R57, R129, 0x10000, RZ ;  /* 0x0001000081397824 */ /* 0x000fe400078e00ff */
[C---:B------:R-:W-:Y:S01]  /*29f60*/  FMUL.FTZ R56, R23.reuse, R56 ;  /* 0x0000003817387220 */ /* 0x040fe20000410000 */
[----:B------:R-:W-:Y:S01]  /*29f70*/  FMUL.FTZ R148, R23, R148 ;  /* 0x0000009417947220 */ /* 0x000fe20000410000 */
[----:B------:R-:W-:Y:S01]  /*29f80*/  FFMA.FTZ R72, R72, R59, R61 ;  /* 0x0000003b48487223 */ /* 0x000fe2000001003d */
[----:B------:R-:W-:Y:S01]  /*29f90*/  FFMA.FTZ R19, R82, R57, R53 ;  /* 0x0000003952137223 */ /* 0x000fe20000010035 */
[----:B------:R-:W-:Y:S01]  /*29fa0*/  IMAD.U32 R53, R54, 0x10000, RZ ;  /* 0x0001000036357824 */ /* 0x000fe200078e00ff */
[----:B------:R-:W-:Y:S01]  /*29fb0*/  SHF.L.U32 R59, R55, 0x10, RZ ;  /* 0x00000010373b7819 */ /* 0x000fe200000006ff */
[----:B------:R-:W-:Y:S01]  /*29fc0*/  IMAD.U32 R55, R128, 0x10000, RZ ;  /* 0x0001000080377824 */ /* 0x000fe200078e00ff */
[----:B------:R-:W-:Y:S01]  /*29fd0*/  SHF.L.U32 R57, R47, 0x10, RZ ;  /* 0x000000102f397819 */ /* 0x000fe200000006ff */
[----:B------:R-:W-:Y:S01]  /*29fe0*/  FMUL.FTZ R54, R23, R84 ;  /* 0x0000005417367220 */ /* 0x000fe20000410000 */
[----:B------:R-:W-:-:S02]  /*29ff0*/  IMAD.U32 R61, R92, 0x10000, RZ ;  /* 0x000100005c3d7824 */ /* 0x000fc400078e00ff */
[----:B------:R-:W-:Y:S01]  /*2a000*/  FFMA.FTZ R52, R52, R53, R93 ;  /* 0x0000003534347223 */ /* 0x000fe2000001005d */
[----:B------:R-:W-:Y:S01]  /*2a010*/  FMUL.FTZ R82, R23, R96 ;  /* 0x0000006017527220 */ /* 0x000fe20000410000 */
[----:B------:R-:W-:Y:S01]  /*2a020*/  FFMA.FTZ R54, R54, R55, R57 ;  /* 0x0000003736367223 */ /* 0x000fe20000010039 */
[----:B------:R-:W-:Y:S01]  /*2a030*/  IMAD.U32 R55, R35, 0x10000, RZ ;  /* 0x0001000023377824 */ /* 0x000fe200078e00ff */
[----:B------:R-:W-:Y:S01]  /*2a040*/  SHF.L.U32 R35, R104, 0x10, RZ ;  /* 0x0000001068237819 */ /* 0x000fe200000006ff */
[----:B------:R-:W-:Y:S02]  /*2a050*/  IMAD.U32 R57, R34, 0x10000, RZ ;  /* 0x0001000022397824 */ /* 0x000fe400078e00ff */
[----:B------:R-:W-:Y:S01]  /*2a060*/  FFMA.FTZ R53, R86, R59, R61 ;  /* 0x0000003b56357223 */ /* 0x000fe2000001003d */
[----:B------:R-:W-:Y:S02]  /*2a070*/  IMAD.U32 R34, R33, 0x10000, RZ ;  /* 0x0001000021227824 */ /* 0x000fe400078e00ff */
[----:B------:R-:W-:-:S02]  /*2a080*/  IMAD.U32 R33, R127, 0x10000, RZ ;  /* 0x000100007f217824 */ /* 0x000fc400078e00ff */
[----:B------:R-:W-:Y:S01]  /*2a090*/  FFMA.FTZ R76, R58, R55, R57 ;  /* 0x000000373a4c7223 */ /* 0x000fe20000010039 */
[----:B------:R-:W-:Y:S01]  /*2a0a0*/  SHF.L.U32 R57, R30, 0x10, RZ ;  /* 0x000000101e397819 */ /* 0x000fe200000006ff */
[----:B--2---:R-:W-:-:S04]  /*2a0b0*/  @!P1 IMAD.WIDE R20, R113, 0x4, R20 ;  /* 0x0000000471149825 */ /* 0x004fc800078e0214 */
[----:B------:R-:W-:Y:S01]  /*2a0c0*/  FFMA.FTZ R78, R88, R33, R35 ;  /* 0x00000021584e7223 */ /* 0x000fe20000010023 */
[----:B------:R-:W-:Y:S01]  /*2a0d0*/  FMUL.FTZ R55, R23, R60 ;  /* 0x0000003c17377220 */ /* 0x000fe20000410000 */
[----:B------:R-:W-:Y:S01]  /*2a0e0*/  FFMA.FTZ R81, R81, R32, R34 ;  /* 0x0000002051517223 */ /* 0x000fe20000010022 */
[----:B------:R-:W-:Y:S01]  /*2a0f0*/  IMAD.U32 R33, R31, 0x10000, RZ ;  /* 0x000100001f217824 */ /* 0x000fe200078e00ff */
[----:B------:R2:W-:Y:S01]  /*2a100*/  @!P1 STG.E desc[UR8][R20.64], R111 ;  /* 0x0000006f14009986 */ /* 0x0005e2000c101908 */
[----:B------:R-:W-:Y:S01]  /*2a110*/  IMAD.U32 R35, R29, 0x10000, RZ ;  /* 0x000100001d237824 */ /* 0x000fe200078e00ff */
[----:B------:R-:W-:Y:S01]  /*2a120*/  F2FP.BF16.F32.PACK_AB R34, R52, R19 ;  /* 0x000000133422723e */ /* 0x000fe200000010ff */
[----:B------:R-:W-:Y:S01]  /*2a130*/  FFMA.FTZ R83, R56, R83, R33 ;  /* 0x0000005338537223 */ /* 0x000fe20000010021 */
[----:B------:R-:W-:Y:S02]  /*2a140*/  IMAD.U32 R59, R126, 0x10000, RZ ;  /* 0x000100007e3b7824 */ /* 0x000fe400078e00ff */
[----:B------:R-:W-:Y:S01]  /*2a150*/  FFMA.FTZ R148, R148, R35, R57 ;  /* 0x0000002394947223 */ /* 0x000fe20000010039 */
[----:B-1----:R-:W-:Y:S01]  /*2a160*/  IMAD.WIDE.U32 R56, R11, 0x10, R62 ;  /* 0x000000100b387825 */ /* 0x002fe200078e003e */
[----:B------:R-:W-:-:S02]  /*2a170*/  F2FP.BF16.F32.PACK_AB R35, R53, R54 ;  /* 0x000000363523723e */ /* 0x000fc400000010ff */
[----:B------:R-:W-:Y:S01]  /*2a180*/  F2FP.BF16.F32.PACK_AB R33, R68, R72 ;  /* 0x000000484421723e */ /* 0x000fe200000010ff */
[----:B------:R-:W-:Y:S01]  /*2a190*/  IMAD.U32 R61, R105, 0x10000, RZ ;  /* 0x00010000693d7824 */ /* 0x000fe200078e00ff */
[----:B------:R-:W-:Y:S01]  /*2a1a0*/  F2FP.BF16.F32.PACK_AB R32, R71, R70 ;  /* 0x000000464720723e */ /* 0x000fe200000010ff */
[----:B--2---:R-:W1:Y:S01]  /*2a1b0*/  @!P1 LDC.64 R20, c[0x0][0x3c8] ;  /* 0x0000f200ff149b82 */ /* 0x004e620000000a00 */
[----:B------:R-:W-:Y:S02]  /*2a1c0*/  IMAD.U32 R29, R125, 0x10000, RZ ;  /* 0x000100007d1d7824 */ /* 0x000fe400078e00ff */
[----:B------:R-:W-:Y:S01]  /*2a1d0*/  FFMA.FTZ R80, R80, R59, R61 ;  /* 0x0000003b50507223 */ /* 0x000fe2000001003d */
[----:B------:R-:W-:Y:S01]  /*2a1e0*/  IMAD.U32 R31, R106, 0x10000, RZ ;  /* 0x000100006a1f7824 */ /* 0x000fe200078e00ff */
[----:B------:R-:W-:Y:S01]  /*2a1f0*/  F2FP.BF16.F32.PACK_AB R52, R76, R78 ;  /* 0x0000004e4c34723e */ /* 0x000fe200000010ff */
[----:B------:R-:W-:Y:S02]  /*2a200*/  IMAD.U32 R30, R107, 0x10000, RZ ;  /* 0x000100006b1e7824 */ /* 0x000fe400078e00ff */
[----:B------:R-:W-:Y:S01]  /*2a210*/  FFMA.FTZ R82, R82, R29, R31 ;  /* 0x0000001d52527223 */ /* 0x000fe2000001001f */
[----:B------:R-:W-:-:S04]  /*2a220*/  IMAD.WIDE.U32 R110, R110, 0x10, R62 ;  /* 0x000000106e6e7825 */ /* 0x000fc800078e003e */
[----:B------:R-:W-:Y:S01]  /*2a230*/  FFMA.FTZ R55, R55, R28, R30 ;  /* 0x0000001c37377223 */ /* 0x000fe2000001001e */
[----:B------:R-:W-:Y:S01]  /*2a240*/  F2FP.BF16.F32.PACK_AB R31, R77, R74 ;  /* 0x0000004a4d1f723e */ /* 0x000fe200000010ff */
[--C-:B------:R-:W-:Y:S01]  /*2a250*/  IMAD.WIDE.U32 R58, R109, 0x10, R62.reuse ;  /* 0x000000106d3a7825 */ /* 0x100fe200078e003e */
[----:B------:R-:W-:Y:S02]  /*2a260*/  F2FP.BF16.F32.PACK_AB R30, R75, R69 ;  /* 0x000000454b1e723e */ /* 0x000fe400000010ff */
[----:B------:R-:W-:Y:S01]  /*2a270*/  F2FP.BF16.F32.PACK_AB R29, R73, R67 ;  /* 0x00000043491d723e */ /* 0x000fe200000010ff */
[--C-:B------:R-:W-:Y:S01]  /*2a280*/  IMAD.WIDE.U32 R60, R103, 0x10, R62.reuse ;  /* 0x00000010673c7825 */ /* 0x100fe200078e003e */
[----:B------:R-:W-:Y:S02]  /*2a290*/  F2FP.BF16.F32.PACK_AB R28, R94, R66 ;  /* 0x000000425e1c723e */ /* 0x000fe400000010ff */
[----:B------:R-:W-:Y:S01]  /*2a2a0*/  F2FP.BF16.F32.PACK_AB R55, R148, R55 ;  /* 0x000000379437723e */ /* 0x000fe200000010ff */
[----:B------:R-:W-:Y:S01]  /*2a2b0*/  IMAD.WIDE.U32 R62, R87, 0x10, R62 ;  /* 0x00000010573e7825 */ /* 0x000fe200078e003e */
[----:B------:R-:W-:-:S02]  /*2a2c0*/  F2FP.BF16.F32.PACK_AB R54, R83, R82 ;  /* 0x000000525336723e */ /* 0x000fc400000010ff */
[----:B------:R-:W-:Y:S01]  /*2a2d0*/  F2FP.BF16.F32.PACK_AB R53, R81, R80 ;  /* 0x000000505135723e */ /* 0x000fe200000010ff */
[----:B-1----:R-:W-:-:S05]  /*2a2e0*/  @!P1 IMAD.WIDE R20, R113, 0x4, R20 ;  /* 0x0000000471149825 */ /* 0x002fca00078e0214 */
[----:B------:R1:W-:Y:S02]  /*2a2f0*/  @!P1 STG.E desc[UR8][R20.64], R23 ;  /* 0x0000001714009986 */ /* 0x0003e4000c101908 */
[----:B-1----:R-:W-:Y:S02]  /*2a300*/  F2FP.BF16.F32.PACK_AB R20, R18, R10 ;  /* 0x0000000a1214723e */ /* 0x002fe400000010ff */
[----:B------:R-:W1:Y:S01]  /*2a310*/  LDC.64 R10, c[0x0][0x380] ;  /* 0x0000e000ff0a7b82 */ /* 0x000e620000000a00 */
[----:B------:R-:W-:Y:S02]  /*2a320*/  F2FP.BF16.F32.PACK_AB R23, R108, R27 ;  /* 0x0000001b6c17723e */ /* 0x000fe400000010ff */
[----:B------:R-:W-:Y:S02]  /*2a330*/  F2FP.BF16.F32.PACK_AB R21, R25, R24 ;  /* 0x000000181915723e */ /* 0x000fe400000010ff */
[----:B------:R-:W-:Y:S02]  /*2a340*/  F2FP.BF16.F32.PACK_AB R27, R149, R115 ;  /* 0x00000073951b723e */ /* 0x000fe400000010ff */
[----:B------:R-:W-:Y:S01]  /*2a350*/  F2FP.BF16.F32.PACK_AB R25, R102, R65 ;  /* 0x000000416619723e */ /* 0x000fe200000010ff */
[----:B------:R2:W-:Y:S01]  /*2a360*/  STG.E.128 desc[UR8][R56.64], R20 ;  /* 0x0000001438007986 */ /* 0x0005e2000c101d08 */
[----:B------:R-:W-:-:S05]  /*2a370*/  F2FP.BF16.F32.PACK_AB R24, R64, R79 ;  /* 0x0000004f4018723e */ /* 0x000fca00000010ff */
[----:B------:R2:W-:Y:S04]  /*2a380*/  STG.E.128 desc[UR8][R110.64], R24 ;  /* 0x000000186e007986 */ /* 0x0005e8000c101d08 */
[----:B------:R2:W-:Y:S04]  /*2a390*/  STG.E.128 desc[UR8][R58.64], R28 ;  /* 0x0000001c3a007986 */ /* 0x0005e8000c101d08 */
[----:B------:R2:W-:Y:S01]  /*2a3a0*/  STG.E.128 desc[UR8][R60.64], R32 ;  /* 0x000000203c007986 */ /* 0x0005e2000c101d08 */
[----:B-1----:R-:W-:-:S03]  /*2a3b0*/  IMAD R113, R10, 0x4, R113 ;  /* 0x000000040a717824 */ /* 0x002fc600078e0271 */
[----:B------:R2:W-:Y:S02]  /*2a3c0*/  STG.E.128 desc[UR8][R62.64], R52 ;  /* 0x000000343e007986 */ /* 0x0005e4000c101d08 */
[----:B------:R-:W-:-:S13]  /*2a3d0*/  ISETP.GE.AND P1, PT, R113, R11, PT ;  /* 0x0000000b7100720c */ /* 0x000fda0003f26270 */
[----:B------:R-:W-:Y:S05]  /*2a3e0*/  @!P1 BRA `(.L_x_2750) ;  /* 0xfffffd6800749947 */ /* 0x000fea000383ffff */
[----:B------:R-:W-:Y:S05]  /*2a3f0*/  EXIT ;  /* 0x000000000000794d */ /* 0x000fea0003800000 */
.L_x_2749:
        /* <DEDUP_REMOVED lines=8> */
.L_x_2752:
[----:B------:R-:W-:Y:S05]  /*2a480*/  BSYNC B0 ;  /* 0x0000000000007941 */ /* 0x000fea0003800000 */
.L_x_2751:
[----:B------:R-:W-:Y:S01]  /*2a490*/  FADD.FTZ R148, R111, R20 ;  /* 0x000000146f947221 */ /* 0x000fe20000010000 */
[----:B------:R-:W-:Y:S01]  /*2a4a0*/  IMAD.MOV.U32 R114, RZ, RZ, 0x2 ;  /* 0x00000002ff727424 */ /* 0x000fe200078e00ff */
[----:B------:R-:W-:Y:S01]  /*2a4b0*/  MOV R94, 0xffffffff ;  /* 0xffffffff005e7802 */ /* 0x000fe20000000f00 */
[----:B------:R-:W-:Y:S01]  /*2a4c0*/  IMAD.MOV.U32 R115, RZ, RZ, 0x1f ;  /* 0x0000001fff737424 */ /* 0x000fe200078e00ff */
[----:B------:R-:W0:Y:S06]  /*2a4d0*/  LDC R23, c[0x0][0x400] ;  /* 0x00010000ff177b82 */ /* 0x000e2c0000000800 */
[----:B0-----:R-:W-:Y:S05]  /*2a4e0*/  WARPSYNC.COLLECTIVE R94, `(.L_x_2753) ;  /* 0x000000005e087348 */ /* 0x001fea0003c00000 */
[----:B------:R1:W2:Y:S02]  /*2a4f0*/  SHFL.BFLY P2, R20, R148, R114, R115 ;  /* 0x0c00007294147389 */ /* 0x0002a40000040073 */
[----:B012---:R-:W-:Y:S05]  /*2a500*/  ENDCOLLECTIVE ;  /* 0x000000000000791b */ /* 0x007fea0003800000 */
.L_x_2753:
[----:B------:R-:W-:Y:S02]  /*2a510*/  IMAD.MOV.U32 R114, RZ, RZ, 0x4 ;  /* 0x00000004ff727424 */ /* 0x000fe400078e00ff */
[----:B------:R-:W-:-:S04]  /*2a520*/  FADD.FTZ R149, R148, R20 ;  /* 0x0000001494957221 */ /* 0x000fc80000010000 */
[----:B------:R-:W-:-:S07]  /*2a530*/  IMAD.MOV.U32 R148, RZ, RZ, R149 ;  /* 0x000000ffff947224 */ /* 0x000fce00078e0095 */
[----:B------:R-:W-:Y:S05]  /*2a540*/  WARPSYNC.COLLECTIVE R94, `(.L_x_2754) ;  /* 0x000000005e087348 */ /* 0x000fea0003c00000 */
[----:B------:R0:W1:Y:S02]  /*2a550*/  SHFL.BFLY P2, R20, R148, R114, R115 ;  /* 0x0c00007294147389 */ /* 0x0000640000040073 */
[----:B01----:R-:W-:Y:S05]  /*2a560*/  ENDCOLLECTIVE ;  /* 0x000000000000791b */ /* 0x003fea0003800000 */
.L_x_2754:
[----:B------:R-:W-:Y:S02]  /*2a570*/  IMAD.MOV.U32 R114, RZ, RZ, 0x8 ;  /* 0x00000008ff727424 */ /* 0x000fe400078e00ff */
[----:B------:R-:W-:-:S05]  /*2a580*/  FADD.FTZ R164, R149, R20 ;  /* 0x0000001495a47221 */ /* 0x000fca0000010000 */
[----:B------:R-:W-:-:S07]  /*2a590*/  MOV R148, R164 ;  /* 0x000000a400947202 */ /* 0x000fce0000000f00 */
[----:B------:R-:W-:Y:S05]  /*2a5a0*/  WARPSYNC.COLLECTIVE R94, `(.L_x_2755) ;  /* 0x000000005e087348 */ /* 0x000fea0003c00000 */
[----:B------:R0:W1:Y:S02]  /*2a5b0*/  SHFL.BFLY P2, R20, R148, R114, R115 ;  /* 0x0c00007294147389 */ /* 0x0000640000040073 */
[----:B01----:R-:W-:Y:S05]  /*2a5c0*/  ENDCOLLECTIVE ;  /* 0x000000000000791b */ /* 0x003fea0003800000 */
.L_x_2755:
[----:B------:R-:W-:Y:S02]  /*2a5d0*/  HFMA2 R114, -RZ, RZ, 0, 9.5367431640625e-07 ;  /* 0x00000010ff727431 */ /* 0x000fe400000001ff */
[----:B------:R-:W-:-:S04]  /*2a5e0*/  FADD.FTZ R165, R164, R20 ;  /* 0x00000014a4a57221 */ /* 0x000fc80000010000 */
[----:B------:R-:W-:-:S07]  /*2a5f0*/  IMAD.MOV.U32 R148, RZ, RZ, R165 ;  /* 0x000000ffff947224 */ /* 0x000fce00078e00a5 */
[----:B------:R-:W-:Y:S05]  /*2a600*/  WARPSYNC.COLLECTIVE R94, `(.L_x_2756) ;  /* 0x000000005e087348 */ /* 0x000fea0003c00000 */
[----:B------:R0:W1:Y:S02]  /*2a610*/  SHFL.BFLY P2, R20, R148, R114, R115 ;  /* 0x0c00007294147389 */ /* 0x0000640000040073 */
[----:B01----:R-:W-:Y:S05]  /*2a620*/  ENDCOLLECTIVE ;  /* 0x000000000000791b */ /* 0x003fea0003800000 */
.L_x_2756:
[----:B------:R-:W-:Y:S02]  /*2a630*/  IMAD.MOV.U32 R114, RZ, RZ, 0x1 ;  /* 0x00000001ff727424 */ /* 0x000fe400078e00ff */
[----:B------:R-:W-:-:S04]  /*2a640*/  FADD.FTZ R20, R165, R20 ;  /* 0x00000014a5147221 */ /* 0x000fc80000010000 */
[----:B------:R-:W-:-:S04]  /*2a650*/  FMUL.FTZ R111, R20, R23 ;  /* 0x00000017146f7220 */ /* 0x000fc80000410000 */
[C---:B------:R-:W-:Y:S01]  /*2a660*/  FADD.FTZ R20, -R111.reuse, R10 ;  /* 0x0000000a6f147221 */ /* 0x040fe20000010100 */
[C---:B------:R-:W-:Y:S01]  /*2a670*/  FADD.FTZ R149, -R111.reuse, R18 ;  /* 0x000000126f957221 */ /* 0x040fe20000010100 */
[----:B------:R-:W-:Y:S02]  /*2a680*/  FADD.FTZ R115, -R111, R57 ;  /* 0x000000396f737221 */ /* 0x000fe40000010100 */
[----:B------:R-:W-:-:S04]  /*2a690*/  FFMA.FTZ R20, R20, R20, RZ ;  /* 0x0000001414147223 */ /* 0x000fc800000100ff */
[----:B------:R-:W-:Y:S01]  /*2a6a0*/  FFMA.FTZ R20, R149, R149, R20 ;  /* 0x0000009595147223 */ /* 0x000fe20000010014 */
[----:B------:R-:W-:-:S04]  /*2a6b0*/  FADD.FTZ R149, -R111, R56 ;  /* 0x000000386f957221 */ /* 0x000fc80000010100 */
[----:B------:R-:W-:-:S04]  /*2a6c0*/  FFMA.FTZ R20, R149, R149, R20 ;  /* 0x0000009595147223 */ /* 0x000fc80000010014 */
        /* <DEDUP_REMOVED lines=73> */
[----:B------:R-:W-:-:S07]  /*2ab60*/  IMAD.MOV.U32 R115, RZ, RZ, 0x1f ;  /* 0x0000001fff737424 */ /* 0x000fce00078e00ff */
[----:B------:R-:W-:Y:S05]  /*2ab70*/  WARPSYNC.COLLECTIVE R94, `(.L_x_2757) ;  /* 0x000000005e087348 */ /* 0x000fea0003c00000 */
[----:B------:R0:W1:Y:S02]  /*2ab80*/  SHFL.BFLY P2, R20, R148, R114, R115 ;  /* 0x0c00007294147389 */ /* 0x0000640000040073 */
[----:B01----:R-:W-:Y:S05]  /*2ab90*/  ENDCOLLECTIVE ;  /* 0x000000000000791b */ /* 0x003fea0003800000 */
.L_x_2757:
[----:B------:R-:W-:Y:S02]  /*2aba0*/  IMAD.MOV.U32 R114, RZ, RZ, 0x2 ;  /* 0x00000002ff727424 */ /* 0x000fe400078e00ff */
[----:B------:R-:W-:-:S05]  /*2abb0*/  FADD.FTZ R149, R148, R20 ;  /* 0x0000001494957221 */ /* 0x000fca0000010000 */
[----:B------:R-:W-:-:S07]  /*2abc0*/  MOV R148, R149 ;  /* 0x0000009500947202 */ /* 0x000fce0000000f00 */
[----:B------:R-:W-:Y:S05]  /*2abd0*/  WARPSYNC.COLLECTIVE R94, `(.L_x_2758) ;  /* 0x000000005e087348 */ /* 0x000fea0003c00000 */
[----:B------:R0:W1:Y:S02]  /*2abe0*/  SHFL.BFLY P2, R20, R148, R114, R115 ;  /* 0x0c00007294147389 */ /* 0x0000640000040073 */
[----:B01----:R-:W-:Y:S05]  /*2abf0*/  ENDCOLLECTIVE ;  /* 0x000000000000791b */ /* 0x003fea0003800000 */
.L_x_2758:
[----:B------:R-:W-:Y:S02]  /*2ac00*/  HFMA2 R114, -RZ, RZ, 0, 2.384185791015625e-07 ;  /* 0x00000004ff727431 */ /* 0x000fe400000001ff */
[----:B------:R-:W-:-:S04]  /*2ac10*/  FADD.FTZ R164, R149, R20 ;  /* 0x0000001495a47221 */ /* 0x000fc80000010000 */
[----:B------:R-:W-:-:S07]  /*2ac20*/  IMAD.MOV.U32 R148, RZ, RZ, R164 ;  /* 0x000000ffff947224 */ /* 0x000fce00078e00a4 */
[----:B------:R-:W-:Y:S05]  /*2ac30*/  WARPSYNC.COLLECTIVE R94, `(.L_x_2759) ;  /* 0x000000005e087348 */ /* 0x000fea0003c00000 */
[----:B------:R0:W1:Y:S02]  /*2ac40*/  SHFL.BFLY P2, R20, R148, R114, R115 ;  /* 0x0c00007294147389 */ /* 0x0000640000040073 */
[----:B01----:R-:W-:Y:S05]  /*2ac50*/  ENDCOLLECTIVE ;  /* 0x000000000000791b */ /* 0x003fea0003800000 */
.L_x_2759:
[----:B------:R-:W-:Y:S02]  /*2ac60*/  IMAD.MOV.U32 R114, RZ, RZ, 0x8 ;  /* 0x00000008ff727424 */ /* 0x000fe400078e00ff */
[----:B------:R-:W-:-:S04]  /*2ac70*/  FADD.FTZ R165, R164, R20 ;  /* 0x00000014a4a57221 */ /* 0x000fc80000010000 */
[----:B------:R-:W-:-:S07]  /*2ac80*/  IMAD.MOV.U32 R148, RZ, RZ, R165 ;  /* 0x000000ffff947224 */ /* 0x000fce00078e00a5 */
[----:B------:R-:W-:Y:S05]  /*2ac90*/  WARPSYNC.COLLECTIVE R94, `(.L_x_2760) ;  /* 0x000000005e087348 */ /* 0x000fea0003c00000 */
[----:B------:R0:W1:Y:S02]  /*2aca0*/  SHFL.BFLY P2, R20, R148, R114, R115 ;  /* 0x0c00007294147389 */ /* 0x0000640000040073 */
[----:B01----:R-:W-:Y:S05]  /*2acb0*/  ENDCOLLECTIVE ;  /* 0x000000000000791b */ /* 0x003fea0003800000 */
.L_x_2760:
[----:B------:R-:W-:Y:S02]  /*2acc0*/  IMAD.MOV.U32 R114, RZ, RZ, 0x10 ;  /* 0x00000010ff727424 */ /* 0x000fe400078e00ff */
[----:B------:R-:W-:-:S05]  /*2acd0*/  FADD.FTZ R165, R165, R20 ;  /* 0x00000014a5a57221 */ /* 0x000fca0000010000 */
[----:B------:R-:W-:-:S07]  /*2ace0*/  MOV R148, R165 ;  /* 0x000000a500947202 */ /* 0x000fce0000000f00 */
[----:B------:R-:W-:Y:S05]  /*2acf0*/  WARPSYNC.COLLECTIVE R94, `(.L_x_2761) ;  /* 0x000000005e087348 */ /* 0x000fea0003c00000 */
[----:B------:R0:W1:Y:S02]  /*2ad00*/  SHFL.BFLY P2, R20, R148, R114, R115 ;  /* 0x0c00007294147389 */ /* 0x0000640000040073 */
[----:B01----:R-:W-:Y:S05]  /*2ad10*/  ENDCOLLECTIVE ;  /* 0x000000000000791b */ /* 0x003fea0003800000 */
.L_x_2761:
[----:B------:R-:W-:Y:S05]  /*2ad20*/  BRA `(.L_x_2762) ;  /* 0xffffffe400cc7947 */ /* 0x000fea000383ffff */
.L_x_2763:
        /* <DEDUP_REMOVED lines=13> */
.L_x_27959:


//--------------------- .text._ZN10layer_norm31ln_parallel_residual_fwd_kernelINS_13Kernel_traitsI6__halfS2_S2_S2_fjLj1280ELj1ELj4ELj1ELj16ENS_18Kernel_traits_baseILj1280ES2_S2_S2_S2_fjLj128EEEEELb0ELb0ELb0EEEvNS_9FwdParamsE --------------------------
	.section	.text._ZN10layer_norm31ln_parallel_residual_fwd_kernelINS_13Kernel_traitsI6__halfS2_S2_S2_fjLj1280ELj1ELj4ELj1ELj16ENS_18Kernel_traits_baseILj1280ES2_S2_S2_S2_fjLj128EEEEELb0ELb0ELb0EEEvNS_9FwdParamsE,"ax",@progbits
	.align	128
        .global         _ZN10layer_norm31ln_parallel_residual_fwd_kernelINS_13Kernel_traitsI6__halfS2_S2_S2_fjLj1280ELj1ELj4ELj1ELj16ENS_18Kernel_traits_baseILj1280ES2_S2_S2_S2_fjLj128EEEEELb0ELb0ELb0EEEvNS_9FwdParamsE
        .type           _ZN10layer_norm31ln_parallel_residual_fwd_kernelINS_13Kernel_traitsI6__halfS2_S2_S2_fjLj1280ELj1ELj4ELj1ELj16ENS_18Kernel_traits_baseILj1280ES2_S2_S2_S2_fjLj128EEEEELb0ELb0ELb0EEEvNS_9FwdParamsE,@function
        .size           _ZN10layer_norm31ln_parallel_residual_fwd_kernelINS_13Kernel_traitsI6__halfS2_S2_S2_fjLj1280ELj1ELj4ELj1ELj16ENS_18Kernel_traits_baseILj1280ES2_S2_S2_S2_fjLj128EEEEELb0ELb0ELb0EEEvNS_9FwdParamsE,(.L_x_27960 - _ZN10layer_norm31ln_parallel_residual_fwd_kernelINS_13Kernel_traitsI6__halfS2_S2_S2_fjLj1280ELj1ELj4ELj1ELj16ENS_18Kernel_traits_baseILj1280ES2_S2_S2_S2_fjLj128EEEEELb0ELb0ELb0EEEvNS_9FwdParamsE)
        .other          _ZN10layer_norm31ln_parallel_residual_fwd_kernelINS_13Kernel_traitsI6__halfS2_S2_S2_fjLj1280ELj1ELj4ELj1ELj16ENS_18Kernel_traits_baseILj1280ES2_S2_S2_S2_fjLj128EEEEELb0ELb0ELb0EEEvNS_9FwdParamsE,@"STO_CUDA_ENTRY STV_DEFAULT"
_ZN10layer_norm31ln_parallel_residual_fwd_kernelINS_13Kernel_traitsI6__halfS2_S2_S2_fjLj1280ELj1ELj4ELj1ELj16ENS_18Kernel_traits_baseILj1280ES2_S2_S2_S2_fjLj128EEEEELb0ELb0ELb0EEEvNS_9FwdParamsE:
.text._ZN10layer_norm31ln_parallel_residual_fwd_kernelINS_13Kernel_traitsI6__halfS2_S2_S2_fjLj1280ELj1ELj4ELj1ELj16ENS_18Kernel_traits_baseILj1280ES2_S2_S2_S2_fjLj128EEEEELb0ELb0ELb0EEEvNS_9FwdParamsE:
        /* <DEDUP_REMOVED lines=60> */
[----:B------:R-:W-:Y:S01]  /*03c0*/  HFMA2 R62, -RZ, RZ, 0, 0 ;  /* 0x00000000ff3e7431 */ /* 0x000fe200000001ff */
[----:B------:R-:W-:Y:S02]  /*03d0*/  CS2R R52, SRZ ;  /* 0x0000000000347805 */ /* 0x000fe4000001ff00 */
[----:B------:R-:W-:Y:S02]  /*03e0*/  MOV R58, RZ ;  /* 0x000000ff003a7202 */ /* 0x000fe40000000f00 */
[----:B------:R-:W-:Y:S02]  /*03f0*/  CS2R R56, SRZ ;  /* 0x0000000000387805 */ /* 0x000fe4000001ff00 */
[----:B------:R-:W-:-:S02]  /*0400*/  CS2R R60, SRZ ;  /* 0x00000000003c7805 */ /* 0x000fc4000001ff00 */
[----:B------:R-:W-:Y:S02]  /*0410*/  MOV R66, RZ ;  /* 0x000000ff00427202 */ /* 0x000fe40000000f00 */
        /* <DEDUP_REMOVED lines=9> */
[----:B------:R-:W-:Y:S02]  /*04b0*/  @P0 MOV R67, RZ ;  /* 0x000000ff00430202 */ /* 0x000fe40000000f00 */
[----:B------:R-:W-:-:S02]  /*04c0*/  @P1 MOV R63, RZ ;  /* 0x000000ff003f1202 */ /* 0x000fc40000000f00 */
[----:B------:R-:W-:Y:S02]  /*04d0*/  @P2 MOV R59, RZ ;  /* 0x000000ff003b2202 */ /* 0x000fe40000000f00 */
[----:B------:R-:W-:Y:S02]  /*04e0*/  @P3 MOV R55, RZ ;  /* 0x000000ff00373202 */ /* 0x000fe40000000f00 */
[----:B------:R-:W-:Y:S01]  /*04f0*/  @P3 IADD3 R87, PT, PT, R87, 0x20, RZ ;  /* 0x0000002057573810 */ /* 0x000fe20007ffe0ff */
[----:B0-----:R-:W-:Y:S06]  /*0500*/  @!P4 BRA `(.L_x_2767) ;  /* 0x0000000c00ecc947 */ /* 0x001fec0003800000 */
[----:B------:R-:W0:Y:S08]  /*0510*/  LDC.64 R84, c[0x0][0x3d0] ;  /* 0x0000f400ff547b82 */ /* 0x000e300000000a00 */
[----:B------:R-:W1:Y:S01]  /*0520*/  LDC.64 R88, c[0x0][0x3d8] ;  /* 0x0000f600ff587b82 */ /* 0x000e620000000a00 */
[----:B0-----:R-:W-:-:S04]  /*0530*/  IMAD.WIDE.U32 R84, R87, 0x10, R84 ;  /* 0x0000001057547825 */ /* 0x001fc800078e0054 */
[----:B-1----:R-:W-:Y:S02]  /*0540*/  IMAD.WIDE.U32 R88, R87, 0x10, R88 ;  /* 0x0000001057587825 */ /* 0x002fe400078e0058 */
[----:B------:R-:W5:Y:S04]  /*0550*/  LDG.E.128 R84, desc[UR6][R84.64] ;  /* 0x0000000654547981 */ /* 0x000f68000c1e1d00 */
[----:B------:R-:W5:Y:S01]  /*0560*/  LDG.E.128 R88, desc[UR6][R88.64] ;  /* 0x0000000658587981 */ /* 0x000f62000c1e1d00 */
[----:B------:R-:W-:Y:S02]  /*0570*/  CS2R R94, SRZ ;  /* 0x00000000005e7805 */ /* 0x000fe4000001ff00 */
[----:B------:R-:W-:Y:S02]  /*0580*/  CS2R R92, SRZ ;  /* 0x00000000005c7805 */ /* 0x000fe4000001ff00 */
[----:B------:R-:W-:-:S02]  /*0590*/  MOV R54, RZ ;  /* 0x000000ff00367202 */ /* 0x000fc40000000f00 */
[----:B------:R-:W-:Y:S02]  /*05a0*/  CS2R R52, SRZ ;  /* 0x0000000000347805 */ /* 0x000fe4000001ff00 */
[----:B------:R-:W-:Y:S02]  /*05b0*/  MOV R58, RZ ;  /* 0x000000ff003a7202 */ /* 0x000fe40000000f00 */
[----:B------:R-:W-:Y:S02]  /*05c0*/  CS2R R56, SRZ ;  /* 0x0000000000387805 */ /* 0x000fe4000001ff00 */
[----:B------:R-:W-:Y:S02]  /*05d0*/  MOV R62, RZ ;  /* 0x000000ff003e7202 */ /* 0x000fe40000000f00 */
        /* <DEDUP_REMOVED lines=12> */
[----:B------:R-:W-:Y:S01]  /*06a0*/  CS2R R80, SRZ ;  /* 0x0000000000507805 */ /* 0x000fe2000001ff00 */
[----:B------:R-:W-:Y:S06]  /*06b0*/  BRA `(.L_x_2767) ;  /* 0x0000000c00807947 */ /* 0x000fec0003800000 */
.L_x_2766:
        /* <DEDUP_REMOVED lines=11> */
[----:B0-----:R-:W5:Y:S02]  /*0770*/  @P0 LDG.E.128 R20, desc[UR6][R12.64] ;  /* 0x000000060c140981 */ /* 0x001f64000c1e1d00 */
[----:B------:R-:W0:Y:S01]  /*0780*/  @P1 LDC.64 R18, c[0x0][0x440] ;  /* 0x00011000ff121b82 */ /* 0x000e220000000a00 */
[----:B--2---:R-:W-:-:S05]  /*0790*/  @P0 IMAD.WIDE.U32 R14, R2, 0x10, R8 ;  /* 0x00000010020e0825 */ /* 0x004fca00078e0008 */
[----:B------:R-:W5:Y:S02]  /*07a0*/  @P0 LDG.E.128 R24, desc[UR6][R14.64] ;  /* 0x000000060e180981 */ /* 0x000f64000c1e1d00 */
[----:B------:R-:W1:Y:S01]  /*07b0*/  LDC.64 R52, c[0x0][0x3d0] ;  /* 0x0000f400ff347b82 */ /* 0x000e620000000a00 */
[----:B---3--:R-:W-:-:S05]  /*07c0*/  @P1 IMAD.WIDE.U32 R6, R91, 0x10, R10 ;  /* 0x000000105b061825 */ /* 0x008fca00078e000a */
[----:B------:R-:W5:Y:S02]  /*07d0*/  @P1 LDG.E.128 R28, desc[UR6][R6.64] ;  /* 0x00000006061c1981 */ /* 0x000f64000c1e1d00 */
[----:B------:R-:W2:Y:S01]  /*07e0*/  LDC.64 R56, c[0x0][0x3d8] ;  /* 0x0000f600ff387b82 */ /* 0x000ea20000000a00 */
[----:B----4-:R-:W-:-:S05]  /*07f0*/  @P1 IMAD.WIDE.U32 R8, R91, 0x10, R16 ;  /* 0x000000105b081825 */ /* 0x010fca00078e0010 */
[----:B------:R-:W5:Y:S02]  /*0800*/  @P1 LDG.E.128 R32, desc[UR6][R8.64] ;  /* 0x0000000608201981 */ /* 0x000f64000c1e1d00 */
[----:B------:R-:W3:Y:S01]  /*0810*/  @P2 LDC.64 R60, c[0x0][0x440] ;  /* 0x00011000ff3c2b82 */ /* 0x000ee20000000a00 */
[C---:B0-----:R-:W-:Y:S01]  /*0820*/  @P1 IMAD.WIDE.U32 R10, R91.reuse, 0x10, R18 ;  /* 0x000000105b0a1825 */ /* 0x041fe200078e0012 */
[----:B------:R-:W-:-:S04]  /*0830*/  @P1 IADD3 R91, PT, PT, R91, 0x20, RZ ;  /* 0x000000205b5b1810 */ /* 0x000fc80007ffe0ff */
[----:B------:R-:W5:Y:S02]  /*0840*/  @P1 LD.E.128 R76, desc[UR6][R10.64] ;  /* 0x000000060a4c1980 */ /* 0x000f64000c101d00 */
[----:B------:R-:W0:Y:S08]  /*0850*/  @P0 LDC.64 R4, c[0x0][0x440] ;  /* 0x00011000ff040b82 */ /* 0x000e300000000a00 */
[----:B------:R-:W4:Y:S08]  /*0860*/  LDC.64 R84, c[0x0][0x3d8] ;  /* 0x0000f600ff547b82 */ /* 0x000f300000000a00 */
[----:B------:R-:W4:Y:S01]  /*0870*/  @P3 LDC.64 R86, c[0x0][0x440] ;  /* 0x00011000ff563b82 */ /* 0x000f220000000a00 */
[----:B-1----:R-:W-:-:S04]  /*0880*/  @P2 IMAD.WIDE.U32 R52, R91, 0x10, R52 ;  /* 0x000000105b342825 */ /* 0x002fc800078e0034 */
[----:B--2---:R-:W-:-:S03]  /*0890*/  @P2 IMAD.WIDE.U32 R16, R91, 0x10, R56 ;  /* 0x000000105b102825 */ /* 0x004fc600078e0038 */
[----:B------:R-:W1:Y:S01]  /*08a0*/  LDC.64 R64, c[0x0][0x3d0] ;  /* 0x0000f400ff407b82 */ /* 0x000e620000000a00 */
[C---:B---3--:R-:W-:Y:S01]  /*08b0*/  @P2 IMAD.WIDE.U32 R60, R91.reuse, 0x10, R60 ;  /* 0x000000105b3c2825 */ /* 0x048fe200078e003c */
[----:B------:R-:W-:Y:S01]  /*08c0*/  @P2 IADD3 R91, PT, PT, R91, 0x20, RZ ;  /* 0x000000205b5b2810 */ /* 0x000fe20007ffe0ff */
[----:B------:R-:W5:Y:S02]  /*08d0*/  @P2 LDG.E.128 R40, desc[UR6][R16.64] ;  /* 0x0000000610282981 */ /* 0x000f64000c1e1d00 */
[----:B0-----:R-:W-:Y:S01]  /*08e0*/  @P0 IMAD.WIDE.U32 R4, R2, 0x10, R4 ;  /* 0x0000001002040825 */ /* 0x001fe200078e0004 */
[----:B------:R-:W-:-:S03]  /*08f0*/  ISETP.GE.U32.AND P4, PT, R3, 0xa0, PT ;  /* 0x000000a00300780c */ /* 0x000fc60003f86070 */
[----:B------:R-:W-:Y:S01]  /*0900*/  HFMA2 R54, -RZ, RZ, 0, 0 ;  /* 0x00000000ff367431 */ /* 0x000fe200000001ff */
[----:B------:R0:W5:Y:S01]  /*0910*/  @P2 LDG.E.128 R36, desc[UR6][R52.64] ;  /* 0x0000000634242981 */ /* 0x000162000c1e1d00 */
[----:B----4-:R-:W-:-:S03]  /*0920*/  @P3 IMAD.WIDE.U32 R84, R91, 0x10, R84 ;  /* 0x000000105b543825 */ /* 0x010fc600078e0054 */
[----:B------:R-:W5:Y:S01]  /*0930*/  @P0 LD.E.128 R80, desc[UR6][R4.64] ;  /* 0x0000000604500980 */ /* 0x000f62000c101d00 */
[----:B------:R-:W-:-:S03]  /*0940*/  @P3 IMAD.WIDE.U32 R86, R91, 0x10, R86 ;  /* 0x000000105b563825 */ /* 0x000fc600078e0056 */
[----:B------:R-:W5:Y:S04]  /*0950*/  @P3 LDG.E.128 R48, desc[UR6][R84.64] ;  /* 0x0000000654303981 */ /* 0x000f68000c1e1d00 */
[----:B------:R-:W5:Y:S01]  /*0960*/  @P3 LD.E.128 R68, desc[UR6][R86.64] ;  /* 0x0000000656443980 */ /* 0x000f62000c101d00 */
[----:B-1----:R-:W-:-:S04]  /*0970*/  @P3 IMAD.WIDE.U32 R64, R91, 0x10, R64 ;  /* 0x000000105b403825 */ /* 0x002fc800078e0040 */
[----:B------:R-:W-:Y:S01]  /*0980*/  HFMA2 R62, -RZ, RZ, 0, 0 ;  /* 0x00000000ff3e7431 */ /* 0x000fe200000001ff */
[----:B------:R1:W5:Y:S01]  /*0990*/  @P2 LD.E.128 R72, desc[UR6][R60.64] ;  /* 0x000000063c482980 */ /* 0x000362000c101d00 */
[----:B0-----:R-:W-:Y:S02]  /*09a0*/  CS2R R52, SRZ ;  /* 0x0000000000347805 */ /* 0x001fe4000001ff00 */
[----:B------:R-:W-:Y:S02]  /*09b0*/  MOV R58, RZ ;  /* 0x000000ff003a7202 */ /* 0x000fe40000000f00 */
[----:B------:R-:W-:Y:S01]  /*09c0*/  CS2R R56, SRZ ;  /* 0x0000000000387805 */ /* 0x000fe2000001ff00 */
[----:B------:R0:W5:Y:S01]  /*09d0*/  @P3 LDG.E.128 R44, desc[UR6][R64.64] ;  /* 0x00000006402c3981 */ /* 0x000162000c1e1d00 */
[----:B------:R-:W-:Y:S02]  /*09e0*/  MOV R66, RZ ;  /* 0x000000ff00427202 */ /* 0x000fe40000000f00 */
[----:B------:R-:W-:-:S02]  /*09f0*/  @P0 MOV R67, RZ ;  /* 0x000000ff00430202 */ /* 0x000fc40000000f00 */
[----:B------:R-:W-:Y:S02]  /*0a00*/  @P1 MOV R63, RZ ;  /* 0x000000ff003f1202 */ /* 0x000fe40000000f00 */
[----:B-1----:R-:W-:Y:S02]  /*0a10*/  CS2R R60, SRZ ;  /* 0x00000000003c7805 */ /* 0x002fe4000001ff00 */
[----:B------:R-:W-:Y:S02]  /*0a20*/  @P2 MOV R59, RZ ;  /* 0x000000ff003b2202 */ /* 0x000fe40000000f00 */
[----:B------:R-:W-:Y:S02]  /*0a30*/  @P3 MOV R55, RZ ;  /* 0x000000ff00373202 */ /* 0x000fe40000000f00 */
[----:B0-----:R-:W-:Y:S02]  /*0a40*/  CS2R R64, SRZ ;  /* 0x0000000000407805 */ /* 0x001fe4000001ff00 */
[----:B------:R-:W-:Y:S01]  /*0a50*/  @P3 IADD3 R91, PT, PT, R91, 0x20, RZ ;  /* 0x000000205b5b3810 */ /* 0x000fe20007ffe0ff */
[----:B------:R-:W-:Y:S06]  /*0a60*/  @!P4 BRA `(.L_x_2767) ;  /* 0x000000080094c947 */ /* 0x000fec0003800000 */
[----:B------:R-:W0:Y:S08]  /*0a70*/  LDC.64 R84, c[0x0][0x3d0] ;  /* 0x0000f400ff547b82 */ /* 0x000e300000000a00 */
[----:B------:R-:W1:Y:S08]  /*0a80*/  LDC.64 R88, c[0x0][0x3d8] ;  /* 0x0000f600ff587b82 */ /* 0x000e700000000a00 */
[----:B------:R-:W2:Y:S01]  /*0a90*/  LDC.64 R96, c[0x0][0x440] ;  /* 0x00011000ff607b82 */ /* 0x000ea20000000a00 */
[----:B0-----:R-:W-:-:S06]  /*0aa0*/  IMAD.WIDE.U32 R84, R91, 0x10, R84 ;  /* 0x000000105b547825 */ /* 0x001fcc00078e0054 */
[----:B------:R-:W5:Y:S01]  /*0ab0*/  LDG.E.128 R84, desc[UR6][R84.64] ;  /* 0x0000000654547981 */ /* 0x000f62000c1e1d00 */
[----:B-1----:R-:W-:-:S04]  /*0ac0*/  IMAD.WIDE.U32 R88, R91, 0x10, R88 ;  /* 0x000000105b587825 */ /* 0x002fc800078e0058 */
[----:B--2---:R-:W-:Y:S02]  /*0ad0*/  IMAD.WIDE.U32 R96, R91, 0x10, R96 ;  /* 0x000000105b607825 */ /* 0x004fe400078e0060 */
[----:B------:R-:W5:Y:S04]  /*0ae0*/  LDG.E.128 R88, desc[UR6][R88.64] ;  /* 0x0000000658587981 */ /* 0x000f68000c1e1d00 */
[----:B------:R-:W5:Y:S01]  /*0af0*/  LD.E.128 R96, desc[UR6][R96.64] ;  /* 0x0000000660607980 */ /* 0x000f62000c101d00 */
        /* <DEDUP_REMOVED lines=9> */
[----:B------:R-:W-:Y:S01]  /*0b90*/  CS2R R64, SRZ ;  /* 0x0000000000407805 */ /* 0x000fe2000001ff00 */
[----:B------:R-:W-:Y:S06]  /*0ba0*/  BRA `(.L_x_2767) ;  /* 0x0000000800447947 */ /* 0x000fec0003800000 */
.L_x_2765:
        /* <DEDUP_REMOVED lines=23> */
[----:B------:R-:W3:Y:S01]  /*0d20*/  @P2 LDC.64 R94, c[0x0][0x440] ;  /* 0x00011000ff5e2b82 */ /* 0x000ee20000000a00 */
[C---:B------:R-:W-:Y:S01]  /*0d30*/  @P0 LOP3.LUT R105, R2.reuse, 0x20, RZ, 0xfc, !PT ;  /* 0x0000002002690812 */ /* 0x040fe200078efcff */
[----:B------:R0:W5:Y:S06]  /*0d40*/  @P0 LD.E.128 R64, desc[UR6][R4.64] ;  /* 0x0000000604400980 */ /* 0x00016c000c101d00 */
[----:B------:R-:W3:Y:S08]  /*0d50*/  LDC.64 R96, c[0x0][0x3d0] ;  /* 0x0000f400ff607b82 */ /* 0x000ef00000000a00 */
[----:B------:R-:W3:Y:S08]  /*0d60*/  @P3 LDC.64 R98, c[0x0][0x438] ;  /* 0x00010e00ff623b82 */ /* 0x000ef00000000a00 */
[----:B------:R-:W3:Y:S08]  /*0d70*/  LDC.64 R100, c[0x0][0x3d8] ;  /* 0x0000f600ff647b82 */ /* 0x000ef00000000a00 */
[----:B------:R-:W3:Y:S01]  /*0d80*/  @P3 LDC.64 R102, c[0x0][0x440] ;  /* 0x00011000ff663b82 */ /* 0x000ee20000000a00 */
        /* <DEDUP_REMOVED lines=27> */
[----:B------:R-:W-:Y:S01]  /*0f40*/  @P3 IMAD.WIDE.U32 R102, R105, 0x10, R102 ;  /* 0x0000001069663825 */ /* 0x000fe200078e0066 */
[----:B------:R2:W5:Y:S04]  /*0f50*/  @P3 LDG.E.128 R48, desc[UR6][R100.64] ;  /* 0x0000000664303981 */ /* 0x000568000c1e1d00 */
[----:B------:R2:W5:Y:S01]  /*0f60*/  @P3 LD.E.128 R68, desc[UR6][R102.64] ;  /* 0x0000000666443980 */ /* 0x000562000c101d00 */
[----:B------:R-:W-:-:S02]  /*0f70*/  ISETP.GE.U32.AND P1, PT, R3, 0xa0, PT ;  /* 0x000000a00300780c */ /* 0x000fc40003f26070 */
[----:B------:R-:W-:-:S11]  /*0f80*/  @P3 IADD3 R105, PT, PT, R105, 0x20, RZ ;  /* 0x0000002069693810 */ /* 0x000fd60007ffe0ff */
        /* <DEDUP_REMOVED lines=14> */
.L_x_2768:
        /* <DEDUP_REMOVED lines=15> */
[----:B------:R-:W5:Y:S02]  /*1160*/  @P1 LDG.E.128 R32, desc[UR6][R8.64] ;  /* 0x0000000608201981 */ /* 0x000f64000c1e1d00 */
[----:B------:R-:W2:Y:S01]  /*1170*/  LDC.64 R14, c[0x0][0x3d8] ;  /* 0x0000f600ff0e7b82 */ /* 0x000ea20000000a00 */
[C---:B---3--:R-:W-:Y:S01]  /*1180*/  @P1 IMAD.WIDE.U32 R6, R113.reuse, 0x10, R6 ;  /* 0x0000001071061825 */ /* 0x048fe200078e0006 */
[----:B------:R-:W-:-:S04]  /*1190*/  @P1 IADD3 R113, PT, PT, R113, 0x20, RZ ;  /* 0x0000002071711810 */ /* 0x000fc80007ffe0ff */
[----:B------:R-:W5:Y:S02]  /*11a0*/  @P1 LD.E.128 R60, desc[UR6][R6.64] ;  /* 0x00000006063c1980 */ /* 0x000f64000c101d00 */
[----:B------:R-:W3:Y:S01]  /*11b0*/  LDC.64 R100, c[0x0][0x3d0] ;  /* 0x0000f400ff647b82 */ /* 0x000ee20000000a00 */
[----:B----4-:R-:W-:-:S07]  /*11c0*/  @P2 IMAD.WIDE.U32 R72, R113, 0x10, R10 ;  /* 0x0000001071482825 */ /* 0x010fce00078e000a */
[----:B------:R-:W4:Y:S01]  /*11d0*/  @P3 LDC.64 R102, c[0x0][0x438] ;  /* 0x00010e00ff663b82 */ /* 0x000f220000000a00 */
[----:B-1----:R-:W-:-:S07]  /*11e0*/  @P2 IMAD.WIDE.U32 R76, R113, 0x10, R12 ;  /* 0x00000010714c2825 */ /* 0x002fce00078e000c */
[----:B------:R-:W1:Y:S01]  /*11f0*/  LDC.64 R104, c[0x0][0x3d8] ;  /* 0x0000f600ff687b82 */ /* 0x000e620000000a00 */
[C---:B--2---:R-:W-:Y:S01]  /*1200*/  @P2 IMAD.WIDE.U32 R80, R113.reuse, 0x10, R14 ;  /* 0x0000001071502825 */ /* 0x044fe200078e000e */
[----:B------:R-:W-:-:S06]  /*1210*/  @P2 IADD3 R113, PT, PT, R113, 0x20, RZ ;  /* 0x0000002071712810 */ /* 0x000fcc0007ffe0ff */
[----:B------:R-:W2:Y:S01]  /*1220*/  LDC.64 R106, c[0x0][0x3d0] ;  /* 0x0000f400ff6a7b82 */ /* 0x000ea20000000a00 */
[----:B---3--:R-:W-:-:S07]  /*1230*/  @P3 IMAD.WIDE.U32 R100, R113, 0x10, R100 ;  /* 0x0000001071643825 */ /* 0x008fce00078e0064 */
[----:B------:R-:W3:Y:S01]  /*1240*/  LDC.64 R110, c[0x0][0x3d8] ;  /* 0x0000f600ff6e7b82 */ /* 0x000ee20000000a00 */
[C---:B----4-:R-:W-:Y:S01]  /*1250*/  @P3 IMAD.WIDE.U32 R102, R113.reuse, 0x10, R102 ;  /* 0x0000001071663825 */ /* 0x050fe200078e0066 */
[----:B------:R-:W5:Y:S04]  /*1260*/  @P3 LDG.E.128 R44, desc[UR6][R100.64] ;  /* 0x00000006642c3981 */ /* 0x000f68000c1e1d00 */
[----:B------:R-:W5:Y:S02]  /*1270*/  @P3 LD.E.128 R52, desc[UR6][R102.64] ;  /* 0x0000000666343980 */ /* 0x000f64000c101d00 */
[----:B------:R-:W4:Y:S01]  /*1280*/  @P4 LDC.64 R108, c[0x0][0x438] ;  /* 0x00010e00ff6c4b82 */ /* 0x000f220000000a00 */
[C---:B-1----:R-:W-:Y:S01]  /*1290*/  @P3 IMAD.WIDE.U32 R104, R113.reuse, 0x10, R104 ;  /* 0x0000001071683825 */ /* 0x042fe200078e0068 */
[----:B------:R-:W-:-:S06]  /*12a0*/  @P3 IADD3 R113, PT, PT, R113, 0x20, RZ ;  /* 0x0000002071713810 */ /* 0x000fcc0007ffe0ff */
[----:B------:R-:W1:Y:S01]  /*12b0*/  LDC.64 R16, c[0x0][0x3d0] ;  /* 0x0000f400ff107b82 */ /* 0x000e620000000a00 */
[C---:B--2---:R-:W-:Y:S01]  /*12c0*/  @P4 IMAD.WIDE.U32 R10, R113.reuse, 0x10, R106 ;  /* 0x00000010710a4825 */ /* 0x044fe200078e006a */
[----:B------:R-:W5:Y:S04]  /*12d0*/  @P3 LDG.E.128 R48, desc[UR6][R104.64] ;  /* 0x0000000668303981 */ /* 0x000f68000c1e1d00 */
[----:B------:R-:W5:Y:S02]  /*12e0*/  @P4 LDG.E.128 R84, desc[UR6][R10.64] ;  /* 0x000000060a544981 */ /* 0x000f64000c1e1d00 */
[----:B------:R-:W2:Y:S01]  /*12f0*/  @P0 LDC.64 R18, c[0x0][0x438] ;  /* 0x00010e00ff120b82 */ /* 0x000ea20000000a00 */
[----:B---3--:R-:W-:-:S07]  /*1300*/  @P4 IMAD.WIDE.U32 R14, R113, 0x10, R110 ;  /* 0x00000010710e4825 */ /* 0x008fce00078e006e */
[----:B------:R-:W0:Y:S01]  /*1310*/  LDC.64 R68, c[0x0][0x3d8] ;  /* 0x0000f600ff447b82 */ /* 0x000e220000000a00 */
[----:B----4-:R-:W-:Y:S01]  /*1320*/  @P4 IMAD.WIDE.U32 R12, R113, 0x10, R108 ;  /* 0x00000010710c4825 */ /* 0x010fe200078e006c */
[----:B------:R-:W5:Y:S04]  /*1330*/  @P4 LDG.E.128 R88, desc[UR6][R14.64] ;  /* 0x000000060e584981 */ /* 0x000f68000c1e1d00 */
[----:B------:R-:W5:Y:S01]  /*1340*/  @P4 LD.E.128 R92, desc[UR6][R12.64] ;  /* 0x000000060c5c4980 */ /* 0x000f62000c101d00 */
[----:B-1----:R-:W-:-:S04]  /*1350*/  @P0 IMAD.WIDE.U32 R16, R2, 0x10, R16 ;  /* 0x0000001002100825 */ /* 0x002fc800078e0010 */
[----:B------:R-:W-:Y:S01]  /*1360*/  HFMA2 R70, -RZ, RZ, 0, 0 ;  /* 0x00000000ff467431 */ /* 0x000fe200000001ff */
[----:B------:R1:W5:Y:S04]  /*1370*/  @P2 LDG.E.128 R36, desc[UR6][R72.64] ;  /* 0x0000000648242981 */ /* 0x000368000c1e1d00 */
[----:B------:R-:W5:Y:S01]  /*1380*/  @P0 LDG.E.128 R20, desc[UR6][R16.64] ;  /* 0x0000000610140981 */ /* 0x000f62000c1e1d00 */
[----:B--2---:R-:W-:-:S04]  /*1390*/  @P0 IMAD.WIDE.U32 R18, R2, 0x10, R18 ;  /* 0x0000001002120825 */ /* 0x004fc800078e0012 */
[----:B------:R-:W-:Y:S01]  /*13a0*/  HFMA2 R78, -RZ, RZ, 0, 0 ;  /* 0x00000000ff4e7431 */ /* 0x000fe200000001ff */
[----:B------:R2:W5:Y:S04]  /*13b0*/  @P2 LD.E.128 R56, desc[UR6][R76.64] ;  /* 0x000000064c382980 */ /* 0x000568000c101d00 */
[----:B------:R-:W5:Y:S01]  /*13c0*/  @P0 LD.E.128 R64, desc[UR6][R18.64] ;  /* 0x0000000612400980 */ /* 0x000f62000c101d00 */
[----:B0-----:R-:W-:Y:S01]  /*13d0*/  @P0 IMAD.WIDE.U32 R4, R2, 0x10, R68 ;  /* 0x0000001002040825 */ /* 0x001fe200078e0044 */
[----:B------:R-:W-:Y:S02]  /*13e0*/  MOV R74, RZ ;  /* 0x000000ff004a7202 */ /* 0x000fe40000000f00 */
[----:B------:R0:W5:Y:S04]  /*13f0*/  @P2 LDG.E.128 R40, desc[UR6][R80.64] ;  /* 0x0000000650282981 */ /* 0x000168000c1e1d00 */
[----:B------:R3:W5:Y:S01]  /*1400*/  @P0 LDG.E.128 R24, desc[UR6][R4.64] ;  /* 0x0000000604180981 */ /* 0x000762000c1e1d00 */
[----:B------:R-:W-:-:S02]  /*1410*/  CS2R R68, SRZ ;  /* 0x0000000000447805 */ /* 0x000fc4000001ff00 */
[----:B-1----:R-:W-:Y:S02]  /*1420*/  CS2R R72, SRZ ;  /* 0x0000000000487805 */ /* 0x002fe4000001ff00 */
[----:B--2---:R-:W-:Y:S02]  /*1430*/  CS2R R76, SRZ ;  /* 0x00000000004c7805 */ /* 0x004fe4000001ff00 */
[----:B------:R-:W-:Y:S02]  /*1440*/  MOV R82, RZ ;  /* 0x000000ff00527202 */ /* 0x000fe40000000f00 */
[----:B------:R-:W-:Y:S02]  /*1450*/  @P4 CS2R R98, SRZ ;  /* 0x0000000000624805 */ /* 0x000fe4000001ff00 */
[----:B0-----:R-:W-:Y:S02]  /*1460*/  CS2R R80, SRZ ;  /* 0x0000000000507805 */ /* 0x001fe4000001ff00 */
[----:B------:R-:W-:-:S02]  /*1470*/  @P0 MOV R83, RZ ;  /* 0x000000ff00530202 */ /* 0x000fc40000000f00 */
[----:B------:R-:W-:Y:S02]  /*1480*/  @P4 CS2R R96, SRZ ;  /* 0x0000000000604805 */ /* 0x000fe4000001ff00 */
[----:B------:R-:W-:Y:S02]  /*1490*/  @P1 MOV R79, RZ ;  /* 0x000000ff004f1202 */ /* 0x000fe40000000f00 */
[----:B------:R-:W-:Y:S02]  /*14a0*/  @P2 MOV R75, RZ ;  /* 0x000000ff004b2202 */ /* 0x000fe40000000f00 */
[----:B---3--:R-:W-:-:S07]  /*14b0*/  @P3 MOV R71, RZ ;  /* 0x000000ff00473202 */ /* 0x008fce0000000f00 */
.L_x_2767:
[----:B------:R-:W-:Y:S05]  /*14c0*/  BSYNC.RECONVERGENT B0 ;  /* 0x0000000000007941 */ /* 0x000fea0003800200 */
.L_x_2764:
[----:B------:R-:W0:Y:S02]  /*14d0*/  LDCU UR4, c[0x0][0x384] ;  /* 0x00007080ff0477ac */ /* 0x000e240008000800 */
[----:B0-----:R-:W-:-:S13]  /*14e0*/  ISETP.GE.AND P1, PT, R0, UR4, PT ;  /* 0x0000000400007c0c */ /* 0x001fda000bf26270 */
[----:B------:R-:W-:Y:S05]  /*14f0*/  @P1 EXIT ;  /* 0x000000000000194d */ /* 0x000fea0003800000 */
[----:B------:R-:W0:Y:S01]  /*1500*/  LDCU.U8 UR4, c[0x0][0x410] ;  /* 0x00008200ff0477ac */ /* 0x000e220008000000 */
[----:B------:R-:W1:Y:S01]  /*1510*/  LDCU UR9, c[0x0][0x388] ;  /* 0x00007100ff0977ac */ /* 0x000e620008000800 */
[----:B------:R-:W2:Y:S01]  /*1520*/  LDCU UR8, c[0x0][0x448] ;  /* 0x00008900ff0877ac */ /* 0x000ea20008000800 */
[----:B------:R-:W3:Y:S01]  /*1530*/  LDCU.64 UR10, c[0x0][0x398] ;  /* 0x00007300ff0a77ac */ /* 0x000ee20008000a00 */
[----:B------:R-:W4:Y:S01]  /*1540*/  LDCU.64 UR12, c[0x0][0x3a0] ;  /* 0x00007400ff0c77ac */ /* 0x000f220008000a00 */
[----:B0-----:R-:W-:-:S11]  /*1550*/  UISETP.NE.AND UP2, UPT, UR4, URZ, UPT ;  /* 0x000000ff0400728c */ /* 0x001fd6000bf45270 */
.L_x_2810:
[----:B-1----:R-:W-:Y:S01]  /*1560*/  IMAD R19, R0, UR9, RZ ;  /* 0x0000000900137c24 */ /* 0x002fe2000f8e02ff */
[----:B------:R-:W-:Y:S04]  /*1570*/  BSSY.RECONVERGENT B0, `(.L_x_2769) ;  /* 0x000008c000007945 */ /* 0x000fe80003800200 */
[----:B------:R-:W-:-:S04]  /*1580*/  SHF.R.S32.HI R112, RZ, 0x1f, R19 ;  /* 0x0000001fff707819 */ /* 0x000fc80000011413 */
[----:B------:R-:W-:-:S04]  /*1590*/  LEA.HI R19, R112, R19, RZ, 0x3 ;  /* 0x0000001370137211 */ /* 0x000fc800078f18ff */
[----:B------:R-:W-:-:S04]  /*15a0*/  LEA.HI.SX32 R144, R19, R2, 0x1d ;  /* 0x0000000213907211 */ /* 0x000fc800078feaff */
[----:B------:R-:W-:Y:S01]  /*15b0*/  MOV R118, R144 ;  /* 0x0000009000767202 */ /* 0x000fe20000000f00 */
[----:B------:R-:W-:Y:S06]  /*15c0*/  @!P0 BRA `(.L_x_2770) ;  /* 0x0000000800188947 */ /* 0x000fec0003800000 */
[----:B---3--:R-:W-:Y:S01]  /*15d0*/  ISETP.NE.U32.AND P0, PT, RZ, UR10, PT ;  /* 0x0000000aff007c0c */ /* 0x008fe2000bf05070 */
[----:B------:R-:W0:Y:S01]  /*15e0*/  LDC.64 R112, c[0x0][0x390] ;  /* 0x0000e400ff707b82 */ /* 0x000e220000000a00 */
[----:B----4-:R-:W-:Y:S02]  /*15f0*/  ISETP.NE.U32.AND P1, PT, RZ, UR12, PT ;  /* 0x0000000cff007c0c */ /* 0x010fe4000bf25070 */
[----:B------:R-:W-:Y:S02]  /*1600*/  ISETP.NE.AND.EX P0, PT, RZ, UR11, PT, P0 ;  /* 0x0000000bff007c0c */ /* 0x000fe4000bf05300 */
[----:B------:R-:W-:-:S11]  /*1610*/  ISETP.NE.AND.EX P1, PT, RZ, UR13, PT, P1 ;  /* 0x0000000dff007c0c */ /* 0x000fd6000bf25310 */
[----:B------:R-:W1:Y:S08]  /*1620*/  @P0 LDC.64 R116, c[0x0][0x398] ;  /* 0x0000e600ff740b82 */ /* 0x000e700000000a00 */
[----:B------:R-:W3:Y:S01]  /*1630*/  @P1 LDC.64 R4, c[0x0][0x3a0] ;  /* 0x0000e800ff041b82 */ /* 0x000ee20000000a00 */
[----:B0-----:R-:W-:-:S06]  /*1640*/  IMAD.WIDE.U32 R112, R144, 0x10, R112 ;  /* 0x0000001090707825 */ /* 0x001fcc00078e0070 */
[----:B------:R-:W5:Y:S01]  /*1650*/  LDG.E.128 R112, desc[UR6][R112.64] ;  /* 0x0000000670707981 */ /* 0x000f62000c1e1d00 */
[----:B-1----:R-:W-:-:S05]  /*1660*/  @P0 IMAD.WIDE.U32 R116, R144, 0x10, R116 ;  /* 0x0000001090740825 */ /* 0x002fca00078e0074 */
[----:B------:R0:W5:Y:S01]  /*1670*/  @P0 LDG.E.128 R100, desc[UR6][R116.64] ;  /* 0x0000000674640981 */ /* 0x000162000c1e1d00 */
[----:B---3--:R-:W-:-:S05]  /*1680*/  @P1 IMAD.WIDE.U32 R4, R144, 0x10, R4 ;  /* 0x0000001090041825 */ /* 0x008fca00078e0004 */
[----:B------:R0:W5:Y:S01]  /*1690*/  @P1 LDG.E.128 R104, desc[UR6][R4.64] ;  /* 0x0000000604681981 */ /* 0x000162000c1e1d00 */
[----:B------:R-:W-:Y:S05]  /*16a0*/  @!P0 BRA `(.L_x_2771) ;  /* 0x00000004002c8947 */ /* 0x000fea0003800000 */
[----:B------:R-:W-:Y:S05]  /*16b0*/  @!P1 BRA `(.L_x_2772) ;  /* 0x0000000000b49947 */ /* 0x000fea0003800000 */
[----:B0----5:R-:W-:Y:S02]  /*16c0*/  HADD2.F32 R4, -RZ, R112.H0_H0 ;  /* 0x20000070ff047230 */ /* 0x021fe40000004100 */
[----:B------:R-:W-:Y:S02]  /*16d0*/  HADD2.F32 R5, -RZ, R100.H0_H0 ;  /* 0x20000064ff057230 */ /* 0x000fe40000004100 */
[----:B------:R-:W-:Y:S02]  /*16e0*/  HADD2.F32 R112, -RZ, R112.H1_H1 ;  /* 0x30000070ff707230 */ /* 0x000fe40000004100 */
[--C-:B------:R-:W-:Y:S02]  /*16f0*/  HADD2.F32 R19, -RZ, R114.reuse.H0_H0 ;  /* 0x20000072ff137230 */ /* 0x100fe40000004100 */
[----:B------:R-:W-:Y:S01]  /*1700*/  FADD.FTZ R4, R4, R5 ;  /* 0x0000000504047221 */ /* 0x000fe20000010000 */
[----:B------:R-:W-:Y:S02]  /*1710*/  HADD2.F32 R109, -RZ, R114.H1_H1 ;  /* 0x30000072ff6d7230 */ /* 0x000fe40000004100 */
[----:B------:R-:W-:-:S02]  /*1720*/  HADD2.F32 R5, -RZ, R100.H1_H1 ;  /* 0x30000064ff057230 */ /* 0x000fc40000004100 */
[----:B------:R-:W-:Y:S02]  /*1730*/  HADD2.F32 R7, -RZ, R113.H0_H0 ;  /* 0x20000071ff077230 */ /* 0x000fe40000004100 */
[----:B------:R-:W-:Y:S02]  /*1740*/  HADD2.F32 R108, -RZ, R101.H0_H0 ;  /* 0x20000065ff6c7230 */ /* 0x000fe40000004100 */
[----:B------:R-:W-:Y:S01]  /*1750*/  FADD.FTZ R112, R112, R5 ;  /* 0x0000000570707221 */ /* 0x000fe20000010000 */
[--C-:B------:R-:W-:Y:S02]  /*1760*/  HADD2.F32 R114, -RZ, R102.reuse.H0_H0 ;  /* 0x20000066ff727230 */ /* 0x100fe40000004100 */
[----:B------:R-:W-:Y:S02]  /*1770*/  HADD2.F32 R116, -RZ, R102.H1_H1 ;  /* 0x30000066ff747230 */ /* 0x000fe40000004100 */
[----:B------:R-:W-:Y:S01]  /*1780*/  FADD.FTZ R7, R7, R108 ;  /* 0x0000006c07077221 */ /* 0x000fe20000010000 */
[----:B------:R-:W-:-:S02]  /*1790*/  HADD2.F32 R5, -RZ, R104.H0_H0 ;  /* 0x20000068ff057230 */ /* 0x000fc40000004100 */
[----:B------:R-:W-:Y:S01]  /*17a0*/  FADD.FTZ R19, R19, R114 ;  /* 0x0000007213137221 */ /* 0x000fe20000010000 */
[----:B------:R-:W-:Y:S02]  /*17b0*/  HADD2.F32 R108, -RZ, R105.H0_H0 ;  /* 0x20000069ff6c7230 */ /* 0x000fe40000004100 */
[----:B------:R-:W-:Y:S01]  /*17c0*/  FADD.FTZ R109, R109, R116 ;  /* 0x000000746d6d7221 */ /* 0x000fe20000010000 */
[----:B------:R-:W-:Y:S02]  /*17d0*/  HADD2.F32 R114, -RZ, R106.H0_H0 ;  /* 0x2000006aff727230 */ /* 0x000fe40000004100 */
[----:B------:R-:W-:Y:S01]  /*17e0*/  FADD.FTZ R4, R4, R5 ;  /* 0x0000000504047221 */ /* 0x000fe20000010000 */
[----:B------:R-:W-:Y:S02]  /*17f0*/  HADD2.F32 R111, -RZ, R115.H0_H0 ;  /* 0x20000073ff6f7230 */ /* 0x000fe40000004100 */
[----:B------:R-:W-:Y:S01]  /*1800*/  FADD.FTZ R5, R7, R108 ;  /* 0x0000006c07057221 */ /* 0x000fe20000010000 */
[----:B------:R-:W-:-:S02]  /*1810*/  HADD2.F32 R113, -RZ, R113.H1_H1 ;  /* 0x30000071ff717230 */ /* 0x000fc40000004100 */
[----:B------:R-:W-:Y:S01]  /*1820*/  FADD.FTZ R123, R19, R114 ;  /* 0x00000072137b7221 */ /* 0x000fe20000010000 */
[----:B------:R-:W-:Y:S02]  /*1830*/  HADD2.F32 R115, -RZ, R115.H1_H1 ;  /* 0x30000073ff737230 */ /* 0x000fe40000004100 */
[----:B------:R-:W-:Y:S02]  /*1840*/  HADD2.F32 R110, -RZ, R101.H1_H1 ;  /* 0x30000065ff6e7230 */ /* 0x000fe40000004100 */
[--C-:B------:R-:W-:Y:S02]  /*1850*/  HADD2.F32 R116, -RZ, R103.reuse.H0_H0 ;  /* 0x20000067ff747230 */ /* 0x100fe40000004100 */
[----:B------:R-:W-:Y:S02]  /*1860*/  HADD2.F32 R118, -RZ, R103.H1_H1 ;  /* 0x30000067ff767230 */ /* 0x000fe40000004100 */
[----:B------:R-:W-:Y:S01]  /*1870*/  FADD.FTZ R110, R113, R110 ;  /* 0x0000006e716e7221 */ /* 0x000fe20000010000 */
[----:B------:R-:W-:-:S02]  /*1880*/  HADD2.F32 R108, -RZ, R107.H0_H0 ;  /* 0x2000006bff6c7230 */ /* 0x000fc40000004100 */
[----:B------:R-:W-:Y:S01]  /*1890*/  FADD.FTZ R111, R111, R116 ;  /* 0x000000746f6f7221 */ /* 0x000fe20000010000 */
[----:B------:R-:W-:Y:S02]  /*18a0*/  HADD2.F32 R140, -RZ, R107.H1_H1 ;  /* 0x3000006bff8c7230 */ /* 0x000fe40000004100 */
[----:B------:R-:W-:Y:S01]  /*18b0*/  FADD.FTZ R115, R115, R118 ;  /* 0x0000007673737221 */ /* 0x000fe20000010000 */
[----:B------:R-:W-:Y:S02]  /*18c0*/  HADD2.F32 R132, -RZ, R106.H1_H1 ;  /* 0x3000006aff847230 */ /* 0x000fe40000004100 */
[----:B------:R-:W-:Y:S01]  /*18d0*/  FADD.FTZ R131, R111, R108 ;  /* 0x0000006c6f837221 */ /* 0x000fe20000010000 */
[----:B------:R-:W-:Y:S02]  /*18e0*/  HADD2.F32 R19, -RZ, R105.H1_H1 ;  /* 0x30000069ff137230 */ /* 0x000fe40000004100 */
[----:B------:R-:W-:Y:S01]  /*18f0*/  FADD.FTZ R140, R115, R140 ;  /* 0x0000008c738c7221 */ /* 0x000fe20000010000 */
[----:B------:R-:W-:-:S02]  /*1900*/  HADD2.F32 R7, -RZ, R104.H1_H1 ;  /* 0x30000068ff077230 */ /* 0x000fc40000004100 */
[----:B------:R-:W-:Y:S01]  /*1910*/  FADD.FTZ R132, R109, R132 ;  /* 0x000000846d847221 */ /* 0x000fe20000010000 */
[----:B------:R-:W-:Y:S01]  /*1920*/  FADD.FTZ R122, R110, R19 ;  /* 0x000000136e7a7221 */ /* 0x000fe20000010000 */
[----:B------:R-:W-:Y:S01]  /*1930*/  F2FP.F16.F32.PACK_AB R111, R140, R131 ;  /* 0x000000838c6f723e */ /* 0x000fe200000000ff */
[----:B------:R-:W-:Y:S02]  /*1940*/  FADD.FTZ R7, R112, R7 ;  /* 0x0000000770077221 */ /* 0x000fe40000010000 */
[----:B------:R-:W-:Y:S02]  /*1950*/  F2FP.F16.F32.PACK_AB R110, R132, R123 ;  /* 0x0000007b846e723e */ /* 0x000fe400000000ff */
[----:B------:R-:W-:Y:S02]  /*1960*/  F2FP.F16.F32.PACK_AB R109, R122, R5 ;  /* 0x000000057a6d723e */ /* 0x000fe400000000ff */
[----:B------:R-:W-:Y:S01]  /*1970*/  F2FP.F16.F32.PACK_AB R108, R7, R4 ;  /* 0x00000004076c723e */ /* 0x000fe200000000ff */
[----:B------:R-:W-:Y:S06]  /*1980*/  BRA `(.L_x_2773) ;  /* 0x00000004000c7947 */ /* 0x000fec0003800000 */
.L_x_2772:
[----:B0----5:R-:W-:Y:S02]  /*1990*/  HADD2.F32 R4, -RZ, R112.H0_H0 ;  /* 0x20000070ff047230 */ /* 0x021fe40000004100 */
[----:B------:R-:W-:Y:S02]  /*19a0*/  HADD2.F32 R5, -RZ, R100.H0_H0 ;  /* 0x20000064ff057230 */ /* 0x000fe40000004100 */
[----:B------:R-:W-:Y:S02]  /*19b0*/  HADD2.F32 R19, -RZ, R113.H0_H0 ;  /* 0x20000071ff137230 */ /* 0x000fe40000004100 */
[----:B------:R-:W-:Y:S02]  /*19c0*/  HADD2.F32 R123, -RZ, R114.H0_H0 ;  /* 0x20000072ff7b7230 */ /* 0x000fe40000004100 */
[----:B------:R-:W-:Y:S01]  /*19d0*/  FADD.FTZ R4, R4, R5 ;  /* 0x0000000504047221 */ /* 0x000fe20000010000 */
[----:B------:R-:W-:Y:S02]  /*19e0*/  HADD2.F32 R108, -RZ, R101.H0_H0 ;  /* 0x20000065ff6c7230 */ /* 0x000fe40000004100 */
[----:B------:R-:W-:-:S02]  /*19f0*/  HADD2.F32 R110, -RZ, R102.H0_H0 ;  /* 0x20000066ff6e7230 */ /* 0x000fc40000004100 */
[----:B------:R-:W-:Y:S02]  /*1a00*/  HADD2.F32 R131, -RZ, R115.H0_H0 ;  /* 0x20000073ff837230 */ /* 0x000fe40000004100 */
[----:B------:R-:W-:Y:S01]  /*1a10*/  FADD.FTZ R5, R19, R108 ;  /* 0x0000006c13057221 */ /* 0x000fe20000010000 */
[----:B------:R-:W-:Y:S02]  /*1a20*/  HADD2.F32 R7, -RZ, R112.H1_H1 ;  /* 0x30000070ff077230 */ /* 0x000fe40000004100 */
[----:B------:R-:W-:Y:S01]  /*1a30*/  FADD.FTZ R123, R123, R110 ;  /* 0x0000006e7b7b7221 */ /* 0x000fe20000010000 */
[----:B------:R-:W-:Y:S02]  /*1a40*/  HADD2.F32 R113, -RZ, R113.H1_H1 ;  /* 0x30000071ff717230 */ /* 0x000fe40000004100 */
[----:B------:R-:W-:Y:S02]  /*1a50*/  HADD2.F32 R114, -RZ, R114.H1_H1 ;  /* 0x30000072ff727230 */ /* 0x000fe40000004100 */
[----:B------:R-:W-:-:S02]  /*1a60*/  HADD2.F32 R115, -RZ, R115.H1_H1 ;  /* 0x30000073ff737230 */ /* 0x000fc40000004100 */
[--C-:B------:R-:W-:Y:S02]  /*1a70*/  HADD2.F32 R110, -RZ, R103.reuse.H0_H0 ;  /* 0x20000067ff6e7230 */ /* 0x100fe40000004100 */
[----:B------:R-:W-:Y:S02]  /*1a80*/  HADD2.F32 R140, -RZ, R103.H1_H1 ;  /* 0x30000067ff8c7230 */ /* 0x000fe40000004100 */
        /* <DEDUP_REMOVED lines=13> */
.L_x_2771:
[----:B------:R-:W-:Y:S05]  /*1b60*/  @!P1 BRA `(.L_x_2774) ;  /* 0x0000000000749947 */ /* 0x000fea0003800000 */
        /* <DEDUP_REMOVED lines=29> */
.L_x_2774:
[--C-:B0----5:R-:W-:Y:S02]  /*1d40*/  HADD2.F32 R4, -RZ, R112.reuse.H0_H0 ;  /* 0x20000070ff047230 */ /* 0x121fe40000004100 */
[----:B------:R-:W-:Y:S02]  /*1d50*/  HADD2.F32 R7, -RZ, R112.H1_H1 ;  /* 0x30000070ff077230 */ /* 0x000fe40000004100 */
[--C-:B------:R-:W-:Y:S02]  /*1d60*/  HADD2.F32 R5, -RZ, R113.reuse.H0_H0 ;  /* 0x20000071ff057230 */ /* 0x100fe40000004100 */
[----:B------:R-:W-:Y:S02]  /*1d70*/  HADD2.F32 R122, -RZ, R113.H1_H1 ;  /* 0x30000071ff7a7230 */ /* 0x000fe40000004100 */
[--C-:B------:R-:W-:Y:S02]  /*1d80*/  HADD2.F32 R123, -RZ, R114.reuse.H0_H0 ;  /* 0x20000072ff7b7230 */ /* 0x100fe40000004100 */
[----:B------:R-:W-:-:S02]  /*1d90*/  HADD2.F32 R132, -RZ, R114.H1_H1 ;  /* 0x30000072ff847230 */ /* 0x000fc40000004100 */
[--C-:B------:R-:W-:Y:S02]  /*1da0*/  HADD2.F32 R131, -RZ, R115.reuse.H0_H0 ;  /* 0x20000073ff837230 */ /* 0x100fe40000004100 */
[----:B------:R-:W-:-:S07]  /*1db0*/  HADD2.F32 R140, -RZ, R115.H1_H1 ;  /* 0x30000073ff8c7230 */ /* 0x000fce0000004100 */
.L_x_2773:
[----:B------:R-:W0:Y:S01]  /*1dc0*/  @UP0 LDCU.64 UR4, c[0x0][0x3a8] ;  /* 0x00007500ff0407ac */ /* 0x000e220008000a00 */
[----:B------:R-:W-:Y:S01]  /*1dd0*/  PLOP3.LUT P0, PT, PT, PT, UP0, 0x80, 0x8 ;  /* 0x000000000008781c */ /* 0x000fe20003f0f008 */
[----:B------:R-:W-:Y:S01]  /*1de0*/  HFMA2 R113, -RZ, RZ, 0, 9.5367431640625e-07 ;  /* 0x00000010ff717431 */ /* 0x000fe200000001ff */
[----:B------:R-:W-:Y:S02]  /*1df0*/  PLOP3.LUT P1, PT, PT, PT, UP0, 0x80, 0x8 ;  /* 0x000000000008781c */ /* 0x000fe40003f2f008 */
[----:B------:R-:W-:-:S09]  /*1e00*/  IADD3 R118, PT, PT, R144, 0x20, RZ ;  /* 0x0000002090767810 */ /* 0x000fd20007ffe0ff */
[----:B0-----:R-:W-:-:S05]  /*1e10*/  @P0 IMAD.WIDE.U32 R112, R144, R113, UR4 ;  /* 0x0000000490700e25 */ /* 0x001fca000f8e0071 */
[----:B------:R0:W-:Y:S02]  /*1e20*/  @P1 STG.E.128 desc[UR6][R112.64], R108 ;  /* 0x0000006c70001986 */ /* 0x0001e4000c101d06 */
.L_x_2770:
[----:B--234-:R-:W-:Y:S05]  /*1e30*/  BSYNC.RECONVERGENT B0 ;  /* 0x0000000000007941 */ /* 0x01cfea0003800200 */
.L_x_2769:
[----:B------:R-:W-:Y:S01]  /*1e40*/  ISETP.GE.U32.AND P0, PT, R3, 0x40, PT ;  /* 0x000000400300780c */ /* 0x000fe20003f06070 */
[----:B------:R-:W-:Y:S03]  /*1e50*/  BSSY.RECONVERGENT B0, `(.L_x_2775) ;  /* 0x000008f000007945 */ /* 0x000fe60003800200 */
[----:B------:R-:W-:-:S09]  /*1e60*/  P2R R19, PR, RZ, 0x1 ;  /* 0x00000001ff137803 */ /* 0x000fd20000000000 */
[----:B------:R-:W-:Y:S05]  /*1e70*/  @!P0 BRA `(.L_x_2776) ;  /* 0x0000000800308947 */ /* 0x000fea0003800000 */
[----:B------:R-:W-:Y:S01]  /*1e80*/  ISETP.NE.U32.AND P0, PT, RZ, UR10, PT ;  /* 0x0000000aff007c0c */ /* 0x000fe2000bf05070 */
[----:B0-----:R-:W0:Y:S01]  /*1e90*/  LDC.64 R112, c[0x0][0x390] ;  /* 0x0000e400ff707b82 */ /* 0x001e220000000a00 */
        /* <DEDUP_REMOVED lines=14> */
[----:B------:R-:W-:-:S04]  /*1f80*/  UISETP.NE.U32.AND UP1, UPT, UR12, URZ, UPT ;  /* 0x000000ff0c00728c */ /* 0x000fc8000bf25070 */
[----:B------:R-:W-:-:S09]  /*1f90*/  UISETP.NE.AND.EX UP1, UPT, UR13, URZ, UPT, UP1 ;  /* 0x000000ff0d00728c */ /* 0x000fd2000bf25310 */
[----:B------:R-:W-:Y:S05]  /*1fa0*/  BRA.U UP1, `(.L_x_2778) ;  /* 0x0000000101247547 */ /* 0x000fea000b800000 */
[--C-:B-----5:R-:W-:Y:S02]  /*1fb0*/  HADD2.F32 R6, -RZ, R112.reuse.H0_H0 ;  /* 0x20000070ff067230 */ /* 0x120fe40000004100 */
[----:B------:R-:W-:Y:S02]  /*1fc0*/  HADD2.F32 R11, -RZ, R112.H1_H1 ;  /* 0x30000070ff0b7230 */ /* 0x000fe40000004100 */
[--C-:B------:R-:W-:Y:S02]  /*1fd0*/  HADD2.F32 R12, -RZ, R113.reuse.H0_H0 ;  /* 0x20000071ff0c7230 */ /* 0x100fe40000004100 */
[----:B------:R-:W-:Y:S02]  /*1fe0*/  HADD2.F32 R125, -RZ, R113.H1_H1 ;  /* 0x30000071ff7d7230 */ /* 0x000fe40000004100 */
[--C-:B------:R-:W-:Y:S02]  /*1ff0*/  HADD2.F32 R124, -RZ, R114.reuse.H0_H0 ;  /* 0x20000072ff7c7230 */ /* 0x100fe40000004100 */
[----:B------:R-:W-:-:S02]  /*2000*/  HADD2.F32 R133, -RZ, R114.H1_H1 ;  /* 0x30000072ff857230 */ /* 0x000fc40000004100 */
[--C-:B------:R-:W-:Y:S02]  /*2010*/  HADD2.F32 R134, -RZ, R115.reuse.H0_H0 ;  /* 0x20000073ff867230 */ /* 0x100fe40000004100 */
[----:B------:R-:W-:Y:S01]  /*2020*/  HADD2.F32 R141, -RZ, R115.H1_H1 ;  /* 0x30000073ff8d7230 */ /* 0x000fe20000004100 */
[----:B------:R-:W-:Y:S06]  /*2030*/  BRA `(.L_x_2779) ;  /* 0x0000000400a47947 */ /* 0x000fec0003800000 */
.L_x_2778:
[----:B-----5:R-:W-:Y:S02]  /*2040*/  HADD2.F32 R6, -RZ, R112.H0_H0 ;  /* 0x20000070ff067230 */ /* 0x020fe40000004100 */
[----:B------:R-:W-:Y:S02]  /*2050*/  HADD2.F32 R12, -RZ, R113.H0_H0 ;  /* 0x20000071ff0c7230 */ /* 0x000fe40000004100 */
[----:B------:R-:W-:Y:S02]  /*2060*/  HADD2.F32 R11, -RZ, R104.H0_H0 ;  /* 0x20000068ff0b7230 */ /* 0x000fe40000004100 */
[----:B------:R-:W-:Y:S02]  /*2070*/  HADD2.F32 R19, -RZ, R105.H0_H0 ;  /* 0x20000069ff137230 */ /* 0x000fe40000004100 */
[----:B------:R-:W-:Y:S02]  /*2080*/  HADD2.F32 R124, -RZ, R114.H0_H0 ;  /* 0x20000072ff7c7230 */ /* 0x000fe40000004100 */
[----:B------:R-:W-:Y:S01]  /*2090*/  FADD.FTZ R6, R11, R6 ;  /* 0x000000060b067221 */ /* 0x000fe20000010000 */
[----:B------:R-:W-:-:S02]  /*20a0*/  HADD2.F32 R134, -RZ, R115.H0_H0 ;  /* 0x20000073ff867230 */ /* 0x000fc40000004100 */
[----:B------:R-:W-:Y:S01]  /*20b0*/  FADD.FTZ R12, R19, R12 ;  /* 0x0000000c130c7221 */ /* 0x000fe20000010000 */
[----:B------:R-:W-:Y:S02]  /*20c0*/  HADD2.F32 R112, -RZ, R112.H1_H1 ;  /* 0x30000070ff707230 */ /* 0x000fe40000004100 */
[----:B------:R-:W-:Y:S02]  /*20d0*/  HADD2.F32 R113, -RZ, R113.H1_H1 ;  /* 0x30000071ff717230 */ /* 0x000fe40000004100 */
[----:B------:R-:W-:Y:S02]  /*20e0*/  HADD2.F32 R114, -RZ, R114.H1_H1 ;  /* 0x30000072ff727230 */ /* 0x000fe40000004100 */
[----:B------:R-:W-:Y:S02]  /*20f0*/  HADD2.F32 R109, -RZ, R106.H0_H0 ;  /* 0x2000006aff6d7230 */ /* 0x000fe40000004100 */
[----:B------:R-:W-:Y:S02]  /*2100*/  HADD2.F32 R115, -RZ, R115.H1_H1 ;  /* 0x30000073ff737230 */ /* 0x000fe40000004100 */
[----:B------:R-:W-:-:S02]  /*2110*/  HADD2.F32 R19, -RZ, R107.H0_H0 ;  /* 0x2000006bff137230 */ /* 0x000fc40000004100 */
[----:B------:R-:W-:Y:S01]  /*2120*/  FADD.FTZ R124, R109, R124 ;  /* 0x0000007c6d7c7221 */ /* 0x000fe20000010000 */
[----:B------:R-:W-:Y:S02]  /*2130*/  HADD2.F32 R110, -RZ, R107.H1_H1 ;  /* 0x3000006bff6e7230 */ /* 0x000fe40000004100 */
[----:B------:R-:W-:Y:S02]  /*2140*/  HADD2.F32 R133, -RZ, R106.H1_H1 ;  /* 0x3000006aff857230 */ /* 0x000fe40000004100 */
[----:B------:R-:W-:Y:S01]  /*2150*/  FADD.FTZ R134, R19, R134 ;  /* 0x0000008613867221 */ /* 0x000fe20000010000 */
[----:B------:R-:W-:Y:S02]  /*2160*/  HADD2.F32 R108, -RZ, R105.H1_H1 ;  /* 0x30000069ff6c7230 */ /* 0x000fe40000004100 */
[----:B------:R-:W-:Y:S01]  /*2170*/  FADD.FTZ R141, R110, R115 ;  /* 0x000000736e8d7221 */ /* 0x000fe20000010000 */
[----:B------:R-:W-:Y:S02]  /*2180*/  HADD2.F32 R11, -RZ, R104.H1_H1 ;  /* 0x30000068ff0b7230 */ /* 0x000fe40000004100 */
[----:B------:R-:W-:Y:S01]  /*2190*/  FADD.FTZ R133, R133, R114 ;  /* 0x0000007285857221 */ /* 0x000fe20000010000 */
[----:B------:R-:W-:Y:S01]  /*21a0*/  FADD.FTZ R125, R108, R113 ;  /* 0x000000716c7d7221 */ /* 0x000fe20000010000 */
[----:B------:R-:W-:Y:S01]  /*21b0*/  F2FP.F16.F32.PACK_AB R111, R141, R134 ;  /* 0x000000868d6f723e */ /* 0x000fe200000000ff */
[----:B------:R-:W-:-:S02]  /*21c0*/  FADD.FTZ R11, R11, R112 ;  /* 0x000000700b0b7221 */ /* 0x000fc40000010000 */
[----:B------:R-:W-:Y:S02]  /*21d0*/  F2FP.F16.F32.PACK_AB R110, R133, R124 ;  /* 0x0000007c856e723e */ /* 0x000fe400000000ff */
[----:B------:R-:W-:Y:S02]  /*21e0*/  F2FP.F16.F32.PACK_AB R109, R125, R12 ;  /* 0x0000000c7d6d723e */ /* 0x000fe400000000ff */
[----:B------:R-:W-:Y:S01]  /*21f0*/  F2FP.F16.F32.PACK_AB R108, R11, R6 ;  /* 0x000000060b6c723e */ /* 0x000fe200000000ff */
[----:B------:R-:W-:Y:S06]  /*2200*/  BRA `(.L_x_2779) ;  /* 0x0000000400307947 */ /* 0x000fec0003800000 */
.L_x_2777:
[----:B------:R-:W-:-:S04]  /*2210*/  UISETP.NE.U32.AND UP1, UPT, UR12, URZ, UPT ;  /* 0x000000ff0c00728c */ /* 0x000fc8000bf25070 */
[----:B------:R-:W-:-:S09]  /*2220*/  UISETP.NE.AND.EX UP1, UPT, UR13, URZ, UPT, UP1 ;  /* 0x000000ff0d00728c */ /* 0x000fd2000bf25310 */
[----:B------:R-:W-:Y:S05]  /*2230*/  BRA.U UP1, `(.L_x_2780) ;  /* 0x0000000101747547 */ /* 0x000fea000b800000 */
        /* <DEDUP_REMOVED lines=29> */
.L_x_2780:
[----:B-----5:R-:W-:Y:S02]  /*2410*/  HADD2.F32 R6, -RZ, R112.H0_H0 ;  /* 0x20000070ff067230 */ /* 0x020fe40000004100 */
[----:B------:R-:W-:Y:S02]  /*2420*/  HADD2.F32 R11, -RZ, R100.H0_H0 ;  /* 0x20000064ff0b7230 */ /* 0x000fe40000004100 */
[----:B------:R-:W-:Y:S02]  /*2430*/  HADD2.F32 R112, -RZ, R112.H1_H1 ;  /* 0x30000070ff707230 */ /* 0x000fe40000004100 */
[----:B------:R-:W-:Y:S02]  /*2440*/  HADD2.F32 R109, -RZ, R114.H0_H0 ;  /* 0x20000072ff6d7230 */ /* 0x000fe40000004100 */
[----:B------:R-:W-:Y:S01]  /*2450*/  FADD.FTZ R6, R11, R6 ;  /* 0x000000060b067221 */ /* 0x000fe20000010000 */
[----:B------:R-:W-:Y:S02]  /*2460*/  HADD2.F32 R11, -RZ, R100.H1_H1 ;  /* 0x30000064ff0b7230 */ /* 0x000fe40000004100 */
[----:B------:R-:W-:-:S02]  /*2470*/  HADD2.F32 R110, -RZ, R102.H0_H0 ;  /* 0x20000066ff6e7230 */ /* 0x000fc40000004100 */
[--C-:B------:R-:W-:Y:S02]  /*2480*/  HADD2.F32 R12, -RZ, R113.reuse.H0_H0 ;  /* 0x20000071ff0c7230 */ /* 0x100fe40000004100 */
[----:B------:R-:W-:Y:S01]  /*2490*/  FADD.FTZ R112, R11, R112 ;  /* 0x000000700b707221 */ /* 0x000fe20000010000 */
[----:B------:R-:W-:Y:S02]  /*24a0*/  HADD2.F32 R113, -RZ, R113.H1_H1 ;  /* 0x30000071ff717230 */ /* 0x000fe40000004100 */
[----:B------:R-:W-:Y:S01]  /*24b0*/  FADD.FTZ R109, R110, R109 ;  /* 0x0000006d6e6d7221 */ /* 0x000fe20000010000 */
[----:B------:R-:W-:Y:S02]  /*24c0*/  HADD2.F32 R108, -RZ, R101.H1_H1 ;  /* 0x30000065ff6c7230 */ /* 0x000fe40000004100 */
[----:B------:R-:W-:Y:S02]  /*24d0*/  HADD2.F32 R116, -RZ, R115.H0_H0 ;  /* 0x20000073ff747230 */ /* 0x000fe40000004100 */
[----:B------:R-:W-:-:S02]  /*24e0*/  HADD2.F32 R114, -RZ, R114.H1_H1 ;  /* 0x30000072ff727230 */ /* 0x000fc40000004100 */
[----:B------:R-:W-:Y:S01]  /*24f0*/  FADD.FTZ R108, R108, R113 ;  /* 0x000000716c6c7221 */ /* 0x000fe20000010000 */
[----:B------:R-:W-:Y:S02]  /*2500*/  HADD2.F32 R115, -RZ, R115.H1_H1 ;  /* 0x30000073ff737230 */ /* 0x000fe40000004100 */
[----:B------:R-:W-:Y:S02]  /*2510*/  HADD2.F32 R19, -RZ, R101.H0_H0 ;  /* 0x20000065ff137230 */ /* 0x000fe40000004100 */
[----:B------:R-:W-:Y:S02]  /*2520*/  HADD2.F32 R111, -RZ, R102.H1_H1 ;  /* 0x30000066ff6f7230 */ /* 0x000fe40000004100 */
        /* <DEDUP_REMOVED lines=25> */
[----:B------:R-:W-:-:S07]  /*26c0*/  F2FP.F16.F32.PACK_AB R108, R11, R6 ;  /* 0x000000060b6c723e */ /* 0x000fce00000000ff */
.L_x_2779:
[----:B------:R-:W0:Y:S01]  /*26d0*/  @UP0 LDCU.64 UR4, c[0x0][0x3a8] ;  /* 0x00007500ff0407ac */ /* 0x000e220008000a00 */
[----:B------:R-:W-:Y:S02]  /*26e0*/  PLOP3.LUT P0, PT, PT, PT, UP0, 0x80, 0x8 ;  /* 0x000000000008781c */ /* 0x000fe40003f0f008 */
[----:B------:R-:W-:Y:S02]  /*26f0*/  PLOP3.LUT P1, PT, PT, PT, UP0, 0x80, 0x8 ;  /* 0x000000000008781c */ /* 0x000fe40003f2f008 */
[----:B------:R-:W-:-:S09]  /*2700*/  MOV R113, 0x10 ;  /* 0x0000001000717802 */ /* 0x000fd20000000f00 */
[C---:B0-----:R-:W-:Y:S01]  /*2710*/  @P0 IMAD.WIDE.U32 R112, R118.reuse, R113, UR4 ;  /* 0x0000000476700e25 */ /* 0x041fe2000f8e0071 */
[----:B------:R-:W-:-:S04]  /*2720*/  IADD3 R118, PT, PT, R118, 0x20, RZ ;  /* 0x0000002076767810 */ /* 0x000fc80007ffe0ff */
[----:B------:R1:W-:Y:S03]  /*2730*/  @P1 STG.E.128 desc[UR6][R112.64], R108 ;  /* 0x0000006c70001986 */ /* 0x0003e6000c101d06 */
.L_x_2776:
[----:B------:R-:W-:Y:S05]  /*2740*/  BSYNC.RECONVERGENT B0 ;  /* 0x0000000000007941 */ /* 0x000fea0003800200 */
.L_x_2775:
[----:B------:R-:W-:Y:S01]  /*2750*/  ISETP.GE.U32.AND P0, PT, R3, 0x60, PT ;  /* 0x000000600300780c */ /* 0x000fe20003f06070 */
[----:B------:R-:W-:Y:S03]  /*2760*/  BSSY.RECONVERGENT B0, `(.L_x_2781) ;  /* 0x000008f000007945 */ /* 0x000fe60003800200 */
[----:B------:R-:W-:-:S09]  /*2770*/  P2R R19, PR, RZ, 0x1 ;  /* 0x00000001ff137803 */ /* 0x000fd20000000000 */
[----:B------:R-:W-:Y:S05]  /*2780*/  @!P0 BRA `(.L_x_2782) ;  /* 0x0000000800308947 */ /* 0x000fea0003800000 */
        /* <DEDUP_REMOVED lines=28> */
.L_x_2784:
        /* <DEDUP_REMOVED lines=29> */
.L_x_2783:
        /* <DEDUP_REMOVED lines=32> */
.L_x_2786:
        /* <DEDUP_REMOVED lines=44> */
.L_x_2785:
[----:B------:R-:W0:Y:S01]  /*2fe0*/  @UP0 LDCU.64 UR4, c[0x0][0x3a8] ;  /* 0x00007500ff0407ac */ /* 0x000e220008000a00 */
[----:B------:R-:W-:Y:S01]  /*2ff0*/  PLOP3.LUT P0, PT, PT, PT, UP0, 0x80, 0x8 ;  /* 0x000000000008781c */ /* 0x000fe20003f0f008 */
[----:B------:R-:W-:Y:S01]  /*3000*/  HFMA2 R113, -RZ, RZ, 0, 9.5367431640625e-07 ;  /* 0x00000010ff717431 */ /* 0x000fe200000001ff */
[----:B------:R-:W-:-:S11]  /*3010*/  PLOP3.LUT P1, PT, PT, PT, UP0, 0x80, 0x8 ;  /* 0x000000000008781c */ /* 0x000fd60003f2f008 */
[C---:B0-----:R-:W-:Y:S01]  /*3020*/  @P0 IMAD.WIDE.U32 R112, R118.reuse, R113, UR4 ;  /* 0x0000000476700e25 */ /* 0x041fe2000f8e0071 */
[----:B------:R-:W-:-:S04]  /*3030*/  IADD3 R118, PT, PT, R118, 0x20, RZ ;  /* 0x0000002076767810 */ /* 0x000fc80007ffe0ff */
[----:B------:R2:W-:Y:S03]  /*3040*/  @P1 STG.E.128 desc[UR6][R112.64], R108 ;  /* 0x0000006c70001986 */ /* 0x0005e6000c101d06 */
.L_x_2782:
[----:B------:R-:W-:Y:S05]  /*3050*/  BSYNC.RECONVERGENT B0 ;  /* 0x0000000000007941 */ /* 0x000fea0003800200 */
.L_x_2781:
[----:B------:R-:W-:Y:S01]  /*3060*/  ISETP.GE.U32.AND P0, PT, R3, 0x80, PT ;  /* 0x000000800300780c */ /* 0x000fe20003f06070 */
[----:B------:R-:W-:Y:S03]  /*3070*/  BSSY.RECONVERGENT B0, `(.L_x_2787) ;  /* 0x000008f000007945 */ /* 0x000fe60003800200 */
[----:B------:R-:W-:-:S09]  /*3080*/  P2R R19, PR, RZ, 0x1 ;  /* 0x00000001ff137803 */ /* 0x000fd20000000000 */
[----:B------:R-:W-:Y:S05]  /*3090*/  @!P0 BRA `(.L_x_2788) ;  /* 0x0000000800308947 */ /* 0x000fea0003800000 */
[----:B------:R-:W-:Y:S01]  /*30a0*/  ISETP.NE.U32.AND P0, PT, RZ, UR10, PT ;  /* 0x0000000aff007c0c */ /* 0x000fe2000bf05070 */
[----:B------:R-:W3:Y:S01]  /*30b0*/  LDC.64 R16, c[0x0][0x390] ;  /* 0x0000e400ff107b82 */ /* 0x000ee20000000a00 */
[----:B------:R-:W-:Y:S02]  /*30c0*/  ISETP.NE.U32.AND P1, PT, RZ, UR12, PT ;  /* 0x0000000cff007c0c */ /* 0x000fe4000bf25070 */
[----:B------:R-:W-:Y:S02]  /*30d0*/  ISETP.NE.AND.EX P0, PT, RZ, UR11, PT, P0 ;  /* 0x0000000bff007c0c */ /* 0x000fe4000bf05300 */
[----:B------:R-:W-:-:S11]  /*30e0*/  ISETP.NE.AND.EX P1, PT, RZ, UR13, PT, P1 ;  /* 0x0000000dff007c0c */ /* 0x000fd6000bf25310 */
[----:B------:R-:W4:Y:S08]  /*30f0*/  @P0 LDC.64 R114, c[0x0][0x398] ;  /* 0x0000e600ff720b82 */ /* 0x000f300000000a00 */
[----:B012---:R-:W0:Y:S01]  /*3100*/  @P1 LDC.64 R112, c[0x0][0x3a0] ;  /* 0x0000e800ff701b82 */ /* 0x007e220000000a00 */
[----:B---3--:R-:W-:-:S06]  /*3110*/  IMAD.WIDE.U32 R16, R118, 0x10, R16 ;  /* 0x0000001076107825 */ /* 0x008fcc00078e0010 */
[----:B------:R-:W5:Y:S01]  /*3120*/  LDG.E.128 R16, desc[UR6][R16.64] ;  /* 0x0000000610107981 */ /* 0x000f62000c1e1d00 */
[----:B----4-:R-:W-:-:S05]  /*3130*/  @P0 IMAD.WIDE.U32 R114, R118, 0x10, R114 ;  /* 0x0000001076720825 */ /* 0x010fca00078e0072 */
[----:B------:R1:W5:Y:S01]  /*3140*/  @P0 LDG.E.128 R100, desc[UR6][R114.64] ;  /* 0x0000000672640981 */ /* 0x000362000c1e1d00 */
[----:B0-----:R-:W-:-:S05]  /*3150*/  @P1 IMAD.WIDE.U32 R112, R118, 0x10, R112 ;  /* 0x0000001076701825 */ /* 0x001fca00078e0070 */
[----:B------:R1:W5:Y:S01]  /*3160*/  @P1 LDG.E.128 R104, desc[UR6][R112.64] ;  /* 0x0000000670681981 */ /* 0x000362000c1e1d00 */
[----:B------:R-:W-:-:S04]  /*3170*/  UISETP.NE.U32.AND UP1, UPT, UR10, URZ, UPT ;  /* 0x000000ff0a00728c */ /* 0x000fc8000bf25070 */
[----:B------:R-:W-:-:S09]  /*3180*/  UISETP.NE.AND.EX UP1, UPT, UR11, URZ, UPT, UP1 ;  /* 0x000000ff0b00728c */ /* 0x000fd2000bf25310 */
[----:B-1----:R-:W-:Y:S05]  /*3190*/  BRA.U UP1, `(.L_x_2789) ;  /* 0x0000000101a47547 */ /* 0x002fea000b800000 */
[----:B------:R-:W-:-:S04]  /*31a0*/  UISETP.NE.U32.AND UP1, UPT, UR12, URZ, UPT ;  /* 0x000000ff0c00728c */ /* 0x000fc8000bf25070 */
[----:B------:R-:W-:-:S09]  /*31b0*/  UISETP.NE.AND.EX UP1, UPT, UR13, URZ, UPT, UP1 ;  /* 0x000000ff0d00728c */ /* 0x000fd2000bf25310 */
[----:B------:R-:W-:Y:S05]  /*31c0*/  BRA.U UP1, `(.L_x_2790) ;  /* 0x0000000101247547 */ /* 0x000fea000b800000 */
[--C-:B-----5:R-:W-:Y:S02]  /*31d0*/  HADD2.F32 R15, -RZ, R17.reuse.H0_H0 ;  /* 0x20000011ff0f7230 */ /* 0x120fe40000004100 */
[----:B------:R-:W-:Y:S02]  /*31e0*/  HADD2.F32 R128, -RZ, R17.H1_H1 ;  /* 0x30000011ff807230 */ /* 0x000fe40000004100 */
[----:B------:R-:W-:Y:S02]  /*31f0*/  HADD2.F32 R9, -RZ, R16.H0_H0 ;  /* 0x20000010ff097230 */ /* 0x000fe40000004100 */
[----:B------:R-:W-:Y:S02]  /*3200*/  HADD2.F32 R17, -RZ, R18.H0_H0 ;  /* 0x20000012ff117230 */ /* 0x000fe40000004100 */
[----:B------:R-:W-:Y:S02]  /*3210*/  HADD2.F32 R16, -RZ, R16.H1_H1 ;  /* 0x30000010ff107230 */ /* 0x000fe40000004100 */
[----:B------:R-:W-:-:S02]  /*3220*/  HADD2.F32 R18, -RZ, R18.H1_H1 ;  /* 0x30000012ff127230 */ /* 0x000fc40000004100 */
[--C-:B------:R-:W-:Y:S02]  /*3230*/  HADD2.F32 R137, -RZ, R19.reuse.H0_H0 ;  /* 0x20000013ff897230 */ /* 0x100fe40000004100 */
[----:B------:R-:W-:Y:S01]  /*3240*/  HADD2.F32 R142, -RZ, R19.H1_H1 ;  /* 0x30000013ff8e7230 */ /* 0x000fe20000004100 */
[----:B------:R-:W-:Y:S06]  /*3250*/  BRA `(.L_x_2791) ;  /* 0x0000000400a47947 */ /* 0x000fec0003800000 */
.L_x_2790:
[--C-:B-----5:R-:W-:Y:S02]  /*3260*/  HADD2.F32 R9, -RZ, R16.reuse.H0_H0 ;  /* 0x20000010ff097230 */ /* 0x120fe40000004100 */
[----:B------:R-:W-:Y:S02]  /*3270*/  HADD2.F32 R108, -RZ, R16.H1_H1 ;  /* 0x30000010ff6c7230 */ /* 0x000fe40000004100 */
[--C-:B------:R-:W-:Y:S02]  /*3280*/  HADD2.F32 R15, -RZ, R17.reuse.H0_H0 ;  /* 0x20000011ff0f7230 */ /* 0x100fe40000004100 */
[----:B------:R-:W-:Y:S02]  /*3290*/  HADD2.F32 R128, -RZ, R17.H1_H1 ;  /* 0x30000011ff807230 */ /* 0x000fe40000004100 */
[--C-:B------:R-:W-:Y:S02]  /*32a0*/  HADD2.F32 R17, -RZ, R18.reuse.H0_H0 ;  /* 0x20000012ff117230 */ /* 0x100fe40000004100 */
[----:B------:R-:W-:-:S02]  /*32b0*/  HADD2.F32 R111, -RZ, R18.H1_H1 ;  /* 0x30000012ff6f7230 */ /* 0x000fc40000004100 */
[----:B------:R-:W-:Y:S02]  /*32c0*/  HADD2.F32 R16, -RZ, R104.H0_H0 ;  /* 0x20000068ff107230 */ /* 0x000fe40000004100 */
[----:B------:R-:W-:Y:S02]  /*32d0*/  HADD2.F32 R18, -RZ, R105.H0_H0 ;  /* 0x20000069ff127230 */ /* 0x000fe40000004100 */
[--C-:B------:R-:W-:Y:S02]  /*32e0*/  HADD2.F32 R137, -RZ, R19.reuse.H0_H0 ;  /* 0x20000013ff897230 */ /* 0x100fe40000004100 */
[----:B------:R-:W-:Y:S01]  /*32f0*/  FADD.FTZ R9, R16, R9 ;  /* 0x0000000910097221 */ /* 0x000fe20000010000 */
[----:B------:R-:W-:Y:S02]  /*3300*/  HADD2.F32 R142, -RZ, R19.H1_H1 ;  /* 0x30000013ff8e7230 */ /* 0x000fe40000004100 */
[----:B------:R-:W-:Y:S01]  /*3310*/  FADD.FTZ R15, R18, R15 ;  /* 0x0000000f120f7221 */ /* 0x000fe20000010000 */
[----:B------:R-:W-:-:S02]  /*3320*/  HADD2.F32 R16, -RZ, R107.H0_H0 ;  /* 0x2000006bff107230 */ /* 0x000fc40000004100 */
[--C-:B------:R-:W-:Y:S02]  /*3330*/  HADD2.F32 R110, -RZ, R106.reuse.H0_H0 ;  /* 0x2000006aff6e7230 */ /* 0x100fe40000004100 */
        /* <DEDUP_REMOVED lines=15> */
.L_x_2789:
        /* <DEDUP_REMOVED lines=32> */
.L_x_2792:
[--C-:B-----5:R-:W-:Y:S02]  /*3630*/  HADD2.F32 R9, -RZ, R16.reuse.H0_H0 ;  /* 0x20000010ff097230 */ /* 0x120fe40000004100 */
[----:B------:R-:W-:Y:S02]  /*3640*/  HADD2.F32 R15, -RZ, R16.H1_H1 ;  /* 0x30000010ff0f7230 */ /* 0x000fe40000004100 */
[----:B------:R-:W-:Y:S02]  /*3650*/  HADD2.F32 R16, -RZ, R100.H0_H0 ;  /* 0x20000064ff107230 */ /* 0x000fe40000004100 */
[--C-:B------:R-:W-:Y:S02]  /*3660*/  HADD2.F32 R110, -RZ, R18.reuse.H0_H0 ;  /* 0x20000012ff6e7230 */ /* 0x100fe40000004100 */
[----:B------:R-:W-:Y:S02]  /*3670*/  HADD2.F32 R112, -RZ, R18.H1_H1 ;  /* 0x30000012ff707230 */ /* 0x000fe40000004100 */
[----:B------:R-:W-:Y:S01]  /*3680*/  FADD.FTZ R9, R16, R9 ;  /* 0x0000000910097221 */ /* 0x000fe20000010000 */
[----:B------:R-:W-:-:S02]  /*3690*/  HADD2.F32 R16, -RZ, R100.H1_H1 ;  /* 0x30000064ff107230 */ /* 0x000fc40000004100 */
[----:B------:R-:W-:Y:S02]  /*36a0*/  HADD2.F32 R109, -RZ, R17.H1_H1 ;  /* 0x30000011ff6d7230 */ /* 0x000fe40000004100 */
[----:B------:R-:W-:Y:S02]  /*36b0*/  HADD2.F32 R18, -RZ, R101.H1_H1 ;  /* 0x30000065ff127230 */ /* 0x000fe40000004100 */
[----:B------:R-:W-:Y:S02]  /*36c0*/  HADD2.F32 R108, -RZ, R17.H0_H0 ;  /* 0x20000011ff6c7230 */ /* 0x000fe40000004100 */
[----:B------:R-:W-:Y:S02]  /*36d0*/  HADD2.F32 R111, -RZ, R102.H0_H0 ;  /* 0x20000066ff6f7230 */ /* 0x000fe40000004100 */
[----:B------:R-:W-:Y:S01]  /*36e0*/  FADD.FTZ R109, R18, R109 ;  /* 0x0000006d126d7221 */ /* 0x000fe20000010000 */
[----:B------:R-:W-:Y:S02]  /*36f0*/  HADD2.F32 R17, -RZ, R101.H0_H0 ;  /* 0x20000065ff117230 */ /* 0x000fe40000004100 */
[----:B------:R-:W-:-:S02]  /*3700*/  HADD2.F32 R114, -RZ, R19.H0_H0 ;  /* 0x20000013ff727230 */ /* 0x000fc40000004100 */
[----:B------:R-:W-:Y:S01]  /*3710*/  FADD.FTZ R110, R111, R110 ;  /* 0x0000006e6f6e7221 */ /* 0x000fe20000010000 */
[----:B------:R-:W-:Y:S02]  /*3720*/  HADD2.F32 R115, -RZ, R19.H1_H1 ;  /* 0x30000013ff737230 */ /* 0x000fe40000004100 */
[----:B------:R-:W-:Y:S01]  /*3730*/  FADD.FTZ R19, R16, R15 ;  /* 0x0000000f10137221 */ /* 0x000fe20000010000 */
[----:B------:R-:W-:Y:S02]  /*3740*/  HADD2.F32 R15, -RZ, R103.H0_H0 ;  /* 0x20000067ff0f7230 */ /* 0x000fe40000004100 */
[----:B------:R-:W-:Y:S01]  /*3750*/  FADD.FTZ R17, R17, R108 ;  /* 0x0000006c11117221 */ /* 0x000fe20000010000 */
[----:B------:R-:W-:Y:S02]  /*3760*/  HADD2.F32 R18, -RZ, R105.H0_H0 ;  /* 0x20000069ff127230 */ /* 0x000fe40000004100 */
[----:B------:R-:W-:Y:S02]  /*3770*/  HADD2.F32 R113, -RZ, R102.H1_H1 ;  /* 0x30000066ff717230 */ /* 0x000fe40000004100 */
[----:B------:R-:W-:Y:S01]  /*3780*/  FADD.FTZ R114, R15, R114 ;  /* 0x000000720f727221 */ /* 0x000fe20000010000 */
[----:B------:R-:W-:-:S02]  /*3790*/  HADD2.F32 R16, -RZ, R104.H0_H0 ;  /* 0x20000068ff107230 */ /* 0x000fc40000004100 */
[----:B------:R-:W-:Y:S01]  /*37a0*/  FADD.FTZ R15, R18, R17 ;  /* 0x00000011120f7221 */ /* 0x000fe20000010000 */
[----:B------:R-:W-:Y:S02]  /*37b0*/  HADD2.F32 R111, -RZ, R106.H0_H0 ;  /* 0x2000006aff6f7230 */ /* 0x000fe40000004100 */
[----:B------:R-:W-:Y:S01]  /*37c0*/  FADD.FTZ R112, R113, R112 ;  /* 0x0000007071707221 */ /* 0x000fe20000010000 */
[----:B------:R-:W-:Y:S02]  /*37d0*/  HADD2.F32 R108, -RZ, R103.H1_H1 ;  /* 0x30000067ff6c7230 */ /* 0x000fe40000004100 */
[----:B------:R-:W-:Y:S01]  /*37e0*/  FADD.FTZ R9, R16, R9 ;  /* 0x0000000910097221 */ /* 0x000fe20000010000 */
[--C-:B------:R-:W-:Y:S02]  /*37f0*/  HADD2.F32 R137, -RZ, R107.reuse.H0_H0 ;  /* 0x2000006bff897230 */ /* 0x100fe40000004100 */
[----:B------:R-:W-:Y:S01]  /*3800*/  FADD.FTZ R17, R111, R110 ;  /* 0x0000006e6f117221 */ /* 0x000fe20000010000 */
[----:B------:R-:W-:-:S02]  /*3810*/  HADD2.F32 R113, -RZ, R107.H1_H1 ;  /* 0x3000006bff717230 */ /* 0x000fc40000004100 */
[----:B------:R-:W-:Y:S01]  /*3820*/  FADD.FTZ R108, R108, R115 ;  /* 0x000000736c6c7221 */ /* 0x000fe20000010000 */
        /* <DEDUP_REMOVED lines=11> */
[----:B------:R-:W-:-:S07]  /*38e0*/  F2FP.F16.F32.PACK_AB R108, R16, R9 ;  /* 0x00000009106c723e */ /* 0x000fce00000000ff */
.L_x_2791:
[----:B------:R-:W0:Y:S01]  /*38f0*/  @UP0 LDCU.64 UR4, c[0x0][0x3a8] ;  /* 0x00007500ff0407ac */ /* 0x000e220008000a00 */
[----:B------:R-:W-:Y:S02]  /*3900*/  PLOP3.LUT P0, PT, PT, PT, UP0, 0x80, 0x8 ;  /* 0x000000000008781c */ /* 0x000fe40003f0f008 */
[----:B------:R-:W-:Y:S02]  /*3910*/  PLOP3.LUT P1, PT, PT, PT, UP0, 0x80, 0x8 ;  /* 0x000000000008781c */ /* 0x000fe40003f2f008 */
[----:B------:R-:W-:-:S09]  /*3920*/  MOV R113, 0x10 ;  /* 0x0000001000717802 */ /* 0x000fd20000000f00 */
[C---:B0-----:R-:W-:Y:S01]  /*3930*/  @P0 IMAD.WIDE.U32 R112, R118.reuse, R113, UR4 ;  /* 0x0000000476700e25 */ /* 0x041fe2000f8e0071 */
[----:B------:R-:W-:-:S04]  /*3940*/  IADD3 R118, PT, PT, R118, 0x20, RZ ;  /* 0x0000002076767810 */ /* 0x000fc80007ffe0ff */
[----:B------:R3:W-:Y:S03]  /*3950*/  @P1 STG.E.128 desc[UR6][R112.64], R108 ;  /* 0x0000006c70001986 */ /* 0x0007e6000c101d06 */
.L_x_2788:
[----:B------:R-:W-:Y:S05]  /*3960*/  BSYNC.RECONVERGENT B0 ;  /* 0x0000000000007941 */ /* 0x000fea0003800200 */
.L_x_2787:
[----:B------:R-:W-:Y:S01]  /*3970*/  ISETP.GE.U32.AND P0, PT, R3, 0xa0, PT ;  /* 0x000000a00300780c */ /* 0x000fe20003f06070 */
[----:B------:R-:W-:Y:S03]  /*3980*/  BSSY.RECONVERGENT B0, `(.L_x_2793) ;  /* 0x000008e000007945 */ /* 0x000fe60003800200 */
[----:B------:R-:W-:-:S09]  /*3990*/  P2R R19, PR, RZ, 0x1 ;  /* 0x00000001ff137803 */ /* 0x000fd20000000000 */
[----:B------:R-:W-:Y:S05]  /*39a0*/  @!P0 BRA `(.L_x_2794) ;  /* 0x00000008002c8947 */ /* 0x000fea0003800000 */
[----:B------:R-:W-:Y:S01]  /*39b0*/  ISETP.NE.U32.AND P0, PT, RZ, UR10, PT ;  /* 0x0000000aff007c0c */ /* 0x000fe2000bf05070 */
[----:B0123--:R-:W0:Y:S01]  /*39c0*/  LDC.64 R112, c[0x0][0x390] ;  /* 0x0000e400ff707b82 */ /* 0x00fe220000000a00 */
        /* <DEDUP_REMOVED lines=26> */
.L_x_2796:
[----:B-----5:R-:W-:Y:S02]  /*3b70*/  HADD2.F32 R10, -RZ, R112.H0_H0 ;  /* 0x20000070ff0a7230 */ /* 0x020fe40000004100 */
[----:B------:R-:W-:Y:S02]  /*3b80*/  HADD2.F32 R19, -RZ, R104.H0_H0 ;  /* 0x20000068ff137230 */ /* 0x000fe40000004100 */
[----:B------:R-:W-:Y:S02]  /*3b90*/  HADD2.F32 R120, -RZ, R113.H0_H0 ;  /* 0x20000071ff787230 */ /* 0x000fe40000004100 */
[----:B------:R-:W-:Y:S02]  /*3ba0*/  HADD2.F32 R130, -RZ, R114.H0_H0 ;  /* 0x20000072ff827230 */ /* 0x000fe40000004100 */
[----:B------:R-:W-:Y:S01]  /*3bb0*/  FADD.FTZ R10, R19, R10 ;  /* 0x0000000a130a7221 */ /* 0x000fe20000010000 */
[----:B------:R-:W-:Y:S02]  /*3bc0*/  HADD2.F32 R138, -RZ, R115.H0_H0 ;  /* 0x20000073ff8a7230 */ /* 0x000fe40000004100 */
[----:B------:R-:W-:-:S02]  /*3bd0*/  HADD2.F32 R112, -RZ, R112.H1_H1 ;  /* 0x30000070ff707230 */ /* 0x000fc40000004100 */
[----:B------:R-:W-:Y:S02]  /*3be0*/  HADD2.F32 R113, -RZ, R113.H1_H1 ;  /* 0x30000071ff717230 */ /* 0x000fe40000004100 */
[----:B------:R-:W-:Y:S02]  /*3bf0*/  HADD2.F32 R114, -RZ, R114.H1_H1 ;  /* 0x30000072ff727230 */ /* 0x000fe40000004100 */
[----:B------:R-:W-:Y:S02]  /*3c00*/  HADD2.F32 R109, -RZ, R105.H0_H0 ;  /* 0x20000069ff6d7230 */ /* 0x000fe40000004100 */
[----:B------:R-:W-:Y:S02]  /*3c10*/  HADD2.F32 R111, -RZ, R106.H0_H0 ;  /* 0x2000006aff6f7230 */ /* 0x000fe40000004100 */
[----:B------:R-:W-:Y:S02]  /*3c20*/  HADD2.F32 R115, -RZ, R115.H1_H1 ;  /* 0x30000073ff737230 */ /* 0x000fe40000004100 */
[----:B------:R-:W-:Y:S01]  /*3c30*/  FADD.FTZ R120, R109, R120 ;  /* 0x000000786d787221 */ /* 0x000fe20000010000 */
        /* <DEDUP_REMOVED lines=16> */
.L_x_2795:
[----:B------:R-:W-:-:S04]  /*3d40*/  UISETP.NE.U32.AND UP1, UPT, UR12, URZ, UPT ;  /* 0x000000ff0c00728c */ /* 0x000fc8000bf25070 */
[----:B------:R-:W-:-:S09]  /*3d50*/  UISETP.NE.AND.EX UP1, UPT, UR13, URZ, UPT, UP1 ;  /* 0x000000ff0d00728c */ /* 0x000fd2000bf25310 */
[----:B------:R-:W-:Y:S05]  /*3d60*/  BRA.U UP1, `(.L_x_2798) ;  /* 0x0000000101747547 */ /* 0x000fea000b800000 */
        /* <DEDUP_REMOVED lines=29> */
.L_x_2798:
        /* <DEDUP_REMOVED lines=11> */
[--C-:B------:R-:W-:Y:S02]  /*3ff0*/  HADD2.F32 R117, -RZ, R115.reuse.H0_H0 ;  /* 0x20000073ff757230 */ /* 0x100fe40000004100 */
[----:B------:R-:W-:Y:S02]  /*4000*/  HADD2.F32 R119, -RZ, R115.H1_H1 ;  /* 0x30000073ff777230 */ /* 0x000fe40000004100 */
[----:B------:R-:W-:-:S02]  /*4010*/  HADD2.F32 R114, -RZ, R102.H0_H0 ;  /* 0x20000066ff727230 */ /* 0x000fc40000004100 */
[----:B------:R-:W-:Y:S02]  /*4020*/  HADD2.F32 R115, -RZ, R102.H1_H1 ;  /* 0x30000066ff737230 */ /* 0x000fe40000004100 */
[----:B------:R-:W-:Y:S02]  /*4030*/  HADD2.F32 R19, -RZ, R104.H0_H0 ;  /* 0x20000068ff137230 */ /* 0x000fe40000004100 */
[----:B------:R-:W-:Y:S01]  /*4040*/  FADD.FTZ R111, R114, R111 ;  /* 0x0000006f726f7221 */ /* 0x000fe20000010000 */
[----:B------:R-:W-:Y:S02]  /*4050*/  HADD2.F32 R109, -RZ, R105.H0_H0 ;  /* 0x20000069ff6d7230 */ /* 0x000fe40000004100 */
[----:B------:R-:W-:Y:S01]  /*4060*/  FADD.FTZ R115, R115, R116 ;  /* 0x0000007473737221 */ /* 0x000fe20000010000 */
[----:B------:R-:W-:Y:S02]  /*4070*/  HADD2.F32 R113, -RZ, R113.H1_H1 ;  /* 0x30000071ff717230 */ /* 0x000fe40000004100 */
[----:B------:R-:W-:Y:S01]  /*4080*/  FADD.FTZ R10, R19, R10 ;  /* 0x0000000a130a7221 */ /* 0x000fe20000010000 */
[----:B------:R-:W-:-:S02]  /*4090*/  HADD2.F32 R110, -RZ, R101.H1_H1 ;  /* 0x30000065ff6e7230 */ /* 0x000fc40000004100 */
[----:B------:R-:W-:Y:S01]  /*40a0*/  FADD.FTZ R120, R109, R108 ;  /* 0x0000006c6d787221 */ /* 0x000fe20000010000 */
[--C-:B------:R-:W-:Y:S02]  /*40b0*/  HADD2.F32 R114, -RZ, R103.reuse.H0_H0 ;  /* 0x20000067ff727230 */ /* 0x100fe40000004100 */
[----:B------:R-:W-:Y:S02]  /*40c0*/  HADD2.F32 R116, -RZ, R103.H1_H1 ;  /* 0x30000067ff747230 */ /* 0x000fe40000004100 */
[----:B------:R-:W-:Y:S01]  /*40d0*/  FADD.FTZ R110, R110, R113 ;  /* 0x000000716e6e7221 */ /* 0x000fe20000010000 */
[----:B------:R-:W-:Y:S02]  /*40e0*/  HADD2.F32 R130, -RZ, R106.H0_H0 ;  /* 0x2000006aff827230 */ /* 0x000fe40000004100 */
        /* <DEDUP_REMOVED lines=17> */
.L_x_2797:
[----:B------:R-:W0:Y:S01]  /*4200*/  @UP0 LDCU.64 UR4, c[0x0][0x3a8] ;  /* 0x00007500ff0407ac */ /* 0x000e220008000a00 */
[----:B------:R-:W-:Y:S01]  /*4210*/  PLOP3.LUT P0, PT, PT, PT, UP0, 0x80, 0x8 ;  /* 0x000000000008781c */ /* 0x000fe20003f0f008 */
[----:B------:R-:W-:Y:S01]  /*4220*/  HFMA2 R113, -RZ, RZ, 0, 9.5367431640625e-07 ;  /* 0x00000010ff717431 */ /* 0x000fe200000001ff */
[----:B------:R-:W-:-:S11]  /*4230*/  PLOP3.LUT P1, PT, PT, PT, UP0, 0x80, 0x8 ;  /* 0x000000000008781c */ /* 0x000fd60003f2f008 */
[----:B0-----:R-:W-:-:S05]  /*4240*/  @P0 IMAD.WIDE.U32 R112, R118, R113, UR4 ;  /* 0x0000000476700e25 */ /* 0x001fca000f8e0071 */
[----:B------:R4:W-:Y:S02]  /*4250*/  @P1 STG.E.128 desc[UR6][R112.64], R108 ;  /* 0x0000006c70001986 */ /* 0x0009e4000c101d06 */
.L_x_2794:
[----:B------:R-:W-:Y:S05]  /*4260*/  BSYNC.RECONVERGENT B0 ;  /* 0x0000000000007941 */ /* 0x000fea0003800200 */
.L_x_2793:
        /* <DEDUP_REMOVED lines=151> */
.L_x_2822:
        /* <DEDUP_REMOVED lines=18> */
[----:B-----5:R-:W-:Y:S02]  /*4d00*/  HADD2.F32 R156, -RZ, R23.H0_H0 ;  /* 0x20000017ff9c7230 */ /* 0x020fe40000004100 */
[----:B------:R-:W-:Y:S01]  /*4d10*/  FADD.FTZ R117, R140, -R19 ;  /* 0x800000138c757221 */ /* 0x000fe20000010000 */
[----:B------:R-:W-:Y:S02]  /*4d20*/  HADD2.F32 R112, -RZ, R67.H0_H0 ;  /* 0x20000043ff707230 */ /* 0x000fe40000004100 */
[C---:B------:R-:W-:Y:S01]  /*4d30*/  FMUL.FTZ R113, R146.reuse, R113 ;  /* 0x0000007192717220 */ /* 0x040fe20000410000 */
[----:B------:R-:W-:Y:S02]  /*4d40*/  HADD2.F32 R152, -RZ, R27.H0_H0 ;  /* 0x2000001bff987230 */ /* 0x000fe40000004100 */
[----:B------:R-:W-:Y:S01]  /*4d50*/  FMUL.FTZ R117, R146, R117 ;  /* 0x0000007592757220 */ /* 0x000fe20000410000 */
[----:B------:R-:W-:-:S02]  /*4d60*/  HADD2.F32 R115, -RZ, R83.H0_H0 ;  /* 0x20000053ff737230 */ /* 0x000fc40000004100 */
[C---:B------:R-:W-:Y:S01]  /*4d70*/  FFMA.FTZ R156, R113.reuse, R156, R112 ;  /* 0x0000009c719c7223 */ /* 0x040fe20000010070 */
[----:B------:R-:W-:Y:S02]  /*4d80*/  HADD2.F32 R114, -RZ, R23.H1_H1 ;  /* 0x30000017ff727230 */ /* 0x000fe40000004100 */
[----:B------:R-:W-:Y:S02]  /*4d90*/  HADD2.F32 R116, -RZ, R67.H1_H1 ;  /* 0x30000043ff747230 */ /* 0x000fe40000004100 */
[----:B------:R-:W-:Y:S01]  /*4da0*/  FFMA.FTZ R152, R113, R152, R115 ;  /* 0x0000009871987223 */ /* 0x000fe20000010073 */
[----:B0-----:R-:W-:Y:S02]  /*4db0*/  HADD2.F32 R118, -RZ, R27.H1_H1 ;  /* 0x3000001bff767230 */ /* 0x001fe40000004100 */
[----:B------:R-:W-:Y:S01]  /*4dc0*/  FADD.FTZ R113, R123, -R19 ;  /* 0x800000137b717221 */ /* 0x000fe20000010000 */
[----:B------:R-:W-:Y:S02]  /*4dd0*/  HADD2.F32 R119, -RZ, R83.H1_H1 ;  /* 0x30000053ff777230 */ /* 0x000fe40000004100 */
[----:B------:R-:W-:Y:S01]  /*4de0*/  FFMA.FTZ R115, R117, R114, R116 ;  /* 0x0000007275737223 */ /* 0x000fe20000010074 */
[----:B------:R-:W-:-:S02]  /*4df0*/  HADD2.F32 R112, -RZ, R22.H0_H0 ;  /* 0x20000016ff707230 */ /* 0x000fc40000004100 */
[----:B------:R-:W-:Y:S01]  /*4e00*/  FMUL.FTZ R113, R146, R113 ;  /* 0x0000007192717220 */ /* 0x000fe20000410000 */
[----:B------:R-:W-:Y:S02]  /*4e10*/  HADD2.F32 R114, -RZ, R66.H0_H0 ;  /* 0x20000042ff727230 */ /* 0x000fe40000004100 */
[----:B------:R-:W-:Y:S01]  /*4e20*/  FFMA.FTZ R119, R117, R118, R119 ;  /* 0x0000007675777223 */ /* 0x000fe20000010077 */
[----:B------:R-:W-:Y:S02]  /*4e30*/  HADD2.F32 R116, -RZ, R26.H0_H0 ;  /* 0x2000001aff747230 */ /* 0x000fe40000004100 */
[----:B------:R-:W-:Y:S01]  /*4e40*/  FADD.FTZ R117, R132, -R19 ;  /* 0x8000001384757221 */ /* 0x000fe20000010000 */
[----:B------:R-:W-:Y:S02]  /*4e50*/  HADD2.F32 R147, -RZ, R82.H0_H0 ;  /* 0x20000052ff937230 */ /* 0x000fe40000004100 */
[----:B------:R-:W-:Y:S01]  /*4e60*/  FFMA.FTZ R155, R113, R112, R114 ;  /* 0x00000070719b7223 */ /* 0x000fe20000010072 */
[----:B------:R-:W-:-:S02]  /*4e70*/  HADD2.F32 R118, -RZ, R22.H1_H1 ;  /* 0x30000016ff767230 */ /* 0x000fc40000004100 */
[C---:B------:R-:W-:Y:S01]  /*4e80*/  FMUL.FTZ R117, R146.reuse, R117 ;  /* 0x0000007592757220 */ /* 0x040fe20000410000 */
[----:B------:R-:W-:Y:S02]  /*4e90*/  HADD2.F32 R148, -RZ, R66.H1_H1 ;  /* 0x30000042ff947230 */ /* 0x000fe40000004100 */
[----:B------:R-:W-:Y:S01]  /*4ea0*/  FFMA.FTZ R147, R113, R116, R147 ;  /* 0x0000007471937223 */ /* 0x000fe20000010093 */
[----:B------:R-:W-:Y:S01]  /*4eb0*/  FADD.FTZ R113, R5, -R19 ;  /* 0x8000001305717221 */ /* 0x000fe20000010000 */
[----:B------:R-:W-:Y:S01]  /*4ec0*/  HADD2.F32 R112, -RZ, R21.H0_H0 ;  /* 0x20000015ff707230 */ /* 0x000fe20000004100 */
[----:B------:R-:W-:Y:S01]  /*4ed0*/  F2FP.F16.F32.PACK_AB R115, R115, R156 ;  /* 0x0000009c7373723e */ /* 0x000fe200000000ff */
[----:B------:R-:W-:Y:S01]  /*4ee0*/  FFMA.FTZ R114, R117, R118, R148 ;  /* 0x0000007675727223 */ /* 0x000fe20000010094 */
[----:B------:R-:W-:Y:S02]  /*4ef0*/  HADD2.F32 R118, -RZ, R26.H1_H1 ;  /* 0x3000001aff767230 */ /* 0x000fe40000004100 */
[----:B------:R-:W-:Y:S01]  /*4f00*/  FMUL.FTZ R113, R146, R113 ;  /* 0x0000007192717220 */ /* 0x000fe20000410000 */
[----:B------:R-:W-:Y:S01]  /*4f10*/  HADD2.F32 R148, -RZ, R82.H1_H1 ;  /* 0x30000052ff947230 */ /* 0x000fe20000004100 */
[----:B------:R-:W-:Y:S01]  /*4f20*/  F2FP.F16.F32.PACK_AB R119, R119, R152 ;  /* 0x000000987777723e */ /* 0x000fe200000000ff */
[--C-:B------:R-:W-:Y:S01]  /*4f30*/  HADD2.F32 R116, -RZ, R65.reuse.H0_H0 ;  /* 0x20000041ff747230 */ /* 0x100fe20000004100 */
[----:B------:R-:W-:Y:S01]  /*4f40*/  F2FP.F16.F32.PACK_AB R114, R114, R155 ;  /* 0x0000009b7272723e */ /* 0x000fe200000000ff */
[----:B------:R-:W-:-:S02]  /*4f50*/  HADD2.F32 R150, -RZ, R65.H1_H1 ;  /* 0x30000041ff967230 */ /* 0x000fc40000004100 */
[----:B------:R-:W-:Y:S01]  /*4f60*/  FFMA.FTZ R118, R117, R118, R148 ;  /* 0x0000007675767223 */ /* 0x000fe20000010094 */
[----:B------:R-:W-:Y:S02]  /*4f70*/  HADD2.F32 R148, -RZ, R81.H0_H0 ;  /* 0x20000051ff947230 */ /* 0x000fe40000004100 */
[C---:B------:R-:W-:Y:S01]  /*4f80*/  FFMA.FTZ R112, R113.reuse, R112, R116 ;  /* 0x0000007071707223 */ /* 0x040fe20000010074 */
[--C-:B------:R-:W-:Y:S02]  /*4f90*/  HADD2.F32 R116, -RZ, R25.reuse.H0_H0 ;  /* 0x20000019ff747230 */ /* 0x100fe40000004100 */
[----:B------:R-:W-:Y:S01]  /*4fa0*/  FADD.FTZ R117, R122, -R19 ;  /* 0x800000137a757221 */ /* 0x000fe20000010000 */
[----:B------:R-:W-:Y:S01]  /*4fb0*/  HADD2.F32 R154, -RZ, R25.H1_H1 ;  /* 0x30000019ff9a7230 */ /* 0x000fe20000004100 */
[----:B------:R-:W-:Y:S01]  /*4fc0*/  F2FP.F16.F32.PACK_AB R118, R118, R147 ;  /* 0x000000937676723e */ /* 0x000fe200000000ff */
[----:B------:R-:W-:Y:S02]  /*4fd0*/  HADD2.F32 R149, -RZ, R81.H1_H1 ;  /* 0x30000051ff957230 */ /* 0x000fe40000004100 */
[----:B------:R-:W-:Y:S01]  /*4fe0*/  FFMA.FTZ R116, R113, R116, R148 ;  /* 0x0000007471747223 */ /* 0x000fe20000010094 */
[----:B------:R-:W-:-:S02]  /*4ff0*/  HADD2.F32 R148, -RZ, R21.H1_H1 ;  /* 0x30000015ff947230 */ /* 0x000fc40000004100 */
[----:B------:R-:W-:Y:S01]  /*5000*/  FMUL.FTZ R117, R146, R117 ;  /* 0x0000007592757220 */ /* 0x000fe20000410000 */
[----:B------:R-:W-:Y:S02]  /*5010*/  HADD2.F32 R153, -RZ, R80.H0_H0 ;  /* 0x20000050ff997230 */ /* 0x000fe40000004100 */
[--C-:B------:R-:W-:Y:S02]  /*5020*/  HADD2.F32 R158, -RZ, R20.reuse.H1_H1 ;  /* 0x30000014ff9e7230 */ /* 0x100fe40000004100 */
[C---:B------:R-:W-:Y:S01]  /*5030*/  FFMA.FTZ R113, R117.reuse, R148, R150 ;  /* 0x0000009475717223 */ /* 0x040fe20000010096 */
[----:B------:R-:W-:Y:S01]  /*5040*/  FFMA.FTZ R117, R117, R154, R149 ;  /* 0x0000009a75757223 */ /* 0x000fe20000010095 */
[----:B------:R-:W-:Y:S01]  /*5050*/  FADD.FTZ R149, R4, -R19 ;  /* 0x8000001304957221 */ /* 0x000fe20000010000 */
[----:B------:R-:W-:Y:S02]  /*5060*/  HADD2.F32 R154, -RZ, R20.H0_H0 ;  /* 0x20000014ff9a7230 */ /* 0x000fe40000004100 */
[----:B------:R-:W-:-:S02]  /*5070*/  HADD2.F32 R148, -RZ, R64.H0_H0 ;  /* 0x20000040ff947230 */ /* 0x000fc40000004100 */
[----:B------:R-:W-:Y:S01]  /*5080*/  FMUL.FTZ R149, R146, R149 ;  /* 0x0000009592957220 */ /* 0x000fe20000410000 */
[----:B------:R-:W-:Y:S01]  /*5090*/  HADD2.F32 R150, -RZ, R24.H0_H0 ;  /* 0x20000018ff967230 */ /* 0x000fe20000004100 */
[----:B------:R-:W-:Y:S01]  /*50a0*/  F2FP.F16.F32.PACK_AB R113, R113, R112 ;  /* 0x000000707171723e */ /* 0x000fe200000000ff */
[----:B------:R-:W-:Y:S02]  /*50b0*/  HADD2.F32 R160, -RZ, R64.H1_H1 ;  /* 0x30000040ffa07230 */ /* 0x000fe40000004100 */
[C---:B------:R-:W-:Y:S01]  /*50c0*/  FFMA.FTZ R154, R149.reuse, R154, R148 ;  /* 0x0000009a959a7223 */ /* 0x040fe20000010094 */
[----:B------:R-:W-:Y:S02]  /*50d0*/  HADD2.F32 R161, -RZ, R80.H1_H1 ;  /* 0x30000050ffa17230 */ /* 0x000fe40000004100 */
[----:B------:R-:W-:Y:S01]  /*50e0*/  FFMA.FTZ R153, R149, R150, R153 ;  /* 0x0000009695997223 */ /* 0x000fe20000010099 */
[----:B------:R-:W-:Y:S01]  /*50f0*/  FADD.FTZ R149, R7, -R19 ;  /* 0x8000001307957221 */ /* 0x000fe20000010000 */
[----:B------:R-:W0:Y:S01]  /*5100*/  LDC.64 R150, c[0x0][0x428] ;  /* 0x00010a00ff967b82 */ /* 0x000e220000000a00 */
[----:B------:R-:W-:-:S02]  /*5110*/  F2FP.F16.F32.PACK_AB R117, R117, R116 ;  /* 0x000000747575723e */ /* 0x000fc400000000ff */
[----:B------:R-:W-:-:S04]  /*5120*/  FMUL.FTZ R157, R146, R149 ;  /* 0x00000095929d7220 */ /* 0x000fc80000410000 */
[----:B------:R-:W-:Y:S01]  /*5130*/  FFMA.FTZ R159, R157, R158, R160 ;  /* 0x0000009e9d9f7223 */ /* 0x000fe200000100a0 */
[----:B------:R-:W1:Y:S01]  /*5140*/  LDC.64 R148, c[0x0][0x430] ;  /* 0x00010c00ff947b82 */ /* 0x000e620000000a00 */
[----:B------:R-:W-:-:S03]  /*5150*/  HADD2.F32 R158, -RZ, R24.H1_H1 ;  /* 0x30000018ff9e7230 */ /* 0x000fc60000004100 */
[----:B------:R-:W-:Y:S02]  /*5160*/  F2FP.F16.F32.PACK_AB R112, R159, R154 ;  /* 0x0000009a9f70723e */ /* 0x000fe400000000ff */
[----:B------:R-:W-:-:S05]  /*5170*/  FFMA.FTZ R158, R157, R158, R161 ;  /* 0x0000009e9d9e7223 */ /* 0x000fca00000100a1 */
[----:B------:R-:W-:Y:S01]  /*5180*/  F2FP.F16.F32.PACK_AB R116, R158, R153 ;  /* 0x000000999e74723e */ /* 0x000fe200000000ff */
[----:B0-----:R-:W-:-:S05]  /*5190*/  IMAD.WIDE.U32 R150, R144, 0x10, R150 ;  /* 0x0000001090967825 */ /* 0x001fca00078e0096 */
[----:B------:R3:W-:Y:S01]  /*51a0*/  STG.E.128 desc[UR6][R150.64], R112 ;  /* 0x0000007096007986 */ /* 0x0007e2000c101d06 */
[C---:B-1----:R-:W-:Y:S01]  /*51b0*/  IMAD.WIDE.U32 R148, R144.reuse, 0x10, R148 ;  /* 0x0000001090947825 */ /* 0x042fe200078e0094 */
[----:B------:R-:W-:-:S04]  /*51c0*/  IADD3 R144, PT, PT, R144, 0x20, RZ ;  /* 0x0000002090907810 */ /* 0x000fc80007ffe0ff */
[----:B------:R3:W-:Y:S03]  /*51d0*/  STG.E.128 desc[UR6][R148.64], R116 ;  /* 0x0000007494007986 */ /* 0x0007e6000c101d06 */
.L_x_2801:
[----:B------:R-:W-:Y:S05]  /*51e0*/  BSYNC.RECONVERGENT B0 ;  /* 0x0000000000007941 */ /* 0x000fea0003800200 */
.L_x_2800:
[----:B------:R-:W-:Y:S01]  /*51f0*/  ISETP.GE.U32.AND P1, PT, R3, 0x40, PT ;  /* 0x000000400300780c */ /* 0x000fe20003f26070 */
[----:B------:R-:W-:-:S12]  /*5200*/  BSSY.RECONVERGENT B0, `(.L_x_2802) ;  /* 0x0000051000007945 */ /* 0x000fd80003800200 */
[----:B------:R-:W-:Y:S05]  /*5210*/  @!P1 BRA `(.L_x_2803) ;  /* 0x00000004003c9947 */ /* 0x000fea0003800000 */
[--C-:B--23--:R-:W-:Y:S01]  /*5220*/  FADD.FTZ R113, R134, -R19.reuse ;  /* 0x8000001386717221 */ /* 0x10cfe20000010000 */
        /* <DEDUP_REMOVED lines=24> */
[----:B------:R-:W-:Y:S01]  /*53b0*/  FMUL.FTZ R117, R146, R117 ;  /* 0x0000007592757220 */ /* 0x000fe20000410000 */
        /* <DEDUP_REMOVED lines=15> */
[----:B------:R-:W-:Y:S01]  /*54b0*/  FFMA.FTZ R112, R113, R112, R116 ;  /* 0x0000007071707223 */ /* 0x000fe20000010074 */
        /* <DEDUP_REMOVED lines=37> */
.L_x_2803:
[----:B------:R-:W-:Y:S05]  /*5710*/  BSYNC.RECONVERGENT B0 ;  /* 0x0000000000007941 */ /* 0x000fea0003800200 */
.L_x_2802:
[----:B------:R-:W-:Y:S01]  /*5720*/  ISETP.GE.U32.AND P1, PT, R3, 0x60, PT ;  /* 0x000000600300780c */ /* 0x000fe20003f26070 */
[----:B------:R-:W-:-:S12]  /*5730*/  BSSY.RECONVERGENT B0, `(.L_x_2804) ;  /* 0x0000051000007945 */ /* 0x000fd80003800200 */
[----:B------:R-:W-:Y:S05]  /*5740*/  @!P1 BRA `(.L_x_2805) ;  /* 0x00000004003c9947 */ /* 0x000fea0003800000 */
[--C-:B--234-:R-:W-:Y:S01]  /*5750*/  FADD.FTZ R113, R136, -R19.reuse ;  /* 0x8000001388717221 */ /* 0x11cfe20000010000 */
        /* <DEDUP_REMOVED lines=78> */
.L_x_2805:
[----:B------:R-:W-:Y:S05]  /*5c40*/  BSYNC.RECONVERGENT B0 ;  /* 0x0000000000007941 */ /* 0x000fea0003800200 */
.L_x_2804:
[----:B------:R-:W-:Y:S01]  /*5c50*/  ISETP.GE.U32.AND P1, PT, R3, 0x80, PT ;  /* 0x000000800300780c */ /* 0x000fe20003f26070 */
[----:B------:R-:W-:-:S12]  /*5c60*/  BSSY.RECONVERGENT B0, `(.L_x_2806) ;  /* 0x0000051000007945 */ /* 0x000fd80003800200 */
[----:B------:R-:W-:Y:S05]  /*5c70*/  @!P1 BRA `(.L_x_2807) ;  /* 0x00000004003c9947 */ /* 0x000fea0003800000 */
[--C-:B0-234-:R-:W-:Y:S01]  /*5c80*/  FADD.FTZ R113, R137, -R19.reuse ;  /* 0x8000001389717221 */ /* 0x11dfe20000010000 */
        /* <DEDUP_REMOVED lines=11> */
[----:B------:R-:W-:Y:S02]  /*5d40*/  HADD2.F32 R118, -RZ, R51.H1_H1 ;  /* 0x30000033ff767230 */ /* 0x000fe40000004100 */
        /* <DEDUP_REMOVED lines=66> */
.L_x_2807:
[----:B------:R-:W-:Y:S05]  /*6170*/  BSYNC.RECONVERGENT B0 ;  /* 0x0000000000007941 */ /* 0x000fea0003800200 */
.L_x_2806:
        /* <DEDUP_REMOVED lines=20> */
[----:B------:R-:W-:Y:S01]  /*62c0*/  FADD.FTZ R119, R129, -R19 ;  /* 0x8000001381777221 */ /* 0x000fe20000010000 */
[----:B------:R-:W-:Y:S02]  /*62d0*/  HADD2.F32 R116, -RZ, R93.H0_H0 ;  /* 0x2000005dff747230 */ /* 0x000fe40000004100 */
[----:B------:R-:W-:Y:S01]  /*62e0*/  FFMA.FTZ R150, R150, R147, R118 ;  /* 0x0000009396967223 */ /* 0x000fe20000010076 */
[----:B------:R-:W-:Y:S02]  /*62f0*/  HADD2.F32 R118, -RZ, R89.H0_H0 ;  /* 0x20000059ff767230 */ /* 0x000fe40000004100 */
[C---:B------:R-:W-:Y:S01]  /*6300*/  FMUL.FTZ R153, R146.reuse, R113 ;  /* 0x0000007192997220 */ /* 0x040fe20000410000 */
[----:B------:R-:W-:Y:S02]  /*6310*/  HADD2.F32 R117, -RZ, R97.H0_H0 ;  /* 0x20000061ff757230 */ /* 0x000fe40000004100 */
[----:B------:R-:W-:Y:S01]  /*6320*/  FMUL.FTZ R119, R146, R119 ;  /* 0x0000007792777220 */ /* 0x000fe20000410000 */
[----:B------:R-:W-:-:S02]  /*6330*/  HADD2.F32 R148, -RZ, R85.H1_H1 ;  /* 0x30000055ff947230 */ /* 0x000fc40000004100 */
[C---:B------:R-:W-:Y:S01]  /*6340*/  FFMA.FTZ R113, R153.reuse, R114, R116 ;  /* 0x0000007299717223 */ /* 0x040fe20000010074 */
[----:B------:R-:W-:Y:S02]  /*6350*/  HADD2.F32 R152, -RZ, R93.H1_H1 ;  /* 0x3000005dff987230 */ /* 0x000fe40000004100 */
[----:B------:R-:W-:Y:S01]  /*6360*/  FFMA.FTZ R153, R153, R118, R117 ;  /* 0x0000007699997223 */ /* 0x000fe20000010075 */
[----:B------:R-:W-:Y:S01]  /*6370*/  FADD.FTZ R117, R130, -R19 ;  /* 0x8000001382757221 */ /* 0x000fe20000010000 */
[----:B------:R-:W-:Y:S01]  /*6380*/  HADD2.F32 R114, -RZ, R97.H1_H1 ;  /* 0x30000061ff727230 */ /* 0x000fe20000004100 */
[----:B------:R-:W-:Y:S01]  /*6390*/  F2FP.F16.F32.PACK_AB R112, R115, R112 ;  /* 0x000000707370723e */ /* 0x000fe200000000ff */
[----:B------:R-:W-:Y:S01]  /*63a0*/  FFMA.FTZ R118, R119, R148, R152 ;  /* 0x0000009477767223 */ /* 0x000fe20000010098 */
[----:B------:R-:W-:Y:S02]  /*63b0*/  HADD2.F32 R152, -RZ, R89.H1_H1 ;  /* 0x30000059ff987230 */ /* 0x000fe40000004100 */
[----:B------:R-:W-:Y:S01]  /*63c0*/  FMUL.FTZ R117, R146, R117 ;  /* 0x0000007592757220 */ /* 0x000fe20000410000 */
[----:B------:R-:W-:-:S02]  /*63d0*/  HADD2.F32 R116, -RZ, R86.H0_H0 ;  /* 0x20000056ff747230 */ /* 0x000fc40000004100 */
[----:B------:R-:W-:Y:S02]  /*63e0*/  HADD2.F32 R148, -RZ, R94.H0_H0 ;  /* 0x2000005eff947230 */ /* 0x000fe40000004100 */
[----:B------:R-:W-:Y:S01]  /*63f0*/  FFMA.FTZ R152, R119, R152, R114 ;  /* 0x0000009877987223 */ /* 0x000fe20000010072 */
[----:B------:R-:W-:Y:S01]  /*6400*/  FADD.FTZ R119, R139, -R19 ;  /* 0x800000138b777221 */ /* 0x000fe20000010000 */
[--C-:B------:R-:W-:Y:S01]  /*6410*/  HADD2.F32 R149, -RZ, R90.reuse.H1_H1 ;  /* 0x3000005aff957230 */ /* 0x100fe20000004100 */
[----:B------:R-:W-:Y:S01]  /*6420*/  F2FP.F16.F32.PACK_AB R113, R118, R113 ;  /* 0x000000717671723e */ /* 0x000fe200000000ff */
[----:B------:R-:W-:Y:S01]  /*6430*/  FFMA.FTZ R114, R117, R116, R148 ;  /* 0x0000007475727223 */ /* 0x000fe20000010094 */
[----:B------:R-:W-:Y:S02]  /*6440*/  HADD2.F32 R116, -RZ, R90.H0_H0 ;  /* 0x2000005aff747230 */ /* 0x000fe40000004100 */
[----:B------:R-:W-:Y:S01]  /*6450*/  FMUL.FTZ R154, R146, R119 ;  /* 0x00000077929a7220 */ /* 0x000fe20000410000 */
[----:B------:R-:W-:-:S02]  /*6460*/  HADD2.F32 R148, -RZ, R98.H0_H0 ;  /* 0x20000062ff947230 */ /* 0x000fc40000004100 */
[----:B------:R-:W-:Y:S02]  /*6470*/  HADD2.F32 R119, -RZ, R86.H1_H1 ;  /* 0x30000056ff777230 */ /* 0x000fe40000004100 */
[----:B------:R-:W-:Y:S02]  /*6480*/  HADD2.F32 R156, -RZ, R91.H0_H0 ;  /* 0x2000005bff9c7230 */ /* 0x000fe40000004100 */
[----:B------:R-:W-:Y:S01]  /*6490*/  FFMA.FTZ R147, R117, R116, R148 ;  /* 0x0000007475937223 */ /* 0x000fe20000010094 */
[----:B------:R-:W-:Y:S02]  /*64a0*/  HADD2.F32 R117, -RZ, R94.H1_H1 ;  /* 0x3000005eff757230 */ /* 0x000fe40000004100 */
[----:B------:R-:W-:Y:S02]  /*64b0*/  HADD2.F32 R116, -RZ, R98.H1_H1 ;  /* 0x30000062ff747230 */ /* 0x000fe40000004100 */
[----:B------:R-:W-:Y:S02]  /*64c0*/  HADD2.F32 R148, -RZ, R95.H0_H0 ;  /* 0x2000005fff947230 */ /* 0x000fe40000004100 */
[----:B------:R-:W-:Y:S01]  /*64d0*/  FFMA.FTZ R119, R154, R119, R117 ;  /* 0x000000779a777223 */ /* 0x000fe20000010075 */
[----:B------:R-:W-:Y:S01]  /*64e0*/  FADD.FTZ R117, R138, -R19 ;  /* 0x800000138a757221 */ /* 0x000fe20000010000 */
[----:B------:R-:W-:Y:S01]  /*64f0*/  FFMA.FTZ R154, R154, R149, R116 ;  /* 0x000000959a9a7223 */ /* 0x000fe20000010074 */
[----:B------:R-:W-:-:S02]  /*6500*/  HADD2.F32 R116, -RZ, R87.H0_H0 ;  /* 0x20000057ff747230 */ /* 0x000fc40000004100 */
[----:B------:R-:W-:Y:S01]  /*6510*/  FADD.FTZ R19, R145, -R19 ;  /* 0x8000001391137221 */ /* 0x000fe20000010000 */
[----:B------:R-:W-:Y:S01]  /*6520*/  FMUL.FTZ R117, R146, R117 ;  /* 0x0000007592757220 */ /* 0x000fe20000410000 */
[----:B------:R-:W-:Y:S01]  /*6530*/  HADD2.F32 R149, -RZ, R99.H0_H0 ;  /* 0x20000063ff957230 */ /* 0x000fe20000004100 */
[----:B------:R-:W-:Y:S01]  /*6540*/  F2FP.F16.F32.PACK_AB R118, R154, R147 ;  /* 0x000000939a76723e */ /* 0x000fe200000000ff */
[----:B------:R-:W-:Y:S01]  /*6550*/  FMUL.FTZ R19, R146, R19 ;  /* 0x0000001392137220 */ /* 0x000fe20000410000 */
[C---:B------:R-:W-:Y:S01]  /*6560*/  FFMA.FTZ R155, R117.reuse, R116, R148 ;  /* 0x00000074759b7223 */ /* 0x040fe20000010094 */
[----:B------:R-:W-:Y:S02]  /*6570*/  HADD2.F32 R146, -RZ, R87.H1_H1 ;  /* 0x30000057ff927230 */ /* 0x000fe40000004100 */
[----:B------:R-:W-:Y:S01]  /*6580*/  FFMA.FTZ R156, R117, R156, R149 ;  /* 0x0000009c759c7223 */ /* 0x000fe20000010095 */
[----:B------:R-:W-:Y:S01]  /*6590*/  HADD2.F32 R158, -RZ, R95.H1_H1 ;  /* 0x3000005fff9e7230 */ /* 0x000fe20000004100 */
[----:B------:R-:W0:Y:S01]  /*65a0*/  LDC.64 R148, c[0x0][0x428] ;  /* 0x00010a00ff947b82 */ /* 0x000e220000000a00 */
[----:B------:R-:W-:Y:S01]  /*65b0*/  HADD2.F32 R160, -RZ, R91.H1_H1 ;  /* 0x3000005bffa07230 */ /* 0x000fe20000004100 */
[----:B------:R-:W-:Y:S01]  /*65c0*/  F2FP.F16.F32.PACK_AB R114, R119, R114 ;  /* 0x000000727772723e */ /* 0x000fe200000000ff */
[----:B------:R-:W-:-:S02]  /*65d0*/  HADD2.F32 R157, -RZ, R99.H1_H1 ;  /* 0x30000063ff9d7230 */ /* 0x000fc40000004100 */
[----:B------:R-:W-:-:S03]  /*65e0*/  FFMA.FTZ R146, R19, R146, R158 ;  /* 0x0000009213927223 */ /* 0x000fc6000001009e */
[----:B------:R-:W1:Y:S01]  /*65f0*/  LDC.64 R116, c[0x0][0x430] ;  /* 0x00010c00ff747b82 */ /* 0x000e620000000a00 */
[----:B------:R-:W-:Y:S01]  /*6600*/  FFMA.FTZ R157, R19, R160, R157 ;  /* 0x000000a0139d7223 */ /* 0x000fe2000001009d */
[----:B------:R-:W-:-:S04]  /*6610*/  F2FP.F16.F32.PACK_AB R115, R146, R155 ;  /* 0x0000009b9273723e */ /* 0x000fc800000000ff */
[----:B------:R-:W-:Y:S01]  /*6620*/  F2FP.F16.F32.PACK_AB R119, R157, R156 ;  /* 0x0000009c9d77723e */ /* 0x000fe200000000ff */
[----:B0-----:R-:W-:-:S05]  /*6630*/  IMAD.WIDE.U32 R148, R144, 0x10, R148 ;  /* 0x0000001090947825 */ /* 0x001fca00078e0094 */
[----:B------:R0:W-:Y:S01]  /*6640*/  STG.E.128 desc[UR6][R148.64], R112 ;  /* 0x0000007094007986 */ /* 0x0001e2000c101d06 */
[----:B-1----:R-:W-:Y:S01]  /*6650*/  IMAD.WIDE.U32 R146, R144, 0x10, R116 ;  /* 0x0000001090927825 */ /* 0x002fe200078e0074 */
[----:B------:R-:W-:Y:S02]  /*6660*/  F2FP.F16.F32.PACK_AB R117, R152, R153 ;  /* 0x000000999875723e */ /* 0x000fe400000000ff */
[----:B------:R-:W-:-:S05]  /*6670*/  F2FP.F16.F32.PACK_AB R116, R150, R151 ;  /* 0x000000979674723e */ /* 0x000fca00000000ff */
[----:B------:R0:W-:Y:S02]  /*6680*/  STG.E.128 desc[UR6][R146.64], R116 ;  /* 0x0000007492007986 */ /* 0x0001e4000c101d06 */
.L_x_2809:
[----:B------:R-:W-:Y:S05]  /*6690*/  BSYNC.RECONVERGENT B0 ;  /* 0x0000000000007941 */ /* 0x000fea0003800200 */
.L_x_2808:
[----:B0-234-:R-:W0:Y:S02]  /*66a0*/  LDC.64 R112, c[0x0][0x380] ;  /* 0x0000e000ff707b82 */ /* 0x01de240000000a00 */
[----:B0-----:R-:W-:-:S04]  /*66b0*/  LEA R0, R112, R0, 0x2 ;  /* 0x0000000070007211 */ /* 0x001fc800078e10ff */
[----:B------:R-:W-:-:S13]  /*66c0*/  ISETP.GE.AND P1, PT, R0, R113, PT ;  /* 0x000000710000720c */ /* 0x000fda0003f26270 */
[----:B------:R-:W-:Y:S05]  /*66d0*/  @!P1 BRA `(.L_x_2810) ;  /* 0xffffffac00a09947 */ /* 0x000fea000383ffff */
[----:B------:R-:W-:Y:S05]  /*66e0*/  EXIT ;  /* 0x000000000000794d */ /* 0x000fea0003800000 */
.L_x_2799:
[----:B------:R-:W-:Y:S01]  /*66f0*/  HFMA2 R148, -RZ, RZ, 0, 5.9604644775390625e-08 ;  /* 0x00000001ff947431 */ /* 0x000fe200000001ff */
[----:B------:R-:W-:Y:S01]  /*6700*/  BSSY B0, `(.L_x_2811) ;  /* 0x0000007000007945 */ /* 0x000fe20003800000 */
[----:B------:R-:W-:Y:S02]  /*6710*/  MOV R147, R19 ;  /* 0x0000001300937202 */ /* 0x000fe40000000f00 */
[----:B------:R-:W-:Y:S02]  /*6720*/  MOV R149, 0x1f ;  /* 0x0000001f00957802 */ /* 0x000fe40000000f00 */
[----:B------:R-:W-:-:S07]  /*6730*/  MOV R146, 0xffffffff ;  /* 0xffffffff00927802 */ /* 0x000fce0000000f00 */
[----:B-----5:R-:W-:Y:S05]  /*6740*/  WARPSYNC.COLLECTIVE R146, `(.L_x_2812) ;  /* 0x0000000092087348 */ /* 0x020fea0003c00000 */
[----:B------:R0:W1:Y:S02]  /*6750*/  SHFL.BFLY P6, R119, R147, R148, R149 ;  /* 0x0c00009493777389 */ /* 0x00006400000c0095 */
[----:B01---5:R-:W-:Y:S05]  /*6760*/  ENDCOLLECTIVE ;  /* 0x000000000000791b */ /* 0x023fea0003800000 */
.L_x_2812:
[----:B------:R-:W-:Y:S05]  /*6770*/  BSYNC B0 ;  /* 0x0000000000007941 */ /* 0x000fea0003800000 */
.L_x_2811:
[----:B------:R-:W-:Y:S01]  /*6780*/  MOV R112, R119 ;  /* 0x0000007700707202 */ /* 0x000fe20000000f00 */
[----:B------:R-:W-:Y:S01]  /*6790*/  HFMA2 R148, -RZ, RZ, 0, 1.1920928955078125e-07 ;  /* 0x00000002ff947431 */ /* 0x000fe200000001ff */
[----:B------:R-:W-:Y:S01]  /*67a0*/  MOV R149, 0x1f ;  /* 0x0000001f00957802 */ /* 0x000fe20000000f00 */
[----:B------:R-:W0:Y:S01]  /*67b0*/  LDC R116, c[0x0][0x400] ;  /* 0x00010000ff747b82 */ /* 0x000e220000000800 */
[----:B------:R-:W-:Y:S01]  /*67c0*/  MOV R146, 0xffffffff ;  /* 0xffffffff00927802 */ /* 0x000fe20000000f00 */
[----:B------:R-:W-:-:S05]  /*67d0*/  FADD.FTZ R112, R19, R112 ;  /* 0x0000007013707221 */ /* 0x000fca0000010000 */
[----:B------:R-:W-:-:S07]  /*67e0*/  MOV R147, R112 ;  /* 0x0000007000937202 */ /* 0x000fce0000000f00 */
[----:B0-----:R-:W-:Y:S05]  /*67f0*/  WARPSYNC.COLLECTIVE R146, `(.L_x_2813) ;  /* 0x0000000092087348 */ /* 0x001fea0003c00000 */
[----:B------:R1:W2:Y:S02]  /*6800*/  SHFL.BFLY P6, R119, R147, R148, R149 ;  /* 0x0c00009493777389 */ /* 0x0002a400000c0095 */
[----:B012---:R-:W-:Y:S05]  /*6810*/  ENDCOLLECTIVE ;  /* 0x000000000000791b */ /* 0x007fea0003800000 */
.L_x_2813:
[----:B------:R-:W-:Y:S01]  /*6820*/  HFMA2 R148, -RZ, RZ, 0, 2.384185791015625e-07 ;  /* 0x00000004ff947431 */ /* 0x000fe200000001ff */
[----:B------:R-:W-:-:S05]  /*6830*/  MOV R113, R119 ;  /* 0x0000007700717202 */ /* 0x000fca0000000f00 */
[----:B------:R-:W-:-:S05]  /*6840*/  FADD.FTZ R113, R112, R113 ;  /* 0x0000007170717221 */ /* 0x000fca0000010000 */
[----:B------:R-:W-:-:S07]  /*6850*/  MOV R147, R113 ;  /* 0x0000007100937202 */ /* 0x000fce0000000f00 */
[----:B------:R-:W-:Y:S05]  /*6860*/  WARPSYNC.COLLECTIVE R146, `(.L_x_2814) ;  /* 0x0000000092087348 */ /* 0x000fea0003c00000 */
[----:B------:R0:W1:Y:S02]  /*6870*/  SHFL.BFLY P6, R119, R147, R148, R149 ;  /* 0x0c00009493777389 */ /* 0x00006400000c0095 */
[----:B01----:R-:W-:Y:S05]  /*6880*/  ENDCOLLECTIVE ;  /* 0x000000000000791b */ /* 0x003fea0003800000 */
.L_x_2814:
[----:B------:R-:W-:Y:S01]  /*6890*/  HFMA2 R148, -RZ, RZ, 0, 4.76837158203125e-07 ;  /* 0x00000008ff947431 */ /* 0x000fe200000001ff */
[----:B------:R-:W-:-:S05]  /*68a0*/  MOV R114, R119 ;  /* 0x0000007700727202 */ /* 0x000fca0000000f00 */
[----:B------:R-:W-:-:S05]  /*68b0*/  FADD.FTZ R114, R113, R114 ;  /* 0x0000007271727221 */ /* 0x000fca0000010000 */
[----:B------:R-:W-:-:S07]  /*68c0*/  MOV R147, R114 ;  /* 0x0000007200937202 */ /* 0x000fce0000000f00 */
[----:B------:R-:W-:Y:S05]  /*68d0*/  WARPSYNC.COLLECTIVE R146, `(.L_x_2815) ;  /* 0x0000000092087348 */ /* 0x000fea0003c00000 */
[----:B------:R0:W1:Y:S02]  /*68e0*/  SHFL.BFLY P6, R119, R147, R148, R149 ;  /* 0x0c00009493777389 */ /* 0x00006400000c0095 */
[----:B01----:R-:W-:Y:S05]  /*68f0*/  ENDCOLLECTIVE ;  /* 0x000000000000791b */ /* 0x003fea0003800000 */
.L_x_2815:
[----:B------:R-:W-:Y:S01]  /*6900*/  HFMA2 R148, -RZ, RZ, 0, 9.5367431640625e-07 ;  /* 0x00000010ff947431 */ /* 0x000fe200000001ff */
[----:B------:R-:W-:-:S05]  /*6910*/  MOV R115, R119 ;  /* 0x0000007700737202 */ /* 0x000fca0000000f00 */
[----:B------:R-:W-:-:S05]  /*6920*/  FADD.FTZ R115, R114, R115 ;  /* 0x0000007372737221 */ /* 0x000fca0000010000 */
[----:B------:R-:W-:-:S07]  /*6930*/  MOV R147, R115 ;  /* 0x0000007300937202 */ /* 0x000fce0000000f00 */
[----:B------:R-:W-:Y:S05]  /*6940*/  WARPSYNC.COLLECTIVE R146, `(.L_x_2816) ;  /* 0x0000000092087348 */ /* 0x000fea0003c00000 */
[----:B------:R0:W1:Y:S02]  /*6950*/  SHFL.BFLY P6, R119, R147, R148, R149 ;  /* 0x0c00009493777389 */ /* 0x00006400000c0095 */
[----:B01----:R-:W-:Y:S05]  /*6960*/  ENDCOLLECTIVE ;  /* 0x000000000000791b */ /* 0x003fea0003800000 */
.L_x_2816:
        /* <DEDUP_REMOVED lines=89> */
.L_x_2817:
[----:B------:R-:W-:Y:S01]  /*6f00*/  HFMA2 R148, -RZ, RZ, 0, 1.1920928955078125e-07 ;  /* 0x00000002ff947431 */ /* 0x000fe200000001ff */
[----:B------:R-:W-:-:S05]  /*6f10*/  MOV R112, R119 ;  /* 0x0000007700707202 */ /* 0x000fca0000000f00 */
[----:B------:R-:W-:-:S05]  /*6f20*/  FADD.FTZ R112, R19, R112 ;  /* 0x0000007013707221 */ /* 0x000fca0000010000 */
[----:B------:R-:W-:-:S07]  /*6f30*/  MOV R147, R112 ;  /* 0x0000007000937202 */ /* 0x000fce0000000f00 */
[----:B------:R-:W-:Y:S05]  /*6f40*/  WARPSYNC.COLLECTIVE R146, `(.L_x_2818) ;  /* 0x0000000092087348 */ /* 0x000fea0003c00000 */
[----:B------:R0:W1:Y:S02]  /*6f50*/  SHFL.BFLY P6, R119, R147, R148, R149 ;  /* 0x0c00009493777389 */ /* 0x00006400000c0095 */
[----:B01----:R-:W-:Y:S05]  /*6f60*/  ENDCOLLECTIVE ;  /* 0x000000000000791b */ /* 0x003fea0003800000 */
.L_x_2818:
[----:B------:R-:W-:Y:S01]  /*6f70*/  HFMA2 R148, -RZ, RZ, 0, 2.384185791015625e-07 ;  /* 0x00000004ff947431 */ /* 0x000fe200000001ff */
[----:B------:R-:W-:-:S05]  /*6f80*/  MOV R113, R119 ;  /* 0x0000007700717202 */ /* 0x000fca0000000f00 */
[----:B------:R-:W-:-:S05]  /*6f90*/  FADD.FTZ R113, R112, R113 ;  /* 0x0000007170717221 */ /* 0x000fca0000010000 */
[----:B------:R-:W-:-:S07]  /*6fa0*/  MOV R147, R113 ;  /* 0x0000007100937202 */ /* 0x000fce0000000f00 */
[----:B------:R-:W-:Y:S05]  /*6fb0*/  WARPSYNC.COLLECTIVE R146, `(.L_x_2819) ;  /* 0x0000000092087348 */ /* 0x000fea0003c00000 */
[----:B------:R0:W1:Y:S02]  /*6fc0*/  SHFL.BFLY P6, R119, R147, R148, R149 ;  /* 0x0c00009493777389 */ /* 0x00006400000c0095 */
[----:B01----:R-:W-:Y:S05]  /*6fd0*/  ENDCOLLECTIVE ;  /* 0x000000000000791b */ /* 0x003fea0003800000 */
.L_x_2819:
[----:B------:R-:W-:Y:S01]  /*6fe0*/  HFMA2 R148, -RZ, RZ, 0, 4.76837158203125e-07 ;  /* 0x00000008ff947431 */ /* 0x000fe200000001ff */
[----:B------:R-:W-:-:S05]  /*6ff0*/  MOV R114, R119 ;  /* 0x0000007700727202 */ /* 0x000fca0000000f00 */
[----:B------:R-:W-:-:S05]  /*7000*/  FADD.FTZ R114, R113, R114 ;  /* 0x0000007271727221 */ /* 0x000fca0000010000 */
[----:B------:R-:W-:-:S07]  /*7010*/  MOV R147, R114 ;  /* 0x0000007200937202 */ /* 0x000fce0000000f00 */
[----:B------:R-:W-:Y:S05]  /*7020*/  WARPSYNC.COLLECTIVE R146, `(.L_x_2820) ;  /* 0x0000000092087348 */ /* 0x000fea0003c00000 */
[----:B------:R0:W1:Y:S02]  /*7030*/  SHFL.BFLY P6, R119, R147, R148, R149 ;  /* 0x0c00009493777389 */ /* 0x00006400000c0095 */
[----:B01----:R-:W-:Y:S05]  /*7040*/  ENDCOLLECTIVE ;  /* 0x000000000000791b */ /* 0x003fea0003800000 */
.L_x_2820:
[----:B------:R-:W-:Y:S01]  /*7050*/  HFMA2 R148, -RZ, RZ, 0, 9.5367431640625e-07 ;  /* 0x00000010ff947431 */ /* 0x000fe200000001ff */
[----:B------:R-:W-:-:S05]  /*7060*/  MOV R115, R119 ;  /* 0x0000007700737202 */ /* 0x000fca0000000f00 */
[----:B------:R-:W-:-:S05]  /*7070*/  FADD.FTZ R118, R114, R115 ;  /* 0x0000007372767221 */ /* 0x000fca0000010000 */
[----:B------:R-:W-:-:S07]  /*7080*/  MOV R147, R118 ;  /* 0x0000007600937202 */ /* 0x000fce0000000f00 */
[----:B------:R-:W-:Y:S05]  /*7090*/  WARPSYNC.COLLECTIVE R146, `(.L_x_2821) ;  /* 0x0000000092087348 */ /* 0x000fea0003c00000 */
[----:B------:R0:W1:Y:S02]  /*70a0*/  SHFL.BFLY P6, R119, R147, R148, R149 ;  /* 0x0c00009493777389 */ /* 0x00006400000c0095 */
[----:B01----:R-:W-:Y:S05]  /*70b0*/  ENDCOLLECTIVE ;  /* 0x000000000000791b */ /* 0x003fea0003800000 */
.L_x_2821:
[----:B------:R-:W-:Y:S05]  /*70c0*/  BRA `(.L_x_2822) ;  /* 0xffffffd800c47947 */ /* 0x000fea000383ffff */
.L_x_2823:
        /* <DEDUP_REMOVED lines=11> */
.L_x_27960:


//--------------------- .text._ZN10layer_norm31ln_parallel_residual_fwd_kernelINS_13Kernel_traitsI6__halfS2_S2_S2_fjLj1280ELj1ELj4ELj1ELj16ENS_18Kernel_traits_baseILj1280ES2_S2_S2_S2_fjLj128EEEEELb0ELb0ELb1EEEvNS_9FwdParamsE --------------------------
	.section	.text._ZN10layer_norm31ln_parallel_residual_fwd_kernelINS_13Kernel_traitsI6__halfS2_S2_S2_fjLj1280ELj1ELj4ELj1ELj16ENS_18Kernel_traits_baseILj1280ES2_S2_S2_S2_fjLj128EEEEELb0ELb0ELb1EEEvNS_9FwdParamsE,"ax",@progbits
	.align	128
        .global         _ZN10layer_norm31ln_parallel_residual_fwd_kernelINS_13Kernel_traitsI6__halfS2_S2_S2_fjLj1280ELj1ELj4ELj1ELj16ENS_18Kernel_traits_baseILj1280ES2_S2_S2_S2_fjLj128EEEEELb0ELb0ELb1EEEvNS_9FwdParamsE
        .type           _ZN10layer_norm31ln_parallel_residual_fwd_kernelINS_13Kernel_traitsI6__halfS2_S2_S2_fjLj1280ELj1ELj4ELj1ELj16ENS_18Kernel_traits_baseILj1280ES2_S2_S2_S2_fjLj128EEEEELb0ELb0ELb1EEEvNS_9FwdParamsE,@function
        .size           _ZN10layer_norm31ln_parallel_residual_fwd_kernelINS_13Kernel_traitsI6__halfS2_S2_S2_fjLj1280ELj1ELj4ELj1ELj16ENS_18Kernel_traits_baseILj1280ES2_S2_S2_S2_fjLj128EEEEELb0ELb0ELb1EEEvNS_9FwdParamsE,(.L_x_27961 - _ZN10layer_norm31ln_parallel_residual_fwd_kernelINS_13Kernel_traitsI6__halfS2_S2_S2_fjLj1280ELj1ELj4ELj1ELj16ENS_18Kernel_traits_baseILj1280ES2_S2_S2_S2_fjLj128EEEEELb0ELb0ELb1EEEvNS_9FwdParamsE)
        .other          _ZN10layer_norm31ln_parallel_residual_fwd_kernelINS_13Kernel_traitsI6__halfS2_S2_S2_fjLj1280ELj1ELj4ELj1ELj16ENS_18Kernel_traits_baseILj1280ES2_S2_S2_S2_fjLj128EEEEELb0ELb0ELb1EEEvNS_9FwdParamsE,@"STO_CUDA_ENTRY STV_DEFAULT"
_ZN10layer_norm31ln_parallel_residual_fwd_kernelINS_13Kernel_traitsI6__halfS2_S2_S2_fjLj1280ELj1ELj4ELj1ELj16ENS_18Kernel_traits_baseILj1280ES2_S2_S2_S2_fjLj128EEEEELb0ELb0ELb1EEEvNS_9FwdParamsE:
.text._ZN10layer_norm31ln_parallel_residual_fwd_kernelINS_13Kernel_traitsI6__halfS2_S2_S2_fjLj1280ELj1ELj4ELj1ELj16ENS_18Kernel_traits_baseILj1280ES2_S2_S2_S2_fjLj128EEEEELb0ELb0ELb1EEEvNS_9FwdParamsE:
        /* <DEDUP_REMOVED lines=55> */
.L_x_2825:
        /* <DEDUP_REMOVED lines=32> */
.L_x_2824:
        /* <DEDUP_REMOVED lines=33> */
.L_x_2827:
        /* <DEDUP_REMOVED lines=31> */
.L_x_2826:
[----:B------:R-:W1:Y:S02]  /*0970*/  LDCU UR4, c[0x0][0x384] ;  /* 0x00007080ff0477ac */ /* 0x000e640008000800 */
[----:B-1----:R-:W-:-:S13]  /*0980*/  ISETP.GE.AND P1, PT, R2, UR4, PT ;  /* 0x0000000402007c0c */ /* 0x002fda000bf26270 */
[----:B------:R-:W-:Y:S05]  /*0990*/  @P1 EXIT ;  /* 0x000000000000194d */ /* 0x000fea0003800000 */
[----:B------:R-:W1:Y:S01]  /*09a0*/  LDCU.U8 UR4, c[0x0][0x410] ;  /* 0x00008200ff0477ac */ /* 0x000e620008000000 */
[----:B------:R-:W-:Y:S01]  /*09b0*/  ISETP.NE.U32.AND P1, PT, R12, RZ, PT ;  /* 0x000000ff0c00720c */ /* 0x000fe20003f25070 */
[----:B------:R-:W2:Y:S03]  /*09c0*/  LDCU UR5, c[0x0][0x388] ;  /* 0x00007100ff0577ac */ /* 0x000ea60008000800 */
[----:B------:R-:W-:Y:S01]  /*09d0*/  ISETP.NE.AND.EX P1, PT, R13, RZ, PT, P1 ;  /* 0x000000ff0d00720c */ /* 0x000fe20003f25310 */
[----:B------:R-:W3:Y:S01]  /*09e0*/  LDCU UR8, c[0x0][0x448] ;  /* 0x00008900ff0877ac */ /* 0x000ee20008000800 */
[----:B------:R-:W4:Y:S01]  /*09f0*/  LDCU.64 UR10, c[0x0][0x3a0] ;  /* 0x00007400ff0a77ac */ /* 0x000f220008000a00 */
[----:B------:R-:W0:Y:S01]  /*0a00*/  LDCU.64 UR12, c[0x0][0x398] ;  /* 0x00007300ff0c77ac */ /* 0x000e220008000a00 */
[----:B-1----:R-:W-:-:S13]  /*0a10*/  ISETP.NE.AND P3, PT, RZ, UR4, PT ;  /* 0x00000004ff007c0c */ /* 0x002fda000bf65270 */
.L_x_2849:
[----:B----4-:R-:W-:Y:S01]  /*0a20*/  ISETP.NE.U32.AND P2, PT, RZ, UR10, PT ;  /* 0x0000000aff007c0c */ /* 0x010fe2000bf45070 */
[----:B-1----:R-:W1:Y:S01]  /*0a30*/  LDC.64 R12, c[0x0][0x390] ;  /* 0x0000e400ff0c7b82 */ /* 0x002e620000000a00 */
[----:B--2---:R-:W-:Y:S02]  /*0a40*/  IMAD R3, R2, UR5, RZ ;  /* 0x0000000502037c24 */ /* 0x004fe4000f8e02ff */
[----:B------:R-:W-:-:S03]  /*0a50*/  ISETP.NE.AND.EX P2, PT, RZ, UR11, PT, P2 ;  /* 0x0000000bff007c0c */ /* 0x000fc6000bf45320 */
[----:B0-----:R-:W-:Y:S02]  /*0a60*/  SHF.R.S32.HI R4, RZ, 0x1f, R3 ;  /* 0x0000001fff047819 */ /* 0x001fe40000011403 */
[----:B------:R-:W0:Y:S02]  /*0a70*/  @P1 LDC.64 R8, c[0x0][0x398] ;  /* 0x0000e600ff081b82 */ /* 0x000e240000000a00 */
[----:B------:R-:W-:-:S04]  /*0a80*/  LEA.HI R143, R4, R3, RZ, 0x3 ;  /* 0x00000003048f7211 */ /* 0x000fc800078f18ff */
[----:B------:R-:W-:Y:S02]  /*0a90*/  LEA.HI.SX32 R143, R143, R0, 0x1d ;  /* 0x000000008f8f7211 */ /* 0x000fe400078feaff */
[----:B------:R-:W2:Y:S03]  /*0aa0*/  @P2 LDC.64 R10, c[0x0][0x3a0] ;  /* 0x0000e800ff0a2b82 */ /* 0x000ea60000000a00 */
[----:B-1----:R-:W-:-:S06]  /*0ab0*/  IMAD.WIDE.U32 R4, R143, 0x10, R12 ;  /* 0x000000108f047825 */ /* 0x002fcc00078e000c */
[----:B-----5:R-:W5:Y:S01]  /*0ac0*/  LDG.E.128 R4, desc[UR6][R4.64] ;  /* 0x0000000604047981 */ /* 0x020f62000c1e1d00 */
[----:B0-----:R-:W-:-:S05]  /*0ad0*/  @P1 IMAD.WIDE.U32 R8, R143, 0x10, R8 ;  /* 0x000000108f081825 */ /* 0x001fca00078e0008 */
[----:B------:R0:W5:Y:S01]  /*0ae0*/  @P1 LDG.E.128 R96, desc[UR6][R8.64] ;  /* 0x0000000608601981 */ /* 0x000162000c1e1d00 */
[----:B--2---:R-:W-:-:S05]  /*0af0*/  @P2 IMAD.WIDE.U32 R10, R143, 0x10, R10 ;  /* 0x000000108f0a2825 */ /* 0x004fca00078e000a */
[----:B------:R0:W5:Y:S01]  /*0b00*/  @P2 LDG.E.128 R100, desc[UR6][R10.64] ;  /* 0x000000060a642981 */ /* 0x000162000c1e1d00 */
[----:B------:R-:W-:Y:S05]  /*0b10*/  @!P1 BRA `(.L_x_2828) ;  /* 0x00000004002c9947 */ /* 0x000fea0003800000 */
[----:B------:R-:W-:Y:S05]  /*0b20*/  @!P2 BRA `(.L_x_2829) ;  /* 0x0000000000b4a947 */ /* 0x000fea0003800000 */
[--C-:B-----5:R-:W-:Y:S02]  /*0b30*/  HADD2.F32 R3, -RZ, R4.reuse.H0_H0 ;  /* 0x20000004ff037230 */ /* 0x120fe40000004100 */
[----:B0-----:R-:W-:Y:S02]  /*0b40*/  HADD2.F32 R8, -RZ, R4.H1_H1 ;  /* 0x30000004ff087230 */ /* 0x001fe40000004100 */
[----:B------:R-:W-:Y:S02]  /*0b50*/  HADD2.F32 R4, -RZ, R96.H0_H0 ;  /* 0x20000060ff047230 */ /* 0x000fe40000004100 */
[--C-:B------:R-:W-:Y:S02]  /*0b60*/  HADD2.F32 R104, -RZ, R7.reuse.H0_H0 ;  /* 0x20000007ff687230 */ /* 0x100fe40000004100 */
[----:B------:R-:W-:Y:S02]  /*0b70*/  HADD2.F32 R105, -RZ, R7.H1_H1 ;  /* 0x30000007ff697230 */ /* 0x000fe40000004100 */
[----:B------:R-:W-:Y:S01]  /*0b80*/  FADD.FTZ R3, R3, R4 ;  /* 0x0000000403037221 */ /* 0x000fe20000010000 */
[----:B------:R-:W-:-:S02]  /*0b90*/  HADD2.F32 R9, -RZ, R5.H0_H0 ;  /* 0x20000005ff097230 */ /* 0x000fc40000004100 */
[----:B------:R-:W-:Y:S02]  /*0ba0*/  HADD2.F32 R10, -RZ, R5.H1_H1 ;  /* 0x30000005ff0a7230 */ /* 0x000fe40000004100 */
[--C-:B------:R-:W-:Y:S02]  /*0bb0*/  HADD2.F32 R4, -RZ, R97.reuse.H0_H0 ;  /* 0x20000061ff047230 */ /* 0x100fe40000004100 */
[----:B------:R-:W-:Y:S02]  /*0bc0*/  HADD2.F32 R7, -RZ, R97.H1_H1 ;  /* 0x30000061ff077230 */ /* 0x000fe40000004100 */
[--C-:B------:R-:W-:Y:S02]  /*0bd0*/  HADD2.F32 R11, -RZ, R6.reuse.H0_H0 ;  /* 0x20000006ff0b7230 */ /* 0x100fe40000004100 */
[----:B------:R-:W-:Y:S01]  /*0be0*/  FADD.FTZ R4, R9, R4 ;  /* 0x0000000409047221 */ /* 0x000fe20000010000 */
[----:B------:R-:W-:Y:S02]  /*0bf0*/  HADD2.F32 R14, -RZ, R6.H1_H1 ;  /* 0x30000006ff0e7230 */ /* 0x000fe40000004100 */
[----:B------:R-:W-:Y:S01]  /*0c00*/  FADD.FTZ R10, R10, R7 ;  /* 0x000000070a0a7221 */ /* 0x000fe20000010000 */
[----:B------:R-:W-:-:S02]  /*0c10*/  HADD2.F32 R5, -RZ, R96.H1_H1 ;  /* 0x30000060ff057230 */ /* 0x000fc40000004100 */
[----:B------:R-:W-:Y:S02]  /*0c20*/  HADD2.F32 R6, -RZ, R98.H0_H0 ;  /* 0x20000062ff067230 */ /* 0x000fe40000004100 */
        /* <DEDUP_REMOVED lines=8> */
[--C-:B------:R-:W-:Y:S02]  /*0cb0*/  HADD2.F32 R11, -RZ, R99.reuse.H0_H0 ;  /* 0x20000063ff0b7230 */ /* 0x100fe40000004100 */
        /* <DEDUP_REMOVED lines=20> */
.L_x_2829:
[----:B-----5:R-:W-:Y:S02]  /*0e00*/  HADD2.F32 R140, -RZ, R4.H0_H0 ;  /* 0x20000004ff8c7230 */ /* 0x020fe40000004100 */
[--C-:B------:R-:W-:Y:S02]  /*0e10*/  HADD2.F32 R138, -RZ, R5.reuse.H0_H0 ;  /* 0x20000005ff8a7230 */ /* 0x100fe40000004100 */
[----:B------:R-:W-:Y:S02]  /*0e20*/  HADD2.F32 R141, -RZ, R5.H1_H1 ;  /* 0x30000005ff8d7230 */ /* 0x000fe40000004100 */
[--C-:B------:R-:W-:Y:S02]  /*0e30*/  HADD2.F32 R128, -RZ, R6.reuse.H0_H0 ;  /* 0x20000006ff807230 */ /* 0x100fe40000004100 */
[----:B------:R-:W-:Y:S02]  /*0e40*/  HADD2.F32 R129, -RZ, R6.H1_H1 ;  /* 0x30000006ff817230 */ /* 0x000fe40000004100 */
[----:B------:R-:W-:-:S02]  /*0e50*/  HADD2.F32 R109, -RZ, R7.H0_H0 ;  /* 0x20000007ff6d7230 */ /* 0x000fc40000004100 */
[----:B------:R-:W-:Y:S02]  /*0e60*/  HADD2.F32 R4, -RZ, R4.H1_H1 ;  /* 0x30000004ff047230 */ /* 0x000fe40000004100 */
[----:B------:R-:W-:Y:S02]  /*0e70*/  HADD2.F32 R3, -RZ, R96.H0_H0 ;  /* 0x20000060ff037230 */ /* 0x000fe40000004100 */
[----:B------:R-:W-:Y:S02]  /*0e80*/  HADD2.F32 R5, -RZ, R97.H0_H0 ;  /* 0x20000061ff057230 */ /* 0x000fe40000004100 */
[----:B0-----:R-:W-:Y:S02]  /*0e90*/  HADD2.F32 R9, -RZ, R98.H0_H0 ;  /* 0x20000062ff097230 */ /* 0x001fe40000004100 */
[----:B------:R-:W-:Y:S01]  /*0ea0*/  FADD.FTZ R140, R140, R3 ;  /* 0x000000038c8c7221 */ /* 0x000fe20000010000 */
        /* <DEDUP_REMOVED lines=18> */
.L_x_2828:
[----:B------:R-:W-:Y:S05]  /*0fd0*/  @!P2 BRA `(.L_x_2831) ;  /* 0x000000000074a947 */ /* 0x000fea0003800000 */
        /* <DEDUP_REMOVED lines=29> */
.L_x_2831:
[--C-:B-----5:R-:W-:Y:S02]  /*11b0*/  HADD2.F32 R140, -RZ, R4.reuse.H0_H0 ;  /* 0x20000004ff8c7230 */ /* 0x120fe40000004100 */
[----:B------:R-:W-:Y:S02]  /*11c0*/  HADD2.F32 R147, -RZ, R4.H1_H1 ;  /* 0x30000004ff937230 */ /* 0x000fe40000004100 */
[--C-:B------:R-:W-:Y:S02]  /*11d0*/  HADD2.F32 R138, -RZ, R5.reuse.H0_H0 ;  /* 0x20000005ff8a7230 */ /* 0x100fe40000004100 */
[----:B------:R-:W-:Y:S02]  /*11e0*/  HADD2.F32 R141, -RZ, R5.H1_H1 ;  /* 0x30000005ff8d7230 */ /* 0x000fe40000004100 */
[--C-:B------:R-:W-:Y:S02]  /*11f0*/  HADD2.F32 R128, -RZ, R6.reuse.H0_H0 ;  /* 0x20000006ff807230 */ /* 0x100fe40000004100 */
[----:B------:R-:W-:-:S02]  /*1200*/  HADD2.F32 R129, -RZ, R6.H1_H1 ;  /* 0x30000006ff817230 */ /* 0x000fc40000004100 */
[--C-:B------:R-:W-:Y:S02]  /*1210*/  HADD2.F32 R109, -RZ, R7.reuse.H0_H0 ;  /* 0x20000007ff6d7230 */ /* 0x100fe40000004100 */
[----:B------:R-:W-:-:S07]  /*1220*/  HADD2.F32 R108, -RZ, R7.H1_H1 ;  /* 0x30000007ff6c7230 */ /* 0x000fce0000004100 */
.L_x_2830:
[----:B0-----:R-:W0:Y:S01]  /*1230*/  @P0 LDC.64 R10, c[0x0][0x3a8] ;  /* 0x0000ea00ff0a0b82 */ /* 0x001e220000000a00 */
[----:B------:R-:W-:-:S05]  /*1240*/  IADD3 R9, PT, PT, R143, 0x20, RZ ;  /* 0x000000208f097810 */ /* 0x000fca0007ffe0ff */
[----:B------:R-:W-:Y:S02]  /*1250*/  IMAD.WIDE.U32 R4, R9, 0x10, R12 ;  /* 0x0000001009047825 */ /* 0x000fe400078e000c */
[----:B------:R-:W1:Y:S08]  /*1260*/  @P1 LDC.64 R14, c[0x0][0x398] ;  /* 0x0000e600ff0e1b82 */ /* 0x000e700000000a00 */
[----:B------:R-:W2:Y:S01]  /*1270*/  @P2 LDC.64 R110, c[0x0][0x3a0] ;  /* 0x0000e800ff6e2b82 */ /* 0x000ea20000000a00 */
[----:B0-----:R-:W-:-:S05]  /*1280*/  @P0 IMAD.WIDE.U32 R10, R143, 0x10, R10 ;  /* 0x000000108f0a0825 */ /* 0x001fca00078e000a */
[----:B------:R0:W-:Y:S01]  /*1290*/  @P0 STG.E.128 desc[UR6][R10.64], R104 ;  /* 0x000000680a000986 */ /* 0x0001e2000c101d06 */
[----:B-1----:R-:W-:-:S03]  /*12a0*/  @P1 IMAD.WIDE.U32 R14, R9, 0x10, R14 ;  /* 0x00000010090e1825 */ /* 0x002fc600078e000e */
[----:B------:R-:W5:Y:S04]  /*12b0*/  LDG.E.128 R4, desc[UR6][R4.64] ;  /* 0x0000000604047981 */ /* 0x000f68000c1e1d00 */
        /* <DEDUP_REMOVED lines=18> */
.L_x_2833:
[--C-:B-----5:R-:W-:Y:S02]  /*13e0*/  HADD2.F32 R118, -RZ, R6.reuse.H0_H0 ;  /* 0x20000006ff767230 */ /* 0x120fe40000004100 */
[----:B------:R-:W-:Y:S02]  /*13f0*/  HADD2.F32 R145, -RZ, R6.H1_H1 ;  /* 0x30000006ff917230 */ /* 0x000fe40000004100 */
[----:B------:R-:W-:Y:S02]  /*1400*/  HADD2.F32 R135, -RZ, R5.H0_H0 ;  /* 0x20000005ff877230 */ /* 0x000fe40000004100 */
[----:B------:R-:W-:Y:S02]  /*1410*/  HADD2.F32 R6, -RZ, R101.H0_H0 ;  /* 0x20000065ff067230 */ /* 0x000fe40000004100 */
[----:B------:R-:W-:Y:S02]  /*1420*/  HADD2.F32 R132, -RZ, R4.H0_H0 ;  /* 0x20000004ff847230 */ /* 0x000fe40000004100 */
[----:B------:R-:W-:-:S02]  /*1430*/  HADD2.F32 R139, -RZ, R7.H0_H0 ;  /* 0x20000007ff8b7230 */ /* 0x000fc40000004100 */
[----:B------:R-:W-:Y:S01]  /*1440*/  FADD.FTZ R135, R6, R135 ;  /* 0x0000008706877221 */ /* 0x000fe20000010000 */
        /* <DEDUP_REMOVED lines=22> */
.L_x_2832:
[----:B------:R-:W-:-:S04]  /*15b0*/  UISETP.NE.U32.AND UP1, UPT, UR10, URZ, UPT ;  /* 0x000000ff0a00728c */ /* 0x000fc8000bf25070 */
[----:B------:R-:W-:-:S09]  /*15c0*/  UISETP.NE.AND.EX UP1, UPT, UR11, URZ, UPT, UP1 ;  /* 0x000000ff0b00728c */ /* 0x000fd2000bf25310 */
[----:B------:R-:W-:Y:S05]  /*15d0*/  BRA.U UP1, `(.L_x_2835) ;  /* 0x0000000101747547 */ /* 0x000fea000b800000 */
        /* <DEDUP_REMOVED lines=29> */
.L_x_2835:
[--C-:B-----5:R-:W-:Y:S02]  /*17b0*/  HADD2.F32 R3, -RZ, R4.reuse.H0_H0 ;  /* 0x20000004ff037230 */ /* 0x120fe40000004100 */
[----:B------:R-:W-:Y:S02]  /*17c0*/  HADD2.F32 R8, -RZ, R4.H1_H1 ;  /* 0x30000004ff087230 */ /* 0x000fe40000004100 */
[----:B------:R-:W-:Y:S02]  /*17d0*/  HADD2.F32 R4, -RZ, R96.H0_H0 ;  /* 0x20000060ff047230 */ /* 0x000fe40000004100 */
[----:B------:R-:W-:Y:S02]  /*17e0*/  HADD2.F32 R11, -RZ, R5.H1_H1 ;  /* 0x30000005ff0b7230 */ /* 0x000fe40000004100 */
[----:B------:R-:W-:Y:S02]  /*17f0*/  HADD2.F32 R14, -RZ, R6.H0_H0 ;  /* 0x20000006ff0e7230 */ /* 0x000fe40000004100 */
[----:B------:R-:W-:Y:S01]  /*1800*/  FADD.FTZ R3, R4, R3 ;  /* 0x0000000304037221 */ /* 0x000fe20000010000 */
[----:B------:R-:W-:-:S02]  /*1810*/  HADD2.F32 R4, -RZ, R97.H1_H1 ;  /* 0x30000061ff047230 */ /* 0x000fc40000004100 */
[--C-:B------:R-:W-:Y:S02]  /*1820*/  HADD2.F32 R104, -RZ, R7.reuse.H0_H0 ;  /* 0x20000007ff687230 */ /* 0x100fe40000004100 */
[----:B------:R-:W-:Y:S02]  /*1830*/  HADD2.F32 R106, -RZ, R7.H1_H1 ;  /* 0x30000007ff6a7230 */ /* 0x000fe40000004100 */
[----:B------:R-:W-:Y:S01]  /*1840*/  FADD.FTZ R11, R4, R11 ;  /* 0x0000000b040b7221 */ /* 0x000fe20000010000 */
[----:B------:R-:W-:Y:S02]  /*1850*/  HADD2.F32 R10, -RZ, R5.H0_H0 ;  /* 0x20000005ff0a7230 */ /* 0x000fe40000004100 */
[----:B------:R-:W-:Y:S02]  /*1860*/  HADD2.F32 R6, -RZ, R6.H1_H1 ;  /* 0x30000006ff067230 */ /* 0x000fe40000004100 */
[----:B------:R-:W-:Y:S02]  /*1870*/  HADD2.F32 R7, -RZ, R97.H0_H0 ;  /* 0x20000061ff077230 */ /* 0x000fe40000004100 */
[----:B------:R-:W-:-:S02]  /*1880*/  HADD2.F32 R105, -RZ, R98.H1_H1 ;  /* 0x30000062ff697230 */ /* 0x000fc40000004100 */
[----:B------:R-:W-:Y:S02]  /*1890*/  HADD2.F32 R15, -RZ, R98.H0_H0 ;  /* 0x20000062ff0f7230 */ /* 0x000fe40000004100 */
[----:B------:R-:W-:Y:S01]  /*18a0*/  FADD.FTZ R7, R7, R10 ;  /* 0x0000000a07077221 */ /* 0x000fe20000010000 */
[----:B------:R-:W-:Y:S02]  /*18b0*/  HADD2.F32 R132, -RZ, R100.H0_H0 ;  /* 0x20000064ff847230 */ /* 0x000fe40000004100 */
[----:B------:R-:W-:Y:S01]  /*18c0*/  FADD.FTZ R6, R105, R6 ;  /* 0x0000000669067221 */ /* 0x000fe20000010000 */
[----:B------:R-:W-:Y:S02]  /*18d0*/  HADD2.F32 R4, -RZ, R101.H0_H0 ;  /* 0x20000065ff047230 */ /* 0x000fe40000004100 */
[----:B------:R-:W-:Y:S01]  /*18e0*/  FADD.FTZ R14, R15, R14 ;  /* 0x0000000e0f0e7221 */ /* 0x000fe20000010000 */
[----:B------:R-:W-:Y:S02]  /*18f0*/  HADD2.F32 R5, -RZ, R96.H1_H1 ;  /* 0x30000060ff057230 */ /* 0x000fe40000004100 */
[----:B------:R-:W-:Y:S01]  /*1900*/  FADD.FTZ R132, R132, R3 ;  /* 0x0000000384847221 */ /* 0x000fe20000010000 */
[----:B------:R-:W-:-:S02]  /*1910*/  HADD2.F32 R105, -RZ, R99.H0_H0 ;  /* 0x20000063ff697230 */ /* 0x000fc40000004100 */
[----:B------:R-:W-:Y:S01]  /*1920*/  FADD.FTZ R135, R4, R7 ;  /* 0x0000000704877221 */ /* 0x000fe20000010000 */
        /* <DEDUP_REMOVED lines=20> */
.L_x_2834:
[----:B------:R-:W0:Y:S01]  /*1a70*/  @P0 LDC.64 R10, c[0x0][0x3a8] ;  /* 0x0000ea00ff0a0b82 */ /* 0x000e220000000a00 */
        /* <DEDUP_REMOVED lines=11> */
[----:B------:R-:W-:Y:S05]  /*1b30*/  BRA.U UP0, `(.L_x_2836) ;  /* 0x00000001009c7547 */ /* 0x000fea000b800000 */
[----:B------:R-:W-:Y:S05]  /*1b40*/  BRA.U UP1, `(.L_x_2837) ;  /* 0x0000000101247547 */ /* 0x000fea000b800000 */
[--C-:B-----5:R-:W-:Y:S02]  /*1b50*/  HADD2.F32 R112, -RZ, R4.reuse.H0_H0 ;  /* 0x20000004ff707230 */ /* 0x120fe40000004100 */
[----:B------:R-:W-:Y:S02]  /*1b60*/  HADD2.F32 R137, -RZ, R4.H1_H1 ;  /* 0x30000004ff897230 */ /* 0x000fe40000004100 */
[--C-:B0-----:R-:W-:Y:S02]  /*1b70*/  HADD2.F32 R10, -RZ, R5.reuse.H0_H0 ;  /* 0x20000005ff0a7230 */ /* 0x101fe40000004100 */
[----:B------:R-:W-:Y:S02]  /*1b80*/  HADD2.F32 R117, -RZ, R5.H1_H1 ;  /* 0x30000005ff757230 */ /* 0x000fe40000004100 */
[--C-:B------:R-:W-:Y:S02]  /*1b90*/  HADD2.F32 R110, -RZ, R6.reuse.H0_H0 ;  /* 0x20000006ff6e7230 */ /* 0x100fe40000004100 */
[----:B------:R-:W-:-:S02]  /*1ba0*/  HADD2.F32 R113, -RZ, R6.H1_H1 ;  /* 0x30000006ff717230 */ /* 0x000fc40000004100 */
[--C-:B------:R-:W-:Y:S02]  /*1bb0*/  HADD2.F32 R130, -RZ, R7.reuse.H0_H0 ;  /* 0x20000007ff827230 */ /* 0x100fe40000004100 */
[----:B------:R-:W-:Y:S01]  /*1bc0*/  HADD2.F32 R111, -RZ, R7.H1_H1 ;  /* 0x30000007ff6f7230 */ /* 0x000fe20000004100 */
[----:B------:R-:W-:Y:S06]  /*1bd0*/  BRA `(.L_x_2838) ;  /* 0x00000004009c7947 */ /* 0x000fec0003800000 */
.L_x_2837:
[----:B-----5:R-:W-:Y:S02]  /*1be0*/  HADD2.F32 R112, -RZ, R4.H0_H0 ;  /* 0x20000004ff707230 */ /* 0x020fe40000004100 */
[----:B------:R-:W-:Y:S02]  /*1bf0*/  HADD2.F32 R3, -RZ, R100.H0_H0 ;  /* 0x20000064ff037230 */ /* 0x000fe40000004100 */
[--C-:B0-----:R-:W-:Y:S02]  /*1c00*/  HADD2.F32 R10, -RZ, R5.reuse.H0_H0 ;  /* 0x20000005ff0a7230 */ /* 0x101fe40000004100 */
[----:B------:R-:W-:Y:S02]  /*1c10*/  HADD2.F32 R117, -RZ, R5.H1_H1 ;  /* 0x30000005ff757230 */ /* 0x000fe40000004100 */
[----:B------:R-:W-:Y:S01]  /*1c20*/  FADD.FTZ R112, R3, R112 ;  /* 0x0000007003707221 */ /* 0x000fe20000010000 */
[--C-:B------:R-:W-:Y:S02]  /*1c30*/  HADD2.F32 R110, -RZ, R6.reuse.H0_H0 ;  /* 0x20000006ff6e7230 */ /* 0x100fe40000004100 */
[----:B------:R-:W-:-:S02]  /*1c40*/  HADD2.F32 R113, -RZ, R6.H1_H1 ;  /* 0x30000006ff717230 */ /* 0x000fc40000004100 */
[----:B------:R-:W-:Y:S02]  /*1c50*/  HADD2.F32 R130, -RZ, R7.H0_H0 ;  /* 0x20000007ff827230 */ /* 0x000fe40000004100 */
        /* <DEDUP_REMOVED lines=21> */
.L_x_2836:
[----:B------:R-:W-:Y:S05]  /*1db0*/  BRA.U UP1, `(.L_x_2839) ;  /* 0x0000000101747547 */ /* 0x000fea000b800000 */
        /* <DEDUP_REMOVED lines=29> */
.L_x_2839:
[--C-:B-----5:R-:W-:Y:S02]  /*1f90*/  HADD2.F32 R3, -RZ, R4.reuse.H0_H0 ;  /* 0x20000004ff037230 */ /* 0x120fe40000004100 */
[----:B------:R-:W-:Y:S02]  /*1fa0*/  HADD2.F32 R8, -RZ, R4.H1_H1 ;  /* 0x30000004ff087230 */ /* 0x000fe40000004100 */
[----:B------:R-:W-:Y:S02]  /*1fb0*/  HADD2.F32 R4, -RZ, R96.H0_H0 ;  /* 0x20000060ff047230 */ /* 0x000fe40000004100 */
[----:B0-----:R-:W-:Y:S02]  /*1fc0*/  HADD2.F32 R14, -RZ, R6.H0_H0 ;  /* 0x20000006ff0e7230 */ /* 0x001fe40000004100 */
[----:B------:R-:W-:Y:S02]  /*1fd0*/  HADD2.F32 R15, -RZ, R98.H0_H0 ;  /* 0x20000062ff0f7230 */ /* 0x000fe40000004100 */
[----:B------:R-:W-:Y:S01]  /*1fe0*/  FADD.FTZ R3, R4, R3 ;  /* 0x0000000304037221 */ /* 0x000fe20000010000 */
[----:B------:R-:W-:-:S02]  /*1ff0*/  HADD2.F32 R10, -RZ, R5.H0_H0 ;  /* 0x20000005ff0a7230 */ /* 0x000fc40000004100 */
[----:B------:R-:W-:Y:S02]  /*2000*/  HADD2.F32 R11, -RZ, R5.H1_H1 ;  /* 0x30000005ff0b7230 */ /* 0x000fe40000004100 */
[----:B------:R-:W-:Y:S01]  /*2010*/  FADD.FTZ R14, R15, R14 ;  /* 0x0000000e0f0e7221 */ /* 0x000fe20000010000 */
[--C-:B------:R-:W-:Y:S02]  /*2020*/  HADD2.F32 R104, -RZ, R7.reuse.H0_H0 ;  /* 0x20000007ff687230 */ /* 0x100fe40000004100 */
[----:B------:R-:W-:Y:S02]  /*2030*/  HADD2.F32 R106, -RZ, R7.H1_H1 ;  /* 0x30000007ff6a7230 */ /* 0x000fe40000004100 */
[----:B------:R-:W-:Y:S02]  /*2040*/  HADD2.F32 R6, -RZ, R6.H1_H1 ;  /* 0x30000006ff067230 */ /* 0x000fe40000004100 */
[----:B------:R-:W-:Y:S02]  /*2050*/  HADD2.F32 R5, -RZ, R96.H1_H1 ;  /* 0x30000060ff057230 */ /* 0x000fe40000004100 */
[----:B------:R-:W-:-:S02]  /*2060*/  HADD2.F32 R7, -RZ, R97.H0_H0 ;  /* 0x20000061ff077230 */ /* 0x000fc40000004100 */
[----:B------:R-:W-:Y:S02]  /*2070*/  HADD2.F32 R4, -RZ, R97.H1_H1 ;  /* 0x30000061ff047230 */ /* 0x000fe40000004100 */
[----:B------:R-:W-:Y:S01]  /*2080*/  FADD.FTZ R5, R5, R8 ;  /* 0x0000000805057221 */ /* 0x000fe20000010000 */
[----:B------:R-:W-:Y:S02]  /*2090*/  HADD2.F32 R105, -RZ, R98.H1_H1 ;  /* 0x30000062ff697230 */ /* 0x000fe40000004100 */
        /* <DEDUP_REMOVED lines=27> */
.L_x_2838:
        /* <DEDUP_REMOVED lines=23> */
.L_x_2841:
[--C-:B-----5:R-:W-:Y:S02]  /*23c0*/  HADD2.F32 R123, -RZ, R124.reuse.H0_H0 ;  /* 0x2000007cff7b7230 */ /* 0x120fe40000004100 */
[----:B------:R-:W-:Y:S02]  /*23d0*/  HADD2.F32 R136, -RZ, R124.H1_H1 ;  /* 0x3000007cff887230 */ /* 0x000fe40000004100 */
[----:B------:R-:W-:Y:S02]  /*23e0*/  HADD2.F32 R124, -RZ, R125.H0_H0 ;  /* 0x2000007dff7c7230 */ /* 0x000fe40000004100 */
[----:B------:R-:W-:Y:S02]  /*23f0*/  HADD2.F32 R3, -RZ, R101.H0_H0 ;  /* 0x20000065ff037230 */ /* 0x000fe40000004100 */
[----:B------:R-:W-:Y:S02]  /*2400*/  HADD2.F32 R114, -RZ, R126.H0_H0 ;  /* 0x2000007eff727230 */ /* 0x000fe40000004100 */
[----:B0-----:R-:W-:-:S02]  /*2410*/  HADD2.F32 R4, -RZ, R100.H0_H0 ;  /* 0x20000064ff047230 */ /* 0x001fc40000004100 */
[----:B------:R-:W-:Y:S01]  /*2420*/  FADD.FTZ R124, R3, R124 ;  /* 0x0000007c037c7221 */ /* 0x000fe20000010000 */
[----:B------:R-:W-:Y:S02]  /*2430*/  HADD2.F32 R5, -RZ, R102.H0_H0 ;  /* 0x20000066ff057230 */ /* 0x000fe40000004100 */
[----:B------:R-:W-:Y:S02]  /*2440*/  HADD2.F32 R8, -RZ, R127.H0_H0 ;  /* 0x2000007fff087230 */ /* 0x000fe40000004100 */
[----:B------:R-:W-:Y:S01]  /*2450*/  FADD.FTZ R123, R4, R123 ;  /* 0x0000007b047b7221 */ /* 0x000fe20000010000 */
[----:B------:R-:W-:Y:S02]  /*2460*/  HADD2.F32 R3, -RZ, R103.H0_H0 ;  /* 0x20000067ff037230 */ /* 0x000fe40000004100 */
[----:B------:R-:W-:Y:S01]  /*2470*/  FADD.FTZ R114, R5, R114 ;  /* 0x0000007205727221 */ /* 0x000fe20000010000 */
[----:B------:R-:W-:Y:S02]  /*2480*/  HADD2.F32 R125, -RZ, R125.H1_H1 ;  /* 0x3000007dff7d7230 */ /* 0x000fe40000004100 */
[----:B------:R-:W-:-:S02]  /*2490*/  HADD2.F32 R11, -RZ, R126.H1_H1 ;  /* 0x3000007eff0b7230 */ /* 0x000fc40000004100 */
[----:B------:R-:W-:Y:S01]  /*24a0*/  FADD.FTZ R8, R3, R8 ;  /* 0x0000000803087221 */ /* 0x000fe20000010000 */
[----:B------:R-:W-:Y:S02]  /*24b0*/  HADD2.F32 R127, -RZ, R127.H1_H1 ;  /* 0x3000007fff7f7230 */ /* 0x000fe40000004100 */
[----:B------:R-:W-:Y:S02]  /*24c0*/  HADD2.F32 R14, -RZ, R103.H1_H1 ;  /* 0x30000067ff0e7230 */ /* 0x000fe40000004100 */
[----:B------:R-:W-:Y:S02]  /*24d0*/  HADD2.F32 R6, -RZ, R102.H1_H1 ;  /* 0x30000066ff067230 */ /* 0x000fe40000004100 */
        /* <DEDUP_REMOVED lines=11> */
.L_x_2840:
[----:B------:R-:W-:Y:S05]  /*2590*/  BRA.U UP1, `(.L_x_2843) ;  /* 0x0000000101747547 */ /* 0x000fea000b800000 */
        /* <DEDUP_REMOVED lines=29> */
.L_x_2843:
[----:B-----5:R-:W-:Y:S02]  /*2770*/  HADD2.F32 R3, -RZ, R124.H0_H0 ;  /* 0x2000007cff037230 */ /* 0x020fe40000004100 */
[----:B0-----:R-:W-:Y:S02]  /*2780*/  HADD2.F32 R4, -RZ, R96.H0_H0 ;  /* 0x20000060ff047230 */ /* 0x001fe40000004100 */
[--C-:B------:R-:W-:Y:S02]  /*2790*/  HADD2.F32 R6, -RZ, R125.reuse.H0_H0 ;  /* 0x2000007dff067230 */ /* 0x100fe40000004100 */
[----:B------:R-:W-:Y:S02]  /*27a0*/  HADD2.F32 R125, -RZ, R125.H1_H1 ;  /* 0x3000007dff7d7230 */ /* 0x000fe40000004100 */
[----:B------:R-:W-:Y:S01]  /*27b0*/  FADD.FTZ R3, R4, R3 ;  /* 0x0000000304037221 */ /* 0x000fe20000010000 */
[--C-:B------:R-:W-:Y:S02]  /*27c0*/  HADD2.F32 R4, -RZ, R97.reuse.H1_H1 ;  /* 0x30000061ff047230 */ /* 0x100fe40000004100 */
[----:B------:R-:W-:-:S02]  /*27d0*/  HADD2.F32 R7, -RZ, R97.H0_H0 ;  /* 0x20000061ff077230 */ /* 0x000fc40000004100 */
[----:B------:R-:W-:Y:S02]  /*27e0*/  HADD2.F32 R8, -RZ, R126.H0_H0 ;  /* 0x2000007eff087230 */ /* 0x000fe40000004100 */
[----:B------:R-:W-:Y:S01]  /*27f0*/  FADD.FTZ R125, R4, R125 ;  /* 0x0000007d047d7221 */ /* 0x000fe20000010000 */
[----:B------:R-:W-:Y:S02]  /*2800*/  HADD2.F32 R11, -RZ, R98.H0_H0 ;  /* 0x20000062ff0b7230 */ /* 0x000fe40000004100 */
[----:B------:R-:W-:Y:S01]  /*2810*/  FADD.FTZ R6, R7, R6 ;  /* 0x0000000607067221 */ /* 0x000fe20000010000 */
[----:B------:R-:W-:Y:S02]  /*2820*/  HADD2.F32 R124, -RZ, R124.H1_H1 ;  /* 0x3000007cff7c7230 */ /* 0x000fe40000004100 */
[----:B------:R-:W-:Y:S02]  /*2830*/  HADD2.F32 R5, -RZ, R96.H1_H1 ;  /* 0x30000060ff057230 */ /* 0x000fe40000004100 */
[----:B------:R-:W-:Y:S01]  /*2840*/  FADD.FTZ R8, R11, R8 ;  /* 0x000000080b087221 */ /* 0x000fe20000010000 */
[----:B------:R-:W-:-:S02]  /*2850*/  HADD2.F32 R4, -RZ, R100.H0_H0 ;  /* 0x20000064ff047230 */ /* 0x000fc40000004100 */
[----:B------:R-:W-:Y:S02]  /*2860*/  HADD2.F32 R7, -RZ, R101.H0_H0 ;  /* 0x20000065ff077230 */ /* 0x000fe40000004100 */
[----:B------:R-:W-:Y:S01]  /*2870*/  FADD.FTZ R5, R5, R124 ;  /* 0x0000007c05057221 */ /* 0x000fe20000010000 */
        /* <DEDUP_REMOVED lines=27> */
.L_x_2842:
[----:B0-----:R-:W0:Y:S01]  /*2a30*/  @P2 LDC.64 R4, c[0x0][0x3a0] ;  /* 0x0000e800ff042b82 */ /* 0x001e220000000a00 */
        /* <DEDUP_REMOVED lines=12> */
[----:B------:R-:W-:Y:S05]  /*2b00*/  BRA.U UP1, `(.L_x_2845) ;  /* 0x0000000101247547 */ /* 0x000fea000b800000 */
[--C-:B0----5:R-:W-:Y:S02]  /*2b10*/  HADD2.F32 R120, -RZ, R4.reuse.H0_H0 ;  /* 0x20000004ff787230 */ /* 0x121fe40000004100 */
        /* <DEDUP_REMOVED lines=8> */
.L_x_2845:
[----:B-----5:R-:W-:Y:S02]  /*2ba0*/  HADD2.F32 R12, -RZ, R5.H0_H0 ;  /* 0x20000005ff0c7230 */ /* 0x020fe40000004100 */
[----:B------:R-:W-:Y:S02]  /*2bb0*/  HADD2.F32 R13, -RZ, R101.H0_H0 ;  /* 0x20000065ff0d7230 */ /* 0x000fe40000004100 */
[----:B0-----:R-:W-:Y:S02]  /*2bc0*/  HADD2.F32 R120, -RZ, R4.H0_H0 ;  /* 0x20000004ff787230 */ /* 0x001fe40000004100 */
[----:B------:R-:W-:Y:S02]  /*2bd0*/  HADD2.F32 R155, -RZ, R5.H1_H1 ;  /* 0x30000005ff9b7230 */ /* 0x000fe40000004100 */
[----:B------:R-:W-:Y:S01]  /*2be0*/  FADD.FTZ R12, R13, R12 ;  /* 0x0000000c0d0c7221 */ /* 0x000fe20000010000 */
[--C-:B------:R-:W-:Y:S02]  /*2bf0*/  HADD2.F32 R14, -RZ, R6.reuse.H0_H0 ;  /* 0x20000006ff0e7230 */ /* 0x100fe40000004100 */
[----:B------:R-:W-:-:S02]  /*2c00*/  HADD2.F32 R121, -RZ, R6.H1_H1 ;  /* 0x30000006ff797230 */ /* 0x000fc40000004100 */
[----:B------:R-:W-:Y:S02]  /*2c10*/  HADD2.F32 R15, -RZ, R102.H0_H0 ;  /* 0x20000066ff0f7230 */ /* 0x000fe40000004100 */
[--C-:B------:R-:W-:Y:S02]  /*2c20*/  HADD2.F32 R105, -RZ, R7.reuse.H0_H0 ;  /* 0x20000007ff697230 */ /* 0x100fe40000004100 */
[----:B------:R-:W-:Y:S02]  /*2c30*/  HADD2.F32 R4, -RZ, R4.H1_H1 ;  /* 0x30000004ff047230 */ /* 0x000fe40000004100 */
[----:B------:R-:W-:Y:S01]  /*2c40*/  FADD.FTZ R14, R15, R14 ;  /* 0x0000000e0f0e7221 */ /* 0x000fe20000010000 */
        /* <DEDUP_REMOVED lines=18> */
.L_x_2844:
[----:B------:R-:W-:Y:S05]  /*2d70*/  BRA.U UP1, `(.L_x_2847) ;  /* 0x0000000101747547 */ /* 0x000fea000b800000 */
        /* <DEDUP_REMOVED lines=29> */
.L_x_2847:
[--C-:B-----5:R-:W-:Y:S02]  /*2f50*/  HADD2.F32 R13, -RZ, R5.reuse.H0_H0 ;  /* 0x20000005ff0d7230 */ /* 0x120fe40000004100 */
[----:B0-----:R-:W-:Y:S02]  /*2f60*/  HADD2.F32 R14, -RZ, R5.H1_H1 ;  /* 0x30000005ff0e7230 */ /* 0x001fe40000004100 */
[----:B------:R-:W-:Y:S02]  /*2f70*/  HADD2.F32 R12, -RZ, R4.H0_H0 ;  /* 0x20000004ff0c7230 */ /* 0x000fe40000004100 */
[----:B------:R-:W-:Y:S02]  /*2f80*/  HADD2.F32 R5, -RZ, R96.H0_H0 ;  /* 0x20000060ff057230 */ /* 0x000fe40000004100 */
[--C-:B------:R-:W-:Y:S02]  /*2f90*/  HADD2.F32 R104, -RZ, R6.reuse.H0_H0 ;  /* 0x20000006ff687230 */ /* 0x100fe40000004100 */
[----:B------:R-:W-:-:S02]  /*2fa0*/  HADD2.F32 R106, -RZ, R6.H1_H1 ;  /* 0x30000006ff6a7230 */ /* 0x000fc40000004100 */
[----:B------:R-:W-:Y:S01]  /*2fb0*/  FADD.FTZ R5, R5, R12 ;  /* 0x0000000c05057221 */ /* 0x000fe20000010000 */
[--C-:B------:R-:W-:Y:S02]  /*2fc0*/  HADD2.F32 R119, -RZ, R7.reuse.H0_H0 ;  /* 0x20000007ff777230 */ /* 0x100fe40000004100 */
[----:B------:R-:W-:Y:S02]  /*2fd0*/  HADD2.F32 R121, -RZ, R7.H1_H1 ;  /* 0x30000007ff797230 */ /* 0x000fe40000004100 */
[--C-:B------:R-:W-:Y:S02]  /*2fe0*/  HADD2.F32 R15, -RZ, R97.reuse.H1_H1 ;  /* 0x30000061ff0f7230 */ /* 0x100fe40000004100 */
[----:B------:R-:W-:Y:S02]  /*2ff0*/  HADD2.F32 R4, -RZ, R4.H1_H1 ;  /* 0x30000004ff047230 */ /* 0x000fe40000004100 */
[----:B------:R-:W-:Y:S02]  /*3000*/  HADD2.F32 R7, -RZ, R96.H1_H1 ;  /* 0x30000060ff077230 */ /* 0x000fe40000004100 */
[----:B------:R-:W-:Y:S01]  /*3010*/  FADD.FTZ R155, R15, R14 ;  /* 0x0000000e0f9b7221 */ /* 0x000fe20000010000 */
[----:B------:R-:W-:-:S02]  /*3020*/  HADD2.F32 R6, -RZ, R97.H0_H0 ;  /* 0x20000061ff067230 */ /* 0x000fc40000004100 */
[----:B------:R-:W-:Y:S02]  /*3030*/  HADD2.F32 R105, -RZ, R98.H0_H0 ;  /* 0x20000062ff697230 */ /* 0x000fe40000004100 */
[----:B------:R-:W-:Y:S01]  /*3040*/  FADD.FTZ R4, R7, R4 ;  /* 0x0000000407047221 */ /* 0x000fe20000010000 */
[--C-:B------:R-:W-:Y:S02]  /*3050*/  HADD2.F32 R12, -RZ, R99.reuse.H0_H0 ;  /* 0x20000063ff0c7230 */ /* 0x100fe40000004100 */
[----:B------:R-:W-:Y:S01]  /*3060*/  FADD.FTZ R6, R6, R13 ;  /* 0x0000000d06067221 */ /* 0x000fe20000010000 */
[----:B------:R-:W-:Y:S02]  /*3070*/  HADD2.F32 R14, -RZ, R99.H1_H1 ;  /* 0x30000063ff0e7230 */ /* 0x000fe40000004100 */
[----:B------:R-:W-:Y:S01]  /*3080*/  FADD.FTZ R104, R105, R104 ;  /* 0x0000006869687221 */ /* 0x000fe20000010000 */
[----:B------:R-:W-:Y:S02]  /*3090*/  HADD2.F32 R120, -RZ, R100.H0_H0 ;  /* 0x20000064ff787230 */ /* 0x000fe40000004100 */
[----:B------:R-:W-:Y:S01]  /*30a0*/  FADD.FTZ R119, R12, R119 ;  /* 0x000000770c777221 */ /* 0x000fe20000010000 */
[----:B------:R-:W-:-:S02]  /*30b0*/  HADD2.F32 R7, -RZ, R101.H0_H0 ;  /* 0x20000065ff077230 */ /* 0x000fc40000004100 */
[----:B------:R-:W-:Y:S01]  /*30c0*/  FADD.FTZ R126, R14, R121 ;  /* 0x000000790e7e7221 */ /* 0x000fe20000010000 */
[----:B------:R-:W-:Y:S02]  /*30d0*/  HADD2.F32 R13, -RZ, R102.H0_H0 ;  /* 0x20000066ff0d7230 */ /* 0x000fe40000004100 */
[----:B------:R-:W-:Y:S01]  /*30e0*/  FADD.FTZ R120, R120, R5 ;  /* 0x0000000578787221 */ /* 0x000fe20000010000 */
[----:B------:R-:W-:Y:S02]  /*30f0*/  HADD2.F32 R107, -RZ, R98.H1_H1 ;  /* 0x30000062ff6b7230 */ /* 0x000fe40000004100 */
[----:B------:R-:W-:Y:S01]  /*3100*/  FADD.FTZ R12, R7, R6 ;  /* 0x00000006070c7221 */ /* 0x000fe20000010000 */
[--C-:B------:R-:W-:Y:S02]  /*3110*/  HADD2.F32 R5, -RZ, R103.reuse.H1_H1 ;  /* 0x30000067ff057230 */ /* 0x100fe40000004100 */
        /* <DEDUP_REMOVED lines=15> */
.L_x_2846:
        /* <DEDUP_REMOVED lines=147> */
.L_x_2861:
[C---:B------:R-:W-:Y:S01]  /*3b40*/  FMUL.FTZ R4, R153.reuse, R153 ;  /* 0x0000009999047220 */ /* 0x040fe20000410000 */
[----:B01----:R-:W-:Y:S01]  /*3b50*/  FADD.FTZ R122, R122, R127 ;  /* 0x0000007f7a7a7221 */ /* 0x003fe20000010000 */
[----:B------:R-:W-:Y:S02]  /*3b60*/  HADD2.F32 R7, -RZ, R16.H0_H0 ;  /* 0x20000010ff077230 */ /* 0x000fe40000004100 */
[----:B------:R-:W-:Y:S01]  /*3b70*/  HADD2.F32 R127, -RZ, R72.H0_H0 ;  /* 0x20000048ff7f7230 */ /* 0x000fe20000004100 */
[----:B------:R-:W-:Y:S01]  /*3b80*/  FSEL R4, R4, RZ, P3 ;  /* 0x000000ff04047208 */ /* 0x000fe20001800000 */
[----:B---3--:R-:W-:Y:S01]  /*3b90*/  FFMA.FTZ R5, R122, R5, UR8 ;  /* 0x000000087a057e23 */ /* 0x008fe20008010005 */
[----:B------:R-:W-:Y:S01]  /*3ba0*/  FSEL R122, R153, RZ, !P3 ;  /* 0x000000ff997a7208 */ /* 0x000fe20005800000 */
[--C-:B------:R-:W-:Y:S02]  /*3bb0*/  HADD2.F32 R149, -RZ, R36.reuse.H0_H0 ;  /* 0x20000024ff957230 */ /* 0x100fe40000004100 */
[----:B------:R-:W-:Y:S01]  /*3bc0*/  FADD.FTZ R119, R5, R4 ;  /* 0x0000000405777221 */ /* 0x000fe20000010000 */
[----:B------:R-:W-:Y:S01]  /*3bd0*/  HADD2.F32 R157, -RZ, R36.H1_H1 ;  /* 0x30000024ff9d7230 */ /* 0x000fe20000004100 */
[----:B------:R-:W0:Y:S01]  /*3be0*/  @!P2 LDC.64 R4, c[0x0][0x3c0] ;  /* 0x0000f000ff04ab82 */ /* 0x000e220000000a00 */
[C---:B------:R-:W-:Y:S01]  /*3bf0*/  FADD.FTZ R140, -R122.reuse, R140 ;  /* 0x0000008c7a8c7221 */ /* 0x040fe20000010100 */
[----:B------:R-:W-:Y:S01]  /*3c00*/  FADD.FTZ R6, -R122, R147 ;  /* 0x000000937a067221 */ /* 0x000fe20000010100 */
[----:B------:R-:W-:Y:S01]  /*3c10*/  HADD2.F32 R147, -RZ, R72.H1_H1 ;  /* 0x30000048ff937230 */ /* 0x000fe20000004100 */
[----:B------:R-:W1:Y:S01]  /*3c20*/  MUFU.RSQ R119, R119 ;  /* 0x0000007700777308 */ /* 0x000e620000001400 */
[----:B------:R-:W-:-:S02]  /*3c30*/  HADD2.F32 R142, -RZ, R92.H1_H1 ;  /* 0x3000005cff8e7230 */ /* 0x000fc40000004100 */
[C---:B------:R-:W-:Y:S01]  /*3c40*/  FADD.FTZ R138, -R122.reuse, R138 ;  /* 0x0000008a7a8a7221 */ /* 0x040fe20000010100 */
[----:B------:R-:W-:Y:S02]  /*3c50*/  HADD2.F32 R148, -RZ, R93.H1_H1 ;  /* 0x3000005dff947230 */ /* 0x000fe40000004100 */
[C---:B------:R-:W-:Y:S01]  /*3c60*/  FADD.FTZ R150, -R122.reuse, R128 ;  /* 0x000000807a967221 */ /* 0x040fe20000010100 */
[C---:B------:R-:W-:Y:S01]  /*3c70*/  FADD.FTZ R152, -R122.reuse, R109 ;  /* 0x0000006d7a987221 */ /* 0x040fe20000010100 */
[--C-:B------:R-:W-:Y:S02]  /*3c80*/  HADD2.F32 R109, -RZ, R75.reuse.H0_H0 ;  /* 0x2000004bff6d7230 */ /* 0x100fe40000004100 */
[C---:B------:R-:W-:Y:S01]  /*3c90*/  FADD.FTZ R132, -R122.reuse, R132 ;  /* 0x000000847a847221 */ /* 0x040fe20000010100 */
[----:B------:R-:W-:Y:S02]  /*3ca0*/  HADD2.F32 R159, -RZ, R75.H1_H1 ;  /* 0x3000004bff9f7230 */ /* 0x000fe40000004100 */
[----:B------:R-:W-:Y:S01]  /*3cb0*/  FADD.FTZ R134, -R122, R134 ;  /* 0x000000867a867221 */ /* 0x000fe20000010100 */
[----:B------:R-:W-:-:S02]  /*3cc0*/  HADD2.F32 R163, -RZ, R68.H0_H0 ;  /* 0x20000044ffa37230 */ /* 0x000fc40000004100 */
[C---:B------:R-:W-:Y:S01]  /*3cd0*/  FADD.FTZ R118, -R122.reuse, R118 ;  /* 0x000000767a767221 */ /* 0x040fe20000010100 */
[----:B------:R-:W-:Y:S02]  /*3ce0*/  HADD2.F32 R161, -RZ, R39.H1_H1 ;  /* 0x30000027ffa17230 */ /* 0x000fe40000004100 */
[C---:B------:R-:W-:Y:S01]  /*3cf0*/  FADD.FTZ R116, -R122.reuse, R116 ;  /* 0x000000747a747221 */ /* 0x040fe20000010100 */
[C---:B------:R-:W-:Y:S01]  /*3d00*/  FADD.FTZ R112, -R122.reuse, R112 ;  /* 0x000000707a707221 */ /* 0x040fe20000010100 */
[C---:B------:R-:W-:Y:S01]  /*3d10*/  FADD.FTZ R10, -R122.reuse, R10 ;  /* 0x0000000a7a0a7221 */ /* 0x040fe20000010100 */
[C---:B------:R-:W-:Y:S01]  /*3d20*/  FADD.FTZ R110, -R122.reuse, R110 ;  /* 0x0000006e7a6e7221 */ /* 0x040fe20000010100 */
[----:B------:R-:W-:Y:S01]  /*3d30*/  FADD.FTZ R130, -R122, R130 ;  /* 0x000000827a827221 */ /* 0x000fe20000010100 */
[C---:B-1----:R-:W-:Y:S01]  /*3d40*/  FMUL.FTZ R144, R119.reuse, R140 ;  /* 0x0000008c77907220 */ /* 0x042fe20000410000 */
[C---:B------:R-:W-:Y:S01]  /*3d50*/  FMUL.FTZ R6, R119.reuse, R6 ;  /* 0x0000000677067220 */ /* 0x040fe20000410000 */
[----:B------:R-:W-:Y:S01]  /*3d60*/  FMUL.FTZ R146, R119, R138 ;  /* 0x0000008a77927220 */ /* 0x000fe20000410000 */
[----:B0-----:R-:W-:-:S04]  /*3d70*/  @!P2 IMAD.WIDE R4, R2, 0x4, R4 ;  /* 0x000000040204a825 */ /* 0x001fc800078e0204 */
[C---:B------:R-:W-:Y:S01]  /*3d80*/  FFMA.FTZ R140, R144.reuse, R7, R127 ;  /* 0x00000007908c7223 */ /* 0x040fe2000001007f */
[C---:B------:R-:W-:Y:S01]  /*3d90*/  FMUL.FTZ R150, R119.reuse, R150 ;  /* 0x0000009677967220 */ /* 0x040fe20000410000 */
[C---:B------:R-:W-:Y:S01]  /*3da0*/  FMUL.FTZ R152, R119.reuse, R152 ;  /* 0x0000009877987220 */ /* 0x040fe20000410000 */
[----:B------:R-:W-:Y:S01]  /*3db0*/  HADD2.F32 R7, -RZ, R92.H0_H0 ;  /* 0x2000005cff077230 */ /* 0x000fe20000004100 */
[----:B------:R0:W-:Y:S01]  /*3dc0*/  @!P2 STG.E desc[UR6][R4.64], R153 ;  /* 0x000000990400a986 */ /* 0x0001e2000c101906 */
[----:B------:R-:W-:Y:S02]  /*3dd0*/  HADD2.F32 R127, -RZ, R16.H1_H1 ;  /* 0x30000010ff7f7230 */ /* 0x000fe40000004100 */
[C---:B------:R-:W-:Y:S01]  /*3de0*/  FMUL.FTZ R132, R119.reuse, R132 ;  /* 0x0000008477847220 */ /* 0x040fe20000410000 */
[----:B------:R-:W-:Y:S01]  /*3df0*/  FMUL.FTZ R118, R119, R118 ;  /* 0x0000007677767220 */ /* 0x000fe20000410000 */
[----:B------:R-:W-:Y:S01]  /*3e00*/  FFMA.FTZ R144, R144, R149, R7 ;  /* 0x0000009590907223 */ /* 0x000fe20000010007 */
[----:B------:R-:W-:-:S02]  /*3e10*/  HADD2.F32 R7, -RZ, R17.H0_H0 ;  /* 0x20000011ff077230 */ /* 0x000fc40000004100 */
[C---:B------:R-:W-:Y:S01]  /*3e20*/  FFMA.FTZ R149, R6.reuse, R127, R147 ;  /* 0x0000007f06957223 */ /* 0x040fe20000010093 */
[----:B------:R-:W-:Y:S01]  /*3e30*/  FFMA.FTZ R127, R6, R157, R142 ;  /* 0x0000009d067f7223 */ /* 0x000fe2000001008e */
[----:B------:R-:W-:Y:S02]  /*3e40*/  HADD2.F32 R147, -RZ, R73.H0_H0 ;  /* 0x20000049ff937230 */ /* 0x000fe40000004100 */
[----:B------:R-:W-:Y:S01]  /*3e50*/  FADD.FTZ R142, -R122, R141 ;  /* 0x0000008d7a8e7221 */ /* 0x000fe20000010100 */
[----:B------:R-:W-:Y:S02]  /*3e60*/  HADD2.F32 R157, -RZ, R37.H0_H0 ;  /* 0x20000025ff9d7230 */ /* 0x000fe40000004100 */
[----:B------:R-:W-:Y:S01]  /*3e70*/  FMUL.FTZ R116, R119, R116 ;  /* 0x0000007477747220 */ /* 0x000fe20000410000 */
[----:B------:R-:W-:Y:S02]  /*3e80*/  HADD2.F32 R6, -RZ, R93.H0_H0 ;  /* 0x2000005dff067230 */ /* 0x000fe40000004100 */
[----:B------:R-:W-:Y:S01]  /*3e90*/  FFMA.FTZ R138, R146, R7, R147 ;  /* 0x00000007928a7223 */ /* 0x000fe20000010093 */
[----:B------:R-:W-:-:S02]  /*3ea0*/  HADD2.F32 R141, -RZ, R17.H1_H1 ;  /* 0x30000011ff8d7230 */ /* 0x000fc40000004100 */
[C---:B------:R-:W-:Y:S01]  /*3eb0*/  FMUL.FTZ R142, R119.reuse, R142 ;  /* 0x0000008e778e7220 */ /* 0x040fe20000410000 */
[----:B------:R-:W-:Y:S02]  /*3ec0*/  HADD2.F32 R147, -RZ, R73.H1_H1 ;  /* 0x30000049ff937230 */ /* 0x000fe40000004100 */
[----:B------:R-:W-:Y:S01]  /*3ed0*/  FFMA.FTZ R146, R146, R157, R6 ;  /* 0x0000009d92927223 */ /* 0x000fe20000010006 */
[----:B------:R-:W-:Y:S01]  /*3ee0*/  HADD2.F32 R157, -RZ, R37.H1_H1 ;  /* 0x30000025ff9d7230 */ /* 0x000fe20000004100 */
[----:B------:R-:W1:Y:S01]  /*3ef0*/  @!P2 LDC.64 R6, c[0x0][0x3c8] ;  /* 0x0000f200ff06ab82 */ /* 0x000e620000000a00 */
[----:B0-----:R-:W-:Y:S02]  /*3f00*/  HADD2.F32 R5, -RZ, R74.H0_H0 ;  /* 0x2000004aff057230 */ /* 0x001fe40000004100 */
[C---:B------:R-:W-:Y:S01]  /*3f10*/  FFMA.FTZ R141, R142.reuse, R141, R147 ;  /* 0x0000008d8e8d7223 */ /* 0x040fe20000010093 */
[----:B------:R-:W-:Y:S01]  /*3f20*/  FMUL.FTZ R112, R119, R112 ;  /* 0x0000007077707220 */ /* 0x000fe20000410000 */
[----:B------:R-:W-:Y:S01]  /*3f30*/  FFMA.FTZ R147, R142, R157, R148 ;  /* 0x0000009d8e937223 */ /* 0x000fe20000010094 */
[----:B------:R-:W-:-:S02]  /*3f40*/  HADD2.F32 R157, -RZ, R18.H0_H0 ;  /* 0x20000012ff9d7230 */ /* 0x000fc40000004100 */
[C---:B------:R-:W-:Y:S01]  /*3f50*/  FADD.FTZ R142, -R122.reuse, R129 ;  /* 0x000000817a8e7221 */ /* 0x040fe20000010100 */
[----:B------:R-:W-:Y:S02]  /*3f60*/  HADD2.F32 R129, -RZ, R74.H1_H1 ;  /* 0x3000004aff817230 */ /* 0x000fe40000004100 */
[----:B------:R-:W-:Y:S01]  /*3f70*/  FADD.FTZ R148, -R122, R108 ;  /* 0x0000006c7a947221 */ /* 0x000fe20000010100 */
[C---:B------:R-:W-:Y:S01]  /*3f80*/  FMUL.FTZ R10, R119.reuse, R10 ;  /* 0x0000000a770a7220 */ /* 0x040fe20000410000 */
[----:B------:R-:W-:Y:S01]  /*3f90*/  FFMA.FTZ R4, R150, R157, R5 ;  /* 0x0000009d96047223 */ /* 0x000fe20000010005 */
[----:B------:R-:W-:Y:S02]  /*3fa0*/  HADD2.F32 R5, -RZ, R18.H1_H1 ;  /* 0x30000012ff057230 */ /* 0x000fe40000004100 */
[C---:B------:R-:W-:Y:S01]  /*3fb0*/  FMUL.FTZ R142, R119.reuse, R142 ;  /* 0x0000008e778e7220 */ /* 0x040fe20000410000 */
[--C-:B------:R-:W-:Y:S02]  /*3fc0*/  HADD2.F32 R157, -RZ, R19.reuse.H1_H1 ;  /* 0x30000013ff9d7230 */ /* 0x100fe40000004100 */
[C---:B------:R-:W-:Y:S01]  /*3fd0*/  FMUL.FTZ R148, R119.reuse, R148 ;  /* 0x0000009477947220 */ /* 0x040fe20000410000 */
[----:B------:R-:W-:Y:S01]  /*3fe0*/  FMUL.FTZ R110, R119, R110 ;  /* 0x0000006e776e7220 */ /* 0x000fe20000410000 */
[----:B------:R-:W-:Y:S01]  /*3ff0*/  FFMA.FTZ R153, R142, R5, R129 ;  /* 0x000000058e997223 */ /* 0x000fe20000010081 */
[----:B------:R-:W-:Y:S01]  /*4000*/  HADD2.F32 R5, -RZ, R19.H0_H0 ;  /* 0x20000013ff057230 */ /* 0x000fe20000004100 */
[----:B------:R-:W0:Y:S01]  /*4010*/  LDC.64 R128, c[0x0][0x428] ;  /* 0x00010a00ff807b82 */ /* 0x000e220000000a00 */
[----:B------:R-:W-:Y:S01]  /*4020*/  FFMA.FTZ R108, R148, R157, R159 ;  /* 0x0000009d946c7223 */ /* 0x000fe2000001009f */
[----:B------:R-:W-:-:S02]  /*4030*/  HADD2.F32 R159, -RZ, R38.H1_H1 ;  /* 0x30000026ff9f7230 */ /* 0x000fc40000004100 */
[----:B------:R-:W-:Y:S01]  /*4040*/  FADD.FTZ R136, -R122, R136 ;  /* 0x000000887a887221 */ /* 0x000fe20000010100 */
[----:B------:R-:W-:Y:S01]  /*4050*/  FFMA.FTZ R109, R152, R5, R109 ;  /* 0x00000005986d7223 */ /* 0x000fe2000001006d */
[----:B------:R-:W-:Y:S02]  /*4060*/  HADD2.F32 R5, -RZ, R38.H0_H0 ;  /* 0x20000026ff057230 */ /* 0x000fe40000004100 */
[----:B------:R-:W-:Y:S01]  /*4070*/  FADD.FTZ R124, -R122, R124 ;  /* 0x0000007c7a7c7221 */ /* 0x000fe20000010100 */
[----:B-1----:R-:W-:-:S04]  /*4080*/  @!P2 IMAD.WIDE R6, R2, 0x4, R6 ;  /* 0x000000040206a825 */ /* 0x002fc800078e0206 */
[C---:B------:R-:W-:Y:S01]  /*4090*/  FMUL.FTZ R136, R119.reuse, R136 ;  /* 0x0000008877887220 */ /* 0x040fe20000410000 */
[C---:B------:R-:W-:Y:S01]  /*40a0*/  FADD.FTZ R114, -R122.reuse, R114 ;  /* 0x000000727a727221 */ /* 0x040fe20000010100 */
[C---:B------:R-:W-:Y:S01]  /*40b0*/  FADD.FTZ R8, -R122.reuse, R8 ;  /* 0x000000087a087221 */ /* 0x040fe20000010100 */
[----:B------:R-:W-:Y:S01]  /*40c0*/  HADD2.F32 R157, -RZ, R20.H0_H0 ;  /* 0x20000014ff9d7230 */ /* 0x000fe20000004100 */
[----:B------:R1:W-:Y:S01]  /*40d0*/  @!P2 STG.E desc[UR6][R6.64], R119 ;  /* 0x000000770600a986 */ /* 0x0003e2000c101906 */
[C---:B------:R-:W-:Y:S01]  /*40e0*/  FADD.FTZ R120, -R122.reuse, R120 ;  /* 0x000000787a787221 */ /* 0x040fe20000010100 */
[C---:B------:R-:W-:Y:S01]  /*40f0*/  FADD.FTZ R12, -R122.reuse, R12 ;  /* 0x0000000c7a0c7221 */ /* 0x040fe20000010100 */
[C---:B------:R-:W-:Y:S01]  /*4100*/  FADD.FTZ R14, -R122.reuse, R14 ;  /* 0x0000000e7a0e7221 */ /* 0x040fe20000010100 */
[----:B------:R-:W-:Y:S01]  /*4110*/  FADD.FTZ R126, -R122, R126 ;  /* 0x0000007e7a7e7221 */ /* 0x000fe20000010100 */
[----:B------:R-:W-:-:S03]  /*4120*/  FMUL.FTZ R120, R119, R120 ;  /* 0x0000007877787220 */ /* 0x000fc60000410000 */
[----:B------:R-:W-:Y:S01]  /*4130*/  FMUL.FTZ R126, R119, R126 ;  /* 0x0000007e777e7220 */ /* 0x000fe20000410000 */
[--C-:B-1----:R-:W-:Y:S01]  /*4140*/  HADD2.F32 R7, -RZ, R94.reuse.H0_H0 ;  /* 0x2000005eff077230 */ /* 0x102fe20000004100 */
[----:B------:R-:W-:Y:S01]  /*4150*/  F2FP.F16.F32.PACK_AB R6, R153, R4 ;  /* 0x000000049906723e */ /* 0x000fe200000000ff */
[--C-:B------:R-:W-:Y:S01]  /*4160*/  HADD2.F32 R153, -RZ, R95.reuse.H1_H1 ;  /* 0x3000005fff997230 */ /* 0x100fe20000004100 */
[----:B------:R-:W-:Y:S01]  /*4170*/  F2FP.F16.F32.PACK_AB R4, R149, R140 ;  /* 0x0000008c9504723e */ /* 0x000fe200000000ff */
[----:B------:R-:W-:Y:S02]  /*4180*/  HADD2.F32 R149, -RZ, R95.H0_H0 ;  /* 0x2000005fff957230 */ /* 0x000fe40000004100 */
[----:B------:R-:W-:Y:S01]  /*4190*/  FFMA.FTZ R150, R150, R5, R7 ;  /* 0x0000000596967223 */ /* 0x000fe20000010007 */
[----:B------:R-:W-:Y:S01]  /*41a0*/  F2FP.F16.F32.PACK_AB R5, R141, R138 ;  /* 0x0000008a8d05723e */ /* 0x000fe200000000ff */
[----:B------:R-:W-:Y:S01]  /*41b0*/  HADD2.F32 R141, -RZ, R94.H1_H1 ;  /* 0x3000005eff8d7230 */ /* 0x000fe20000004100 */
[----:B------:R-:W-:Y:S01]  /*41c0*/  F2FP.F16.F32.PACK_AB R7, R108, R109 ;  /* 0x0000006d6c07723e */ /* 0x000fe200000000ff */
[----:B0-----:R-:W-:-:S04]  /*41d0*/  IMAD.WIDE.U32 R108, R143, 0x10, R128 ;  /* 0x000000108f6c7825 */ /* 0x001fc800078e0080 */
[----:B------:R-:W-:Y:S01]  /*41e0*/  FFMA.FTZ R138, R132, R157, R163 ;  /* 0x0000009d848a7223 */ /* 0x000fe200000100a3 */
[----:B------:R-:W-:Y:S01]  /*41f0*/  FFMA.FTZ R161, R148, R161, R153 ;  /* 0x000000a194a17223 */ /* 0x000fe20000010099 */
[----:B------:R-:W-:Y:S01]  /*4200*/  FFMA.FTZ R159, R142, R159, R141 ;  /* 0x0000009f8e9f7223 */ /* 0x000fe2000001008d */
[----:B------:R-:W-:Y:S01]  /*4210*/  HADD2.F32 R141, -RZ, R39.H0_H0 ;  /* 0x20000027ff8d7230 */ /* 0x000fe20000004100 */
[----:B------:R0:W-:Y:S01]  /*4220*/  STG.E.128 desc[UR6][R108.64], R4 ;  /* 0x000000046c007986 */ /* 0x0001e2000c101d06 */
[----:B------:R-:W-:Y:S01]  /*4230*/  FMUL.FTZ R142, R119, R134 ;  /* 0x00000086778e7220 */ /* 0x000fe20000410000 */
[----:B------:R-:W-:Y:S02]  /*4240*/  HADD2.F32 R153, -RZ, R21.H1_H1 ;  /* 0x30000015ff997230 */ /* 0x000fe40000004100 */
[----:B------:R-:W-:Y:S01]  /*4250*/  FFMA.FTZ R152, R152, R141, R149 ;  /* 0x0000008d98987223 */ /* 0x000fe20000010095 */
[----:B------:R-:W-:Y:S02]  /*4260*/  HADD2.F32 R149, -RZ, R20.H1_H1 ;  /* 0x30000014ff957230 */ /* 0x000fe40000004100 */
[----:B------:R-:W-:-:S02]  /*4270*/  HADD2.F32 R141, -RZ, R40.H1_H1 ;  /* 0x30000028ff8d7230 */ /* 0x000fc40000004100 */
[----:B------:R-:W-:Y:S02]  /*4280*/  HADD2.F32 R157, -RZ, R42.H0_H0 ;  /* 0x2000002aff9d7230 */ /* 0x000fe40000004100 */
[----:B------:R-:W-:Y:S02]  /*4290*/  HADD2.F32 R163, -RZ, R52.H0_H0 ;  /* 0x20000034ffa37230 */ /* 0x000fe40000004100 */
[C---:B0-----:R-:W-:Y:S01]  /*42a0*/  FADD.FTZ R4, -R122.reuse, R115 ;  /* 0x000000737a047221 */ /* 0x041fe20000010100 */
[----:B------:R-:W-:Y:S02]  /*42b0*/  HADD2.F32 R5, -RZ, R40.H0_H0 ;  /* 0x20000028ff057230 */ /* 0x000fe40000004100 */
[----:B------:R-:W-:Y:S01]  /*42c0*/  FADD.FTZ R108, -R122, R145 ;  /* 0x000000917a6c7221 */ /* 0x000fe20000010100 */
[----:B------:R-:W-:Y:S02]  /*42d0*/  HADD2.F32 R7, -RZ, R88.H0_H0 ;  /* 0x20000058ff077230 */ /* 0x000fe40000004100 */
[----:B------:R-:W-:Y:S01]  /*42e0*/  FMUL.FTZ R4, R119, R4 ;  /* 0x0000000477047220 */ /* 0x000fe20000410000 */
[----:B------:R-:W-:-:S02]  /*42f0*/  HADD2.F32 R109, -RZ, R68.H1_H1 ;  /* 0x30000044ff6d7230 */ /* 0x000fc40000004100 */
[----:B------:R-:W-:Y:S02]  /*4300*/  HADD2.F32 R6, -RZ, R88.H1_H1 ;  /* 0x30000058ff067230 */ /* 0x000fe40000004100 */
[----:B------:R-:W-:Y:S01]  /*4310*/  FFMA.FTZ R115, R132, R5, R7 ;  /* 0x0000000584737223 */ /* 0x000fe20000010007 */
[----:B------:R-:W-:Y:S02]  /*4320*/  HADD2.F32 R5, -RZ, R21.H0_H0 ;  /* 0x20000015ff057230 */ /* 0x000fe40000004100 */
[C---:B------:R-:W-:Y:S01]  /*4330*/  FFMA.FTZ R149, R4.reuse, R149, R109 ;  /* 0x0000009504957223 */ /* 0x040fe2000001006d */
[----:B------:R-:W-:Y:S02]  /*4340*/  HADD2.F32 R7, -RZ, R69.H0_H0 ;  /* 0x20000045ff077230 */ /* 0x000fe40000004100 */
[----:B------:R-:W-:Y:S01]  /*4350*/  FFMA.FTZ R132, R4, R141, R6 ;  /* 0x0000008d04847223 */ /* 0x000fe20000010006 */
[----:B------:R-:W-:Y:S01]  /*4360*/  FADD.FTZ R4, -R122, R135 ;  /* 0x000000877a047221 */ /* 0x000fe20000010100 */
[----:B------:R-:W-:Y:S01]  /*4370*/  HADD2.F32 R141, -RZ, R41.H0_H0 ;  /* 0x20000029ff8d7230 */ /* 0x000fe20000004100 */
[----:B------:R-:W0:Y:S01]  /*4380*/  LDC.64 R134, c[0x0][0x430] ;  /* 0x00010c00ff867b82 */ /* 0x000e220000000a00 */
[----:B------:R-:W-:-:S02]  /*4390*/  HADD2.F32 R6, -RZ, R89.H0_H0 ;  /* 0x20000059ff067230 */ /* 0x000fc40000004100 */
[----:B------:R-:W-:Y:S01]  /*43a0*/  FMUL.FTZ R4, R119, R4 ;  /* 0x0000000477047220 */ /* 0x000fe20000410000 */
[----:B------:R-:W-:Y:S02]  /*43b0*/  HADD2.F32 R109, -RZ, R69.H1_H1 ;  /* 0x30000045ff6d7230 */ /* 0x000fe40000004100 */
[----:B------:R-:W-:Y:S02]  /*43c0*/  HADD2.F32 R145, -RZ, R70.H1_H1 ;  /* 0x30000046ff917230 */ /* 0x000fe40000004100 */
[C---:B------:R-:W-:Y:S01]  /*43d0*/  FFMA.FTZ R140, R4.reuse, R5, R7 ;  /* 0x00000005048c7223 */ /* 0x040fe20000010007 */
[----:B------:R-:W-:Y:S02]  /*43e0*/  HADD2.F32 R5, -RZ, R41.H1_H1 ;  /* 0x30000029ff057230 */ /* 0x000fe40000004100 */
[----:B------:R-:W-:Y:S01]  /*43f0*/  FFMA.FTZ R141, R4, R141, R6 ;  /* 0x0000008d048d7223 */ /* 0x000fe20000010006 */
[----:B------:R-:W-:Y:S02]  /*4400*/  HADD2.F32 R7, -RZ, R89.H1_H1 ;  /* 0x30000059ff077230 */ /* 0x000fe40000004100 */
[----:B------:R-:W-:Y:S01]  /*4410*/  FFMA.FTZ R153, R142, R153, R109 ;  /* 0x000000998e997223 */ /* 0x000fe2000001006d */
[----:B------:R-:W-:Y:S01]  /*4420*/  HADD2.F32 R4, -RZ, R90.H0_H0 ;  /* 0x2000005aff047230 */ /* 0x000fe20000004100 */
[----:B------:R-:W-:Y:S01]  /*4430*/  F2FP.F16.F32.PACK_AB R6, R159, R150 ;  /* 0x000000969f06723e */ /* 0x000fe200000000ff */
[----:B------:R-:W-:-:S02]  /*4440*/  HADD2.F32 R159, -RZ, R23.H1_H1 ;  /* 0x30000017ff9f7230 */ /* 0x000fc40000004100 */
[----:B------:R-:W-:Y:S01]  /*4450*/  FFMA.FTZ R142, R142, R5, R7 ;  /* 0x000000058e8e7223 */ /* 0x000fe20000010007 */
[----:B------:R-:W-:Y:S02]  /*4460*/  HADD2.F32 R5, -RZ, R22.H0_H0 ;  /* 0x20000016ff057230 */ /* 0x000fe40000004100 */
[C---:B------:R-:W-:Y:S01]  /*4470*/  FFMA.FTZ R157, R118.reuse, R157, R4 ;  /* 0x0000009d769d7223 */ /* 0x040fe20000010004 */
[----:B------:R-:W-:Y:S01]  /*4480*/  HADD2.F32 R7, -RZ, R70.H0_H0 ;  /* 0x20000046ff077230 */ /* 0x000fe20000004100 */
[----:B------:R-:W-:Y:S01]  /*4490*/  F2FP.F16.F32.PACK_AB R4, R127, R144 ;  /* 0x000000907f04723e */ /* 0x000fe200000000ff */
[----:B------:R-:W-:Y:S02]  /*44a0*/  HADD2.F32 R127, -RZ, R22.H1_H1 ;  /* 0x30000016ff7f7230 */ /* 0x000fe40000004100 */
[----:B------:R-:W-:Y:S01]  /*44b0*/  FMUL.FTZ R144, R119, R108 ;  /* 0x0000006c77907220 */ /* 0x000fe20000410000 */
[----:B------:R-:W-:Y:S02]  /*44c0*/  HADD2.F32 R150, -RZ, R91.H0_H0 ;  /* 0x2000005bff967230 */ /* 0x000fe40000004100 */
[----:B------:R-:W-:Y:S01]  /*44d0*/  FFMA.FTZ R148, R118, R5, R7 ;  /* 0x0000000576947223 */ /* 0x000fe20000010007 */
[----:B------:R-:W-:Y:S01]  /*44e0*/  F2FP.F16.F32.PACK_AB R5, R147, R146 ;  /* 0x000000929305723e */ /* 0x000fe200000000ff */
[----:B------:R-:W-:Y:S01]  /*44f0*/  HADD2.F32 R147, -RZ, R42.H1_H1 ;  /* 0x3000002aff937230 */ /* 0x000fe20000004100 */
[----:B------:R-:W-:Y:S01]  /*4500*/  F2FP.F16.F32.PACK_AB R7, R161, R152 ;  /* 0x00000098a107723e */ /* 0x000fe200000000ff */
[----:B------:R-:W-:-:S02]  /*4510*/  HADD2.F32 R118, -RZ, R90.H1_H1 ;  /* 0x3000005aff767230 */ /* 0x000fc40000004100 */
[----:B0-----:R-:W-:-:S04]  /*4520*/  IMAD.WIDE.U32 R108, R143, 0x10, R134 ;  /* 0x000000108f6c7825 */ /* 0x001fc800078e0086 */
[C---:B------:R-:W-:Y:S01]  /*4530*/  FFMA.FTZ R143, R144.reuse, R127, R145 ;  /* 0x0000007f908f7223 */ /* 0x040fe20000010091 */
[----:B------:R-:W-:Y:S01]  /*4540*/  FFMA.FTZ R144, R144, R147, R118 ;  /* 0x0000009390907223 */ /* 0x000fe20000010076 */
[----:B------:R-:W-:Y:S01]  /*4550*/  FADD.FTZ R118, -R122, R139 ;  /* 0x0000008b7a767221 */ /* 0x000fe20000010100 */
[----:B------:R0:W-:Y:S01]  /*4560*/  STG.E.128 desc[UR6][R108.64], R4 ;  /* 0x000000046c007986 */ /* 0x0001e2000c101d06 */
[----:B------:R-:W-:Y:S02]  /*4570*/  HADD2.F32 R139, -RZ, R71.H1_H1 ;  /* 0x30000047ff8b7230 */ /* 0x000fe40000004100 */
[----:B------:R-:W-:Y:S02]  /*4580*/  HADD2.F32 R161, -RZ, R43.H1_H1 ;  /* 0x3000002bffa17230 */ /* 0x000fe40000004100 */
[----:B------:R-:W-:Y:S01]  /*4590*/  FMUL.FTZ R118, R119, R118 ;  /* 0x0000007677767220 */ /* 0x000fe20000410000 */
[----:B------:R-:W-:Y:S02]  /*45a0*/  HADD2.F32 R127, -RZ, R23.H0_H0 ;  /* 0x20000017ff7f7230 */ /* 0x000fe40000004100 */
[----:B------:R-:W-:-:S02]  /*45b0*/  HADD2.F32 R145, -RZ, R71.H0_H0 ;  /* 0x20000047ff917230 */ /* 0x000fc40000004100 */
[----:B------:R-:W-:-:S05]  /*45c0*/  HADD2.F32 R147, -RZ, R43.H0_H0 ;  /* 0x2000002bff937230 */ /* 0x000fca0000004100 */
[----:B------:R-:W-:Y:S01]  /*45d0*/  FFMA.FTZ R150, R118, R147, R150 ;  /* 0x0000009376967223 */ /* 0x000fe20000010096 */
[----:B------:R-:W-:Y:S02]  /*45e0*/  HADD2.F32 R147, -RZ, R44.H1_H1 ;  /* 0x3000002cff937230 */ /* 0x000fe40000004100 */
[----:B0-----:R-:W-:Y:S02]  /*45f0*/  HADD2.F32 R6, -RZ, R91.H1_H1 ;  /* 0x3000005bff067230 */ /* 0x001fe40000004100 */
[----:B------:R-:W-:Y:S01]  /*4600*/  FFMA.FTZ R4, R116, R159, R139 ;  /* 0x0000009f74047223 */ /* 0x000fe2000001008b */
[----:B------:R-:W-:Y:S01]  /*4610*/  FFMA.FTZ R7, R118, R127, R145 ;  /* 0x0000007f76077223 */ /* 0x000fe20000010091 */
[----:B------:R-:W-:Y:S02]  /*4620*/  HADD2.F32 R5, -RZ, R24.H0_H0 ;  /* 0x20000018ff057230 */ /* 0x000fe40000004100 */
[----:B------:R-:W-:Y:S01]  /*4630*/  FFMA.FTZ R159, R116, R161, R6 ;  /* 0x000000a1749f7223 */ /* 0x000fe20000010006 */
[----:B------:R-:W-:Y:S01]  /*4640*/  FADD.FTZ R6, -R122, R137 ;  /* 0x000000897a067221 */ /* 0x000fe20000010100 */
[----:B------:R-:W-:Y:S01]  /*4650*/  HADD2.F32 R109, -RZ, R64.H0_H0 ;  /* 0x20000040ff6d7230 */ /* 0x000fe20000004100 */
[----:B------:R-:W-:Y:S01]  /*4660*/  F2FP.F16.F32.PACK_AB R7, R4, R7 ;  /* 0x000000070407723e */ /* 0x000fe200000000ff */
[----:B------:R-:W-:-:S02]  /*4670*/  HADD2.F32 R127, -RZ, R44.H0_H0 ;  /* 0x2000002cff7f7230 */ /* 0x000fc40000004100 */
[----:B------:R-:W-:Y:S01]  /*4680*/  FMUL.FTZ R6, R119, R6 ;  /* 0x0000000677067220 */ /* 0x000fe20000410000 */
[----:B------:R-:W-:Y:S02]  /*4690*/  HADD2.F32 R108, -RZ, R84.H0_H0 ;  /* 0x20000054ff6c7230 */ /* 0x000fe40000004100 */
[C---:B------:R-:W-:Y:S01]  /*46a0*/  FFMA.FTZ R116, R112.reuse, R5, R109 ;  /* 0x0000000570747223 */ /* 0x040fe2000001006d */
[----:B------:R-:W-:Y:S01]  /*46b0*/  HADD2.F32 R137, -RZ, R24.H1_H1 ;  /* 0x30000018ff897230 */ /* 0x000fe20000004100 */
[----:B------:R-:W-:Y:S01]  /*46c0*/  F2FP.F16.F32.PACK_AB R4, R149, R138 ;  /* 0x0000008a9504723e */ /* 0x000fe200000000ff */
[----:B------:R-:W-:Y:S02]  /*46d0*/  HADD2.F32 R139, -RZ, R64.H1_H1 ;  /* 0x30000040ff8b7230 */ /* 0x000fe40000004100 */
[----:B------:R-:W-:Y:S01]  /*46e0*/  FFMA.FTZ R108, R112, R127, R108 ;  /* 0x0000007f706c7223 */ /* 0x000fe2000001006c */
[----:B------:R-:W-:Y:S02]  /*46f0*/  HADD2.F32 R5, -RZ, R84.H1_H1 ;  /* 0x30000054ff057230 */ /* 0x000fe40000004100 */
[----:B------:R-:W-:Y:S01]  /*4700*/  FADD.FTZ R112, -R122, R113 ;  /* 0x000000717a707221 */ /* 0x000fe20000010100 */
[----:B------:R-:W-:-:S02]  /*4710*/  HADD2.F32 R109, -RZ, R25.H0_H0 ;  /* 0x20000019ff6d7230 */ /* 0x000fc40000004100 */
[C---:B------:R-:W-:Y:S01]  /*4720*/  FFMA.FTZ R127, R6.reuse, R137, R139 ;  /* 0x00000089067f7223 */ /* 0x040fe2000001008b */
[----:B------:R-:W-:Y:S02]  /*4730*/  HADD2.F32 R137, -RZ, R65.H0_H0 ;  /* 0x20000041ff897230 */ /* 0x000fe40000004100 */
[----:B------:R-:W-:Y:S01]  /*4740*/  FFMA.FTZ R147, R6, R147, R5 ;  /* 0x0000009306937223 */ /* 0x000fe20000010005 */
[----:B------:R-:W-:Y:S01]  /*4750*/  FADD.FTZ R6, -R122, R117 ;  /* 0x000000757a067221 */ /* 0x000fe20000010100 */
[----:B------:R-:W-:Y:S02]  /*4760*/  HADD2.F32 R5, -RZ, R85.H0_H0 ;  /* 0x20000055ff057230 */ /* 0x000fe40000004100 */
[C---:B------:R-:W-:Y:S01]  /*4770*/  FMUL.FTZ R149, R119.reuse, R112 ;  /* 0x0000007077957220 */ /* 0x040fe20000410000 */
[----:B------:R-:W-:Y:S01]  /*4780*/  FFMA.FTZ R117, R10, R109, R137 ;  /* 0x0000006d0a757223 */ /* 0x000fe20000010089 */
[----:B------:R-:W-:Y:S02]  /*4790*/  HADD2.F32 R109, -RZ, R45.H0_H0 ;  /* 0x2000002dff6d7230 */ /* 0x000fe40000004100 */
[----:B------:R-:W-:Y:S01]  /*47a0*/  FMUL.FTZ R6, R119, R6 ;  /* 0x0000000677067220 */ /* 0x000fe20000410000 */
[----:B------:R-:W-:Y:S01]  /*47b0*/  HADD2.F32 R137, -RZ, R25.H1_H1 ;  /* 0x30000019ff897230 */ /* 0x000fe20000004100 */
[----:B------:R-:W-:Y:S01]  /*47c0*/  F2FP.F16.F32.PACK_AB R116, R127, R116 ;  /* 0x000000747f74723e */ /* 0x000fe200000000ff */
[----:B------:R-:W-:-:S02]  /*47d0*/  HADD2.F32 R139, -RZ, R65.H1_H1 ;  /* 0x30000041ff8b7230 */ /* 0x000fc40000004100 */
[----:B------:R-:W-:Y:S01]  /*47e0*/  FFMA.FTZ R109, R10, R109, R5 ;  /* 0x0000006d0a6d7223 */ /* 0x000fe20000010005 */
[----:B------:R-:W-:Y:S01]  /*47f0*/  HADD2.F32 R5, -RZ, R45.H1_H1 ;  /* 0x3000002dff057230 */ /* 0x000fe20000004100 */
[----:B------:R-:W-:Y:S01]  /*4800*/  F2FP.F16.F32.PACK_AB R108, R147, R108 ;  /* 0x0000006c936c723e */ /* 0x000fe200000000ff */
[----:B------:R-:W-:Y:S02]  /*4810*/  HADD2.F32 R138, -RZ, R26.H1_H1 ;  /* 0x3000001aff8a7230 */ /* 0x000fe40000004100 */
[----:B------:R-:W-:Y:S01]  /*4820*/  FFMA.FTZ R10, R6, R137, R139 ;  /* 0x00000089060a7223 */ /* 0x000fe2000001008b */
[----:B------:R-:W-:Y:S02]  /*4830*/  HADD2.F32 R137, -RZ, R85.H1_H1 ;  /* 0x30000055ff897230 */ /* 0x000fe40000004100 */
[----:B------:R-:W-:Y:S02]  /*4840*/  HADD2.F32 R139, -RZ, R46.H0_H0 ;  /* 0x2000002eff8b7230 */ /* 0x000fe40000004100 */
[----:B------:R-:W-:-:S04]  /*4850*/  IMAD.WIDE.U32 R112, R9, 0x10, R128 ;  /* 0x0000001009707825 */ /* 0x000fc800078e0080 */
[----:B------:R-:W-:Y:S01]  /*4860*/  FFMA.FTZ R146, R6, R5, R137 ;  /* 0x0000000506927223 */ /* 0x000fe20000010089 */
[----:B------:R-:W-:Y:S01]  /*4870*/  F2FP.F16.F32.PACK_AB R117, R10, R117 ;  /* 0x000000750a75723e */ /* 0x000fe200000000ff */
[----:B------:R-:W-:Y:S02]  /*4880*/  HADD2.F32 R5, -RZ, R26.H0_H0 ;  /* 0x2000001aff057230 */ /* 0x000fe40000004100 */
[----:B------:R-:W-:Y:S01]  /*4890*/  HADD2.F32 R137, -RZ, R66.H0_H0 ;  /* 0x20000042ff897230 */ /* 0x000fe20000004100 */
[----:B------:R-:W-:Y:S01]  /*48a0*/  F2FP.F16.F32.PACK_AB R109, R146, R109 ;  /* 0x0000006d926d723e */ /* 0x000fe200000000ff */
[----:B------:R-:W-:Y:S02]  /*48b0*/  HADD2.F32 R6, -RZ, R86.H0_H0 ;  /* 0x20000056ff067230 */ /* 0x000fe40000004100 */
[----:B------:R-:W-:Y:S02]  /*48c0*/  HADD2.F32 R161, -RZ, R47.H1_H1 ;  /* 0x3000002fffa17230 */ /* 0x000fe40000004100 */
[----:B------:R-:W-:Y:S01]  /*48d0*/  FFMA.FTZ R118, R110, R5, R137 ;  /* 0x000000056e767223 */ /* 0x000fe20000010089 */
[----:B------:R-:W-:Y:S01]  /*48e0*/  F2FP.F16.F32.PACK_AB R5, R153, R140 ;  /* 0x0000008c9905723e */ /* 0x000fe200000000ff */
[----:B------:R-:W-:-:S02]  /*48f0*/  HADD2.F32 R140, -RZ, R66.H1_H1 ;  /* 0x30000042ff8c7230 */ /* 0x000fc40000004100 */
[----:B------:R-:W-:Y:S01]  /*4900*/  FFMA.FTZ R110, R110, R139, R6 ;  /* 0x0000008b6e6e7223 */ /* 0x000fe20000010006 */
[----:B------:R-:W-:Y:S01]  /*4910*/  F2FP.F16.F32.PACK_AB R6, R143, R148 ;  /* 0x000000948f06723e */ /* 0x000fe200000000ff */
[----:B------:R-:W-:Y:S02]  /*4920*/  HADD2.F32 R148, -RZ, R46.H1_H1 ;  /* 0x3000002eff947230 */ /* 0x000fe40000004100 */
[----:B------:R-:W-:Y:S01]  /*4930*/  FFMA.FTZ R145, R149, R138, R140 ;  /* 0x0000008a95917223 */ /* 0x000fe2000001008c */
[----:B------:R-:W-:Y:S01]  /*4940*/  FADD.FTZ R140, -R122, R111 ;  /* 0x0000006f7a8c7221 */ /* 0x000fe20000010100 */
[----:B------:R-:W-:Y:S01]  /*4950*/  HADD2.F32 R137, -RZ, R86.H1_H1 ;  /* 0x30000056ff897230 */ /* 0x000fe20000004100 */
[----:B------:R0:W-:Y:S01]  /*4960*/  STG.E.128 desc[UR6][R112.64], R4 ;  /* 0x0000000470007986 */ /* 0x0001e2000c101d06 */
[----:B------:R-:W-:Y:S02]  /*4970*/  HADD2.F32 R153, -RZ, R27.H1_H1 ;  /* 0x3000001bff997230 */ /* 0x000fe40000004100 */
[----:B------:R-:W-:Y:S01]  /*4980*/  FMUL.FTZ R140, R119, R140 ;  /* 0x0000008c778c7220 */ /* 0x000fe20000410000 */
[----:B------:R-:W-:-:S02]  /*4990*/  HADD2.F32 R111, -RZ, R67.H1_H1 ;  /* 0x30000043ff6f7230 */ /* 0x000fc40000004100 */
[----:B------:R-:W-:Y:S01]  /*49a0*/  FFMA.FTZ R149, R149, R148, R137 ;  /* 0x0000009495957223 */ /* 0x000fe20000010089 */
[----:B------:R-:W-:Y:S02]  /*49b0*/  HADD2.F32 R137, -RZ, R27.H0_H0 ;  /* 0x2000001bff897230 */ /* 0x000fe40000004100 */
[----:B------:R-:W-:Y:S01]  /*49c0*/  FMUL.FTZ R148, R119, R130 ;  /* 0x0000008277947220 */ /* 0x000fe20000410000 */
[----:B------:R-:W-:Y:S02]  /*49d0*/  HADD2.F32 R139, -RZ, R67.H0_H0 ;  /* 0x20000043ff8b7230 */ /* 0x000fe40000004100 */
[----:B------:R-:W-:Y:S01]  /*49e0*/  FFMA.FTZ R153, R140, R153, R111 ;  /* 0x000000998c997223 */ /* 0x000fe2000001006f */
[----:B------:R-:W-:Y:S01]  /*49f0*/  HADD2.F32 R143, -RZ, R47.H0_H0 ;  /* 0x2000002fff8f7230 */ /* 0x000fe20000004100 */
[----:B------:R-:W-:Y:S01]  /*4a00*/  F2FP.F16.F32.PACK_AB R118, R145, R118 ;  /* 0x000000769176723e */ /* 0x000fe200000000ff */
[----:B------:R-:W-:Y:S02]  /*4a10*/  HADD2.F32 R138, -RZ, R87.H0_H0 ;  /* 0x20000057ff8a7230 */ /* 0x000fe40000004100 */
[----:B------:R-:W-:Y:S01]  /*4a20*/  FFMA.FTZ R130, R148, R137, R139 ;  /* 0x0000008994827223 */ /* 0x000fe2000001008b */
[----:B------:R-:W-:Y:S01]  /*4a30*/  HADD2.F32 R137, -RZ, R28.H1_H1 ;  /* 0x3000001cff897230 */ /* 0x000fe20000004100 */
[----:B------:R-:W-:Y:S01]  /*4a40*/  F2FP.F16.F32.PACK_AB R110, R149, R110 ;  /* 0x0000006e956e723e */ /* 0x000fe200000000ff */
[----:B------:R-:W-:-:S02]  /*4a50*/  HADD2.F32 R139, -RZ, R60.H1_H1 ;  /* 0x3000003cff8b7230 */ /* 0x000fc40000004100 */
[----:B------:R-:W-:Y:S01]  /*4a60*/  FFMA.FTZ R148, R148, R143, R138 ;  /* 0x0000008f94947223 */ /* 0x000fe2000001008a */
[----:B------:R-:W-:Y:S02]  /*4a70*/  HADD2.F32 R143, -RZ, R30.H1_H1 ;  /* 0x3000001eff8f7230 */ /* 0x000fe40000004100 */
[----:B0-----:R-:W-:Y:S02]  /*4a80*/  HADD2.F32 R4, -RZ, R87.H1_H1 ;  /* 0x30000057ff047230 */ /* 0x001fe40000004100 */
[----:B------:R-:W-:Y:S01]  /*4a90*/  FFMA.FTZ R137, R136, R137, R139 ;  /* 0x0000008988897223 */ /* 0x000fe2000001008b */
[----:B------:R-:W-:Y:S02]  /*4aa0*/  HADD2.F32 R5, -RZ, R28.H0_H0 ;  /* 0x2000001cff057230 */ /* 0x000fe40000004100 */
[----:B------:R-:W-:Y:S02]  /*4ab0*/  HADD2.F32 R7, -RZ, R60.H0_H0 ;  /* 0x2000003cff077230 */ /* 0x000fe40000004100 */
[----:B------:R-:W-:Y:S01]  /*4ac0*/  FFMA.FTZ R111, R140, R161, R4 ;  /* 0x000000a18c6f7223 */ /* 0x000fe20000010004 */
[----:B------:R-:W-:Y:S01]  /*4ad0*/  FADD.FTZ R4, -R122, R123 ;  /* 0x0000007b7a047221 */ /* 0x000fe20000010100 */
[----:B------:R-:W-:-:S02]  /*4ae0*/  HADD2.F32 R113, -RZ, R48.H0_H0 ;  /* 0x20000030ff717230 */ /* 0x000fc40000004100 */
[----:B------:R-:W-:Y:S01]  /*4af0*/  FADD.FTZ R140, -R122, R11 ;  /* 0x0000000b7a8c7221 */ /* 0x000fe20000010100 */
[----:B------:R-:W-:Y:S02]  /*4b00*/  HADD2.F32 R6, -RZ, R80.H0_H0 ;  /* 0x20000050ff067230 */ /* 0x000fe40000004100 */
[C---:B------:R-:W-:Y:S01]  /*4b10*/  FMUL.FTZ R4, R119.reuse, R4 ;  /* 0x0000000477047220 */ /* 0x040fe20000410000 */
[----:B------:R-:W-:Y:S02]  /*4b20*/  HADD2.F32 R139, -RZ, R61.H0_H0 ;  /* 0x2000003dff8b7230 */ /* 0x000fe40000004100 */
[----:B------:R-:W-:Y:S01]  /*4b30*/  FMUL.FTZ R140, R119, R140 ;  /* 0x0000008c778c7220 */ /* 0x000fe20000410000 */
[----:B------:R-:W-:Y:S02]  /*4b40*/  HADD2.F32 R11, -RZ, R83.H0_H0 ;  /* 0x20000053ff0b7230 */ /* 0x000fe40000004100 */
[C---:B------:R-:W-:Y:S01]  /*4b50*/  FFMA.FTZ R112, R4.reuse, R5, R7 ;  /* 0x0000000504707223 */ /* 0x040fe20000010007 */
[----:B------:R-:W-:Y:S01]  /*4b60*/  FFMA.FTZ R123, R4, R113, R6 ;  /* 0x00000071047b7223 */ /* 0x000fe20000010006 */
[----:B------:R-:W-:-:S02]  /*4b70*/  HADD2.F32 R5, -RZ, R48.H1_H1 ;  /* 0x30000030ff057230 */ /* 0x000fc40000004100 */
[----:B------:R-:W-:Y:S01]  /*4b80*/  FMUL.FTZ R4, R119, R124 ;  /* 0x0000007c77047220 */ /* 0x000fe20000410000 */
[----:B------:R-:W-:Y:S02]  /*4b90*/  HADD2.F32 R7, -RZ, R80.H1_H1 ;  /* 0x30000050ff077230 */ /* 0x000fe40000004100 */
[----:B------:R-:W-:Y:S01]  /*4ba0*/  FADD.FTZ R6, -R122, R125 ;  /* 0x0000007d7a067221 */ /* 0x000fe20000010100 */
[----:B------:R-:W-:Y:S01]  /*4bb0*/  HADD2.F32 R113, -RZ, R29.H0_H0 ;  /* 0x2000001dff717230 */ /* 0x000fe20000004100 */
[----:B------:R-:W-:Y:S01]  /*4bc0*/  F2FP.F16.F32.PACK_AB R112, R137, R112 ;  /* 0x000000708970723e */ /* 0x000fe200000000ff */
[----:B------:R-:W-:Y:S02]  /*4bd0*/  HADD2.F32 R125, -RZ, R49.H0_H0 ;  /* 0x20000031ff7d7230 */ /* 0x000fe40000004100 */
[----:B------:R-:W-:Y:S01]  /*4be0*/  FFMA.FTZ R124, R136, R5, R7 ;  /* 0x00000005887c7223 */ /* 0x000fe20000010007 */
[----:B------:R-:W-:Y:S02]  /*4bf0*/  HADD2.F32 R5, -RZ, R81.H0_H0 ;  /* 0x20000051ff057230 */ /* 0x000fe40000004100 */
[----:B------:R-:W-:Y:S01]  /*4c00*/  FFMA.FTZ R113, R4, R113, R139 ;  /* 0x0000007104717223 */ /* 0x000fe2000001008b */
[----:B------:R-:W-:-:S02]  /*4c10*/  HADD2.F32 R7, -RZ, R29.H1_H1 ;  /* 0x3000001dff077230 */ /* 0x000fc40000004100 */
[----:B------:R-:W-:Y:S01]  /*4c20*/  FMUL.FTZ R6, R119, R6 ;  /* 0x0000000677067220 */ /* 0x000fe20000410000 */
[----:B------:R-:W-:Y:S02]  /*4c30*/  HADD2.F32 R139, -RZ, R61.H1_H1 ;  /* 0x3000003dff8b7230 */ /* 0x000fe40000004100 */
[----:B------:R-:W-:Y:S01]  /*4c40*/  FFMA.FTZ R125, R4, R125, R5 ;  /* 0x0000007d047d7223 */ /* 0x000fe20000010005 */
[----:B------:R-:W-:Y:S01]  /*4c50*/  HADD2.F32 R5, -RZ, R49.H1_H1 ;  /* 0x30000031ff057230 */ /* 0x000fe20000004100 */
[----:B------:R-:W-:Y:S01]  /*4c60*/  F2FP.F16.F32.PACK_AB R111, R111, R148 ;  /* 0x000000946f6f723e */ /* 0x000fe200000000ff */
[----:B------:R-:W-:Y:S02]  /*4c70*/  HADD2.F32 R4, -RZ, R30.H0_H0 ;  /* 0x2000001eff047230 */ /* 0x000fe40000004100 */
[----:B------:R-:W-:Y:S01]  /*4c80*/  FFMA.FTZ R136, R6, R7, R139 ;  /* 0x0000000706887223 */ /* 0x000fe2000001008b */
[----:B------:R-:W-:Y:S02]  /*4c90*/  HADD2.F32 R7, -RZ, R81.H1_H1 ;  /* 0x30000051ff077230 */ /* 0x000fe40000004100 */
[----:B------:R-:W-:Y:S01]  /*4ca0*/  FMUL.FTZ R139, R119, R114 ;  /* 0x00000072778b7220 */ /* 0x000fe20000410000 */
[----:B------:R-:W-:-:S02]  /*4cb0*/  HADD2.F32 R114, -RZ, R62.H0_H0 ;  /* 0x2000003eff727230 */ /* 0x000fc40000004100 */
[----:B------:R-:W-:Y:S02]  /*4cc0*/  HADD2.F32 R161, -RZ, R32.H0_H0 ;  /* 0x20000020ffa17230 */ /* 0x000fe40000004100 */
[----:B------:R-:W-:Y:S01]  /*4cd0*/  FFMA.FTZ R138, R6, R5, R7 ;  /* 0x00000005068a7223 */ /* 0x000fe20000010007 */
[----:B------:R-:W-:Y:S02]  /*4ce0*/  HADD2.F32 R6, -RZ, R50.H0_H0 ;  /* 0x20000032ff067230 */ /* 0x000fe40000004100 */
[----:B------:R-:W-:Y:S01]  /*4cf0*/  FFMA.FTZ R114, R139, R4, R114 ;  /* 0x000000048b727223 */ /* 0x000fe20000010072 */
[----:B------:R-:W-:Y:S01]  /*4d00*/  HADD2.F32 R5, -RZ, R82.H0_H0 ;  /* 0x20000052ff057230 */ /* 0x000fe20000004100 */
[----:B------:R-:W-:Y:S01]  /*4d10*/  F2FP.F16.F32.PACK_AB R113, R136, R113 ;  /* 0x000000718871723e */ /* 0x000fe200000000ff */
[----:B------:R-:W-:Y:S01]  /*4d20*/  HADD2.F32 R7, -RZ, R50.H1_H1 ;  /* 0x30000032ff077230 */ /* 0x000fe20000004100 */
[----:B------:R-:W0:Y:S01]  /*4d30*/  LDC.64 R136, c[0x0][0x380] ;  /* 0x0000e000ff887b82 */ /* 0x000e220000000a00 */
[----:B------:R-:W-:-:S02]  /*4d40*/  HADD2.F32 R4, -RZ, R82.H1_H1 ;  /* 0x30000052ff047230 */ /* 0x000fc40000004100 */
[----:B------:R-:W-:Y:S01]  /*4d50*/  FFMA.FTZ R139, R139, R6, R5 ;  /* 0x000000068b8b7223 */ /* 0x000fe20000010005 */
[----:B------:R-:W-:Y:S01]  /*4d60*/  HADD2.F32 R5, -RZ, R62.H1_H1 ;  /* 0x3000003eff057230 */ /* 0x000fe20000004100 */
[----:B------:R-:W-:Y:S01]  /*4d70*/  F2FP.F16.F32.PACK_AB R6, R144, R157 ;  /* 0x0000009d9006723e */ /* 0x000fe200000000ff */
[----:B------:R-:W-:Y:S02]  /*4d80*/  HADD2.F32 R144, -RZ, R51.H0_H0 ;  /* 0x20000033ff907230 */ /* 0x000fe40000004100 */
[--C-:B------:R-:W-:Y:S02]  /*4d90*/  HADD2.F32 R157, -RZ, R63.reuse.H1_H1 ;  /* 0x3000003fff9d7230 */ /* 0x100fe40000004100 */
[C---:B------:R-:W-:Y:S01]  /*4da0*/  FFMA.FTZ R143, R140.reuse, R143, R5 ;  /* 0x0000008f8c8f7223 */ /* 0x040fe20000010005 */
[----:B------:R-:W-:Y:S01]  /*4db0*/  FFMA.FTZ R140, R140, R7, R4 ;  /* 0x000000078c8c7223 */ /* 0x000fe20000010004 */
[----:B------:R-:W-:Y:S01]  /*4dc0*/  F2FP.F16.F32.PACK_AB R5, R142, R141 ;  /* 0x0000008d8e05723e */ /* 0x000fe200000000ff */
[----:B------:R-:W-:Y:S01]  /*4dd0*/  HADD2.F32 R142, -RZ, R63.H0_H0 ;  /* 0x2000003fff8e7230 */ /* 0x000fe20000004100 */
[----:B------:R-:W-:Y:S01]  /*4de0*/  F2FP.F16.F32.PACK_AB R4, R132, R115 ;  /* 0x000000738404723e */ /* 0x000fe200000000ff */
[----:B------:R-:W-:-:S02]  /*4df0*/  HADD2.F32 R132, -RZ, R31.H0_H0 ;  /* 0x2000001fff847230 */ /* 0x000fc40000004100 */
[----:B------:R-:W-:Y:S01]  /*4e00*/  FMUL.FTZ R141, R119, R8 ;  /* 0x00000008778d7220 */ /* 0x000fe20000410000 */
[----:B------:R-:W-:Y:S01]  /*4e10*/  F2FP.F16.F32.PACK_AB R7, R159, R150 ;  /* 0x000000969f07723e */ /* 0x000fe200000000ff */
[----:B------:R-:W-:Y:S01]  /*4e20*/  IMAD.WIDE.U32 R8, R9, 0x10, R134 ;  /* 0x0000001009087825 */ /* 0x000fe200078e0086 */
[----:B------:R-:W-:-:S03]  /*4e30*/  F2FP.F16.F32.PACK_AB R114, R143, R114 ;  /* 0x000000728f72723e */ /* 0x000fc600000000ff */
[C---:B------:R-:W-:Y:S01]  /*4e40*/  FFMA.FTZ R115, R141.reuse, R132, R142 ;  /* 0x000000848d737223 */ /* 0x040fe2000001008e */
[----:B------:R-:W-:Y:S01]  /*4e50*/  FADD.FTZ R132, -R122, R3 ;  /* 0x000000037a847221 */ /* 0x000fe20000010100 */
[----:B------:R-:W-:Y:S01]  /*4e60*/  FFMA.FTZ R141, R141, R144, R11 ;  /* 0x000000908d8d7223 */ /* 0x000fe2000001000b */
[----:B------:R-:W-:Y:S01]  /*4e70*/  HADD2.F32 R11, -RZ, R31.H1_H1 ;  /* 0x3000001fff0b7230 */ /* 0x000fe20000004100 */
[----:B------:R1:W-:Y:S01]  /*4e80*/  STG.E.128 desc[UR6][R8.64], R4 ;  /* 0x0000000408007986 */ /* 0x0003e2000c101d06 */
[----:B------:R-:W-:Y:S02]  /*4e90*/  HADD2.F32 R3, -RZ, R56.H0_H0 ;  /* 0x20000038ff037230 */ /* 0x000fe40000004100 */
[----:B------:R-:W-:Y:S01]  /*4ea0*/  FMUL.FTZ R132, R119, R132 ;  /* 0x0000008477847220 */ /* 0x000fe20000410000 */
[----:B------:R-:W-:Y:S01]  /*4eb0*/  HADD2.F32 R159, -RZ, R51.H1_H1 ;  /* 0x30000033ff9f7230 */ /* 0x000fe20000004100 */
[----:B0-----:R-:W-:Y:S01]  /*4ec0*/  LEA R2, R136, R2, 0x2 ;  /* 0x0000000288027211 */ /* 0x001fe200078e10ff */
[----:B------:R-:W-:-:S02]  /*4ed0*/  HADD2.F32 R142, -RZ, R83.H1_H1 ;  /* 0x30000053ff8e7230 */ /* 0x000fc40000004100 */
[----:B------:R-:W-:Y:S01]  /*4ee0*/  FFMA.FTZ R150, R132, R11, R157 ;  /* 0x0000000b84967223 */ /* 0x000fe2000001009d */
[----:B------:R-:W-:Y:S01]  /*4ef0*/  FFMA.FTZ R11, R120, R161, R3 ;  /* 0x000000a1780b7223 */ /* 0x000fe20000010003 */
[----:B------:R-:W-:Y:S01]  /*4f00*/  HADD2.F32 R157, -RZ, R57.H0_H0 ;  /* 0x20000039ff9d7230 */ /* 0x000fe20000004100 */
[----:B------:R-:W-:Y:S01]  /*4f10*/  ISETP.GE.AND P2, PT, R2, R137, PT ;  /* 0x000000890200720c */ /* 0x000fe20003f46270 */
[----:B------:R-:W-:Y:S01]  /*4f20*/  FFMA.FTZ R142, R132, R159, R142 ;  /* 0x0000009f848e7223 */ /* 0x000fe2000001008e */
[----:B------:R-:W-:Y:S01]  /*4f30*/  FADD.FTZ R132, -R122, R121 ;  /* 0x000000797a847221 */ /* 0x000fe20000010100 */
[----:B------:R-:W-:Y:S01]  /*4f40*/  HADD2.F32 R121, -RZ, R34.H1_H1 ;  /* 0x30000022ff797230 */ /* 0x000fe20000004100 */
[----:B------:R-:W-:Y:S01]  /*4f50*/  F2FP.F16.F32.PACK_AB R115, R150, R115 ;  /* 0x000000739673723e */ /* 0x000fe200000000ff */
[----:B------:R-:W-:Y:S02]  /*4f60*/  HADD2.F32 R10, -RZ, R79.H1_H1 ;  /* 0x3000004fff0a7230 */ /* 0x000fe40000004100 */
[----:B------:R-:W-:Y:S01]  /*4f70*/  FMUL.FTZ R132, R119, R132 ;  /* 0x0000008477847220 */ /* 0x000fe20000410000 */
[----:B------:R-:W-:-:S02]  /*4f80*/  HADD2.F32 R127, -RZ, R35.H1_H1 ;  /* 0x30000023ff7f7230 */ /* 0x000fc40000004100 */
[----:B-1----:R-:W-:Y:S02]  /*4f90*/  HADD2.F32 R4, -RZ, R76.H0_H0 ;  /* 0x2000004cff047230 */ /* 0x002fe40000004100 */
[----:B------:R-:W-:Y:S01]  /*4fa0*/  FMUL.FTZ R8, R119, R12 ;  /* 0x0000000c77087220 */ /* 0x000fe20000410000 */
[----:B------:R-:W-:Y:S02]  /*4fb0*/  HADD2.F32 R5, -RZ, R32.H1_H1 ;  /* 0x30000020ff057230 */ /* 0x000fe40000004100 */
[----:B------:R-:W-:Y:S02]  /*4fc0*/  HADD2.F32 R7, -RZ, R56.H1_H1 ;  /* 0x30000038ff077230 */ /* 0x000fe40000004100 */
[----:B------:R-:W-:Y:S01]  /*4fd0*/  FFMA.FTZ R3, R120, R163, R4 ;  /* 0x000000a378037223 */ /* 0x000fe20000010004 */
[----:B------:R-:W-:Y:S01]  /*4fe0*/  FADD.FTZ R4, -R122, R13 ;  /* 0x0000000d7a047221 */ /* 0x000fe20000010100 */
[----:B------:R-:W-:Y:S02]  /*4ff0*/  HADD2.F32 R9, -RZ, R52.H1_H1 ;  /* 0x30000034ff097230 */ /* 0x000fe40000004100 */
[----:B------:R-:W-:-:S02]  /*5000*/  HADD2.F32 R6, -RZ, R76.H1_H1 ;  /* 0x3000004cff067230 */ /* 0x000fc40000004100 */
[----:B------:R-:W-:Y:S01]  /*5010*/  FMUL.FTZ R4, R119, R4 ;  /* 0x0000000477047220 */ /* 0x000fe20000410000 */
[----:B------:R-:W-:Y:S02]  /*5020*/  HADD2.F32 R13, -RZ, R33.H0_H0 ;  /* 0x20000021ff0d7230 */ /* 0x000fe40000004100 */
[----:B------:R-:W-:-:S04]  /*5030*/  IMAD.WIDE.U32 R144, R131, 0x10, R128 ;  /* 0x0000001083907825 */ /* 0x000fc800078e0080 */
[C---:B------:R-:W-:Y:S01]  /*5040*/  FFMA.FTZ R12, R4.reuse, R5, R7 ;  /* 0x00000005040c7223 */ /* 0x040fe20000010007 */
[----:B------:R-:W-:Y:S01]  /*5050*/  FFMA.FTZ R4, R4, R9, R6 ;  /* 0x0000000904047223 */ /* 0x000fe20000010006 */
[----:B------:R-:W-:Y:S01]  /*5060*/  FADD.FTZ R6, -R122, R155 ;  /* 0x0000009b7a067221 */ /* 0x000fe20000010100 */
[----:B------:R-:W-:Y:S02]  /*5070*/  HADD2.F32 R5, -RZ, R53.H0_H0 ;  /* 0x20000035ff057230 */ /* 0x000fe40000004100 */
[----:B------:R-:W-:Y:S01]  /*5080*/  FFMA.FTZ R13, R8, R13, R157 ;  /* 0x0000000d080d7223 */ /* 0x000fe2000001009d */
[----:B------:R-:W-:Y:S02]  /*5090*/  HADD2.F32 R7, -RZ, R77.H0_H0 ;  /* 0x2000004dff077230 */ /* 0x000fe40000004100 */
[----:B------:R-:W-:Y:S01]  /*50a0*/  FMUL.FTZ R6, R119, R6 ;  /* 0x0000000677067220 */ /* 0x000fe20000410000 */
[----:B------:R-:W-:Y:S01]  /*50b0*/  HADD2.F32 R9, -RZ, R33.H1_H1 ;  /* 0x30000021ff097230 */ /* 0x000fe20000004100 */
[----:B------:R-:W-:Y:S01]  /*50c0*/  F2FP.F16.F32.PACK_AB R12, R12, R11 ;  /* 0x0000000b0c0c723e */ /* 0x000fe200000000ff */
[----:B------:R-:W-:-:S02]  /*50d0*/  HADD2.F32 R155, -RZ, R57.H1_H1 ;  /* 0x30000039ff9b7230 */ /* 0x000fc40000004100 */
[----:B------:R-:W-:Y:S01]  /*50e0*/  FFMA.FTZ R5, R8, R5, R7 ;  /* 0x0000000508057223 */ /* 0x000fe20000010007 */
[----:B------:R-:W-:Y:S02]  /*50f0*/  HADD2.F32 R7, -RZ, R53.H1_H1 ;  /* 0x30000035ff077230 */ /* 0x000fe40000004100 */
[----:B------:R-:W-:Y:S01]  /*5100*/  FMUL.FTZ R8, R119, R14 ;  /* 0x0000000e77087220 */ /* 0x000fe20000410000 */
[----:B------:R-:W-:Y:S02]  /*5110*/  HADD2.F32 R157, -RZ, R58.H0_H0 ;  /* 0x2000003aff9d7230 */ /* 0x000fe40000004100 */
[----:B------:R-:W-:Y:S01]  /*5120*/  FFMA.FTZ R120, R6, R9, R155 ;  /* 0x0000000906787223 */ /* 0x000fe2000001009b */
[----:B------:R-:W-:Y:S02]  /*5130*/  HADD2.F32 R9, -RZ, R77.H1_H1 ;  /* 0x3000004dff097230 */ /* 0x000fe40000004100 */
[----:B------:R-:W-:Y:S02]  /*5140*/  HADD2.F32 R155, -RZ, R34.H0_H0 ;  /* 0x20000022ff9b7230 */ /* 0x000fe40000004100 */
[----:B------:R-:W-:Y:S01]  /*5150*/  F2FP.F16.F32.PACK_AB R13, R120, R13 ;  /* 0x0000000d780d723e */ /* 0x000fe200000000ff */
[----:B------:R-:W-:Y:S01]  /*5160*/  FFMA.FTZ R6, R6, R7, R9 ;  /* 0x0000000706067223 */ /* 0x000fe20000010009 */
[----:B------:R-:W-:-:S02]  /*5170*/  HADD2.F32 R7, -RZ, R54.H0_H0 ;  /* 0x20000036ff077230 */ /* 0x000fc40000004100 */
[----:B------:R-:W-:Y:S01]  /*5180*/  FFMA.FTZ R14, R8, R155, R157 ;  /* 0x0000009b080e7223 */ /* 0x000fe2000001009d */
[----:B------:R-:W-:Y:S02]  /*5190*/  HADD2.F32 R9, -RZ, R78.H0_H0 ;  /* 0x2000004eff097230 */ /* 0x000fe40000004100 */
[----:B------:R-:W-:-:S03]  /*51a0*/  HADD2.F32 R155, -RZ, R54.H1_H1 ;  /* 0x30000036ff9b7230 */ /* 0x000fc60000004100 */
[----:B------:R-:W-:Y:S01]  /*51b0*/  FFMA.FTZ R7, R8, R7, R9 ;  /* 0x0000000708077223 */ /* 0x000fe20000010009 */
[----:B------:R-:W-:Y:S02]  /*51c0*/  HADD2.F32 R9, -RZ, R58.H1_H1 ;  /* 0x3000003aff097230 */ /* 0x000fe40000004100 */
[----:B------:R-:W-:-:S03]  /*51d0*/  HADD2.F32 R8, -RZ, R78.H1_H1 ;  /* 0x3000004eff087230 */ /* 0x000fc60000004100 */
[C---:B------:R-:W-:Y:S01]  /*51e0*/  FFMA.FTZ R121, R132.reuse, R121, R9 ;  /* 0x0000007984797223 */ /* 0x040fe20000010009 */
[----:B------:R-:W-:Y:S02]  /*51f0*/  HADD2.F32 R9, -RZ, R59.H0_H0 ;  /* 0x2000003bff097230 */ /* 0x000fe40000004100 */
[----:B------:R-:W-:Y:S01]  /*5200*/  FFMA.FTZ R8, R132, R155, R8 ;  /* 0x0000009b84087223 */ /* 0x000fe20000010008 */
[----:B------:R-:W-:Y:S01]  /*5210*/  FADD.FTZ R132, -R122, R15 ;  /* 0x0000000f7a847221 */ /* 0x000fe20000010100 */
[----:B------:R-:W-:Y:S01]  /*5220*/  HADD2.F32 R15, -RZ, R35.H0_H0 ;  /* 0x20000023ff0f7230 */ /* 0x000fe20000004100 */
[----:B------:R-:W-:Y:S01]  /*5230*/  F2FP.F16.F32.PACK_AB R14, R121, R14 ;  /* 0x0000000e790e723e */ /* 0x000fe200000000ff */
[----:B------:R-:W-:Y:S02]  /*5240*/  HADD2.F32 R155, -RZ, R55.H0_H0 ;  /* 0x20000037ff9b7230 */ /* 0x000fe40000004100 */
[----:B------:R-:W-:Y:S01]  /*5250*/  FMUL.FTZ R132, R119, R132 ;  /* 0x0000008477847220 */ /* 0x000fe20000410000 */
[----:B------:R-:W-:Y:S01]  /*5260*/  HADD2.F32 R122, -RZ, R79.H0_H0 ;  /* 0x2000004fff7a7230 */ /* 0x000fe20000004100 */
[----:B------:R-:W-:Y:S01]  /*5270*/  F2FP.F16.F32.PACK_AB R119, R153, R130 ;  /* 0x000000829977723e */ /* 0x000fe200000000ff */
[----:B------:R-:W-:-:S02]  /*5280*/  HADD2.F32 R153, -RZ, R59.H1_H1 ;  /* 0x3000003bff997230 */ /* 0x000fc40000004100 */
[----:B------:R-:W-:Y:S01]  /*5290*/  FFMA.FTZ R15, R132, R15, R9 ;  /* 0x0000000f840f7223 */ /* 0x000fe20000010009 */
[----:B------:R-:W-:-:S04]  /*52a0*/  IMAD.WIDE.U32 R130, R131, 0x10, R134 ;  /* 0x0000001083827825 */ /* 0x000fc800078e0086 */
[----:B------:R-:W-:Y:S01]  /*52b0*/  FFMA.FTZ R9, R132, R155, R122 ;  /* 0x0000009b84097223 */ /* 0x000fe2000001007a */
[----:B------:R0:W-:Y:S01]  /*52c0*/  STG.E.128 desc[UR6][R144.64], R116 ;  /* 0x0000007490007986 */ /* 0x0001e2000c101d06 */
[----:B------:R-:W-:Y:S01]  /*52d0*/  FFMA.FTZ R122, R126, R127, R153 ;  /* 0x0000007f7e7a7223 */ /* 0x000fe20000010099 */
[----:B------:R-:W-:Y:S02]  /*52e0*/  HADD2.F32 R155, -RZ, R55.H1_H1 ;  /* 0x30000037ff9b7230 */ /* 0x000fe40000004100 */
[----:B------:R1:W-:Y:S02]  /*52f0*/  STG.E.128 desc[UR6][R130.64], R108 ;  /* 0x0000006c82007986 */ /* 0x0003e4000c101d06 */
[----:B------:R-:W-:Y:S01]  /*5300*/  F2FP.F16.F32.PACK_AB R15, R122, R15 ;  /* 0x0000000f7a0f723e */ /* 0x000fe200000000ff */
[----:B------:R-:W-:Y:S01]  /*5310*/  FFMA.FTZ R10, R126, R155, R10 ;  /* 0x0000009b7e0a7223 */ /* 0x000fe2000001000a */
[----:B------:R-:W-:-:S04]  /*5320*/  IMAD.WIDE.U32 R126, R133, 0x10, R128 ;  /* 0x00000010857e7825 */ /* 0x000fc800078e0080 */
[----:B------:R-:W-:Y:S01]  /*5330*/  IMAD.WIDE.U32 R132, R133, 0x10, R134 ;  /* 0x0000001085847825 */ /* 0x000fe200078e0086 */
[----:B------:R-:W-:Y:S01]  /*5340*/  F2FP.F16.F32.PACK_AB R11, R10, R9 ;  /* 0x000000090a0b723e */ /* 0x000fe200000000ff */
[----:B------:R1:W-:Y:S01]  /*5350*/  STG.E.128 desc[UR6][R126.64], R112 ;  /* 0x000000707e007986 */ /* 0x0003e2000c101d06 */
[----:B------:R-:W-:Y:S01]  /*5360*/  F2FP.F16.F32.PACK_AB R10, R8, R7 ;  /* 0x00000007080a723e */ /* 0x000fe200000000ff */
[C---:B------:R-:W-:Y:S01]  /*5370*/  IMAD.WIDE.U32 R128, R151.reuse, 0x10, R128 ;  /* 0x0000001097807825 */ /* 0x040fe200078e0080 */
[----:B------:R-:W-:Y:S02]  /*5380*/  F2FP.F16.F32.PACK_AB R9, R6, R5 ;  /* 0x000000050609723e */ /* 0x000fe400000000ff */
[----:B0-----:R-:W-:Y:S01]  /*5390*/  F2FP.F16.F32.PACK_AB R119, R142, R141 ;  /* 0x0000008d8e77723e */ /* 0x001fe200000000ff */
[----:B------:R-:W-:Y:S01]  /*53a0*/  IMAD.WIDE.U32 R134, R151, 0x10, R134 ;  /* 0x0000001097867825 */ /* 0x000fe200078e0086 */
[----:B------:R-:W-:Y:S02]  /*53b0*/  F2FP.F16.F32.PACK_AB R118, R140, R139 ;  /* 0x0000008b8c76723e */ /* 0x000fe400000000ff */
[----:B------:R-:W-:-:S02]  /*53c0*/  F2FP.F16.F32.PACK_AB R117, R138, R125 ;  /* 0x0000007d8a75723e */ /* 0x000fc400000000ff */
[----:B------:R-:W-:Y:S02]  /*53d0*/  F2FP.F16.F32.PACK_AB R116, R124, R123 ;  /* 0x0000007b7c74723e */ /* 0x000fe400000000ff */
[----:B------:R-:W-:-:S03]  /*53e0*/  F2FP.F16.F32.PACK_AB R8, R4, R3 ;  /* 0x000000030408723e */ /* 0x000fc600000000ff */
[----:B------:R1:W-:Y:S04]  /*53f0*/  STG.E.128 desc[UR6][R132.64], R116 ;  /* 0x0000007484007986 */ /* 0x0003e8000c101d06 */
[----:B------:R1:W-:Y:S04]  /*5400*/  STG.E.128 desc[UR6][R128.64], R12 ;  /* 0x0000000c80007986 */ /* 0x0003e8000c101d06 */
[----:B------:R1:W-:Y:S01]  /*5410*/  STG.E.128 desc[UR6][R134.64], R8 ;  /* 0x0000000886007986 */ /* 0x0003e2000c101d06 */
[----:B------:R-:W-:Y:S05]  /*5420*/  @!P2 BRA `(.L_x_2849) ;  /* 0xffffffb4007ca947 */ /* 0x000fea000383ffff */
[----:B------:R-:W-:Y:S05]  /*5430*/  EXIT ;  /* 0x000000000000794d */ /* 0x000fea0003800000 */
.L_x_2848:
[----:B------:R-:W-:Y:S01]  /*5440*/  HFMA2 R146, -RZ, RZ, 0, 5.9604644775390625e-08 ;  /* 0x00000001ff927431 */ /* 0x000fe200000001ff */
[----:B------:R-:W-:Y:S01]  /*5450*/  BSSY B0, `(.L_x_2850) ;  /* 0x0000007000007945 */ /* 0x000fe20003800000 */
[----:B------:R-:W-:Y:S02]  /*5460*/  MOV R149, R7 ;  /* 0x0000000700957202 */ /* 0x000fe40000000f00 */
[----:B------:R-:W-:Y:S02]  /*5470*/  MOV R157, 0x1f ;  /* 0x0000001f009d7802 */ /* 0x000fe40000000f00 */
[----:B------:R-:W-:-:S07]  /*5480*/  MOV R142, 0xffffffff ;  /* 0xffffffff008e7802 */ /* 0x000fce0000000f00 */
[----:B---3--:R-:W-:Y:S05]  /*5490*/  WARPSYNC.COLLECTIVE R142, `(.L_x_2851) ;  /* 0x000000008e087348 */ /* 0x008fea0003c00000 */
[----:B------:R0:W1:Y:S02]  /*54a0*/  SHFL.BFLY P4, R144, R149, R146, R157 ;  /* 0x0c00009295907389 */ /* 0x000064000008009d */
[----:B01-3--:R-:W-:Y:S05]  /*54b0*/  ENDCOLLECTIVE ;  /* 0x000000000000791b */ /* 0x00bfea0003800000 */
.L_x_2851:
[----:B------:R-:W-:Y:S05]  /*54c0*/  BSYNC B0 ;  /* 0x0000000000007941 */ /* 0x000fea0003800000 */
.L_x_2850:
[----:B------:R-:W-:Y:S01]  /*54d0*/  MOV R4, R144 ;  /* 0x0000009000047202 */ /* 0x000fe20000000f00 */
[----:B------:R-:W-:Y:S01]  /*54e0*/  HFMA2 R146, -RZ, RZ, 0, 1.1920928955078125e-07 ;  /* 0x00000002ff927431 */ /* 0x000fe200000001ff */
[----:B------:R-:W-:Y:S02]  /*54f0*/  MOV R157, 0x1f ;  /* 0x0000001f009d7802 */ /* 0x000fe40000000f00 */
[----:B------:R-:W-:Y:S01]  /*5500*/  MOV R142, 0xffffffff ;  /* 0xffffffff008e7802 */ /* 0x000fe20000000f00 */
[----:B------:R-:W-:-:S05]  /*5510*/  FADD.FTZ R6, R7, R4 ;  /* 0x0000000407067221 */ /* 0x000fca0000010000 */
[----:B------:R-:W-:-:S07]  /*5520*/  MOV R149, R6 ;  /* 0x0000000600957202 */ /* 0x000fce0000000f00 */
[----:B------:R-:W-:Y:S05]  /*5530*/  WARPSYNC.COLLECTIVE R142, `(.L_x_2852) ;  /* 0x000000008e087348 */ /* 0x000fea0003c00000 */
[----:B------:R0:W1:Y:S02]  /*5540*/  SHFL.BFLY P4, R144, R149, R146, R157 ;  /* 0x0c00009295907389 */ /* 0x000064000008009d */
[----:B01----:R-:W-:Y:S05]  /*5550*/  ENDCOLLECTIVE ;  /* 0x000000000000791b */ /* 0x003fea0003800000 */
.L_x_2852:
[----:B------:R-:W-:Y:S01]  /*5560*/  HFMA2 R146, -RZ, RZ, 0, 2.384185791015625e-07 ;  /* 0x00000004ff927431 */ /* 0x000fe200000001ff */
[----:B------:R-:W-:-:S05]  /*5570*/  MOV R5, R144 ;  /* 0x0000009000057202 */ /* 0x000fca0000000f00 */
[----:B------:R-:W-:-:S05]  /*5580*/  FADD.FTZ R119, R6, R5 ;  /* 0x0000000506777221 */ /* 0x000fca0000010000 */
[----:B------:R-:W-:-:S07]  /*5590*/  MOV R149, R119 ;  /* 0x0000007700957202 */ /* 0x000fce0000000f00 */
[----:B------:R-:W-:Y:S05]  /*55a0*/  WARPSYNC.COLLECTIVE R142, `(.L_x_2853) ;  /* 0x000000008e087348 */ /* 0x000fea0003c00000 */
[----:B------:R0:W1:Y:S02]  /*55b0*/  SHFL.BFLY P4, R144, R149, R146, R157 ;  /* 0x0c00009295907389 */ /* 0x000064000008009d */
[----:B01----:R-:W-:Y:S05]  /*55c0*/  ENDCOLLECTIVE ;  /* 0x000000000000791b */ /* 0x003fea0003800000 */
.L_x_2853:
[----:B------:R-:W-:Y:S01]  /*55d0*/  HFMA2 R146, -RZ, RZ, 0, 4.76837158203125e-07 ;  /* 0x00000008ff927431 */ /* 0x000fe200000001ff */
[----:B------:R-:W-:-:S05]  /*55e0*/  MOV R4, R144 ;  /* 0x0000009000047202 */ /* 0x000fca0000000f00 */
[----:B------:R-:W-:-:S05]  /*55f0*/  FADD.FTZ R122, R119, R4 ;  /* 0x00000004777a7221 */ /* 0x000fca0000010000 */
[----:B------:R-:W-:-:S07]  /*5600*/  MOV R149, R122 ;  /* 0x0000007a00957202 */ /* 0x000fce0000000f00 */
[----:B------:R-:W-:Y:S05]  /*5610*/  WARPSYNC.COLLECTIVE R142, `(.L_x_2854) ;  /* 0x000000008e087348 */ /* 0x000fea0003c00000 */
[----:B------:R0:W1:Y:S02]  /*5620*/  SHFL.BFLY P4, R144, R149, R146, R157 ;  /* 0x0c00009295907389 */ /* 0x000064000008009d */
[----:B01----:R-:W-:Y:S05]  /*5630*/  ENDCOLLECTIVE ;  /* 0x000000000000791b */ /* 0x003fea0003800000 */
.L_x_2854:
[----:B------:R-:W-:Y:S01]  /*5640*/  HFMA2 R146, -RZ, RZ, 0, 9.5367431640625e-07 ;  /* 0x00000010ff927431 */ /* 0x000fe200000001ff */
[----:B------:R-:W-:-:S05]  /*5650*/  MOV R5, R144 ;  /* 0x0000009000057202 */ /* 0x000fca0000000f00 */
[----:B------:R-:W-:Y:S02]  /*5660*/  FADD.FTZ R127, R122, R5 ;  /* 0x000000057a7f7221 */ /* 0x000fe40000010000 */
[----:B------:R-:W0:Y:S03]  /*5670*/  LDC R5, c[0x0][0x400] ;  /* 0x00010000ff057b82 */ /* 0x000e260000000800 */
[----:B------:R-:W-:-:S07]  /*5680*/  MOV R149, R127 ;  /* 0x0000007f00957202 */ /* 0x000fce0000000f00 */
[----:B0-----:R-:W-:Y:S05]  /*5690*/  WARPSYNC.COLLECTIVE R142, `(.L_x_2855) ;  /* 0x000000008e087348 */ /* 0x001fea0003c00000 */
[----:B------:R1:W2:Y:S02]  /*56a0*/  SHFL.BFLY P4, R144, R149, R146, R157 ;  /* 0x0c00009295907389 */ /* 0x0002a4000008009d */
[----:B012---:R-:W-:Y:S05]  /*56b0*/  ENDCOLLECTIVE ;  /* 0x000000000000791b */ /* 0x007fea0003800000 */
.L_x_2855:
        /* <DEDUP_REMOVED lines=88> */
.L_x_2856:
[----:B------:R-:W-:Y:S01]  /*5c40*/  HFMA2 R146, -RZ, RZ, 0, 1.1920928955078125e-07 ;  /* 0x00000002ff927431 */ /* 0x000fe200000001ff */
[----:B------:R-:W-:-:S05]  /*5c50*/  MOV R7, R144 ;  /* 0x0000009000077202 */ /* 0x000fca0000000f00 */
[----:B------:R-:W-:-:S05]  /*5c60*/  FADD.FTZ R7, R4, R7 ;  /* 0x0000000704077221 */ /* 0x000fca0000010000 */
[----:B------:R-:W-:-:S07]  /*5c70*/  MOV R149, R7 ;  /* 0x0000000700957202 */ /* 0x000fce0000000f00 */
[----:B------:R-:W-:Y:S05]  /*5c80*/  WARPSYNC.COLLECTIVE R142, `(.L_x_2857) ;  /* 0x000000008e087348 */ /* 0x000fea0003c00000 */
[----:B------:R0:W1:Y:S02]  /*5c90*/  SHFL.BFLY P4, R144, R149, R146, R157 ;  /* 0x0c00009295907389 */ /* 0x000064000008009d */
[----:B01----:R-:W-:Y:S05]  /*5ca0*/  ENDCOLLECTIVE ;  /* 0x000000000000791b */ /* 0x003fea0003800000 */
.L_x_2857:
[----:B------:R-:W-:Y:S01]  /*5cb0*/  HFMA2 R146, -RZ, RZ, 0, 2.384185791015625e-07 ;  /* 0x00000004ff927431 */ /* 0x000fe200000001ff */
[----:B------:R-:W-:-:S05]  /*5cc0*/  MOV R6, R144 ;  /* 0x0000009000067202 */ /* 0x000fca0000000f00 */
[----:B------:R-:W-:-:S05]  /*5cd0*/  FADD.FTZ R6, R7, R6 ;  /* 0x0000000607067221 */ /* 0x000fca0000010000 */
[----:B------:R-:W-:-:S07]  /*5ce0*/  MOV R149, R6 ;  /* 0x0000000600957202 */ /* 0x000fce0000000f00 */
[----:B------:R-:W-:Y:S05]  /*5cf0*/  WARPSYNC.COLLECTIVE R142, `(.L_x_2858) ;  /* 0x000000008e087348 */ /* 0x000fea0003c00000 */
[----:B------:R0:W1:Y:S02]  /*5d00*/  SHFL.BFLY P4, R144, R149, R146, R157 ;  /* 0x0c00009295907389 */ /* 0x000064000008009d */
[----:B01----:R-:W-:Y:S05]  /*5d10*/  ENDCOLLECTIVE ;  /* 0x000000000000791b */ /* 0x003fea0003800000 */
.L_x_2858:
[----:B------:R-:W-:Y:S01]  /*5d20*/  HFMA2 R146, -RZ, RZ, 0, 4.76837158203125e-07 ;  /* 0x00000008ff927431 */ /* 0x000fe200000001ff */
[----:B------:R-:W-:-:S05]  /*5d30*/  MOV R119, R144 ;  /* 0x0000009000777202 */ /* 0x000fca0000000f00 */
[----:B------:R-:W-:-:S05]  /*5d40*/  FADD.FTZ R119, R6, R119 ;  /* 0x0000007706777221 */ /* 0x000fca0000010000 */
[----:B------:R-:W-:-:S07]  /*5d50*/  MOV R149, R119 ;  /* 0x0000007700957202 */ /* 0x000fce0000000f00 */
[----:B------:R-:W-:Y:S05]  /*5d60*/  WARPSYNC.COLLECTIVE R142, `(.L_x_2859) ;  /* 0x000000008e087348 */ /* 0x000fea0003c00000 */
[----:B------:R0:W1:Y:S02]  /*5d70*/  SHFL.BFLY P4, R144, R149, R146, R157 ;  /* 0x0c00009295907389 */ /* 0x000064000008009d */
[----:B01----:R-:W-:Y:S05]  /*5d80*/  ENDCOLLECTIVE ;  /* 0x000000000000791b */ /* 0x003fea0003800000 */
.L_x_2859:
[----:B------:R-:W-:Y:S01]  /*5d90*/  HFMA2 R146, -RZ, RZ, 0, 9.5367431640625e-07 ;  /* 0x00000010ff927431 */ /* 0x000fe200000001ff */
[----:B------:R-:W-:-:S05]  /*5da0*/  MOV R122, R144 ;  /* 0x00000090007a7202 */ /* 0x000fca0000000f00 */
[----:B------:R-:W-:-:S05]  /*5db0*/  FADD.FTZ R122, R119, R122 ;  /* 0x0000007a777a7221 */ /* 0x000fca0000010000 */
[----:B------:R-:W-:-:S07]  /*5dc0*/  MOV R149, R122 ;  /* 0x0000007a00957202 */ /* 0x000fce0000000f00 */
[----:B------:R-:W-:Y:S05]  /*5dd0*/  WARPSYNC.COLLECTIVE R142, `(.L_x_2860) ;  /* 0x000000008e087348 */ /* 0x000fea0003c00000 */
[----:B------:R0:W1:Y:S02]  /*5de0*/  SHFL.BFLY P4, R144, R149, R146, R157 ;  /* 0x0c00009295907389 */ /* 0x000064000008009d */
[----:B01----:R-:W-:Y:S05]  /*5df0*/  ENDCOLLECTIVE ;  /* 0x000000000000791b */ /* 0x003fea0003800000 */
.L_x_2860:
[----:B------:R-:W-:Y:S01]  /*5e00*/  MOV R127, R144 ;  /* 0x00000090007f7202 */ /* 0x000fe20000000f00 */
[----:B------:R-:W-:Y:S06]  /*5e10*/  BRA `(.L_x_2861) ;  /* 0xffffffdc00487947 */ /* 0x000fec000383ffff */
.L_x_2862:
        /* <DEDUP_REMOVED lines=14> */
.L_x_27961:


//--------------------- .text._ZN10layer_norm31ln_parallel_residual_fwd_kernelINS_13Kernel_traitsI6__halfS2_S2_S2_fjLj1280ELj1ELj4ELj1ELj16ENS_18Kernel_traits_baseILj1280ES2_S2_S2_S2_fjLj128EEEEELb0ELb1ELb0EEEvNS_9FwdParamsE --------------------------
	.section	.text._ZN10layer_norm31ln_parallel_residual_fwd_kernelINS_13Kernel_traitsI6__halfS2_S2_S2_fjLj1280ELj1ELj4ELj1ELj16ENS_18Kernel_traits_baseILj1280ES2_S2_S2_S2_fjLj128EEEEELb0ELb1ELb0EEEvNS_9FwdParamsE,"ax",@progbits
	.align	128
        .global         _ZN10layer_norm31ln_parallel_residual_fwd_kernelINS_13Kernel_traitsI6__halfS2_S2_S2_fjLj1280ELj1ELj4ELj1ELj16ENS_18Kernel_traits_baseILj1280ES2_S2_S2_S2_fjLj128EEEEELb0ELb1ELb0EEEvNS_9FwdParamsE
        .type           _ZN10layer_norm31ln_parallel_residual_fwd_kernelINS_13Kernel_traitsI6__halfS2_S2_S2_fjLj1280ELj1ELj4ELj1ELj16ENS_18Kernel_traits_baseILj1280ES2_S2_S2_S2_fjLj128EEEEELb0ELb1ELb0EEEvNS_9FwdParamsE,@function
        .size           _ZN10layer_norm31ln_parallel_residual_fwd_kernelINS_13Kernel_traitsI6__halfS2_S2_S2_fjLj1280ELj1ELj4ELj1ELj16ENS_18Kernel_traits_baseILj1280ES2_S2_S2_S2_fjLj128EEEEELb0ELb1ELb0EEEvNS_9FwdParamsE,(.L_x_27962 - _ZN10layer_norm31ln_parallel_residual_fwd_kernelINS_13Kernel_traitsI6__halfS2_S2_S2_fjLj1280ELj1ELj4ELj1ELj16ENS_18Kernel_traits_baseILj1280ES2_S2_S2_S2_fjLj128EEEEELb0ELb1ELb0EEEvNS_9FwdParamsE)
        .other          _ZN10layer_norm31ln_parallel_residual_fwd_kernelINS_13Kernel_traitsI6__halfS2_S2_S2_fjLj1280ELj1ELj4ELj1ELj16ENS_18Kernel_traits_baseILj1280ES2_S2_S2_S2_fjLj128EEEEELb0ELb1ELb0EEEvNS_9FwdParamsE,@"STO_CUDA_ENTRY STV_DEFAULT"
_ZN10layer_norm31ln_parallel_residual_fwd_kernelINS_13Kernel_traitsI6__halfS2_S2_S2_fjLj1280ELj1ELj4ELj1ELj16ENS_18Kernel_traits_baseILj1280ES2_S2_S2_S2_fjLj128EEEEELb0ELb1ELb0EEEvNS_9FwdParamsE:
.text._ZN10layer_norm31ln_parallel_residual_fwd_kernelINS_13Kernel_traitsI6__halfS2_S2_S2_fjLj1280ELj1ELj4ELj1ELj16ENS_18Kernel_traits_baseILj1280ES2_S2_S2_S2_fjLj128EEEEELb0ELb1ELb0EEEvNS_9FwdParamsE:
[----:B------:R-:W-:Y:S01]  /*0000*/  LDC R1, c[0x0][0x37c] ;  /* 0x0000df00ff017b82 */ /* 0x000fe20000000800 */
[----:B------:R-:W0:Y:S07]  /*0010*/  S2R R5, SR_TID.X ;  /* 0x0000000000057919 */ /* 0x000e2e0000002100 */
[----:B------:R-:W1:Y:S01]  /*0020*/  LDC R3, c[0x0][0x388] ;  /* 0x0000e200ff037b82 */ /* 0x000e620000000800 */
[----:B------:R-:W2:Y:S01]  /*0030*/  LDCU.64 UR10, c[0x0][0x438] ;  /* 0x00008700ff0a77ac */ /* 0x000ea20008000a00 */
[----:B------:R-:W-:Y:S01]  /*0040*/  BSSY.RECONVERGENT B0, `(.L_x_2863) ;  /* 0x0000063000007945 */ /* 0x000fe20003800200 */
[----:B------:R-:W3:Y:S05]  /*0050*/  LDCU.64 UR8, c[0x0][0x3a0] ;  /* 0x00007400ff0877ac */ /* 0x000eea0008000a00 */
[----:B------:R-:W4:Y:S01]  /*0060*/  S2UR UR4, SR_CTAID.X ;  /* 0x00000000000479c3 */ /* 0x000f220000002500 */
[----:B------:R-:W0:Y:S07]  /*0070*/  LDCU.64 UR6, c[0x0][0x358] ;  /* 0x00006b00ff0677ac */ /* 0x000e2e0008000a00 */
[----:B------:R-:W3:Y:S01]  /*0080*/  LDC.64 R6, c[0x0][0x398] ;  /* 0x0000e600ff067b82 */ /* 0x000ee20000000a00 */
[----:B--2---:R-:W-:-:S04]  /*0090*/  UISETP.NE.U32.AND UP0, UPT, UR10, URZ, UPT ;  /* 0x000000ff0a00728c */ /* 0x004fc8000bf05070 */
[----:B------:R-:W-:Y:S01]  /*00a0*/  UISETP.NE.AND.EX UP0, UPT, UR11, URZ, UPT, UP0 ;  /* 0x000000ff0b00728c */ /* 0x000fe2000bf05300 */
[----:B-1----:R-:W-:-:S04]  /*00b0*/  SHF.R.S32.HI R0, RZ, 0x1f, R3 ;  /* 0x0000001fff007819 */ /* 0x002fc80000011403 */
[----:B------:R-:W-:Y:S02]  /*00c0*/  LEA.HI R0, R0, R3, RZ, 0x3 ;  /* 0x0000000300007211 */ /* 0x000fe400078f18ff */
[C---:B0-----:R-:W-:Y:S01]  /*00d0*/  LOP3.LUT R3, R5.reuse, 0x1f, RZ, 0xc, !PT ;  /* 0x0000001f05037812 */ /* 0x041fe200078e0cff */
[----:B----4-:R-:W-:Y:S01]  /*00e0*/  USHF.L.U32 UR4, UR4, 0x2, URZ ;  /* 0x0000000204047899 */ /* 0x010fe200080006ff */
[----:B------:R-:W-:Y:S02]  /*00f0*/  SHF.R.U32.HI R4, RZ, 0x5, R5 ;  /* 0x00000005ff047819 */ /* 0x000fe40000011605 */
[----:B------:R-:W-:-:S03]  /*0100*/  LOP3.LUT R5, R5, 0x1f, RZ, 0xc0, !PT ;  /* 0x0000001f05057812 */ /* 0x000fc600078ec0ff */
[----:B------:R-:W-:Y:S02]  /*0110*/  LOP3.LUT R4, R4, UR4, RZ, 0xfc, !PT ;  /* 0x0000000404047c12 */ /* 0x000fe4000f8efcff */
[----:B---3--:R-:W-:Y:S02]  /*0120*/  LOP3.LUT P4, RZ, R6, UR8, RZ, 0xfc, !PT ;  /* 0x0000000806ff7c12 */ /* 0x008fe4000f88fcff */
[----:B------:R-:W-:Y:S02]  /*0130*/  LEA.HI.SX32 R6, R0, R3, 0x1d ;  /* 0x0000000300067211 */ /* 0x000fe400078feaff */
[----:B------:R-:W-:Y:S01]  /*0140*/  LOP3.LUT P4, RZ, R7, UR9, RZ, 0xfc, P4 ;  /* 0x0000000907ff7c12 */ /* 0x000fe2000a08fcff */
[----:B------:R-:W-:-:S12]  /*0150*/  BRA.U !UP0, `(.L_x_2864) ;  /* 0x0000000108a87547 */ /* 0x000fd8000b800000 */
        /* <DEDUP_REMOVED lines=42> */
.L_x_2864:
        /* <DEDUP_REMOVED lines=11> */
[C---:B0-----:R-:W-:Y:S01]  /*04b0*/  @P0 IMAD.WIDE.U32 R2, R7.reuse, 0x10, R2 ;  /* 0x0000001007020825 */ /* 0x041fe200078e0002 */
[----:B------:R-:W-:-:S04]  /*04c0*/  @P0 IADD3 R7, PT, PT, R7, 0x20, RZ ;  /* 0x0000002007070810 */ /* 0x000fc80007ffe0ff */
        /* <DEDUP_REMOVED lines=20> */
[----:B------:R-:W-:Y:S02]  /*0610*/  @P3 MOV R67, RZ ;  /* 0x000000ff00433202 */ /* 0x000fe40000000f00 */
[----:B------:R-:W-:Y:S02]  /*0620*/  @P5 CS2R R34, SRZ ;  /* 0x0000000000225805 */ /* 0x000fe4000001ff00 */
[----:B------:R-:W-:Y:S02]  /*0630*/  @P5 CS2R R32, SRZ ;  /* 0x0000000000205805 */ /* 0x000fe4000001ff00 */
[----:B------:R-:W-:-:S02]  /*0640*/  @P0 MOV R59, RZ ;  /* 0x000000ff003b0202 */ /* 0x000fc40000000f00 */
[----:B------:R-:W-:Y:S02]  /*0650*/  @P1 MOV R51, RZ ;  /* 0x000000ff00331202 */ /* 0x000fe40000000f00 */
[----:B0-----:R-:W-:-:S07]  /*0660*/  @P2 MOV R43, RZ ;  /* 0x000000ff002b2202 */ /* 0x001fce0000000f00 */
.L_x_2865:
[----:B------:R-:W-:Y:S05]  /*0670*/  BSYNC.RECONVERGENT B0 ;  /* 0x0000000000007941 */ /* 0x000fea0003800200 */
.L_x_2863:
        /* <DEDUP_REMOVED lines=8> */
[----:B0-----:R-:W-:-:S04]  /*0700*/  ISETP.NE.AND P0, PT, RZ, UR4, PT ;  /* 0x00000004ff007c0c */ /* 0x001fc8000bf05270 */
[----:B-1234-:R-:W-:-:S09]  /*0710*/  P2R R9, PR, RZ, 0x1 ;  /* 0x00000001ff097803 */ /* 0x01efd20000000000 */
.L_x_2907:
        /* <DEDUP_REMOVED lines=21> */
[----:B------:R-:W-:Y:S05]  /*0870*/  @!P1 BRA `(.L_x_2869) ;  /* 0x0000000000b49947 */ /* 0x000fea0003800000 */
[----:B-----5:R-:W-:Y:S02]  /*0880*/  HADD2.F32 R3, -RZ, R72.H0_H0 ;  /* 0x20000048ff037230 */ /* 0x020fe40000004100 */
[----:B0-----:R-:W-:Y:S02]  /*0890*/  HADD2.F32 R14, -RZ, R28.H0_H0 ;  /* 0x2000001cff0e7230 */ /* 0x001fe40000004100 */
[----:B------:R-:W-:Y:S02]  /*08a0*/  HADD2.F32 R18, -RZ, R73.H0_H0 ;  /* 0x20000049ff127230 */ /* 0x000fe40000004100 */
[----:B------:R-:W-:Y:S02]  /*08b0*/  HADD2.F32 R19, -RZ, R29.H0_H0 ;  /* 0x2000001dff137230 */ /* 0x000fe40000004100 */
[----:B------:R-:W-:Y:S01]  /*08c0*/  FADD.FTZ R3, R3, R14 ;  /* 0x0000000e03037221 */ /* 0x000fe20000010000 */
[--C-:B------:R-:W-:Y:S02]  /*08d0*/  HADD2.F32 R20, -RZ, R74.reuse.H0_H0 ;  /* 0x2000004aff147230 */ /* 0x100fe40000004100 */
[----:B------:R-:W-:-:S02]  /*08e0*/  HADD2.F32 R74, -RZ, R74.H1_H1 ;  /* 0x3000004aff4a7230 */ /* 0x000fc40000004100 */
[----:B------:R-:W-:Y:S01]  /*08f0*/  FADD.FTZ R18, R18, R19 ;  /* 0x0000001312127221 */ /* 0x000fe20000010000 */
[----:B------:R-:W-:Y:S02]  /*0900*/  HADD2.F32 R23, -RZ, R30.H1_H1 ;  /* 0x3000001eff177230 */ /* 0x000fe40000004100 */
[----:B------:R-:W-:Y:S02]  /*0910*/  HADD2.F32 R73, -RZ, R73.H1_H1 ;  /* 0x30000049ff497230 */ /* 0x000fe40000004100 */
[----:B------:R-:W-:Y:S02]  /*0920*/  HADD2.F32 R14, -RZ, R29.H1_H1 ;  /* 0x3000001dff0e7230 */ /* 0x000fe40000004100 */
[----:B------:R-:W-:Y:S01]  /*0930*/  FADD.FTZ R23, R74, R23 ;  /* 0x000000174a177221 */ /* 0x000fe20000010000 */
[----:B------:R-:W-:Y:S02]  /*0940*/  HADD2.F32 R72, -RZ, R72.H1_H1 ;  /* 0x30000048ff487230 */ /* 0x000fe40000004100 */
[----:B------:R-:W-:-:S02]  /*0950*/  HADD2.F32 R22, -RZ, R75.H0_H0 ;  /* 0x2000004bff167230 */ /* 0x000fc40000004100 */
[----:B------:R-:W-:Y:S01]  /*0960*/  FADD.FTZ R73, R73, R14 ;  /* 0x0000000e49497221 */ /* 0x000fe20000010000 */
[----:B------:R-:W-:Y:S02]  /*0970*/  HADD2.F32 R15, -RZ, R28.H1_H1 ;  /* 0x3000001cff0f7230 */ /* 0x000fe40000004100 */
[----:B------:R-:W-:Y:S02]  /*0980*/  HADD2.F32 R21, -RZ, R30.H0_H0 ;  /* 0x2000001eff157230 */ /* 0x000fe40000004100 */
[----:B------:R-:W-:Y:S02]  /*0990*/  HADD2.F32 R19, -RZ, R31.H0_H0 ;  /* 0x2000001fff137230 */ /* 0x000fe40000004100 */
[----:B------:R-:W-:Y:S01]  /*09a0*/  FADD.FTZ R72, R72, R15 ;  /* 0x0000000f48487221 */ /* 0x000fe20000010000 */
[----:B------:R-:W-:Y:S02]  /*09b0*/  HADD2.F32 R75, -RZ, R75.H1_H1 ;  /* 0x3000004bff4b7230 */ /* 0x000fe40000004100 */
[----:B------:R-:W-:Y:S01]  /*09c0*/  FADD.FTZ R20, R20, R21 ;  /* 0x0000001514147221 */ /* 0x000fe20000010000 */
[----:B------:R-:W-:-:S02]  /*09d0*/  HADD2.F32 R74, -RZ, R31.H1_H1 ;  /* 0x3000001fff4a7230 */ /* 0x000fc40000004100 */
[----:B------:R-:W-:Y:S01]  /*09e0*/  FADD.FTZ R22, R22, R19 ;  /* 0x0000001316167221 */ /* 0x000fe20000010000 */
[----:B------:R-:W-:Y:S02]  /*09f0*/  HADD2.F32 R14, -RZ, R24.H0_H0 ;  /* 0x20000018ff0e7230 */ /* 0x000fe40000004100 */
[----:B------:R-:W-:Y:S02]  /*0a00*/  HADD2.F32 R15, -RZ, R25.H0_H0 ;  /* 0x20000019ff0f7230 */ /* 0x000fe40000004100 */
        /* <DEDUP_REMOVED lines=20> */
.L_x_2869:
[----:B-----5:R-:W-:Y:S02]  /*0b50*/  HADD2.F32 R3, -RZ, R72.H0_H0 ;  /* 0x20000048ff037230 */ /* 0x020fe40000004100 */
[----:B0-----:R-:W-:Y:S02]  /*0b60*/  HADD2.F32 R14, -RZ, R28.H0_H0 ;  /* 0x2000001cff0e7230 */ /* 0x001fe40000004100 */
[----:B------:R-:W-:Y:S02]  /*0b70*/  HADD2.F32 R88, -RZ, R75.H0_H0 ;  /* 0x2000004bff587230 */ /* 0x000fe40000004100 */
[----:B------:R-:W-:Y:S02]  /*0b80*/  HADD2.F32 R15, -RZ, R73.H0_H0 ;  /* 0x20000049ff0f7230 */ /* 0x000fe40000004100 */
[----:B------:R-:W-:Y:S01]  /*0b90*/  FADD.FTZ R3, R3, R14 ;  /* 0x0000000e03037221 */ /* 0x000fe20000010000 */
[----:B------:R-:W-:Y:S02]  /*0ba0*/  HADD2.F32 R79, -RZ, R74.H0_H0 ;  /* 0x2000004aff4f7230 */ /* 0x000fe40000004100 */
[----:B------:R-:W-:-:S02]  /*0bb0*/  HADD2.F32 R75, -RZ, R75.H1_H1 ;  /* 0x3000004bff4b7230 */ /* 0x000fc40000004100 */
[----:B------:R-:W-:Y:S02]  /*0bc0*/  HADD2.F32 R14, -RZ, R31.H1_H1 ;  /* 0x3000001fff0e7230 */ /* 0x000fe40000004100 */
[----:B------:R-:W-:Y:S02]  /*0bd0*/  HADD2.F32 R72, -RZ, R72.H1_H1 ;  /* 0x30000048ff487230 */ /* 0x000fe40000004100 */
[----:B------:R-:W-:Y:S02]  /*0be0*/  HADD2.F32 R73, -RZ, R73.H1_H1 ;  /* 0x30000049ff497230 */ /* 0x000fe40000004100 */
[----:B------:R-:W-:Y:S01]  /*0bf0*/  FADD.FTZ R99, R75, R14 ;  /* 0x0000000e4b637221 */ /* 0x000fe20000010000 */
[----:B------:R-:W-:Y:S02]  /*0c00*/  HADD2.F32 R74, -RZ, R74.H1_H1 ;  /* 0x3000004aff4a7230 */ /* 0x000fe40000004100 */
[----:B------:R-:W-:Y:S02]  /*0c10*/  HADD2.F32 R18, -RZ, R29.H0_H0 ;  /* 0x2000001dff127230 */ /* 0x000fe40000004100 */
[----:B------:R-:W-:-:S02]  /*0c20*/  HADD2.F32 R20, -RZ, R30.H0_H0 ;  /* 0x2000001eff147230 */ /* 0x000fc40000004100 */
[----:B------:R-:W-:Y:S02]  /*0c30*/  HADD2.F32 R23, -RZ, R31.H0_H0 ;  /* 0x2000001fff177230 */ /* 0x000fe40000004100 */
        /* <DEDUP_REMOVED lines=14> */
.L_x_2868:
[----:B------:R-:W-:Y:S05]  /*0d20*/  @!P1 BRA `(.L_x_2871) ;  /* 0x0000000000749947 */ /* 0x000fea0003800000 */
        /* <DEDUP_REMOVED lines=29> */
.L_x_2871:
[--C-:B-----5:R-:W-:Y:S02]  /*0f00*/  HADD2.F32 R3, -RZ, R72.reuse.H0_H0 ;  /* 0x20000048ff037230 */ /* 0x120fe40000004100 */
[----:B0-----:R-:W-:Y:S02]  /*0f10*/  HADD2.F32 R14, -RZ, R72.H1_H1 ;  /* 0x30000048ff0e7230 */ /* 0x001fe40000004100 */
[--C-:B------:R-:W-:Y:S02]  /*0f20*/  HADD2.F32 R15, -RZ, R73.reuse.H0_H0 ;  /* 0x20000049ff0f7230 */ /* 0x100fe40000004100 */
[----:B------:R-:W-:Y:S02]  /*0f30*/  HADD2.F32 R80, -RZ, R73.H1_H1 ;  /* 0x30000049ff507230 */ /* 0x000fe40000004100 */
[--C-:B------:R-:W-:Y:S02]  /*0f40*/  HADD2.F32 R79, -RZ, R74.reuse.H0_H0 ;  /* 0x2000004aff4f7230 */ /* 0x100fe40000004100 */
[----:B------:R-:W-:-:S02]  /*0f50*/  HADD2.F32 R90, -RZ, R74.H1_H1 ;  /* 0x3000004aff5a7230 */ /* 0x000fc40000004100 */
[--C-:B------:R-:W-:Y:S02]  /*0f60*/  HADD2.F32 R88, -RZ, R75.reuse.H0_H0 ;  /* 0x2000004bff587230 */ /* 0x100fe40000004100 */
[----:B------:R-:W-:-:S07]  /*0f70*/  HADD2.F32 R99, -RZ, R75.H1_H1 ;  /* 0x3000004bff637230 */ /* 0x000fce0000004100 */
.L_x_2870:
[----:B------:R-:W0:Y:S01]  /*0f80*/  @P4 LDC.64 R18, c[0x0][0x3a8] ;  /* 0x0000ea00ff124b82 */ /* 0x000e220000000a00 */
[C---:B------:R-:W-:Y:S01]  /*0f90*/  IADD3 R105, PT, PT, R102.reuse, 0x20, RZ ;  /* 0x0000002066697810 */ /* 0x040fe20007ffe0ff */
[----:B0-----:R-:W-:-:S05]  /*0fa0*/  @P4 IMAD.WIDE.U32 R18, R102, 0x10, R18 ;  /* 0x0000001066124825 */ /* 0x001fca00078e0012 */
[----:B------:R0:W-:Y:S02]  /*0fb0*/  @P4 STG.E.128 desc[UR6][R18.64], R20 ;  /* 0x0000001412004986 */ /* 0x0001e4000c101d06 */
.L_x_2867:
[----:B------:R-:W-:Y:S05]  /*0fc0*/  BSYNC.RECONVERGENT B0 ;  /* 0x0000000000007941 */ /* 0x000fea0003800200 */
.L_x_2866:
        /* <DEDUP_REMOVED lines=32> */
.L_x_2875:
        /* <DEDUP_REMOVED lines=29> */
.L_x_2874:
        /* <DEDUP_REMOVED lines=32> */
.L_x_2877:
[----:B-----5:R-:W-:Y:S02]  /*15a0*/  HADD2.F32 R2, -RZ, R72.H0_H0 ;  /* 0x20000048ff027230 */ /* 0x020fe40000004100 */
[----:B------:R-:W-:Y:S02]  /*15b0*/  HADD2.F32 R13, -RZ, R28.H0_H0 ;  /* 0x2000001cff0d7230 */ /* 0x000fe40000004100 */
[----:B------:R-:W-:Y:S02]  /*15c0*/  HADD2.F32 R72, -RZ, R72.H1_H1 ;  /* 0x30000048ff487230 */ /* 0x000fe40000004100 */
[----:B------:R-:W-:Y:S02]  /*15d0*/  HADD2.F32 R12, -RZ, R73.H0_H0 ;  /* 0x20000049ff0c7230 */ /* 0x000fe40000004100 */
[----:B------:R-:W-:Y:S01]  /*15e0*/  FADD.FTZ R2, R13, R2 ;  /* 0x000000020d027221 */ /* 0x000fe20000010000 */
[----:B------:R-:W-:Y:S02]  /*15f0*/  HADD2.F32 R20, -RZ, R74.H0_H0 ;  /* 0x2000004aff147230 */ /* 0x000fe40000004100 */
[----:B------:R-:W-:-:S02]  /*1600*/  HADD2.F32 R13, -RZ, R28.H1_H1 ;  /* 0x3000001cff0d7230 */ /* 0x000fc40000004100 */
[----:B------:R-:W-:Y:S02]  /*1610*/  HADD2.F32 R19, -RZ, R29.H0_H0 ;  /* 0x2000001dff137230 */ /* 0x000fe40000004100 */
[----:B------:R-:W-:Y:S02]  /*1620*/  HADD2.F32 R21, -RZ, R30.H0_H0 ;  /* 0x2000001eff157230 */ /* 0x000fe40000004100 */
[----:B------:R-:W-:Y:S01]  /*1630*/  FADD.FTZ R72, R13, R72 ;  /* 0x000000480d487221 */ /* 0x000fe20000010000 */
[----:B------:R-:W-:Y:S02]  /*1640*/  HADD2.F32 R73, -RZ, R73.H1_H1 ;  /* 0x30000049ff497230 */ /* 0x000fe40000004100 */
[----:B------:R-:W-:Y:S01]  /*1650*/  FADD.FTZ R12, R19, R12 ;  /* 0x0000000c130c7221 */ /* 0x000fe20000010000 */
[----:B------:R-:W-:Y:S02]  /*1660*/  HADD2.F32 R74, -RZ, R74.H1_H1 ;  /* 0x3000004aff4a7230 */ /* 0x000fe40000004100 */
[----:B------:R-:W-:Y:S01]  /*1670*/  FADD.FTZ R20, R21, R20 ;  /* 0x0000001415147221 */ /* 0x000fe20000010000 */
[----:B------:R-:W-:-:S02]  /*1680*/  HADD2.F32 R18, -RZ, R29.H1_H1 ;  /* 0x3000001dff127230 */ /* 0x000fc40000004100 */
[----:B------:R-:W-:Y:S02]  /*1690*/  HADD2.F32 R23, -RZ, R30.H1_H1 ;  /* 0x3000001eff177230 */ /* 0x000fe40000004100 */
        /* <DEDUP_REMOVED lines=10> */
[--C-:B------:R-:W-:Y:S02]  /*1740*/  HADD2.F32 R73, -RZ, R31.reuse.H0_H0 ;  /* 0x2000001fff497230 */ /* 0x100fe40000004100 */
[----:B------:R-:W-:Y:S02]  /*1750*/  HADD2.F32 R74, -RZ, R31.H1_H1 ;  /* 0x3000001fff4a7230 */ /* 0x000fe40000004100 */
        /* <DEDUP_REMOVED lines=16> */
.L_x_2876:
[----:B------:R-:W0:Y:S02]  /*1860*/  @P4 LDC.64 R18, c[0x0][0x3a8] ;  /* 0x0000ea00ff124b82 */ /* 0x000e240000000a00 */
[C---:B0-----:R-:W-:Y:S01]  /*1870*/  @P4 IMAD.WIDE.U32 R18, R105.reuse, 0x10, R18 ;  /* 0x0000001069124825 */ /* 0x041fe200078e0012 */
[----:B------:R-:W-:-:S04]  /*1880*/  IADD3 R105, PT, PT, R105, 0x20, RZ ;  /* 0x0000002069697810 */ /* 0x000fc80007ffe0ff */
[----:B------:R0:W-:Y:S03]  /*1890*/  @P4 STG.E.128 desc[UR6][R18.64], R20 ;  /* 0x0000001412004986 */ /* 0x0001e6000c101d06 */
.L_x_2873:
[----:B------:R-:W-:Y:S05]  /*18a0*/  BSYNC.RECONVERGENT B0 ;  /* 0x0000000000007941 */ /* 0x000fea0003800200 */
.L_x_2872:
        /* <DEDUP_REMOVED lines=32> */
.L_x_2881:
        /* <DEDUP_REMOVED lines=29> */
.L_x_2880:
        /* <DEDUP_REMOVED lines=32> */
.L_x_2883:
        /* <DEDUP_REMOVED lines=44> */
.L_x_2882:
[----:B------:R-:W0:Y:S02]  /*2140*/  @P4 LDC.64 R18, c[0x0][0x3a8] ;  /* 0x0000ea00ff124b82 */ /* 0x000e240000000a00 */
[C---:B0-----:R-:W-:Y:S01]  /*2150*/  @P4 IMAD.WIDE.U32 R18, R105.reuse, 0x10, R18 ;  /* 0x0000001069124825 */ /* 0x041fe200078e0012 */
[----:B------:R-:W-:-:S04]  /*2160*/  IADD3 R105, PT, PT, R105, 0x20, RZ ;  /* 0x0000002069697810 */ /* 0x000fc80007ffe0ff */
[----:B------:R0:W-:Y:S03]  /*2170*/  @P4 STG.E.128 desc[UR6][R18.64], R20 ;  /* 0x0000001412004986 */ /* 0x0001e6000c101d06 */
.L_x_2879:
[----:B------:R-:W-:Y:S05]  /*2180*/  BSYNC.RECONVERGENT B0 ;  /* 0x0000000000007941 */ /* 0x000fea0003800200 */
.L_x_2878:
        /* <DEDUP_REMOVED lines=24> */
[--C-:B------:R-:W-:Y:S02]  /*2310*/  HADD2.F32 R76, -RZ, R17.reuse.H0_H0 ;  /* 0x20000011ff4c7230 */ /* 0x100fe40000004100 */
[----:B------:R-:W-:Y:S02]  /*2320*/  HADD2.F32 R16, -RZ, R16.H1_H1 ;  /* 0x30000010ff107230 */ /* 0x000fe40000004100 */
[----:B------:R-:W-:Y:S02]  /*2330*/  HADD2.F32 R17, -RZ, R17.H1_H1 ;  /* 0x30000011ff117230 */ /* 0x000fe40000004100 */
[--C-:B------:R-:W-:Y:S02]  /*2340*/  HADD2.F32 R85, -RZ, R18.reuse.H0_H0 ;  /* 0x20000012ff557230 */ /* 0x100fe40000004100 */
[----:B------:R-:W-:-:S02]  /*2350*/  HADD2.F32 R94, -RZ, R18.H1_H1 ;  /* 0x30000012ff5e7230 */ /* 0x000fc40000004100 */
[--C-:B------:R-:W-:Y:S02]  /*2360*/  HADD2.F32 R95, -RZ, R19.reuse.H0_H0 ;  /* 0x20000013ff5f7230 */ /* 0x100fe40000004100 */
[----:B------:R-:W-:Y:S01]  /*2370*/  HADD2.F32 R100, -RZ, R19.H1_H1 ;  /* 0x30000013ff647230 */ /* 0x000fe20000004100 */
[----:B------:R-:W-:Y:S06]  /*2380*/  BRA `(.L_x_2888) ;  /* 0x0000000400a47947 */ /* 0x000fec0003800000 */
.L_x_2887:
[--C-:B-----5:R-:W-:Y:S02]  /*2390*/  HADD2.F32 R76, -RZ, R17.reuse.H0_H0 ;  /* 0x20000011ff4c7230 */ /* 0x120fe40000004100 */
[----:B------:R-:W-:Y:S02]  /*23a0*/  HADD2.F32 R21, -RZ, R17.H1_H1 ;  /* 0x30000011ff157230 */ /* 0x000fe40000004100 */
[--C-:B------:R-:W-:Y:S02]  /*23b0*/  HADD2.F32 R7, -RZ, R16.reuse.H0_H0 ;  /* 0x20000010ff077230 */ /* 0x100fe40000004100 */
[----:B------:R-:W-:Y:S02]  /*23c0*/  HADD2.F32 R20, -RZ, R16.H1_H1 ;  /* 0x30000010ff147230 */ /* 0x000fe40000004100 */
[----:B------:R-:W-:Y:S02]  /*23d0*/  HADD2.F32 R17, -RZ, R25.H0_H0 ;  /* 0x20000019ff117230 */ /* 0x000fe40000004100 */
[----:B------:R-:W-:-:S02]  /*23e0*/  HADD2.F32 R85, -RZ, R18.H0_H0 ;  /* 0x20000012ff557230 */ /* 0x000fc40000004100 */
[----:B------:R-:W-:Y:S02]  /*23f0*/  HADD2.F32 R94, -RZ, R18.H1_H1 ;  /* 0x30000012ff5e7230 */ /* 0x000fe40000004100 */
[----:B------:R-:W-:Y:S01]  /*2400*/  FADD.FTZ R76, R17, R76 ;  /* 0x0000004c114c7221 */ /* 0x000fe20000010000 */
[----:B------:R-:W-:Y:S02]  /*2410*/  HADD2.F32 R16, -RZ, R24.H0_H0 ;  /* 0x20000018ff107230 */ /* 0x000fe40000004100 */
        /* <DEDUP_REMOVED lines=8> */
[--C-:B------:R-:W-:Y:S02]  /*24a0*/  HADD2.F32 R18, -RZ, R27.reuse.H0_H0 ;  /* 0x2000001bff127230 */ /* 0x100fe40000004100 */
[----:B------:R-:W-:Y:S02]  /*24b0*/  HADD2.F32 R23, -RZ, R27.H1_H1 ;  /* 0x3000001bff177230 */ /* 0x000fe40000004100 */
[----:B------:R-:W-:Y:S01]  /*24c0*/  FADD.FTZ R17, R16, R21 ;  /* 0x0000001510117221 */ /* 0x000fe20000010000 */
[----:B------:R-:W-:-:S02]  /*24d0*/  HADD2.F32 R19, -RZ, R24.H1_H1 ;  /* 0x30000018ff137230 */ /* 0x000fc40000004100 */
[----:B------:R-:W-:Y:S01]  /*24e0*/  FADD.FTZ R95, R18, R95 ;  /* 0x0000005f125f7221 */ /* 0x000fe20000010000 */
[----:B------:R-:W-:Y:S01]  /*24f0*/  F2FP.F16.F32.PACK_AB R22, R94, R85 ;  /* 0x000000555e16723e */ /* 0x000fe200000000ff */
[----:B------:R-:W-:Y:S01]  /*2500*/  FADD.FTZ R100, R23, R100 ;  /* 0x0000006417647221 */ /* 0x000fe20000010000 */
[----:B------:R-:W-:Y:S01]  /*2510*/  F2FP.F16.F32.PACK_AB R21, R17, R76 ;  /* 0x0000004c1115723e */ /* 0x000fe200000000ff */
[----:B------:R-:W-:-:S03]  /*2520*/  FADD.FTZ R16, R19, R20 ;  /* 0x0000001413107221 */ /* 0x000fc60000010000 */
[----:B------:R-:W-:Y:S02]  /*2530*/  F2FP.F16.F32.PACK_AB R23, R100, R95 ;  /* 0x0000005f6417723e */ /* 0x000fe400000000ff */
[----:B------:R-:W-:Y:S01]  /*2540*/  F2FP.F16.F32.PACK_AB R20, R16, R7 ;  /* 0x000000071014723e */ /* 0x000fe200000000ff */
[----:B------:R-:W-:Y:S06]  /*2550*/  BRA `(.L_x_2888) ;  /* 0x0000000400307947 */ /* 0x000fec0003800000 */
.L_x_2886:
[----:B------:R-:W-:-:S04]  /*2560*/  UISETP.NE.U32.AND UP0, UPT, UR12, URZ, UPT ;  /* 0x000000ff0c00728c */ /* 0x000fc8000bf05070 */
[----:B------:R-:W-:-:S09]  /*2570*/  UISETP.NE.AND.EX UP0, UPT, UR13, URZ, UPT, UP0 ;  /* 0x000000ff0d00728c */ /* 0x000fd2000bf05300 */
[----:B------:R-:W-:Y:S05]  /*2580*/  BRA.U UP0, `(.L_x_2889) ;  /* 0x0000000100747547 */ /* 0x000fea000b800000 */
        /* <DEDUP_REMOVED lines=29> */
.L_x_2889:
[--C-:B-----5:R-:W-:Y:S02]  /*2760*/  HADD2.F32 R7, -RZ, R16.reuse.H0_H0 ;  /* 0x20000010ff077230 */ /* 0x120fe40000004100 */
[----:B------:R-:W-:Y:S02]  /*2770*/  HADD2.F32 R20, -RZ, R16.H1_H1 ;  /* 0x30000010ff147230 */ /* 0x000fe40000004100 */
[--C-:B------:R-:W-:Y:S02]  /*2780*/  HADD2.F32 R16, -RZ, R28.reuse.H0_H0 ;  /* 0x2000001cff107230 */ /* 0x100fe40000004100 */
[--C-:B------:R-:W-:Y:S02]  /*2790*/  HADD2.F32 R21, -RZ, R17.reuse.H0_H0 ;  /* 0x20000011ff157230 */ /* 0x100fe40000004100 */
[----:B------:R-:W-:Y:S02]  /*27a0*/  HADD2.F32 R22, -RZ, R17.H1_H1 ;  /* 0x30000011ff167230 */ /* 0x000fe40000004100 */
[----:B------:R-:W-:Y:S01]  /*27b0*/  FADD.FTZ R7, R16, R7 ;  /* 0x0000000710077221 */ /* 0x000fe20000010000 */
[----:B------:R-:W-:-:S02]  /*27c0*/  HADD2.F32 R17, -RZ, R28.H1_H1 ;  /* 0x3000001cff117230 */ /* 0x000fc40000004100 */
[----:B------:R-:W-:Y:S02]  /*27d0*/  HADD2.F32 R16, -RZ, R29.H0_H0 ;  /* 0x2000001dff107230 */ /* 0x000fe40000004100 */
[--C-:B------:R-:W-:Y:S02]  /*27e0*/  HADD2.F32 R74, -RZ, R19.reuse.H0_H0 ;  /* 0x20000013ff4a7230 */ /* 0x100fe40000004100 */
[----:B------:R-:W-:Y:S01]  /*27f0*/  FADD.FTZ R20, R17, R20 ;  /* 0x0000001411147221 */ /* 0x000fe20000010000 */
[----:B------:R-:W-:Y:S02]  /*2800*/  HADD2.F32 R75, -RZ, R19.H1_H1 ;  /* 0x30000013ff4b7230 */ /* 0x000fe40000004100 */
[----:B------:R-:W-:Y:S01]  /*2810*/  FADD.FTZ R21, R16, R21 ;  /* 0x0000001510157221 */ /* 0x000fe20000010000 */
[----:B------:R-:W-:Y:S02]  /*2820*/  HADD2.F32 R19, -RZ, R29.H1_H1 ;  /* 0x3000001dff137230 */ /* 0x000fe40000004100 */
[----:B------:R-:W-:-:S02]  /*2830*/  HADD2.F32 R17, -RZ, R31.H0_H0 ;  /* 0x2000001fff117230 */ /* 0x000fc40000004100 */
[----:B------:R-:W-:Y:S02]  /*2840*/  HADD2.F32 R76, -RZ, R25.H0_H0 ;  /* 0x20000019ff4c7230 */ /* 0x000fe40000004100 */
[----:B------:R-:W-:Y:S01]  /*2850*/  FADD.FTZ R22, R19, R22 ;  /* 0x0000001613167221 */ /* 0x000fe20000010000 */
[--C-:B------:R-:W-:Y:S02]  /*2860*/  HADD2.F32 R23, -RZ, R18.reuse.H0_H0 ;  /* 0x20000012ff177230 */ /* 0x100fe40000004100 */
[----:B------:R-:W-:Y:S01]  /*2870*/  FADD.FTZ R74, R17, R74 ;  /* 0x0000004a114a7221 */ /* 0x000fe20000010000 */
[----:B------:R-:W-:Y:S02]  /*2880*/  HADD2.F32 R72, -RZ, R18.H1_H1 ;  /* 0x30000012ff487230 */ /* 0x000fe40000004100 */
[----:B------:R-:W-:Y:S01]  /*2890*/  FADD.FTZ R76, R76, R21 ;  /* 0x000000154c4c7221 */ /* 0x000fe20000010000 */
[--C-:B------:R-:W-:Y:S02]  /*28a0*/  HADD2.F32 R18, -RZ, R30.reuse.H0_H0 ;  /* 0x2000001eff127230 */ /* 0x100fe40000004100 */
[----:B------:R-:W-:-:S02]  /*28b0*/  HADD2.F32 R73, -RZ, R30.H1_H1 ;  /* 0x3000001eff497230 */ /* 0x000fc40000004100 */
[----:B------:R-:W-:Y:S02]  /*28c0*/  HADD2.F32 R94, -RZ, R31.H1_H1 ;  /* 0x3000001fff5e7230 */ /* 0x000fe40000004100 */
[----:B------:R-:W-:Y:S01]  /*28d0*/  FADD.FTZ R18, R18, R23 ;  /* 0x0000001712127221 */ /* 0x000fe20000010000 */
        /* <DEDUP_REMOVED lines=20> */
.L_x_2888:
[----:B------:R-:W0:Y:S02]  /*2a20*/  @P4 LDC.64 R18, c[0x0][0x3a8] ;  /* 0x0000ea00ff124b82 */ /* 0x000e240000000a00 */
[C---:B0-----:R-:W-:Y:S01]  /*2a30*/  @P4 IMAD.WIDE.U32 R18, R105.reuse, 0x10, R18 ;  /* 0x0000001069124825 */ /* 0x041fe200078e0012 */
[----:B------:R-:W-:-:S04]  /*2a40*/  IADD3 R105, PT, PT, R105, 0x20, RZ ;  /* 0x0000002069697810 */ /* 0x000fc80007ffe0ff */
[----:B------:R0:W-:Y:S03]  /*2a50*/  @P4 STG.E.128 desc[UR6][R18.64], R20 ;  /* 0x0000001412004986 */ /* 0x0001e6000c101d06 */
.L_x_2885:
[----:B------:R-:W-:Y:S05]  /*2a60*/  BSYNC.RECONVERGENT B0 ;  /* 0x0000000000007941 */ /* 0x000fea0003800200 */
.L_x_2884:
[----:B------:R-:W-:Y:S01]  /*2a70*/  ISETP.GE.U32.AND P0, PT, R6, 0xa0, PT ;  /* 0x000000a00600780c */ /* 0x000fe20003f06070 */
[----:B------:R-:W-:Y:S03]  /*2a80*/  BSSY.RECONVERGENT B0, `(.L_x_2890) ;  /* 0x000008b000007945 */ /* 0x000fe60003800200 */
[----:B0-----:R-:W-:-:S09]  /*2a90*/  P2R R18, PR, RZ, 0x1 ;  /* 0x00000001ff127803 */ /* 0x001fd20000000000 */
[----:B------:R-:W-:Y:S05]  /*2aa0*/  @!P0 BRA `(.L_x_2891) ;  /* 0x0000000800208947 */ /* 0x000fea0003800000 */
[----:B------:R-:W-:Y:S01]  /*2ab0*/  ISETP.NE.U32.AND P0, PT, RZ, UR10, PT ;  /* 0x0000000aff007c0c */ /* 0x000fe2000bf05070 */
[----:B------:R-:W0:Y:S03]  /*2ac0*/  LDC.64 R72, c[0x0][0x390] ;  /* 0x0000e400ff487b82 */ /* 0x000e260000000a00 */
[----:B------:R-:W-:-:S13]  /*2ad0*/  ISETP.NE.AND.EX P0, PT, RZ, UR11, PT, P0 ;  /* 0x0000000bff007c0c */ /* 0x000fda000bf05300 */
[----:B------:R-:W1:Y:S02]  /*2ae0*/  @P0 LDC.64 R18, c[0x0][0x398] ;  /* 0x0000e600ff120b82 */ /* 0x000e640000000a00 */
[----:B-1----:R-:W-:-:S05]  /*2af0*/  @P0 IMAD.WIDE.U32 R86, R105, 0x10, R18 ;  /* 0x0000001069560825 */ /* 0x002fca00078e0012 */
[----:B------:R1:W5:Y:S01]  /*2b00*/  @P0 LDG.E.128 R28, desc[UR6][R86.64] ;  /* 0x00000006561c0981 */ /* 0x000362000c1e1d00 */
[----:B------:R-:W-:Y:S01]  /*2b10*/  ISETP.NE.U32.AND P0, PT, RZ, UR12, PT ;  /* 0x0000000cff007c0c */ /* 0x000fe2000bf05070 */
[----:B0-----:R-:W-:-:S03]  /*2b20*/  IMAD.WIDE.U32 R72, R105, 0x10, R72 ;  /* 0x0000001069487825 */ /* 0x001fc600078e0048 */
[----:B------:R-:W-:-:S03]  /*2b30*/  ISETP.NE.AND.EX P0, PT, RZ, UR13, PT, P0 ;  /* 0x0000000dff007c0c */ /* 0x000fc6000bf05300 */
[----:B------:R-:W5:Y:S10]  /*2b40*/  LDG.E.128 R72, desc[UR6][R72.64] ;  /* 0x0000000648487981 */ /* 0x000f74000c1e1d00 */
[----:B------:R-:W0:Y:S02]  /*2b50*/  @P0 LDC.64 R18, c[0x0][0x3a0] ;  /* 0x0000e800ff120b82 */ /* 0x000e240000000a00 */
        /* <DEDUP_REMOVED lines=17> */
.L_x_2893:
        /* <DEDUP_REMOVED lines=29> */
.L_x_2892:
        /* <DEDUP_REMOVED lines=32> */
.L_x_2895:
[----:B-----5:R-:W-:Y:S02]  /*3040*/  HADD2.F32 R8, -RZ, R72.H0_H0 ;  /* 0x20000048ff087230 */ /* 0x020fe40000004100 */
[----:B------:R-:W-:Y:S02]  /*3050*/  HADD2.F32 R19, -RZ, R28.H0_H0 ;  /* 0x2000001cff137230 */ /* 0x000fe40000004100 */
[----:B------:R-:W-:Y:S02]  /*3060*/  HADD2.F32 R72, -RZ, R72.H1_H1 ;  /* 0x30000048ff487230 */ /* 0x000fe40000004100 */
[----:B------:R-:W-:Y:S02]  /*3070*/  HADD2.F32 R18, -RZ, R73.H0_H0 ;  /* 0x20000049ff127230 */ /* 0x000fe40000004100 */
[----:B------:R-:W-:Y:S01]  /*3080*/  FADD.FTZ R8, R19, R8 ;  /* 0x0000000813087221 */ /* 0x000fe20000010000 */
[----:B------:R-:W-:Y:S02]  /*3090*/  HADD2.F32 R19, -RZ, R28.H1_H1 ;  /* 0x3000001cff137230 */ /* 0x000fe40000004100 */
[----:B------:R-:W-:-:S02]  /*30a0*/  HADD2.F32 R21, -RZ, R29.H0_H0 ;  /* 0x2000001dff157230 */ /* 0x000fc40000004100 */
[----:B------:R-:W-:Y:S02]  /*30b0*/  HADD2.F32 R73, -RZ, R73.H1_H1 ;  /* 0x30000049ff497230 */ /* 0x000fe40000004100 */
[----:B------:R-:W-:Y:S01]  /*30c0*/  FADD.FTZ R72, R19, R72 ;  /* 0x0000004813487221 */ /* 0x000fe20000010000 */
[----:B------:R-:W-:Y:S02]  /*30d0*/  HADD2.F32 R20, -RZ, R29.H1_H1 ;  /* 0x3000001dff147230 */ /* 0x000fe40000004100 */
[----:B------:R-:W-:Y:S01]  /*30e0*/  FADD.FTZ R18, R21, R18 ;  /* 0x0000001215127221 */ /* 0x000fe20000010000 */
[----:B------:R-:W-:Y:S02]  /*30f0*/  HADD2.F32 R77, -RZ, R75.H0_H0 ;  /* 0x2000004bff4d7230 */ /* 0x000fe40000004100 */
[----:B------:R-:W-:Y:S02]  /*3100*/  HADD2.F32 R78, -RZ, R31.H0_H0 ;  /* 0x2000001fff4e7230 */ /* 0x000fe40000004100 */
[----:B------:R-:W-:Y:S01]  /*3110*/  FADD.FTZ R20, R20, R73 ;  /* 0x0000004914147221 */ /* 0x000fe20000010000 */
[----:B------:R-:W-:-:S02]  /*3120*/  HADD2.F32 R22, -RZ, R74.H0_H0 ;  /* 0x2000004aff167230 */ /* 0x000fc40000004100 */
[----:B------:R-:W-:Y:S02]  /*3130*/  HADD2.F32 R23, -RZ, R30.H0_H0 ;  /* 0x2000001eff177230 */ /* 0x000fe40000004100 */
[----:B------:R-:W-:Y:S01]  /*3140*/  FADD.FTZ R96, R78, R77 ;  /* 0x0000004d4e607221 */ /* 0x000fe20000010000 */
[----:B------:R-:W-:Y:S02]  /*3150*/  HADD2.F32 R19, -RZ, R24.H0_H0 ;  /* 0x20000018ff137230 */ /* 0x000fe40000004100 */
[----:B------:R-:W-:Y:S02]  /*3160*/  HADD2.F32 R21, -RZ, R25.H0_H0 ;  /* 0x20000019ff157230 */ /* 0x000fe40000004100 */
[----:B------:R-:W-:Y:S01]  /*3170*/  FADD.FTZ R22, R23, R22 ;  /* 0x0000001617167221 */ /* 0x000fe20000010000 */
[----:B------:R-:W-:Y:S02]  /*3180*/  HADD2.F32 R86, -RZ, R75.H1_H1 ;  /* 0x3000004bff567230 */ /* 0x000fe40000004100 */
[----:B------:R-:W-:Y:S01]  /*3190*/  FADD.FTZ R8, R19, R8 ;  /* 0x0000000813087221 */ /* 0x000fe20000010000 */
        /* <DEDUP_REMOVED lines=22> */
.L_x_2894:
[----:B------:R-:W0:Y:S02]  /*3300*/  @P4 LDC.64 R18, c[0x0][0x3a8] ;  /* 0x0000ea00ff124b82 */ /* 0x000e240000000a00 */
[----:B0-----:R-:W-:-:S05]  /*3310*/  @P4 IMAD.WIDE.U32 R18, R105, 0x10, R18 ;  /* 0x0000001069124825 */ /* 0x001fca00078e0012 */
[----:B------:R0:W-:Y:S02]  /*3320*/  @P4 STG.E.128 desc[UR6][R18.64], R20 ;  /* 0x0000001412004986 */ /* 0x0001e4000c101d06 */
.L_x_2891:
[----:B------:R-:W-:Y:S05]  /*3330*/  BSYNC.RECONVERGENT B0 ;  /* 0x0000000000007941 */ /* 0x000fea0003800200 */
.L_x_2890:
[----:B0-----:R-:W-:Y:S01]  /*3340*/  FADD.FTZ R19, RZ, R3 ;  /* 0x00000003ff137221 */ /* 0x001fe20000010000 */
[C---:B------:R-:W-:Y:S01]  /*3350*/  ISETP.GE.U32.AND P3, PT, R6.reuse, 0x20, PT ;  /* 0x000000200600780c */ /* 0x040fe20003f66070 */
[----:B------:R-:W-:Y:S01]  /*3360*/  UMOV UR4, 0xffffffff ;  /* 0xffffffff00047882 */ /* 0x000fe20000000000 */
[----:B------:R-:W-:Y:S01]  /*3370*/  ISETP.GT.U32.AND P2, PT, R6, 0x3f, PT ;  /* 0x0000003f0600780c */ /* 0x000fe20003f44070 */
[----:B------:R-:W-:Y:S01]  /*3380*/  FADD.FTZ R18, R14, R19 ;  /* 0x000000130e127221 */ /* 0x000fe20000010000 */
[C---:B------:R-:W-:Y:S02]  /*3390*/  ISETP.GT.U32.AND P1, PT, R6.reuse, 0x5f, PT ;  /* 0x0000005f0600780c */ /* 0x040fe40003f24070 */
[C---:B------:R-:W-:Y:S01]  /*33a0*/  ISETP.GT.U32.AND P0, PT, R6.reuse, 0x7f, PT ;  /* 0x0000007f0600780c */ /* 0x040fe20003f04070 */
[----:B------:R-:W-:Y:S01]  /*33b0*/  FADD.FTZ R19, R15, R18 ;  /* 0x000000120f137221 */ /* 0x000fe20000010000 */
[----:B------:R-:W-:-:S03]  /*33c0*/  ISETP.GT.U32.AND P5, PT, R6, 0x9f, PT ;  /* 0x0000009f0600780c */ /* 0x000fc60003fa4070 */
[----:B------:R-:W-:Y:S01]  /*33d0*/  FADD.FTZ R18, R80, R19 ;  /* 0x0000001350127221 */ /* 0x000fe20000010000 */
[----:B------:R-:W-:-:S03]  /*33e0*/  P2R R72, PR, RZ, 0x20 ;  /* 0x00000020ff487803 */ /* 0x000fc60000000000 */
        /* <DEDUP_REMOVED lines=37> */
[----:B------:R-:W-:Y:S01]  /*3640*/  ISETP.NE.AND P5, PT, R5, RZ, PT ;  /* 0x000000ff0500720c */ /* 0x000fe20003fa5270 */
[----:B------:R-:W-:-:S12]  /*3650*/  BRA.DIV UR4, `(.L_x_2896) ;  /* 0x0000001604f07947 */ /* 0x000fd8000b800000 */
[----:B------:R-:W0:Y:S01]  /*3660*/  SHFL.BFLY PT, R18, R19, 0x1, 0x1f ;  /* 0x0c201f0013127f89 */ /* 0x000e2200000e0000 */
[----:B------:R-:W1:Y:S01]  /*3670*/  LDC R74, c[0x0][0x400] ;  /* 0x00010000ff4a7b82 */ /* 0x000e620000000800 */
[----:B------:R-:W-:Y:S01]  /*3680*/  ISETP.GT.U32.AND P6, PT, R6, 0x9f, PT ;  /* 0x0000009f0600780c */ /* 0x000fe20003fc4070 */
        /* <DEDUP_REMOVED lines=100> */
.L_x_2919:
        /* <DEDUP_REMOVED lines=16> */
[--C-:B-1----:R-:W-:Y:S01]  /*3dd0*/  FADD.FTZ R18, R3, -R104.reuse ;  /* 0x8000006803127221 */ /* 0x102fe20000010000 */
[----:B-----5:R-:W-:Y:S02]  /*3de0*/  HADD2.F32 R19, -RZ, R68.H0_H0 ;  /* 0x20000044ff137230 */ /* 0x020fe40000004100 */
[----:B------:R-:W-:Y:S01]  /*3df0*/  FADD.FTZ R72, R15, -R104 ;  /* 0x800000680f487221 */ /* 0x000fe20000010000 */
[----:B------:R-:W-:Y:S02]  /*3e00*/  HADD2.F32 R73, -RZ, R64.H0_H0 ;  /* 0x20000040ff497230 */ /* 0x000fe40000004100 */
[C---:B------:R-:W-:Y:S01]  /*3e10*/  FMUL.FTZ R18, R105.reuse, R18 ;  /* 0x0000001269127220 */ /* 0x040fe20000410000 */
[----:B------:R-:W-:Y:S02]  /*3e20*/  HADD2.F32 R75, -RZ, R69.H0_H0 ;  /* 0x20000045ff4b7230 */ /* 0x000fe40000004100 */
[----:B------:R-:W-:Y:S01]  /*3e30*/  FMUL.FTZ R74, R105, R72 ;  /* 0x00000048694a7220 */ /* 0x000fe20000410000 */
[----:B------:R-:W-:-:S02]  /*3e40*/  HADD2.F32 R107, -RZ, R65.H0_H0 ;  /* 0x20000041ff6b7230 */ /* 0x000fc40000004100 */
[----:B------:R-:W-:Y:S01]  /*3e50*/  FFMA.FTZ R72, R18, R19, R73 ;  /* 0x0000001312487223 */ /* 0x000fe20000010049 */
[--C-:B------:R-:W-:Y:S01]  /*3e60*/  FADD.FTZ R18, R79, -R104.reuse ;  /* 0x800000684f127221 */ /* 0x100fe20000010000 */
[----:B------:R-:W-:Y:S02]  /*3e70*/  HADD2.F32 R19, -RZ, R70.H0_H0 ;  /* 0x20000046ff137230 */ /* 0x000fe40000004100 */
[--C-:B------:R-:W-:Y:S01]  /*3e80*/  FADD.FTZ R108, R99, -R104.reuse ;  /* 0x80000068636c7221 */ /* 0x100fe20000010000 */
[----:B------:R-:W-:Y:S01]  /*3e90*/  FFMA.FTZ R73, R74, R75, R107 ;  /* 0x0000004b4a497223 */ /* 0x000fe2000001006b */
[----:B------:R-:W-:Y:S02]  /*3ea0*/  HADD2.F32 R75, -RZ, R66.H0_H0 ;  /* 0x20000042ff4b7230 */ /* 0x000fe40000004100 */
[----:B------:R-:W-:Y:S01]  /*3eb0*/  FADD.FTZ R74, R88, -R104 ;  /* 0x80000068584a7221 */ /* 0x000fe20000010000 */
[----:B------:R-:W-:Y:S01]  /*3ec0*/  FMUL.FTZ R18, R105, R18 ;  /* 0x0000001269127220 */ /* 0x000fe20000410000 */
[----:B------:R-:W-:-:S02]  /*3ed0*/  HADD2.F32 R107, -RZ, R71.H0_H0 ;  /* 0x20000047ff6b7230 */ /* 0x000fc40000004100 */
[C---:B------:R-:W-:Y:S01]  /*3ee0*/  FMUL.FTZ R108, R105.reuse, R108 ;  /* 0x0000006c696c7220 */ /* 0x040fe20000410000 */
[----:B------:R-:W-:Y:S01]  /*3ef0*/  FMUL.FTZ R106, R105, R74 ;  /* 0x0000004a696a7220 */ /* 0x000fe20000410000 */
[----:B------:R-:W-:Y:S01]  /*3f00*/  FFMA.FTZ R74, R18, R19, R75 ;  /* 0x00000013124a7223 */ /* 0x000fe2000001004b */
[----:B------:R-:W-:Y:S01]  /*3f10*/  HADD2.F32 R109, -RZ, R67.H0_H0 ;  /* 0x20000043ff6d7230 */ /* 0x000fe20000004100 */
[----:B------:R-:W0:Y:S01]  /*3f20*/  LDC.64 R18, c[0x0][0x428] ;  /* 0x00010a00ff127b82 */ /* 0x000e220000000a00 */
[----:B------:R-:W-:Y:S02]  /*3f30*/  HADD2.F32 R111, -RZ, R71.H1_H1 ;  /* 0x30000047ff6f7230 */ /* 0x000fe40000004100 */
[--C-:B------:R-:W-:Y:S01]  /*3f40*/  FADD.FTZ R110, R90, -R104.reuse ;  /* 0x800000685a6e7221 */ /* 0x100fe20000010000 */
[----:B------:R-:W-:Y:S02]  /*3f50*/  HADD2.F32 R113, -RZ, R67.H1_H1 ;  /* 0x30000043ff717230 */ /* 0x000fe40000004100 */
[----:B------:R-:W-:Y:S01]  /*3f60*/  FFMA.FTZ R112, R106, R107, R109 ;  /* 0x0000006b6a707223 */ /* 0x000fe2000001006d */
[----:B------:R-:W-:Y:S01]  /*3f70*/  FADD.FTZ R106, R14, -R104 ;  /* 0x800000680e6a7221 */ /* 0x000fe20000010000 */
[----:B------:R-:W-:-:S02]  /*3f80*/  HADD2.F32 R75, -RZ, R68.H1_H1 ;  /* 0x30000044ff4b7230 */ /* 0x000fc40000004100 */
[C---:B------:R-:W-:Y:S01]  /*3f90*/  FMUL.FTZ R110, R105.reuse, R110 ;  /* 0x0000006e696e7220 */ /* 0x040fe20000410000 */
[----:B------:R-:W-:Y:S01]  /*3fa0*/  FFMA.FTZ R117, R108, R111, R113 ;  /* 0x0000006f6c757223 */ /* 0x000fe20000010071 */
[----:B------:R-:W-:Y:S01]  /*3fb0*/  FADD.FTZ R108, R80, -R104 ;  /* 0x80000068506c7221 */ /* 0x000fe20000010000 */
[----:B------:R-:W-:Y:S02]  /*3fc0*/  HADD2.F32 R109, -RZ, R69.H1_H1 ;  /* 0x30000045ff6d7230 */ /* 0x000fe40000004100 */
[C---:B------:R-:W-:Y:S01]  /*3fd0*/  FMUL.FTZ R106, R105.reuse, R106 ;  /* 0x0000006a696a7220 */ /* 0x040fe20000410000 */
[----:B------:R-:W-:Y:S02]  /*3fe0*/  HADD2.F32 R111, -RZ, R65.H1_H1 ;  /* 0x30000041ff6f7230 */ /* 0x000fe40000004100 */
[----:B------:R-:W-:Y:S01]  /*3ff0*/  FMUL.FTZ R108, R105, R108 ;  /* 0x0000006c696c7220 */ /* 0x000fe20000410000 */
[----:B------:R-:W-:Y:S02]  /*4000*/  HADD2.F32 R113, -RZ, R70.H1_H1 ;  /* 0x30000046ff717230 */ /* 0x000fe40000004100 */
[----:B------:R-:W-:-:S02]  /*4010*/  HADD2.F32 R115, -RZ, R66.H1_H1 ;  /* 0x30000042ff737230 */ /* 0x000fc40000004100 */
[----:B------:R-:W-:Y:S01]  /*4020*/  FFMA.FTZ R108, R108, R109, R111 ;  /* 0x0000006d6c6c7223 */ /* 0x000fe2000001006f */
[----:B------:R-:W-:Y:S02]  /*4030*/  HADD2.F32 R107, -RZ, R64.H1_H1 ;  /* 0x30000040ff6b7230 */ /* 0x000fe40000004100 */
[----:B------:R-:W-:Y:S02]  /*4040*/  FFMA.FTZ R113, R110, R113, R115 ;  /* 0x000000716e717223 */ /* 0x000fe40000010073 */
[----:B------:R-:W-:Y:S01]  /*4050*/  F2FP.F16.F32.PACK_AB R73, R108, R73 ;  /* 0x000000496c49723e */ /* 0x000fe200000000ff */
[----:B------:R-:W-:Y:S01]  /*4060*/  FFMA.FTZ R107, R106, R75, R107 ;  /* 0x0000004b6a6b7223 */ /* 0x000fe2000001006b */
[----:B------:R-:W-:Y:S01]  /*4070*/  F2FP.F16.F32.PACK_AB R75, R117, R112 ;  /* 0x00000070754b723e */ /* 0x000fe200000000ff */
[----:B0-----:R-:W-:Y:S01]  /*4080*/  IMAD.WIDE.U32 R18, R102, 0x10, R18 ;  /* 0x0000001066127825 */ /* 0x001fe200078e0012 */
[----:B------:R-:W-:Y:S02]  /*4090*/  F2FP.F16.F32.PACK_AB R74, R113, R74 ;  /* 0x0000004a714a723e */ /* 0x000fe400000000ff */
[----:B------:R-:W-:-:S02]  /*40a0*/  F2FP.F16.F32.PACK_AB R72, R107, R72 ;  /* 0x000000486b48723e */ /* 0x000fc400000000ff */
[----:B------:R-:W-:-:S03]  /*40b0*/  IADD3 R102, PT, PT, R102, 0x20, RZ ;  /* 0x0000002066667810 */ /* 0x000fc60007ffe0ff */
[----:B------:R0:W-:Y:S04]  /*40c0*/  STG.E.128 desc[UR6][R18.64], R72 ;  /* 0x0000004812007986 */ /* 0x0001e8000c101d06 */
.L_x_2898:
[----:B------:R-:W-:Y:S05]  /*40d0*/  BSYNC.RECONVERGENT B0 ;  /* 0x0000000000007941 */ /* 0x000fea0003800200 */
.L_x_2897:
[----:B------:R-:W-:Y:S01]  /*40e0*/  ISETP.GE.U32.AND P0, PT, R6, 0x40, PT ;  /* 0x000000400600780c */ /* 0x000fe20003f06070 */
[----:B------:R-:W-:-:S12]  /*40f0*/  BSSY.RECONVERGENT B0, `(.L_x_2899) ;  /* 0x0000032000007945 */ /* 0x000fd80003800200 */
[----:B------:R-:W-:Y:S05]  /*4100*/  @!P0 BRA `(.L_x_2900) ;  /* 0x0000000000c08947 */ /* 0x000fea0003800000 */
[--C-:B01----:R-:W-:Y:S01]  /*4110*/  FADD.FTZ R18, R2, -R104.reuse ;  /* 0x8000006802127221 */ /* 0x103fe20000010000 */
        /* <DEDUP_REMOVED lines=27> */
[----:B------:R-:W-:Y:S01]  /*42d0*/  FMUL.FTZ R110, R105, R110 ;  /* 0x0000006e696e7220 */ /* 0x000fe20000410000 */
        /* <DEDUP_REMOVED lines=19> */
.L_x_2900:
[----:B------:R-:W-:Y:S05]  /*4410*/  BSYNC.RECONVERGENT B0 ;  /* 0x0000000000007941 */ /* 0x000fea0003800200 */
.L_x_2899:
[----:B------:R-:W-:Y:S01]  /*4420*/  ISETP.GE.U32.AND P0, PT, R6, 0x60, PT ;  /* 0x000000600600780c */ /* 0x000fe20003f06070 */
[----:B------:R-:W-:-:S12]  /*4430*/  BSSY.RECONVERGENT B0, `(.L_x_2901) ;  /* 0x0000032000007945 */ /* 0x000fd80003800200 */
[----:B------:R-:W-:Y:S05]  /*4440*/  @!P0 BRA `(.L_x_2902) ;  /* 0x0000000000c08947 */ /* 0x000fea0003800000 */
[--C-:B012---:R-:W-:Y:S01]  /*4450*/  FADD.FTZ R18, R0, -R104.reuse ;  /* 0x8000006800127221 */ /* 0x107fe20000010000 */
        /* <DEDUP_REMOVED lines=47> */
.L_x_2902:
[----:B------:R-:W-:Y:S05]  /*4750*/  BSYNC.RECONVERGENT B0 ;  /* 0x0000000000007941 */ /* 0x000fea0003800200 */
.L_x_2901:
[----:B------:R-:W-:Y:S01]  /*4760*/  ISETP.GE.U32.AND P0, PT, R6, 0x80, PT ;  /* 0x000000800600780c */ /* 0x000fe20003f06070 */
[----:B------:R-:W-:-:S12]  /*4770*/  BSSY.RECONVERGENT B0, `(.L_x_2903) ;  /* 0x0000032000007945 */ /* 0x000fd80003800200 */
[----:B------:R-:W-:Y:S05]  /*4780*/  @!P0 BRA `(.L_x_2904) ;  /* 0x0000000000c08947 */ /* 0x000fea0003800000 */
[--C-:B0123--:R-:W-:Y:S01]  /*4790*/  FADD.FTZ R18, R7, -R104.reuse ;  /* 0x8000006807127221 */ /* 0x10ffe20000010000 */
        /* <DEDUP_REMOVED lines=47> */
.L_x_2904:
[----:B------:R-:W-:Y:S05]  /*4a90*/  BSYNC.RECONVERGENT B0 ;  /* 0x0000000000007941 */ /* 0x000fea0003800200 */
.L_x_2903:
[----:B------:R-:W-:Y:S01]  /*4aa0*/  ISETP.GE.U32.AND P0, PT, R6, 0xa0, PT ;  /* 0x000000a00600780c */ /* 0x000fe20003f06070 */
[----:B------:R-:W-:-:S12]  /*4ab0*/  BSSY.RECONVERGENT B0, `(.L_x_2905) ;  /* 0x0000031000007945 */ /* 0x000fd80003800200 */
[----:B------:R-:W-:Y:S05]  /*4ac0*/  @!P0 BRA `(.L_x_2906) ;  /* 0x0000000000bc8947 */ /* 0x000fea0003800000 */
[--C-:B01234-:R-:W-:Y:S01]  /*4ad0*/  FADD.FTZ R18, R8, -R104.reuse ;  /* 0x8000006808127221 */ /* 0x11ffe20000010000 */
[----:B-----5:R-:W-:Y:S02]  /*4ae0*/  HADD2.F32 R19, -RZ, R36.H0_H0 ;  /* 0x20000024ff137230 */ /* 0x020fe40000004100 */
[--C-:B------:R-:W-:Y:S01]  /*4af0*/  FADD.FTZ R106, R78, -R104.reuse ;  /* 0x800000684e6a7221 */ /* 0x100fe20000010000 */
[----:B------:R-:W-:Y:S02]  /*4b00*/  HADD2.F32 R73, -RZ, R32.H0_H0 ;  /* 0x20000020ff497230 */ /* 0x000fe40000004100 */
[----:B------:R-:W-:Y:S01]  /*4b10*/  FMUL.FTZ R18, R105, R18 ;  /* 0x0000001269127220 */ /* 0x000fe20000410000 */
[--C-:B------:R-:W-:Y:S01]  /*4b20*/  FADD.FTZ R110, R86, -R104.reuse ;  /* 0x80000068566e7221 */ /* 0x100fe20000010000 */
[--C-:B------:R-:W-:Y:S01]  /*4b30*/  FADD.FTZ R114, R96, -R104.reuse ;  /* 0x8000006860727221 */ /* 0x100fe20000010000 */
[--C-:B------:R-:W-:Y:S01]  /*4b40*/  FADD.FTZ R74, R77, -R104.reuse ;  /* 0x800000684d4a7221 */ /* 0x100fe20000010000 */
[----:B------:R-:W-:Y:S01]  /*4b50*/  FFMA.FTZ R72, R18, R19, R73 ;  /* 0x0000001312487223 */ /* 0x000fe20000010049 */
[--C-:B------:R-:W-:Y:S01]  /*4b60*/  FADD.FTZ R108, R87, -R104.reuse ;  /* 0x80000068576c7221 */ /* 0x100fe20000010000 */
[----:B------:R-:W0:Y:S01]  /*4b70*/  LDC.64 R18, c[0x0][0x428] ;  /* 0x00010a00ff127b82 */ /* 0x000e220000000a00 */
[--C-:B------:R-:W-:Y:S01]  /*4b80*/  FADD.FTZ R112, R97, -R104.reuse ;  /* 0x8000006861707221 */ /* 0x100fe20000010000 */
[----:B------:R-:W-:Y:S01]  /*4b90*/  FADD.FTZ R116, R103, -R104 ;  /* 0x8000006867747221 */ /* 0x000fe20000010000 */
[----:B------:R-:W-:-:S02]  /*4ba0*/  HADD2.F32 R107, -RZ, R37.H0_H0 ;  /* 0x20000025ff6b7230 */ /* 0x000fc40000004100 */
[C---:B------:R-:W-:Y:S01]  /*4bb0*/  FMUL.FTZ R104, R105.reuse, R106 ;  /* 0x0000006a69687220 */ /* 0x040fe20000410000 */
[----:B------:R-:W-:Y:S02]  /*4bc0*/  HADD2.F32 R109, -RZ, R33.H0_H0 ;  /* 0x20000021ff6d7230 */ /* 0x000fe40000004100 */
[C---:B------:R-:W-:Y:S01]  /*4bd0*/  FMUL.FTZ R110, R105.reuse, R110 ;  /* 0x0000006e696e7220 */ /* 0x040fe20000410000 */
[----:B------:R-:W-:Y:S02]  /*4be0*/  HADD2.F32 R111, -RZ, R38.H0_H0 ;  /* 0x20000026ff6f7230 */ /* 0x000fe40000004100 */
[C---:B------:R-:W-:Y:S01]  /*4bf0*/  FMUL.FTZ R114, R105.reuse, R114 ;  /* 0x0000007269727220 */ /* 0x040fe20000410000 */
[----:B------:R-:W-:Y:S02]  /*4c00*/  HADD2.F32 R113, -RZ, R34.H0_H0 ;  /* 0x20000022ff717230 */ /* 0x000fe40000004100 */
[----:B------:R-:W-:Y:S01]  /*4c10*/  FMUL.FTZ R73, R105, R74 ;  /* 0x0000004a69497220 */ /* 0x000fe20000410000 */
[----:B------:R-:W-:-:S02]  /*4c20*/  HADD2.F32 R115, -RZ, R39.H0_H0 ;  /* 0x20000027ff737230 */ /* 0x000fc40000004100 */
[C---:B------:R-:W-:Y:S01]  /*4c30*/  FMUL.FTZ R74, R105.reuse, R108 ;  /* 0x0000006c694a7220 */ /* 0x040fe20000410000 */
[----:B------:R-:W-:Y:S02]  /*4c40*/  HADD2.F32 R117, -RZ, R35.H0_H0 ;  /* 0x20000023ff757230 */ /* 0x000fe40000004100 */
[C---:B------:R-:W-:Y:S01]  /*4c50*/  FMUL.FTZ R75, R105.reuse, R112 ;  /* 0x00000070694b7220 */ /* 0x040fe20000410000 */
[----:B------:R-:W-:Y:S01]  /*4c60*/  FMUL.FTZ R116, R105, R116 ;  /* 0x0000007469747220 */ /* 0x000fe20000410000 */
[----:B------:R-:W-:Y:S01]  /*4c70*/  FFMA.FTZ R104, R104, R107, R109 ;  /* 0x0000006b68687223 */ /* 0x000fe2000001006d */
[----:B------:R-:W-:Y:S01]  /*4c80*/  FFMA.FTZ R110, R110, R111, R113 ;  /* 0x0000006f6e6e7223 */ /* 0x000fe20000010071 */
[----:B------:R-:W-:Y:S01]  /*4c90*/  FFMA.FTZ R115, R114, R115, R117 ;  /* 0x0000007372737223 */ /* 0x000fe20000010075 */
[----:B------:R-:W-:Y:S02]  /*4ca0*/  HADD2.F32 R105, -RZ, R37.H1_H1 ;  /* 0x30000025ff697230 */ /* 0x000fe40000004100 */
[----:B------:R-:W-:-:S02]  /*4cb0*/  HADD2.F32 R109, -RZ, R39.H1_H1 ;  /* 0x30000027ff6d7230 */ /* 0x000fc40000004100 */
[----:B------:R-:W-:Y:S02]  /*4cc0*/  HADD2.F32 R111, -RZ, R35.H1_H1 ;  /* 0x30000023ff6f7230 */ /* 0x000fe40000004100 */
[----:B------:R-:W-:Y:S02]  /*4cd0*/  HADD2.F32 R107, -RZ, R33.H1_H1 ;  /* 0x30000021ff6b7230 */ /* 0x000fe40000004100 */
[----:B------:R-:W-:Y:S02]  /*4ce0*/  HADD2.F32 R106, -RZ, R36.H1_H1 ;  /* 0x30000024ff6a7230 */ /* 0x000fe40000004100 */
[----:B------:R-:W-:Y:S01]  /*4cf0*/  FFMA.FTZ R116, R116, R109, R111 ;  /* 0x0000006d74747223 */ /* 0x000fe2000001006f */
[----:B------:R-:W-:Y:S02]  /*4d00*/  HADD2.F32 R112, -RZ, R38.H1_H1 ;  /* 0x30000026ff707230 */ /* 0x000fe40000004100 */
[----:B------:R-:W-:Y:S01]  /*4d10*/  FFMA.FTZ R107, R74, R105, R107 ;  /* 0x000000694a6b7223 */ /* 0x000fe2000001006b */
[----:B------:R-:W-:-:S02]  /*4d20*/  HADD2.F32 R114, -RZ, R34.H1_H1 ;  /* 0x30000022ff727230 */ /* 0x000fc40000004100 */
[----:B------:R-:W-:Y:S02]  /*4d30*/  HADD2.F32 R108, -RZ, R32.H1_H1 ;  /* 0x30000020ff6c7230 */ /* 0x000fe40000004100 */
[----:B0-----:R-:W-:-:S04]  /*4d40*/  IMAD.WIDE.U32 R18, R102, 0x10, R18 ;  /* 0x0000001066127825 */ /* 0x001fc800078e0012 */
[----:B------:R-:W-:Y:S01]  /*4d50*/  FFMA.FTZ R109, R75, R112, R114 ;  /* 0x000000704b6d7223 */ /* 0x000fe20000010072 */
[----:B------:R-:W-:Y:S01]  /*4d60*/  F2FP.F16.F32.PACK_AB R75, R116, R115 ;  /* 0x00000073744b723e */ /* 0x000fe200000000ff */
[----:B------:R-:W-:Y:S01]  /*4d70*/  FFMA.FTZ R105, R73, R106, R108 ;  /* 0x0000006a49697223 */ /* 0x000fe2000001006c */
[----:B------:R-:W-:Y:S02]  /*4d80*/  F2FP.F16.F32.PACK_AB R73, R107, R104 ;  /* 0x000000686b49723e */ /* 0x000fe400000000ff */
[----:B------:R-:W-:Y:S02]  /*4d90*/  F2FP.F16.F32.PACK_AB R74, R109, R110 ;  /* 0x0000006e6d4a723e */ /* 0x000fe400000000ff */
[----:B------:R-:W-:-:S05]  /*4da0*/  F2FP.F16.F32.PACK_AB R72, R105, R72 ;  /* 0x000000486948723e */ /* 0x000fca00000000ff */
[----:B------:R0:W-:Y:S02]  /*4db0*/  STG.E.128 desc[UR6][R18.64], R72 ;  /* 0x0000004812007986 */ /* 0x0001e4000c101d06 */
.L_x_2906:
[----:B------:R-:W-:Y:S05]  /*4dc0*/  BSYNC.RECONVERGENT B0 ;  /* 0x0000000000007941 */ /* 0x000fea0003800200 */
.L_x_2905:
[----:B01234-:R-:W0:Y:S02]  /*4dd0*/  LDC.64 R18, c[0x0][0x380] ;  /* 0x0000e000ff127b82 */ /* 0x01fe240000000a00 */
[----:B0-----:R-:W-:-:S04]  /*4de0*/  LEA R4, R18, R4, 0x2 ;  /* 0x0000000412047211 */ /* 0x001fc800078e10ff */
[----:B------:R-:W-:-:S13]  /*4df0*/  ISETP.GE.AND P0, PT, R4, R19, PT ;  /* 0x000000130400720c */ /* 0x000fda0003f06270 */
[----:B------:R-:W-:Y:S05]  /*4e00*/  @!P0 BRA `(.L_x_2907) ;  /* 0xffffffb800448947 */ /* 0x000fea000383ffff */
[----:B------:R-:W-:Y:S05]  /*4e10*/  EXIT ;  /* 0x000000000000794d */ /* 0x000fea0003800000 */
.L_x_2896:
        /* <DEDUP_REMOVED lines=8> */
.L_x_2909:
[----:B------:R-:W-:Y:S05]  /*4ea0*/  BSYNC B0 ;  /* 0x0000000000007941 */ /* 0x000fea0003800000 */
.L_x_2908:
        /* <DEDUP_REMOVED lines=10> */
.L_x_2910:
[----:B------:R-:W-:Y:S01]  /*4f50*/  HFMA2 R108, -RZ, RZ, 0, 2.384185791015625e-07 ;  /* 0x00000004ff6c7431 */ /* 0x000fe200000001ff */
[----:B------:R-:W-:-:S05]  /*4f60*/  MOV R73, R107 ;  /* 0x0000006b00497202 */ /* 0x000fca0000000f00 */
[----:B------:R-:W-:-:S05]  /*4f70*/  FADD.FTZ R73, R72, R73 ;  /* 0x0000004948497221 */ /* 0x000fca0000010000 */
[----:B------:R-:W-:-:S07]  /*4f80*/  MOV R109, R73 ;  /* 0x00000049006d7202 */ /* 0x000fce0000000f00 */
[----:B------:R-:W-:Y:S05]  /*4f90*/  WARPSYNC.COLLECTIVE R106, `(.L_x_2911) ;  /* 0x000000006a087348 */ /* 0x000fea0003c00000 */
[----:B------:R0:W1:Y:S02]  /*4fa0*/  SHFL.BFLY P6, R107, R109, R108, R111 ;  /* 0x0c00006c6d6b7389 */ /* 0x00006400000c006f */
[----:B01----:R-:W-:Y:S05]  /*4fb0*/  ENDCOLLECTIVE ;  /* 0x000000000000791b */ /* 0x003fea0003800000 */
.L_x_2911:
[----:B------:R-:W-:Y:S01]  /*4fc0*/  HFMA2 R108, -RZ, RZ, 0, 4.76837158203125e-07 ;  /* 0x00000008ff6c7431 */ /* 0x000fe200000001ff */
[----:B------:R-:W-:-:S05]  /*4fd0*/  MOV R18, R107 ;  /* 0x0000006b00127202 */ /* 0x000fca0000000f00 */
[----:B------:R-:W-:-:S05]  /*4fe0*/  FADD.FTZ R104, R73, R18 ;  /* 0x0000001249687221 */ /* 0x000fca0000010000 */
[----:B------:R-:W-:-:S07]  /*4ff0*/  MOV R109, R104 ;  /* 0x00000068006d7202 */ /* 0x000fce0000000f00 */
[----:B------:R-:W-:Y:S05]  /*5000*/  WARPSYNC.COLLECTIVE R106, `(.L_x_2912) ;  /* 0x000000006a087348 */ /* 0x000fea0003c00000 */
[----:B------:R0:W1:Y:S02]  /*5010*/  SHFL.BFLY P6, R107, R109, R108, R111 ;  /* 0x0c00006c6d6b7389 */ /* 0x00006400000c006f */
[----:B01----:R-:W-:Y:S05]  /*5020*/  ENDCOLLECTIVE ;  /* 0x000000000000791b */ /* 0x003fea0003800000 */
.L_x_2912:
[----:B------:R-:W-:Y:S01]  /*5030*/  HFMA2 R108, -RZ, RZ, 0, 9.5367431640625e-07 ;  /* 0x00000010ff6c7431 */ /* 0x000fe200000001ff */
[----:B------:R-:W-:-:S05]  /*5040*/  MOV R75, R107 ;  /* 0x0000006b004b7202 */ /* 0x000fca0000000f00 */
[----:B------:R-:W-:-:S05]  /*5050*/  FADD.FTZ R105, R104, R75 ;  /* 0x0000004b68697221 */ /* 0x000fca0000010000 */
[----:B------:R-:W-:-:S07]  /*5060*/  MOV R109, R105 ;  /* 0x00000069006d7202 */ /* 0x000fce0000000f00 */
[----:B------:R-:W-:Y:S05]  /*5070*/  WARPSYNC.COLLECTIVE R106, `(.L_x_2913) ;  /* 0x000000006a087348 */ /* 0x000fea0003c00000 */
[----:B------:R0:W1:Y:S02]  /*5080*/  SHFL.BFLY P6, R107, R109, R108, R111 ;  /* 0x0c00006c6d6b7389 */ /* 0x00006400000c006f */
[----:B01----:R-:W-:Y:S05]  /*5090*/  ENDCOLLECTIVE ;  /* 0x000000000000791b */ /* 0x003fea0003800000 */
.L_x_2913:
        /* <DEDUP_REMOVED lines=90> */
.L_x_2914:
[----:B------:R-:W-:Y:S01]  /*5640*/  HFMA2 R108, -RZ, RZ, 0, 1.1920928955078125e-07 ;  /* 0x00000002ff6c7431 */ /* 0x000fe200000001ff */
[----:B------:R-:W-:-:S05]  /*5650*/  MOV R19, R107 ;  /* 0x0000006b00137202 */ /* 0x000fca0000000f00 */
[----:B------:R-:W-:-:S05]  /*5660*/  FADD.FTZ R19, R18, R19 ;  /* 0x0000001312137221 */ /* 0x000fca0000010000 */
[----:B------:R-:W-:-:S07]  /*5670*/  MOV R109, R19 ;  /* 0x00000013006d7202 */ /* 0x000fce0000000f00 */
[----:B------:R-:W-:Y:S05]  /*5680*/  WARPSYNC.COLLECTIVE R106, `(.L_x_2915) ;  /* 0x000000006a087348 */ /* 0x000fea0003c00000 */
[----:B------:R0:W1:Y:S02]  /*5690*/  SHFL.BFLY P6, R107, R109, R108, R111 ;  /* 0x0c00006c6d6b7389 */ /* 0x00006400000c006f */
[----:B01----:R-:W-:Y:S05]  /*56a0*/  ENDCOLLECTIVE ;  /* 0x000000000000791b */ /* 0x003fea0003800000 */
.L_x_2915:
[----:B------:R-:W-:Y:S01]  /*56b0*/  HFMA2 R108, -RZ, RZ, 0, 2.384185791015625e-07 ;  /* 0x00000004ff6c7431 */ /* 0x000fe200000001ff */
[----:B------:R-:W-:-:S05]  /*56c0*/  MOV R72, R107 ;  /* 0x0000006b00487202 */ /* 0x000fca0000000f00 */
[----:B------:R-:W-:-:S05]  /*56d0*/  FADD.FTZ R72, R19, R72 ;  /* 0x0000004813487221 */ /* 0x000fca0000010000 */
[----:B------:R-:W-:-:S07]  /*56e0*/  MOV R109, R72 ;  /* 0x00000048006d7202 */ /* 0x000fce0000000f00 */
[----:B------:R-:W-:Y:S05]  /*56f0*/  WARPSYNC.COLLECTIVE R106, `(.L_x_2916) ;  /* 0x000000006a087348 */ /* 0x000fea0003c00000 */
[----:B------:R0:W1:Y:S02]  /*5700*/  SHFL.BFLY P6, R107, R109, R108, R111 ;  /* 0x0c00006c6d6b7389 */ /* 0x00006400000c006f */
[----:B01----:R-:W-:Y:S05]  /*5710*/  ENDCOLLECTIVE ;  /* 0x000000000000791b */ /* 0x003fea0003800000 */
.L_x_2916:
[----:B------:R-:W-:Y:S01]  /*5720*/  HFMA2 R108, -RZ, RZ, 0, 4.76837158203125e-07 ;  /* 0x00000008ff6c7431 */ /* 0x000fe200000001ff */
[----:B------:R-:W-:-:S05]  /*5730*/  MOV R73, R107 ;  /* 0x0000006b00497202 */ /* 0x000fca0000000f00 */
[----:B------:R-:W-:-:S05]  /*5740*/  FADD.FTZ R73, R72, R73 ;  /* 0x0000004948497221 */ /* 0x000fca0000010000 */
[----:B------:R-:W-:-:S07]  /*5750*/  MOV R109, R73 ;  /* 0x00000049006d7202 */ /* 0x000fce0000000f00 */
[----:B------:R-:W-:Y:S05]  /*5760*/  WARPSYNC.COLLECTIVE R106, `(.L_x_2917) ;  /* 0x000000006a087348 */ /* 0x000fea0003c00000 */
[----:B------:R0:W1:Y:S02]  /*5770*/  SHFL.BFLY P6, R107, R109, R108, R111 ;  /* 0x0c00006c6d6b7389 */ /* 0x00006400000c006f */
[----:B01----:R-:W-:Y:S05]  /*5780*/  ENDCOLLECTIVE ;  /* 0x000000000000791b */ /* 0x003fea0003800000 */
.L_x_2917:
[----:B------:R-:W-:Y:S01]  /*5790*/  HFMA2 R108, -RZ, RZ, 0, 9.5367431640625e-07 ;  /* 0x00000010ff6c7431 */ /* 0x000fe200000001ff */
[----:B------:R-:W-:-:S05]  /*57a0*/  MOV R104, R107 ;  /* 0x0000006b00687202 */ /* 0x000fca0000000f00 */
[----:B------:R-:W-:-:S05]  /*57b0*/  FADD.FTZ R104, R73, R104 ;  /* 0x0000006849687221 */ /* 0x000fca0000010000 */
[----:B------:R-:W-:-:S07]  /*57c0*/  MOV R109, R104 ;  /* 0x00000068006d7202 */ /* 0x000fce0000000f00 */
[----:B------:R-:W-:Y:S05]  /*57d0*/  WARPSYNC.COLLECTIVE R106, `(.L_x_2918) ;  /* 0x000000006a087348 */ /* 0x000fea0003c00000 */
[----:B------:R0:W1:Y:S02]  /*57e0*/  SHFL.BFLY P6, R107, R109, R108, R111 ;  /* 0x0c00006c6d6b7389 */ /* 0x00006400000c006f */
[----:B01----:R-:W-:Y:S05]  /*57f0*/  ENDCOLLECTIVE ;  /* 0x000000000000791b */ /* 0x003fea0003800000 */
.L_x_2918:
[----:B------:R-:W-:Y:S01]  /*5800*/  MOV R105, R107 ;  /* 0x0000006b00697202 */ /* 0x000fe20000000f00 */
[----:B------:R-:W-:Y:S06]  /*5810*/  BRA `(.L_x_2919) ;  /* 0xffffffe4002c7947 */ /* 0x000fec000383ffff */
.L_x_2920:
        /* <DEDUP_REMOVED lines=14> */
.L_x_27962:


//--------------------- .text._ZN10layer_norm31ln_parallel_residual_fwd_kernelINS_13Kernel_traitsI6__halfS2_S2_S2_fjLj1280ELj1ELj4ELj1ELj16ENS_18Kernel_traits_baseILj1280ES2_S2_S2_S2_fjLj128EEEEELb0ELb1ELb1EEEvNS_9FwdParamsE --------------------------
	.section	.text._ZN10layer_norm31ln_parallel_residual_fwd_kernelINS_13Kernel_traitsI6__halfS2_S2_S2_fjLj1280ELj1ELj4ELj1ELj16ENS_18Kernel_traits_baseILj1280ES2_S2_S2_S2_fjLj128EEEEELb0ELb1ELb1EEEvNS_9FwdParamsE,"ax",@progbits
	.align	128
        .global         _ZN10layer_norm31ln_parallel_residual_fwd_kernelINS_13Kernel_traitsI6__halfS2_S2_S2_fjLj1280ELj1ELj4ELj1ELj16ENS_18Kernel_traits_baseILj1280ES2_S2_S2_S2_fjLj128EEEEELb0ELb1ELb1EEEvNS_9FwdParamsE
        .type           _ZN10layer_norm31ln_parallel_residual_fwd_kernelINS_13Kernel_traitsI6__halfS2_S2_S2_fjLj1280ELj1ELj4ELj1ELj16ENS_18Kernel_traits_baseILj1280ES2_S2_S2_S2_fjLj128EEEEELb0ELb1ELb1EEEvNS_9FwdParamsE,@function
        .size           _ZN10layer_norm31ln_parallel_residual_fwd_kernelINS_13Kernel_traitsI6__halfS2_S2_S2_fjLj1280ELj1ELj4ELj1ELj16ENS_18Kernel_traits_baseILj1280ES2_S2_S2_S2_fjLj128EEEEELb0ELb1ELb1EEEvNS_9FwdParamsE,(.L_x_27963 - _ZN10layer_norm31ln_parallel_residual_fwd_kernelINS_13Kernel_traitsI6__halfS2_S2_S2_fjLj1280ELj1ELj4ELj1ELj16ENS_18Kernel_traits_baseILj1280ES2_S2_S2_S2_fjLj128EEEEELb0ELb1ELb1EEEvNS_9FwdParamsE)
        .other          _ZN10layer_norm31ln_parallel_residual_fwd_kernelINS_13Kernel_traitsI6__halfS2_S2_S2_fjLj1280ELj1ELj4ELj1ELj16ENS_18Kernel_traits_baseILj1280ES2_S2_S2_S2_fjLj128EEEEELb0ELb1ELb1EEEvNS_9FwdParamsE,@"STO_CUDA_ENTRY STV_DEFAULT"
_ZN10layer_norm31ln_parallel_residual_fwd_kernelINS_13Kernel_traitsI6__halfS2_S2_S2_fjLj1280ELj1ELj4ELj1ELj16ENS_18Kernel_traits_baseILj1280ES2_S2_S2_S2_fjLj128EEEEELb0ELb1ELb1EEEvNS_9FwdParamsE:
.text._ZN10layer_norm31ln_parallel_residual_fwd_kernelINS_13Kernel_traitsI6__halfS2_S2_S2_fjLj1280ELj1ELj4ELj1ELj16ENS_18Kernel_traits_baseILj1280ES2_S2_S2_S2_fjLj128EEEEELb0ELb1ELb1EEEvNS_9FwdParamsE:
[----:B------:R-:W-:Y:S01]  /*0000*/  LDC R1, c[0x0][0x37c] ;  /* 0x0000df00ff017b82 */ /* 0x000fe20000000800 */
[----:B------:R-:W0:Y:S07]  /*0010*/  S2R R6, SR_TID.X ;  /* 0x0000000000067919 */ /* 0x000e2e0000002100 */
[----:B------:R-:W1:Y:S01]  /*0020*/  LDC.64 R2, c[0x0][0x3d0] ;  /* 0x0000f400ff027b82 */ /* 0x000e620000000a00 */
[----:B------:R-:W2:Y:S01]  /*0030*/  LDCU.64 UR6, c[0x0][0x358] ;  /* 0x00006b00ff0677ac */ /* 0x000ea20008000a00 */
[----:B------:R-:W3:Y:S01]  /*0040*/  LDCU.64 UR4, c[0x0][0x438] ;  /* 0x00008700ff0477ac */ /* 0x000ee20008000a00 */
[----:B------:R-:W4:Y:S01]  /*0050*/  LDCU.64 UR8, c[0x0][0x3a0] ;  /* 0x00007400ff0877ac */ /* 0x000f220008000a00 */
[----:B0-----:R-:W-:-:S05]  /*0060*/  LOP3.LUT R74, R6, 0x1f, RZ, 0xc0, !PT ;  /* 0x0000001f064a7812 */ /* 0x001fca00078ec0ff */
[----:B-1----:R-:W-:-:S05]  /*0070*/  IMAD.WIDE.U32 R2, R74, 0x10, R2 ;  /* 0x000000104a027825 */ /* 0x002fca00078e0002 */
[----:B--2---:R-:W2:Y:S04]  /*0080*/  LDG.E.128 R48, desc[UR6][R2.64+0x200] ;  /* 0x0002000602307981 */ /* 0x004ea8000c1e1d00 */
[----:B------:R-:W4:Y:S04]  /*0090*/  LDG.E.128 R8, desc[UR6][R2.64] ;  /* 0x0000000602087981 */ /* 0x000f28000c1e1d00 */
[----:B------:R-:W4:Y:S04]  /*00a0*/  LDG.E.128 R52, desc[UR6][R2.64+0x400] ;  /* 0x0004000602347981 */ /* 0x000f28000c1e1d00 */
[----:B------:R-:W4:Y:S04]  /*00b0*/  LDG.E.128 R44, desc[UR6][R2.64+0x600] ;  /* 0x00060006022c7981 */ /* 0x000f28000c1e1d00 */
[----:B------:R-:W4:Y:S01]  /*00c0*/  LDG.E.128 R40, desc[UR6][R2.64+0x800] ;  /* 0x0008000602287981 */ /* 0x000f22000c1e1d00 */
[----:B---3--:R-:W-:Y:S01]  /*00d0*/  ISETP.NE.U32.AND P1, PT, RZ, UR4, PT ;  /* 0x00000004ff007c0c */ /* 0x008fe2000bf25070 */
[----:B------:R-:W0:Y:S03]  /*00e0*/  S2UR UR4, SR_CTAID.X ;  /* 0x00000000000479c3 */ /* 0x000e260000002500 */
[----:B------:R-:W-:Y:S01]  /*00f0*/  ISETP.NE.AND.EX P1, PT, RZ, UR5, PT, P1 ;  /* 0x00000005ff007c0c */ /* 0x000fe2000bf25310 */
[----:B------:R-:W1:Y:S01]  /*0100*/  LDCU UR5, c[0x0][0x384] ;  /* 0x00007080ff0577ac */ /* 0x000e620008000800 */
[----:B------:R-:W-:-:S11]  /*0110*/  SHF.R.U32.HI R6, RZ, 0x5, R6 ;  /* 0x00000005ff067819 */ /* 0x000fd60000011606 */
[----:B------:R-:W3:Y:S01]  /*0120*/  @P1 LDC.64 R4, c[0x0][0x438] ;  /* 0x00010e00ff041b82 */ /* 0x000ee20000000a00 */
[----:B0-----:R-:W-:-:S06]  /*0130*/  USHF.L.U32 UR4, UR4, 0x2, URZ ;  /* 0x0000000204047899 */ /* 0x001fcc00080006ff */
[----:B------:R-:W-:-:S04]  /*0140*/  LOP3.LUT R6, R6, UR4, RZ, 0xfc, !PT ;  /* 0x0000000406067c12 */ /* 0x000fc8000f8efcff */
[----:B-1----:R-:W-:Y:S01]  /*0150*/  ISETP.GE.AND P2, PT, R6, UR5, PT ;  /* 0x0000000506007c0c */ /* 0x002fe2000bf46270 */
[----:B---3--:R-:W-:-:S05]  /*0160*/  @P1 IMAD.WIDE.U32 R4, R74, 0x10, R4 ;  /* 0x000000104a041825 */ /* 0x008fca00078e0004 */
[----:B------:R-:W5:Y:S04]  /*0170*/  @P1 LDG.E.128 R36, desc[UR6][R4.64] ;  /* 0x0000000604241981 */ /* 0x000f68000c1e1d00 */
[----:B------:R-:W5:Y:S04]  /*0180*/  @P1 LDG.E.128 R32, desc[UR6][R4.64+0x200] ;  /* 0x0002000604201981 */ /* 0x000f68000c1e1d00 */
[----:B------:R-:W5:Y:S04]  /*0190*/  @P1 LDG.E.128 R28, desc[UR6][R4.64+0x400] ;  /* 0x00040006041c1981 */ /* 0x000f68000c1e1d00 */
[----:B------:R-:W5:Y:S04]  /*01a0*/  @P1 LDG.E.128 R24, desc[UR6][R4.64+0x600] ;  /* 0x0006000604181981 */ /* 0x000f68000c1e1d00 */
[----:B------:R0:W5:Y:S01]  /*01b0*/  @P1 LDG.E.128 R20, desc[UR6][R4.64+0x800] ;  /* 0x0008000604141981 */ /* 0x000162000c1e1d00 */
[----:B--2---:R-:W-:-:S02]  /*01c0*/  @P1 MOV R17, R48 ;  /* 0x0000003000111202 */ /* 0x004fc40000000f00 */
[-C--:B------:R-:W-:Y:S02]  /*01d0*/  @P1 MOV R16, R49.reuse ;  /* 0x0000003100101202 */ /* 0x080fe40000000f00 */
[----:B------:R-:W-:Y:S02]  /*01e0*/  @!P1 MOV R17, R48 ;  /* 0x0000003000119202 */ /* 0x000fe40000000f00 */
[----:B------:R-:W-:Y:S02]  /*01f0*/  @!P1 MOV R16, R49 ;  /* 0x0000003100109202 */ /* 0x000fe40000000f00 */
[----:B------:R-:W1:Y:S01]  /*0200*/  LDC.64 R48, c[0x0][0x398] ;  /* 0x0000e600ff307b82 */ /* 0x000e620000000a00 */
[----:B----4-:R-:W-:Y:S02]  /*0210*/  @P1 MOV R73, R8 ;  /* 0x0000000800491202 */ /* 0x010fe40000000f00 */
[----:B------:R-:W-:Y:S02]  /*0220*/  @P1 MOV R72, R9 ;  /* 0x0000000900481202 */ /* 0x000fe40000000f00 */
[----:B------:R-:W-:-:S02]  /*0230*/  @P1 MOV R19, R10 ;  /* 0x0000000a00131202 */ /* 0x000fc40000000f00 */
[----:B------:R-:W-:Y:S02]  /*0240*/  @P1 MOV R18, R11 ;  /* 0x0000000b00121202 */ /* 0x000fe40000000f00 */
[----:B------:R-:W-:Y:S02]  /*0250*/  @!P1 MOV R73, R8 ;  /* 0x0000000800499202 */ /* 0x000fe40000000f00 */
[----:B------:R-:W-:Y:S02]  /*0260*/  @!P1 MOV R72, R9 ;  /* 0x0000000900489202 */ /* 0x000fe40000000f00 */
[----:B------:R-:W-:Y:S02]  /*0270*/  @!P1 MOV R19, R10 ;  /* 0x0000000a00139202 */ /* 0x000fe40000000f00 */
[----:B------:R-:W-:Y:S02]  /*0280*/  @!P1 MOV R18, R11 ;  /* 0x0000000b00129202 */ /* 0x000fe40000000f00 */
[----:B------:R-:W-:-:S02]  /*0290*/  @P1 MOV R15, R50 ;  /* 0x00000032000f1202 */ /* 0x000fc40000000f00 */
[----:B-1----:R-:W-:Y:S02]  /*02a0*/  LOP3.LUT P0, RZ, R48, UR8, RZ, 0xfc, !PT ;  /* 0x0000000830ff7c12 */ /* 0x002fe4000f80fcff */
[----:B------:R-:W-:Y:S02]  /*02b0*/  @P1 MOV R14, R51 ;  /* 0x00000033000e1202 */ /* 0x000fe40000000f00 */
[----:B------:R-:W-:Y:S02]  /*02c0*/  LOP3.LUT P0, RZ, R49, UR9, RZ, 0xfc, P0 ;  /* 0x0000000931ff7c12 */ /* 0x000fe4000800fcff */
[----:B------:R-:W-:Y:S02]  /*02d0*/  @P1 MOV R13, R52 ;  /* 0x00000034000d1202 */ /* 0x000fe40000000f00 */
[----:B------:R-:W-:Y:S02]  /*02e0*/  @P1 MOV R12, R53 ;  /* 0x00000035000c1202 */ /* 0x000fe40000000f00 */
[----:B------:R-:W-:-:S02]  /*02f0*/  @P1 MOV R11, R54 ;  /* 0x00000036000b1202 */ /* 0x000fc40000000f00 */
[----:B------:R-:W-:Y:S02]  /*0300*/  @P1 MOV R10, R55 ;  /* 0x00000037000a1202 */ /* 0x000fe40000000f00 */
[----:B------:R-:W-:Y:S02]  /*0310*/  @P1 MOV R9, R44 ;  /* 0x0000002c00091202 */ /* 0x000fe40000000f00 */
[----:B------:R-:W-:Y:S02]  /*0320*/  @P1 MOV R8, R45 ;  /* 0x0000002d00081202 */ /* 0x000fe40000000f00 */
[----:B------:R-:W-:Y:S02]  /*0330*/  @P1 MOV R7, R46 ;  /* 0x0000002e00071202 */ /* 0x000fe40000000f00 */
[----:B0-----:R-:W-:Y:S02]  /*0340*/  @P1 MOV R5, R47 ;  /* 0x0000002f00051202 */ /* 0x001fe40000000f00 */
[----:B------:R-:W-:-:S02]  /*0350*/  @P1 MOV R4, R40 ;  /* 0x0000002800041202 */ /* 0x000fc40000000f00 */
[----:B------:R-:W-:Y:S02]  /*0360*/  @P1 MOV R3, R41 ;  /* 0x0000002900031202 */ /* 0x000fe40000000f00 */
[----:B------:R-:W-:Y:S02]  /*0370*/  @!P1 MOV R15, R50 ;  /* 0x00000032000f9202 */ /* 0x000fe40000000f00 */
[----:B------:R-:W-:Y:S02]  /*0380*/  @!P1 MOV R14, R51 ;  /* 0x00000033000e9202 */ /* 0x000fe40000000f00 */
[----:B------:R-:W-:Y:S02]  /*0390*/  @!P1 MOV R13, R52 ;  /* 0x00000034000d9202 */ /* 0x000fe40000000f00 */
[----:B------:R-:W-:Y:S02]  /*03a0*/  @!P1 MOV R12, R53 ;  /* 0x00000035000c9202 */ /* 0x000fe40000000f00 */
[----:B------:R-:W-:-:S02]  /*03b0*/  @!P1 MOV R11, R54 ;  /* 0x00000036000b9202 */ /* 0x000fc40000000f00 */
[----:B------:R-:W-:Y:S02]  /*03c0*/  @!P1 MOV R10, R55 ;  /* 0x00000037000a9202 */ /* 0x000fe40000000f00 */
[----:B------:R-:W-:Y:S02]  /*03d0*/  @!P1 MOV R9, R44 ;  /* 0x0000002c00099202 */ /* 0x000fe40000000f00 */
[----:B------:R-:W-:Y:S02]  /*03e0*/  @!P1 MOV R8, R45 ;  /* 0x0000002d00089202 */ /* 0x000fe40000000f00 */
[----:B------:R-:W-:Y:S02]  /*03f0*/  @!P1 MOV R7, R46 ;  /* 0x0000002e00079202 */ /* 0x000fe40000000f00 */
[----:B------:R-:W-:Y:S02]  /*0400*/  @!P1 MOV R5, R47 ;  /* 0x0000002f00059202 */ /* 0x000fe40000000f00 */
[----:B------:R-:W-:-:S02]  /*0410*/  @!P1 MOV R4, R40 ;  /* 0x0000002800049202 */ /* 0x000fc40000000f00 */
[----:B------:R-:W-:Y:S02]  /*0420*/  @!P1 MOV R3, R41 ;  /* 0x0000002900039202 */ /* 0x000fe40000000f00 */
[----:B------:R-:W-:Y:S02]  /*0430*/  @P1 MOV R2, R42 ;  /* 0x0000002a00021202 */ /* 0x000fe40000000f00 */
[----:B------:R-:W-:Y:S01]  /*0440*/  @P1 MOV R0, R43 ;  /* 0x0000002b00001202 */ /* 0x000fe20000000f00 */
[----:B------:R-:W-:Y:S06]  /*0450*/  @P2 EXIT ;  /* 0x000000000000294d */ /* 0x000fec0003800000 */
[----:B------:R-:W0:Y:S01]  /*0460*/  LDCU.U8 UR4, c[0x0][0x410] ;  /* 0x00008200ff0477ac */ /* 0x000e220008000000 */
[----:B------:R-:W-:Y:S02]  /*0470*/  ISETP.NE.U32.AND P2, PT, R48, RZ, PT ;  /* 0x000000ff3000720c */ /* 0x000fe40003f45070 */
[----:B-----5:R-:W-:Y:S02]  /*0480*/  @!P1 CS2R R38, SRZ ;  /* 0x0000000000269805 */ /* 0x020fe4000001ff00 */
[----:B------:R-:W-:Y:S02]  /*0490*/  @!P1 MOV R2, R42 ;  /* 0x0000002a00029202 */ /* 0x000fe40000000f00 */
[----:B------:R-:W-:Y:S02]  /*04a0*/  @!P1 CS2R R36, SRZ ;  /* 0x0000000000249805 */ /* 0x000fe4000001ff00 */
[----:B------:R-:W-:Y:S02]  /*04b0*/  @!P1 MOV R0, R43 ;  /* 0x0000002b00009202 */ /* 0x000fe40000000f00 */
[----:B------:R-:W-:-:S02]  /*04c0*/  @!P1 CS2R R34, SRZ ;  /* 0x0000000000229805 */ /* 0x000fc4000001ff00 */
[----:B------:R-:W-:Y:S02]  /*04d0*/  ISETP.NE.AND.EX P2, PT, R49, RZ, PT, P2 ;  /* 0x000000ff3100720c */ /* 0x000fe40003f45320 */
[----:B------:R-:W-:Y:S02]  /*04e0*/  @!P1 CS2R R32, SRZ ;  /* 0x0000000000209805 */ /* 0x000fe4000001ff00 */
[----:B------:R-:W-:Y:S02]  /*04f0*/  @!P1 CS2R R30, SRZ ;  /* 0x00000000001e9805 */ /* 0x000fe4000001ff00 */
[----:B------:R-:W-:Y:S02]  /*0500*/  @!P1 CS2R R28, SRZ ;  /* 0x00000000001c9805 */ /* 0x000fe4000001ff00 */
[----:B------:R-:W-:Y:S02]  /*0510*/  @!P1 CS2R R26, SRZ ;  /* 0x00000000001a9805 */ /* 0x000fe4000001ff00 */
[----:B------:R-:W-:-:S02]  /*0520*/  @!P1 CS2R R24, SRZ ;  /* 0x0000000000189805 */ /* 0x000fc4000001ff00 */
[----:B------:R-:W-:Y:S02]  /*0530*/  @!P1 CS2R R22, SRZ ;  /* 0x0000000000169805 */ /* 0x000fe4000001ff00 */
[----:B------:R-:W-:Y:S01]  /*0540*/  @!P1 CS2R R20, SRZ ;  /* 0x0000000000149805 */ /* 0x000fe2000001ff00 */
[----:B------:R-:W1:Y:S01]  /*0550*/  LDCU UR5, c[0x0][0x388] ;  /* 0x00007100ff0577ac */ /* 0x000e620008000800 */
[----:B0-----:R-:W-:Y:S01]  /*0560*/  ISETP.NE.AND P3, PT, RZ, UR4, PT ;  /* 0x00000004ff007c0c */ /* 0x001fe2000bf65270 */
[----:B------:R-:W0:Y:S01]  /*0570*/  LDCU UR8, c[0x0][0x448] ;  /* 0x00008900ff0877ac */ /* 0x000e220008000800 */
[----:B------:R-:W2:Y:S01]  /*0580*/  LDCU.64 UR10, c[0x0][0x3a0] ;  /* 0x00007400ff0a77ac */ /* 0x000ea20008000a00 */
[----:B------:R-:W3:Y:S10]  /*0590*/  LDCU.64 UR12, c[0x0][0x398] ;  /* 0x00007300ff0c77ac */ /* 0x000ef40008000a00 */
.L_x_2942:
[----:B--2---:R-:W-:Y:S01]  /*05a0*/  ISETP.NE.U32.AND P1, PT, RZ, UR10, PT ;  /* 0x0000000aff007c0c */ /* 0x004fe2000bf25070 */
[----:B----4-:R-:W2:Y:S01]  /*05b0*/  LDC.64 R98, c[0x0][0x390] ;  /* 0x0000e400ff627b82 */ /* 0x010ea20000000a00 */
[----:B-1----:R-:W-:Y:S02]  /*05c0*/  IMAD R52, R6, UR5, RZ ;  /* 0x0000000506347c24 */ /* 0x002fe4000f8e02ff */
[----:B------:R-:W-:-:S03]  /*05d0*/  ISETP.NE.AND.EX P1, PT, RZ, UR11, PT, P1 ;  /* 0x0000000bff007c0c */ /* 0x000fc6000bf25310 */
[----:B------:R-:W-:Y:S02]  /*05e0*/  SHF.R.S32.HI R53, RZ, 0x1f, R52 ;  /* 0x0000001fff357819 */ /* 0x000fe40000011434 */
[----:B------:R-:W1:Y:S02]  /*05f0*/  @P2 LDC.64 R58, c[0x0][0x398] ;  /* 0x0000e600ff3a2b82 */ /* 0x000e640000000a00 */
[----:B------:R-:W-:-:S04]  /*0600*/  LEA.HI R53, R53, R52, RZ, 0x3 ;  /* 0x0000003435357211 */ /* 0x000fc800078f18ff */
[----:B------:R-:W-:Y:S02]  /*0610*/  LEA.HI.SX32 R57, R53, R74, 0x1d ;  /* 0x0000004a35397211 */ /* 0x000fe400078feaff */
[----:B------:R-:W4:Y:S03]  /*0620*/  @P1 LDC.64 R60, c[0x0][0x3a0] ;  /* 0x0000e800ff3c1b82 */ /* 0x000f260000000a00 */
[----:B--2---:R-:W-:-:S06]  /*0630*/  IMAD.WIDE.U32 R52, R57, 0x10, R98 ;  /* 0x0000001039347825 */ /* 0x004fcc00078e0062 */
[----:B------:R-:W5:Y:S01]  /*0640*/  LDG.E.128 R52, desc[UR6][R52.64] ;  /* 0x0000000634347981 */ /* 0x000f62000c1e1d00 */
[----:B-1----:R-:W-:-:S05]  /*0650*/  @P2 IMAD.WIDE.U32 R58, R57, 0x10, R58 ;  /* 0x00000010393a2825 */ /* 0x002fca00078e003a */
[----:B------:R1:W5:Y:S01]  /*0660*/  @P2 LDG.E.128 R40, desc[UR6][R58.64] ;  /* 0x000000063a282981 */ /* 0x000362000c1e1d00 */
[----:B----4-:R-:W-:-:S05]  /*0670*/  @P1 IMAD.WIDE.U32 R60, R57, 0x10, R60 ;  /* 0x00000010393c1825 */ /* 0x010fca00078e003c */
[----:B------:R1:W5:Y:S01]  /*0680*/  @P1 LDG.E.128 R44, desc[UR6][R60.64] ;  /* 0x000000063c2c1981 */ /* 0x000362000c1e1d00 */
[----:B------:R-:W-:Y:S05]  /*0690*/  @!P2 BRA `(.L_x_2921) ;  /* 0x00000004002ca947 */ /* 0x000fea0003800000 */
[----:B------:R-:W-:Y:S05]  /*06a0*/  @!P1 BRA `(.L_x_2922) ;  /* 0x0000000000b49947 */ /* 0x000fea0003800000 */
[----:B-----5:R-:W-:Y:S02]  /*06b0*/  HADD2.F32 R48, -RZ, R52.H0_H0 ;  /* 0x20000034ff307230 */ /* 0x020fe40000004100 */
[----:B------:R-:W-:Y:S02]  /*06c0*/  HADD2.F32 R49, -RZ, R40.H0_H0 ;  /* 0x20000028ff317230 */ /* 0x000fe40000004100 */
[----:B------:R-:W-:Y:S02]  /*06d0*/  HADD2.F32 R52, -RZ, R52.H1_H1 ;  /* 0x30000034ff347230 */ /* 0x000fe40000004100 */
[----:B------:R-:W-:Y:S02]  /*06e0*/  HADD2.F32 R50, -RZ, R53.H0_H0 ;  /* 0x20000035ff327230 */ /* 0x000fe40000004100 */
[----:B------:R-:W-:Y:S01]  /*06f0*/  FADD.FTZ R48, R48, R49 ;  /* 0x0000003130307221 */ /* 0x000fe20000010000 */
[----:B-1----:R-:W-:Y:S02]  /*0700*/  HADD2.F32 R58, -RZ, R54.H1_H1 ;  /* 0x30000036ff3a7230 */ /* 0x002fe40000004100 */
[----:B------:R-:W-:-:S02]  /*0710*/  HADD2.F32 R49, -RZ, R40.H1_H1 ;  /* 0x30000028ff317230 */ /* 0x000fc40000004100 */
[----:B------:R-:W-:Y:S02]  /*0720*/  HADD2.F32 R51, -RZ, R41.H0_H0 ;  /* 0x20000029ff337230 */ /* 0x000fe40000004100 */
[----:B------:R-:W-:Y:S02]  /*0730*/  HADD2.F32 R59, -RZ, R42.H1_H1 ;  /* 0x3000002aff3b7230 */ /* 0x000fe40000004100 */
[----:B------:R-:W-:Y:S01]  /*0740*/  FADD.FTZ R52, R52, R49 ;  /* 0x0000003134347221 */ /* 0x000fe20000010000 */
[----:B------:R-:W-:Y:S02]  /*0750*/  HADD2.F32 R56, -RZ, R54.H0_H0 ;  /* 0x20000036ff387230 */ /* 0x000fe40000004100 */
[----:B------:R-:W-:Y:S01]  /*0760*/  FADD.FTZ R50, R50, R51 ;  /* 0x0000003332327221 */ /* 0x000fe20000010000 */
[----:B------:R-:W-:Y:S02]  /*0770*/  HADD2.F32 R53, -RZ, R53.H1_H1 ;  /* 0x30000035ff357230 */ /* 0x000fe40000004100 */
        /* <DEDUP_REMOVED lines=8> */
[----:B------:R-:W-:Y:S01]  /*0800*/  FADD.FTZ R55, R56, R55 ;  /* 0x0000003738377221 */ /* 0x000fe20000010000 */
[----:B------:R-:W-:-:S02]  /*0810*/  HADD2.F32 R51, -RZ, R45.H0_H0 ;  /* 0x2000002dff337230 */ /* 0x000fc40000004100 */
        /* <DEDUP_REMOVED lines=22> */
.L_x_2922:
[----:B-----5:R-:W-:Y:S02]  /*0980*/  HADD2.F32 R56, -RZ, R52.H0_H0 ;  /* 0x20000034ff387230 */ /* 0x020fe40000004100 */
[----:B-1----:R-:W-:Y:S02]  /*0990*/  HADD2.F32 R60, -RZ, R54.H0_H0 ;  /* 0x20000036ff3c7230 */ /* 0x002fe40000004100 */
        /* <DEDUP_REMOVED lines=27> */
.L_x_2921:
[----:B------:R-:W-:Y:S05]  /*0b50*/  @!P1 BRA `(.L_x_2924) ;  /* 0x0000000000749947 */ /* 0x000fea0003800000 */
        /* <DEDUP_REMOVED lines=29> */
.L_x_2924:
[--C-:B-----5:R-:W-:Y:S02]  /*0d30*/  HADD2.F32 R56, -RZ, R52.reuse.H0_H0 ;  /* 0x20000034ff387230 */ /* 0x120fe40000004100 */
[----:B-1----:R-:W-:Y:S02]  /*0d40*/  HADD2.F32 R59, -RZ, R52.H1_H1 ;  /* 0x30000034ff3b7230 */ /* 0x002fe40000004100 */
[--C-:B------:R-:W-:Y:S02]  /*0d50*/  HADD2.F32 R58, -RZ, R53.reuse.H0_H0 ;  /* 0x20000035ff3a7230 */ /* 0x100fe40000004100 */
[----:B------:R-:W-:Y:S02]  /*0d60*/  HADD2.F32 R61, -RZ, R53.H1_H1 ;  /* 0x30000035ff3d7230 */ /* 0x000fe40000004100 */
[--C-:B------:R-:W-:Y:S02]  /*0d70*/  HADD2.F32 R60, -RZ, R54.reuse.H0_H0 ;  /* 0x20000036ff3c7230 */ /* 0x100fe40000004100 */
[----:B------:R-:W-:-:S02]  /*0d80*/  HADD2.F32 R63, -RZ, R54.H1_H1 ;  /* 0x30000036ff3f7230 */ /* 0x000fc40000004100 */
[--C-:B------:R-:W-:Y:S02]  /*0d90*/  HADD2.F32 R62, -RZ, R55.reuse.H0_H0 ;  /* 0x20000037ff3e7230 */ /* 0x100fe40000004100 */
[----:B------:R-:W-:-:S07]  /*0da0*/  HADD2.F32 R67, -RZ, R55.H1_H1 ;  /* 0x30000037ff437230 */ /* 0x000fce0000004100 */
.L_x_2923:
[----:B------:R-:W1:Y:S01]  /*0db0*/  @P0 LDC.64 R68, c[0x0][0x3a8] ;  /* 0x0000ea00ff440b82 */ /* 0x000e620000000a00 */
[----:B------:R-:W-:-:S05]  /*0dc0*/  IADD3 R64, PT, PT, R57, 0x20, RZ ;  /* 0x0000002039407810 */ /* 0x000fca0007ffe0ff */
[----:B------:R-:W-:Y:S02]  /*0dd0*/  IMAD.WIDE.U32 R52, R64, 0x10, R98 ;  /* 0x0000001040347825 */ /* 0x000fe400078e0062 */
[----:B------:R-:W2:Y:S08]  /*0de0*/  @P2 LDC.64 R70, c[0x0][0x398] ;  /* 0x0000e600ff462b82 */ /* 0x000eb00000000a00 */
[----:B------:R-:W4:Y:S01]  /*0df0*/  @P1 LDC.64 R76, c[0x0][0x3a0] ;  /* 0x0000e800ff4c1b82 */ /* 0x000f220000000a00 */
[----:B-1----:R-:W-:-:S05]  /*0e00*/  @P0 IMAD.WIDE.U32 R68, R57, 0x10, R68 ;  /* 0x0000001039440825 */ /* 0x002fca00078e0044 */
[----:B------:R1:W-:Y:S01]  /*0e10*/  @P0 STG.E.128 desc[UR6][R68.64], R48 ;  /* 0x0000003044000986 */ /* 0x0003e2000c101d06 */
[----:B--2---:R-:W-:-:S03]  /*0e20*/  @P2 IMAD.WIDE.U32 R70, R64, 0x10, R70 ;  /* 0x0000001040462825 */ /* 0x004fc600078e0046 */
[----:B------:R-:W5:Y:S04]  /*0e30*/  LDG.E.128 R52, desc[UR6][R52.64] ;  /* 0x0000000634347981 */ /* 0x000f68000c1e1d00 */
[----:B------:R1:W5:Y:S01]  /*0e40*/  @P2 LDG.E.128 R40, desc[UR6][R70.64] ;  /* 0x0000000646282981 */ /* 0x000362000c1e1d00 */
[----:B----4-:R-:W-:-:S05]  /*0e50*/  @P1 IMAD.WIDE.U32 R76, R64, 0x10, R76 ;  /* 0x00000010404c1825 */ /* 0x010fca00078e004c */
[----:B------:R1:W5:Y:S01]  /*0e60*/  @P1 LDG.E.128 R44, desc[UR6][R76.64] ;  /* 0x000000064c2c1981 */ /* 0x000362000c1e1d00 */
[----:B---3--:R-:W-:-:S04]  /*0e70*/  UISETP.NE.U32.AND UP0, UPT, UR12, URZ, UPT ;  /* 0x000000ff0c00728c */ /* 0x008fc8000bf05070 */
        /* <DEDUP_REMOVED lines=14> */
.L_x_2926:
[----:B-----5:R-:W-:Y:S02]  /*0f60*/  HADD2.F32 R65, -RZ, R52.H0_H0 ;  /* 0x20000034ff417230 */ /* 0x020fe40000004100 */
[----:B------:R-:W-:Y:S02]  /*0f70*/  HADD2.F32 R66, -RZ, R53.H0_H0 ;  /* 0x20000035ff427230 */ /* 0x000fe40000004100 */
[----:B------:R-:W-:Y:S02]  /*0f80*/  HADD2.F32 R69, -RZ, R54.H0_H0 ;  /* 0x20000036ff457230 */ /* 0x000fe40000004100 */
[----:B------:R-:W-:Y:S02]  /*0f90*/  HADD2.F32 R48, -RZ, R44.H0_H0 ;  /* 0x2000002cff307230 */ /* 0x000fe40000004100 */
[----:B------:R-:W-:Y:S02]  /*0fa0*/  HADD2.F32 R49, -RZ, R45.H0_H0 ;  /* 0x2000002dff317230 */ /* 0x000fe40000004100 */
[----:B------:R-:W-:-:S02]  /*0fb0*/  HADD2.F32 R50, -RZ, R46.H0_H0 ;  /* 0x2000002eff327230 */ /* 0x000fc40000004100 */
[----:B------:R-:W-:Y:S01]  /*0fc0*/  FADD.FTZ R65, R48, R65 ;  /* 0x0000004130417221 */ /* 0x000fe20000010000 */
[--C-:B------:R-:W-:Y:S02]  /*0fd0*/  HADD2.F32 R70, -RZ, R55.reuse.H0_H0 ;  /* 0x20000037ff467230 */ /* 0x100fe40000004100 */
        /* <DEDUP_REMOVED lines=21> */
.L_x_2925:
        /* <DEDUP_REMOVED lines=32> */
.L_x_2928:
[----:B-----5:R-:W-:Y:S02]  /*1330*/  HADD2.F32 R48, -RZ, R52.H0_H0 ;  /* 0x20000034ff307230 */ /* 0x020fe40000004100 */
[----:B------:R-:W-:Y:S02]  /*1340*/  HADD2.F32 R50, -RZ, R53.H0_H0 ;  /* 0x20000035ff327230 */ /* 0x000fe40000004100 */
[----:B------:R-:W-:Y:S02]  /*1350*/  HADD2.F32 R49, -RZ, R40.H0_H0 ;  /* 0x20000028ff317230 */ /* 0x000fe40000004100 */
[----:B------:R-:W-:Y:S02]  /*1360*/  HADD2.F32 R65, -RZ, R54.H0_H0 ;  /* 0x20000036ff417230 */ /* 0x000fe40000004100 */
[----:B------:R-:W-:Y:S02]  /*1370*/  HADD2.F32 R51, -RZ, R41.H0_H0 ;  /* 0x20000029ff337230 */ /* 0x000fe40000004100 */
[----:B------:R-:W-:Y:S01]  /*1380*/  FADD.FTZ R48, R49, R48 ;  /* 0x0000003031307221 */ /* 0x000fe20000010000 */
[----:B------:R-:W-:-:S02]  /*1390*/  HADD2.F32 R66, -RZ, R42.H0_H0 ;  /* 0x2000002aff427230 */ /* 0x000fc40000004100 */
[----:B------:R-:W-:Y:S02]  /*13a0*/  HADD2.F32 R68, -RZ, R54.H1_H1 ;  /* 0x30000036ff447230 */ /* 0x000fe40000004100 */
[----:B------:R-:W-:Y:S01]  /*13b0*/  FADD.FTZ R50, R51, R50 ;  /* 0x0000003233327221 */ /* 0x000fe20000010000 */
[----:B------:R-:W-:Y:S02]  /*13c0*/  HADD2.F32 R53, -RZ, R53.H1_H1 ;  /* 0x30000035ff357230 */ /* 0x000fe40000004100 */
[----:B------:R-:W-:Y:S01]  /*13d0*/  FADD.FTZ R69, R66, R65 ;  /* 0x0000004142457221 */ /* 0x000fe20000010000 */
[----:B------:R-:W-:Y:S02]  /*13e0*/  HADD2.F32 R54, -RZ, R41.H1_H1 ;  /* 0x30000029ff367230 */ /* 0x000fe40000004100 */
[--C-:B------:R-:W-:Y:S02]  /*13f0*/  HADD2.F32 R70, -RZ, R55.reuse.H0_H0 ;  /* 0x20000037ff467230 */ /* 0x100fe40000004100 */
[----:B------:R-:W-:-:S02]  /*1400*/  HADD2.F32 R75, -RZ, R55.H1_H1 ;  /* 0x30000037ff4b7230 */ /* 0x000fc40000004100 */
[----:B------:R-:W-:Y:S01]  /*1410*/  FADD.FTZ R53, R54, R53 ;  /* 0x0000003536357221 */ /* 0x000fe20000010000 */
[----:B------:R-:W-:Y:S02]  /*1420*/  HADD2.F32 R52, -RZ, R52.H1_H1 ;  /* 0x30000034ff347230 */ /* 0x000fe40000004100 */
[----:B------:R-:W-:Y:S02]  /*1430*/  HADD2.F32 R49, -RZ, R40.H1_H1 ;  /* 0x30000028ff317230 */ /* 0x000fe40000004100 */
[----:B------:R-:W-:Y:S02]  /*1440*/  HADD2.F32 R55, -RZ, R42.H1_H1 ;  /* 0x3000002aff377230 */ /* 0x000fe40000004100 */
[----:B------:R-:W-:Y:S02]  /*1450*/  HADD2.F32 R65, -RZ, R44.H0_H0 ;  /* 0x2000002cff417230 */ /* 0x000fe40000004100 */
[----:B------:R-:W-:Y:S01]  /*1460*/  FADD.FTZ R49, R49, R52 ;  /* 0x0000003431317221 */ /* 0x000fe20000010000 */
[----:B------:R-:W-:-:S02]  /*1470*/  HADD2.F32 R51, -RZ, R45.H0_H0 ;  /* 0x2000002dff337230 */ /* 0x000fc40000004100 */
        /* <DEDUP_REMOVED lines=23> */
.L_x_2927:
[----:B------:R-:W1:Y:S01]  /*15f0*/  @P1 LDC.64 R52, c[0x0][0x3a0] ;  /* 0x0000e800ff341b82 */ /* 0x000e620000000a00 */
[----:B------:R-:W-:-:S07]  /*1600*/  IADD3 R77, PT, PT, R57, 0x40, RZ ;  /* 0x00000040394d7810 */ /* 0x000fce0007ffe0ff */
[----:B------:R-:W2:Y:S08]  /*1610*/  @P0 LDC.64 R80, c[0x0][0x3a8] ;  /* 0x0000ea00ff500b82 */ /* 0x000eb00000000a00 */
[----:B------:R-:W3:Y:S01]  /*1620*/  @P2 LDC.64 R82, c[0x0][0x398] ;  /* 0x0000e600ff522b82 */ /* 0x000ee20000000a00 */
[----:B-1----:R-:W-:-:S04]  /*1630*/  @P1 IMAD.WIDE.U32 R84, R77, 0x10, R52 ;  /* 0x000000104d541825 */ /* 0x002fc800078e0034 */
[----:B------:R-:W-:-:S04]  /*1640*/  IMAD.WIDE.U32 R52, R77, 0x10, R98 ;  /* 0x000000104d347825 */ /* 0x000fc800078e0062 */
[----:B--2---:R-:W-:-:S05]  /*1650*/  @P0 IMAD.WIDE.U32 R80, R64, 0x10, R80 ;  /* 0x0000001040500825 */ /* 0x004fca00078e0050 */
[----:B------:R1:W-:Y:S01]  /*1660*/  @P0 STG.E.128 desc[UR6][R80.64], R48 ;  /* 0x0000003050000986 */ /* 0x0003e2000c101d06 */
[----:B---3--:R-:W-:-:S03]  /*1670*/  @P2 IMAD.WIDE.U32 R82, R77, 0x10, R82 ;  /* 0x000000104d522825 */ /* 0x008fc600078e0052 */
[----:B------:R1:W5:Y:S04]  /*1680*/  @P1 LDG.E.128 R44, desc[UR6][R84.64] ;  /* 0x00000006542c1981 */ /* 0x000368000c1e1d00 */
[----:B------:R1:W5:Y:S04]  /*1690*/  @P2 LDG.E.128 R40, desc[UR6][R82.64] ;  /* 0x0000000652282981 */ /* 0x000368000c1e1d00 */
[----:B------:R-:W5:Y:S01]  /*16a0*/  LDG.E.128 R52, desc[UR6][R52.64] ;  /* 0x0000000634347981 */ /* 0x000f62000c1e1d00 */
[----:B------:R-:W-:Y:S05]  /*16b0*/  BRA.U UP0, `(.L_x_2929) ;  /* 0x00000001009c7547 */ /* 0x000fea000b800000 */
[----:B------:R-:W-:Y:S05]  /*16c0*/  BRA.U UP1, `(.L_x_2930) ;  /* 0x0000000101247547 */ /* 0x000fea000b800000 */
[--C-:B-----5:R-:W-:Y:S02]  /*16d0*/  HADD2.F32 R75, -RZ, R52.reuse.H0_H0 ;  /* 0x20000034ff4b7230 */ /* 0x120fe40000004100 */
[----:B-1----:R-:W-:Y:S02]  /*16e0*/  HADD2.F32 R80, -RZ, R52.H1_H1 ;  /* 0x30000034ff507230 */ /* 0x002fe40000004100 */
[--C-:B------:R-:W-:Y:S02]  /*16f0*/  HADD2.F32 R78, -RZ, R53.reuse.H0_H0 ;  /* 0x20000035ff4e7230 */ /* 0x100fe40000004100 */
[----:B------:R-:W-:Y:S02]  /*1700*/  HADD2.F32 R83, -RZ, R53.H1_H1 ;  /* 0x30000035ff537230 */ /* 0x000fe40000004100 */
[--C-:B------:R-:W-:Y:S02]  /*1710*/  HADD2.F32 R81, -RZ, R54.reuse.H0_H0 ;  /* 0x20000036ff517230 */ /* 0x100fe40000004100 */
[----:B------:R-:W-:-:S02]  /*1720*/  HADD2.F32 R82, -RZ, R54.H1_H1 ;  /* 0x30000036ff527230 */ /* 0x000fc40000004100 */
[--C-:B------:R-:W-:Y:S02]  /*1730*/  HADD2.F32 R84, -RZ, R55.reuse.H0_H0 ;  /* 0x20000037ff547230 */ /* 0x100fe40000004100 */
[----:B------:R-:W-:Y:S01]  /*1740*/  HADD2.F32 R87, -RZ, R55.H1_H1 ;  /* 0x30000037ff577230 */ /* 0x000fe20000004100 */
[----:B------:R-:W-:Y:S06]  /*1750*/  BRA `(.L_x_2931) ;  /* 0x00000004009c7947 */ /* 0x000fec0003800000 */
.L_x_2930:
[----:B-----5:R-:W-:Y:S02]  /*1760*/  HADD2.F32 R75, -RZ, R52.H0_H0 ;  /* 0x20000034ff4b7230 */ /* 0x020fe40000004100 */
[----:B------:R-:W-:Y:S02]  /*1770*/  HADD2.F32 R78, -RZ, R53.H0_H0 ;  /* 0x20000035ff4e7230 */ /* 0x000fe40000004100 */
[----:B-1----:R-:W-:Y:S02]  /*1780*/  HADD2.F32 R81, -RZ, R54.H0_H0 ;  /* 0x20000036ff517230 */ /* 0x002fe40000004100 */
        /* <DEDUP_REMOVED lines=26> */
.L_x_2929:
[----:B------:R-:W-:Y:S05]  /*1930*/  BRA.U UP1, `(.L_x_2932) ;  /* 0x0000000101747547 */ /* 0x000fea000b800000 */
        /* <DEDUP_REMOVED lines=29> */
.L_x_2932:
[----:B-1---5:R-:W-:Y:S02]  /*1b10*/  HADD2.F32 R48, -RZ, R52.H0_H0 ;  /* 0x20000034ff307230 */ /* 0x022fe40000004100 */
[----:B------:R-:W-:Y:S02]  /*1b20*/  HADD2.F32 R50, -RZ, R53.H0_H0 ;  /* 0x20000035ff327230 */ /* 0x000fe40000004100 */
[----:B------:R-:W-:Y:S02]  /*1b30*/  HADD2.F32 R49, -RZ, R40.H0_H0 ;  /* 0x20000028ff317230 */ /* 0x000fe40000004100 */
[----:B------:R-:W-:Y:S02]  /*1b40*/  HADD2.F32 R75, -RZ, R54.H0_H0 ;  /* 0x20000036ff4b7230 */ /* 0x000fe40000004100 */
[----:B------:R-:W-:Y:S02]  /*1b50*/  HADD2.F32 R51, -RZ, R41.H0_H0 ;  /* 0x20000029ff337230 */ /* 0x000fe40000004100 */
[----:B------:R-:W-:Y:S01]  /*1b60*/  FADD.FTZ R48, R49, R48 ;  /* 0x0000003031307221 */ /* 0x000fe20000010000 */
[----:B------:R-:W-:-:S02]  /*1b70*/  HADD2.F32 R78, -RZ, R42.H0_H0 ;  /* 0x2000002aff4e7230 */ /* 0x000fc40000004100 */
[--C-:B------:R-:W-:Y:S02]  /*1b80*/  HADD2.F32 R82, -RZ, R55.reuse.H0_H0 ;  /* 0x20000037ff527230 */ /* 0x100fe40000004100 */
[----:B------:R-:W-:Y:S01]  /*1b90*/  FADD.FTZ R50, R51, R50 ;  /* 0x0000003233327221 */ /* 0x000fe20000010000 */
[----:B------:R-:W-:Y:S02]  /*1ba0*/  HADD2.F32 R84, -RZ, R55.H1_H1 ;  /* 0x30000037ff547230 */ /* 0x000fe40000004100 */
[----:B------:R-:W-:Y:S01]  /*1bb0*/  FADD.FTZ R81, R78, R75 ;  /* 0x0000004b4e517221 */ /* 0x000fe20000010000 */
[----:B------:R-:W-:Y:S02]  /*1bc0*/  HADD2.F32 R85, -RZ, R43.H1_H1 ;  /* 0x3000002bff557230 */ /* 0x000fe40000004100 */
[----:B------:R-:W-:Y:S02]  /*1bd0*/  HADD2.F32 R52, -RZ, R52.H1_H1 ;  /* 0x30000034ff347230 */ /* 0x000fe40000004100 */
[----:B------:R-:W-:-:S02]  /*1be0*/  HADD2.F32 R80, -RZ, R54.H1_H1 ;  /* 0x30000036ff507230 */ /* 0x000fc40000004100 */
[----:B------:R-:W-:Y:S01]  /*1bf0*/  FADD.FTZ R85, R85, R84 ;  /* 0x0000005455557221 */ /* 0x000fe20000010000 */
[----:B------:R-:W-:Y:S02]  /*1c00*/  HADD2.F32 R49, -RZ, R40.H1_H1 ;  /* 0x30000028ff317230 */ /* 0x000fe40000004100 */
[----:B------:R-:W-:Y:S02]  /*1c10*/  HADD2.F32 R55, -RZ, R42.H1_H1 ;  /* 0x3000002aff377230 */ /* 0x000fe40000004100 */
        /* <DEDUP_REMOVED lines=10> */
[--C-:B------:R-:W-:Y:S02]  /*1cc0*/  HADD2.F32 R84, -RZ, R47.reuse.H0_H0 ;  /* 0x2000002fff547230 */ /* 0x100fe40000004100 */
[----:B------:R-:W-:Y:S02]  /*1cd0*/  HADD2.F32 R52, -RZ, R46.H0_H0 ;  /* 0x2000002eff347230 */ /* 0x000fe40000004100 */
        /* <DEDUP_REMOVED lines=15> */
.L_x_2931:
[----:B------:R-:W1:Y:S01]  /*1dd0*/  @P0 LDC.64 R92, c[0x0][0x3a8] ;  /* 0x0000ea00ff5c0b82 */ /* 0x000e620000000a00 */
[----:B------:R-:W-:-:S05]  /*1de0*/  IADD3 R86, PT, PT, R57, 0x60, RZ ;  /* 0x0000006039567810 */ /* 0x000fca0007ffe0ff */
[----:B------:R-:W-:Y:S02]  /*1df0*/  IMAD.WIDE.U32 R52, R86, 0x10, R98 ;  /* 0x0000001056347825 */ /* 0x000fe400078e0062 */
[----:B------:R-:W2:Y:S08]  /*1e00*/  @P2 LDC.64 R90, c[0x0][0x398] ;  /* 0x0000e600ff5a2b82 */ /* 0x000eb00000000a00 */
[----:B------:R-:W3:Y:S01]  /*1e10*/  @P1 LDC.64 R88, c[0x0][0x3a0] ;  /* 0x0000e800ff581b82 */ /* 0x000ee20000000a00 */
[----:B-1----:R-:W-:-:S05]  /*1e20*/  @P0 IMAD.WIDE.U32 R92, R77, 0x10, R92 ;  /* 0x000000104d5c0825 */ /* 0x002fca00078e005c */
[----:B------:R1:W-:Y:S01]  /*1e30*/  @P0 STG.E.128 desc[UR6][R92.64], R48 ;  /* 0x000000305c000986 */ /* 0x0003e2000c101d06 */
[----:B--2---:R-:W-:-:S03]  /*1e40*/  @P2 IMAD.WIDE.U32 R90, R86, 0x10, R90 ;  /* 0x00000010565a2825 */ /* 0x004fc600078e005a */
[----:B------:R-:W5:Y:S04]  /*1e50*/  LDG.E.128 R52, desc[UR6][R52.64] ;  /* 0x0000000634347981 */ /* 0x000f68000c1e1d00 */
[----:B------:R1:W5:Y:S01]  /*1e60*/  @P2 LDG.E.128 R40, desc[UR6][R90.64] ;  /* 0x000000065a282981 */ /* 0x000362000c1e1d00 */
[----:B---3--:R-:W-:-:S05]  /*1e70*/  @P1 IMAD.WIDE.U32 R88, R86, 0x10, R88 ;  /* 0x0000001056581825 */ /* 0x008fca00078e0058 */
[----:B------:R1:W5:Y:S01]  /*1e80*/  @P1 LDG.E.128 R44, desc[UR6][R88.64] ;  /* 0x00000006582c1981 */ /* 0x000362000c1e1d00 */
        /* <DEDUP_REMOVED lines=11> */
.L_x_2934:
[----:B-----5:R-:W-:Y:S02]  /*1f40*/  HADD2.F32 R85, -RZ, R52.H0_H0 ;  /* 0x20000034ff557230 */ /* 0x020fe40000004100 */
[----:B-1----:R-:W-:Y:S02]  /*1f50*/  HADD2.F32 R88, -RZ, R53.H0_H0 ;  /* 0x20000035ff587230 */ /* 0x002fe40000004100 */
        /* <DEDUP_REMOVED lines=27> */
.L_x_2933:
[----:B------:R-:W-:Y:S05]  /*2110*/  BRA.U UP1, `(.L_x_2936) ;  /* 0x0000000101747547 */ /* 0x000fea000b800000 */
        /* <DEDUP_REMOVED lines=29> */
.L_x_2936:
[----:B-1---5:R-:W-:Y:S02]  /*22f0*/  HADD2.F32 R48, -RZ, R52.H0_H0 ;  /* 0x20000034ff307230 */ /* 0x022fe40000004100 */
        /* <DEDUP_REMOVED lines=23> */
[--C-:B------:R-:W-:Y:S02]  /*2470*/  HADD2.F32 R55, -RZ, R43.reuse.H0_H0 ;  /* 0x2000002bff377230 */ /* 0x100fe40000004100 */
[----:B------:R-:W-:Y:S02]  /*2480*/  HADD2.F32 R54, -RZ, R43.H1_H1 ;  /* 0x3000002bff367230 */ /* 0x000fe40000004100 */
[--C-:B------:R-:W-:Y:S02]  /*2490*/  HADD2.F32 R94, -RZ, R46.reuse.H1_H1 ;  /* 0x3000002eff5e7230 */ /* 0x100fe40000004100 */
        /* <DEDUP_REMOVED lines=11> */
[----:B------:R-:W-:Y:S01]  /*2550*/  F2FP.F16.F32.PACK_AB R50, R94, R91 ;  /* 0x0000005b5e32723e */ /* 0x000fe200000000ff */
[----:B------:R-:W-:Y:S01]  /*2560*/  FADD.FTZ R89, R48, R53 ;  /* 0x0000003530597221 */ /* 0x000fe20000010000 */
[----:B------:R-:W-:-:S02]  /*2570*/  FADD.FTZ R90, R90, R49 ;  /* 0x000000315a5a7221 */ /* 0x000fc40000010000 */
[----:B------:R-:W-:Y:S02]  /*2580*/  F2FP.F16.F32.PACK_AB R51, R95, R92 ;  /* 0x0000005c5f33723e */ /* 0x000fe400000000ff */
[----:B------:R-:W-:Y:S02]  /*2590*/  F2FP.F16.F32.PACK_AB R49, R89, R88 ;  /* 0x000000585931723e */ /* 0x000fe400000000ff */
[----:B------:R-:W-:-:S07]  /*25a0*/  F2FP.F16.F32.PACK_AB R48, R90, R85 ;  /* 0x000000555a30723e */ /* 0x000fce00000000ff */
.L_x_2935:
        /* <DEDUP_REMOVED lines=15> */
[----:B------:R-:W-:Y:S02]  /*26a0*/  HADD2.F32 R98, -RZ, R52.H1_H1 ;  /* 0x30000034ff627230 */ /* 0x000fe40000004100 */
[--C-:B------:R-:W-:Y:S02]  /*26b0*/  HADD2.F32 R52, -RZ, R53.reuse.H0_H0 ;  /* 0x20000035ff347230 */ /* 0x100fe40000004100 */
[--C-:B------:R-:W-:Y:S02]  /*26c0*/  HADD2.F32 R97, -RZ, R54.reuse.H0_H0 ;  /* 0x20000036ff617230 */ /* 0x100fe40000004100 */
[----:B-1----:R-:W-:Y:S02]  /*26d0*/  HADD2.F32 R100, -RZ, R54.H1_H1 ;  /* 0x30000036ff647230 */ /* 0x002fe40000004100 */
[----:B------:R-:W-:-:S02]  /*26e0*/  HADD2.F32 R53, -RZ, R53.H1_H1 ;  /* 0x30000035ff357230 */ /* 0x000fc40000004100 */
[--C-:B------:R-:W-:Y:S02]  /*26f0*/  HADD2.F32 R54, -RZ, R55.reuse.H0_H0 ;  /* 0x20000037ff367230 */ /* 0x100fe40000004100 */
[----:B------:R-:W-:Y:S01]  /*2700*/  HADD2.F32 R105, -RZ, R55.H1_H1 ;  /* 0x30000037ff697230 */ /* 0x000fe20000004100 */
[----:B------:R-:W-:Y:S06]  /*2710*/  BRA `(.L_x_2939) ;  /* 0x00000004009c7947 */ /* 0x000fec0003800000 */
.L_x_2938:
[--C-:B-----5:R-:W-:Y:S02]  /*2720*/  HADD2.F32 R93, -RZ, R52.reuse.H0_H0 ;  /* 0x20000034ff5d7230 */ /* 0x120fe40000004100 */
[----:B------:R-:W-:Y:S02]  /*2730*/  HADD2.F32 R98, -RZ, R52.H1_H1 ;  /* 0x30000034ff627230 */ /* 0x000fe40000004100 */
[----:B------:R-:W-:Y:S02]  /*2740*/  HADD2.F32 R52, -RZ, R53.H0_H0 ;  /* 0x20000035ff347230 */ /* 0x000fe40000004100 */
[----:B------:R-:W-:Y:S02]  /*2750*/  HADD2.F32 R97, -RZ, R54.H0_H0 ;  /* 0x20000036ff617230 */ /* 0x000fe40000004100 */
[----:B-1----:R-:W-:Y:S02]  /*2760*/  HADD2.F32 R48, -RZ, R44.H0_H0 ;  /* 0x2000002cff307230 */ /* 0x002fe40000004100 */
[----:B------:R-:W-:-:S02]  /*2770*/  HADD2.F32 R49, -RZ, R45.H0_H0 ;  /* 0x2000002dff317230 */ /* 0x000fc40000004100 */
[----:B------:R-:W-:Y:S02]  /*2780*/  HADD2.F32 R50, -RZ, R46.H0_H0 ;  /* 0x2000002eff327230 */ /* 0x000fe40000004100 */
[----:B------:R-:W-:Y:S01]  /*2790*/  FADD.FTZ R93, R48, R93 ;  /* 0x0000005d305d7221 */ /* 0x000fe20000010000 */
[----:B------:R-:W-:Y:S02]  /*27a0*/  HADD2.F32 R100, -RZ, R54.H1_H1 ;  /* 0x30000036ff647230 */ /* 0x000fe40000004100 */
[----:B------:R-:W-:Y:S01]  /*27b0*/  FADD.FTZ R52, R49, R52 ;  /* 0x0000003431347221 */ /* 0x000fe20000010000 */
[--C-:B------:R-:W-:Y:S02]  /*27c0*/  HADD2.F32 R54, -RZ, R55.reuse.H0_H0 ;  /* 0x20000037ff367230 */ /* 0x100fe40000004100 */
[----:B------:R-:W-:Y:S01]  /*27d0*/  FADD.FTZ R97, R50, R97 ;  /* 0x0000006132617221 */ /* 0x000fe20000010000 */
        /* <DEDUP_REMOVED lines=17> */
.L_x_2937:
[----:B------:R-:W-:Y:S05]  /*28f0*/  BRA.U UP1, `(.L_x_2940) ;  /* 0x0000000101747547 */ /* 0x000fea000b800000 */
        /* <DEDUP_REMOVED lines=29> */
.L_x_2940:
[----:B-1---5:R-:W-:Y:S02]  /*2ad0*/  HADD2.F32 R48, -RZ, R52.H0_H0 ;  /* 0x20000034ff307230 */ /* 0x022fe40000004100 */
[----:B------:R-:W-:Y:S02]  /*2ae0*/  HADD2.F32 R49, -RZ, R40.H0_H0 ;  /* 0x20000028ff317230 */ /* 0x000fe40000004100 */
[----:B------:R-:W-:Y:S02]  /*2af0*/  HADD2.F32 R52, -RZ, R52.H1_H1 ;  /* 0x30000034ff347230 */ /* 0x000fe40000004100 */
[----:B------:R-:W-:Y:S02]  /*2b00*/  HADD2.F32 R50, -RZ, R53.H0_H0 ;  /* 0x20000035ff327230 */ /* 0x000fe40000004100 */
[----:B------:R-:W-:Y:S01]  /*2b10*/  FADD.FTZ R48, R49, R48 ;  /* 0x0000003031307221 */ /* 0x000fe20000010000 */
[--C-:B------:R-:W-:Y:S02]  /*2b20*/  HADD2.F32 R93, -RZ, R54.reuse.H0_H0 ;  /* 0x20000036ff5d7230 */ /* 0x100fe40000004100 */
[----:B------:R-:W-:-:S02]  /*2b30*/  HADD2.F32 R97, -RZ, R54.H1_H1 ;  /* 0x30000036ff617230 */ /* 0x000fc40000004100 */
[----:B------:R-:W-:Y:S02]  /*2b40*/  HADD2.F32 R49, -RZ, R40.H1_H1 ;  /* 0x30000028ff317230 */ /* 0x000fe40000004100 */
[----:B------:R-:W-:Y:S02]  /*2b50*/  HADD2.F32 R53, -RZ, R53.H1_H1 ;  /* 0x30000035ff357230 */ /* 0x000fe40000004100 */
[--C-:B------:R-:W-:Y:S02]  /*2b60*/  HADD2.F32 R51, -RZ, R41.reuse.H0_H0 ;  /* 0x20000029ff337230 */ /* 0x100fe40000004100 */
[----:B------:R-:W-:Y:S01]  /*2b70*/  FADD.FTZ R49, R49, R52 ;  /* 0x0000003431317221 */ /* 0x000fe20000010000 */
[----:B------:R-:W-:Y:S02]  /*2b80*/  HADD2.F32 R54, -RZ, R41.H1_H1 ;  /* 0x30000029ff367230 */ /* 0x000fe40000004100 */
[--C-:B------:R-:W-:Y:S02]  /*2b90*/  HADD2.F32 R98, -RZ, R42.reuse.H0_H0 ;  /* 0x2000002aff627230 */ /* 0x100fe40000004100 */
[----:B------:R-:W-:Y:S01]  /*2ba0*/  FADD.FTZ R50, R51, R50 ;  /* 0x0000003233327221 */ /* 0x000fe20000010000 */
[----:B------:R-:W-:-:S02]  /*2bb0*/  HADD2.F32 R100, -RZ, R42.H1_H1 ;  /* 0x3000002aff647230 */ /* 0x000fc40000004100 */
[----:B------:R-:W-:Y:S01]  /*2bc0*/  FADD.FTZ R53, R54, R53 ;  /* 0x0000003536357221 */ /* 0x000fe20000010000 */
        /* <DEDUP_REMOVED lines=12> */
[--C-:B------:R-:W-:Y:S02]  /*2c90*/  HADD2.F32 R54, -RZ, R47.reuse.H0_H0 ;  /* 0x2000002fff367230 */ /* 0x100fe40000004100 */
[----:B------:R-:W-:Y:S01]  /*2ca0*/  FADD.FTZ R52, R51, R50 ;  /* 0x0000003233347221 */ /* 0x000fe20000010000 */
[----:B------:R-:W-:Y:S02]  /*2cb0*/  HADD2.F32 R50, -RZ, R47.H1_H1 ;  /* 0x3000002fff327230 */ /* 0x000fe40000004100 */
[----:B------:R-:W-:Y:S01]  /*2cc0*/  FADD.FTZ R97, R97, R98 ;  /* 0x0000006261617221 */ /* 0x000fe20000010000 */
[----:B------:R-:W-:-:S02]  /*2cd0*/  HADD2.F32 R51, -RZ, R46.H1_H1 ;  /* 0x3000002eff337230 */ /* 0x000fc40000004100 */
[----:B------:R-:W-:Y:S01]  /*2ce0*/  FADD.FTZ R54, R54, R99 ;  /* 0x0000006336367221 */ /* 0x000fe20000010000 */
[----:B------:R-:W-:Y:S02]  /*2cf0*/  HADD2.F32 R48, -RZ, R45.H1_H1 ;  /* 0x3000002dff307230 */ /* 0x000fe40000004100 */
[----:B------:R-:W-:Y:S01]  /*2d00*/  FADD.FTZ R105, R50, R55 ;  /* 0x0000003732697221 */ /* 0x000fe20000010000 */
[----:B------:R-:W-:Y:S02]  /*2d10*/  HADD2.F32 R98, -RZ, R44.H1_H1 ;  /* 0x3000002cff627230 */ /* 0x000fe40000004100 */
[----:B------:R-:W-:Y:S01]  /*2d20*/  FADD.FTZ R100, R51, R100 ;  /* 0x0000006433647221 */ /* 0x000fe20000010000 */
[----:B------:R-:W-:Y:S01]  /*2d30*/  FADD.FTZ R53, R48, R53 ;  /* 0x0000003530357221 */ /* 0x000fe20000010000 */
[----:B------:R-:W-:Y:S01]  /*2d40*/  F2FP.F16.F32.PACK_AB R51, R105, R54 ;  /* 0x000000366933723e */ /* 0x000fe200000000ff */
[----:B------:R-:W-:Y:S02]  /*2d50*/  FADD.FTZ R98, R98, R49 ;  /* 0x0000003162627221 */ /* 0x000fe40000010000 */
[----:B------:R-:W-:-:S02]  /*2d60*/  F2FP.F16.F32.PACK_AB R50, R100, R97 ;  /* 0x000000616432723e */ /* 0x000fc400000000ff */
[----:B------:R-:W-:Y:S02]  /*2d70*/  F2FP.F16.F32.PACK_AB R49, R53, R52 ;  /* 0x000000343531723e */ /* 0x000fe400000000ff */
[----:B------:R-:W-:-:S07]  /*2d80*/  F2FP.F16.F32.PACK_AB R48, R98, R93 ;  /* 0x0000005d6230723e */ /* 0x000fce00000000ff */
.L_x_2939:
        /* <DEDUP_REMOVED lines=30> */
[----:B------:R-:W1:Y:S02]  /*2f70*/  @P0 LDC.64 R102, c[0x0][0x3a8] ;  /* 0x0000ea00ff660b82 */ /* 0x000e640000000a00 */
[----:B------:R-:W-:-:S04]  /*2f80*/  FADD.FTZ R55, R104, R91 ;  /* 0x0000005b68377221 */ /* 0x000fc80000010000 */
[----:B------:R-:W-:-:S04]  /*2f90*/  FADD.FTZ R55, R55, R94 ;  /* 0x0000005e37377221 */ /* 0x000fc80000010000 */
[----:B------:R-:W-:-:S04]  /*2fa0*/  FADD.FTZ R104, R55, R92 ;  /* 0x0000005c37687221 */ /* 0x000fc80000010000 */
[----:B------:R-:W-:-:S04]  /*2fb0*/  FADD.FTZ R104, R104, R95 ;  /* 0x0000005f68687221 */ /* 0x000fc80000010000 */
[----:B------:R-:W-:-:S04]  /*2fc0*/  FADD.FTZ R55, R104, R93 ;  /* 0x0000005d68377221 */ /* 0x000fc80000010000 */
[----:B------:R-:W-:Y:S01]  /*2fd0*/  FADD.FTZ R55, R55, R98 ;  /* 0x0000006237377221 */ /* 0x000fe20000010000 */
[----:B-1----:R-:W-:-:S04]  /*2fe0*/  @P0 IMAD.WIDE.U32 R102, R96, 0x10, R102 ;  /* 0x0000001060660825 */ /* 0x002fc800078e0066 */
[----:B------:R-:W-:Y:S01]  /*2ff0*/  FADD.FTZ R104, R55, R52 ;  /* 0x0000003437687221 */ /* 0x000fe20000010000 */
[----:B------:R1:W-:Y:S03]  /*3000*/  @P0 STG.E.128 desc[UR6][R102.64], R48 ;  /* 0x0000003066000986 */ /* 0x0003e6000c101d06 */
[----:B------:R-:W-:-:S04]  /*3010*/  FADD.FTZ R104, R104, R53 ;  /* 0x0000003568687221 */ /* 0x000fc80000010000 */
[----:B------:R-:W-:-:S04]  /*3020*/  FADD.FTZ R55, R104, R97 ;  /* 0x0000006168377221 */ /* 0x000fc80000010000 */
[----:B------:R-:W-:-:S04]  /*3030*/  FADD.FTZ R55, R55, R100 ;  /* 0x0000006437377221 */ /* 0x000fc80000010000 */
[----:B------:R-:W-:-:S04]  /*3040*/  FADD.FTZ R104, R55, R54 ;  /* 0x0000003637687221 */ /* 0x000fc80000010000 */
[----:B------:R-:W-:Y:S01]  /*3050*/  FADD.FTZ R104, R104, R105 ;  /* 0x0000006968687221 */ /* 0x000fe20000010000 */
[----:B-1----:R-:W-:Y:S06]  /*3060*/  BRA.DIV UR4, `(.L_x_2941) ;  /* 0x0000001604787947 */ /* 0x002fec000b800000 */
[----:B------:R-:W1:Y:S01]  /*3070*/  SHFL.BFLY PT, R55, R104, 0x1, 0x1f ;  /* 0x0c201f0068377f89 */ /* 0x000e6200000e0000 */
[----:B------:R-:W2:Y:S01]  /*3080*/  LDC R101, c[0x0][0x400] ;  /* 0x00010000ff657b82 */ /* 0x000ea20000000800 */
[----:B-1----:R-:W-:-:S05]  /*3090*/  FADD.FTZ R102, R104, R55 ;  /* 0x0000003768667221 */ /* 0x002fca0000010000 */
[----:B------:R-:W1:Y:S02]  /*30a0*/  SHFL.BFLY PT, R55, R102, 0x2, 0x1f ;  /* 0x0c401f0066377f89 */ /* 0x000e6400000e0000 */
[----:B-1----:R-:W-:-:S05]  /*30b0*/  FADD.FTZ R103, R102, R55 ;  /* 0x0000003766677221 */ /* 0x002fca0000010000 */
[----:B------:R-:W1:Y:S02]  /*30c0*/  SHFL.BFLY PT, R106, R103, 0x4, 0x1f ;  /* 0x0c801f00676a7f89 */ /* 0x000e6400000e0000 */
[----:B-1----:R-:W-:-:S05]  /*30d0*/  FADD.FTZ R106, R103, R106 ;  /* 0x0000006a676a7221 */ /* 0x002fca0000010000 */
[----:B------:R-:W1:Y:S02]  /*30e0*/  SHFL.BFLY PT, R55, R106, 0x8, 0x1f ;  /* 0x0d001f006a377f89 */ /* 0x000e6400000e0000 */
[----:B-1----:R-:W-:-:S05]  /*30f0*/  FADD.FTZ R107, R106, R55 ;  /* 0x000000376a6b7221 */ /* 0x002fca0000010000 */
[----:B------:R-:W1:Y:S02]  /*3100*/  SHFL.BFLY PT, R108, R107, 0x10, 0x1f ;  /* 0x0e001f006b6c7f89 */ /* 0x000e6400000e0000 */
[----:B-1----:R-:W-:-:S04]  /*3110*/  FADD.FTZ R108, R107, R108 ;  /* 0x0000006c6b6c7221 */ /* 0x002fc80000010000 */
[----:B--2---:R-:W-:-:S04]  /*3120*/  FMUL.FTZ R99, R108, R101 ;  /* 0x000000656c637220 */ /* 0x004fc80000410000 */
        /* <DEDUP_REMOVED lines=80> */
[----:B------:R-:W1:Y:S02]  /*3630*/  SHFL.BFLY PT, R102, R55, 0x1, 0x1f ;  /* 0x0c201f0037667f89 */ /* 0x000e6400000e0000 */
[----:B-1----:R-:W-:-:S05]  /*3640*/  FADD.FTZ R102, R55, R102 ;  /* 0x0000006637667221 */ /* 0x002fca0000010000 */
[----:B------:R-:W1:Y:S02]  /*3650*/  SHFL.BFLY PT, R103, R102, 0x2, 0x1f ;  /* 0x0c401f0066677f89 */ /* 0x000e6400000e0000 */
[----:B-1----:R-:W-:-:S05]  /*3660*/  FADD.FTZ R103, R102, R103 ;  /* 0x0000006766677221 */ /* 0x002fca0000010000 */
[----:B------:R-:W1:Y:S02]  /*3670*/  SHFL.BFLY PT, R104, R103, 0x4, 0x1f ;  /* 0x0c801f0067687f89 */ /* 0x000e6400000e0000 */
[----:B-1----:R-:W-:-:S05]  /*3680*/  FADD.FTZ R104, R103, R104 ;  /* 0x0000006867687221 */ /* 0x002fca0000010000 */
[----:B------:R-:W1:Y:S02]  /*3690*/  SHFL.BFLY PT, R107, R104, 0x8, 0x1f ;  /* 0x0d001f00686b7f89 */ /* 0x000e6400000e0000 */
[----:B-1----:R-:W-:-:S05]  /*36a0*/  FADD.FTZ R107, R104, R107 ;  /* 0x0000006b686b7221 */ /* 0x002fca0000010000 */
[----:B------:R1:W2:Y:S02]  /*36b0*/  SHFL.BFLY PT, R106, R107, 0x10, 0x1f ;  /* 0x0e001f006b6a7f89 */ /* 0x0002a400000e0000 */
.L_x_2954:
[----:B------:R-:W-:Y:S01]  /*36c0*/  FMUL.FTZ R55, R99, R99 ;  /* 0x0000006363377220 */ /* 0x000fe20000410000 */
[----:B--2---:R-:W-:Y:S01]  /*36d0*/  FADD.FTZ R106, R107, R106 ;  /* 0x0000006a6b6a7221 */ /* 0x004fe20000010000 */
[----:B------:R-:W-:Y:S01]  /*36e0*/  FSEL R108, R99, RZ, !P3 ;  /* 0x000000ff636c7208 */ /* 0x000fe20005800000 */
[--C-:B------:R-:W-:Y:S02]  /*36f0*/  HADD2.F32 R104, -RZ, R73.reuse.H1_H1 ;  /* 0x30000049ff687230 */ /* 0x100fe40000004100 */
[----:B------:R-:W-:Y:S01]  /*3700*/  FSEL R102, R55, RZ, P3 ;  /* 0x000000ff37667208 */ /* 0x000fe20001800000 */
[----:B0-----:R-:W-:Y:S01]  /*3710*/  FFMA.FTZ R101, R106, R101, UR8 ;  /* 0x000000086a657e23 */ /* 0x001fe20008010065 */
[C---:B------:R-:W-:Y:S01]  /*3720*/  FADD.FTZ R56, -R108.reuse, R56 ;  /* 0x000000386c387221 */ /* 0x040fe20000010100 */
[----:B------:R-:W-:Y:S01]  /*3730*/  FADD.FTZ R59, -R108, R59 ;  /* 0x0000003b6c3b7221 */ /* 0x000fe20000010100 */
[----:B------:R-:W-:Y:S02]  /*3740*/  HADD2.F32 R106, -RZ, R73.H0_H0 ;  /* 0x20000049ff6a7230 */ /* 0x000fe40000004100 */
[----:B------:R-:W-:Y:S01]  /*3750*/  FADD.FTZ R101, R101, R102 ;  /* 0x0000006665657221 */ /* 0x000fe20000010000 */
[----:B------:R-:W-:-:S02]  /*3760*/  HADD2.F32 R55, -RZ, R36.H0_H0 ;  /* 0x20000024ff377230 */ /* 0x000fc40000004100 */
[C---:B------:R-:W-:Y:S01]  /*3770*/  FADD.FTZ R58, -R108.reuse, R58 ;  /* 0x0000003a6c3a7221 */ /* 0x040fe20000010100 */
[----:B------:R-:W-:Y:S02]  /*3780*/  HADD2.F32 R103, -RZ, R36.H1_H1 ;  /* 0x30000024ff677230 */ /* 0x000fe40000004100 */
[C---:B------:R-:W-:Y:S01]  /*3790*/  FADD.FTZ R61, -R108.reuse, R61 ;  /* 0x0000003d6c3d7221 */ /* 0x040fe20000010100 */
[C---:B------:R-:W-:Y:S01]  /*37a0*/  FADD.FTZ R60, -R108.reuse, R60 ;  /* 0x0000003c6c3c7221 */ /* 0x040fe20000010100 */
[----:B------:R-:W0:Y:S01]  /*37b0*/  MUFU.RSQ R101, R101 ;  /* 0x0000006500657308 */ /* 0x000e220000001400 */
[C---:B------:R-:W-:Y:S01]  /*37c0*/  FADD.FTZ R62, -R108.reuse, R62 ;  /* 0x0000003e6c3e7221 */ /* 0x040fe20000010100 */
[C---:B------:R-:W-:Y:S01]  /*37d0*/  FADD.FTZ R63, -R108.reuse, R63 ;  /* 0x0000003f6c3f7221 */ /* 0x040fe20000010100 */
[C---:B------:R-:W-:Y:S01]  /*37e0*/  FADD.FTZ R122, -R108.reuse, R53 ;  /* 0x000000356c7a7221 */ /* 0x040fe20000010100 */
[----:B-1----:R-:W-:Y:S02]  /*37f0*/  HADD2.F32 R107, -RZ, R72.H0_H0 ;  /* 0x20000048ff6b7230 */ /* 0x002fe40000004100 */
[----:B------:R-:W-:Y:S01]  /*3800*/  FADD.FTZ R110, -R108, R87 ;  /* 0x000000576c6e7221 */ /* 0x000fe20000010100 */
[----:B------:R-:W-:-:S02]  /*3810*/  HADD2.F32 R102, -RZ, R37.H0_H0 ;  /* 0x20000025ff667230 */ /* 0x000fc40000004100 */
[C---:B------:R-:W-:Y:S01]  /*3820*/  FADD.FTZ R112, -R108.reuse, R85 ;  /* 0x000000556c707221 */ /* 0x040fe20000010100 */
[C---:B------:R-:W-:Y:S01]  /*3830*/  FADD.FTZ R114, -R108.reuse, R89 ;  /* 0x000000596c727221 */ /* 0x040fe20000010100 */
[C---:B------:R-:W-:Y:S01]  /*3840*/  FADD.FTZ R116, -R108.reuse, R91 ;  /* 0x0000005b6c747221 */ /* 0x040fe20000010100 */
[----:B------:R-:W-:Y:S02]  /*3850*/  HADD2.F32 R85, -RZ, R19.H0_H0 ;  /* 0x20000013ff557230 */ /* 0x000fe40000004100 */
[C---:B------:R-:W-:Y:S01]  /*3860*/  FADD.FTZ R65, -R108.reuse, R65 ;  /* 0x000000416c417221 */ /* 0x040fe20000010100 */
[----:B------:R-:W-:Y:S02]  /*3870*/  HADD2.F32 R87, -RZ, R38.H0_H0 ;  /* 0x20000026ff577230 */ /* 0x000fe40000004100 */
[C---:B------:R-:W-:Y:S01]  /*3880*/  FADD.FTZ R67, -R108.reuse, R67 ;  /* 0x000000436c437221 */ /* 0x040fe20000010100 */
[----:B------:R-:W-:Y:S02]  /*3890*/  HADD2.F32 R89, -RZ, R18.H0_H0 ;  /* 0x20000012ff597230 */ /* 0x000fe40000004100 */
[----:B------:R-:W-:Y:S01]  /*38a0*/  FADD.FTZ R66, -R108, R66 ;  /* 0x000000426c427221 */ /* 0x000fe20000010100 */
[----:B------:R-:W-:-:S02]  /*38b0*/  HADD2.F32 R91, -RZ, R39.H0_H0 ;  /* 0x20000027ff5b7230 */ /* 0x000fc40000004100 */
[----:B------:R-:W-:Y:S01]  /*38c0*/  FADD.FTZ R68, -R108, R68 ;  /* 0x000000446c447221 */ /* 0x000fe20000010100 */
[C---:B0-----:R-:W-:Y:S01]  /*38d0*/  FMUL.FTZ R56, R101.reuse, R56 ;  /* 0x0000003865387220 */ /* 0x041fe20000410000 */
[C---:B------:R-:W-:Y:S01]  /*38e0*/  FMUL.FTZ R59, R101.reuse, R59 ;  /* 0x0000003b653b7220 */ /* 0x040fe20000410000 */
[C---:B------:R-:W-:Y:S01]  /*38f0*/  FMUL.FTZ R53, R101.reuse, R58 ;  /* 0x0000003a65357220 */ /* 0x040fe20000410000 */
[----:B------:R-:W-:Y:S01]  /*3900*/  FMUL.FTZ R58, R101, R61 ;  /* 0x0000003d653a7220 */ /* 0x000fe20000410000 */
[----:B------:R-:W-:Y:S01]  /*3910*/  FFMA.FTZ R106, R56, R106, R55 ;  /* 0x0000006a386a7223 */ /* 0x000fe20000010037 */
[----:B------:R-:W-:Y:S01]  /*3920*/  FFMA.FTZ R103, R59, R104, R103 ;  /* 0x000000683b677223 */ /* 0x000fe20000010067 */
[----:B------:R-:W-:Y:S02]  /*3930*/  HADD2.F32 R55, -RZ, R72.H1_H1 ;  /* 0x30000048ff377230 */ /* 0x000fe40000004100 */
[----:B------:R-:W-:Y:S01]  /*3940*/  FMUL.FTZ R60, R101, R60 ;  /* 0x0000003c653c7220 */ /* 0x000fe20000410000 */
[----:B------:R-:W-:-:S02]  /*3950*/  HADD2.F32 R59, -RZ, R37.H1_H1 ;  /* 0x30000025ff3b7230 */ /* 0x000fc40000004100 */
[C---:B------:R-:W-:Y:S01]  /*3960*/  FMUL.FTZ R62, R101.reuse, R62 ;  /* 0x0000003e653e7220 */ /* 0x040fe20000410000 */
[----:B------:R-:W-:Y:S02]  /*3970*/  HADD2.F32 R56, -RZ, R19.H1_H1 ;  /* 0x30000013ff387230 */ /* 0x000fe40000004100 */
[----:B------:R-:W-:Y:S01]  /*3980*/  FMUL.FTZ R63, R101, R63 ;  /* 0x0000003f653f7220 */ /* 0x000fe20000410000 */
[----:B------:R-:W-:Y:S02]  /*3990*/  HADD2.F32 R104, -RZ, R38.H1_H1 ;  /* 0x30000026ff687230 */ /* 0x000fe40000004100 */
[----:B------:R-:W-:Y:S01]  /*39a0*/  FFMA.FTZ R53, R53, R107, R102 ;  /* 0x0000006b35357223 */ /* 0x000fe20000010066 */
[----:B------:R-:W-:Y:S01]  /*39b0*/  FFMA.FTZ R58, R58, R55, R59 ;  /* 0x000000373a3a7223 */ /* 0x000fe2000001003b */
[----:B------:R-:W-:Y:S01]  /*39c0*/  FFMA.FTZ R102, R60, R85, R87 ;  /* 0x000000553c667223 */ /* 0x000fe20000010057 */
[----:B------:R-:W-:Y:S01]  /*39d0*/  FFMA.FTZ R55, R62, R89, R91 ;  /* 0x000000593e377223 */ /* 0x000fe2000001005b */
[----:B------:R-:W-:Y:S01]  /*39e0*/  FFMA.FTZ R59, R63, R56, R104 ;  /* 0x000000383f3b7223 */ /* 0x000fe20000010068 */
[----:B------:R-:W-:-:S02]  /*39f0*/  HADD2.F32 R60, -RZ, R17.H0_H0 ;  /* 0x20000011ff3c7230 */ /* 0x000fc40000004100 */
[C---:B------:R-:W-:Y:S01]  /*3a00*/  FMUL.FTZ R61, R101.reuse, R65 ;  /* 0x00000041653d7220 */ /* 0x040fe20000410000 */
[----:B------:R-:W-:Y:S02]  /*3a10*/  HADD2.F32 R62, -RZ, R32.H0_H0 ;  /* 0x20000020ff3e7230 */ /* 0x000fe40000004100 */
[C---:B------:R-:W-:Y:S01]  /*3a20*/  FMUL.FTZ R67, R101.reuse, R67 ;  /* 0x0000004365437220 */ /* 0x040fe20000410000 */
[----:B------:R-:W-:Y:S02]  /*3a30*/  HADD2.F32 R104, -RZ, R18.H1_H1 ;  /* 0x30000012ff687230 */ /* 0x000fe40000004100 */
[C---:B------:R-:W-:Y:S01]  /*3a40*/  FMUL.FTZ R66, R101.reuse, R66 ;  /* 0x0000004265427220 */ /* 0x040fe20000410000 */
[----:B------:R-:W-:Y:S02]  /*3a50*/  HADD2.F32 R56, -RZ, R39.H1_H1 ;  /* 0x30000027ff387230 */ /* 0x000fe40000004100 */
[----:B------:R-:W-:Y:S01]  /*3a60*/  FMUL.FTZ R68, R101, R68 ;  /* 0x0000004465447220 */ /* 0x000fe20000410000 */
[----:B------:R-:W-:-:S02]  /*3a70*/  HADD2.F32 R87, -RZ, R16.H0_H0 ;  /* 0x20000010ff577230 */ /* 0x000fc40000004100 */
[C---:B------:R-:W-:Y:S01]  /*3a80*/  FADD.FTZ R71, -R108.reuse, R71 ;  /* 0x000000476c477221 */ /* 0x040fe20000010100 */
[----:B------:R-:W-:Y:S02]  /*3a90*/  HADD2.F32 R89, -RZ, R33.H0_H0 ;  /* 0x20000021ff597230 */ /* 0x000fe40000004100 */
[C---:B------:R-:W-:Y:S01]  /*3aa0*/  FADD.FTZ R69, -R108.reuse, R69 ;  /* 0x000000456c457221 */ /* 0x040fe20000010100 */
[----:B------:R-:W-:Y:S02]  /*3ab0*/  HADD2.F32 R63, -RZ, R17.H1_H1 ;  /* 0x30000011ff3f7230 */ /* 0x000fe40000004100 */
[----:B------:R-:W-:Y:S01]  /*3ac0*/  FFMA.FTZ R61, R61, R60, R62 ;  /* 0x0000003c3d3d7223 */ /* 0x000fe2000001003e */
[----:B------:R-:W-:Y:S02]  /*3ad0*/  HADD2.F32 R85, -RZ, R32.H1_H1 ;  /* 0x30000020ff557230 */ /* 0x000fe40000004100 */
[----:B------:R-:W-:Y:S01]  /*3ae0*/  FADD.FTZ R76, -R108, R76 ;  /* 0x0000004c6c4c7221 */ /* 0x000fe20000010100 */
[----:B------:R-:W-:Y:S01]  /*3af0*/  FFMA.FTZ R104, R67, R104, R56 ;  /* 0x0000006843687223 */ /* 0x000fe20000010038 */
[----:B------:R-:W-:Y:S01]  /*3b00*/  FFMA.FTZ R60, R66, R87, R89 ;  /* 0x00000057423c7223 */ /* 0x000fe20000010059 */
[----:B------:R-:W-:Y:S01]  /*3b10*/  FADD.FTZ R70, -R108, R70 ;  /* 0x000000466c467221 */ /* 0x000fe20000010100 */
[----:B------:R-:W-:Y:S01]  /*3b20*/  FFMA.FTZ R56, R68, R63, R85 ;  /* 0x0000003f44387223 */ /* 0x000fe20000010055 */
[----:B------:R-:W-:-:S02]  /*3b30*/  HADD2.F32 R62, -RZ, R16.H1_H1 ;  /* 0x30000010ff3e7230 */ /* 0x000fc40000004100 */
[C---:B------:R-:W-:Y:S01]  /*3b40*/  FMUL.FTZ R71, R101.reuse, R71 ;  /* 0x0000004765477220 */ /* 0x040fe20000410000 */
[----:B------:R-:W-:Y:S02]  /*3b50*/  HADD2.F32 R66, -RZ, R33.H1_H1 ;  /* 0x30000021ff427230 */ /* 0x000fe40000004100 */
[C---:B------:R-:W-:Y:S01]  /*3b60*/  FMUL.FTZ R63, R101.reuse, R69 ;  /* 0x00000045653f7220 */ /* 0x040fe20000410000 */
[--C-:B------:R-:W-:Y:S02]  /*3b70*/  HADD2.F32 R68, -RZ, R15.reuse.H0_H0 ;  /* 0x2000000fff447230 */ /* 0x100fe40000004100 */
[----:B------:R-:W-:Y:S01]  /*3b80*/  FMUL.FTZ R76, R101, R76 ;  /* 0x0000004c654c7220 */ /* 0x000fe20000410000 */
[----:B------:R-:W-:Y:S02]  /*3b90*/  HADD2.F32 R65, -RZ, R34.H0_H0 ;  /* 0x20000022ff417230 */ /* 0x000fe40000004100 */
[----:B------:R-:W-:Y:S01]  /*3ba0*/  FADD.FTZ R79, -R108, R79 ;  /* 0x0000004f6c4f7221 */ /* 0x000fe20000010100 */
[----:B------:R-:W-:-:S02]  /*3bb0*/  HADD2.F32 R67, -RZ, R15.H1_H1 ;  /* 0x3000000fff437230 */ /* 0x000fc40000004100 */
[----:B------:R-:W-:Y:S01]  /*3bc0*/  FMUL.FTZ R70, R101, R70 ;  /* 0x0000004665467220 */ /* 0x000fe20000410000 */
[----:B------:R-:W-:Y:S02]  /*3bd0*/  HADD2.F32 R85, -RZ, R34.H1_H1 ;  /* 0x30000022ff557230 */ /* 0x000fe40000004100 */
[C---:B------:R-:W-:Y:S01]  /*3be0*/  FADD.FTZ R75, -R108.reuse, R75 ;  /* 0x0000004b6c4b7221 */ /* 0x040fe20000010100 */
[--C-:B------:R-:W-:Y:S02]  /*3bf0*/  HADD2.F32 R87, -RZ, R14.reuse.H0_H0 ;  /* 0x2000000eff577230 */ /* 0x100fe40000004100 */
[C---:B------:R-:W-:Y:S01]  /*3c00*/  FADD.FTZ R80, -R108.reuse, R80 ;  /* 0x000000506c507221 */ /* 0x040fe20000010100 */
[----:B------:R-:W-:Y:S02]  /*3c10*/  HADD2.F32 R89, -RZ, R35.H0_H0 ;  /* 0x20000023ff597230 */ /* 0x000fe40000004100 */
[----:B------:R-:W-:Y:S01]  /*3c20*/  FFMA.FTZ R69, R71, R62, R66 ;  /* 0x0000003e47457223 */ /* 0x000fe20000010042 */
[----:B------:R-:W-:Y:S01]  /*3c30*/  FADD.FTZ R78, -R108, R78 ;  /* 0x0000004e6c4e7221 */ /* 0x000fe20000010100 */
[----:B------:R-:W-:Y:S01]  /*3c40*/  FFMA.FTZ R71, R63, R68, R65 ;  /* 0x000000443f477223 */ /* 0x000fe20000010041 */
[----:B------:R-:W-:Y:S01]  /*3c50*/  FFMA.FTZ R68, R76, R67, R85 ;  /* 0x000000434c447223 */ /* 0x000fe20000010055 */
[----:B------:R-:W-:-:S02]  /*3c60*/  HADD2.F32 R62, -RZ, R14.H1_H1 ;  /* 0x3000000eff3e7230 */ /* 0x000fc40000004100 */
[----:B------:R-:W-:Y:S01]  /*3c70*/  FFMA.FTZ R70, R70, R87, R89 ;  /* 0x0000005746467223 */ /* 0x000fe20000010059 */
[----:B------:R-:W-:Y:S02]  /*3c80*/  HADD2.F32 R66, -RZ, R35.H1_H1 ;  /* 0x30000023ff427230 */ /* 0x000fe40000004100 */
[C---:B------:R-:W-:Y:S01]  /*3c90*/  FMUL.FTZ R79, R101.reuse, R79 ;  /* 0x0000004f654f7220 */ /* 0x040fe20000410000 */
[--C-:B------:R-:W-:Y:S02]  /*3ca0*/  HADD2.F32 R76, -RZ, R13.reuse.H0_H0 ;  /* 0x2000000dff4c7230 */ /* 0x100fe40000004100 */
[C---:B------:R-:W-:Y:S01]  /*3cb0*/  FMUL.FTZ R75, R101.reuse, R75 ;  /* 0x0000004b654b7220 */ /* 0x040fe20000410000 */
[----:B------:R-:W-:Y:S02]  /*3cc0*/  HADD2.F32 R63, -RZ, R28.H0_H0 ;  /* 0x2000001cff3f7230 */ /* 0x000fe40000004100 */
[----:B------:R-:W-:Y:S01]  /*3cd0*/  FMUL.FTZ R65, R101, R80 ;  /* 0x0000005065417220 */ /* 0x000fe20000410000 */
[----:B------:R-:W-:-:S02]  /*3ce0*/  HADD2.F32 R67, -RZ, R13.H1_H1 ;  /* 0x3000000dff437230 */ /* 0x000fc40000004100 */
[----:B------:R-:W-:Y:S01]  /*3cf0*/  FMUL.FTZ R78, R101, R78 ;  /* 0x0000004e654e7220 */ /* 0x000fe20000410000 */
[----:B------:R-:W-:Y:S02]  /*3d00*/  HADD2.F32 R85, -RZ, R28.H1_H1 ;  /* 0x3000001cff557230 */ /* 0x000fe40000004100 */
[C---:B------:R-:W-:Y:S01]  /*3d10*/  FADD.FTZ R82, -R108.reuse, R82 ;  /* 0x000000526c527221 */ /* 0x040fe20000010100 */
[----:B------:R-:W-:Y:S02]  /*3d20*/  HADD2.F32 R87, -RZ, R12.H0_H0 ;  /* 0x2000000cff577230 */ /* 0x000fe40000004100 */
[C---:B------:R-:W-:Y:S01]  /*3d30*/  FADD.FTZ R83, -R108.reuse, R83 ;  /* 0x000000536c537221 */ /* 0x040fe20000010100 */
[----:B------:R-:W-:Y:S02]  /*3d40*/  HADD2.F32 R89, -RZ, R29.H0_H0 ;  /* 0x2000001dff597230 */ /* 0x000fe40000004100 */
[C---:B------:R-:W-:Y:S01]  /*3d50*/  FADD.FTZ R81, -R108.reuse, R81 ;  /* 0x000000516c517221 */ /* 0x040fe20000010100 */
[C---:B------:R-:W-:Y:S01]  /*3d60*/  FADD.FTZ R84, -R108.reuse, R84 ;  /* 0x000000546c547221 */ /* 0x040fe20000010100 */
[----:B------:R-:W-:Y:S01]  /*3d70*/  FFMA.FTZ R91, R79, R62, R66 ;  /* 0x0000003e4f5b7223 */ /* 0x000fe20000010042 */
        /* <DEDUP_REMOVED lines=15> */
[----:B------:R-:W-:Y:S01]  /*3e70*/  FADD.FTZ R88, -R108, R88 ;  /* 0x000000586c587221 */ /* 0x000fe20000010100 */
[--C-:B------:R-:W-:Y:S02]  /*3e80*/  HADD2.F32 R89, -RZ, R10.reuse.H0_H0 ;  /* 0x2000000aff597230 */ /* 0x100fe40000004100 */
[----:B------:R-:W-:Y:S01]  /*3e90*/  FFMA.FTZ R84, R63, R75, R79 ;  /* 0x0000004b3f547223 */ /* 0x000fe2000001004f */
[----:B------:R-:W-:Y:S02]  /*3ea0*/  HADD2.F32 R93, -RZ, R31.H0_H0 ;  /* 0x2000001fff5d7230 */ /* 0x000fe40000004100 */
[----:B------:R-:W-:Y:S01]  /*3eb0*/  FFMA.FTZ R82, R83, R62, R76 ;  /* 0x0000003e53527223 */ /* 0x000fe2000001004c */
[----:B------:R-:W-:Y:S01]  /*3ec0*/  FFMA.FTZ R85, R81, R78, R80 ;  /* 0x0000004e51557223 */ /* 0x000fe20000010050 */
[----:B------:R-:W-:-:S02]  /*3ed0*/  HADD2.F32 R63, -RZ, R10.H1_H1 ;  /* 0x3000000aff3f7230 */ /* 0x000fc40000004100 */
[----:B------:R-:W-:Y:S01]  /*3ee0*/  FADD.FTZ R118, -R108, R95 ;  /* 0x0000005f6c767221 */ /* 0x000fe20000010100 */
        /* <DEDUP_REMOVED lines=10> */
[----:B------:R-:W-:Y:S01]  /*3f90*/  FADD.FTZ R92, -R108, R92 ;  /* 0x0000005c6c5c7221 */ /* 0x000fe20000010100 */
[----:B------:R-:W-:Y:S02]  /*3fa0*/  HADD2.F32 R93, -RZ, R8.H0_H0 ;  /* 0x20000008ff5d7230 */ /* 0x000fe40000004100 */
[----:B------:R-:W-:Y:S01]  /*3fb0*/  FFMA.FTZ R110, R110, R63, R75 ;  /* 0x0000003f6e6e7223 */ /* 0x000fe2000001004b */
[----:B------:R-:W-:Y:S02]  /*3fc0*/  HADD2.F32 R95, -RZ, R25.H0_H0 ;  /* 0x20000019ff5f7230 */ /* 0x000fe40000004100 */
[----:B------:R-:W-:Y:S01]  /*3fd0*/  FFMA.FTZ R75, R112, R79, R81 ;  /* 0x0000004f704b7223 */ /* 0x000fe20000010051 */
[----:B------:R-:W-:Y:S01]  /*3fe0*/  FFMA.FTZ R76, R76, R83, R89 ;  /* 0x000000534c4c7223 */ /* 0x000fe20000010059 */
[----:B------:R-:W-:Y:S01]  /*3ff0*/  FADD.FTZ R94, -R108, R94 ;  /* 0x0000005e6c5e7221 */ /* 0x000fe20000010100 */
[----:B------:R-:W-:-:S02]  /*4000*/  HADD2.F32 R81, -RZ, R7.H0_H0 ;  /* 0x20000007ff517230 */ /* 0x000fc40000004100 */
[----:B------:R-:W-:Y:S01]  /*4010*/  FFMA.FTZ R83, R88, R93, R95 ;  /* 0x0000005d58537223 */ /* 0x000fe2000001005f */
[----:B------:R-:W-:Y:S02]  /*4020*/  HADD2.F32 R89, -RZ, R26.H0_H0 ;  /* 0x2000001aff597230 */ /* 0x000fe40000004100 */
[C---:B------:R-:W-:Y:S01]  /*4030*/  FADD.FTZ R124, -R108.reuse, R97 ;  /* 0x000000616c7c7221 */ /* 0x040fe20000010100 */
[----:B------:R-:W-:Y:S02]  /*4040*/  HADD2.F32 R80, -RZ, R5.H0_H0 ;  /* 0x20000005ff507230 */ /* 0x000fe40000004100 */
[C---:B------:R-:W-:Y:S01]  /*4050*/  FMUL.FTZ R116, R101.reuse, R116 ;  /* 0x0000007465747220 */ /* 0x040fe20000410000 */
[----:B------:R-:W-:Y:S02]  /*4060*/  HADD2.F32 R88, -RZ, R27.H0_H0 ;  /* 0x2000001bff587230 */ /* 0x000fe40000004100 */
[C---:B------:R-:W-:Y:S01]  /*4070*/  FMUL.FTZ R97, R101.reuse, R92 ;  /* 0x0000005c65617220 */ /* 0x040fe20000410000 */
[C---:B------:R-:W-:Y:S01]  /*4080*/  FADD.FTZ R98, -R108.reuse, R98 ;  /* 0x000000626c627221 */ /* 0x040fe20000010100 */
[----:B------:R-:W-:Y:S01]  /*4090*/  FMUL.FTZ R93, R101, R94 ;  /* 0x0000005e655d7220 */ /* 0x000fe20000410000 */
[C---:B------:R-:W-:Y:S01]  /*40a0*/  FADD.FTZ R52, -R108.reuse, R52 ;  /* 0x000000346c347221 */ /* 0x040fe20000010100 */
[C---:B------:R-:W-:Y:S01]  /*40b0*/  FADD.FTZ R100, -R108.reuse, R100 ;  /* 0x000000646c647221 */ /* 0x040fe20000010100 */
[----:B------:R-:W-:Y:S01]  /*40c0*/  FADD.FTZ R54, -R108, R54 ;  /* 0x000000366c367221 */ /* 0x000fe20000010100 */
[----:B------:R-:W-:-:S02]  /*40d0*/  HADD2.F32 R63, -RZ, R8.H1_H1 ;  /* 0x30000008ff3f7230 */ /* 0x000fc40000004100 */
[----:B------:R-:W-:Y:S01]  /*40e0*/  FFMA.FTZ R94, R116, R81, R89 ;  /* 0x00000051745e7223 */ /* 0x000fe20000010059 */
[----:B------:R-:W-:Y:S02]  /*40f0*/  HADD2.F32 R79, -RZ, R25.H1_H1 ;  /* 0x30000019ff4f7230 */ /* 0x000fe40000004100 */
[----:B------:R-:W-:Y:S01]  /*4100*/  FADD.FTZ R108, -R108, R105 ;  /* 0x000000696c6c7221 */ /* 0x000fe20000010100 */
[----:B------:R-:W-:Y:S01]  /*4110*/  FMUL.FTZ R114, R101, R114 ;  /* 0x0000007265727220 */ /* 0x000fe20000410000 */
[----:B------:R-:W-:Y:S01]  /*4120*/  FFMA.FTZ R97, R97, R80, R88 ;  /* 0x0000005061617223 */ /* 0x000fe20000010058 */
[----:B------:R-:W-:Y:S02]  /*4130*/  HADD2.F32 R89, -RZ, R4.H0_H0 ;  /* 0x20000004ff597230 */ /* 0x000fe40000004100 */
[C---:B------:R-:W-:Y:S01]  /*4140*/  FMUL.FTZ R88, R101.reuse, R120 ;  /* 0x0000007865587220 */ /* 0x040fe20000410000 */
[----:B------:R-:W-:Y:S02]  /*4150*/  HADD2.F32 R95, -RZ, R20.H0_H0 ;  /* 0x20000014ff5f7230 */ /* 0x000fe40000004100 */
[----:B------:R-:W-:Y:S01]  /*4160*/  FMUL.FTZ R98, R101, R98 ;  /* 0x0000006265627220 */ /* 0x000fe20000410000 */
[----:B------:R-:W-:-:S02]  /*4170*/  HADD2.F32 R105, -RZ, R4.H1_H1 ;  /* 0x30000004ff697230 */ /* 0x000fc40000004100 */
[----:B------:R-:W-:Y:S01]  /*4180*/  FFMA.FTZ R92, R114, R63, R79 ;  /* 0x0000003f725c7223 */ /* 0x000fe2000001004f */
[----:B------:R-:W-:Y:S02]  /*4190*/  HADD2.F32 R107, -RZ, R20.H1_H1 ;  /* 0x30000014ff6b7230 */ /* 0x000fe40000004100 */
[----:B------:R-:W-:Y:S01]  /*41a0*/  FFMA.FTZ R88, R88, R89, R95 ;  /* 0x0000005958587223 */ /* 0x000fe2000001005f */
[----:B------:R-:W-:Y:S02]  /*41b0*/  HADD2.F32 R62, -RZ, R7.H1_H1 ;  /* 0x30000007ff3e7230 */ /* 0x000fe40000004100 */
[----:B------:R-:W-:Y:S01]  /*41c0*/  FMUL.FTZ R112, R101, R118 ;  /* 0x0000007665707220 */ /* 0x000fe20000410000 */
[----:B------:R-:W-:Y:S02]  /*41d0*/  HADD2.F32 R78, -RZ, R26.H1_H1 ;  /* 0x3000001aff4e7230 */ /* 0x000fe40000004100 */
[----:B------:R-:W-:Y:S01]  /*41e0*/  FFMA.FTZ R89, R98, R105, R107 ;  /* 0x0000006962597223 */ /* 0x000fe2000001006b */
[----:B------:R-:W-:-:S02]  /*41f0*/  HADD2.F32 R63, -RZ, R5.H1_H1 ;  /* 0x30000005ff3f7230 */ /* 0x000fc40000004100 */
[C---:B------:R-:W-:Y:S01]  /*4200*/  FMUL.FTZ R52, R101.reuse, R52 ;  /* 0x0000003465347220 */ /* 0x040fe20000410000 */
[----:B------:R-:W-:Y:S02]  /*4210*/  HADD2.F32 R79, -RZ, R27.H1_H1 ;  /* 0x3000001bff4f7230 */ /* 0x000fe40000004100 */
[----:B------:R-:W-:Y:S01]  /*4220*/  FMUL.FTZ R124, R101, R124 ;  /* 0x0000007c657c7220 */ /* 0x000fe20000410000 */
[----:B------:R-:W-:Y:S02]  /*4230*/  HADD2.F32 R95, -RZ, R3.H0_H0 ;  /* 0x20000003ff5f7230 */ /* 0x000fe40000004100 */
[----:B------:R-:W-:Y:S01]  /*4240*/  FFMA.FTZ R93, R93, R62, R78 ;  /* 0x0000003e5d5d7223 */ /* 0x000fe2000001004e */
[----:B------:R-:W-:Y:S02]  /*4250*/  HADD2.F32 R105, -RZ, R21.H0_H0 ;  /* 0x20000015ff697230 */ /* 0x000fe40000004100 */
[----:B------:R-:W-:Y:S01]  /*4260*/  FFMA.FTZ R112, R112, R63, R79 ;  /* 0x0000003f70707223 */ /* 0x000fe2000001004f */
[----:B------:R-:W-:Y:S01]  /*4270*/  HADD2.F32 R111, -RZ, R2.H0_H0 ;  /* 0x20000002ff6f7230 */ /* 0x000fe20000004100 */
[----:B------:R-:W0:Y:S01]  /*4280*/  @!P1 LDC.64 R80, c[0x0][0x3c0] ;  /* 0x0000f000ff509b82 */ /* 0x000e220000000a00 */
[----:B------:R-:W-:-:S02]  /*4290*/  HADD2.F32 R113, -RZ, R22.H0_H0 ;  /* 0x20000016ff717230 */ /* 0x000fc40000004100 */
[----:B------:R-:W-:Y:S01]  /*42a0*/  FFMA.FTZ R98, R52, R95, R105 ;  /* 0x0000005f34627223 */ /* 0x000fe20000010069 */
[C---:B------:R-:W-:Y:S01]  /*42b0*/  FMUL.FTZ R54, R101.reuse, R54 ;  /* 0x0000003665367220 */ /* 0x040fe20000410000 */
[C---:B------:R-:W-:Y:S01]  /*42c0*/  FMUL.FTZ R52, R101.reuse, R108 ;  /* 0x0000006c65347220 */ /* 0x040fe20000410000 */
[----:B------:R-:W-:Y:S02]  /*42d0*/  HADD2.F32 R107, -RZ, R3.H1_H1 ;  /* 0x30000003ff6b7230 */ /* 0x000fe40000004100 */
[----:B------:R-:W-:Y:S01]  /*42e0*/  FFMA.FTZ R105, R124, R111, R113 ;  /* 0x0000006f7c697223 */ /* 0x000fe20000010071 */
[----:B------:R-:W-:Y:S01]  /*42f0*/  HADD2.F32 R111, -RZ, R0.H0_H0 ;  /* 0x20000000ff6f7230 */ /* 0x000fe20000004100 */
[----:B------:R-:W1:Y:S01]  /*4300*/  @!P1 LDC.64 R78, c[0x0][0x3c8] ;  /* 0x0000f200ff4e9b82 */ /* 0x000e620000000a00 */
[----:B------:R-:W-:Y:S02]  /*4310*/  HADD2.F32 R113, -RZ, R23.H0_H0 ;  /* 0x20000017ff717230 */ /* 0x000fe40000004100 */
[----:B------:R-:W-:Y:S01]  /*4320*/  FMUL.FTZ R122, R101, R122 ;  /* 0x0000007a657a7220 */ /* 0x000fe20000410000 */
[----:B------:R-:W-:-:S02]  /*4330*/  HADD2.F32 R109, -RZ, R21.H1_H1 ;  /* 0x30000015ff6d7230 */ /* 0x000fc40000004100 */
[----:B------:R-:W-:Y:S01]  /*4340*/  FMUL.FTZ R100, R101, R100 ;  /* 0x0000006465647220 */ /* 0x000fe20000410000 */
[----:B------:R-:W-:Y:S02]  /*4350*/  HADD2.F32 R115, -RZ, R0.H1_H1 ;  /* 0x30000000ff737230 */ /* 0x000fe40000004100 */
[----:B------:R-:W-:Y:S01]  /*4360*/  FFMA.FTZ R108, R54, R111, R113 ;  /* 0x0000006f366c7223 */ /* 0x000fe20000010071 */
[----:B------:R-:W-:Y:S01]  /*4370*/  F2FP.F16.F32.PACK_AB R54, R59, R102 ;  /* 0x000000663b36723e */ /* 0x000fe200000000ff */
[----:B------:R-:W2:Y:S01]  /*4380*/  LDC.64 R62, c[0x0][0x428] ;  /* 0x00010a00ff3e7b82 */ /* 0x000ea20000000a00 */
[----:B------:R-:W-:Y:S01]  /*4390*/  F2FP.F16.F32.PACK_AB R59, R91, R70 ;  /* 0x000000465b3b723e */ /* 0x000fe200000000ff */
[----:B------:R-:W-:Y:S01]  /*43a0*/  FFMA.FTZ R95, R122, R107, R109 ;  /* 0x0000006b7a5f7223 */ /* 0x000fe2000001006d */
[----:B------:R-:W-:Y:S01]  /*43b0*/  HADD2.F32 R107, -RZ, R2.H1_H1 ;  /* 0x30000002ff6b7230 */ /* 0x000fe20000004100 */
[----:B------:R-:W-:Y:S01]  /*43c0*/  F2FP.F16.F32.PACK_AB R55, R104, R55 ;  /* 0x000000376837723e */ /* 0x000fe200000000ff */
[----:B------:R-:W-:Y:S01]  /*43d0*/  HADD2.F32 R109, -RZ, R22.H1_H1 ;  /* 0x30000016ff6d7230 */ /* 0x000fe20000004100 */
[----:B------:R-:W-:Y:S01]  /*43e0*/  F2FP.F16.F32.PACK_AB R53, R58, R53 ;  /* 0x000000353a35723e */ /* 0x000fe200000000ff */
[----:B------:R-:W-:Y:S01]  /*43f0*/  HADD2.F32 R117, -RZ, R23.H1_H1 ;  /* 0x30000017ff757230 */ /* 0x000fe20000004100 */
[----:B------:R-:W3:Y:S01]  /*4400*/  LDC.64 R90, c[0x0][0x380] ;  /* 0x0000e000ff5a7b82 */ /* 0x000ee20000000a00 */
[----:B0-----:R-:W-:-:S04]  /*4410*/  @!P1 IMAD.WIDE R120, R6, 0x4, R80 ;  /* 0x0000000406789825 */ /* 0x001fc800078e0250 */
[----:B------:R-:W-:Y:S01]  /*4420*/  FFMA.FTZ R100, R100, R107, R109 ;  /* 0x0000006b64647223 */ /* 0x000fe2000001006d */
[----:B------:R-:W-:Y:S01]  /*4430*/  F2FP.F16.F32.PACK_AB R58, R68, R71 ;  /* 0x00000047443a723e */ /* 0x000fe200000000ff */
[----:B------:R-:W-:Y:S01]  /*4440*/  FFMA.FTZ R107, R52, R115, R117 ;  /* 0x00000073346b7223 */ /* 0x000fe20000010075 */
[----:B------:R-:W-:Y:S01]  /*4450*/  F2FP.F16.F32.PACK_AB R52, R103, R106 ;  /* 0x0000006a6734723e */ /* 0x000fe200000000ff */
[----:B------:R4:W-:Y:S01]  /*4460*/  @!P1 STG.E desc[UR6][R120.64], R99 ;  /* 0x0000006378009986 */ /* 0x0009e2000c101906 */
[----:B------:R-:W-:Y:S01]  /*4470*/  F2FP.F16.F32.PACK_AB R56, R56, R61 ;  /* 0x0000003d3838723e */ /* 0x000fe200000000ff */
[----:B-1----:R-:W-:Y:S01]  /*4480*/  @!P1 IMAD.WIDE R122, R6, 0x4, R78 ;  /* 0x00000004067a9825 */ /* 0x002fe200078e024e */
[----:B------:R-:W-:Y:S02]  /*4490*/  F2FP.F16.F32.PACK_AB R61, R82, R67 ;  /* 0x00000043523d723e */ /* 0x000fe400000000ff */
[----:B------:R-:W-:Y:S02]  /*44a0*/  F2FP.F16.F32.PACK_AB R67, R112, R97 ;  /* 0x000000617043723e */ /* 0x000fe400000000ff */
[----:B------:R4:W-:Y:S01]  /*44b0*/  @!P1 STG.E desc[UR6][R122.64], R101 ;  /* 0x000000657a009986 */ /* 0x0009e2000c101906 */
[----:B------:R-:W-:Y:S01]  /*44c0*/  F2FP.F16.F32.PACK_AB R71, R107, R108 ;  /* 0x0000006c6b47723e */ /* 0x000fe200000000ff */
[----:B--2---:R-:W-:Y:S01]  /*44d0*/  IMAD.WIDE.U32 R78, R57, 0x10, R62 ;  /* 0x00000010394e7825 */ /* 0x004fe200078e003e */
[----:B------:R-:W-:-:S02]  /*44e0*/  F2FP.F16.F32.PACK_AB R57, R69, R60 ;  /* 0x0000003c4539723e */ /* 0x000fc400000000ff */
[----:B------:R-:W-:Y:S01]  /*44f0*/  F2FP.F16.F32.PACK_AB R60, R65, R66 ;  /* 0x00000042413c723e */ /* 0x000fe200000000ff */
[--C-:B------:R-:W-:Y:S01]  /*4500*/  IMAD.WIDE.U32 R80, R64, 0x10, R62.reuse ;  /* 0x0000001040507825 */ /* 0x100fe200078e003e */
[----:B------:R-:W-:Y:S01]  /*4510*/  F2FP.F16.F32.PACK_AB R66, R93, R94 ;  /* 0x0000005e5d42723e */ /* 0x000fe200000000ff */
[----:B------:R4:W-:Y:S01]  /*4520*/  STG.E.128 desc[UR6][R78.64], R52 ;  /* 0x000000344e007986 */ /* 0x0009e2000c101d06 */
[----:B------:R-:W-:Y:S01]  /*4530*/  F2FP.F16.F32.PACK_AB R65, R92, R83 ;  /* 0x000000535c41723e */ /* 0x000fe200000000ff */
[--C-:B------:R-:W-:Y:S01]  /*4540*/  IMAD.WIDE.U32 R114, R77, 0x10, R62.reuse ;  /* 0x000000104d727825 */ /* 0x100fe200078e003e */
[----:B------:R-:W-:Y:S01]  /*4550*/  F2FP.F16.F32.PACK_AB R64, R76, R75 ;  /* 0x0000004b4c40723e */ /* 0x000fe200000000ff */
[----:B------:R4:W-:Y:S01]  /*4560*/  STG.E.128 desc[UR6][R80.64], R56 ;  /* 0x0000003850007986 */ /* 0x0009e2000c101d06 */
[----:B------:R-:W-:Y:S01]  /*4570*/  F2FP.F16.F32.PACK_AB R70, R100, R105 ;  /* 0x000000696446723e */ /* 0x000fe200000000ff */
[----:B------:R-:W-:Y:S01]  /*4580*/  IMAD.WIDE.U32 R116, R86, 0x10, R62 ;  /* 0x0000001056747825 */ /* 0x000fe200078e003e */
[----:B------:R-:W-:-:S02]  /*4590*/  F2FP.F16.F32.PACK_AB R69, R95, R98 ;  /* 0x000000625f45723e */ /* 0x000fc400000000ff */
[----:B------:R-:W-:Y:S01]  /*45a0*/  F2FP.F16.F32.PACK_AB R68, R89, R88 ;  /* 0x000000585944723e */ /* 0x000fe200000000ff */
[----:B------:R-:W-:Y:S01]  /*45b0*/  IMAD.WIDE.U32 R118, R96, 0x10, R62 ;  /* 0x0000001060767825 */ /* 0x000fe200078e003e */
[----:B------:R-:W-:Y:S02]  /*45c0*/  F2FP.F16.F32.PACK_AB R63, R110, R87 ;  /* 0x000000576e3f723e */ /* 0x000fe400000000ff */
[----:B------:R-:W-:Y:S02]  /*45d0*/  F2FP.F16.F32.PACK_AB R62, R84, R85 ;  /* 0x00000055543e723e */ /* 0x000fe400000000ff */
[----:B---3--:R-:W-:-:S03]  /*45e0*/  LEA R6, R90, R6, 0x2 ;  /* 0x000000065a067211 */ /* 0x008fc600078e10ff */
[----:B------:R4:W-:Y:S01]  /*45f0*/  STG.E.128 desc[UR6][R114.64], R60 ;  /* 0x0000003c72007986 */ /* 0x0009e2000c101d06 */
[----:B------:R-:W-:-:S03]  /*4600*/  ISETP.GE.AND P1, PT, R6, R91, PT ;  /* 0x0000005b0600720c */ /* 0x000fc60003f26270 */
[----:B------:R4:W-:Y:S04]  /*4610*/  STG.E.128 desc[UR6][R116.64], R64 ;  /* 0x0000004074007986 */ /* 0x0009e8000c101d06 */
[----:B------:R4:W-:Y:S06]  /*4620*/  STG.E.128 desc[UR6][R118.64], R68 ;  /* 0x0000004476007986 */ /* 0x0009ec000c101d06 */
[----:B------:R-:W-:Y:S05]  /*4630*/  @!P1 BRA `(.L_x_2942) ;  /* 0xffffffbc00d89947 */ /* 0x000fea000383ffff */
[----:B------:R-:W-:Y:S05]  /*4640*/  EXIT ;  /* 0x000000000000794d */ /* 0x000fea0003800000 */
.L_x_2941:
[----:B------:R-:W-:Y:S01]  /*4650*/  HFMA2 R111, -RZ, RZ, 0, 5.9604644775390625e-08 ;  /* 0x00000001ff6f7431 */ /* 0x000fe200000001ff */
[----:B------:R-:W-:Y:S01]  /*4660*/  BSSY B0, `(.L_x_2943) ;  /* 0x0000007000007945 */ /* 0x000fe20003800000 */
[----:B------:R-:W-:Y:S02]  /*4670*/  MOV R110, R104 ;  /* 0x00000068006e7202 */ /* 0x000fe40000000f00 */
[----:B------:R-:W-:Y:S02]  /*4680*/  MOV R112, 0x1f ;  /* 0x0000001f00707802 */ /* 0x000fe40000000f00 */
[----:B------:R-:W-:-:S07]  /*4690*/  MOV R109, 0xffffffff ;  /* 0xffffffff006d7802 */ /* 0x000fce0000000f00 */
[----:B0-----:R-:W-:Y:S05]  /*46a0*/  WARPSYNC.COLLECTIVE R109, `(.L_x_2944) ;  /* 0x000000006d087348 */ /* 0x001fea0003c00000 */
[----:B------:R1:W2:Y:S02]  /*46b0*/  SHFL.BFLY P4, R108, R110, R111, R112 ;  /* 0x0c00006f6e6c7389 */ /* 0x0002a40000080070 */
[----:B012---:R-:W-:Y:S05]  /*46c0*/  ENDCOLLECTIVE ;  /* 0x000000000000791b */ /* 0x007fea0003800000 */
.L_x_2944:
[----:B------:R-:W-:Y:S05]  /*46d0*/  BSYNC B0 ;  /* 0x0000000000007941 */ /* 0x000fea0003800000 */
.L_x_2943:
        /* <DEDUP_REMOVED lines=10> */
.L_x_2945:
[----:B------:R-:W-:Y:S01]  /*4780*/  HFMA2 R111, -RZ, RZ, 0, 2.384185791015625e-07 ;  /* 0x00000004ff6f7431 */ /* 0x000fe200000001ff */
[----:B------:R-:W-:-:S05]  /*4790*/  MOV R55, R108 ;  /* 0x0000006c00377202 */ /* 0x000fca0000000f00 */
[----:B------:R-:W-:-:S05]  /*47a0*/  FADD.FTZ R103, R102, R55 ;  /* 0x0000003766677221 */ /* 0x000fca0000010000 */
[----:B------:R-:W-:-:S07]  /*47b0*/  MOV R110, R103 ;  /* 0x00000067006e7202 */ /* 0x000fce0000000f00 */
[----:B------:R-:W-:Y:S05]  /*47c0*/  WARPSYNC.COLLECTIVE R109, `(.L_x_2946) ;  /* 0x000000006d087348 */ /* 0x000fea0003c00000 */
[----:B------:R0:W1:Y:S02]  /*47d0*/  SHFL.BFLY P4, R108, R110, R111, R112 ;  /* 0x0c00006f6e6c7389 */ /* 0x0000640000080070 */
[----:B01----:R-:W-:Y:S05]  /*47e0*/  ENDCOLLECTIVE ;  /* 0x000000000000791b */ /* 0x003fea0003800000 */
.L_x_2946:
[----:B------:R-:W-:Y:S01]  /*47f0*/  HFMA2 R111, -RZ, RZ, 0, 4.76837158203125e-07 ;  /* 0x00000008ff6f7431 */ /* 0x000fe200000001ff */
[----:B------:R-:W-:-:S05]  /*4800*/  MOV R106, R108 ;  /* 0x0000006c006a7202 */ /* 0x000fca0000000f00 */
[----:B------:R-:W-:-:S05]  /*4810*/  FADD.FTZ R106, R103, R106 ;  /* 0x0000006a676a7221 */ /* 0x000fca0000010000 */
[----:B------:R-:W-:-:S07]  /*4820*/  MOV R110, R106 ;  /* 0x0000006a006e7202 */ /* 0x000fce0000000f00 */
[----:B------:R-:W-:Y:S05]  /*4830*/  WARPSYNC.COLLECTIVE R109, `(.L_x_2947) ;  /* 0x000000006d087348 */ /* 0x000fea0003c00000 */
[----:B------:R0:W1:Y:S02]  /*4840*/  SHFL.BFLY P4, R108, R110, R111, R112 ;  /* 0x0c00006f6e6c7389 */ /* 0x0000640000080070 */
[----:B01----:R-:W-:Y:S05]  /*4850*/  ENDCOLLECTIVE ;  /* 0x000000000000791b */ /* 0x003fea0003800000 */
.L_x_2947:
[----:B------:R-:W-:Y:S01]  /*4860*/  HFMA2 R111, -RZ, RZ, 0, 9.5367431640625e-07 ;  /* 0x00000010ff6f7431 */ /* 0x000fe200000001ff */
[----:B------:R-:W-:-:S05]  /*4870*/  MOV R55, R108 ;  /* 0x0000006c00377202 */ /* 0x000fca0000000f00 */
[----:B------:R-:W-:-:S05]  /*4880*/  FADD.FTZ R107, R106, R55 ;  /* 0x000000376a6b7221 */ /* 0x000fca0000010000 */
[----:B------:R-:W-:-:S07]  /*4890*/  MOV R110, R107 ;  /* 0x0000006b006e7202 */ /* 0x000fce0000000f00 */
[----:B------:R-:W-:Y:S05]  /*48a0*/  WARPSYNC.COLLECTIVE R109, `(.L_x_2948) ;  /* 0x000000006d087348 */ /* 0x000fea0003c00000 */
[----:B------:R0:W1:Y:S02]  /*48b0*/  SHFL.BFLY P4, R108, R110, R111, R112 ;  /* 0x0c00006f6e6c7389 */ /* 0x0000640000080070 */
[----:B01----:R-:W-:Y:S05]  /*48c0*/  ENDCOLLECTIVE ;  /* 0x000000000000791b */ /* 0x003fea0003800000 */
.L_x_2948:
[----:B------:R-:W-:Y:S02]  /*48d0*/  HFMA2 R111, -RZ, RZ, 0, 5.9604644775390625e-08 ;  /* 0x00000001ff6f7431 */ /* 0x000fe400000001ff */
        /* <DEDUP_REMOVED lines=86> */
.L_x_2949:
[----:B------:R-:W-:Y:S01]  /*4e40*/  HFMA2 R111, -RZ, RZ, 0, 1.1920928955078125e-07 ;  /* 0x00000002ff6f7431 */ /* 0x000fe200000001ff */
[----:B------:R-:W-:-:S05]  /*4e50*/  MOV R102, R108 ;  /* 0x0000006c00667202 */ /* 0x000fca0000000f00 */
[----:B------:R-:W-:-:S05]  /*4e60*/  FADD.FTZ R102, R55, R102 ;  /* 0x0000006637667221 */ /* 0x000fca0000010000 */
[----:B------:R-:W-:-:S07]  /*4e70*/  MOV R110, R102 ;  /* 0x00000066006e7202 */ /* 0x000fce0000000f00 */
[----:B------:R-:W-:Y:S05]  /*4e80*/  WARPSYNC.COLLECTIVE R109, `(.L_x_2950) ;  /* 0x000000006d087348 */ /* 0x000fea0003c00000 */
[----:B------:R0:W1:Y:S02]  /*4e90*/  SHFL.BFLY P4, R108, R110, R111, R112 ;  /* 0x0c00006f6e6c7389 */ /* 0x0000640000080070 */
[----:B01----:R-:W-:Y:S05]  /*4ea0*/  ENDCOLLECTIVE ;  /* 0x000000000000791b */ /* 0x003fea0003800000 */
.L_x_2950:
[----:B------:R-:W-:Y:S01]  /*4eb0*/  HFMA2 R111, -RZ, RZ, 0, 2.384185791015625e-07 ;  /* 0x00000004ff6f7431 */ /* 0x000fe200000001ff */
[----:B------:R-:W-:-:S05]  /*4ec0*/  MOV R103, R108 ;  /* 0x0000006c00677202 */ /* 0x000fca0000000f00 */
[----:B------:R-:W-:-:S05]  /*4ed0*/  FADD.FTZ R103, R102, R103 ;  /* 0x0000006766677221 */ /* 0x000fca0000010000 */
[----:B------:R-:W-:-:S07]  /*4ee0*/  MOV R110, R103 ;  /* 0x00000067006e7202 */ /* 0x000fce0000000f00 */
[----:B------:R-:W-:Y:S05]  /*4ef0*/  WARPSYNC.COLLECTIVE R109, `(.L_x_2951) ;  /* 0x000000006d087348 */ /* 0x000fea0003c00000 */
[----:B------:R0:W1:Y:S02]  /*4f00*/  SHFL.BFLY P4, R108, R110, R111, R112 ;  /* 0x0c00006f6e6c7389 */ /* 0x0000640000080070 */
[----:B01----:R-:W-:Y:S05]  /*4f10*/  ENDCOLLECTIVE ;  /* 0x000000000000791b */ /* 0x003fea0003800000 */
.L_x_2951:
[----:B------:R-:W-:Y:S01]  /*4f20*/  HFMA2 R111, -RZ, RZ, 0, 4.76837158203125e-07 ;  /* 0x00000008ff6f7431 */ /* 0x000fe200000001ff */
[----:B------:R-:W-:-:S05]  /*4f30*/  MOV R104, R108 ;  /* 0x0000006c00687202 */ /* 0x000fca0000000f00 */
[----:B------:R-:W-:-:S05]  /*4f40*/  FADD.FTZ R104, R103, R104 ;  /* 0x0000006867687221 */ /* 0x000fca0000010000 */
[----:B------:R-:W-:-:S07]  /*4f50*/  MOV R110, R104 ;  /* 0x00000068006e7202 */ /* 0x000fce0000000f00 */
[----:B------:R-:W-:Y:S05]  /*4f60*/  WARPSYNC.COLLECTIVE R109, `(.L_x_2952) ;  /* 0x000000006d087348 */ /* 0x000fea0003c00000 */
[----:B------:R0:W1:Y:S02]  /*4f70*/  SHFL.BFLY P4, R108, R110, R111, R112 ;  /* 0x0c00006f6e6c7389 */ /* 0x0000640000080070 */
[----:B01----:R-:W-:Y:S05]  /*4f80*/  ENDCOLLECTIVE ;  /* 0x000000000000791b */ /* 0x003fea0003800000 */
.L_x_2952:
[----:B------:R-:W-:Y:S01]  /*4f90*/  HFMA2 R111, -RZ, RZ, 0, 9.5367431640625e-07 ;  /* 0x00000010ff6f7431 */ /* 0x000fe200000001ff */
[----:B------:R-:W-:-:S05]  /*4fa0*/  MOV R107, R108 ;  /* 0x0000006c006b7202 */ /* 0x000fca0000000f00 */
[----:B------:R-:W-:-:S05]  /*4fb0*/  FADD.FTZ R107, R104, R107 ;  /* 0x0000006b686b7221 */ /* 0x000fca0000010000 */
[----:B------:R-:W-:-:S07]  /*4fc0*/  MOV R110, R107 ;  /* 0x0000006b006e7202 */ /* 0x000fce0000000f00 */
[----:B------:R-:W-:Y:S05]  /*4fd0*/  WARPSYNC.COLLECTIVE R109, `(.L_x_2953) ;  /* 0x000000006d087348 */ /* 0x000fea0003c00000 */
[----:B------:R0:W1:Y:S02]  /*4fe0*/  SHFL.BFLY P4, R108, R110, R111, R112 ;  /* 0x0c00006f6e6c7389 */ /* 0x0000640000080070 */
[----:B01----:R-:W-:Y:S05]  /*4ff0*/  ENDCOLLECTIVE ;  /* 0x000000000000791b */ /* 0x003fea0003800000 */
.L_x_2953:
[----:B------:R-:W-:Y:S01]  /*5000*/  MOV R106, R108 ;  /* 0x0000006c006a7202 */ /* 0x000fe20000000f00 */
[----:B------:R-:W-:Y:S06]  /*5010*/  BRA `(.L_x_2954) ;  /* 0xffffffe400a87947 */ /* 0x000fec000383ffff */
.L_x_2955:
        /* <DEDUP_REMOVED lines=14> */
.L_x_27963:


//--------------------- .text._ZN10layer_norm31ln_parallel_residual_fwd_kernelINS_13Kernel_traitsI6__halfS2_S2_S2_fjLj1280ELj1ELj4ELj1ELj16ENS_18Kernel_traits_baseILj1280ES2_S2_S2_S2_fjLj128EEEEELb1ELb0ELb0EEEvNS_9FwdParamsE --------------------------
	.section	.text._ZN10layer_norm31ln_parallel_residual_fwd_kernelINS_13Kernel_traitsI6__halfS2_S2_S2_fjLj1280ELj1ELj4ELj1ELj16ENS_18Kernel_traits_baseILj1280ES2_S2_S2_S2_fjLj128EEEEELb1ELb0ELb0EEEvNS_9FwdParamsE,"ax",@progbits
	.align	128
        .global         _ZN10layer_norm31ln_parallel_residual_fwd_kernelINS_13Kernel_traitsI6__halfS2_S2_S2_fjLj1280ELj1ELj4ELj1ELj16ENS_18Kernel_traits_baseILj1280ES2_S2_S2_S2_fjLj128EEEEELb1ELb0ELb0EEEvNS_9FwdParamsE
        .type           _ZN10layer_norm31ln_parallel_residual_fwd_kernelINS_13Kernel_traitsI6__halfS2_S2_S2_fjLj1280ELj1ELj4ELj1ELj16ENS_18Kernel_traits_baseILj1280ES2_S2_S2_S2_fjLj128EEEEELb1ELb0ELb0EEEvNS_9FwdParamsE,@function
        .size           _ZN10layer_norm31ln_parallel_residual_fwd_kernelINS_13Kernel_traitsI6__halfS2_S2_S2_fjLj1280ELj1ELj4ELj1ELj16ENS_18Kernel_traits_baseILj1280ES2_S2_S2_S2_fjLj128EEEEELb1ELb0ELb0EEEvNS_9FwdParamsE,(.L_x_27964 - _ZN10layer_norm31ln_parallel_residual_fwd_kernelINS_13Kernel_traitsI6__halfS2_S2_S2_fjLj1280ELj1ELj4ELj1ELj16ENS_18Kernel_traits_baseILj1280ES2_S2_S2_S2_fjLj128EEEEELb1ELb0ELb0EEEvNS_9FwdParamsE)
        .other          _ZN10layer_norm31ln_parallel_residual_fwd_kernelINS_13Kernel_traitsI6__halfS2_S2_S2_fjLj1280ELj1ELj4ELj1ELj16ENS_18Kernel_traits_baseILj1280ES2_S2_S2_S2_fjLj128EEEEELb1ELb0ELb0EEEvNS_9FwdParamsE,@"STO_CUDA_ENTRY STV_DEFAULT"
_ZN10layer_norm31ln_parallel_residual_fwd_kernelINS_13Kernel_traitsI6__halfS2_S2_S2_fjLj1280ELj1ELj4ELj1ELj16ENS_18Kernel_traits_baseILj1280ES2_S2_S2_S2_fjLj128EEEEELb1ELb0ELb0EEEvNS_9FwdParamsE:
.text._ZN10layer_norm31ln_parallel_residual_fwd_kernelINS_13Kernel_traitsI6__halfS2_S2_S2_fjLj1280ELj1ELj4ELj1ELj16ENS_18Kernel_traits_baseILj1280ES2_S2_S2_S2_fjLj128EEEEELb1ELb0ELb0EEEvNS_9FwdParamsE:
[----:B------:R-:W-:Y:S01]  /*0000*/  LDC R1, c[0x0][0x37c] ;  /* 0x0000df00ff017b82 */ /* 0x000fe20000000800 */
[----:B------:R-:W0:Y:S07]  /*0010*/  LDCU.U8 UR8, c[0x0][0x464] ;  /* 0x00008c80ff0877ac */ /* 0x000e2e0008000000 */
[----:B------:R-:W1:Y:S01]  /*0020*/  LDC R0, c[0x0][0x458] ;  /* 0x00011600ff007b82 */ /* 0x000e620000000800 */
[----:B------:R-:W2:Y:S01]  /*0030*/  LDCU.64 UR4, c[0x0][0x450] ;  /* 0x00008a00ff0477ac */ /* 0x000ea20008000a00 */
[----:B------:R-:W3:Y:S06]  /*0040*/  LDCU.64 UR6, c[0x0][0x358] ;  /* 0x00006b00ff0677ac */ /* 0x000eec0008000a00 */
[----:B------:R-:W4:Y:S01]  /*0050*/  LDC R9, c[0x0][0x45c] ;  /* 0x00011700ff097b82 */ /* 0x000f220000000800 */
[----:B------:R-:W5:Y:S01]  /*0060*/  S2R R6, SR_TID.X ;  /* 0x0000000000067919 */ /* 0x000f620000002100 */
[----:B------:R-:W4:Y:S06]  /*0070*/  LDCU.64 UR10, c[0x0][0x438] ;  /* 0x00008700ff0a77ac */ /* 0x000f2c0008000a00 */
[----:B------:R-:W5:Y:S01]  /*0080*/  LDC R11, c[0x0][0x388] ;  /* 0x0000e200ff0b7b82 */ /* 0x000f620000000800 */
[----:B0-----:R-:W-:Y:S01]  /*0090*/  ISETP.NE.AND P0, PT, RZ, UR8, PT ;  /* 0x00000008ff007c0c */ /* 0x001fe2000bf05270 */
[----:B--2---:R-:W-:-:S02]  /*00a0*/  IMAD.U32 R2, RZ, RZ, UR4 ;  /* 0x00000004ff027e24 */ /* 0x004fc4000f8e00ff */
[----:B------:R-:W-:-:S10]  /*00b0*/  IMAD.U32 R3, RZ, RZ, UR5 ;  /* 0x00000005ff037e24 */ /* 0x000fd4000f8e00ff */
[----:B-1----:R-:W-:Y:S01]  /*00c0*/  @P0 MOV R4, R0 ;  /* 0x0000000000040202 */ /* 0x002fe20000000f00 */
[----:B---3--:R-:W2:Y:S01]  /*00d0*/  @P0 LDG.E.64 R2, desc[UR6][R2.64] ;  /* 0x0000000602020981 */ /* 0x008ea2000c1e1b00 */
[----:B----4-:R-:W-:Y:S01]  /*00e0*/  @P0 IMAD.MOV.U32 R5, RZ, RZ, R9 ;  /* 0x000000ffff050224 */ /* 0x010fe200078e0009 */
[----:B------:R-:W0:Y:S05]  /*00f0*/  @P0 LDC R7, c[0x0][0x460] ;  /* 0x00011800ff070b82 */ /* 0x000e2a0000000800 */
[----:B------:R-:W0:Y:S01]  /*0100*/  @P0 LDG.E.64 R4, desc[UR6][R4.64] ;  /* 0x0000000604040981 */ /* 0x000e22000c1e1b00 */
[----:B------:R-:W-:Y:S01]  /*0110*/  UISETP.NE.U32.AND UP0, UPT, UR10, URZ, UPT ;  /* 0x000000ff0a00728c */ /* 0x000fe2000bf05070 */
[----:B------:R-:W-:Y:S01]  /*0120*/  BSSY.RECONVERGENT B0, `(.L_x_2956) ;  /* 0x0000161000007945 */ /* 0x000fe20003800200 */
[----:B------:R-:W1:Y:S01]  /*0130*/  S2UR UR9, SR_CTAID.X ;  /* 0x00000000000979c3 */ /* 0x000e620000002500 */
[----:B-----5:R-:W-:Y:S01]  /*0140*/  LOP3.LUT R98, R6, 0x1f, RZ, 0xc0, !PT ;  /* 0x0000001f06627812 */ /* 0x020fe200078ec0ff */
[----:B------:R-:W-:-:S06]  /*0150*/  UISETP.NE.AND.EX UP0, UPT, UR11, URZ, UPT, UP0 ;  /* 0x000000ff0b00728c */ /* 0x000fcc000bf05300 */
[----:B------:R-:W3:Y:S01]  /*0160*/  LDC R97, c[0x0][0x360] ;  /* 0x0000d800ff617b82 */ /* 0x000ee20000000800 */
[----:B-1----:R-:W-:Y:S02]  /*0170*/  USHF.L.U32 UR8, UR9, 0x2, URZ ;  /* 0x0000000209087899 */ /* 0x002fe400080006ff */
[--C-:B---3--:R-:W-:Y:S01]  /*0180*/  IMAD R97, R97, UR9, R6.reuse ;  /* 0x0000000961617c24 */ /* 0x108fe2000f8e0206 */
[----:B--2---:R-:W-:Y:S02]  /*0190*/  @P0 R2UR UR4, R2 ;  /* 0x00000000020402ca */ /* 0x004fe400000e0000 */
[----:B------:R-:W-:Y:S02]  /*01a0*/  @P0 R2UR UR5, R3 ;  /* 0x00000000030502ca */ /* 0x000fe400000e0000 */
[----:B------:R-:W-:Y:S02]  /*01b0*/  SHF.R.S32.HI R2, RZ, 0x1f, R11 ;  /* 0x0000001fff027819 */ /* 0x000fe4000001140b */
[----:B------:R-:W-:-:S02]  /*01c0*/  SHF.R.U32.HI R3, RZ, 0x5, R6 ;  /* 0x00000005ff037819 */ /* 0x000fc40000011606 */
[----:B0-----:R-:W-:Y:S01]  /*01d0*/  @P0 IADD3 R0, P1, PT, R4, R7, RZ ;  /* 0x0000000704000210 */ /* 0x001fe20007f3e0ff */
[----:B------:R-:W-:Y:S01]  /*01e0*/  IMAD.MOV.U32 R4, RZ, RZ, R98 ;  /* 0x000000ffff047224 */ /* 0x000fe200078e0062 */
[----:B------:R-:W-:Y:S02]  /*01f0*/  LEA.HI R2, R2, R11, RZ, 0x3 ;  /* 0x0000000b02027211 */ /* 0x000fe400078f18ff */
[----:B------:R-:W-:Y:S01]  /*0200*/  @P0 IADD3.X R9, PT, PT, RZ, R5, RZ, P1, !PT ;  /* 0x00000005ff090210 */ /* 0x000fe20000ffe4ff */
[----:B------:R-:W-:Y:S01]  /*0210*/  UIADD3 UR12, UPT, UPT, UR4, -0x61c88647, URZ ;  /* 0x9e3779b9040c7890 */ /* 0x000fe2000fffe0ff */
[----:B------:R-:W-:Y:S01]  /*0220*/  LOP3.LUT R7, R4, 0x1f, RZ, 0x3c, !PT ;  /* 0x0000001f04077812 */ /* 0x000fe200078e3cff */
[----:B------:R-:W-:Y:S01]  /*0230*/  UIADD3 UR10, UPT, UPT, UR5, -0x4498517b, URZ ;  /* 0xbb67ae85050a7890 */ /* 0x000fe2000fffe0ff */
[----:B------:R-:W-:Y:S01]  /*0240*/  LOP3.LUT R3, R3, UR8, RZ, 0xfc, !PT ;  /* 0x0000000803037c12 */ /* 0x000fe2000f8efcff */
[----:B------:R-:W-:Y:S01]  /*0250*/  UIADD3 UR13, UPT, UPT, UR4, 0x3c6ef372, URZ ;  /* 0x3c6ef372040d7890 */ /* 0x000fe2000fffe0ff */
[----:B------:R-:W-:Y:S01]  /*0260*/  LEA.HI.SX32 R96, R2, R7, 0x1d ;  /* 0x0000000702607211 */ /* 0x000fe200078feaff */
[----:B------:R-:W-:Y:S01]  /*0270*/  UIADD3 UR20, UPT, UPT, UR5, 0x76cf5d0a, URZ ;  /* 0x76cf5d0a05147890 */ /* 0x000fe2000fffe0ff */
[--C-:B------:R-:W-:Y:S01]  /*0280*/  SHF.R.U64 R160, R0, 0x2, R9.reuse ;  /* 0x0000000200a07819 */ /* 0x100fe20000001209 */
[----:B------:R-:W-:Y:S01]  /*0290*/  UIADD3 UR14, UPT, UPT, UR4, -0x255992d5, URZ ;  /* 0xdaa66d2b040e7890 */ /* 0x000fe2000fffe0ff */
[----:B------:R-:W-:Y:S01]  /*02a0*/  SHF.R.U32.HI R2, RZ, 0x2, R9 ;  /* 0x00000002ff027819 */ /* 0x000fe20000011609 */
[----:B------:R-:W-:-:S02]  /*02b0*/  UIADD3 UR15, UPT, UPT, UR5, 0x32370b8f, URZ ;  /* 0x32370b8f050f7890 */ /* 0x000fc4000fffe0ff */
[----:B------:R-:W-:Y:S02]  /*02c0*/  UIADD3 UR21, UPT, UPT, UR4, 0x78dde6e4, URZ ;  /* 0x78dde6e404157890 */ /* 0x000fe4000fffe0ff */
[----:B------:R-:W-:Y:S02]  /*02d0*/  UIADD3 UR22, UPT, UPT, UR5, -0x126145ec, URZ ;  /* 0xed9eba1405167890 */ /* 0x000fe4000fffe0ff */
[----:B------:R-:W-:Y:S02]  /*02e0*/  UIADD3 UR16, UPT, UPT, UR4, 0x1715609d, URZ ;  /* 0x1715609d04107890 */ /* 0x000fe4000fffe0ff */
[----:B------:R-:W-:Y:S02]  /*02f0*/  UIADD3 UR23, UPT, UPT, UR5, -0x56f99767, URZ ;  /* 0xa906689905177890 */ /* 0x000fe4000fffe0ff */
[----:B------:R-:W-:Y:S02]  /*0300*/  UIADD3 UR24, UPT, UPT, UR4, -0x4ab325aa, URZ ;  /* 0xb54cda5604187890 */ /* 0x000fe4000fffe0ff */
[----:B------:R-:W-:-:S02]  /*0310*/  UIADD3 UR17, UPT, UPT, UR5, 0x646e171e, URZ ;  /* 0x646e171e05117890 */ /* 0x000fc4000fffe0ff */
[----:B------:R-:W-:Y:S02]  /*0320*/  UIADD3 UR18, UPT, UPT, UR4, 0x5384540f, URZ ;  /* 0x5384540f04127890 */ /* 0x000fe4000fffe0ff */
[----:B------:R-:W-:Y:S02]  /*0330*/  UIADD3 UR25, UPT, UPT, UR5, 0x1fd5c5a3, URZ ;  /* 0x1fd5c5a305197890 */ /* 0x000fe4000fffe0ff */
        /* <DEDUP_REMOVED lines=44> */
[----:B------:R-:W-:Y:S01]  /*0600*/  CS2R R56, SRZ ;  /* 0x0000000000387805 */ /* 0x000fe2000001ff00 */
[----:B------:R-:W-:Y:S01]  /*0610*/  IMAD.MOV.U32 R54, RZ, RZ, RZ ;  /* 0x000000ffff367224 */ /* 0x000fe200078e00ff */
[----:B------:R-:W-:Y:S01]  /*0620*/  CS2R R52, SRZ ;  /* 0x0000000000347805 */ /* 0x000fe2000001ff00 */
[----:B------:R-:W-:Y:S01]  /*0630*/  IMAD.MOV.U32 R50, RZ, RZ, RZ ;  /* 0x000000ffff327224 */ /* 0x000fe200078e00ff */
[----:B------:R-:W-:Y:S02]  /*0640*/  CS2R R48, SRZ ;  /* 0x0000000000307805 */ /* 0x000fe4000001ff00 */
[----:B------:R-:W-:Y:S02]  /*0650*/  MOV R46, RZ ;  /* 0x000000ff002e7202 */ /* 0x000fe40000000f00 */
        /* <DEDUP_REMOVED lines=42> */
.L_x_2958:
        /* <DEDUP_REMOVED lines=12> */
[----:B------:R-:W5:Y:S06]  /*09c0*/  @P4 LDG.E.128 R112, desc[UR6][R8.64] ;  /* 0x0000000608704981 */ /* 0x000f6c000c1e1d00 */
[----:B------:R-:W1:Y:S01]  /*09d0*/  LDC.64 R20, c[0x0][0x3d8] ;  /* 0x0000f600ff147b82 */ /* 0x000e620000000a00 */
[----:B------:R-:W5:Y:S07]  /*09e0*/  @P4 LDG.E.128 R84, desc[UR6][R10.64] ;  /* 0x000000060a544981 */ /* 0x000f6e000c1e1d00 */
[----:B------:R-:W4:Y:S08]  /*09f0*/  LDC.64 R24, c[0x0][0x3d0] ;  /* 0x0000f400ff187b82 */ /* 0x000f300000000a00 */
[----:B------:R-:W4:Y:S01]  /*0a00*/  LDC.64 R26, c[0x0][0x3d8] ;  /* 0x0000f600ff1a7b82 */ /* 0x000f220000000a00 */
[----:B------:R-:W-:-:S07]  /*0a10*/  ISETP.GE.U32.AND P3, PT, R96, 0xa0, PT ;  /* 0x000000a06000780c */ /* 0x000fce0003f66070 */
[----:B------:R-:W2:Y:S01]  /*0a20*/  @P4 LDC.64 R6, c[0x0][0x440] ;  /* 0x00011000ff064b82 */ /* 0x000ea20000000a00 */
[----:B------:R-:W-:Y:S01]  /*0a30*/  HFMA2 R58, -RZ, RZ, 0, 0 ;  /* 0x00000000ff3a7431 */ /* 0x000fe200000001ff */
[----:B------:R-:W-:-:S06]  /*0a40*/  @P4 LOP3.LUT R159, R159, 0x100, RZ, 0xfc, !PT ;  /* 0x000001009f9f4812 */ /* 0x000fcc00078efcff */
[----:B------:R-:W0:Y:S08]  /*0a50*/  @P0 LDC.64 R16, c[0x0][0x440] ;  /* 0x00011000ff100b82 */ /* 0x000e300000000a00 */
[----:B------:R-:W4:Y:S01]  /*0a60*/  @P1 LDC.64 R22, c[0x0][0x440] ;  /* 0x00011000ff161b82 */ /* 0x000f220000000a00 */
[C---:B--2---:R-:W-:Y:S01]  /*0a70*/  @P4 IMAD.WIDE.U32 R6, R4.reuse, 0x10, R6 ;  /* 0x0000001004064825 */ /* 0x044fe200078e0006 */
[----:B------:R-:W-:-:S06]  /*0a80*/  @P4 LOP3.LUT R4, R4, 0x20, RZ, 0xfc, !PT ;  /* 0x0000002004044812 */ /* 0x000fcc00078efcff */
[----:B------:R-:W2:Y:S01]  /*0a90*/  @P2 LDC.64 R44, c[0x0][0x440] ;  /* 0x00011000ff2c2b82 */ /* 0x000ea20000000a00 */
[----:B------:R-:W5:Y:S01]  /*0aa0*/  @P4 LD.E.128 R28, desc[UR6][R6.64] ;  /* 0x00000006061c4980 */ /* 0x000f62000c101d00 */
[----:B------:R-:W-:-:S04]  /*0ab0*/  @P0 IMAD.WIDE.U32 R12, R4, 0x10, R12 ;  /* 0x00000010040c0825 */ /* 0x000fc800078e000c */
[C---:B---3--:R-:W-:Y:S01]  /*0ac0*/  @P0 IMAD.WIDE.U32 R14, R4.reuse, 0x10, R14 ;  /* 0x00000010040e0825 */ /* 0x048fe200078e000e */
[----:B------:R-:W5:Y:S03]  /*0ad0*/  @P0 LDG.E.128 R80, desc[UR6][R12.64] ;  /* 0x000000060c500981 */ /* 0x000f66000c1e1d00 */
[C---:B0-----:R-:W-:Y:S01]  /*0ae0*/  @P0 IMAD.WIDE.U32 R16, R4.reuse, 0x10, R16 ;  /* 0x0000001004100825 */ /* 0x041fe200078e0010 */
[----:B------:R-:W5:Y:S03]  /*0af0*/  @P0 LDG.E.128 R76, desc[UR6][R14.64] ;  /* 0x000000060e4c0981 */ /* 0x000f66000c1e1d00 */
[----:B------:R-:W-:Y:S01]  /*0b00*/  @P0 VIADD R4, R4, 0x20 ;  /* 0x0000002004040836 */ /* 0x000fe20000000000 */
[----:B------:R-:W5:Y:S03]  /*0b10*/  @P0 LD.E.128 R32, desc[UR6][R16.64] ;  /* 0x0000000610200980 */ /* 0x000f66000c101d00 */
[----:B------:R-:W-:-:S04]  /*0b20*/  @P1 IMAD.WIDE.U32 R18, R4, 0x10, R18 ;  /* 0x0000001004121825 */ /* 0x000fc800078e0012 */
[C---:B-1----:R-:W-:Y:S01]  /*0b30*/  @P1 IMAD.WIDE.U32 R20, R4.reuse, 0x10, R20 ;  /* 0x0000001004141825 */ /* 0x042fe200078e0014 */
[----:B------:R-:W5:Y:S03]  /*0b40*/  @P1 LDG.E.128 R72, desc[UR6][R18.64] ;  /* 0x0000000612481981 */ /* 0x000f66000c1e1d00 */
[C---:B----4-:R-:W-:Y:S01]  /*0b50*/  @P1 IMAD.WIDE.U32 R22, R4.reuse, 0x10, R22 ;  /* 0x0000001004161825 */ /* 0x050fe200078e0016 */
[----:B------:R-:W5:Y:S03]  /*0b60*/  @P1 LDG.E.128 R68, desc[UR6][R20.64] ;  /* 0x0000000614441981 */ /* 0x000f66000c1e1d00 */
[----:B------:R-:W-:Y:S01]  /*0b70*/  @P1 VIADD R4, R4, 0x20 ;  /* 0x0000002004041836 */ /* 0x000fe20000000000 */
[----:B------:R-:W5:Y:S03]  /*0b80*/  @P1 LD.E.128 R36, desc[UR6][R22.64] ;  /* 0x0000000616241980 */ /* 0x000f66000c101d00 */
[----:B------:R-:W-:-:S04]  /*0b90*/  @P2 IMAD.WIDE.U32 R24, R4, 0x10, R24 ;  /* 0x0000001004182825 */ /* 0x000fc800078e0018 */
[C---:B------:R-:W-:Y:S01]  /*0ba0*/  @P2 IMAD.WIDE.U32 R26, R4.reuse, 0x10, R26 ;  /* 0x00000010041a2825 */ /* 0x040fe200078e001a */
[----:B------:R-:W5:Y:S04]  /*0bb0*/  @P2 LDG.E.128 R64, desc[UR6][R24.64] ;  /* 0x0000000618402981 */ /* 0x000f68000c1e1d00 */
[----:B------:R-:W5:Y:S01]  /*0bc0*/  @P2 LDG.E.128 R60, desc[UR6][R26.64] ;  /* 0x000000061a3c2981 */ /* 0x000f62000c1e1d00 */
[----:B--2---:R-:W-:Y:S01]  /*0bd0*/  @P2 IMAD.WIDE.U32 R44, R4, 0x10, R44 ;  /* 0x00000010042c2825 */ /* 0x004fe200078e002c */
[----:B------:R-:W-:Y:S02]  /*0be0*/  CS2R R56, SRZ ;  /* 0x0000000000387805 */ /* 0x000fe4000001ff00 */
[----:B------:R-:W-:Y:S02]  /*0bf0*/  CS2R R52, SRZ ;  /* 0x0000000000347805 */ /* 0x000fe4000001ff00 */
[----:B------:R-:W-:Y:S01]  /*0c00*/  CS2R R48, SRZ ;  /* 0x0000000000307805 */ /* 0x000fe2000001ff00 */
[----:B------:R-:W-:Y:S01]  /*0c10*/  IMAD.MOV.U32 R54, RZ, RZ, RZ ;  /* 0x000000ffff367224 */ /* 0x000fe200078e00ff */
[----:B------:R0:W5:Y:S01]  /*0c20*/  @P2 LD.E.128 R40, desc[UR6][R44.64] ;  /* 0x000000062c282980 */ /* 0x000162000c101d00 */
[----:B------:R-:W-:Y:S01]  /*0c30*/  IMAD.MOV.U32 R50, RZ, RZ, RZ ;  /* 0x000000ffff327224 */ /* 0x000fe200078e00ff */
[----:B------:R-:W-:Y:S01]  /*0c40*/  MOV R46, RZ ;  /* 0x000000ff002e7202 */ /* 0x000fe20000000f00 */
[----:B------:R-:W-:Y:S01]  /*0c50*/  @P4 IMAD.MOV.U32 R47, RZ, RZ, RZ ;  /* 0x000000ffff2f4224 */ /* 0x000fe200078e00ff */
[----:B------:R-:W-:Y:S01]  /*0c60*/  @P1 MOV R55, RZ ;  /* 0x000000ff00371202 */ /* 0x000fe20000000f00 */
[----:B------:R-:W-:-:S02]  /*0c70*/  @P0 IMAD.MOV.U32 R51, RZ, RZ, RZ ;  /* 0x000000ffff330224 */ /* 0x000fc400078e00ff */
[----:B------:R-:W-:Y:S02]  /*0c80*/  @P2 IMAD.MOV.U32 R59, RZ, RZ, RZ ;  /* 0x000000ffff3b2224 */ /* 0x000fe400078e00ff */
[----:B------:R-:W-:Y:S01]  /*0c90*/  @P2 VIADD R4, R4, 0x20 ;  /* 0x0000002004042836 */ /* 0x000fe20000000000 */
[----:B0-----:R-:W-:Y:S01]  /*0ca0*/  CS2R R44, SRZ ;  /* 0x00000000002c7805 */ /* 0x001fe2000001ff00 */
[----:B------:R-:W-:Y:S06]  /*0cb0*/  @!P3 BRA `(.L_x_2959) ;  /* 0x00000008009cb947 */ /* 0x000fec0003800000 */
        /* <DEDUP_REMOVED lines=18> */
[----:B------:R-:W-:Y:S01]  /*0de0*/  CS2R R44, SRZ ;  /* 0x00000000002c7805 */ /* 0x000fe2000001ff00 */
[----:B------:R-:W-:Y:S06]  /*0df0*/  BRA `(.L_x_2959) ;  /* 0x00000008004c7947 */ /* 0x000fec0003800000 */
.L_x_2957:
        /* <DEDUP_REMOVED lines=27> */
[----:B------:R-:W0:Y:S01]  /*0fb0*/  @P2 LDC.64 R100, c[0x0][0x440] ;  /* 0x00011000ff642b82 */ /* 0x000e220000000a00 */
[----:B-1----:R-:W-:-:S04]  /*0fc0*/  @P3 IMAD.WIDE.U32 R10, R4, 0x10, R10 ;  /* 0x00000010040a3825 */ /* 0x002fc800078e000a */
[C---:B--2---:R-:W-:Y:S01]  /*0fd0*/  @P3 IMAD.WIDE.U32 R6, R4.reuse, 0x10, R6 ;  /* 0x0000001004063825 */ /* 0x044fe200078e0006 */
[----:B------:R1:W5:Y:S03]  /*0fe0*/  @P3 LDG.E.128 R84, desc[UR6][R10.64] ;  /* 0x000000060a543981 */ /* 0x000366000c1e1d00 */
[C---:B---3--:R-:W-:Y:S01]  /*0ff0*/  @P3 IMAD.WIDE.U32 R12, R4.reuse, 0x10, R12 ;  /* 0x00000010040c3825 */ /* 0x048fe200078e000c */
        /* <DEDUP_REMOVED lines=31> */
[----:B-1----:R-:W-:Y:S05]  /*11f0*/  @!P0 BRA `(.L_x_2959) ;  /* 0x00000004004c8947 */ /* 0x002fea0003800000 */
        /* <DEDUP_REMOVED lines=13> */
.L_x_2960:
        /* <DEDUP_REMOVED lines=12> */
[----:B-1----:R-:W-:-:S07]  /*1390*/  @P4 IMAD.WIDE.U32 R10, R4, 0x10, R6 ;  /* 0x00000010040a4825 */ /* 0x002fce00078e0006 */
[----:B------:R-:W1:Y:S01]  /*13a0*/  LDC.64 R94, c[0x0][0x3d8] ;  /* 0x0000f600ff5e7b82 */ /* 0x000e620000000a00 */
[----:B------:R-:W5:Y:S07]  /*13b0*/  @P4 LDG.E.128 R112, desc[UR6][R10.64] ;  /* 0x000000060a704981 */ /* 0x000f6e000c1e1d00 */
[----:B------:R-:W4:Y:S08]  /*13c0*/  LDC.64 R100, c[0x0][0x3d0] ;  /* 0x0000f400ff647b82 */ /* 0x000f300000000a00 */
[----:B------:R-:W4:Y:S01]  /*13d0*/  LDC.64 R104, c[0x0][0x3d8] ;  /* 0x0000f600ff687b82 */ /* 0x000f220000000a00 */
[----:B------:R-:W-:Y:S01]  /*13e0*/  HFMA2 R34, -RZ, RZ, 0, 0 ;  /* 0x00000000ff227431 */ /* 0x000fe200000001ff */
[----:B------:R-:W5:Y:S01]  /*13f0*/  @P4 LDG.E.128 R84, desc[UR6][R32.64] ;  /* 0x0000000620544981 */ /* 0x000f62000c1e1d00 */
[----:B------:R-:W-:-:S05]  /*1400*/  @P4 LOP3.LUT R159, R159, 0x100, RZ, 0xfc, !PT ;  /* 0x000001009f9f4812 */ /* 0x000fca00078efcff */
[----:B------:R-:W2:Y:S08]  /*1410*/  @P4 LDC.64 R8, c[0x0][0x438] ;  /* 0x00010e00ff084b82 */ /* 0x000eb00000000a00 */
[----:B------:R-:W3:Y:S08]  /*1420*/  @P0 LDC.64 R40, c[0x0][0x438] ;  /* 0x00010e00ff280b82 */ /* 0x000ef00000000a00 */
[----:B------:R-:W1:Y:S08]  /*1430*/  @P1 LDC.64 R92, c[0x0][0x438] ;  /* 0x00010e00ff5c1b82 */ /* 0x000e700000000a00 */
[----:B------:R-:W4:Y:S01]  /*1440*/  @P2 LDC.64 R102, c[0x0][0x438] ;  /* 0x00010e00ff662b82 */ /* 0x000f220000000a00 */
[C---:B--2---:R-:W-:Y:S01]  /*1450*/  @P4 IMAD.WIDE.U32 R28, R4.reuse, 0x10, R8 ;  /* 0x00000010041c4825 */ /* 0x044fe200078e0008 */
[----:B------:R-:W-:-:S06]  /*1460*/  @P4 LOP3.LUT R4, R4, 0x20, RZ, 0xfc, !PT ;  /* 0x0000002004044812 */ /* 0x000fcc00078efcff */
[----:B------:R-:W2:Y:S01]  /*1470*/  LDC.64 R6, c[0x0][0x3d0] ;  /* 0x0000f400ff067b82 */ /* 0x000ea20000000a00 */
[C---:B------:R-:W-:Y:S01]  /*1480*/  @P0 IMAD.WIDE.U32 R36, R4.reuse, 0x10, R36 ;  /* 0x0000001004240825 */ /* 0x040fe200078e0024 */
[----:B------:R-:W5:Y:S03]  /*1490*/  @P4 LD.E.128 R44, desc[UR6][R28.64] ;  /* 0x000000061c2c4980 */ /* 0x000f66000c101d00 */
[C---:B---3--:R-:W-:Y:S01]  /*14a0*/  @P0 IMAD.WIDE.U32 R40, R4.reuse, 0x10, R40 ;  /* 0x0000001004280825 */ /* 0x048fe200078e0028 */
[----:B------:R-:W5:Y:S02]  /*14b0*/  @P0 LDG.E.128 R80, desc[UR6][R36.64] ;  /* 0x0000000624500981 */ /* 0x000f64000c1e1d00 */
[----:B------:R-:W3:Y:S01]  /*14c0*/  LDC.64 R8, c[0x0][0x3d8] ;  /* 0x0000f600ff087b82 */ /* 0x000ee20000000a00 */
[C---:B------:R-:W-:Y:S01]  /*14d0*/  @P0 IMAD.WIDE.U32 R88, R4.reuse, 0x10, R88 ;  /* 0x0000001004580825 */ /* 0x040fe200078e0058 */
[----:B------:R2:W5:Y:S03]  /*14e0*/  @P0 LD.E.128 R48, desc[UR6][R40.64] ;  /* 0x0000000628300980 */ /* 0x000566000c101d00 */
[----:B------:R-:W-:Y:S01]  /*14f0*/  @P0 VIADD R4, R4, 0x20 ;  /* 0x0000002004040836 */ /* 0x000fe20000000000 */
[----:B------:R2:W5:Y:S02]  /*1500*/  @P0 LDG.E.128 R76, desc[UR6][R88.64] ;  /* 0x00000006584c0981 */ /* 0x000564000c1e1d00 */
[----:B------:R-:W2:Y:S01]  /*1510*/  @P3 LDC.64 R106, c[0x0][0x438] ;  /* 0x00010e00ff6a3b82 */ /* 0x000ea20000000a00 */
[----:B0-----:R-:W-:-:S04]  /*1520*/  @P1 IMAD.WIDE.U32 R90, R4, 0x10, R90 ;  /* 0x00000010045a1825 */ /* 0x001fc800078e005a */
[C---:B-1----:R-:W-:Y:S01]  /*1530*/  @P1 IMAD.WIDE.U32 R92, R4.reuse, 0x10, R92 ;  /* 0x00000010045c1825 */ /* 0x042fe200078e005c */
[----:B------:R0:W5:Y:S03]  /*1540*/  @P1 LDG.E.128 R72, desc[UR6][R90.64] ;  /* 0x000000065a481981 */ /* 0x000166000c1e1d00 */
[C---:B------:R-:W-:Y:S01]  /*1550*/  @P1 IMAD.WIDE.U32 R94, R4.reuse, 0x10, R94 ;  /* 0x00000010045e1825 */ /* 0x040fe200078e005e */
[----:B------:R0:W5:Y:S03]  /*1560*/  @P1 LD.E.128 R52, desc[UR6][R92.64] ;  /* 0x000000065c341980 */ /* 0x000166000c101d00 */
[----:B------:R-:W-:Y:S01]  /*1570*/  @P1 VIADD R4, R4, 0x20 ;  /* 0x0000002004041836 */ /* 0x000fe20000000000 */
[----:B------:R0:W5:Y:S03]  /*1580*/  @P1 LDG.E.128 R68, desc[UR6][R94.64] ;  /* 0x000000065e441981 */ /* 0x000166000c1e1d00 */
[----:B----4-:R-:W-:-:S04]  /*1590*/  @P2 IMAD.WIDE.U32 R100, R4, 0x10, R100 ;  /* 0x0000001004642825 */ /* 0x010fc800078e0064 */
[C---:B------:R-:W-:Y:S01]  /*15a0*/  @P2 IMAD.WIDE.U32 R102, R4.reuse, 0x10, R102 ;  /* 0x0000001004662825 */ /* 0x040fe200078e0066 */
[----:B------:R0:W5:Y:S03]  /*15b0*/  @P2 LDG.E.128 R64, desc[UR6][R100.64] ;  /* 0x0000000664402981 */ /* 0x000166000c1e1d00 */
[C---:B------:R-:W-:Y:S01]  /*15c0*/  @P2 IMAD.WIDE.U32 R104, R4.reuse, 0x10, R104 ;  /* 0x0000001004682825 */ /* 0x040fe200078e0068 */
[----:B------:R-:W-:Y:S01]  /*15d0*/  @P2 IADD3 R4, PT, PT, R4, 0x20, RZ ;  /* 0x0000002004042810 */ /* 0x000fe20007ffe0ff */
[----:B------:R0:W5:Y:S04]  /*15e0*/  @P2 LD.E.128 R56, desc[UR6][R102.64] ;  /* 0x0000000666382980 */ /* 0x000168000c101d00 */
[C---:B---3--:R-:W-:Y:S01]  /*15f0*/  @P3 IMAD.WIDE.U32 R8, R4.reuse, 0x10, R8 ;  /* 0x0000001004083825 */ /* 0x048fe200078e0008 */
[----:B------:R0:W5:Y:S03]  /*1600*/  @P2 LDG.E.128 R60, desc[UR6][R104.64] ;  /* 0x00000006683c2981 */ /* 0x000166000c1e1d00 */
[C---:B--2---:R-:W-:Y:S01]  /*1610*/  @P3 IMAD.WIDE.U32 R6, R4.reuse, 0x10, R6 ;  /* 0x0000001004063825 */ /* 0x044fe200078e0006 */
        /* <DEDUP_REMOVED lines=13> */
[----:B------:R-:W-:Y:S01]  /*16f0*/  @P1 IMAD.MOV.U32 R39, RZ, RZ, RZ ;  /* 0x000000ffff271224 */ /* 0x000fe200078e00ff */
[----:B------:R-:W-:Y:S01]  /*1700*/  @P3 CS2R R14, SRZ ;  /* 0x00000000000e3805 */ /* 0x000fe2000001ff00 */
[----:B------:R-:W-:Y:S01]  /*1710*/  @P2 IMAD.MOV.U32 R43, RZ, RZ, RZ ;  /* 0x000000ffff2b2224 */ /* 0x000fe200078e00ff */
[----:B0-----:R-:W-:-:S07]  /*1720*/  @P3 CS2R R12, SRZ ;  /* 0x00000000000c3805 */ /* 0x001fce000001ff00 */
.L_x_2959:
[----:B------:R-:W-:Y:S05]  /*1730*/  BSYNC.RECONVERGENT B0 ;  /* 0x0000000000007941 */ /* 0x000fea0003800200 */
.L_x_2956:
[----:B------:R-:W0:Y:S02]  /*1740*/  LDCU UR8, c[0x0][0x384] ;  /* 0x00007080ff0877ac */ /* 0x000e240008000800 */
[----:B0-----:R-:W-:-:S13]  /*1750*/  ISETP.GE.AND P0, PT, R3, UR8, PT ;  /* 0x0000000803007c0c */ /* 0x001fda000bf06270 */
[----:B------:R-:W-:Y:S05]  /*1760*/  @P0 EXIT ;  /* 0x000000000000094d */ /* 0x000fea0003800000 */
[----:B------:R-:W-:-:S04]  /*1770*/  IMAD.HI.U32 R5, R97, -0x326172a9, RZ ;  /* 0xcd9e8d5761057827 */ /* 0x000fc800078e00ff */
[----:B------:R-:W-:Y:S01]  /*1780*/  HFMA2 R109, -RZ, RZ, 0, 0 ;  /* 0x00000000ff6d7431 */ /* 0x000fe200000001ff */
[----:B------:R-:W-:Y:S01]  /*1790*/  BSSY B0, `(.L_x_2961) ;  /* 0x0002ee3000007945 */ /* 0x000fe20003800000 */
[----:B------:R-:W-:Y:S01]  /*17a0*/  LOP3.LUT R111, R0, 0x3, RZ, 0xc0, !PT ;  /* 0x00000003006f7812 */ /* 0x000fe200078ec0ff */
[----:B------:R-:W-:Y:S01]  /*17b0*/  IMAD.HI.U32 R4, R160, -0x2daee0ad, RZ ;  /* 0xd2511f53a0047827 */ /* 0x000fe200078e00ff */
[----:B------:R-:W-:Y:S01]  /*17c0*/  LOP3.LUT R5, R2, UR4, R5, 0x96, !PT ;  /* 0x0000000402057c12 */ /* 0x000fe2000f8e9605 */
[----:B------:R-:W0:Y:S02]  /*17d0*/  LDCU.64 UR8, c[0x0][0x398] ;  /* 0x00007300ff0877ac */ /* 0x000e240008000a00 */
[----:B------:R-:W-:Y:S01]  /*17e0*/  IMAD R7, R97, -0x326172a9, RZ ;  /* 0xcd9e8d5761077824 */ /* 0x000fe200078e02ff */
[----:B------:R-:W-:Y:S01]  /*17f0*/  LOP3.LUT R4, R4, UR5, RZ, 0x3c, !PT ;  /* 0x0000000504047c12 */ /* 0x000fe2000f8e3cff */
[----:B------:R-:W-:Y:S02]  /*1800*/  IMAD R9, R160, -0x2daee0ad, RZ ;  /* 0xd2511f53a0097824 */ /* 0x000fe400078e02ff */
[----:B------:R-:W-:-:S04]  /*1810*/  IMAD.HI.U32 R8, R5, -0x2daee0ad, RZ ;  /* 0xd2511f5305087827 */ /* 0x000fc800078e00ff */
[C---:B------:R-:W-:Y:S01]  /*1820*/  IMAD.HI.U32 R6, R4.reuse, -0x326172a9, RZ ;  /* 0xcd9e8d5704067827 */ /* 0x040fe200078e00ff */
[----:B------:R-:W-:Y:S01]  /*1830*/  LOP3.LUT R8, R9, UR10, R8, 0x96, !PT ;  /* 0x0000000a09087c12 */ /* 0x000fe2000f8e9608 */
[----:B------:R-:W1:Y:S02]  /*1840*/  LDCU.64 UR10, c[0x0][0x3a0] ;  /* 0x00007400ff0a77ac */ /* 0x000e640008000a00 */
[----:B------:R-:W-:Y:S01]  /*1850*/  IMAD R10, R5, -0x2daee0ad, RZ ;  /* 0xd2511f53050a7824 */ /* 0x000fe200078e02ff */
[----:B------:R-:W-:Y:S01]  /*1860*/  LOP3.LUT R6, R7, UR12, R6, 0x96, !PT ;  /* 0x0000000c07067c12 */ /* 0x000fe2000f8e9606 */
[----:B------:R-:W-:Y:S02]  /*1870*/  IMAD R7, R4, -0x326172a9, RZ ;  /* 0xcd9e8d5704077824 */ /* 0x000fe400078e02ff */
[----:B------:R-:W-:-:S04]  /*1880*/  IMAD.HI.U32 R4, R8, -0x326172a9, RZ ;  /* 0xcd9e8d5708047827 */ /* 0x000fc800078e00ff */
[----:B------:R-:W-:Y:S01]  /*1890*/  IMAD.HI.U32 R5, R6, -0x2daee0ad, RZ ;  /* 0xd2511f5306057827 */ /* 0x000fe200078e00ff */
[----:B------:R-:W-:-:S03]  /*18a0*/  LOP3.LUT R4, R7, UR13, R4, 0x96, !PT ;  /* 0x0000000d07047c12 */ /* 0x000fc6000f8e9604 */
[----:B------:R-:W-:Y:S01]  /*18b0*/  IMAD R7, R8, -0x326172a9, RZ ;  /* 0xcd9e8d5708077824 */ /* 0x000fe200078e02ff */
[----:B------:R-:W-:Y:S01]  /*18c0*/  LOP3.LUT R5, R10, UR20, R5, 0x96, !PT ;  /* 0x000000140a057c12 */ /* 0x000fe2000f8e9605 */
[----:B------:R-:W-:Y:S01]  /*18d0*/  IMAD R9, R6, -0x2daee0ad, RZ ;  /* 0xd2511f5306097824 */ /* 0x000fe200078e02ff */
[----:B------:R-:W2:Y:S01]  /*18e0*/  LDCU UR20, c[0x0][0x388] ;  /* 0x00007100ff1477ac */ /* 0x000ea20008000800 */
[----:B------:R-:W-:-:S04]  /*18f0*/  IMAD.HI.U32 R8, R4, -0x2daee0ad, RZ ;  /* 0xd2511f5304087827 */ /* 0x000fc800078e00ff */
[----:B------:R-:W-:Y:S01]  /*1900*/  IMAD.HI.U32 R6, R5, -0x326172a9, RZ ;  /* 0xcd9e8d5705067827 */ /* 0x000fe200078e00ff */
[----:B------:R-:W-:-:S03]  /*1910*/  LOP3.LUT R8, R9, UR15, R8, 0x96, !PT ;  /* 0x0000000f09087c12 */ /* 0x000fc6000f8e9608 */
[----:B------:R-:W-:Y:S01]  /*1920*/  IMAD R10, R4, -0x2daee0ad, RZ ;  /* 0xd2511f53040a7824 */ /* 0x000fe200078e02ff */
[----:B------:R-:W-:Y:S01]  /*1930*/  LOP3.LUT R6, R7, UR14, R6, 0x96, !PT ;  /* 0x0000000e07067c12 */ /* 0x000fe2000f8e9606 */
[----:B------:R-:W-:Y:S02]  /*1940*/  IMAD R5, R5, -0x326172a9, RZ ;  /* 0xcd9e8d5705057824 */ /* 0x000fe400078e02ff */
[----:B------:R-:W-:-:S04]  /*1950*/  IMAD.HI.U32 R4, R8, -0x326172a9, RZ ;  /* 0xcd9e8d5708047827 */ /* 0x000fc800078e00ff */
[C---:B------:R-:W-:Y:S01]  /*1960*/  IMAD.HI.U32 R7, R6.reuse, -0x2daee0ad, RZ ;  /* 0xd2511f5306077827 */ /* 0x040fe200078e00ff */
[----:B------:R-:W-:Y:S01]  /*1970*/  LOP3.LUT R4, R5, UR21, R4, 0x96, !PT ;  /* 0x0000001505047c12 */ /* 0x000fe2000f8e9604 */
[----:B------:R-:W3:Y:S02]  /*1980*/  LDCU.U8 UR21, c[0x0][0x410] ;  /* 0x00008200ff1577ac */ /* 0x000ee40008000000 */
[----:B------:R-:W-:Y:S01]  /*1990*/  IMAD R9, R6, -0x2daee0ad, RZ ;  /* 0xd2511f5306097824 */ /* 0x000fe200078e02ff */
[----:B------:R-:W-:Y:S01]  /*19a0*/  LOP3.LUT R7, R10, UR22, R7, 0x96, !PT ;  /* 0x000000160a077c12 */ /* 0x000fe2000f8e9607 */
[----:B------:R-:W-:Y:S01]  /*19b0*/  IMAD R8, R8, -0x326172a9, RZ ;  /* 0xcd9e8d5708087824 */ /* 0x000fe200078e02ff */
[----:B------:R-:W4:Y:S01]  /*19c0*/  LDCU UR22, c[0x0][0x448] ;  /* 0x00008900ff1677ac */ /* 0x000f220008000800 */
[----:B------:R-:W-:-:S04]  /*19d0*/  IMAD.HI.U32 R6, R4, -0x2daee0ad, RZ ;  /* 0xd2511f5304067827 */ /* 0x000fc800078e00ff */
[----:B------:R-:W-:Y:S01]  /*19e0*/  IMAD.HI.U32 R5, R7, -0x326172a9, RZ ;  /* 0xcd9e8d5707057827 */ /* 0x000fe200078e00ff */
[----:B------:R-:W-:-:S03]  /*19f0*/  LOP3.LUT R6, R9, UR23, R6, 0x96, !PT ;  /* 0x0000001709067c12 */ /* 0x000fc6000f8e9606 */
        /* <DEDUP_REMOVED lines=26> */
[----:B01234-:R-:W-:-:S07]  /*1ba0*/  IMAD R110, R6, -0x326172a9, RZ ;  /* 0xcd9e8d57066e7824 */ /* 0x01ffce00078e02ff */
.L_x_3597:
        /* <DEDUP_REMOVED lines=40> */
.L_x_2967:
        /* <DEDUP_REMOVED lines=13> */
.L_x_2969:
[----:B------:R-:W-:Y:S05]  /*1f00*/  BSYNC.RECONVERGENT B3 ;  /* 0x0000000000037941 */ /* 0x000fea0003800200 */
.L_x_2968:
        /* <DEDUP_REMOVED lines=49> */
[----:B------:R-:W-:Y:S01]  /*2220*/  IMAD.MOV.U32 R92, RZ, RZ, R157 ;  /* 0x000000ffff5c7224 */ /* 0x000fe200078e009d */
[----:B------:R-:W-:Y:S01]  /*2230*/  MOV R0, R120 ;  /* 0x0000007800007202 */ /* 0x000fe20000000f00 */
[----:B------:R-:W-:-:S07]  /*2240*/  IMAD.MOV.U32 R120, RZ, RZ, RZ ;  /* 0x000000ffff787224 */ /* 0x000fce00078e00ff */
.L_x_2966:
[----:B------:R-:W-:Y:S05]  /*2250*/  BSYNC.RECONVERGENT B2 ;  /* 0x0000000000027941 */ /* 0x000fea0003800200 */
.L_x_2965:
[----:B------:R-:W0:Y:S01]  /*2260*/  LDC R93, c[0x0][0x408] ;  /* 0x00010200ff5d7b82 */ /* 0x000e220000000800 */
[----:B------:R-:W-:Y:S01]  /*2270*/  I2FP.F32.U32 R92, R92 ;  /* 0x0000005c005c7245 */ /* 0x000fe20000201000 */
[----:B------:R-:W-:Y:S02]  /*2280*/  HFMA2 R95, -RZ, RZ, 0.1171875, 0 ;  /* 0x2f800000ff5f7431 */ /* 0x000fe400000001ff */
[----:B-----5:R-:W-:Y:S01]  /*2290*/  HADD2.F32 R108, -RZ, R88.H0_H0 ;  /* 0x20000058ff6c7230 */ /* 0x020fe20000004100 */
[----:B------:R-:W-:Y:S01]  /*22a0*/  ISETP.NE.AND P3, PT, R120, 0x1, PT ;  /* 0x000000017800780c */ /* 0x000fe20003f65270 */
[----:B------:R-:W-:Y:S01]  /*22b0*/  BSSY.RECONVERGENT B2, `(.L_x_2970) ;  /* 0x000005a000027945 */ /* 0x000fe20003800200 */
[----:B------:R-:W-:Y:S01]  /*22c0*/  LOP3.LUT R159, R159, 0xffffffef, RZ, 0xc0, !PT ;  /* 0xffffffef9f9f7812 */ /* 0x000fe200078ec0ff */
[----:B------:R-:W-:Y:S01]  /*22d0*/  FFMA.FTZ R111, R92, R95, 1.1641532182693481445e-10 ;  /* 0x2f0000005c6f7423 */ /* 0x000fe2000001005f */
[----:B------:R-:W1:Y:S01]  /*22e0*/  LDC R94, c[0x0][0x404] ;  /* 0x00010100ff5e7b82 */ /* 0x000e620000000800 */
[----:B------:R-:W-:-:S02]  /*22f0*/  IMAD.MOV.U32 R130, RZ, RZ, 0x2 ;  /* 0x00000002ff827424 */ /* 0x000fc400078e00ff */
[----:B0-----:R-:W-:Y:S01]  /*2300*/  FMUL.FTZ R108, R108, R93 ;  /* 0x0000005d6c6c7220 */ /* 0x001fe20000410000 */
[----:B-1----:R-:W-:Y:S01]  /*2310*/  FSETP.GTU.FTZ.AND P2, PT, R111, R94, PT ;  /* 0x0000005e6f00720b */ /* 0x002fe20003f5c000 */
[----:B------:R-:W-:-:S03]  /*2320*/  @P1 HADD2.F32 R111, -RZ, R4.H0_H0 ;  /* 0x20000004ff6f1230 */ /* 0x000fc60000004100 */
[----:B------:R-:W-:Y:S02]  /*2330*/  FSEL R108, R108, RZ, !P2 ;  /* 0x000000ff6c6c7208 */ /* 0x000fe40005000000 */
[----:B------:R-:W-:-:S03]  /*2340*/  PLOP3.LUT P2, PT, P2, PT, PT, 0x8, 0x80 ;  /* 0x000000000080781c */ /* 0x000fc6000174e170 */
[----:B------:R-:W-:Y:S01]  /*2350*/  @P1 FADD.FTZ R108, R111, R108 ;  /* 0x0000006c6f6c1221 */ /* 0x000fe20000010000 */
[----:B------:R-:W-:-:S04]  /*2360*/  IMAD.MOV.U32 R111, RZ, RZ, R110 ;  /* 0x000000ffff6f7224 */ /* 0x000fc800078e006e */
[----:B------:R-:W-:-:S05]  /*2370*/  F2FP.F16.F32.PACK_AB R92, RZ, R108 ;  /* 0x0000006cff5c723e */ /* 0x000fca00000000ff */
        /* <DEDUP_REMOVED lines=10> */
.L_x_2972:
        /* <DEDUP_REMOVED lines=13> */
.L_x_2974:
[----:B------:R-:W-:Y:S05]  /*24f0*/  BSYNC.RECONVERGENT B3 ;  /* 0x0000000000037941 */ /* 0x000fea0003800200 */
.L_x_2973:
        /* <DEDUP_REMOVED lines=45> */
[----:B------:R-:W-:Y:S01]  /*27d0*/  IMAD.WIDE.U32 R140, R141, -0x326172a9, RZ ;  /* 0xcd9e8d578d8c7825 */ /* 0x000fe200078e00ff */
[----:B------:R-:W-:-:S03]  /*27e0*/  MOV R111, R0 ;  /* 0x00000000006f7202 */ /* 0x000fc60000000f00 */
[----:B------:R-:W-:Y:S01]  /*27f0*/  IMAD.WIDE.U32 R130, R130, -0x2daee0ad, RZ ;  /* 0xd2511f5382827825 */ /* 0x000fe200078e00ff */
[----:B------:R-:W-:-:S03]  /*2800*/  LOP3.LUT R99, R110, UR23, R141, 0x96, !PT ;  /* 0x000000176e637c12 */ /* 0x000fc6000f8e968d */
[----:B------:R-:W-:Y:S01]  /*2810*/  IMAD.MOV.U32 R0, RZ, RZ, R130 ;  /* 0x000000ffff007224 */ /* 0x000fe200078e0082 */
[----:B------:R-:W-:Y:S01]  /*2820*/  LOP3.LUT R100, R120, UR24, R131, 0x96, !PT ;  /* 0x0000001878647c12 */ /* 0x000fe2000f8e9683 */
[----:B------:R-:W-:Y:S02]  /*2830*/  IMAD.MOV.U32 R110, RZ, RZ, R140 ;  /* 0x000000ffff6e7224 */ /* 0x000fe400078e008c */
[----:B------:R-:W-:-:S07]  /*2840*/  IMAD.MOV.U32 R130, RZ, RZ, RZ ;  /* 0x000000ffff827224 */ /* 0x000fce00078e00ff */
.L_x_2971:
[----:B------:R-:W-:Y:S05]  /*2850*/  BSYNC.RECONVERGENT B2 ;  /* 0x0000000000027941 */ /* 0x000fea0003800200 */
.L_x_2970:
[----:B------:R-:W-:Y:S01]  /*2860*/  I2FP.F32.U32 R120, R111 ;  /* 0x0000006f00787245 */ /* 0x000fe20000201000 */
[----:B------:R-:W-:Y:S01]  /*2870*/  HADD2.F32 R88, -RZ, R88.H1_H1 ;  /* 0x30000058ff587230 */ /* 0x000fe20000004100 */
[----:B------:R-:W-:Y:S01]  /*2880*/  ISETP.NE.AND P3, PT, R130, 0x1, PT ;  /* 0x000000018200780c */ /* 0x000fe20003f65270 */
[----:B------:R-:W-:Y:S01]  /*2890*/  BSSY.RECONVERGENT B2, `(.L_x_2975) ;  /* 0x0000059000027945 */ /* 0x000fe20003800200 */
[----:B------:R-:W-:Y:S01]  /*28a0*/  LOP3.LUT R159, R159, 0xfffffff7, RZ, 0xc0, !PT ;  /* 0xfffffff79f9f7812 */ /* 0x000fe200078ec0ff */
[----:B------:R-:W-:Y:S01]  /*28b0*/  FFMA.FTZ R111, R120, R95, 1.1641532182693481445e-10 ;  /* 0x2f000000786f7423 */ /* 0x000fe2000001005f */
[----:B------:R-:W-:Y:S01]  /*28c0*/  FMUL.FTZ R88, R88, R93 ;  /* 0x0000005d58587220 */ /* 0x000fe20000410000 */
[----:B------:R-:W-:Y:S02]  /*28d0*/  @P1 HADD2.F32 R120, -RZ, R4.H1_H1 ;  /* 0x30000004ff781230 */ /* 0x000fe40000004100 */
[----:B------:R-:W-:Y:S01]  /*28e0*/  HFMA2 R131, -RZ, RZ, 0, 1.1920928955078125e-07 ;  /* 0x00000002ff837431 */ /* 0x000fe200000001ff */
[----:B------:R-:W-:Y:S01]  /*28f0*/  FSETP.GTU.FTZ.AND P2, PT, R111, R94, PT ;  /* 0x0000005e6f00720b */ /* 0x000fe20003f5c000 */
[----:B------:R-:W-:-:S03]  /*2900*/  IMAD.MOV.U32 R111, RZ, RZ, R110 ;  /* 0x000000ffff6f7224 */ /* 0x000fc600078e006e */
[----:B------:R-:W-:Y:S02]  /*2910*/  FSEL R121, R88, RZ, !P2 ;  /* 0x000000ff58797208 */ /* 0x000fe40005000000 */
[----:B------:R-:W-:-:S03]  /*2920*/  PLOP3.LUT P2, PT, P2, PT, PT, 0x8, 0x80 ;  /* 0x000000000080781c */ /* 0x000fc6000174e170 */
[----:B------:R-:W-:-:S05]  /*2930*/  @P1 FADD.FTZ R121, R120, R121 ;  /* 0x0000007978791221 */ /* 0x000fca0000010000 */
[----:B------:R-:W-:-:S05]  /*2940*/  F2FP.F16.F32.PACK_AB R88, RZ, R121 ;  /* 0x00000079ff58723e */ /* 0x000fca00000000ff */
        /* <DEDUP_REMOVED lines=10> */
.L_x_2977:
        /* <DEDUP_REMOVED lines=13> */
.L_x_2979:
[----:B------:R-:W-:Y:S05]  /*2ac0*/  BSYNC.RECONVERGENT B3 ;  /* 0x0000000000037941 */ /* 0x000fea0003800200 */
.L_x_2978:
        /* <DEDUP_REMOVED lines=43> */
[----:B------:R-:W-:Y:S02]  /*2d80*/  UIADD3 UR23, UPT, UPT, UR4, -0x700cb87f, URZ ;  /* 0x8ff3478104177890 */ /* 0x000fe4000fffe0ff */
[----:B------:R-:W-:Y:S01]  /*2d90*/  IMAD.MOV.U32 R131, RZ, RZ, RZ ;  /* 0x000000ffff837224 */ /* 0x000fe200078e00ff */
        /* <DEDUP_REMOVED lines=8> */
.L_x_2976:
[----:B------:R-:W-:Y:S05]  /*2e20*/  BSYNC.RECONVERGENT B2 ;  /* 0x0000000000027941 */ /* 0x000fea0003800200 */
.L_x_2975:
[----:B------:R-:W-:Y:S01]  /*2e30*/  I2FP.F32.U32 R120, R111 ;  /* 0x0000006f00787245 */ /* 0x000fe20000201000 */
[----:B------:R-:W-:Y:S01]  /*2e40*/  HADD2.F32 R130, -RZ, R89.H0_H0 ;  /* 0x20000059ff827230 */ /* 0x000fe20000004100 */
[----:B------:R-:W-:Y:S01]  /*2e50*/  ISETP.NE.AND P2, PT, R131, 0x1, PT ;  /* 0x000000018300780c */ /* 0x000fe20003f45270 */
[----:B------:R-:W-:Y:S01]  /*2e60*/  BSSY.RECONVERGENT B2, `(.L_x_2980) ;  /* 0x0000059000027945 */ /* 0x000fe20003800200 */
[----:B------:R-:W-:Y:S01]  /*2e70*/  LOP3.LUT R159, R159, 0xfffffffb, RZ, 0xc0, !PT ;  /* 0xfffffffb9f9f7812 */ /* 0x000fe200078ec0ff */
[----:B------:R-:W-:Y:S01]  /*2e80*/  FFMA.FTZ R111, R120, R95, 1.1641532182693481445e-10 ;  /* 0x2f000000786f7423 */ /* 0x000fe2000001005f */
[----:B------:R-:W-:Y:S01]  /*2e90*/  FMUL.FTZ R130, R130, R93 ;  /* 0x0000005d82827220 */ /* 0x000fe20000410000 */
[----:B------:R-:W-:-:S03]  /*2ea0*/  IMAD.MOV.U32 R141, RZ, RZ, 0x2 ;  /* 0x00000002ff8d7424 */ /* 0x000fc600078e00ff */
[----:B------:R-:W-:Y:S01]  /*2eb0*/  FSETP.GTU.FTZ.AND P3, PT, R111, R94, PT ;  /* 0x0000005e6f00720b */ /* 0x000fe20003f7c000 */
[----:B------:R-:W-:-:S03]  /*2ec0*/  @P1 HADD2.F32 R111, -RZ, R5.H0_H0 ;  /* 0x20000005ff6f1230 */ /* 0x000fc60000004100 */
[----:B------:R-:W-:Y:S02]  /*2ed0*/  FSEL R120, R130, RZ, !P3 ;  /* 0x000000ff82787208 */ /* 0x000fe40005800000 */
[----:B------:R-:W-:-:S03]  /*2ee0*/  PLOP3.LUT P3, PT, P3, PT, PT, 0x8, 0x80 ;  /* 0x000000000080781c */ /* 0x000fc60001f6e170 */
[----:B------:R-:W-:Y:S01]  /*2ef0*/  @P1 FADD.FTZ R120, R111, R120 ;  /* 0x000000786f781221 */ /* 0x000fe20000010000 */
[----:B------:R-:W-:-:S04]  /*2f00*/  MOV R111, R110 ;  /* 0x0000006e006f7202 */ /* 0x000fc80000000f00 */
[----:B------:R-:W-:-:S05]  /*2f10*/  F2FP.F16.F32.PACK_AB R157, RZ, R120 ;  /* 0x00000078ff9d723e */ /* 0x000fca00000000ff */
        /* <DEDUP_REMOVED lines=10> */
.L_x_2982:
        /* <DEDUP_REMOVED lines=13> */
.L_x_2984:
[----:B------:R-:W-:Y:S05]  /*3090*/  BSYNC.RECONVERGENT B3 ;  /* 0x0000000000037941 */ /* 0x000fea0003800200 */
.L_x_2983:
        /* <DEDUP_REMOVED lines=53> */
.L_x_2981:
[----:B------:R-:W-:Y:S05]  /*33f0*/  BSYNC.RECONVERGENT B2 ;  /* 0x0000000000027941 */ /* 0x000fea0003800200 */
.L_x_2980:
[----:B------:R-:W-:Y:S01]  /*3400*/  I2FP.F32.U32 R130, R111 ;  /* 0x0000006f00827245 */ /* 0x000fe20000201000 */
[----:B------:R-:W-:Y:S01]  /*3410*/  HADD2.F32 R140, -RZ, R89.H1_H1 ;  /* 0x30000059ff8c7230 */ /* 0x000fe20000004100 */
[----:B------:R-:W-:Y:S01]  /*3420*/  LOP3.LUT R159, R159, 0xfffffffd, RZ, 0xc0, !PT ;  /* 0xfffffffd9f9f7812 */ /* 0x000fe200078ec0ff */
[----:B------:R-:W-:Y:S01]  /*3430*/  BSSY.RECONVERGENT B2, `(.L_x_2985) ;  /* 0x0000059000027945 */ /* 0x000fe20003800200 */
[----:B------:R-:W-:Y:S02]  /*3440*/  IMAD.MOV.U32 R156, RZ, RZ, 0x2 ;  /* 0x00000002ff9c7424 */ /* 0x000fe400078e00ff */
[----:B------:R-:W-:Y:S01]  /*3450*/  FFMA.FTZ R89, R130, R95, 1.1641532182693481445e-10 ;  /* 0x2f00000082597423 */ /* 0x000fe2000001005f */
[----:B------:R-:W-:Y:S01]  /*3460*/  FMUL.FTZ R140, R140, R93 ;  /* 0x0000005d8c8c7220 */ /* 0x000fe20000410000 */
[----:B------:R-:W-:Y:S02]  /*3470*/  @P1 HADD2.F32 R130, -RZ, R5.H1_H1 ;  /* 0x30000005ff821230 */ /* 0x000fe40000004100 */
[----:B------:R-:W-:Y:S01]  /*3480*/  IMAD.MOV.U32 R111, RZ, RZ, R110 ;  /* 0x000000ffff6f7224 */ /* 0x000fe200078e006e */
[----:B------:R-:W-:-:S04]  /*3490*/  FSETP.GTU.FTZ.AND P2, PT, R89, R94, PT ;  /* 0x0000005e5900720b */ /* 0x000fc80003f5c000 */
[----:B------:R-:W-:Y:S02]  /*34a0*/  FSEL R131, R140, RZ, !P2 ;  /* 0x000000ff8c837208 */ /* 0x000fe40005000000 */
[----:B------:R-:W-:Y:S02]  /*34b0*/  PLOP3.LUT P3, PT, P2, PT, PT, 0x8, 0x80 ;  /* 0x000000000080781c */ /* 0x000fe4000176e170 */
[----:B------:R-:W-:Y:S01]  /*34c0*/  ISETP.NE.AND P2, PT, R141, 0x1, PT ;  /* 0x000000018d00780c */ /* 0x000fe20003f45270 */
[----:B------:R-:W-:-:S05]  /*34d0*/  @P1 FADD.FTZ R131, R130, R131 ;  /* 0x0000008382831221 */ /* 0x000fca0000010000 */
[----:B------:R-:W-:-:S05]  /*34e0*/  F2FP.F16.F32.PACK_AB R89, RZ, R131 ;  /* 0x00000083ff59723e */ /* 0x000fca00000000ff */
        /* <DEDUP_REMOVED lines=10> */
.L_x_2987:
        /* <DEDUP_REMOVED lines=13> */
.L_x_2989:
[----:B------:R-:W-:Y:S05]  /*3660*/  BSYNC.RECONVERGENT B3 ;  /* 0x0000000000037941 */ /* 0x000fea0003800200 */
.L_x_2988:
        /* <DEDUP_REMOVED lines=52> */
[----:B------:R-:W-:-:S07]  /*39b0*/  IMAD.MOV.U32 R0, RZ, RZ, R162 ;  /* 0x000000ffff007224 */ /* 0x000fce00078e00a2 */
.L_x_2986:
[----:B------:R-:W-:Y:S05]  /*39c0*/  BSYNC.RECONVERGENT B2 ;  /* 0x0000000000027941 */ /* 0x000fea0003800200 */
.L_x_2985:
[----:B------:R-:W-:Y:S01]  /*39d0*/  I2FP.F32.U32 R130, R111 ;  /* 0x0000006f00827245 */ /* 0x000fe20000201000 */
[----:B------:R-:W-:Y:S01]  /*39e0*/  HADD2.F32 R140, -RZ, R90.H0_H0 ;  /* 0x2000005aff8c7230 */ /* 0x000fe20000004100 */
[----:B------:R-:W-:Y:S01]  /*39f0*/  ISETP.NE.AND P3, PT, R156, 0x1, PT ;  /* 0x000000019c00780c */ /* 0x000fe20003f65270 */
[----:B------:R-:W-:Y:S01]  /*3a00*/  @P1 HADD2.F32 R141, -RZ, R6.H0_H0 ;  /* 0x20000006ff8d1230 */ /* 0x000fe20000004100 */
[----:B------:R-:W-:Y:S01]  /*3a10*/  BSSY.RECONVERGENT B2, `(.L_x_2990) ;  /* 0x0000056000027945 */ /* 0x000fe20003800200 */
[----:B------:R-:W-:Y:S01]  /*3a20*/  FFMA.FTZ R111, R130, R95, 1.1641532182693481445e-10 ;  /* 0x2f000000826f7423 */ /* 0x000fe2000001005f */
[----:B------:R-:W-:Y:S01]  /*3a30*/  FMUL.FTZ R140, R140, R93 ;  /* 0x0000005d8c8c7220 */ /* 0x000fe20000410000 */
[----:B------:R-:W-:-:S03]  /*3a40*/  HFMA2 R161, -RZ, RZ, 0, 1.1920928955078125e-07 ;  /* 0x00000002ffa17431 */ /* 0x000fc600000001ff */
[----:B------:R-:W-:Y:S01]  /*3a50*/  FSETP.GTU.FTZ.AND P2, PT, R111, R94, PT ;  /* 0x0000005e6f00720b */ /* 0x000fe20003f5c000 */
[----:B------:R-:W-:-:S03]  /*3a60*/  IMAD.MOV.U32 R111, RZ, RZ, R110 ;  /* 0x000000ffff6f7224 */ /* 0x000fc600078e006e */
[----:B------:R-:W-:Y:S02]  /*3a70*/  FSEL R130, R140, RZ, !P2 ;  /* 0x000000ff8c827208 */ /* 0x000fe40005000000 */
[----:B------:R-:W-:-:S03]  /*3a80*/  PLOP3.LUT P2, PT, P2, PT, PT, 0x8, 0x80 ;  /* 0x000000000080781c */ /* 0x000fc6000174e170 */
[----:B------:R-:W-:-:S05]  /*3a90*/  @P1 FADD.FTZ R130, R141, R130 ;  /* 0x000000828d821221 */ /* 0x000fca0000010000 */
[----:B------:R-:W-:Y:S01]  /*3aa0*/  F2FP.F16.F32.PACK_AB R158, RZ, R130 ;  /* 0x00000082ff9e723e */ /* 0x000fe200000000ff */
        /* <DEDUP_REMOVED lines=9> */
.L_x_2992:
        /* <DEDUP_REMOVED lines=13> */
.L_x_2994:
[----:B------:R-:W-:Y:S05]  /*3c10*/  BSYNC.RECONVERGENT B3 ;  /* 0x0000000000037941 */ /* 0x000fea0003800200 */
.L_x_2993:
        /* <DEDUP_REMOVED lines=53> */
.L_x_2991:
[----:B------:R-:W-:Y:S05]  /*3f70*/  BSYNC.RECONVERGENT B2 ;  /* 0x0000000000027941 */ /* 0x000fea0003800200 */
.L_x_2990:
[----:B------:R-:W-:Y:S01]  /*3f80*/  I2FP.F32.U32 R140, R111 ;  /* 0x0000006f008c7245 */ /* 0x000fe20000201000 */
[----:B------:R-:W-:Y:S01]  /*3f90*/  HADD2.F32 R90, -RZ, R90.H1_H1 ;  /* 0x3000005aff5a7230 */ /* 0x000fe20000004100 */
[----:B------:R-:W-:Y:S01]  /*3fa0*/  ISETP.NE.AND P4, PT, R161, 0x1, PT ;  /* 0x00000001a100780c */ /* 0x000fe20003f85270 */
[----:B------:R-:W-:Y:S01]  /*3fb0*/  BSSY.RECONVERGENT B2, `(.L_x_2995) ;  /* 0x0000057000027945 */ /* 0x000fe20003800200 */
[----:B------:R-:W-:Y:S02]  /*3fc0*/  IMAD.MOV.U32 R162, RZ, RZ, 0x2 ;  /* 0x00000002ffa27424 */ /* 0x000fe400078e00ff */
[----:B------:R-:W-:Y:S01]  /*3fd0*/  FFMA.FTZ R111, R140, R95, 1.1641532182693481445e-10 ;  /* 0x2f0000008c6f7423 */ /* 0x000fe2000001005f */
[----:B------:R-:W-:Y:S01]  /*3fe0*/  FMUL.FTZ R90, R90, R93 ;  /* 0x0000005d5a5a7220 */ /* 0x000fe20000410000 */
[----:B------:R-:W-:-:S03]  /*3ff0*/  @P1 HADD2.F32 R140, -RZ, R6.H1_H1 ;  /* 0x30000006ff8c1230 */ /* 0x000fc60000004100 */
[----:B------:R-:W-:Y:S02]  /*4000*/  FSETP.GTU.FTZ.AND P3, PT, R111, R94, PT ;  /* 0x0000005e6f00720b */ /* 0x000fe40003f7c000 */
[----:B------:R-:W-:Y:S02]  /*4010*/  MOV R111, R110 ;  /* 0x0000006e006f7202 */ /* 0x000fe40000000f00 */
        /* <DEDUP_REMOVED lines=13> */
.L_x_2997:
        /* <DEDUP_REMOVED lines=13> */
.L_x_2999:
[----:B------:R-:W-:Y:S05]  /*41c0*/  BSYNC.RECONVERGENT B3 ;  /* 0x0000000000037941 */ /* 0x000fea0003800200 */
.L_x_2998:
        /* <DEDUP_REMOVED lines=53> */
.L_x_2996:
[----:B------:R-:W-:Y:S05]  /*4520*/  BSYNC.RECONVERGENT B2 ;  /* 0x0000000000027941 */ /* 0x000fea0003800200 */
.L_x_2995:
[----:B------:R-:W-:Y:S01]  /*4530*/  I2FP.F32.U32 R140, R111 ;  /* 0x0000006f008c7245 */ /* 0x000fe20000201000 */
[----:B------:R-:W-:Y:S01]  /*4540*/  HADD2.F32 R156, -RZ, R91.H0_H0 ;  /* 0x2000005bff9c7230 */ /* 0x000fe20000004100 */
[----:B------:R-:W-:Y:S01]  /*4550*/  ISETP.NE.AND P5, PT, R162, 0x1, PT ;  /* 0x00000001a200780c */ /* 0x000fe20003fa5270 */
[----:B------:R-:W-:Y:S01]  /*4560*/  @P1 HADD2.F32 R161, -RZ, R7.H0_H0 ;  /* 0x20000007ffa11230 */ /* 0x000fe20000004100 */
[----:B------:R-:W-:Y:S01]  /*4570*/  BSSY.RECONVERGENT B2, `(.L_x_3000) ;  /* 0x0000056000027945 */ /* 0x000fe20003800200 */
[----:B------:R-:W-:Y:S01]  /*4580*/  FFMA.FTZ R111, R140, R95, 1.1641532182693481445e-10 ;  /* 0x2f0000008c6f7423 */ /* 0x000fe2000001005f */
[----:B------:R-:W-:-:S04]  /*4590*/  FMUL.FTZ R156, R156, R93 ;  /* 0x0000005d9c9c7220 */ /* 0x000fc80000410000 */
[----:B------:R-:W-:Y:S01]  /*45a0*/  FSETP.GTU.FTZ.AND P4, PT, R111, R94, PT ;  /* 0x0000005e6f00720b */ /* 0x000fe20003f9c000 */
[----:B------:R-:W-:-:S03]  /*45b0*/  IMAD.MOV.U32 R111, RZ, RZ, 0x2 ;  /* 0x00000002ff6f7424 */ /* 0x000fc600078e00ff */
[----:B------:R-:W-:Y:S01]  /*45c0*/  FSEL R140, R156, RZ, !P4 ;  /* 0x000000ff9c8c7208 */ /* 0x000fe20006000000 */
[----:B------:R-:W-:Y:S01]  /*45d0*/  IMAD.MOV.U32 R156, RZ, RZ, R110 ;  /* 0x000000ffff9c7224 */ /* 0x000fe200078e006e */
[----:B------:R-:W-:-:S03]  /*45e0*/  PLOP3.LUT P4, PT, P4, PT, PT, 0x8, 0x80 ;  /* 0x000000000080781c */ /* 0x000fc6000278e170 */
[----:B------:R-:W-:-:S05]  /*45f0*/  @P1 FADD.FTZ R140, R161, R140 ;  /* 0x0000008ca18c1221 */ /* 0x000fca0000010000 */
[----:B------:R-:W-:Y:S01]  /*4600*/  F2FP.F16.F32.PACK_AB R161, RZ, R140 ;  /* 0x0000008cffa1723e */ /* 0x000fe200000000ff */
        /* <DEDUP_REMOVED lines=9> */
.L_x_3002:
        /* <DEDUP_REMOVED lines=13> */
.L_x_3004:
[----:B------:R-:W-:Y:S05]  /*4770*/  BSYNC.RECONVERGENT B3 ;  /* 0x0000000000037941 */ /* 0x000fea0003800200 */
.L_x_3003:
        /* <DEDUP_REMOVED lines=53> */
.L_x_3001:
[----:B------:R-:W-:Y:S05]  /*4ad0*/  BSYNC.RECONVERGENT B2 ;  /* 0x0000000000027941 */ /* 0x000fea0003800200 */
.L_x_3000:
[----:B------:R-:W-:Y:S01]  /*4ae0*/  I2FP.F32.U32 R156, R156 ;  /* 0x0000009c009c7245 */ /* 0x000fe20000201000 */
[----:B------:R-:W-:Y:S01]  /*4af0*/  HADD2.F32 R162, -RZ, R91.H1_H1 ;  /* 0x3000005bffa27230 */ /* 0x000fe20000004100 */
[----:B------:R-:W-:Y:S01]  /*4b00*/  PRMT R90, R158, 0x5410, R90 ;  /* 0x000054109e5a7816 */ /* 0x000fe2000000005a */
[----:B------:R-:W-:Y:S01]  /*4b10*/  @P1 HADD2.F32 R91, -RZ, R7.H1_H1 ;  /* 0x30000007ff5b1230 */ /* 0x000fe20000004100 */
[----:B------:R-:W-:Y:S01]  /*4b20*/  PRMT R89, R157, 0x5410, R89 ;  /* 0x000054109d597816 */ /* 0x000fe20000000059 */
[----:B------:R-:W-:Y:S01]  /*4b30*/  FFMA.FTZ R95, R156, R95, 1.1641532182693481445e-10 ;  /* 0x2f0000009c5f7423 */ /* 0x000fe2000001005f */
[----:B------:R-:W-:Y:S01]  /*4b40*/  FMUL.FTZ R162, R162, R93 ;  /* 0x0000005da2a27220 */ /* 0x000fe20000410000 */
[----:B------:R-:W-:-:S03]  /*4b50*/  PRMT R88, R92, 0x5410, R88 ;  /* 0x000054105c587816 */ /* 0x000fc60000000058 */
[----:B------:R-:W-:-:S04]  /*4b60*/  FSETP.GTU.FTZ.AND P5, PT, R95, R94, PT ;  /* 0x0000005e5f00720b */ /* 0x000fc80003fbc000 */
[----:B------:R-:W-:Y:S02]  /*4b70*/  FSEL R156, R162, RZ, !P5 ;  /* 0x000000ffa29c7208 */ /* 0x000fe40006800000 */
[----:B------:R-:W-:-:S03]  /*4b80*/  PLOP3.LUT P5, PT, P5, PT, PT, 0x8, 0x80 ;  /* 0x000000000080781c */ /* 0x000fc60002fae170 */
[----:B------:R-:W-:-:S05]  /*4b90*/  @P1 FADD.FTZ R156, R91, R156 ;  /* 0x0000009c5b9c1221 */ /* 0x000fca0000010000 */
[----:B------:R-:W-:-:S04]  /*4ba0*/  F2FP.F16.F32.PACK_AB R91, RZ, R156 ;  /* 0x0000009cff5b723e */ /* 0x000fc800000000ff */
[----:B------:R-:W-:Y:S01]  /*4bb0*/  PRMT R91, R161, 0x5410, R91 ;  /* 0x00005410a15b7816 */ /* 0x000fe2000000005b */
[----:B------:R-:W-:Y:S06]  /*4bc0*/  BRA `(.L_x_3005) ;  /* 0x0000005800c87947 */ /* 0x000fec0003800000 */
.L_x_2964:
        /* <DEDUP_REMOVED lines=16> */
.L_x_3008:
        /* <DEDUP_REMOVED lines=13> */
.L_x_3010:
[----:B------:R-:W-:Y:S05]  /*4da0*/  BSYNC.RECONVERGENT B3 ;  /* 0x0000000000037941 */ /* 0x000fea0003800200 */
.L_x_3009:
        /* <DEDUP_REMOVED lines=41> */
[----:B------:R-:W-:Y:S02]  /*5040*/  HFMA2 R101, -RZ, RZ, 0, 0 ;  /* 0x00000000ff657431 */ /* 0x000fe400000001ff */
        /* <DEDUP_REMOVED lines=10> */
.L_x_3007:
[----:B------:R-:W-:Y:S05]  /*50f0*/  BSYNC.RECONVERGENT B2 ;  /* 0x0000000000027941 */ /* 0x000fea0003800200 */
.L_x_3006:
[----:B------:R-:W0:Y:S01]  /*5100*/  LDC R92, c[0x0][0x404] ;  /* 0x00010100ff5c7b82 */ /* 0x000e220000000800 */
[----:B------:R-:W-:Y:S01]  /*5110*/  I2FP.F32.U32 R95, R94 ;  /* 0x0000005e005f7245 */ /* 0x000fe20000201000 */
[----:B------:R-:W-:Y:S01]  /*5120*/  IMAD.MOV.U32 R94, RZ, RZ, 0x2f800000 ;  /* 0x2f800000ff5e7424 */ /* 0x000fe200078e00ff */
[----:B------:R-:W-:Y:S01]  /*5130*/  ISETP.NE.AND P3, PT, R101, 0x1, PT ;  /* 0x000000016500780c */ /* 0x000fe20003f65270 */
[----:B-----5:R-:W-:Y:S01]  /*5140*/  HADD2.F32 R102, -RZ, R88.H0_H0 ;  /* 0x20000058ff667230 */ /* 0x020fe20000004100 */
[----:B------:R-:W-:Y:S01]  /*5150*/  LOP3.LUT R159, R159, 0xffffffef, RZ, 0xc0, !PT ;  /* 0xffffffef9f9f7812 */ /* 0x000fe200078ec0ff */
[----:B------:R-:W-:Y:S01]  /*5160*/  FFMA.FTZ R95, R95, R94, 1.1641532182693481445e-10 ;  /* 0x2f0000005f5f7423 */ /* 0x000fe2000001005e */
[----:B------:R-:W-:Y:S01]  /*5170*/  BSSY.RECONVERGENT B2, `(.L_x_3011) ;  /* 0x0000054000027945 */ /* 0x000fe20003800200 */
[----:B------:R-:W1:Y:S01]  /*5180*/  LDC R93, c[0x0][0x408] ;  /* 0x00010200ff5d7b82 */ /* 0x000e620000000800 */
[----:B------:R-:W-:Y:S02]  /*5190*/  IMAD.MOV.U32 R103, RZ, RZ, 0x2 ;  /* 0x00000002ff677424 */ /* 0x000fe400078e00ff */
[----:B0-----:R-:W-:-:S02]  /*51a0*/  FSETP.GTU.FTZ.AND P2, PT, R95, R92, PT ;  /* 0x0000005c5f00720b */ /* 0x001fc40003f5c000 */
        /* <DEDUP_REMOVED lines=14> */
.L_x_3013:
        /* <DEDUP_REMOVED lines=13> */
.L_x_3015:
[----:B------:R-:W-:Y:S05]  /*5360*/  BSYNC.RECONVERGENT B3 ;  /* 0x0000000000037941 */ /* 0x000fea0003800200 */
.L_x_3014:
        /* <DEDUP_REMOVED lines=52> */
.L_x_3012:
[----:B------:R-:W-:Y:S05]  /*56b0*/  BSYNC.RECONVERGENT B2 ;  /* 0x0000000000027941 */ /* 0x000fea0003800200 */
.L_x_3011:
[----:B------:R-:W-:Y:S01]  /*56c0*/  I2FP.F32.U32 R95, R95 ;  /* 0x0000005f005f7245 */ /* 0x000fe20000201000 */
[----:B------:R-:W-:Y:S01]  /*56d0*/  HADD2.F32 R102, -RZ, R8.H0_H0 ;  /* 0x20000008ff667230 */ /* 0x000fe20000004100 */
[----:B------:R-:W-:Y:S01]  /*56e0*/  ISETP.NE.AND P3, PT, R103, 0x1, PT ;  /* 0x000000016700780c */ /* 0x000fe20003f65270 */
[----:B------:R-:W-:Y:S01]  /*56f0*/  BSSY.RECONVERGENT B2, `(.L_x_3016) ;  /* 0x0000058000027945 */ /* 0x000fe20003800200 */
[----:B------:R-:W-:Y:S02]  /*5700*/  IMAD.MOV.U32 R101, RZ, RZ, R110 ;  /* 0x000000ffff657224 */ /* 0x000fe400078e006e */
[----:B------:R-:W-:Y:S01]  /*5710*/  FFMA.FTZ R95, R95, R94, 1.1641532182693481445e-10 ;  /* 0x2f0000005f5f7423 */ /* 0x000fe2000001005e */
[----:B------:R-:W-:-:S04]  /*5720*/  FMUL.FTZ R102, R102, R93 ;  /* 0x0000005d66667220 */ /* 0x000fc80000410000 */
[----:B------:R-:W-:-:S04]  /*5730*/  FSETP.GTU.FTZ.AND P2, PT, R95, R92, PT ;  /* 0x0000005c5f00720b */ /* 0x000fc80003f5c000 */
[----:B------:R-:W-:Y:S01]  /*5740*/  FSEL R95, R102, RZ, !P2 ;  /* 0x000000ff665f7208 */ /* 0x000fe20005000000 */
[----:B------:R-:W-:Y:S01]  /*5750*/  @P1 HADD2.F32 R102, -RZ, R4.H0_H0 ;  /* 0x20000004ff661230 */ /* 0x000fe20000004100 */
[----:B------:R-:W-:-:S03]  /*5760*/  SEL R107, RZ, 0x1, P2 ;  /* 0x00000001ff6b7807 */ /* 0x000fc60001000000 */
[----:B------:R-:W-:-:S04]  /*5770*/  FADD.FTZ R95, R108, R95 ;  /* 0x0000005f6c5f7221 */ /* 0x000fc80000010000 */
[----:B------:R-:W-:Y:S01]  /*5780*/  @P1 FADD.FTZ R108, R102, R95 ;  /* 0x0000005f666c1221 */ /* 0x000fe20000010000 */
[----:B------:R-:W-:Y:S01]  /*5790*/  @!P1 MOV R108, R95 ;  /* 0x0000005f006c9202 */ /* 0x000fe20000000f00 */
[----:B------:R-:W-:-:S03]  /*57a0*/  IMAD.MOV.U32 R102, RZ, RZ, 0x2 ;  /* 0x00000002ff667424 */ /* 0x000fc600078e00ff */
        /* <DEDUP_REMOVED lines=10> */
.L_x_3018:
        /* <DEDUP_REMOVED lines=13> */
.L_x_3020:
[----:B------:R-:W-:Y:S05]  /*5920*/  BSYNC.RECONVERGENT B3 ;  /* 0x0000000000037941 */ /* 0x000fea0003800200 */
.L_x_3019:
        /* <DEDUP_REMOVED lines=44> */
[----:B------:R-:W-:Y:S01]  /*5bf0*/  IMAD.MOV.U32 R101, RZ, RZ, R0 ;  /* 0x000000ffff657224 */ /* 0x000fe200078e0000 */
[----:B------:R-:W-:Y:S01]  /*5c00*/  LOP3.LUT R104, R110, UR19, R103, 0x96, !PT ;  /* 0x000000136e687c12 */ /* 0x000fe2000f8e9667 */
[----:B------:R-:W-:-:S04]  /*5c10*/  IMAD.WIDE.U32 R110, R111, -0x326172a9, RZ ;  /* 0xcd9e8d576f6e7825 */ /* 0x000fc800078e00ff */
[----:B------:R-:W-:Y:S01]  /*5c20*/  IMAD.WIDE.U32 R104, R104, -0x2daee0ad, RZ ;  /* 0xd2511f5368687825 */ /* 0x000fe200078e00ff */
[----:B------:R-:W-:-:S03]  /*5c30*/  LOP3.LUT R99, R102, UR23, R111, 0x96, !PT ;  /* 0x0000001766637c12 */ /* 0x000fc6000f8e966f */
[----:B------:R-:W-:Y:S01]  /*5c40*/  IMAD.MOV.U32 R102, RZ, RZ, RZ ;  /* 0x000000ffff667224 */ /* 0x000fe200078e00ff */
[----:B------:R-:W-:Y:S02]  /*5c50*/  LOP3.LUT R100, R100, UR24, R105, 0x96, !PT ;  /* 0x0000001864647c12 */ /* 0x000fe4000f8e9669 */
[----:B------:R-:W-:-:S07]  /*5c60*/  MOV R0, R104 ;  /* 0x0000006800007202 */ /* 0x000fce0000000f00 */
.L_x_3017:
[----:B------:R-:W-:Y:S05]  /*5c70*/  BSYNC.RECONVERGENT B2 ;  /* 0x0000000000027941 */ /* 0x000fea0003800200 */
.L_x_3016:
[----:B------:R-:W-:Y:S01]  /*5c80*/  I2FP.F32.U32 R101, R101 ;  /* 0x0000006500657245 */ /* 0x000fe20000201000 */
[----:B------:R-:W-:Y:S01]  /*5c90*/  HADD2.F32 R88, -RZ, R88.H1_H1 ;  /* 0x30000058ff587230 */ /* 0x000fe20000004100 */
        /* <DEDUP_REMOVED lines=20> */
.L_x_3023:
        /* <DEDUP_REMOVED lines=13> */
.L_x_3025:
[----:B------:R-:W-:Y:S05]  /*5eb0*/  BSYNC.RECONVERGENT B3 ;  /* 0x0000000000037941 */ /* 0x000fea0003800200 */
.L_x_3024:
        /* <DEDUP_REMOVED lines=52> */
.L_x_3022:
[----:B------:R-:W-:Y:S05]  /*6200*/  BSYNC.RECONVERGENT B2 ;  /* 0x0000000000027941 */ /* 0x000fea0003800200 */
.L_x_3021:
[----:B------:R-:W-:Y:S01]  /*6210*/  I2FP.F32.U32 R101, R88 ;  /* 0x0000005800657245 */ /* 0x000fe20000201000 */
[----:B------:R-:W-:Y:S01]  /*6220*/  HADD2.F32 R88, -RZ, R8.H1_H1 ;  /* 0x30000008ff587230 */ /* 0x000fe20000004100 */
[----:B------:R-:W-:Y:S01]  /*6230*/  ISETP.NE.AND P3, PT, R103, 0x1, PT ;  /* 0x000000016700780c */ /* 0x000fe20003f65270 */
[----:B------:R-:W-:Y:S01]  /*6240*/  @P1 HADD2.F32 R121, -RZ, R4.H1_H1 ;  /* 0x30000004ff791230 */ /* 0x000fe20000004100 */
[----:B------:R-:W-:Y:S01]  /*6250*/  BSSY.RECONVERGENT B2, `(.L_x_3026) ;  /* 0x0000057000027945 */ /* 0x000fe20003800200 */
[----:B------:R-:W-:Y:S01]  /*6260*/  FFMA.FTZ R101, R101, R94, 1.1641532182693481445e-10 ;  /* 0x2f00000065657423 */ /* 0x000fe2000001005e */
[----:B------:R-:W-:Y:S01]  /*6270*/  FMUL.FTZ R88, R88, R93 ;  /* 0x0000005d58587220 */ /* 0x000fe20000410000 */
[----:B------:R-:W-:-:S03]  /*6280*/  IMAD.MOV.U32 R104, RZ, RZ, 0x2 ;  /* 0x00000002ff687424 */ /* 0x000fc600078e00ff */
[----:B------:R-:W-:-:S04]  /*6290*/  FSETP.GTU.FTZ.AND P2, PT, R101, R92, PT ;  /* 0x0000005c6500720b */ /* 0x000fc80003f5c000 */
[----:B------:R-:W-:-:S05]  /*62a0*/  FSEL R101, R88, RZ, !P2 ;  /* 0x000000ff58657208 */ /* 0x000fca0005000000 */
[----:B------:R-:W-:Y:S01]  /*62b0*/  FADD.FTZ R88, R106, R101 ;  /* 0x000000656a587221 */ /* 0x000fe20000010000 */
[----:B------:R-:W-:Y:S01]  /*62c0*/  SEL R106, RZ, 0x1, P2 ;  /* 0x00000001ff6a7807 */ /* 0x000fe20001000000 */
[----:B------:R-:W-:Y:S02]  /*62d0*/  IMAD.MOV.U32 R101, RZ, RZ, R110 ;  /* 0x000000ffff657224 */ /* 0x000fe400078e006e */
[----:B------:R-:W-:Y:S01]  /*62e0*/  @P1 FADD.FTZ R121, R121, R88 ;  /* 0x0000005879791221 */ /* 0x000fe20000010000 */
[----:B------:R-:W-:-:S04]  /*62f0*/  @!P1 MOV R121, R88 ;  /* 0x0000005800799202 */ /* 0x000fc80000000f00 */
        /* <DEDUP_REMOVED lines=10> */
.L_x_3028:
        /* <DEDUP_REMOVED lines=13> */
.L_x_3030:
[----:B------:R-:W-:Y:S05]  /*6470*/  BSYNC.RECONVERGENT B3 ;  /* 0x0000000000037941 */ /* 0x000fea0003800200 */
.L_x_3029:
        /* <DEDUP_REMOVED lines=48> */
[----:B------:R-:W-:Y:S02]  /*6780*/  LOP3.LUT R99, R102, UR23, R111, 0x96, !PT ;  /* 0x0000001766637c12 */ /* 0x000fe4000f8e966f */
[----:B------:R-:W-:Y:S01]  /*6790*/  MOV R0, R104 ;  /* 0x0000006800007202 */ /* 0x000fe20000000f00 */
[----:B------:R-:W-:Y:S01]  /*67a0*/  IMAD.MOV.U32 R104, RZ, RZ, RZ ;  /* 0x000000ffff687224 */ /* 0x000fe200078e00ff */
[----:B------:R-:W-:-:S07]  /*67b0*/  LOP3.LUT R100, R100, UR24, R105, 0x96, !PT ;  /* 0x0000001864647c12 */ /* 0x000fce000f8e9669 */
.L_x_3027:
[----:B------:R-:W-:Y:S05]  /*67c0*/  BSYNC.RECONVERGENT B2 ;  /* 0x0000000000027941 */ /* 0x000fea0003800200 */
.L_x_3026:
        /* <DEDUP_REMOVED lines=22> */
.L_x_3033:
        /* <DEDUP_REMOVED lines=13> */
.L_x_3035:
[----:B------:R-:W-:Y:S05]  /*6a00*/  BSYNC.RECONVERGENT B3 ;  /* 0x0000000000037941 */ /* 0x000fea0003800200 */
.L_x_3034:
        /* <DEDUP_REMOVED lines=43> */
[----:B------:R-:W-:Y:S01]  /*6cc0*/  UIADD3 UR23, UPT, UPT, UR4, -0x700cb87f, URZ ;  /* 0x8ff3478104177890 */ /* 0x000fe2000fffe0ff */
[----:B------:R-:W-:Y:S02]  /*6cd0*/  MOV R101, R0 ;  /* 0x0000000000657202 */ /* 0x000fe40000000f00 */
[----:B------:R-:W-:Y:S01]  /*6ce0*/  LOP3.LUT R104, R110, UR19, R103, 0x96, !PT ;  /* 0x000000136e687c12 */ /* 0x000fe2000f8e9667 */
[----:B------:R-:W-:-:S04]  /*6cf0*/  IMAD.WIDE.U32 R110, R111, -0x326172a9, RZ ;  /* 0xcd9e8d576f6e7825 */ /* 0x000fc800078e00ff */
[----:B------:R-:W-:Y:S01]  /*6d00*/  IMAD.WIDE.U32 R104, R104, -0x2daee0ad, RZ ;  /* 0xd2511f5368687825 */ /* 0x000fe200078e00ff */
[----:B------:R-:W-:-:S03]  /*6d10*/  LOP3.LUT R99, R102, UR23, R111, 0x96, !PT ;  /* 0x0000001766637c12 */ /* 0x000fc6000f8e966f */
[----:B------:R-:W-:Y:S01]  /*6d20*/  IMAD.MOV.U32 R0, RZ, RZ, R104 ;  /* 0x000000ffff007224 */ /* 0x000fe200078e0068 */
[----:B------:R-:W-:Y:S01]  /*6d30*/  LOP3.LUT R100, R100, UR24, R105, 0x96, !PT ;  /* 0x0000001864647c12 */ /* 0x000fe2000f8e9669 */
[----:B------:R-:W-:-:S07]  /*6d40*/  IMAD.MOV.U32 R103, RZ, RZ, RZ ;  /* 0x000000ffff677224 */ /* 0x000fce00078e00ff */
.L_x_3032:
[----:B------:R-:W-:Y:S05]  /*6d50*/  BSYNC.RECONVERGENT B2 ;  /* 0x0000000000027941 */ /* 0x000fea0003800200 */
.L_x_3031:
[----:B------:R-:W-:Y:S01]  /*6d60*/  I2FP.F32.U32 R101, R101 ;  /* 0x0000006500657245 */ /* 0x000fe20000201000 */
[----:B------:R-:W-:Y:S01]  /*6d70*/  HADD2.F32 R102, -RZ, R9.H0_H0 ;  /* 0x20000009ff667230 */ /* 0x000fe20000004100 */
[----:B------:R-:W-:Y:S01]  /*6d80*/  BSSY.RECONVERGENT B2, `(.L_x_3036) ;  /* 0x0000059000027945 */ /* 0x000fe20003800200 */
[----:B------:R-:W-:Y:S02]  /*6d90*/  IMAD.MOV.U32 R104, RZ, RZ, 0x2 ;  /* 0x00000002ff687424 */ /* 0x000fe400078e00ff */
[----:B------:R-:W-:Y:S01]  /*6da0*/  FFMA.FTZ R101, R101, R94, 1.1641532182693481445e-10 ;  /* 0x2f00000065657423 */ /* 0x000fe2000001005e */
[----:B------:R-:W-:-:S04]  /*6db0*/  FMUL.FTZ R102, R102, R93 ;  /* 0x0000005d66667220 */ /* 0x000fc80000410000 */
[----:B------:R-:W-:-:S04]  /*6dc0*/  FSETP.GTU.FTZ.AND P2, PT, R101, R92, PT ;  /* 0x0000005c6500720b */ /* 0x000fc80003f5c000 */
[----:B------:R-:W-:Y:S01]  /*6dd0*/  FSEL R101, R102, RZ, !P2 ;  /* 0x000000ff66657208 */ /* 0x000fe20005000000 */
[----:B------:R-:W-:Y:S01]  /*6de0*/  @P1 HADD2.F32 R102, -RZ, R5.H0_H0 ;  /* 0x20000005ff661230 */ /* 0x000fe20000004100 */
[----:B------:R-:W-:Y:S02]  /*6df0*/  SEL R105, RZ, 0x1, P2 ;  /* 0x00000001ff697807 */ /* 0x000fe40001000000 */
[----:B------:R-:W-:Y:S01]  /*6e00*/  ISETP.NE.AND P2, PT, R103, 0x1, PT ;  /* 0x000000016700780c */ /* 0x000fe20003f45270 */
[----:B------:R-:W-:-:S04]  /*6e10*/  FADD.FTZ R101, R120, R101 ;  /* 0x0000006578657221 */ /* 0x000fc80000010000 */
[----:B------:R-:W-:Y:S01]  /*6e20*/  @P1 FADD.FTZ R120, R102, R101 ;  /* 0x0000006566781221 */ /* 0x000fe20000010000 */
[----:B------:R-:W-:Y:S01]  /*6e30*/  @!P1 MOV R120, R101 ;  /* 0x0000006500789202 */ /* 0x000fe20000000f00 */
[----:B------:R-:W-:-:S03]  /*6e40*/  IMAD.MOV.U32 R101, RZ, RZ, R110 ;  /* 0x000000ffff657224 */ /* 0x000fc600078e006e */
[----:B------:R-:W-:-:S03]  /*6e50*/  F2FP.F16.F32.PACK_AB R157, RZ, R120 ;  /* 0x00000078ff9d723e */ /* 0x000fc600000000ff */
        /* <DEDUP_REMOVED lines=9> */
.L_x_3038:
        /* <DEDUP_REMOVED lines=13> */
.L_x_3040:
[----:B------:R-:W-:Y:S05]  /*6fc0*/  BSYNC.RECONVERGENT B3 ;  /* 0x0000000000037941 */ /* 0x000fea0003800200 */
.L_x_3039:
        /* <DEDUP_REMOVED lines=49> */
[----:B------:R-:W-:-:S04]  /*72e0*/  LOP3.LUT R99, R102, UR23, R111, 0x96, !PT ;  /* 0x0000001766637c12 */ /* 0x000fc8000f8e966f */
[----:B------:R-:W-:Y:S02]  /*72f0*/  LOP3.LUT R100, R100, UR24, R131, 0x96, !PT ;  /* 0x0000001864647c12 */ /* 0x000fe4000f8e9683 */
[----:B------:R-:W-:-:S07]  /*7300*/  MOV R0, R130 ;  /* 0x0000008200007202 */ /* 0x000fce0000000f00 */
.L_x_3037:
[----:B------:R-:W-:Y:S05]  /*7310*/  BSYNC.RECONVERGENT B2 ;  /* 0x0000000000027941 */ /* 0x000fea0003800200 */
.L_x_3036:
[----:B------:R-:W-:Y:S01]  /*7320*/  I2FP.F32.U32 R101, R101 ;  /* 0x0000006500657245 */ /* 0x000fe20000201000 */
[----:B------:R-:W-:Y:S01]  /*7330*/  HADD2.F32 R102, -RZ, R89.H1_H1 ;  /* 0x30000059ff667230 */ /* 0x000fe20000004100 */
        /* <DEDUP_REMOVED lines=20> */
.L_x_3043:
        /* <DEDUP_REMOVED lines=13> */
.L_x_3045:
[----:B------:R-:W-:Y:S05]  /*7550*/  BSYNC.RECONVERGENT B3 ;  /* 0x0000000000037941 */ /* 0x000fea0003800200 */
.L_x_3044:
        /* <DEDUP_REMOVED lines=52> */
.L_x_3042:
[----:B------:R-:W-:Y:S05]  /*78a0*/  BSYNC.RECONVERGENT B2 ;  /* 0x0000000000027941 */ /* 0x000fea0003800200 */
.L_x_3041:
[----:B------:R-:W-:Y:S01]  /*78b0*/  I2FP.F32.U32 R89, R89 ;  /* 0x0000005900597245 */ /* 0x000fe20000201000 */
[----:B------:R-:W-:Y:S01]  /*78c0*/  HADD2.F32 R102, -RZ, R9.H1_H1 ;  /* 0x30000009ff667230 */ /* 0x000fe20000004100 */
[----:B------:R-:W-:Y:S01]  /*78d0*/  BSSY.RECONVERGENT B2, `(.L_x_3046) ;  /* 0x0000059000027945 */ /* 0x000fe20003800200 */
[----:B------:R-:W-:Y:S02]  /*78e0*/  IMAD.MOV.U32 R111, RZ, RZ, 0x2 ;  /* 0x00000002ff6f7424 */ /* 0x000fe400078e00ff */
[----:B------:R-:W-:Y:S01]  /*78f0*/  FFMA.FTZ R89, R89, R94, 1.1641532182693481445e-10 ;  /* 0x2f00000059597423 */ /* 0x000fe2000001005e */
[----:B------:R-:W-:Y:S01]  /*7900*/  FMUL.FTZ R102, R102, R93 ;  /* 0x0000005d66667220 */ /* 0x000fe20000410000 */
[----:B------:R-:W-:-:S03]  /*7910*/  IMAD.MOV.U32 R101, RZ, RZ, R110 ;  /* 0x000000ffff657224 */ /* 0x000fc600078e006e */
[----:B------:R-:W-:-:S04]  /*7920*/  FSETP.GTU.FTZ.AND P2, PT, R89, R92, PT ;  /* 0x0000005c5900720b */ /* 0x000fc80003f5c000 */
[----:B------:R-:W-:Y:S01]  /*7930*/  FSEL R89, R102, RZ, !P2 ;  /* 0x000000ff66597208 */ /* 0x000fe20005000000 */
[----:B------:R-:W-:Y:S01]  /*7940*/  @P1 HADD2.F32 R102, -RZ, R5.H1_H1 ;  /* 0x30000005ff661230 */ /* 0x000fe20000004100 */
[----:B------:R-:W-:Y:S02]  /*7950*/  SEL R104, RZ, 0x1, P2 ;  /* 0x00000001ff687807 */ /* 0x000fe40001000000 */
[----:B------:R-:W-:Y:S01]  /*7960*/  ISETP.NE.AND P2, PT, R103, 0x1, PT ;  /* 0x000000016700780c */ /* 0x000fe20003f45270 */
[----:B------:R-:W-:-:S04]  /*7970*/  FADD.FTZ R89, R140, R89 ;  /* 0x000000598c597221 */ /* 0x000fc80000010000 */
[----:B------:R-:W-:Y:S01]  /*7980*/  @P1 FADD.FTZ R131, R102, R89 ;  /* 0x0000005966831221 */ /* 0x000fe20000010000 */
[----:B------:R-:W-:-:S04]  /*7990*/  @!P1 MOV R131, R89 ;  /* 0x0000005900839202 */ /* 0x000fc80000000f00 */
        /* <DEDUP_REMOVED lines=10> */
.L_x_3048:
        /* <DEDUP_REMOVED lines=13> */
.L_x_3050:
[----:B------:R-:W-:Y:S05]  /*7b10*/  BSYNC.RECONVERGENT B3 ;  /* 0x0000000000037941 */ /* 0x000fea0003800200 */
.L_x_3049:
        /* <DEDUP_REMOVED lines=52> */
.L_x_3047:
[----:B------:R-:W-:Y:S05]  /*7e60*/  BSYNC.RECONVERGENT B2 ;  /* 0x0000000000027941 */ /* 0x000fea0003800200 */
.L_x_3046:
[----:B------:R-:W-:Y:S01]  /*7e70*/  I2FP.F32.U32 R101, R101 ;  /* 0x0000006500657245 */ /* 0x000fe20000201000 */
[----:B------:R-:W-:Y:S01]  /*7e80*/  HADD2.F32 R130, -RZ, R90.H0_H0 ;  /* 0x2000005aff827230 */ /* 0x000fe20000004100 */
        /* <DEDUP_REMOVED lines=18> */
.L_x_3053:
        /* <DEDUP_REMOVED lines=13> */
.L_x_3055:
[----:B------:R-:W-:Y:S05]  /*8080*/  BSYNC.RECONVERGENT B3 ;  /* 0x0000000000037941 */ /* 0x000fea0003800200 */
.L_x_3054:
        /* <DEDUP_REMOVED lines=52> */
.L_x_3052:
[----:B------:R-:W-:Y:S05]  /*83d0*/  BSYNC.RECONVERGENT B2 ;  /* 0x0000000000027941 */ /* 0x000fea0003800200 */
.L_x_3051:
        /* <DEDUP_REMOVED lines=25> */
.L_x_3058:
        /* <DEDUP_REMOVED lines=13> */
.L_x_3060:
[----:B------:R-:W-:Y:S05]  /*8640*/  BSYNC.RECONVERGENT B3 ;  /* 0x0000000000037941 */ /* 0x000fea0003800200 */
.L_x_3059:
        /* <DEDUP_REMOVED lines=53> */
.L_x_3057:
[----:B------:R-:W-:Y:S05]  /*89a0*/  BSYNC.RECONVERGENT B2 ;  /* 0x0000000000027941 */ /* 0x000fea0003800200 */
.L_x_3056:
[----:B------:R-:W-:Y:S01]  /*89b0*/  I2FP.F32.U32 R101, R101 ;  /* 0x0000006500657245 */ /* 0x000fe20000201000 */
[----:B------:R-:W-:Y:S01]  /*89c0*/  HADD2.F32 R102, -RZ, R90.H1_H1 ;  /* 0x3000005aff667230 */ /* 0x000fe20000004100 */
        /* <DEDUP_REMOVED lines=18> */
.L_x_3063:
        /* <DEDUP_REMOVED lines=13> */
.L_x_3065:
[----:B------:R-:W-:Y:S05]  /*8bc0*/  BSYNC.RECONVERGENT B3 ;  /* 0x0000000000037941 */ /* 0x000fea0003800200 */
.L_x_3064:
        /* <DEDUP_REMOVED lines=53> */
.L_x_3062:
[----:B------:R-:W-:Y:S05]  /*8f20*/  BSYNC.RECONVERGENT B2 ;  /* 0x0000000000027941 */ /* 0x000fea0003800200 */
.L_x_3061:
[----:B------:R-:W-:Y:S01]  /*8f30*/  I2FP.F32.U32 R101, R90 ;  /* 0x0000005a00657245 */ /* 0x000fe20000201000 */
[----:B------:R-:W-:Y:S01]  /*8f40*/  HADD2.F32 R90, -RZ, R10.H1_H1 ;  /* 0x3000000aff5a7230 */ /* 0x000fe20000004100 */
[----:B------:R-:W-:Y:S01]  /*8f50*/  BSSY.RECONVERGENT B2, `(.L_x_3066) ;  /* 0x000005a000027945 */ /* 0x000fe20003800200 */
[----:B------:R-:W-:Y:S02]  /*8f60*/  @P1 HADD2.F32 R141, -RZ, R6.H1_H1 ;  /* 0x30000006ff8d1230 */ /* 0x000fe40000004100 */
[----:B------:R-:W-:Y:S02]  /*8f70*/  HFMA2 R156, -RZ, RZ, 0, 1.1920928955078125e-07 ;  /* 0x00000002ff9c7431 */ /* 0x000fe400000001ff */
        /* <DEDUP_REMOVED lines=8> */
[--C-:B------:R-:W-:Y:S01]  /*9000*/  @P1 FADD.FTZ R141, R141, R90.reuse ;  /* 0x0000005a8d8d1221 */ /* 0x100fe20000010000 */
[----:B------:R-:W-:-:S05]  /*9010*/  @!P1 IMAD.MOV.U32 R141, RZ, RZ, R90 ;  /* 0x000000ffff8d9224 */ /* 0x000fca00078e005a */
[----:B------:R-:W-:Y:S02]  /*9020*/  F2FP.F16.F32.PACK_AB R90, RZ, R141 ;  /* 0x0000008dff5a723e */ /* 0x000fe400000000ff */
        /* <DEDUP_REMOVED lines=9> */
.L_x_3068:
        /* <DEDUP_REMOVED lines=13> */
.L_x_3070:
[----:B------:R-:W-:Y:S05]  /*9190*/  BSYNC.RECONVERGENT B3 ;  /* 0x0000000000037941 */ /* 0x000fea0003800200 */
.L_x_3069:
        /* <DEDUP_REMOVED lines=50> */
[----:B------:R-:W-:Y:S01]  /*94c0*/  IMAD.MOV.U32 R110, RZ, RZ, R164 ;  /* 0x000000ffff6e7224 */ /* 0x000fe200078e00a4 */
[----:B------:R-:W-:Y:S02]  /*94d0*/  LOP3.LUT R100, R100, UR24, R163, 0x96, !PT ;  /* 0x0000001864647c12 */ /* 0x000fe4000f8e96a3 */
[----:B------:R-:W-:-:S07]  /*94e0*/  MOV R0, R162 ;  /* 0x000000a200007202 */ /* 0x000fce0000000f00 */
.L_x_3067:
[----:B------:R-:W-:Y:S05]  /*94f0*/  BSYNC.RECONVERGENT B2 ;  /* 0x0000000000027941 */ /* 0x000fea0003800200 */
.L_x_3066:
        /* <DEDUP_REMOVED lines=20> */
.L_x_3073:
        /* <DEDUP_REMOVED lines=13> */
.L_x_3075:
[----:B------:R-:W-:Y:S05]  /*9710*/  BSYNC.RECONVERGENT B3 ;  /* 0x0000000000037941 */ /* 0x000fea0003800200 */
.L_x_3074:
        /* <DEDUP_REMOVED lines=51> */
[----:B------:R-:W-:Y:S02]  /*9a50*/  IMAD.MOV.U32 R0, RZ, RZ, R162 ;  /* 0x000000ffff007224 */ /* 0x000fe400078e00a2 */
[----:B------:R-:W-:-:S07]  /*9a60*/  HFMA2 R162, -RZ, RZ, 0, 0 ;  /* 0x00000000ffa27431 */ /* 0x000fce00000001ff */
.L_x_3072:
[----:B------:R-:W-:Y:S05]  /*9a70*/  BSYNC.RECONVERGENT B2 ;  /* 0x0000000000027941 */ /* 0x000fea0003800200 */
.L_x_3071:
[----:B------:R-:W-:Y:S01]  /*9a80*/  I2FP.F32.U32 R101, R111 ;  /* 0x0000006f00657245 */ /* 0x000fe20000201000 */
[----:B------:R-:W-:Y:S01]  /*9a90*/  HADD2.F32 R140, -RZ, R11.H0_H0 ;  /* 0x2000000bff8c7230 */ /* 0x000fe20000004100 */
[----:B------:R-:W-:Y:S01]  /*9aa0*/  BSSY.RECONVERGENT B2, `(.L_x_3076) ;  /* 0x000005a000027945 */ /* 0x000fe20003800200 */
[----:B------:R-:W-:Y:S02]  /*9ab0*/  @P1 HADD2.F32 R156, -RZ, R7.H0_H0 ;  /* 0x20000007ff9c1230 */ /* 0x000fe40000004100 */
        /* <DEDUP_REMOVED lines=9> */
[----:B------:R-:W-:Y:S01]  /*9b50*/  @!P1 IMAD.MOV.U32 R140, RZ, RZ, R111 ;  /* 0x000000ffff8c9224 */ /* 0x000fe200078e006f */
[----:B------:R-:W-:-:S04]  /*9b60*/  MOV R111, R110 ;  /* 0x0000006e006f7202 */ /* 0x000fc80000000f00 */
[----:B------:R-:W-:Y:S02]  /*9b70*/  F2FP.F16.F32.PACK_AB R161, RZ, R140 ;  /* 0x0000008cffa1723e */ /* 0x000fe400000000ff */
        /* <DEDUP_REMOVED lines=9> */
.L_x_3078:
        /* <DEDUP_REMOVED lines=13> */
.L_x_3080:
[----:B------:R-:W-:Y:S05]  /*9ce0*/  BSYNC.RECONVERGENT B3 ;  /* 0x0000000000037941 */ /* 0x000fea0003800200 */
.L_x_3079:
        /* <DEDUP_REMOVED lines=44> */
[----:B------:R-:W-:Y:S01]  /*9fb0*/  HFMA2 R163, -RZ, RZ, 0, 0 ;  /* 0x00000000ffa37431 */ /* 0x000fe200000001ff */
        /* <DEDUP_REMOVED lines=8> */
.L_x_3077:
[----:B------:R-:W-:Y:S05]  /*a040*/  BSYNC.RECONVERGENT B2 ;  /* 0x0000000000027941 */ /* 0x000fea0003800200 */
.L_x_3076:
[----:B------:R-:W-:Y:S01]  /*a050*/  I2FP.F32.U32 R111, R111 ;  /* 0x0000006f006f7245 */ /* 0x000fe20000201000 */
[----:B------:R-:W-:Y:S01]  /*a060*/  HADD2.F32 R156, -RZ, R91.H1_H1 ;  /* 0x3000005bff9c7230 */ /* 0x000fe20000004100 */
[----:B------:R-:W-:Y:S01]  /*a070*/  ISETP.NE.AND P6, PT, R163, 0x1, PT ;  /* 0x00000001a300780c */ /* 0x000fe20003fc5270 */
[----:B------:R-:W-:Y:S01]  /*a080*/  BSSY.RECONVERGENT B2, `(.L_x_3081) ;  /* 0x0000056000027945 */ /* 0x000fe20003800200 */
[----:B------:R-:W-:Y:S02]  /*a090*/  IMAD.MOV.U32 R155, RZ, RZ, R110 ;  /* 0x000000ffff9b7224 */ /* 0x000fe400078e006e */
[----:B------:R-:W-:Y:S01]  /*a0a0*/  FFMA.FTZ R91, R111, R94, 1.1641532182693481445e-10 ;  /* 0x2f0000006f5b7423 */ /* 0x000fe2000001005e */
[----:B------:R-:W-:Y:S01]  /*a0b0*/  FMUL.FTZ R156, R156, R93 ;  /* 0x0000005d9c9c7220 */ /* 0x000fe20000410000 */
[----:B------:R-:W-:-:S03]  /*a0c0*/  IMAD.MOV.U32 R111, RZ, RZ, 0x2 ;  /* 0x00000002ff6f7424 */ /* 0x000fc600078e00ff */
        /* <DEDUP_REMOVED lines=12> */
.L_x_3083:
        /* <DEDUP_REMOVED lines=15> */
.L_x_3085:
[----:B------:R-:W-:Y:S05]  /*a280*/  BSYNC.RECONVERGENT B3 ;  /* 0x0000000000037941 */ /* 0x000fea0003800200 */
.L_x_3084:
        /* <DEDUP_REMOVED lines=53> */
.L_x_3082:
[----:B------:R-:W-:Y:S05]  /*a5e0*/  BSYNC.RECONVERGENT B2 ;  /* 0x0000000000027941 */ /* 0x000fea0003800200 */
.L_x_3081:
[----:B------:R-:W-:Y:S01]  /*a5f0*/  I2FP.F32.U32 R91, R155 ;  /* 0x0000009b005b7245 */ /* 0x000fe20000201000 */
[----:B------:R-:W-:Y:S01]  /*a600*/  HADD2.F32 R156, -RZ, R11.H1_H1 ;  /* 0x3000000bff9c7230 */ /* 0x000fe20000004100 */
[----:B------:R-:W-:Y:S02]  /*a610*/  PRMT R90, R158, 0x5410, R90 ;  /* 0x000054109e5a7816 */ /* 0x000fe4000000005a */
[----:B------:R-:W-:Y:S01]  /*a620*/  PRMT R89, R157, 0x5410, R89 ;  /* 0x000054109d597816 */ /* 0x000fe20000000059 */
[----:B------:R-:W-:Y:S01]  /*a630*/  FFMA.FTZ R91, R91, R94, 1.1641532182693481445e-10 ;  /* 0x2f0000005b5b7423 */ /* 0x000fe2000001005e */
[----:B------:R-:W-:Y:S01]  /*a640*/  FMUL.FTZ R156, R156, R93 ;  /* 0x0000005d9c9c7220 */ /* 0x000fe20000410000 */
[----:B------:R-:W-:-:S03]  /*a650*/  PRMT R88, R95, 0x5410, R88 ;  /* 0x000054105f587816 */ /* 0x000fc60000000058 */
[----:B------:R-:W-:-:S04]  /*a660*/  FSETP.GTU.FTZ.AND P6, PT, R91, R92, PT ;  /* 0x0000005c5b00720b */ /* 0x000fc80003fdc000 */
[----:B------:R-:W-:Y:S01]  /*a670*/  FSEL R91, R156, RZ, !P6 ;  /* 0x000000ff9c5b7208 */ /* 0x000fe20007000000 */
[----:B------:R-:W-:Y:S01]  /*a680*/  @P1 HADD2.F32 R156, -RZ, R7.H1_H1 ;  /* 0x30000007ff9c1230 */ /* 0x000fe20000004100 */
[----:B------:R-:W-:-:S03]  /*a690*/  SEL R155, RZ, 0x1, P6 ;  /* 0x00000001ff9b7807 */ /* 0x000fc60003000000 */
[----:B------:R-:W-:-:S04]  /*a6a0*/  FADD.FTZ R91, R168, R91 ;  /* 0x0000005ba85b7221 */ /* 0x000fc80000010000 */
[----:B------:R-:W-:Y:S01]  /*a6b0*/  @P1 FADD.FTZ R156, R156, R91 ;  /* 0x0000005b9c9c1221 */ /* 0x000fe20000010000 */
[----:B------:R-:W-:-:S04]  /*a6c0*/  @!P1 MOV R156, R91 ;  /* 0x0000005b009c9202 */ /* 0x000fc80000000f00 */
[----:B------:R-:W-:-:S04]  /*a6d0*/  F2FP.F16.F32.PACK_AB R91, RZ, R156 ;  /* 0x0000009cff5b723e */ /* 0x000fc800000000ff */
[----:B------:R-:W-:-:S07]  /*a6e0*/  PRMT R91, R161, 0x5410, R91 ;  /* 0x00005410a15b7816 */ /* 0x000fce000000005b */
.L_x_3005:
        /* <DEDUP_REMOVED lines=37> */
[----:B------:R-:W-:Y:S02]  /*a940*/  LOP3.LUT R89, R91, R157, R89, 0xfe, !PT ;  /* 0x0000009d5b597212 */ /* 0x000fe400078efe59 */
[----:B------:R-:W-:Y:S02]  /*a950*/  LOP3.LUT R90, R92, R88, R90, 0xfe, !PT ;  /* 0x000000585c5a7212 */ /* 0x000fe400078efe5a */
[----:B------:R-:W-:Y:S01]  /*a960*/  LOP3.LUT R91, R89, R93, RZ, 0xfc, !PT ;  /* 0x0000005d595b7212 */ /* 0x000fe200078efcff */
[----:B0-----:R-:W-:Y:S01]  /*a970*/  IMAD.WIDE.U32 R88, R154, 0x8, R94 ;  /* 0x000000089a587825 */ /* 0x001fe200078e005e */
[----:B------:R-:W-:-:S05]  /*a980*/  LOP3.LUT R90, R90, 0xff, R107, 0xf8, !PT ;  /* 0x000000ff5a5a7812 */ /* 0x000fca00078ef86b */
[----:B------:R1:W-:Y:S02]  /*a990*/  STG.E.64 desc[UR6][R88.64], R90 ;  /* 0x0000005a58007986 */ /* 0x0003e4000c101b06 */
.L_x_3086:
[----:B------:R-:W-:Y:S01]  /*a9a0*/  IMAD.MOV.U32 R157, RZ, RZ, R0 ;  /* 0x000000ffff9d7224 */ /* 0x000fe200078e0000 */
[----:B------:R-:W-:-:S07]  /*a9b0*/  IADD3 R0, PT, PT, R154, 0x20, RZ ;  /* 0x000000209a007810 */ /* 0x000fce0007ffe0ff */
.L_x_2963:
[----:B------:R-:W-:Y:S05]  /*a9c0*/  BSYNC.RECONVERGENT B1 ;  /* 0x0000000000017941 */ /* 0x000fea0003800200 */
.L_x_2962:
        /* <DEDUP_REMOVED lines=35> */
.L_x_3092:
        /* <DEDUP_REMOVED lines=13> */
.L_x_3094:
[----:B------:R-:W-:Y:S05]  /*acd0*/  BSYNC.RECONVERGENT B3 ;  /* 0x0000000000037941 */ /* 0x000fea0003800200 */
.L_x_3093:
        /* <DEDUP_REMOVED lines=48> */
[----:B------:R-:W-:-:S04]  /*afe0*/  LOP3.LUT R99, R94, UR23, R111, 0x96, !PT ;  /* 0x000000175e637c12 */ /* 0x000fc8000f8e966f */
[----:B------:R-:W-:Y:S01]  /*aff0*/  LOP3.LUT R100, R92, UR24, R103, 0x96, !PT ;  /* 0x000000185c647c12 */ /* 0x000fe2000f8e9667 */
[----:B------:R-:W-:Y:S02]  /*b000*/  IMAD.MOV.U32 R92, RZ, RZ, R102 ;  /* 0x000000ffff5c7224 */ /* 0x000fe400078e0066 */
[----:B------:R-:W-:-:S07]  /*b010*/  IMAD.MOV.U32 R103, RZ, RZ, RZ ;  /* 0x000000ffff677224 */ /* 0x000fce00078e00ff */
.L_x_3091:
[----:B------:R-:W-:Y:S05]  /*b020*/  BSYNC.RECONVERGENT B2 ;  /* 0x0000000000027941 */ /* 0x000fea0003800200 */
.L_x_3090:
        /* <DEDUP_REMOVED lines=9> */
[----:B------:R-:W-:Y:S02]  /*b0c0*/  HFMA2 R104, -RZ, RZ, 0, 1.1920928955078125e-07 ;  /* 0x00000002ff687431 */ /* 0x000fe400000001ff */
        /* <DEDUP_REMOVED lines=15> */
.L_x_3097:
        /* <DEDUP_REMOVED lines=13> */
.L_x_3099:
[----:B------:R-:W-:Y:S05]  /*b290*/  BSYNC.RECONVERGENT B3 ;  /* 0x0000000000037941 */ /* 0x000fea0003800200 */
.L_x_3098:
        /* <DEDUP_REMOVED lines=51> */
[----:B------:R-:W-:-:S07]  /*b5d0*/  HFMA2 R104, -RZ, RZ, 0, 0 ;  /* 0x00000000ff687431 */ /* 0x000fce00000001ff */
.L_x_3096:
[----:B------:R-:W-:Y:S05]  /*b5e0*/  BSYNC.RECONVERGENT B2 ;  /* 0x0000000000027941 */ /* 0x000fea0003800200 */
.L_x_3095:
[----:B------:R-:W-:Y:S01]  /*b5f0*/  I2FP.F32.U32 R102, R102 ;  /* 0x0000006600667245 */ /* 0x000fe20000201000 */
[----:B------:R-:W-:Y:S01]  /*b600*/  HADD2.F32 R101, -RZ, R8.H0_H0 ;  /* 0x20000008ff657230 */ /* 0x000fe20000004100 */
[----:B------:R-:W-:Y:S01]  /*b610*/  ISETP.NE.AND P3, PT, R104, 0x1, PT ;  /* 0x000000016800780c */ /* 0x000fe20003f65270 */
[----:B------:R-:W-:Y:S01]  /*b620*/  BSSY.RECONVERGENT B2, `(.L_x_3100) ;  /* 0x0000058000027945 */ /* 0x000fe20003800200 */
[----:B------:R-:W-:Y:S02]  /*b630*/  IMAD.MOV.U32 R103, RZ, RZ, 0x2 ;  /* 0x00000002ff677424 */ /* 0x000fe400078e00ff */
[----:B------:R-:W-:Y:S01]  /*b640*/  FFMA.FTZ R102, R102, R95, 1.1641532182693481445e-10 ;  /* 0x2f00000066667423 */ /* 0x000fe2000001005f */
[----:B------:R-:W-:-:S04]  /*b650*/  FMUL.FTZ R101, R101, R94 ;  /* 0x0000005e65657220 */ /* 0x000fc80000410000 */
[----:B------:R-:W-:Y:S01]  /*b660*/  FSETP.GTU.FTZ.AND P2, PT, R102, R93, PT ;  /* 0x0000005d6600720b */ /* 0x000fe20003f5c000 */
[----:B------:R-:W-:-:S03]  /*b670*/  @P1 HADD2.F32 R102, -RZ, R4.H0_H0 ;  /* 0x20000004ff661230 */ /* 0x000fc60000004100 */
[----:B------:R-:W-:Y:S02]  /*b680*/  FSEL R101, R101, RZ, !P2 ;  /* 0x000000ff65657208 */ /* 0x000fe40005000000 */
[----:B------:R-:W-:-:S03]  /*b690*/  SEL R107, RZ, 0x1, P2 ;  /* 0x00000001ff6b7807 */ /* 0x000fc60001000000 */
[----:B------:R-:W-:-:S04]  /*b6a0*/  FADD.FTZ R101, R116, R101 ;  /* 0x0000006574657221 */ /* 0x000fc80000010000 */
[--C-:B------:R-:W-:Y:S01]  /*b6b0*/  @P1 FADD.FTZ R116, R102, R101.reuse ;  /* 0x0000006566741221 */ /* 0x100fe20000010000 */
[----:B------:R-:W-:Y:S01]  /*b6c0*/  @!P1 IMAD.MOV.U32 R116, RZ, RZ, R101 ;  /* 0x000000ffff749224 */ /* 0x000fe200078e0065 */
[----:B------:R-:W-:-:S04]  /*b6d0*/  MOV R101, R110 ;  /* 0x0000006e00657202 */ /* 0x000fc80000000f00 */
        /* <DEDUP_REMOVED lines=10> */
.L_x_3102:
        /* <DEDUP_REMOVED lines=13> */
.L_x_3104:
[----:B------:R-:W-:Y:S05]  /*b850*/  BSYNC.RECONVERGENT B3 ;  /* 0x0000000000037941 */ /* 0x000fea0003800200 */
.L_x_3103:
        /* <DEDUP_REMOVED lines=52> */
.L_x_3101:
[----:B------:R-:W-:Y:S05]  /*bba0*/  BSYNC.RECONVERGENT B2 ;  /* 0x0000000000027941 */ /* 0x000fea0003800200 */
.L_x_3100:
[----:B------:R-:W-:Y:S01]  /*bbb0*/  I2FP.F32.U32 R102, R101 ;  /* 0x0000006500667245 */ /* 0x000fe20000201000 */
[----:B------:R-:W-:Y:S01]  /*bbc0*/  HADD2.F32 R101, -RZ, R88.H1_H1 ;  /* 0x30000058ff657230 */ /* 0x000fe20000004100 */
[----:B------:R-:W-:Y:S01]  /*bbd0*/  ISETP.NE.AND P2, PT, R103, 0x1, PT ;  /* 0x000000016700780c */ /* 0x000fe20003f45270 */
[----:B------:R-:W-:Y:S01]  /*bbe0*/  BSSY.RECONVERGENT B2, `(.L_x_3105) ;  /* 0x0000055000027945 */ /* 0x000fe20003800200 */
[----:B------:R-:W-:Y:S01]  /*bbf0*/  LOP3.LUT R159, R159, 0xfffffff7, RZ, 0xc0, !PT ;  /* 0xfffffff79f9f7812 */ /* 0x000fe200078ec0ff */
[----:B------:R-:W-:Y:S01]  /*bc00*/  FFMA.FTZ R102, R102, R95, 1.1641532182693481445e-10 ;  /* 0x2f00000066667423 */ /* 0x000fe2000001005f */
[----:B------:R-:W-:Y:S01]  /*bc10*/  FMUL.FTZ R101, R101, R94 ;  /* 0x0000005e65657220 */ /* 0x000fe20000410000 */
[----:B------:R-:W-:-:S03]  /*bc20*/  IMAD.MOV.U32 R88, RZ, RZ, R110 ;  /* 0x000000ffff587224 */ /* 0x000fc600078e006e */
[----:B------:R-:W-:Y:S01]  /*bc30*/  FSETP.GTU.FTZ.AND P3, PT, R102, R93, PT ;  /* 0x0000005d6600720b */ /* 0x000fe20003f7c000 */
[----:B------:R-:W-:-:S03]  /*bc40*/  HFMA2 R102, -RZ, RZ, 0, 1.1920928955078125e-07 ;  /* 0x00000002ff667431 */ /* 0x000fc600000001ff */
        /* <DEDUP_REMOVED lines=12> */
.L_x_3107:
        /* <DEDUP_REMOVED lines=13> */
.L_x_3109:
[----:B------:R-:W-:Y:S05]  /*bde0*/  BSYNC.RECONVERGENT B3 ;  /* 0x0000000000037941 */ /* 0x000fea0003800200 */
.L_x_3108:
        /* <DEDUP_REMOVED lines=51> */
[----:B------:R-:W-:-:S07]  /*c120*/  LOP3.LUT R100, R100, UR24, R105, 0x96, !PT ;  /* 0x0000001864647c12 */ /* 0x000fce000f8e9669 */
.L_x_3106:
[----:B------:R-:W-:Y:S05]  /*c130*/  BSYNC.RECONVERGENT B2 ;  /* 0x0000000000027941 */ /* 0x000fea0003800200 */
.L_x_3105:
[----:B------:R-:W-:Y:S01]  /*c140*/  I2FP.F32.U32 R88, R88 ;  /* 0x0000005800587245 */ /* 0x000fe20000201000 */
[----:B------:R-:W-:Y:S01]  /*c150*/  HADD2.F32 R101, -RZ, R8.H1_H1 ;  /* 0x30000008ff657230 */ /* 0x000fe20000004100 */
[----:B------:R-:W-:Y:S01]  /*c160*/  BSSY.RECONVERGENT B2, `(.L_x_3110) ;  /* 0x0000059000027945 */ /* 0x000fe20003800200 */
[----:B------:R-:W-:Y:S02]  /*c170*/  @P1 HADD2.F32 R103, -RZ, R4.H1_H1 ;  /* 0x30000004ff671230 */ /* 0x000fe40000004100 */
[----:B------:R-:W-:Y:S01]  /*c180*/  FFMA.FTZ R88, R88, R95, 1.1641532182693481445e-10 ;  /* 0x2f00000058587423 */ /* 0x000fe2000001005f */
[----:B------:R-:W-:-:S04]  /*c190*/  FMUL.FTZ R101, R101, R94 ;  /* 0x0000005e65657220 */ /* 0x000fc80000410000 */
[----:B------:R-:W-:-:S04]  /*c1a0*/  FSETP.GTU.FTZ.AND P2, PT, R88, R93, PT ;  /* 0x0000005d5800720b */ /* 0x000fc80003f5c000 */
[----:B------:R-:W-:-:S05]  /*c1b0*/  FSEL R101, R101, RZ, !P2 ;  /* 0x000000ff65657208 */ /* 0x000fca0005000000 */
[----:B------:R-:W-:Y:S01]  /*c1c0*/  FADD.FTZ R88, R106, R101 ;  /* 0x000000656a587221 */ /* 0x000fe20000010000 */
[----:B------:R-:W-:Y:S02]  /*c1d0*/  SEL R106, RZ, 0x1, P2 ;  /* 0x00000001ff6a7807 */ /* 0x000fe40001000000 */
[----:B------:R-:W-:Y:S01]  /*c1e0*/  ISETP.NE.AND P2, PT, R102, 0x1, PT ;  /* 0x000000016600780c */ /* 0x000fe20003f45270 */
[--C-:B------:R-:W-:Y:S01]  /*c1f0*/  @P1 FADD.FTZ R122, R103, R88.reuse ;  /* 0x00000058677a1221 */ /* 0x100fe20000010000 */
[----:B------:R-:W-:Y:S01]  /*c200*/  @!P1 IMAD.MOV.U32 R122, RZ, RZ, R88 ;  /* 0x000000ffff7a9224 */ /* 0x000fe200078e0058 */
[----:B------:R-:W-:Y:S01]  /*c210*/  MOV R101, R110 ;  /* 0x0000006e00657202 */ /* 0x000fe20000000f00 */
[----:B------:R-:W-:-:S03]  /*c220*/  IMAD.MOV.U32 R103, RZ, RZ, 0x2 ;  /* 0x00000002ff677424 */ /* 0x000fc600078e00ff */
[----:B------:R-:W-:-:S06]  /*c230*/  F2FP.F16.F32.PACK_AB R88, RZ, R122 ;  /* 0x0000007aff58723e */ /* 0x000fcc00000000ff */
        /* <DEDUP_REMOVED lines=9> */
.L_x_3112:
        /* <DEDUP_REMOVED lines=13> */
.L_x_3114:
[----:B------:R-:W-:Y:S05]  /*c3a0*/  BSYNC.RECONVERGENT B3 ;  /* 0x0000000000037941 */ /* 0x000fea0003800200 */
.L_x_3113:
        /* <DEDUP_REMOVED lines=52> */
.L_x_3111:
[----:B------:R-:W-:Y:S05]  /*c6f0*/  BSYNC.RECONVERGENT B2 ;  /* 0x0000000000027941 */ /* 0x000fea0003800200 */
.L_x_3110:
[----:B------:R-:W-:Y:S01]  /*c700*/  I2FP.F32.U32 R102, R101 ;  /* 0x0000006500667245 */ /* 0x000fe20000201000 */
[----:B------:R-:W-:Y:S01]  /*c710*/  HADD2.F32 R101, -RZ, R89.H0_H0 ;  /* 0x20000059ff657230 */ /* 0x000fe20000004100 */
[----:B------:R-:W-:Y:S01]  /*c720*/  LOP3.LUT R159, R159, 0xfffffffb, RZ, 0xc0, !PT ;  /* 0xfffffffb9f9f7812 */ /* 0x000fe200078ec0ff */
[----:B------:R-:W-:Y:S01]  /*c730*/  BSSY.RECONVERGENT B2, `(.L_x_3115) ;  /* 0x0000055000027945 */ /* 0x000fe20003800200 */
[----:B------:R-:W-:Y:S02]  /*c740*/  HFMA2 R111, -RZ, RZ, 0, 1.1920928955078125e-07 ;  /* 0x00000002ff6f7431 */ /* 0x000fe400000001ff */
[----:B------:R-:W-:Y:S01]  /*c750*/  FFMA.FTZ R102, R102, R95, 1.1641532182693481445e-10 ;  /* 0x2f00000066667423 */ /* 0x000fe2000001005f */
[----:B------:R-:W-:-:S04]  /*c760*/  FMUL.FTZ R101, R101, R94 ;  /* 0x0000005e65657220 */ /* 0x000fc80000410000 */
        /* <DEDUP_REMOVED lines=15> */
.L_x_3117:
        /* <DEDUP_REMOVED lines=13> */
.L_x_3119:
[----:B------:R-:W-:Y:S05]  /*c930*/  BSYNC.RECONVERGENT B3 ;  /* 0x0000000000037941 */ /* 0x000fea0003800200 */
.L_x_3118:
        /* <DEDUP_REMOVED lines=51> */
[----:B------:R-:W-:-:S07]  /*cc70*/  IMAD.MOV.U32 R92, RZ, RZ, R104 ;  /* 0x000000ffff5c7224 */ /* 0x000fce00078e0068 */
.L_x_3116:
[----:B------:R-:W-:Y:S05]  /*cc80*/  BSYNC.RECONVERGENT B2 ;  /* 0x0000000000027941 */ /* 0x000fea0003800200 */
.L_x_3115:
        /* <DEDUP_REMOVED lines=25> */
.L_x_3122:
        /* <DEDUP_REMOVED lines=13> */
.L_x_3124:
[----:B------:R-:W-:Y:S05]  /*cef0*/  BSYNC.RECONVERGENT B3 ;  /* 0x0000000000037941 */ /* 0x000fea0003800200 */
.L_x_3123:
        /* <DEDUP_REMOVED lines=52> */
.L_x_3121:
[----:B------:R-:W-:Y:S05]  /*d240*/  BSYNC.RECONVERGENT B2 ;  /* 0x0000000000027941 */ /* 0x000fea0003800200 */
.L_x_3120:
[----:B------:R-:W-:Y:S01]  /*d250*/  I2FP.F32.U32 R102, R101 ;  /* 0x0000006500667245 */ /* 0x000fe20000201000 */
[----:B------:R-:W-:Y:S01]  /*d260*/  HADD2.F32 R89, -RZ, R89.H1_H1 ;  /* 0x30000059ff597230 */ /* 0x000fe20000004100 */
        /* <DEDUP_REMOVED lines=20> */
.L_x_3127:
        /* <DEDUP_REMOVED lines=13> */
.L_x_3129:
[----:B------:R-:W-:Y:S05]  /*d480*/  BSYNC.RECONVERGENT B3 ;  /* 0x0000000000037941 */ /* 0x000fea0003800200 */
.L_x_3128:
        /* <DEDUP_REMOVED lines=49> */
[----:B------:R-:W-:Y:S02]  /*d7a0*/  HFMA2 R111, -RZ, RZ, 0, 0 ;  /* 0x00000000ff6f7431 */ /* 0x000fe400000001ff */
[----:B------:R-:W-:Y:S01]  /*d7b0*/  IMAD.MOV.U32 R92, RZ, RZ, R132 ;  /* 0x000000ffff5c7224 */ /* 0x000fe200078e0084 */
[----:B------:R-:W-:-:S07]  /*d7c0*/  LOP3.LUT R100, R100, UR24, R133, 0x96, !PT ;  /* 0x0000001864647c12 */ /* 0x000fce000f8e9685 */
.L_x_3126:
[----:B------:R-:W-:Y:S05]  /*d7d0*/  BSYNC.RECONVERGENT B2 ;  /* 0x0000000000027941 */ /* 0x000fea0003800200 */
.L_x_3125:
[----:B------:R-:W-:Y:S01]  /*d7e0*/  I2FP.F32.U32 R102, R101 ;  /* 0x0000006500667245 */ /* 0x000fe20000201000 */
[----:B------:R-:W-:Y:S01]  /*d7f0*/  HADD2.F32 R101, -RZ, R9.H1_H1 ;  /* 0x30000009ff657230 */ /* 0x000fe20000004100 */
[----:B------:R-:W-:Y:S01]  /*d800*/  BSSY.RECONVERGENT B2, `(.L_x_3130) ;  /* 0x0000059000027945 */ /* 0x000fe20003800200 */
[----:B------:R-:W-:Y:S02]  /*d810*/  @P1 HADD2.F32 R132, -RZ, R5.H1_H1 ;  /* 0x30000005ff841230 */ /* 0x000fe40000004100 */
[----:B------:R-:W-:Y:S01]  /*d820*/  FFMA.FTZ R102, R102, R95, 1.1641532182693481445e-10 ;  /* 0x2f00000066667423 */ /* 0x000fe2000001005f */
[----:B------:R-:W-:Y:S01]  /*d830*/  FMUL.FTZ R101, R101, R94 ;  /* 0x0000005e65657220 */ /* 0x000fe20000410000 */
[----:B------:R-:W-:-:S03]  /*d840*/  IMAD.MOV.U32 R142, RZ, RZ, 0x2 ;  /* 0x00000002ff8e7424 */ /* 0x000fc600078e00ff */
[----:B------:R-:W-:-:S04]  /*d850*/  FSETP.GTU.FTZ.AND P2, PT, R102, R93, PT ;  /* 0x0000005d6600720b */ /* 0x000fc80003f5c000 */
[----:B------:R-:W-:Y:S02]  /*d860*/  FSEL R102, R101, RZ, !P2 ;  /* 0x000000ff65667208 */ /* 0x000fe40005000000 */
[----:B------:R-:W-:Y:S02]  /*d870*/  SEL R104, RZ, 0x1, P2 ;  /* 0x00000001ff687807 */ /* 0x000fe40001000000 */
[----:B------:R-:W-:Y:S01]  /*d880*/  ISETP.NE.AND P2, PT, R111, 0x1, PT ;  /* 0x000000016f00780c */ /* 0x000fe20003f45270 */
[----:B------:R-:W-:Y:S01]  /*d890*/  FADD.FTZ R89, R89, R102 ;  /* 0x0000006659597221 */ /* 0x000fe20000010000 */
[----:B------:R-:W-:-:S03]  /*d8a0*/  MOV R101, R110 ;  /* 0x0000006e00657202 */ /* 0x000fc60000000f00 */
        /* <DEDUP_REMOVED lines=12> */
.L_x_3132:
        /* <DEDUP_REMOVED lines=13> */
.L_x_3134:
[----:B------:R-:W-:Y:S05]  /*da40*/  BSYNC.RECONVERGENT B3 ;  /* 0x0000000000037941 */ /* 0x000fea0003800200 */
.L_x_3133:
        /* <DEDUP_REMOVED lines=52> */
.L_x_3131:
[----:B------:R-:W-:Y:S05]  /*dd90*/  BSYNC.RECONVERGENT B2 ;  /* 0x0000000000027941 */ /* 0x000fea0003800200 */
.L_x_3130:
[----:B------:R-:W-:Y:S01]  /*dda0*/  I2FP.F32.U32 R102, R101 ;  /* 0x0000006500667245 */ /* 0x000fe20000201000 */
[----:B------:R-:W-:Y:S01]  /*ddb0*/  HADD2.F32 R101, -RZ, R90.H0_H0 ;  /* 0x2000005aff657230 */ /* 0x000fe20000004100 */
        /* <DEDUP_REMOVED lines=18> */
.L_x_3137:
        /* <DEDUP_REMOVED lines=13> */
.L_x_3139:
[----:B------:R-:W-:Y:S05]  /*dfb0*/  BSYNC.RECONVERGENT B3 ;  /* 0x0000000000037941 */ /* 0x000fea0003800200 */
.L_x_3138:
        /* <DEDUP_REMOVED lines=52> */
.L_x_3136:
[----:B------:R-:W-:Y:S05]  /*e300*/  BSYNC.RECONVERGENT B2 ;  /* 0x0000000000027941 */ /* 0x000fea0003800200 */
.L_x_3135:
[----:B------:R-:W-:Y:S01]  /*e310*/  I2FP.F32.U32 R102, R103 ;  /* 0x0000006700667245 */ /* 0x000fe20000201000 */
[----:B------:R-:W-:Y:S01]  /*e320*/  HADD2.F32 R101, -RZ, R10.H0_H0 ;  /* 0x2000000aff657230 */ /* 0x000fe20000004100 */
[----:B------:R-:W-:Y:S01]  /*e330*/  BSSY.RECONVERGENT B2, `(.L_x_3140) ;  /* 0x000005a000027945 */ /* 0x000fe20003800200 */
[----:B------:R-:W-:Y:S02]  /*e340*/  @P1 HADD2.F32 R142, -RZ, R6.H0_H0 ;  /* 0x20000006ff8e1230 */ /* 0x000fe40000004100 */
        /* <DEDUP_REMOVED lines=8> */
[----:B------:R-:W-:Y:S01]  /*e3d0*/  @!P1 IMAD.MOV.U32 R133, RZ, RZ, R101 ;  /* 0x000000ffff859224 */ /* 0x000fe200078e0065 */
[----:B------:R-:W-:Y:S01]  /*e3e0*/  MOV R101, R110 ;  /* 0x0000006e00657202 */ /* 0x000fe20000000f00 */
[----:B------:R-:W-:-:S03]  /*e3f0*/  IMAD.MOV.U32 R142, RZ, RZ, 0x2 ;  /* 0x00000002ff8e7424 */ /* 0x000fc600078e00ff */
        /* <DEDUP_REMOVED lines=10> */
.L_x_3142:
        /* <DEDUP_REMOVED lines=13> */
.L_x_3144:
[----:B------:R-:W-:Y:S05]  /*e570*/  BSYNC.RECONVERGENT B3 ;  /* 0x0000000000037941 */ /* 0x000fea0003800200 */
.L_x_3143:
        /* <DEDUP_REMOVED lines=53> */
.L_x_3141:
[----:B------:R-:W-:Y:S05]  /*e8d0*/  BSYNC.RECONVERGENT B2 ;  /* 0x0000000000027941 */ /* 0x000fea0003800200 */
.L_x_3140:
[----:B------:R-:W-:Y:S01]  /*e8e0*/  I2FP.F32.U32 R102, R101 ;  /* 0x0000006500667245 */ /* 0x000fe20000201000 */
[----:B------:R-:W-:Y:S01]  /*e8f0*/  HADD2.F32 R101, -RZ, R90.H1_H1 ;  /* 0x3000005aff657230 */ /* 0x000fe20000004100 */
        /* <DEDUP_REMOVED lines=18> */
.L_x_3147:
        /* <DEDUP_REMOVED lines=13> */
.L_x_3149:
[----:B------:R-:W-:Y:S05]  /*eaf0*/  BSYNC.RECONVERGENT B3 ;  /* 0x0000000000037941 */ /* 0x000fea0003800200 */
.L_x_3148:
        /* <DEDUP_REMOVED lines=53> */
.L_x_3146:
[----:B------:R-:W-:Y:S05]  /*ee50*/  BSYNC.RECONVERGENT B2 ;  /* 0x0000000000027941 */ /* 0x000fea0003800200 */
.L_x_3145:
[----:B------:R-:W-:Y:S01]  /*ee60*/  I2FP.F32.U32 R90, R90 ;  /* 0x0000005a005a7245 */ /* 0x000fe20000201000 */
[----:B------:R-:W-:Y:S01]  /*ee70*/  HADD2.F32 R101, -RZ, R10.H1_H1 ;  /* 0x3000000aff657230 */ /* 0x000fe20000004100 */
[----:B------:R-:W-:Y:S03]  /*ee80*/  BSSY.RECONVERGENT B2, `(.L_x_3150) ;  /* 0x000005a000027945 */ /* 0x000fe60003800200 */
[----:B------:R-:W-:Y:S01]  /*ee90*/  FFMA.FTZ R90, R90, R95, 1.1641532182693481445e-10 ;  /* 0x2f0000005a5a7423 */ /* 0x000fe2000001005f */
[----:B------:R-:W-:-:S04]  /*eea0*/  FMUL.FTZ R101, R101, R94 ;  /* 0x0000005e65657220 */ /* 0x000fc80000410000 */
[----:B------:R-:W-:-:S04]  /*eeb0*/  FSETP.GTU.FTZ.AND P4, PT, R90, R93, PT ;  /* 0x0000005d5a00720b */ /* 0x000fc80003f9c000 */
[----:B------:R-:W-:Y:S01]  /*eec0*/  FSEL R90, R101, RZ, !P4 ;  /* 0x000000ff655a7208 */ /* 0x000fe20006000000 */
[----:B------:R-:W-:Y:S01]  /*eed0*/  @P1 HADD2.F32 R101, -RZ, R6.H1_H1 ;  /* 0x30000006ff651230 */ /* 0x000fe20000004100 */
[----:B------:R-:W-:Y:S02]  /*eee0*/  SEL R102, RZ, 0x1, P4 ;  /* 0x00000001ff667807 */ /* 0x000fe40002000000 */
[----:B------:R-:W-:Y:S01]  /*eef0*/  ISETP.NE.AND P4, PT, R111, 0x1, PT ;  /* 0x000000016f00780c */ /* 0x000fe20003f85270 */
[----:B------:R-:W-:Y:S01]  /*ef00*/  FADD.FTZ R90, R153, R90 ;  /* 0x0000005a995a7221 */ /* 0x000fe20000010000 */
[----:B------:R-:W-:-:S03]  /*ef10*/  IMAD.MOV.U32 R153, RZ, RZ, 0x2 ;  /* 0x00000002ff997424 */ /* 0x000fc600078e00ff */
        /* <DEDUP_REMOVED lines=13> */
.L_x_3152:
        /* <DEDUP_REMOVED lines=13> */
.L_x_3154:
[----:B------:R-:W-:Y:S05]  /*f0c0*/  BSYNC.RECONVERGENT B3 ;  /* 0x0000000000037941 */ /* 0x000fea0003800200 */
.L_x_3153:
        /* <DEDUP_REMOVED lines=52> */
[----:B------:R-:W-:-:S07]  /*f410*/  IMAD.MOV.U32 R92, RZ, RZ, R162 ;  /* 0x000000ffff5c7224 */ /* 0x000fce00078e00a2 */
.L_x_3151:
[----:B------:R-:W-:Y:S05]  /*f420*/  BSYNC.RECONVERGENT B2 ;  /* 0x0000000000027941 */ /* 0x000fea0003800200 */
.L_x_3150:
        /* <DEDUP_REMOVED lines=20> */
.L_x_3157:
        /* <DEDUP_REMOVED lines=13> */
.L_x_3159:
[----:B------:R-:W-:Y:S05]  /*f640*/  BSYNC.RECONVERGENT B3 ;  /* 0x0000000000037941 */ /* 0x000fea0003800200 */
.L_x_3158:
        /* <DEDUP_REMOVED lines=53> */
.L_x_3156:
[----:B------:R-:W-:Y:S05]  /*f9a0*/  BSYNC.RECONVERGENT B2 ;  /* 0x0000000000027941 */ /* 0x000fea0003800200 */
.L_x_3155:
        /* <DEDUP_REMOVED lines=12> */
[----:B------:R-:W-:Y:S02]  /*fa70*/  @!P1 IMAD.MOV.U32 R143, RZ, RZ, R111 ;  /* 0x000000ffff8f9224 */ /* 0x000fe400078e006f */
[----:B------:R-:W-:Y:S02]  /*fa80*/  HFMA2 R164, -RZ, RZ, 0, 1.1920928955078125e-07 ;  /* 0x00000002ffa47431 */ /* 0x000fe400000001ff */
[----:B------:R-:W-:Y:S01]  /*fa90*/  IMAD.MOV.U32 R111, RZ, RZ, R110 ;  /* 0x000000ffff6f7224 */ /* 0x000fe200078e006e */
        /* <DEDUP_REMOVED lines=10> */
.L_x_3162:
        /* <DEDUP_REMOVED lines=13> */
.L_x_3164:
[----:B------:R-:W-:Y:S05]  /*fc10*/  BSYNC.RECONVERGENT B3 ;  /* 0x0000000000037941 */ /* 0x000fea0003800200 */
.L_x_3163:
        /* <DEDUP_REMOVED lines=50> */
[----:B------:R-:W-:Y:S01]  /*ff40*/  IMAD.MOV.U32 R110, RZ, RZ, R166 ;  /* 0x000000ffff6e7224 */ /* 0x000fe200078e00a6 */
[----:B------:R-:W-:Y:S01]  /*ff50*/  LOP3.LUT R100, R162, UR24, R165, 0x96, !PT ;  /* 0x00000018a2647c12 */ /* 0x000fe2000f8e96a5 */
[----:B------:R-:W-:-:S07]  /*ff60*/  IMAD.MOV.U32 R164, RZ, RZ, RZ ;  /* 0x000000ffffa47224 */ /* 0x000fce00078e00ff */
.L_x_3161:
[----:B------:R-:W-:Y:S05]  /*ff70*/  BSYNC.RECONVERGENT B2 ;  /* 0x0000000000027941 */ /* 0x000fea0003800200 */
.L_x_3160:
[----:B------:R-:W-:Y:S01]  /*ff80*/  I2FP.F32.U32 R162, R111 ;  /* 0x0000006f00a27245 */ /* 0x000fe20000201000 */
[----:B------:R-:W-:Y:S01]  /*ff90*/  HADD2.F32 R91, -RZ, R91.H1_H1 ;  /* 0x3000005bff5b7230 */ /* 0x000fe20000004100 */
        /* <DEDUP_REMOVED lines=18> */
.L_x_3167:
        /* <DEDUP_REMOVED lines=15> */
.L_x_3169:
[----:B------:R-:W-:Y:S05]  /*101b0*/  BSYNC.RECONVERGENT B3 ;  /* 0x0000000000037941 */ /* 0x000fea0003800200 */
.L_x_3168:
        /* <DEDUP_REMOVED lines=49> */
[----:B------:R-:W-:Y:S02]  /*104d0*/  LOP3.LUT R99, R110, UR23, R167, 0x96, !PT ;  /* 0x000000176e637c12 */ /* 0x000fe4000f8e96a7 */
[----:B------:R-:W-:Y:S01]  /*104e0*/  MOV R110, R166 ;  /* 0x000000a6006e7202 */ /* 0x000fe20000000f00 */
[----:B------:R-:W-:Y:S01]  /*104f0*/  IMAD.MOV.U32 R92, RZ, RZ, R164 ;  /* 0x000000ffff5c7224 */ /* 0x000fe200078e00a4 */
[----:B------:R-:W-:-:S07]  /*10500*/  LOP3.LUT R100, R162, UR24, R165, 0x96, !PT ;  /* 0x00000018a2647c12 */ /* 0x000fce000f8e96a5 */
.L_x_3166:
[----:B------:R-:W-:Y:S05]  /*10510*/  BSYNC.RECONVERGENT B2 ;  /* 0x0000000000027941 */ /* 0x000fea0003800200 */
.L_x_3165:
[----:B------:R-:W-:Y:S01]  /*10520*/  I2FP.F32.U32 R162, R153 ;  /* 0x0000009900a27245 */ /* 0x000fe20000201000 */
[----:B------:R-:W-:Y:S01]  /*10530*/  HADD2.F32 R153, -RZ, R11.H1_H1 ;  /* 0x3000000bff997230 */ /* 0x000fe20000004100 */
[----:B------:R-:W-:Y:S02]  /*10540*/  PRMT R89, R155, 0x5410, R89 ;  /* 0x000054109b597816 */ /* 0x000fe40000000059 */
[----:B------:R-:W-:Y:S01]  /*10550*/  PRMT R90, R158, 0x5410, R90 ;  /* 0x000054109e5a7816 */ /* 0x000fe2000000005a */
[----:B------:R-:W-:Y:S01]  /*10560*/  FFMA.FTZ R162, R162, R95, 1.1641532182693481445e-10 ;  /* 0x2f000000a2a27423 */ /* 0x000fe2000001005f */
[----:B------:R-:W-:Y:S01]  /*10570*/  FMUL.FTZ R94, R153, R94 ;  /* 0x0000005e995e7220 */ /* 0x000fe20000410000 */
[----:B------:R-:W-:-:S03]  /*10580*/  PRMT R88, R157, 0x5410, R88 ;  /* 0x000054109d587816 */ /* 0x000fc60000000058 */
[----:B------:R-:W-:Y:S01]  /*10590*/  FSETP.GTU.FTZ.AND P6, PT, R162, R93, PT ;  /* 0x0000005da200720b */ /* 0x000fe20003fdc000 */
[----:B------:R-:W-:-:S03]  /*105a0*/  @P1 HADD2.F32 R162, -RZ, R7.H1_H1 ;  /* 0x30000007ffa21230 */ /* 0x000fc60000004100 */
[----:B------:R-:W-:-:S05]  /*105b0*/  FSEL R94, R94, RZ, !P6 ;  /* 0x000000ff5e5e7208 */ /* 0x000fca0007000000 */
[----:B------:R-:W-:-:S04]  /*105c0*/  FADD.FTZ R91, R91, R94 ;  /* 0x0000005e5b5b7221 */ /* 0x000fc80000010000 */
[--C-:B------:R-:W-:Y:S01]  /*105d0*/  @P1 FADD.FTZ R153, R162, R91.reuse ;  /* 0x0000005ba2991221 */ /* 0x100fe20000010000 */
[----:B------:R-:W-:Y:S01]  /*105e0*/  @!P1 IMAD.MOV.U32 R153, RZ, RZ, R91 ;  /* 0x000000ffff999224 */ /* 0x000fe200078e005b */
[----:B------:R-:W-:-:S04]  /*105f0*/  SEL R91, RZ, 0x1, P6 ;  /* 0x00000001ff5b7807 */ /* 0x000fc80003000000 */
[----:B------:R-:W-:Y:S02]  /*10600*/  F2FP.F16.F32.PACK_AB R93, RZ, R153 ;  /* 0x00000099ff5d723e */ /* 0x000fe400000000ff */
[----:B------:R-:W-:Y:S02]  /*10610*/  PRMT R155, R91, 0x7610, R155 ;  /* 0x000076105b9b7816 */ /* 0x000fe4000000009b */
[----:B------:R-:W-:Y:S01]  /*10620*/  PRMT R91, R161, 0x5410, R93 ;  /* 0x00005410a15b7816 */ /* 0x000fe2000000005d */
[----:B------:R-:W-:Y:S06]  /*10630*/  BRA `(.L_x_3170) ;  /* 0x0000002c00a47947 */ /* 0x000fec0003800000 */
.L_x_3089:
        /* <DEDUP_REMOVED lines=16> */
.L_x_3173:
        /* <DEDUP_REMOVED lines=13> */
.L_x_3175:
[----:B------:R-:W-:Y:S05]  /*10810*/  BSYNC.RECONVERGENT B3 ;  /* 0x0000000000037941 */ /* 0x000fea0003800200 */
.L_x_3174:
        /* <DEDUP_REMOVED lines=50> */
[----:B------:R-:W-:Y:S01]  /*10b40*/  MOV R92, R122 ;  /* 0x0000007a005c7202 */ /* 0x000fe20000000f00 */
[----:B------:R-:W-:-:S07]  /*10b50*/  IMAD.MOV.U32 R122, RZ, RZ, RZ ;  /* 0x000000ffff7a7224 */ /* 0x000fce00078e00ff */
.L_x_3172:
[----:B------:R-:W-:Y:S05]  /*10b60*/  BSYNC.RECONVERGENT B2 ;  /* 0x0000000000027941 */ /* 0x000fea0003800200 */
.L_x_3171:
[----:B------:R-:W0:Y:S01]  /*10b70*/  LDC R94, c[0x0][0x408] ;  /* 0x00010200ff5e7b82 */ /* 0x000e220000000800 */
[----:B------:R-:W-:Y:S01]  /*10b80*/  I2FP.F32.U32 R116, R93 ;  /* 0x0000005d00747245 */ /* 0x000fe20000201000 */
[----:B------:R-:W-:Y:S02]  /*10b90*/  HFMA2 R153, -RZ, RZ, 0.1171875, 0 ;  /* 0x2f800000ff997431 */ /* 0x000fe400000001ff */
[----:B-----5:R-:W-:Y:S01]  /*10ba0*/  HADD2.F32 R93, -RZ, R88.H0_H0 ;  /* 0x20000058ff5d7230 */ /* 0x020fe20000004100 */
[----:B------:R-:W-:Y:S01]  /*10bb0*/  ISETP.NE.AND P3, PT, R122, 0x1, PT ;  /* 0x000000017a00780c */ /* 0x000fe20003f65270 */
[----:B------:R-:W-:Y:S01]  /*10bc0*/  @P1 HADD2.F32 R111, -RZ, R4.H0_H0 ;  /* 0x20000004ff6f1230 */ /* 0x000fe20000004100 */
[----:B------:R-:W-:Y:S01]  /*10bd0*/  LOP3.LUT R159, R159, 0xffffffef, RZ, 0xc0, !PT ;  /* 0xffffffef9f9f7812 */ /* 0x000fe200078ec0ff */
[----:B------:R-:W-:Y:S01]  /*10be0*/  FFMA.FTZ R116, R116, R153, 1.1641532182693481445e-10 ;  /* 0x2f00000074747423 */ /* 0x000fe20000010099 */
[----:B------:R-:W1:Y:S01]  /*10bf0*/  LDC R95, c[0x0][0x404] ;  /* 0x00010100ff5f7b82 */ /* 0x000e620000000800 */
[----:B------:R-:W-:Y:S01]  /*10c00*/  BSSY.RECONVERGENT B2, `(.L_x_3176) ;  /* 0x0000056000027945 */ /* 0x000fe20003800200 */
[----:B------:R-:W-:-:S02]  /*10c10*/  IMAD.MOV.U32 R132, RZ, RZ, 0x2 ;  /* 0x00000002ff847424 */ /* 0x000fc400078e00ff */
[----:B0-----:R-:W-:Y:S01]  /*10c20*/  FMUL.FTZ R93, R93, R94 ;  /* 0x0000005e5d5d7220 */ /* 0x001fe20000410000 */
[----:B-1----:R-:W-:-:S04]  /*10c30*/  FSETP.GTU.FTZ.AND P2, PT, R116, R95, PT ;  /* 0x0000005f7400720b */ /* 0x002fc80003f5c000 */
        /* <DEDUP_REMOVED lines=15> */
.L_x_3178:
        /* <DEDUP_REMOVED lines=13> */
.L_x_3180:
[----:B------:R-:W-:Y:S05]  /*10e00*/  BSYNC.RECONVERGENT B3 ;  /* 0x0000000000037941 */ /* 0x000fea0003800200 */
.L_x_3179:
        /* <DEDUP_REMOVED lines=53> */
.L_x_3177:
[----:B------:R-:W-:Y:S05]  /*11160*/  BSYNC.RECONVERGENT B2 ;  /* 0x0000000000027941 */ /* 0x000fea0003800200 */
.L_x_3176:
[----:B------:R-:W-:Y:S01]  /*11170*/  I2FP.F32.U32 R122, R111 ;  /* 0x0000006f007a7245 */ /* 0x000fe20000201000 */
[----:B------:R-:W-:Y:S01]  /*11180*/  HADD2.F32 R111, -RZ, R88.H1_H1 ;  /* 0x30000058ff6f7230 */ /* 0x000fe20000004100 */
[----:B------:R-:W-:Y:S01]  /*11190*/  ISETP.NE.AND P2, PT, R132, 0x1, PT ;  /* 0x000000018400780c */ /* 0x000fe20003f45270 */
[----:B------:R-:W-:Y:S01]  /*111a0*/  @P1 HADD2.F32 R123, -RZ, R4.H1_H1 ;  /* 0x30000004ff7b1230 */ /* 0x000fe20000004100 */
[----:B------:R-:W-:Y:S01]  /*111b0*/  LOP3.LUT R159, R159, 0xfffffff7, RZ, 0xc0, !PT ;  /* 0xfffffff79f9f7812 */ /* 0x000fe200078ec0ff */
[----:B------:R-:W-:Y:S01]  /*111c0*/  FFMA.FTZ R122, R122, R153, 1.1641532182693481445e-10 ;  /* 0x2f0000007a7a7423 */ /* 0x000fe20000010099 */
[----:B------:R-:W-:Y:S01]  /*111d0*/  FMUL.FTZ R111, R111, R94 ;  /* 0x0000005e6f6f7220 */ /* 0x000fe20000410000 */
[----:B------:R-:W-:Y:S01]  /*111e0*/  BSSY.RECONVERGENT B2, `(.L_x_3181) ;  /* 0x0000055000027945 */ /* 0x000fe20003800200 */
[----:B------:R-:W-:Y:S02]  /*111f0*/  HFMA2 R133, -RZ, RZ, 0, 1.1920928955078125e-07 ;  /* 0x00000002ff857431 */ /* 0x000fe400000001ff */
[----:B------:R-:W-:-:S04]  /*11200*/  FSETP.GTU.FTZ.AND P3, PT, R122, R95, PT ;  /* 0x0000005f7a00720b */ /* 0x000fc80003f7c000 */
[----:B------:R-:W-:Y:S01]  /*11210*/  FSEL R122, R111, RZ, !P3 ;  /* 0x000000ff6f7a7208 */ /* 0x000fe20005800000 */
[----:B------:R-:W-:Y:S01]  /*11220*/  IMAD.MOV.U32 R111, RZ, RZ, R110 ;  /* 0x000000ffff6f7224 */ /* 0x000fe200078e006e */
        /* <DEDUP_REMOVED lines=13> */
.L_x_3183:
        /* <DEDUP_REMOVED lines=13> */
.L_x_3185:
[----:B------:R-:W-:Y:S05]  /*113d0*/  BSYNC.RECONVERGENT B3 ;  /* 0x0000000000037941 */ /* 0x000fea0003800200 */
.L_x_3184:
        /* <DEDUP_REMOVED lines=53> */
.L_x_3182:
[----:B------:R-:W-:Y:S05]  /*11730*/  BSYNC.RECONVERGENT B2 ;  /* 0x0000000000027941 */ /* 0x000fea0003800200 */
.L_x_3181:
[----:B------:R-:W-:Y:S01]  /*11740*/  I2FP.F32.U32 R132, R111 ;  /* 0x0000006f00847245 */ /* 0x000fe20000201000 */
[----:B------:R-:W-:Y:S01]  /*11750*/  HADD2.F32 R111, -RZ, R89.H0_H0 ;  /* 0x20000059ff6f7230 */ /* 0x000fe20000004100 */
[----:B------:R-:W-:Y:S01]  /*11760*/  LOP3.LUT R159, R159, 0xfffffffb, RZ, 0xc0, !PT ;  /* 0xfffffffb9f9f7812 */ /* 0x000fe200078ec0ff */
[----:B------:R-:W-:Y:S01]  /*11770*/  BSSY.RECONVERGENT B2, `(.L_x_3186) ;  /* 0x0000059000027945 */ /* 0x000fe20003800200 */
[----:B------:R-:W-:Y:S02]  /*11780*/  IMAD.MOV.U32 R142, RZ, RZ, 0x2 ;  /* 0x00000002ff8e7424 */ /* 0x000fe400078e00ff */
[----:B------:R-:W-:Y:S01]  /*11790*/  FFMA.FTZ R132, R132, R153, 1.1641532182693481445e-10 ;  /* 0x2f00000084847423 */ /* 0x000fe20000010099 */
[----:B------:R-:W-:-:S04]  /*117a0*/  FMUL.FTZ R111, R111, R94 ;  /* 0x0000005e6f6f7220 */ /* 0x000fc80000410000 */
[----:B------:R-:W-:Y:S01]  /*117b0*/  FSETP.GTU.FTZ.AND P2, PT, R132, R95, PT ;  /* 0x0000005f8400720b */ /* 0x000fe20003f5c000 */
[----:B------:R-:W-:-:S03]  /*117c0*/  @P1 HADD2.F32 R132, -RZ, R5.H0_H0 ;  /* 0x20000005ff841230 */ /* 0x000fc60000004100 */
[----:B------:R-:W-:Y:S02]  /*117d0*/  FSEL R123, R111, RZ, !P2 ;  /* 0x000000ff6f7b7208 */ /* 0x000fe40005000000 */
[----:B------:R-:W-:Y:S02]  /*117e0*/  PLOP3.LUT P3, PT, P2, PT, PT, 0x8, 0x80 ;  /* 0x000000000080781c */ /* 0x000fe4000176e170 */
[----:B------:R-:W-:Y:S01]  /*117f0*/  ISETP.NE.AND P2, PT, R133, 0x1, PT ;  /* 0x000000018500780c */ /* 0x000fe20003f45270 */
[----:B------:R-:W-:Y:S01]  /*11800*/  @P1 FADD.FTZ R123, R132, R123 ;  /* 0x0000007b847b1221 */ /* 0x000fe20000010000 */
[----:B------:R-:W-:-:S04]  /*11810*/  MOV R111, R110 ;  /* 0x0000006e006f7202 */ /* 0x000fc80000000f00 */
[----:B------:R-:W-:-:S05]  /*11820*/  F2FP.F16.F32.PACK_AB R157, RZ, R123 ;  /* 0x0000007bff9d723e */ /* 0x000fca00000000ff */
        /* <DEDUP_REMOVED lines=10> */
.L_x_3188:
        /* <DEDUP_REMOVED lines=13> */
.L_x_3190:
[----:B------:R-:W-:Y:S05]  /*119a0*/  BSYNC.RECONVERGENT B3 ;  /* 0x0000000000037941 */ /* 0x000fea0003800200 */
.L_x_3189:
        /* <DEDUP_REMOVED lines=53> */
.L_x_3187:
[----:B------:R-:W-:Y:S05]  /*11d00*/  BSYNC.RECONVERGENT B2 ;  /* 0x0000000000027941 */ /* 0x000fea0003800200 */
.L_x_3186:
[----:B------:R-:W-:Y:S01]  /*11d10*/  I2FP.F32.U32 R132, R111 ;  /* 0x0000006f00847245 */ /* 0x000fe20000201000 */
[----:B------:R-:W-:Y:S01]  /*11d20*/  HADD2.F32 R89, -RZ, R89.H1_H1 ;  /* 0x30000059ff597230 */ /* 0x000fe20000004100 */
[----:B------:R-:W-:Y:S01]  /*11d30*/  LOP3.LUT R159, R159, 0xfffffffd, RZ, 0xc0, !PT ;  /* 0xfffffffd9f9f7812 */ /* 0x000fe200078ec0ff */
[----:B------:R-:W-:Y:S01]  /*11d40*/  @P1 HADD2.F32 R111, -RZ, R5.H1_H1 ;  /* 0x30000005ff6f1230 */ /* 0x000fe20000004100 */
[----:B------:R-:W-:Y:S01]  /*11d50*/  BSSY.RECONVERGENT B2, `(.L_x_3191) ;  /* 0x0000058000027945 */ /* 0x000fe20003800200 */
[----:B------:R-:W-:Y:S01]  /*11d60*/  FFMA.FTZ R132, R132, R153, 1.1641532182693481445e-10 ;  /* 0x2f00000084847423 */ /* 0x000fe20000010099 */
[----:B------:R-:W-:Y:S01]  /*11d70*/  FMUL.FTZ R89, R89, R94 ;  /* 0x0000005e59597220 */ /* 0x000fe20000410000 */
[----:B------:R-:W-:-:S03]  /*11d80*/  IMAD.MOV.U32 R143, RZ, RZ, 0x2 ;  /* 0x00000002ff8f7424 */ /* 0x000fc600078e00ff */
[----:B------:R-:W-:-:S04]  /*11d90*/  FSETP.GTU.FTZ.AND P2, PT, R132, R95, PT ;  /* 0x0000005f8400720b */ /* 0x000fc80003f5c000 */
[----:B------:R-:W-:Y:S02]  /*11da0*/  FSEL R132, R89, RZ, !P2 ;  /* 0x000000ff59847208 */ /* 0x000fe40005000000 */
[----:B------:R-:W-:Y:S02]  /*11db0*/  PLOP3.LUT P3, PT, P2, PT, PT, 0x8, 0x80 ;  /* 0x000000000080781c */ /* 0x000fe4000176e170 */
[----:B------:R-:W-:Y:S01]  /*11dc0*/  ISETP.NE.AND P2, PT, R142, 0x1, PT ;  /* 0x000000018e00780c */ /* 0x000fe20003f45270 */
[----:B------:R-:W-:Y:S01]  /*11dd0*/  @P1 FADD.FTZ R132, R111, R132 ;  /* 0x000000846f841221 */ /* 0x000fe20000010000 */
[----:B------:R-:W-:-:S04]  /*11de0*/  IMAD.MOV.U32 R111, RZ, RZ, R110 ;  /* 0x000000ffff6f7224 */ /* 0x000fc800078e006e */
        /* <DEDUP_REMOVED lines=11> */
.L_x_3193:
        /* <DEDUP_REMOVED lines=13> */
.L_x_3195:
[----:B------:R-:W-:Y:S05]  /*11f70*/  BSYNC.RECONVERGENT B3 ;  /* 0x0000000000037941 */ /* 0x000fea0003800200 */
.L_x_3194:
        /* <DEDUP_REMOVED lines=53> */
.L_x_3192:
[----:B------:R-:W-:Y:S05]  /*122d0*/  BSYNC.RECONVERGENT B2 ;  /* 0x0000000000027941 */ /* 0x000fea0003800200 */
.L_x_3191:
        /* <DEDUP_REMOVED lines=8> */
[----:B------:R-:W-:-:S04]  /*12360*/  FSETP.GTU.FTZ.AND P2, PT, R142, R95, PT ;  /* 0x0000005f8e00720b */ /* 0x000fc80003f5c000 */
        /* <DEDUP_REMOVED lines=14> */
.L_x_3198:
        /* <DEDUP_REMOVED lines=13> */
.L_x_3200:
[----:B------:R-:W-:Y:S05]  /*12520*/  BSYNC.RECONVERGENT B3 ;  /* 0x0000000000037941 */ /* 0x000fea0003800200 */
.L_x_3199:
        /* <DEDUP_REMOVED lines=53> */
.L_x_3197:
[----:B------:R-:W-:Y:S05]  /*12880*/  BSYNC.RECONVERGENT B2 ;  /* 0x0000000000027941 */ /* 0x000fea0003800200 */
.L_x_3196:
        /* <DEDUP_REMOVED lines=9> */
[----:B------:R-:W-:Y:S02]  /*12920*/  FSEL R142, R111, RZ, !P3 ;  /* 0x000000ff6f8e7208 */ /* 0x000fe40005800000 */
[----:B------:R-:W-:Y:S02]  /*12930*/  MOV R111, R110 ;  /* 0x0000006e006f7202 */ /* 0x000fe40000000f00 */
[----:B------:R-:W-:Y:S01]  /*12940*/  PLOP3.LUT P3, PT, P3, PT, PT, 0x8, 0x80 ;  /* 0x000000000080781c */ /* 0x000fe20001f6e170 */
        /* <DEDUP_REMOVED lines=11> */
.L_x_3203:
        /* <DEDUP_REMOVED lines=13> */
.L_x_3205:
[----:B------:R-:W-:Y:S05]  /*12ad0*/  BSYNC.RECONVERGENT B3 ;  /* 0x0000000000037941 */ /* 0x000fea0003800200 */
.L_x_3204:
        /* <DEDUP_REMOVED lines=53> */
.L_x_3202:
[----:B------:R-:W-:Y:S05]  /*12e30*/  BSYNC.RECONVERGENT B2 ;  /* 0x0000000000027941 */ /* 0x000fea0003800200 */
.L_x_3201:
[----:B------:R-:W-:Y:S01]  /*12e40*/  I2FP.F32.U32 R162, R111 ;  /* 0x0000006f00a27245 */ /* 0x000fe20000201000 */
[----:B------:R-:W-:Y:S01]  /*12e50*/  HADD2.F32 R111, -RZ, R91.H0_H0 ;  /* 0x2000005bff6f7230 */ /* 0x000fe20000004100 */
[----:B------:R-:W-:Y:S01]  /*12e60*/  ISETP.NE.AND P5, PT, R163, 0x1, PT ;  /* 0x00000001a300780c */ /* 0x000fe20003fa5270 */
[----:B------:R-:W-:Y:S01]  /*12e70*/  @P1 HADD2.F32 R164, -RZ, R7.H0_H0 ;  /* 0x20000007ffa41230 */ /* 0x000fe20000004100 */
[----:B------:R-:W-:Y:S01]  /*12e80*/  BSSY.RECONVERGENT B2, `(.L_x_3206) ;  /* 0x0000056000027945 */ /* 0x000fe20003800200 */
[----:B------:R-:W-:Y:S01]  /*12e90*/  FFMA.FTZ R162, R162, R153, 1.1641532182693481445e-10 ;  /* 0x2f000000a2a27423 */ /* 0x000fe20000010099 */
[----:B------:R-:W-:Y:S01]  /*12ea0*/  FMUL.FTZ R111, R111, R94 ;  /* 0x0000005e6f6f7220 */ /* 0x000fe20000410000 */
[----:B------:R-:W-:-:S03]  /*12eb0*/  IMAD.MOV.U32 R161, RZ, RZ, R110 ;  /* 0x000000ffffa17224 */ /* 0x000fc600078e006e */
[----:B------:R-:W-:-:S04]  /*12ec0*/  FSETP.GTU.FTZ.AND P4, PT, R162, R95, PT ;  /* 0x0000005fa200720b */ /* 0x000fc80003f9c000 */
[----:B------:R-:W-:Y:S01]  /*12ed0*/  FSEL R143, R111, RZ, !P4 ;  /* 0x000000ff6f8f7208 */ /* 0x000fe20006000000 */
[----:B------:R-:W-:Y:S01]  /*12ee0*/  IMAD.MOV.U32 R111, RZ, RZ, 0x2 ;  /* 0x00000002ff6f7424 */ /* 0x000fe200078e00ff */
        /* <DEDUP_REMOVED lines=12> */
.L_x_3208:
        /* <DEDUP_REMOVED lines=13> */
.L_x_3210:
[----:B------:R-:W-:Y:S05]  /*13080*/  BSYNC.RECONVERGENT B3 ;  /* 0x0000000000037941 */ /* 0x000fea0003800200 */
.L_x_3209:
        /* <DEDUP_REMOVED lines=53> */
.L_x_3207:
[----:B------:R-:W-:Y:S05]  /*133e0*/  BSYNC.RECONVERGENT B2 ;  /* 0x0000000000027941 */ /* 0x000fea0003800200 */
.L_x_3206:
        /* <DEDUP_REMOVED lines=13> */
[----:B------:R-:W-:-:S07]  /*134c0*/  PRMT R91, R168, 0x5410, R91 ;  /* 0x00005410a85b7816 */ /* 0x000fce000000005b */
.L_x_3170:
        /* <DEDUP_REMOVED lines=43> */
.L_x_3211:
[----:B------:R-:W-:Y:S02]  /*13780*/  IMAD.MOV.U32 R157, RZ, RZ, R92 ;  /* 0x000000ffff9d7224 */ /* 0x000fe400078e005c */
[----:B------:R-:W-:-:S07]  /*13790*/  VIADD R0, R0, 0x20 ;  /* 0x0000002000007836 */ /* 0x000fce0000000000 */
.L_x_3088:
[----:B------:R-:W-:Y:S05]  /*137a0*/  BSYNC.RECONVERGENT B1 ;  /* 0x0000000000017941 */ /* 0x000fea0003800200 */
.L_x_3087:
        /* <DEDUP_REMOVED lines=12> */
[----:B0-----:R-:W-:-:S04]  /*13870*/  IMAD.WIDE.U32 R88, R0, 0x10, R88 ;  /* 0x0000001000587825 */ /* 0x001fc800078e0058 */
[C---:B-1----:R-:W-:Y:S02]  /*13880*/  @P0 IMAD.WIDE.U32 R92, R0.reuse, 0x10, R90 ;  /* 0x00000010005c0825 */ /* 0x042fe400078e005a */
[----:B------:R-:W5:Y:S04]  /*13890*/  LDG.E.128 R88, desc[UR6][R88.64] ;  /* 0x0000000658587981 */ /* 0x000f68000c1e1d00 */
[----:B------:R0:W5:Y:S01]  /*138a0*/  @P0 LDG.E.128 R8, desc[UR6][R92.64] ;  /* 0x000000065c080981 */ /* 0x000162000c1e1d00 */
[----:B--2---:R-:W-:-:S05]  /*138b0*/  @P1 IMAD.WIDE.U32 R94, R0, 0x10, R94 ;  /* 0x00000010005e1825 */ /* 0x004fca00078e005e */
[----:B------:R0:W5:Y:S01]  /*138c0*/  @P1 LDG.E.128 R4, desc[UR6][R94.64] ;  /* 0x000000065e041981 */ /* 0x000162000c1e1d00 */
[----:B------:R-:W-:Y:S05]  /*138d0*/  @!P0 BRA `(.L_x_3214) ;  /* 0x0000005800d08947 */ /* 0x000fea0003800000 */
[----:B------:R-:W-:Y:S01]  /*138e0*/  ISETP.NE.AND P2, PT, R111, 0x1, PT ;  /* 0x000000016f00780c */ /* 0x000fe20003f45270 */
[----:B------:R-:W-:Y:S01]  /*138f0*/  BSSY.RECONVERGENT B2, `(.L_x_3215) ;  /* 0x0000051000027945 */ /* 0x000fe20003800200 */
[----:B------:R-:W-:Y:S02]  /*13900*/  HFMA2 R103, -RZ, RZ, 0, 1.1920928955078125e-07 ;  /* 0x00000002ff677431 */ /* 0x000fe400000001ff */
[----:B0-----:R-:W-:Y:S02]  /*13910*/  IMAD.MOV.U32 R95, RZ, RZ, R110 ;  /* 0x000000ffff5f7224 */ /* 0x001fe400078e006e */
        /* <DEDUP_REMOVED lines=12> */
.L_x_3217:
        /* <DEDUP_REMOVED lines=13> */
.L_x_3219:
[----:B------:R-:W-:Y:S05]  /*13ab0*/  BSYNC.RECONVERGENT B3 ;  /* 0x0000000000037941 */ /* 0x000fea0003800200 */
.L_x_3218:
        /* <DEDUP_REMOVED lines=51> */
[----:B------:R-:W-:-:S07]  /*13df0*/  IMAD.MOV.U32 R92, RZ, RZ, R102 ;  /* 0x000000ffff5c7224 */ /* 0x000fce00078e0066 */
.L_x_3216:
[----:B------:R-:W-:Y:S05]  /*13e00*/  BSYNC.RECONVERGENT B2 ;  /* 0x0000000000027941 */ /* 0x000fea0003800200 */
.L_x_3215:
        /* <DEDUP_REMOVED lines=10> */
[----:B0-----:R-:W-:Y:S01]  /*13eb0*/  FMUL.FTZ R104, R104, R93 ;  /* 0x0000005d68687220 */ /* 0x001fe20000410000 */
[----:B-1----:R-:W-:-:S02]  /*13ec0*/  FSETP.GTU.FTZ.AND P3, PT, R101, R94, PT ;  /* 0x0000005e6500720b */ /* 0x002fc40003f7c000 */
        /* <DEDUP_REMOVED lines=13> */
.L_x_3222:
        /* <DEDUP_REMOVED lines=13> */
.L_x_3224:
[----:B------:R-:W-:Y:S05]  /*14070*/  BSYNC.RECONVERGENT B3 ;  /* 0x0000000000037941 */ /* 0x000fea0003800200 */
.L_x_3223:
        /* <DEDUP_REMOVED lines=52> */
.L_x_3221:
[----:B------:R-:W-:Y:S05]  /*143c0*/  BSYNC.RECONVERGENT B2 ;  /* 0x0000000000027941 */ /* 0x000fea0003800200 */
.L_x_3220:
[----:B------:R-:W-:Y:S01]  /*143d0*/  I2FP.F32.U32 R102, R101 ;  /* 0x0000006500667245 */ /* 0x000fe20000201000 */
[----:B------:R-:W-:Y:S01]  /*143e0*/  HADD2.F32 R104, -RZ, R8.H0_H0 ;  /* 0x20000008ff687230 */ /* 0x000fe20000004100 */
[----:B------:R-:W-:Y:S01]  /*143f0*/  BSSY.RECONVERGENT B2, `(.L_x_3225) ;  /* 0x0000059000027945 */ /* 0x000fe20003800200 */
[----:B------:R-:W-:Y:S02]  /*14400*/  IMAD.MOV.U32 R103, RZ, RZ, 0x2 ;  /* 0x00000002ff677424 */ /* 0x000fe400078e00ff */
[----:B------:R-:W-:Y:S01]  /*14410*/  FFMA.FTZ R101, R102, R95, 1.1641532182693481445e-10 ;  /* 0x2f00000066657423 */ /* 0x000fe2000001005f */
[----:B------:R-:W-:Y:S01]  /*14420*/  FMUL.FTZ R102, R104, R93 ;  /* 0x0000005d68667220 */ /* 0x000fe20000410000 */
[----:B------:R-:W-:-:S03]  /*14430*/  @P1 HADD2.F32 R104, -RZ, R4.H0_H0 ;  /* 0x20000004ff681230 */ /* 0x000fc60000004100 */
        /* <DEDUP_REMOVED lines=18> */
.L_x_3227:
        /* <DEDUP_REMOVED lines=13> */
.L_x_3229:
[----:B------:R-:W-:Y:S05]  /*14630*/  BSYNC.RECONVERGENT B3 ;  /* 0x0000000000037941 */ /* 0x000fea0003800200 */
.L_x_3228:
        /* <DEDUP_REMOVED lines=52> */
.L_x_3226:
[----:B------:R-:W-:Y:S05]  /*14980*/  BSYNC.RECONVERGENT B2 ;  /* 0x0000000000027941 */ /* 0x000fea0003800200 */
.L_x_3225:
[----:B------:R-:W-:Y:S01]  /*14990*/  I2FP.F32.U32 R102, R101 ;  /* 0x0000006500667245 */ /* 0x000fe20000201000 */
[----:B------:R-:W-:Y:S01]  /*149a0*/  HADD2.F32 R88, -RZ, R88.H1_H1 ;  /* 0x30000058ff587230 */ /* 0x000fe20000004100 */
        /* <DEDUP_REMOVED lines=20> */
.L_x_3232:
        /* <DEDUP_REMOVED lines=13> */
.L_x_3234:
[----:B------:R-:W-:Y:S05]  /*14bc0*/  BSYNC.RECONVERGENT B3 ;  /* 0x0000000000037941 */ /* 0x000fea0003800200 */
.L_x_3233:
        /* <DEDUP_REMOVED lines=52> */
.L_x_3231:
[----:B------:R-:W-:Y:S05]  /*14f10*/  BSYNC.RECONVERGENT B2 ;  /* 0x0000000000027941 */ /* 0x000fea0003800200 */
.L_x_3230:
[----:B------:R-:W-:Y:S01]  /*14f20*/  I2FP.F32.U32 R88, R101 ;  /* 0x0000006500587245 */ /* 0x000fe20000201000 */
[----:B------:R-:W-:Y:S01]  /*14f30*/  HADD2.F32 R102, -RZ, R8.H1_H1 ;  /* 0x30000008ff667230 */ /* 0x000fe20000004100 */
[----:B------:R-:W-:Y:S01]  /*14f40*/  BSSY.RECONVERGENT B2, `(.L_x_3235) ;  /* 0x0000059000027945 */ /* 0x000fe20003800200 */
[----:B------:R-:W-:Y:S02]  /*14f50*/  @P1 HADD2.F32 R103, -RZ, R4.H1_H1 ;  /* 0x30000004ff671230 */ /* 0x000fe40000004100 */
        /* <DEDUP_REMOVED lines=21> */
.L_x_3237:
        /* <DEDUP_REMOVED lines=13> */
.L_x_3239:
[----:B------:R-:W-:Y:S05]  /*15180*/  BSYNC.RECONVERGENT B3 ;  /* 0x0000000000037941 */ /* 0x000fea0003800200 */
.L_x_3238:
        /* <DEDUP_REMOVED lines=52> */
.L_x_3236:
[----:B------:R-:W-:Y:S05]  /*154d0*/  BSYNC.RECONVERGENT B2 ;  /* 0x0000000000027941 */ /* 0x000fea0003800200 */
.L_x_3235:
[----:B------:R-:W-:Y:S01]  /*154e0*/  I2FP.F32.U32 R102, R101 ;  /* 0x0000006500667245 */ /* 0x000fe20000201000 */
[----:B------:R-:W-:Y:S01]  /*154f0*/  HADD2.F32 R104, -RZ, R89.H0_H0 ;  /* 0x20000059ff687230 */ /* 0x000fe20000004100 */
        /* <DEDUP_REMOVED lines=20> */
.L_x_3242:
        /* <DEDUP_REMOVED lines=13> */
.L_x_3244:
[----:B------:R-:W-:Y:S05]  /*15710*/  BSYNC.RECONVERGENT B3 ;  /* 0x0000000000037941 */ /* 0x000fea0003800200 */
.L_x_3243:
        /* <DEDUP_REMOVED lines=52> */
.L_x_3241:
[----:B------:R-:W-:Y:S05]  /*15a60*/  BSYNC.RECONVERGENT B2 ;  /* 0x0000000000027941 */ /* 0x000fea0003800200 */
.L_x_3240:
        /* <DEDUP_REMOVED lines=25> */
.L_x_3247:
        /* <DEDUP_REMOVED lines=13> */
.L_x_3249:
[----:B------:R-:W-:Y:S05]  /*15cd0*/  BSYNC.RECONVERGENT B3 ;  /* 0x0000000000037941 */ /* 0x000fea0003800200 */
.L_x_3248:
        /* <DEDUP_REMOVED lines=52> */
.L_x_3246:
[----:B------:R-:W-:Y:S05]  /*16020*/  BSYNC.RECONVERGENT B2 ;  /* 0x0000000000027941 */ /* 0x000fea0003800200 */
.L_x_3245:
        /* <DEDUP_REMOVED lines=22> */
.L_x_3252:
        /* <DEDUP_REMOVED lines=13> */
.L_x_3254:
[----:B------:R-:W-:Y:S05]  /*16260*/  BSYNC.RECONVERGENT B3 ;  /* 0x0000000000037941 */ /* 0x000fea0003800200 */
.L_x_3253:
        /* <DEDUP_REMOVED lines=52> */
.L_x_3251:
[----:B------:R-:W-:Y:S05]  /*165b0*/  BSYNC.RECONVERGENT B2 ;  /* 0x0000000000027941 */ /* 0x000fea0003800200 */
.L_x_3250:
[----:B------:R-:W-:Y:S01]  /*165c0*/  I2FP.F32.U32 R102, R101 ;  /* 0x0000006500667245 */ /* 0x000fe20000201000 */
[----:B------:R-:W-:Y:S01]  /*165d0*/  HADD2.F32 R104, -RZ, R9.H1_H1 ;  /* 0x30000009ff687230 */ /* 0x000fe20000004100 */
[----:B------:R-:W-:Y:S01]  /*165e0*/  BSSY.RECONVERGENT B2, `(.L_x_3255) ;  /* 0x0000059000027945 */ /* 0x000fe20003800200 */
[----:B------:R-:W-:Y:S02]  /*165f0*/  @P1 HADD2.F32 R134, -RZ, R5.H1_H1 ;  /* 0x30000005ff861230 */ /* 0x000fe40000004100 */
[----:B------:R-:W-:Y:S01]  /*16600*/  FFMA.FTZ R89, R102, R95, 1.1641532182693481445e-10 ;  /* 0x2f00000066597423 */ /* 0x000fe2000001005f */
[----:B------:R-:W-:Y:S01]  /*16610*/  FMUL.FTZ R104, R104, R93 ;  /* 0x0000005d68687220 */ /* 0x000fe20000410000 */
[----:B------:R-:W-:Y:S02]  /*16620*/  IMAD.MOV.U32 R103, RZ, RZ, 0x2 ;  /* 0x00000002ff677424 */ /* 0x000fe400078e00ff */
[----:B------:R-:W-:Y:S01]  /*16630*/  IMAD.MOV.U32 R101, RZ, RZ, R110 ;  /* 0x000000ffff657224 */ /* 0x000fe200078e006e */
[----:B------:R-:W-:-:S04]  /*16640*/  FSETP.GTU.FTZ.AND P2, PT, R89, R94, PT ;  /* 0x0000005e5900720b */ /* 0x000fc80003f5c000 */
[----:B------:R-:W-:Y:S02]  /*16650*/  FSEL R89, R104, RZ, !P2 ;  /* 0x000000ff68597208 */ /* 0x000fe40005000000 */
        /* <DEDUP_REMOVED lines=15> */
.L_x_3257:
        /* <DEDUP_REMOVED lines=13> */
.L_x_3259:
[----:B------:R-:W-:Y:S05]  /*16820*/  BSYNC.RECONVERGENT B3 ;  /* 0x0000000000037941 */ /* 0x000fea0003800200 */
.L_x_3258:
        /* <DEDUP_REMOVED lines=52> */
.L_x_3256:
[----:B------:R-:W-:Y:S05]  /*16b70*/  BSYNC.RECONVERGENT B2 ;  /* 0x0000000000027941 */ /* 0x000fea0003800200 */
.L_x_3255:
        /* <DEDUP_REMOVED lines=20> */
.L_x_3262:
        /* <DEDUP_REMOVED lines=13> */
.L_x_3264:
[----:B------:R-:W-:Y:S05]  /*16d90*/  BSYNC.RECONVERGENT B3 ;  /* 0x0000000000037941 */ /* 0x000fea0003800200 */
.L_x_3263:
        /* <DEDUP_REMOVED lines=52> */
.L_x_3261:
[----:B------:R-:W-:Y:S05]  /*170e0*/  BSYNC.RECONVERGENT B2 ;  /* 0x0000000000027941 */ /* 0x000fea0003800200 */
.L_x_3260:
[----:B------:R-:W-:Y:S01]  /*170f0*/  I2FP.F32.U32 R102, R102 ;  /* 0x0000006600667245 */ /* 0x000fe20000201000 */
[----:B------:R-:W-:Y:S01]  /*17100*/  HADD2.F32 R144, -RZ, R10.H0_H0 ;  /* 0x2000000aff907230 */ /* 0x000fe20000004100 */
[----:B------:R-:W-:Y:S03]  /*17110*/  BSSY.RECONVERGENT B2, `(.L_x_3265) ;  /* 0x000005a000027945 */ /* 0x000fe60003800200 */
        /* <DEDUP_REMOVED lines=22> */
.L_x_3267:
        /* <DEDUP_REMOVED lines=13> */
.L_x_3269:
[----:B------:R-:W-:Y:S05]  /*17350*/  BSYNC.RECONVERGENT B3 ;  /* 0x0000000000037941 */ /* 0x000fea0003800200 */
.L_x_3268:
        /* <DEDUP_REMOVED lines=53> */
.L_x_3266:
[----:B------:R-:W-:Y:S05]  /*176b0*/  BSYNC.RECONVERGENT B2 ;  /* 0x0000000000027941 */ /* 0x000fea0003800200 */
.L_x_3265:
        /* <DEDUP_REMOVED lines=20> */
.L_x_3272:
        /* <DEDUP_REMOVED lines=13> */
.L_x_3274:
[----:B------:R-:W-:Y:S05]  /*178d0*/  BSYNC.RECONVERGENT B3 ;  /* 0x0000000000037941 */ /* 0x000fea0003800200 */
.L_x_3273:
        /* <DEDUP_REMOVED lines=53> */
.L_x_3271:
[----:B------:R-:W-:Y:S05]  /*17c30*/  BSYNC.RECONVERGENT B2 ;  /* 0x0000000000027941 */ /* 0x000fea0003800200 */
.L_x_3270:
[----:B------:R-:W-:Y:S01]  /*17c40*/  I2FP.F32.U32 R90, R102 ;  /* 0x00000066005a7245 */ /* 0x000fe20000201000 */
[----:B------:R-:W-:Y:S01]  /*17c50*/  HADD2.F32 R102, -RZ, R10.H1_H1 ;  /* 0x3000000aff667230 */ /* 0x000fe20000004100 */
[----:B------:R-:W-:Y:S01]  /*17c60*/  BSSY.RECONVERGENT B2, `(.L_x_3275) ;  /* 0x000005a000027945 */ /* 0x000fe20003800200 */
[----:B------:R-:W-:Y:S02]  /*17c70*/  @P1 HADD2.F32 R111, -RZ, R6.H1_H1 ;  /* 0x30000006ff6f1230 */ /* 0x000fe40000004100 */
        /* <DEDUP_REMOVED lines=21> */
.L_x_3277:
        /* <DEDUP_REMOVED lines=13> */
.L_x_3279:
[----:B------:R-:W-:Y:S05]  /*17ea0*/  BSYNC.RECONVERGENT B3 ;  /* 0x0000000000037941 */ /* 0x000fea0003800200 */
.L_x_3278:
        /* <DEDUP_REMOVED lines=53> */
.L_x_3276:
[----:B------:R-:W-:Y:S05]  /*18200*/  BSYNC.RECONVERGENT B2 ;  /* 0x0000000000027941 */ /* 0x000fea0003800200 */
.L_x_3275:
        /* <DEDUP_REMOVED lines=20> */
.L_x_3282:
        /* <DEDUP_REMOVED lines=13> */
.L_x_3284:
[----:B------:R-:W-:Y:S05]  /*18420*/  BSYNC.RECONVERGENT B3 ;  /* 0x0000000000037941 */ /* 0x000fea0003800200 */
.L_x_3283:
        /* <DEDUP_REMOVED lines=53> */
.L_x_3281:
[----:B------:R-:W-:Y:S05]  /*18780*/  BSYNC.RECONVERGENT B2 ;  /* 0x0000000000027941 */ /* 0x000fea0003800200 */
.L_x_3280:
        /* <DEDUP_REMOVED lines=25> */
.L_x_3287:
        /* <DEDUP_REMOVED lines=13> */
.L_x_3289:
[----:B------:R-:W-:Y:S05]  /*189f0*/  BSYNC.RECONVERGENT B3 ;  /* 0x0000000000037941 */ /* 0x000fea0003800200 */
.L_x_3288:
        /* <DEDUP_REMOVED lines=53> */
.L_x_3286:
[----:B------:R-:W-:Y:S05]  /*18d50*/  BSYNC.RECONVERGENT B2 ;  /* 0x0000000000027941 */ /* 0x000fea0003800200 */
.L_x_3285:
        /* <DEDUP_REMOVED lines=20> */
.L_x_3292:
        /* <DEDUP_REMOVED lines=15> */
.L_x_3294:
[----:B------:R-:W-:Y:S05]  /*18f90*/  BSYNC.RECONVERGENT B3 ;  /* 0x0000000000037941 */ /* 0x000fea0003800200 */
.L_x_3293:
        /* <DEDUP_REMOVED lines=53> */
.L_x_3291:
[----:B------:R-:W-:Y:S05]  /*192f0*/  BSYNC.RECONVERGENT B2 ;  /* 0x0000000000027941 */ /* 0x000fea0003800200 */
.L_x_3290:
[----:B------:R-:W-:Y:S01]  /*19300*/  I2FP.F32.U32 R150, R150 ;  /* 0x0000009600967245 */ /* 0x000fe20000201000 */
[----:B------:R-:W-:Y:S01]  /*19310*/  HADD2.F32 R162, -RZ, R11.H1_H1 ;  /* 0x3000000bffa27230 */ /* 0x000fe20000004100 */
[----:B------:R-:W-:Y:S02]  /*19320*/  PRMT R89, R155, 0x5410, R89 ;  /* 0x000054109b597816 */ /* 0x000fe40000000059 */
[----:B------:R-:W-:Y:S01]  /*19330*/  PRMT R90, R158, 0x5410, R90 ;  /* 0x000054109e5a7816 */ /* 0x000fe2000000005a */
[----:B------:R-:W-:Y:S01]  /*19340*/  FFMA.FTZ R95, R150, R95, 1.1641532182693481445e-10 ;  /* 0x2f000000965f7423 */ /* 0x000fe2000001005f */
[----:B------:R-:W-:Y:S01]  /*19350*/  FMUL.FTZ R162, R162, R93 ;  /* 0x0000005da2a27220 */ /* 0x000fe20000410000 */
[----:B------:R-:W-:Y:S01]  /*19360*/  @P1 HADD2.F32 R150, -RZ, R7.H1_H1 ;  /* 0x30000007ff961230 */ /* 0x000fe20000004100 */
[----:B------:R-:W-:Y:S02]  /*19370*/  PRMT R88, R157, 0x5410, R88 ;  /* 0x000054109d587816 */ /* 0x000fe40000000058 */
[----:B------:R-:W-:-:S04]  /*19380*/  FSETP.GTU.FTZ.AND P6, PT, R95, R94, PT ;  /* 0x0000005e5f00720b */ /* 0x000fc80003fdc000 */
[----:B------:R-:W-:-:S05]  /*19390*/  FSEL R94, R162, RZ, !P6 ;  /* 0x000000ffa25e7208 */ /* 0x000fca0007000000 */
[----:B------:R-:W-:-:S04]  /*193a0*/  FADD.FTZ R91, R91, R94 ;  /* 0x0000005e5b5b7221 */ /* 0x000fc80000010000 */
[----:B------:R-:W-:Y:S01]  /*193b0*/  @P1 FADD.FTZ R150, R150, R91 ;  /* 0x0000005b96961221 */ /* 0x000fe20000010000 */
[----:B------:R-:W-:Y:S02]  /*193c0*/  @!P1 MOV R150, R91 ;  /* 0x0000005b00969202 */ /* 0x000fe40000000f00 */
[----:B------:R-:W-:Y:S02]  /*193d0*/  SEL R91, RZ, 0x1, P6 ;  /* 0x00000001ff5b7807 */ /* 0x000fe40003000000 */
[----:B------:R-:W-:Y:S02]  /*193e0*/  F2FP.F16.F32.PACK_AB R93, RZ, R150 ;  /* 0x00000096ff5d723e */ /* 0x000fe400000000ff */
[----:B------:R-:W-:Y:S02]  /*193f0*/  PRMT R155, R91, 0x7610, R155 ;  /* 0x000076105b9b7816 */ /* 0x000fe4000000009b */
[----:B------:R-:W-:Y:S01]  /*19400*/  PRMT R91, R161, 0x5410, R93 ;  /* 0x00005410a15b7816 */ /* 0x000fe2000000005d */
[----:B------:R-:W-:Y:S06]  /*19410*/  BRA `(.L_x_3295) ;  /* 0x0000002c00a47947 */ /* 0x000fec0003800000 */
.L_x_3214:
        /* <DEDUP_REMOVED lines=16> */
.L_x_3298:
        /* <DEDUP_REMOVED lines=13> */
.L_x_3300:
[----:B------:R-:W-:Y:S05]  /*195f0*/  BSYNC.RECONVERGENT B3 ;  /* 0x0000000000037941 */ /* 0x000fea0003800200 */
.L_x_3299:
        /* <DEDUP_REMOVED lines=48> */
[----:B------:R-:W-:-:S04]  /*19900*/  LOP3.LUT R99, R94, UR23, R111, 0x96, !PT ;  /* 0x000000175e637c12 */ /* 0x000fc8000f8e966f */
[----:B------:R-:W-:Y:S01]  /*19910*/  LOP3.LUT R100, R92, UR24, R125, 0x96, !PT ;  /* 0x000000185c647c12 */ /* 0x000fe2000f8e967d */
[----:B------:R-:W-:Y:S02]  /*19920*/  IMAD.MOV.U32 R92, RZ, RZ, R124 ;  /* 0x000000ffff5c7224 */ /* 0x000fe400078e007c */
[----:B------:R-:W-:-:S07]  /*19930*/  IMAD.MOV.U32 R125, RZ, RZ, RZ ;  /* 0x000000ffff7d7224 */ /* 0x000fce00078e00ff */
.L_x_3297:
[----:B------:R-:W-:Y:S05]  /*19940*/  BSYNC.RECONVERGENT B2 ;  /* 0x0000000000027941 */ /* 0x000fea0003800200 */
.L_x_3296:
        /* <DEDUP_REMOVED lines=10> */
[----:B0-----:R-:W-:Y:S01]  /*199f0*/  FMUL.FTZ R111, R111, R94 ;  /* 0x0000005e6f6f7220 */ /* 0x001fe20000410000 */
[----:B-1----:R-:W-:Y:S01]  /*19a00*/  FSETP.GTU.FTZ.AND P3, PT, R124, R95, PT ;  /* 0x0000005f7c00720b */ /* 0x002fe20003f7c000 */
[----:B------:R-:W-:-:S03]  /*19a10*/  @P1 HADD2.F32 R124, -RZ, R4.H0_H0 ;  /* 0x20000004ff7c1230 */ /* 0x000fc60000004100 */
        /* <DEDUP_REMOVED lines=15> */
.L_x_3303:
        /* <DEDUP_REMOVED lines=13> */
.L_x_3305:
[----:B------:R-:W-:Y:S05]  /*19be0*/  BSYNC.RECONVERGENT B3 ;  /* 0x0000000000037941 */ /* 0x000fea0003800200 */
.L_x_3304:
        /* <DEDUP_REMOVED lines=53> */
.L_x_3302:
[----:B------:R-:W-:Y:S05]  /*19f40*/  BSYNC.RECONVERGENT B2 ;  /* 0x0000000000027941 */ /* 0x000fea0003800200 */
.L_x_3301:
[----:B------:R-:W-:Y:S01]  /*19f50*/  I2FP.F32.U32 R111, R111 ;  /* 0x0000006f006f7245 */ /* 0x000fe20000201000 */
[----:B------:R-:W-:Y:S01]  /*19f60*/  HADD2.F32 R125, -RZ, R88.H1_H1 ;  /* 0x30000058ff7d7230 */ /* 0x000fe20000004100 */
[----:B------:R-:W-:Y:S01]  /*19f70*/  LOP3.LUT R159, R159, 0xfffffff7, RZ, 0xc0, !PT ;  /* 0xfffffff79f9f7812 */ /* 0x000fe200078ec0ff */
[----:B------:R-:W-:Y:S01]  /*19f80*/  BSSY.RECONVERGENT B2, `(.L_x_3306) ;  /* 0x0000059000027945 */ /* 0x000fe20003800200 */
[----:B------:R-:W-:Y:S02]  /*19f90*/  IMAD.MOV.U32 R135, RZ, RZ, 0x2 ;  /* 0x00000002ff877424 */ /* 0x000fe400078e00ff */
[----:B------:R-:W-:Y:S01]  /*19fa0*/  FFMA.FTZ R88, R111, R150, 1.1641532182693481445e-10 ;  /* 0x2f0000006f587423 */ /* 0x000fe20000010096 */
[----:B------:R-:W-:Y:S01]  /*19fb0*/  FMUL.FTZ R125, R125, R94 ;  /* 0x0000005e7d7d7220 */ /* 0x000fe20000410000 */
[----:B------:R-:W-:-:S03]  /*19fc0*/  @P1 HADD2.F32 R111, -RZ, R4.H1_H1 ;  /* 0x30000004ff6f1230 */ /* 0x000fc60000004100 */
[----:B------:R-:W-:-:S04]  /*19fd0*/  FSETP.GTU.FTZ.AND P2, PT, R88, R95, PT ;  /* 0x0000005f5800720b */ /* 0x000fc80003f5c000 */
        /* <DEDUP_REMOVED lines=16> */
.L_x_3308:
        /* <DEDUP_REMOVED lines=13> */
.L_x_3310:
[----:B------:R-:W-:Y:S05]  /*1a1b0*/  BSYNC.RECONVERGENT B3 ;  /* 0x0000000000037941 */ /* 0x000fea0003800200 */
.L_x_3309:
        /* <DEDUP_REMOVED lines=53> */
.L_x_3307:
[----:B------:R-:W-:Y:S05]  /*1a510*/  BSYNC.RECONVERGENT B2 ;  /* 0x0000000000027941 */ /* 0x000fea0003800200 */
.L_x_3306:
[----:B------:R-:W-:Y:S01]  /*1a520*/  I2FP.F32.U32 R111, R111 ;  /* 0x0000006f006f7245 */ /* 0x000fe20000201000 */
[----:B------:R-:W-:Y:S01]  /*1a530*/  HADD2.F32 R125, -RZ, R89.H0_H0 ;  /* 0x20000059ff7d7230 */ /* 0x000fe20000004100 */
[----:B------:R-:W-:Y:S01]  /*1a540*/  LOP3.LUT R159, R159, 0xfffffffb, RZ, 0xc0, !PT ;  /* 0xfffffffb9f9f7812 */ /* 0x000fe200078ec0ff */
[----:B------:R-:W-:Y:S01]  /*1a550*/  @P1 HADD2.F32 R144, -RZ, R5.H0_H0 ;  /* 0x20000005ff901230 */ /* 0x000fe20000004100 */
[----:B------:R-:W-:Y:S01]  /*1a560*/  BSSY.RECONVERGENT B2, `(.L_x_3311) ;  /* 0x0000058000027945 */ /* 0x000fe20003800200 */
[----:B------:R-:W-:Y:S01]  /*1a570*/  FFMA.FTZ R134, R111, R150, 1.1641532182693481445e-10 ;  /* 0x2f0000006f867423 */ /* 0x000fe20000010096 */
[----:B------:R-:W-:Y:S01]  /*1a580*/  FMUL.FTZ R125, R125, R94 ;  /* 0x0000005e7d7d7220 */ /* 0x000fe20000410000 */
[----:B------:R-:W-:-:S03]  /*1a590*/  IMAD.MOV.U32 R111, RZ, RZ, R110 ;  /* 0x000000ffff6f7224 */ /* 0x000fc600078e006e */
[----:B------:R-:W-:-:S04]  /*1a5a0*/  FSETP.GTU.FTZ.AND P2, PT, R134, R95, PT ;  /* 0x0000005f8600720b */ /* 0x000fc80003f5c000 */
[----:B------:R-:W-:Y:S02]  /*1a5b0*/  FSEL R125, R125, RZ, !P2 ;  /* 0x000000ff7d7d7208 */ /* 0x000fe40005000000 */
[----:B------:R-:W-:Y:S02]  /*1a5c0*/  PLOP3.LUT P3, PT, P2, PT, PT, 0x8, 0x80 ;  /* 0x000000000080781c */ /* 0x000fe4000176e170 */
[----:B------:R-:W-:Y:S01]  /*1a5d0*/  ISETP.NE.AND P2, PT, R135, 0x1, PT ;  /* 0x000000018700780c */ /* 0x000fe20003f45270 */
[----:B------:R-:W-:Y:S01]  /*1a5e0*/  @P1 FADD.FTZ R125, R144, R125 ;  /* 0x0000007d907d1221 */ /* 0x000fe20000010000 */
[----:B------:R-:W-:-:S04]  /*1a5f0*/  IMAD.MOV.U32 R144, RZ, RZ, 0x2 ;  /* 0x00000002ff907424 */ /* 0x000fc800078e00ff */
        /* <DEDUP_REMOVED lines=11> */
.L_x_3313:
        /* <DEDUP_REMOVED lines=13> */
.L_x_3315:
[----:B------:R-:W-:Y:S05]  /*1a780*/  BSYNC.RECONVERGENT B3 ;  /* 0x0000000000037941 */ /* 0x000fea0003800200 */
.L_x_3314:
        /* <DEDUP_REMOVED lines=53> */
.L_x_3312:
[----:B------:R-:W-:Y:S05]  /*1aae0*/  BSYNC.RECONVERGENT B2 ;  /* 0x0000000000027941 */ /* 0x000fea0003800200 */
.L_x_3311:
[----:B------:R-:W-:Y:S01]  /*1aaf0*/  I2FP.F32.U32 R111, R111 ;  /* 0x0000006f006f7245 */ /* 0x000fe20000201000 */
[----:B------:R-:W-:Y:S01]  /*1ab00*/  HADD2.F32 R89, -RZ, R89.H1_H1 ;  /* 0x30000059ff597230 */ /* 0x000fe20000004100 */
[----:B------:R-:W-:Y:S01]  /*1ab10*/  LOP3.LUT R159, R159, 0xfffffffd, RZ, 0xc0, !PT ;  /* 0xfffffffd9f9f7812 */ /* 0x000fe200078ec0ff */
[----:B------:R-:W-:Y:S01]  /*1ab20*/  BSSY.RECONVERGENT B2, `(.L_x_3316) ;  /* 0x0000059000027945 */ /* 0x000fe20003800200 */
[----:B------:R-:W-:Y:S02]  /*1ab30*/  HFMA2 R145, -RZ, RZ, 0, 1.1920928955078125e-07 ;  /* 0x00000002ff917431 */ /* 0x000fe400000001ff */
        /* <DEDUP_REMOVED lines=20> */
.L_x_3318:
        /* <DEDUP_REMOVED lines=13> */
.L_x_3320:
[----:B------:R-:W-:Y:S05]  /*1ad50*/  BSYNC.RECONVERGENT B3 ;  /* 0x0000000000037941 */ /* 0x000fea0003800200 */
.L_x_3319:
        /* <DEDUP_REMOVED lines=53> */
.L_x_3317:
[----:B------:R-:W-:Y:S05]  /*1b0b0*/  BSYNC.RECONVERGENT B2 ;  /* 0x0000000000027941 */ /* 0x000fea0003800200 */
.L_x_3316:
[----:B------:R-:W-:Y:S01]  /*1b0c0*/  I2FP.F32.U32 R111, R111 ;  /* 0x0000006f006f7245 */ /* 0x000fe20000201000 */
[----:B------:R-:W-:Y:S01]  /*1b0d0*/  HADD2.F32 R135, -RZ, R90.H0_H0 ;  /* 0x2000005aff877230 */ /* 0x000fe20000004100 */
[----:B------:R-:W-:Y:S01]  /*1b0e0*/  ISETP.NE.AND P3, PT, R145, 0x1, PT ;  /* 0x000000019100780c */ /* 0x000fe20003f65270 */
[----:B------:R-:W-:Y:S01]  /*1b0f0*/  @P1 HADD2.F32 R158, -RZ, R6.H0_H0 ;  /* 0x20000006ff9e1230 */ /* 0x000fe20000004100 */
[----:B------:R-:W-:Y:S01]  /*1b100*/  BSSY.RECONVERGENT B2, `(.L_x_3321) ;  /* 0x0000056000027945 */ /* 0x000fe20003800200 */
[----:B------:R-:W-:Y:S01]  /*1b110*/  FFMA.FTZ R144, R111, R150, 1.1641532182693481445e-10 ;  /* 0x2f0000006f907423 */ /* 0x000fe20000010096 */
[----:B------:R-:W-:Y:S01]  /*1b120*/  FMUL.FTZ R135, R135, R94 ;  /* 0x0000005e87877220 */ /* 0x000fe20000410000 */
[----:B------:R-:W-:Y:S01]  /*1b130*/  IMAD.MOV.U32 R161, RZ, RZ, 0x2 ;  /* 0x00000002ffa17424 */ /* 0x000fe200078e00ff */
[----:B------:R-:W-:Y:S02]  /*1b140*/  MOV R111, R110 ;  /* 0x0000006e006f7202 */ /* 0x000fe40000000f00 */
[----:B------:R-:W-:-:S04]  /*1b150*/  FSETP.GTU.FTZ.AND P2, PT, R144, R95, PT ;  /* 0x0000005f9000720b */ /* 0x000fc80003f5c000 */
        /* <DEDUP_REMOVED lines=13> */
.L_x_3323:
        /* <DEDUP_REMOVED lines=13> */
.L_x_3325:
[----:B------:R-:W-:Y:S05]  /*1b300*/  BSYNC.RECONVERGENT B3 ;  /* 0x0000000000037941 */ /* 0x000fea0003800200 */
.L_x_3324:
        /* <DEDUP_REMOVED lines=53> */
.L_x_3322:
[----:B------:R-:W-:Y:S05]  /*1b660*/  BSYNC.RECONVERGENT B2 ;  /* 0x0000000000027941 */ /* 0x000fea0003800200 */
.L_x_3321:
        /* <DEDUP_REMOVED lines=8> */
[----:B------:R-:W-:-:S04]  /*1b6f0*/  FSETP.GTU.FTZ.AND P3, PT, R90, R95, PT ;  /* 0x0000005f5a00720b */ /* 0x000fc80003f7c000 */
[----:B------:R-:W-:Y:S02]  /*1b700*/  FSEL R144, R145, RZ, !P3 ;  /* 0x000000ff91907208 */ /* 0x000fe40005800000 */
[----:B------:R-:W-:-:S03]  /*1b710*/  PLOP3.LUT P3, PT, P3, PT, PT, 0x8, 0x80 ;  /* 0x000000000080781c */ /* 0x000fc60001f6e170 */
[----:B------:R-:W-:Y:S01]  /*1b720*/  @P1 FADD.FTZ R144, R111, R144 ;  /* 0x000000906f901221 */ /* 0x000fe20000010000 */
[----:B------:R-:W-:-:S04]  /*1b730*/  IMAD.MOV.U32 R111, RZ, RZ, R110 ;  /* 0x000000ffff6f7224 */ /* 0x000fc800078e006e */
        /* <DEDUP_REMOVED lines=10> */
.L_x_3328:
        /* <DEDUP_REMOVED lines=13> */
.L_x_3330:
[----:B------:R-:W-:Y:S05]  /*1b8b0*/  BSYNC.RECONVERGENT B3 ;  /* 0x0000000000037941 */ /* 0x000fea0003800200 */
.L_x_3329:
        /* <DEDUP_REMOVED lines=53> */
.L_x_3327:
[----:B------:R-:W-:Y:S05]  /*1bc10*/  BSYNC.RECONVERGENT B2 ;  /* 0x0000000000027941 */ /* 0x000fea0003800200 */
.L_x_3326:
[----:B------:R-:W-:Y:S01]  /*1bc20*/  I2FP.F32.U32 R111, R111 ;  /* 0x0000006f006f7245 */ /* 0x000fe20000201000 */
[----:B------:R-:W-:Y:S01]  /*1bc30*/  HADD2.F32 R145, -RZ, R91.H0_H0 ;  /* 0x2000005bff917230 */ /* 0x000fe20000004100 */
[----:B------:R-:W-:Y:S01]  /*1bc40*/  ISETP.NE.AND P5, PT, R163, 0x1, PT ;  /* 0x00000001a300780c */ /* 0x000fe20003fa5270 */
[----:B------:R-:W-:Y:S01]  /*1bc50*/  @P1 HADD2.F32 R164, -RZ, R7.H0_H0 ;  /* 0x20000007ffa41230 */ /* 0x000fe20000004100 */
[----:B------:R-:W-:Y:S01]  /*1bc60*/  BSSY.RECONVERGENT B2, `(.L_x_3331) ;  /* 0x0000056000027945 */ /* 0x000fe20003800200 */
[----:B------:R-:W-:Y:S01]  /*1bc70*/  FFMA.FTZ R162, R111, R150, 1.1641532182693481445e-10 ;  /* 0x2f0000006fa27423 */ /* 0x000fe20000010096 */
[----:B------:R-:W-:Y:S01]  /*1bc80*/  FMUL.FTZ R145, R145, R94 ;  /* 0x0000005e91917220 */ /* 0x000fe20000410000 */
[----:B------:R-:W-:Y:S02]  /*1bc90*/  HFMA2 R111, -RZ, RZ, 0, 1.1920928955078125e-07 ;  /* 0x00000002ff6f7431 */ /* 0x000fe400000001ff */
[----:B------:R-:W-:Y:S01]  /*1bca0*/  IMAD.MOV.U32 R161, RZ, RZ, R110 ;  /* 0x000000ffffa17224 */ /* 0x000fe200078e006e */
        /* <DEDUP_REMOVED lines=14> */
.L_x_3333:
        /* <DEDUP_REMOVED lines=13> */
.L_x_3335:
[----:B------:R-:W-:Y:S05]  /*1be60*/  BSYNC.RECONVERGENT B3 ;  /* 0x0000000000037941 */ /* 0x000fea0003800200 */
.L_x_3334:
        /* <DEDUP_REMOVED lines=53> */
.L_x_3332:
[----:B------:R-:W-:Y:S05]  /*1c1c0*/  BSYNC.RECONVERGENT B2 ;  /* 0x0000000000027941 */ /* 0x000fea0003800200 */
.L_x_3331:
        /* <DEDUP_REMOVED lines=9> */
[----:B------:R-:W-:Y:S02]  /*1c260*/  FSEL R150, R91, RZ, !P5 ;  /* 0x000000ff5b967208 */ /* 0x000fe40006800000 */
[----:B------:R-:W-:-:S03]  /*1c270*/  PLOP3.LUT P5, PT, P5, PT, PT, 0x8, 0x80 ;  /* 0x000000000080781c */ /* 0x000fc60002fae170 */
[----:B------:R-:W-:-:S05]  /*1c280*/  @P1 FADD.FTZ R150, R161, R150 ;  /* 0x00000096a1961221 */ /* 0x000fca0000010000 */
[----:B------:R-:W-:-:S04]  /*1c290*/  F2FP.F16.F32.PACK_AB R91, RZ, R150 ;  /* 0x00000096ff5b723e */ /* 0x000fc800000000ff */
[----:B------:R-:W-:-:S07]  /*1c2a0*/  PRMT R91, R168, 0x5410, R91 ;  /* 0x00005410a85b7816 */ /* 0x000fce000000005b */
.L_x_3295:
        /* <DEDUP_REMOVED lines=30> */
[----:B------:R-:W-:Y:S02]  /*1c490*/  LOP3.LUT R89, R104, 0xff, RZ, 0xc0, !PT ;  /* 0x000000ff68597812 */ /* 0x000fe400078ec0ff */
[----:B------:R-:W-:Y:S02]  /*1c4a0*/  LOP3.LUT R94, R106, 0xff, RZ, 0xc0, !PT ;  /* 0x000000ff6a5e7812 */ /* 0x000fe400078ec0ff */
[----:B------:R-:W-:Y:S01]  /*1c4b0*/  LOP3.LUT R158, R88, 0xff00, R91, 0xf8, !PT ;  /* 0x0000ff00589e7812 */ /* 0x000fe200078ef85b */
[----:B------:R-:W-:-:S03]  /*1c4c0*/  IMAD.WIDE.U32 R88, R89, 0x1000000, RZ ;  /* 0x0100000059587825 */ /* 0x000fc600078e00ff */
[----:B------:R-:W-:Y:S01]  /*1c4d0*/  LOP3.LUT R93, R158, 0xff, R103, 0xf8, !PT ;  /* 0x000000ff9e5d7812 */ /* 0x000fe200078ef867 */
[----:B------:R-:W-:-:S04]  /*1c4e0*/  IMAD.WIDE.U32 R90, R90, 0x10000, RZ ;  /* 0x000100005a5a7825 */ /* 0x000fc800078e00ff */
[----:B------:R-:W-:Y:S01]  /*1c4f0*/  IMAD.WIDE.U32 R94, R94, 0x100, RZ ;  /* 0x000001005e5e7825 */ /* 0x000fe200078e00ff */
[----:B------:R-:W-:-:S03]  /*1c500*/  LOP3.LUT R93, R91, R93, R89, 0xfe, !PT ;  /* 0x0000005d5b5d7212 */ /* 0x000fc600078efe59 */
[----:B0-----:R-:W-:Y:S01]  /*1c510*/  IMAD.WIDE.U32 R162, R0, 0x8, R162 ;  /* 0x0000000800a27825 */ /* 0x001fe200078e00a2 */
[----:B------:R-:W-:Y:S02]  /*1c520*/  LOP3.LUT R88, R94, R88, R90, 0xfe, !PT ;  /* 0x000000585e587212 */ /* 0x000fe400078efe5a */
[----:B------:R-:W-:Y:S02]  /*1c530*/  LOP3.LUT R89, R93, R95, RZ, 0xfc, !PT ;  /* 0x0000005f5d597212 */ /* 0x000fe400078efcff */
[----:B------:R-:W-:-:S05]  /*1c540*/  LOP3.LUT R88, R88, 0xff, R107, 0xf8, !PT ;  /* 0x000000ff58587812 */ /* 0x000fca00078ef86b */
[----:B------:R1:W-:Y:S02]  /*1c550*/  STG.E.64 desc[UR6][R162.64], R88 ;  /* 0x00000058a2007986 */ /* 0x0003e4000c101b06 */
.L_x_3336:
[----:B------:R-:W-:Y:S01]  /*1c560*/  MOV R157, R92 ;  /* 0x0000005c009d7202 */ /* 0x000fe20000000f00 */
[----:B------:R-:W-:-:S07]  /*1c570*/  VIADD R0, R0, 0x20 ;  /* 0x0000002000007836 */ /* 0x000fce0000000000 */
.L_x_3213:
[----:B------:R-:W-:Y:S05]  /*1c580*/  BSYNC.RECONVERGENT B1 ;  /* 0x0000000000017941 */ /* 0x000fea0003800200 */
.L_x_3212:
        /* <DEDUP_REMOVED lines=35> */
.L_x_3342:
        /* <DEDUP_REMOVED lines=13> */
.L_x_3344:
[----:B------:R-:W-:Y:S05]  /*1c890*/  BSYNC.RECONVERGENT B3 ;  /* 0x0000000000037941 */ /* 0x000fea0003800200 */
.L_x_3343:
        /* <DEDUP_REMOVED lines=52> */
.L_x_3341:
[----:B------:R-:W-:Y:S05]  /*1cbe0*/  BSYNC.RECONVERGENT B2 ;  /* 0x0000000000027941 */ /* 0x000fea0003800200 */
.L_x_3340:
[----:B------:R-:W0:Y:S01]  /*1cbf0*/  LDC R93, c[0x0][0x408] ;  /* 0x00010200ff5d7b82 */ /* 0x000e220000000800 */
[----:B------:R-:W-:Y:S01]  /*1cc00*/  I2FP.F32.U32 R102, R95 ;  /* 0x0000005f00667245 */ /* 0x000fe20000201000 */
[----:B------:R-:W-:Y:S02]  /*1cc10*/  HFMA2 R95, -RZ, RZ, 0.1171875, 0 ;  /* 0x2f800000ff5f7431 */ /* 0x000fe400000001ff */
[----:B-----5:R-:W-:Y:S01]  /*1cc20*/  HADD2.F32 R104, -RZ, R88.H0_H0 ;  /* 0x20000058ff687230 */ /* 0x020fe20000004100 */
[----:B------:R-:W-:Y:S01]  /*1cc30*/  LOP3.LUT R159, R159, 0xffffffef, RZ, 0xc0, !PT ;  /* 0xffffffef9f9f7812 */ /* 0x000fe200078ec0ff */
[----:B------:R-:W-:Y:S01]  /*1cc40*/  BSSY.RECONVERGENT B2, `(.L_x_3345) ;  /* 0x0000056000027945 */ /* 0x000fe20003800200 */
[----:B------:R-:W-:Y:S02]  /*1cc50*/  IMAD.MOV.U32 R105, RZ, RZ, 0x2 ;  /* 0x00000002ff697424 */ /* 0x000fe400078e00ff */
[----:B------:R-:W-:Y:S01]  /*1cc60*/  FFMA.FTZ R101, R102, R95, 1.1641532182693481445e-10 ;  /* 0x2f00000066657423 */ /* 0x000fe2000001005f */
[----:B------:R-:W1:Y:S01]  /*1cc70*/  LDC R94, c[0x0][0x404] ;  /* 0x00010100ff5e7b82 */ /* 0x000e620000000800 */
[----:B0-----:R-:W-:-:S03]  /*1cc80*/  FMUL.FTZ R104, R104, R93 ;  /* 0x0000005d68687220 */ /* 0x001fc60000410000 */
[----:B-1----:R-:W-:Y:S01]  /*1cc90*/  FSETP.GTU.FTZ.AND P2, PT, R101, R94, PT ;  /* 0x0000005e6500720b */ /* 0x002fe20003f5c000 */
        /* <DEDUP_REMOVED lines=14> */
.L_x_3347:
        /* <DEDUP_REMOVED lines=13> */
.L_x_3349:
[----:B------:R-:W-:Y:S05]  /*1ce50*/  BSYNC.RECONVERGENT B3 ;  /* 0x0000000000037941 */ /* 0x000fea0003800200 */
.L_x_3348:
        /* <DEDUP_REMOVED lines=49> */
[----:B------:R-:W-:Y:S01]  /*1d170*/  LOP3.LUT R100, R100, UR24, R105, 0x96, !PT ;  /* 0x0000001864647c12 */ /* 0x000fe2000f8e9669 */
[----:B------:R-:W-:Y:S01]  /*1d180*/  IMAD.MOV.U32 R105, RZ, RZ, RZ ;  /* 0x000000ffff697224 */ /* 0x000fe200078e00ff */
[----:B------:R-:W-:-:S07]  /*1d190*/  MOV R92, R104 ;  /* 0x00000068005c7202 */ /* 0x000fce0000000f00 */
.L_x_3346:
[----:B------:R-:W-:Y:S05]  /*1d1a0*/  BSYNC.RECONVERGENT B2 ;  /* 0x0000000000027941 */ /* 0x000fea0003800200 */
.L_x_3345:
[----:B------:R-:W-:Y:S01]  /*1d1b0*/  I2FP.F32.U32 R102, R101 ;  /* 0x0000006500667245 */ /* 0x000fe20000201000 */
[----:B------:R-:W-:Y:S01]  /*1d1c0*/  HADD2.F32 R104, -RZ, R8.H0_H0 ;  /* 0x20000008ff687230 */ /* 0x000fe20000004100 */
[----:B------:R-:W-:Y:S01]  /*1d1d0*/  BSSY.RECONVERGENT B2, `(.L_x_3350) ;  /* 0x0000059000027945 */ /* 0x000fe20003800200 */
[----:B------:R-:W-:Y:S02]  /*1d1e0*/  HFMA2 R103, -RZ, RZ, 0, 1.1920928955078125e-07 ;  /* 0x00000002ff677431 */ /* 0x000fe400000001ff */
        /* <DEDUP_REMOVED lines=9> */
[----:B------:R-:W-:Y:S02]  /*1d280*/  @!P1 IMAD.MOV.U32 R118, RZ, RZ, R101 ;  /* 0x000000ffff769224 */ /* 0x000fe400078e0065 */
[----:B------:R-:W-:-:S03]  /*1d290*/  IMAD.MOV.U32 R101, RZ, RZ, R110 ;  /* 0x000000ffff657224 */ /* 0x000fc600078e006e */
        /* <DEDUP_REMOVED lines=10> */
.L_x_3352:
        /* <DEDUP_REMOVED lines=13> */
.L_x_3354:
[----:B------:R-:W-:Y:S05]  /*1d410*/  BSYNC.RECONVERGENT B3 ;  /* 0x0000000000037941 */ /* 0x000fea0003800200 */
.L_x_3353:
        /* <DEDUP_REMOVED lines=47> */
[----:B------:R-:W-:Y:S02]  /*1d710*/  HFMA2 R103, -RZ, RZ, 0, 0 ;  /* 0x00000000ff677431 */ /* 0x000fe400000001ff */
[----:B------:R-:W-:Y:S01]  /*1d720*/  IMAD.WIDE.U32 R104, R104, -0x2daee0ad, RZ ;  /* 0xd2511f5368687825 */ /* 0x000fe200078e00ff */
[----:B------:R-:W-:-:S03]  /*1d730*/  LOP3.LUT R99, R102, UR23, R111, 0x96, !PT ;  /* 0x0000001766637c12 */ /* 0x000fc6000f8e966f */
[----:B------:R-:W-:Y:S01]  /*1d740*/  IMAD.MOV.U32 R92, RZ, RZ, R104 ;  /* 0x000000ffff5c7224 */ /* 0x000fe200078e0068 */
[----:B------:R-:W-:-:S07]  /*1d750*/  LOP3.LUT R100, R100, UR24, R105, 0x96, !PT ;  /* 0x0000001864647c12 */ /* 0x000fce000f8e9669 */
.L_x_3351:
[----:B------:R-:W-:Y:S05]  /*1d760*/  BSYNC.RECONVERGENT B2 ;  /* 0x0000000000027941 */ /* 0x000fea0003800200 */
.L_x_3350:
[----:B------:R-:W-:Y:S01]  /*1d770*/  I2FP.F32.U32 R102, R101 ;  /* 0x0000006500667245 */ /* 0x000fe20000201000 */
[----:B------:R-:W-:Y:S01]  /*1d780*/  HADD2.F32 R88, -RZ, R88.H1_H1 ;  /* 0x30000058ff587230 */ /* 0x000fe20000004100 */
        /* <DEDUP_REMOVED lines=20> */
.L_x_3357:
        /* <DEDUP_REMOVED lines=13> */
.L_x_3359:
[----:B------:R-:W-:Y:S05]  /*1d9a0*/  BSYNC.RECONVERGENT B3 ;  /* 0x0000000000037941 */ /* 0x000fea0003800200 */
.L_x_3358:
        /* <DEDUP_REMOVED lines=52> */
.L_x_3356:
[----:B------:R-:W-:Y:S05]  /*1dcf0*/  BSYNC.RECONVERGENT B2 ;  /* 0x0000000000027941 */ /* 0x000fea0003800200 */
.L_x_3355:
        /* <DEDUP_REMOVED lines=13> */
[----:B------:R-:W-:Y:S02]  /*1ddd0*/  @!P1 IMAD.MOV.U32 R126, RZ, RZ, R88 ;  /* 0x000000ffff7e9224 */ /* 0x000fe400078e0058 */
[----:B------:R-:W-:-:S03]  /*1dde0*/  HFMA2 R103, -RZ, RZ, 0, 1.1920928955078125e-07 ;  /* 0x00000002ff677431 */ /* 0x000fc600000001ff */
        /* <DEDUP_REMOVED lines=10> */
.L_x_3362:
        /* <DEDUP_REMOVED lines=13> */
.L_x_3364:
[----:B------:R-:W-:Y:S05]  /*1df60*/  BSYNC.RECONVERGENT B3 ;  /* 0x0000000000037941 */ /* 0x000fea0003800200 */
.L_x_3363:
        /* <DEDUP_REMOVED lines=52> */
.L_x_3361:
[----:B------:R-:W-:Y:S05]  /*1e2b0*/  BSYNC.RECONVERGENT B2 ;  /* 0x0000000000027941 */ /* 0x000fea0003800200 */
.L_x_3360:
[----:B------:R-:W-:Y:S01]  /*1e2c0*/  I2FP.F32.U32 R102, R101 ;  /* 0x0000006500667245 */ /* 0x000fe20000201000 */
[----:B------:R-:W-:Y:S01]  /*1e2d0*/  HADD2.F32 R104, -RZ, R89.H0_H0 ;  /* 0x20000059ff687230 */ /* 0x000fe20000004100 */
        /* <DEDUP_REMOVED lines=20> */
.L_x_3367:
        /* <DEDUP_REMOVED lines=13> */
.L_x_3369:
[----:B------:R-:W-:Y:S05]  /*1e4f0*/  BSYNC.RECONVERGENT B3 ;  /* 0x0000000000037941 */ /* 0x000fea0003800200 */
.L_x_3368:
        /* <DEDUP_REMOVED lines=52> */
.L_x_3366:
[----:B------:R-:W-:Y:S05]  /*1e840*/  BSYNC.RECONVERGENT B2 ;  /* 0x0000000000027941 */ /* 0x000fea0003800200 */
.L_x_3365:
        /* <DEDUP_REMOVED lines=25> */
.L_x_3372:
        /* <DEDUP_REMOVED lines=13> */
.L_x_3374:
[----:B------:R-:W-:Y:S05]  /*1eab0*/  BSYNC.RECONVERGENT B3 ;  /* 0x0000000000037941 */ /* 0x000fea0003800200 */
.L_x_3373:
        /* <DEDUP_REMOVED lines=52> */
.L_x_3371:
[----:B------:R-:W-:Y:S05]  /*1ee00*/  BSYNC.RECONVERGENT B2 ;  /* 0x0000000000027941 */ /* 0x000fea0003800200 */
.L_x_3370:
        /* <DEDUP_REMOVED lines=22> */
.L_x_3377:
        /* <DEDUP_REMOVED lines=13> */
.L_x_3379:
[----:B------:R-:W-:Y:S05]  /*1f040*/  BSYNC.RECONVERGENT B3 ;  /* 0x0000000000037941 */ /* 0x000fea0003800200 */
.L_x_3378:
        /* <DEDUP_REMOVED lines=52> */
.L_x_3376:
[----:B------:R-:W-:Y:S05]  /*1f390*/  BSYNC.RECONVERGENT B2 ;  /* 0x0000000000027941 */ /* 0x000fea0003800200 */
.L_x_3375:
[----:B------:R-:W-:Y:S01]  /*1f3a0*/  I2FP.F32.U32 R102, R101 ;  /* 0x0000006500667245 */ /* 0x000fe20000201000 */
[----:B------:R-:W-:Y:S01]  /*1f3b0*/  HADD2.F32 R104, -RZ, R9.H1_H1 ;  /* 0x30000009ff687230 */ /* 0x000fe20000004100 */
[----:B------:R-:W-:Y:S01]  /*1f3c0*/  BSSY.RECONVERGENT B2, `(.L_x_3380) ;  /* 0x0000059000027945 */ /* 0x000fe20003800200 */
[----:B------:R-:W-:Y:S02]  /*1f3d0*/  @P1 HADD2.F32 R136, -RZ, R5.H1_H1 ;  /* 0x30000005ff881230 */ /* 0x000fe40000004100 */
[----:B------:R-:W-:Y:S02]  /*1f3e0*/  HFMA2 R103, -RZ, RZ, 0, 1.1920928955078125e-07 ;  /* 0x00000002ff677431 */ /* 0x000fe400000001ff */
        /* <DEDUP_REMOVED lines=20> */
.L_x_3382:
        /* <DEDUP_REMOVED lines=13> */
.L_x_3384:
[----:B------:R-:W-:Y:S05]  /*1f600*/  BSYNC.RECONVERGENT B3 ;  /* 0x0000000000037941 */ /* 0x000fea0003800200 */
.L_x_3383:
        /* <DEDUP_REMOVED lines=52> */
.L_x_3381:
[----:B------:R-:W-:Y:S05]  /*1f950*/  BSYNC.RECONVERGENT B2 ;  /* 0x0000000000027941 */ /* 0x000fea0003800200 */
.L_x_3380:
[----:B------:R-:W-:Y:S01]  /*1f960*/  I2FP.F32.U32 R102, R101 ;  /* 0x0000006500667245 */ /* 0x000fe20000201000 */
[----:B------:R-:W-:Y:S01]  /*1f970*/  HADD2.F32 R146, -RZ, R90.H0_H0 ;  /* 0x2000005aff927230 */ /* 0x000fe20000004100 */
        /* <DEDUP_REMOVED lines=18> */
.L_x_3387:
        /* <DEDUP_REMOVED lines=13> */
.L_x_3389:
[----:B------:R-:W-:Y:S05]  /*1fb70*/  BSYNC.RECONVERGENT B3 ;  /* 0x0000000000037941 */ /* 0x000fea0003800200 */
.L_x_3388:
        /* <DEDUP_REMOVED lines=52> */
.L_x_3386:
[----:B------:R-:W-:Y:S05]  /*1fec0*/  BSYNC.RECONVERGENT B2 ;  /* 0x0000000000027941 */ /* 0x000fea0003800200 */
.L_x_3385:
        /* <DEDUP_REMOVED lines=25> */
.L_x_3392:
        /* <DEDUP_REMOVED lines=13> */
.L_x_3394:
[----:B------:R-:W-:Y:S05]  /*20130*/  BSYNC.RECONVERGENT B3 ;  /* 0x0000000000037941 */ /* 0x000fea0003800200 */
.L_x_3393:
        /* <DEDUP_REMOVED lines=53> */
.L_x_3391:
[----:B------:R-:W-:Y:S05]  /*20490*/  BSYNC.RECONVERGENT B2 ;  /* 0x0000000000027941 */ /* 0x000fea0003800200 */
.L_x_3390:
        /* <DEDUP_REMOVED lines=20> */
.L_x_3397:
        /* <DEDUP_REMOVED lines=13> */
.L_x_3399:
[----:B------:R-:W-:Y:S05]  /*206b0*/  BSYNC.RECONVERGENT B3 ;  /* 0x0000000000037941 */ /* 0x000fea0003800200 */
.L_x_3398:
        /* <DEDUP_REMOVED lines=51> */
[----:B------:R-:W-:Y:S02]  /*209f0*/  LOP3.LUT R100, R100, UR24, R147, 0x96, !PT ;  /* 0x0000001864647c12 */ /* 0x000fe4000f8e9693 */
[----:B------:R-:W-:-:S07]  /*20a00*/  MOV R92, R146 ;  /* 0x00000092005c7202 */ /* 0x000fce0000000f00 */
.L_x_3396:
[----:B------:R-:W-:Y:S05]  /*20a10*/  BSYNC.RECONVERGENT B2 ;  /* 0x0000000000027941 */ /* 0x000fea0003800200 */
.L_x_3395:
[----:B------:R-:W-:Y:S01]  /*20a20*/  I2FP.F32.U32 R90, R102 ;  /* 0x00000066005a7245 */ /* 0x000fe20000201000 */
[----:B------:R-:W-:Y:S01]  /*20a30*/  HADD2.F32 R102, -RZ, R10.H1_H1 ;  /* 0x3000000aff667230 */ /* 0x000fe20000004100 */
[----:B------:R-:W-:Y:S03]  /*20a40*/  BSSY.RECONVERGENT B2, `(.L_x_3400) ;  /* 0x000005a000027945 */ /* 0x000fe60003800200 */
[----:B------:R-:W-:Y:S01]  /*20a50*/  FFMA.FTZ R101, R90, R95, 1.1641532182693481445e-10 ;  /* 0x2f0000005a657423 */ /* 0x000fe2000001005f */
[----:B------:R-:W-:-:S04]  /*20a60*/  FMUL.FTZ R90, R102, R93 ;  /* 0x0000005d665a7220 */ /* 0x000fc80000410000 */
[----:B------:R-:W-:Y:S01]  /*20a70*/  FSETP.GTU.FTZ.AND P4, PT, R101, R94, PT ;  /* 0x0000005e6500720b */ /* 0x000fe20003f9c000 */
[----:B------:R-:W-:-:S03]  /*20a80*/  @P1 HADD2.F32 R101, -RZ, R6.H1_H1 ;  /* 0x30000006ff651230 */ /* 0x000fc60000004100 */
[----:B------:R-:W-:Y:S02]  /*20a90*/  FSEL R90, R90, RZ, !P4 ;  /* 0x000000ff5a5a7208 */ /* 0x000fe40006000000 */
[----:B------:R-:W-:Y:S02]  /*20aa0*/  SEL R102, RZ, 0x1, P4 ;  /* 0x00000001ff667807 */ /* 0x000fe40002000000 */
[----:B------:R-:W-:Y:S01]  /*20ab0*/  ISETP.NE.AND P4, PT, R111, 0x1, PT ;  /* 0x000000016f00780c */ /* 0x000fe20003f85270 */
[----:B------:R-:W-:Y:S01]  /*20ac0*/  FADD.FTZ R90, R151, R90 ;  /* 0x0000005a975a7221 */ /* 0x000fe20000010000 */
[----:B------:R-:W-:-:S03]  /*20ad0*/  IMAD.MOV.U32 R151, RZ, RZ, 0x2 ;  /* 0x00000002ff977424 */ /* 0x000fc600078e00ff */
[----:B------:R-:W-:Y:S01]  /*20ae0*/  @P1 FADD.FTZ R146, R101, R90 ;  /* 0x0000005a65921221 */ /* 0x000fe20000010000 */
[----:B------:R-:W-:Y:S02]  /*20af0*/  @!P1 MOV R146, R90 ;  /* 0x0000005a00929202 */ /* 0x000fe40000000f00 */
[----:B------:R-:W-:Y:S02]  /*20b00*/  MOV R101, R110 ;  /* 0x0000006e00657202 */ /* 0x000fe40000000f00 */
[----:B------:R-:W-:-:S03]  /*20b10*/  F2FP.F16.F32.PACK_AB R90, RZ, R146 ;  /* 0x00000092ff5a723e */ /* 0x000fc600000000ff */
        /* <DEDUP_REMOVED lines=9> */
.L_x_3402:
        /* <DEDUP_REMOVED lines=13> */
.L_x_3404:
[----:B------:R-:W-:Y:S05]  /*20c80*/  BSYNC.RECONVERGENT B3 ;  /* 0x0000000000037941 */ /* 0x000fea0003800200 */
.L_x_3403:
        /* <DEDUP_REMOVED lines=50> */
[----:B------:R-:W-:Y:S02]  /*20fb0*/  MOV R110, R164 ;  /* 0x000000a4006e7202 */ /* 0x000fe40000000f00 */
[----:B------:R-:W-:Y:S02]  /*20fc0*/  LOP3.LUT R100, R100, UR24, R163, 0x96, !PT ;  /* 0x0000001864647c12 */ /* 0x000fe4000f8e96a3 */
[----:B------:R-:W-:-:S07]  /*20fd0*/  MOV R92, R162 ;  /* 0x000000a2005c7202 */ /* 0x000fce0000000f00 */
.L_x_3401:
[----:B------:R-:W-:Y:S05]  /*20fe0*/  BSYNC.RECONVERGENT B2 ;  /* 0x0000000000027941 */ /* 0x000fea0003800200 */
.L_x_3400:
        /* <DEDUP_REMOVED lines=20> */
.L_x_3407:
        /* <DEDUP_REMOVED lines=13> */
.L_x_3409:
[----:B------:R-:W-:Y:S05]  /*21200*/  BSYNC.RECONVERGENT B3 ;  /* 0x0000000000037941 */ /* 0x000fea0003800200 */
.L_x_3408:
        /* <DEDUP_REMOVED lines=51> */
[----:B------:R-:W-:Y:S02]  /*21540*/  HFMA2 R163, -RZ, RZ, 0, 0 ;  /* 0x00000000ffa37431 */ /* 0x000fe400000001ff */
[----:B------:R-:W-:-:S07]  /*21550*/  IMAD.MOV.U32 R92, RZ, RZ, R162 ;  /* 0x000000ffff5c7224 */ /* 0x000fce00078e00a2 */
.L_x_3406:
[----:B------:R-:W-:Y:S05]  /*21560*/  BSYNC.RECONVERGENT B2 ;  /* 0x0000000000027941 */ /* 0x000fea0003800200 */
.L_x_3405:
[----:B------:R-:W-:Y:S01]  /*21570*/  I2FP.F32.U32 R162, R111 ;  /* 0x0000006f00a27245 */ /* 0x000fe20000201000 */
[----:B------:R-:W-:Y:S01]  /*21580*/  HADD2.F32 R164, -RZ, R11.H0_H0 ;  /* 0x2000000bffa47230 */ /* 0x000fe20000004100 */
[----:B------:R-:W-:Y:S01]  /*21590*/  BSSY.RECONVERGENT B2, `(.L_x_3410) ;  /* 0x000005a000027945 */ /* 0x000fe20003800200 */
[----:B------:R-:W-:Y:S02]  /*215a0*/  MOV R165, 0x2 ;  /* 0x0000000200a57802 */ /* 0x000fe40000000f00 */
        /* <DEDUP_REMOVED lines=21> */
.L_x_3412:
        /* <DEDUP_REMOVED lines=13> */
.L_x_3414:
[----:B------:R-:W-:Y:S05]  /*217d0*/  BSYNC.RECONVERGENT B3 ;  /* 0x0000000000037941 */ /* 0x000fea0003800200 */
.L_x_3413:
        /* <DEDUP_REMOVED lines=53> */
.L_x_3411:
[----:B------:R-:W-:Y:S05]  /*21b30*/  BSYNC.RECONVERGENT B2 ;  /* 0x0000000000027941 */ /* 0x000fea0003800200 */
.L_x_3410:
        /* <DEDUP_REMOVED lines=20> */
.L_x_3417:
        /* <DEDUP_REMOVED lines=8> */
[----:B------:R-:W-:Y:S01]  /*21d00*/  @!P6 VIADD R97, R97, 0x1 ;  /* 0x000000016161e836 */ /* 0x000fe20000000000 */
[----:B------:R-:W-:Y:S02]  /*21d10*/  @!P6 IADD3 R100, PT, PT, R109, 0x1, RZ ;  /* 0x000000016d64e810 */ /* 0x000fe40007ffe0ff */
[----:B------:R-:W-:Y:S02]  /*21d20*/  @!P6 MOV R2, RZ ;  /* 0x000000ff0002e202 */ /* 0x000fe40000000f00 */
[----:B------:R-:W-:-:S13]  /*21d30*/  ISETP.NE.AND P0, PT, R97, RZ, !P6 ;  /* 0x000000ff6100720c */ /* 0x000fda0007705270 */
[----:B------:R-:W-:Y:S01]  /*21d40*/  @P0 IMAD.MOV R100, RZ, RZ, R109 ;  /* 0x000000ffff640224 */ /* 0x000fe200078e026d */
[----:B------:R-:W-:-:S03]  /*21d50*/  ISETP.NE.AND P0, PT, R99, RZ, PT ;  /* 0x000000ff6300720c */ /* 0x000fc60003f05270 */
[----:B------:R-:W-:-:S10]  /*21d60*/  @!P6 IMAD.MOV.U32 R109, RZ, RZ, R100 ;  /* 0x000000ffff6de224 */ /* 0x000fd400078e0064 */
.L_x_3419:
[----:B------:R-:W-:Y:S05]  /*21d70*/  BSYNC.RECONVERGENT B3 ;  /* 0x0000000000037941 */ /* 0x000fea0003800200 */
.L_x_3418:
        /* <DEDUP_REMOVED lines=53> */
.L_x_3416:
[----:B------:R-:W-:Y:S05]  /*220d0*/  BSYNC.RECONVERGENT B2 ;  /* 0x0000000000027941 */ /* 0x000fea0003800200 */
.L_x_3415:
        /* <DEDUP_REMOVED lines=18> */
.L_x_3339:
        /* <DEDUP_REMOVED lines=16> */
.L_x_3423:
        /* <DEDUP_REMOVED lines=8> */
[----:B------:R-:W-:Y:S01]  /*22380*/  @!P2 VIADD R94, R109, 0x1 ;  /* 0x000000016d5ea836 */ /* 0x000fe20000000000 */
[----:B------:R-:W-:Y:S02]  /*22390*/  @!P2 MOV R2, RZ ;  /* 0x000000ff0002a202 */ /* 0x000fe40000000f00 */
[----:B------:R-:W-:-:S13]  /*223a0*/  ISETP.NE.AND P3, PT, R97, RZ, !P2 ;  /* 0x000000ff6100720c */ /* 0x000fda0005765270 */
[----:B------:R-:W-:-:S05]  /*223b0*/  @P3 IADD3 R94, PT, PT, R109, RZ, RZ ;  /* 0x000000ff6d5e3210 */ /* 0x000fca0007ffe0ff */
[----:B------:R-:W-:-:S07]  /*223c0*/  @!P2 IMAD.MOV.U32 R109, RZ, RZ, R94 ;  /* 0x000000ffff6da224 */ /* 0x000fce00078e005e */
.L_x_3425:
[----:B------:R-:W-:Y:S05]  /*223d0*/  BSYNC.RECONVERGENT B3 ;  /* 0x0000000000037941 */ /* 0x000fea0003800200 */
.L_x_3424:
        /* <DEDUP_REMOVED lines=52> */
.L_x_3422:
[----:B------:R-:W-:Y:S05]  /*22720*/  BSYNC.RECONVERGENT B2 ;  /* 0x0000000000027941 */ /* 0x000fea0003800200 */
.L_x_3421:
[----:B------:R-:W0:Y:S01]  /*22730*/  LDC R94, c[0x0][0x408] ;  /* 0x00010200ff5e7b82 */ /* 0x000e220000000800 */
[----:B------:R-:W-:Y:S01]  /*22740*/  I2FP.F32.U32 R118, R93 ;  /* 0x0000005d00767245 */ /* 0x000fe20000201000 */
[----:B------:R-:W-:Y:S02]  /*22750*/  HFMA2 R151, -RZ, RZ, 0.1171875, 0 ;  /* 0x2f800000ff977431 */ /* 0x000fe400000001ff */
[----:B-----5:R-:W-:Y:S01]  /*22760*/  HADD2.F32 R93, -RZ, R88.H0_H0 ;  /* 0x20000058ff5d7230 */ /* 0x020fe20000004100 */
[----:B------:R-:W-:Y:S01]  /*22770*/  LOP3.LUT R159, R159, 0xffffffef, RZ, 0xc0, !PT ;  /* 0xffffffef9f9f7812 */ /* 0x000fe200078ec0ff */
[----:B------:R-:W-:Y:S01]  /*22780*/  @P1 HADD2.F32 R111, -RZ, R4.H0_H0 ;  /* 0x20000004ff6f1230 */ /* 0x000fe20000004100 */
[----:B------:R-:W-:Y:S01]  /*22790*/  BSSY.RECONVERGENT B2, `(.L_x_3426) ;  /* 0x0000059000027945 */ /* 0x000fe20003800200 */
[----:B------:R-:W-:Y:S01]  /*227a0*/  FFMA.FTZ R118, R118, R151, 1.1641532182693481445e-10 ;  /* 0x2f00000076767423 */ /* 0x000fe20000010097 */
[----:B------:R-:W1:Y:S01]  /*227b0*/  LDC R95, c[0x0][0x404] ;  /* 0x00010100ff5f7b82 */ /* 0x000e620000000800 */
[----:B------:R-:W-:-:S02]  /*227c0*/  IMAD.MOV.U32 R136, RZ, RZ, 0x2 ;  /* 0x00000002ff887424 */ /* 0x000fc400078e00ff */
[----:B0-----:R-:W-:Y:S01]  /*227d0*/  FMUL.FTZ R93, R93, R94 ;  /* 0x0000005e5d5d7220 */ /* 0x001fe20000410000 */
[----:B-1----:R-:W-:-:S04]  /*227e0*/  FSETP.GTU.FTZ.AND P2, PT, R118, R95, PT ;  /* 0x0000005f7600720b */ /* 0x002fc80003f5c000 */
        /* <DEDUP_REMOVED lines=16> */
.L_x_3428:
        /* <DEDUP_REMOVED lines=13> */
.L_x_3430:
[----:B------:R-:W-:Y:S05]  /*229c0*/  BSYNC.RECONVERGENT B3 ;  /* 0x0000000000037941 */ /* 0x000fea0003800200 */
.L_x_3429:
        /* <DEDUP_REMOVED lines=50> */
[----:B------:R-:W-:Y:S01]  /*22cf0*/  MOV R92, R136 ;  /* 0x00000088005c7202 */ /* 0x000fe20000000f00 */
[----:B------:R-:W-:Y:S01]  /*22d00*/  IMAD.MOV.U32 R136, RZ, RZ, RZ ;  /* 0x000000ffff887224 */ /* 0x000fe200078e00ff */
[----:B------:R-:W-:-:S07]  /*22d10*/  LOP3.LUT R100, R126, UR24, R137, 0x96, !PT ;  /* 0x000000187e647c12 */ /* 0x000fce000f8e9689 */
.L_x_3427:
[----:B------:R-:W-:Y:S05]  /*22d20*/  BSYNC.RECONVERGENT B2 ;  /* 0x0000000000027941 */ /* 0x000fea0003800200 */
.L_x_3426:
[----:B------:R-:W-:Y:S01]  /*22d30*/  I2FP.F32.U32 R126, R111 ;  /* 0x0000006f007e7245 */ /* 0x000fe20000201000 */
[----:B------:R-:W-:Y:S01]  /*22d40*/  HADD2.F32 R111, -RZ, R88.H1_H1 ;  /* 0x30000058ff6f7230 */ /* 0x000fe20000004100 */
[----:B------:R-:W-:Y:S01]  /*22d50*/  LOP3.LUT R159, R159, 0xfffffff7, RZ, 0xc0, !PT ;  /* 0xfffffff79f9f7812 */ /* 0x000fe200078ec0ff */
[----:B------:R-:W-:Y:S01]  /*22d60*/  @P1 HADD2.F32 R127, -RZ, R4.H1_H1 ;  /* 0x30000004ff7f1230 */ /* 0x000fe20000004100 */
[----:B------:R-:W-:Y:S01]  /*22d70*/  BSSY.RECONVERGENT B2, `(.L_x_3431) ;  /* 0x0000058000027945 */ /* 0x000fe20003800200 */
[----:B------:R-:W-:Y:S01]  /*22d80*/  FFMA.FTZ R126, R126, R151, 1.1641532182693481445e-10 ;  /* 0x2f0000007e7e7423 */ /* 0x000fe20000010097 */
[----:B------:R-:W-:Y:S01]  /*22d90*/  FMUL.FTZ R111, R111, R94 ;  /* 0x0000005e6f6f7220 */ /* 0x000fe20000410000 */
[----:B------:R-:W-:-:S03]  /*22da0*/  HFMA2 R137, -RZ, RZ, 0, 1.1920928955078125e-07 ;  /* 0x00000002ff897431 */ /* 0x000fc600000001ff */
[----:B------:R-:W-:-:S04]  /*22db0*/  FSETP.GTU.FTZ.AND P2, PT, R126, R95, PT ;  /* 0x0000005f7e00720b */ /* 0x000fc80003f5c000 */
[----:B------:R-:W-:Y:S01]  /*22dc0*/  FSEL R126, R111, RZ, !P2 ;  /* 0x000000ff6f7e7208 */ /* 0x000fe20005000000 */
[----:B------:R-:W-:Y:S01]  /*22dd0*/  IMAD.MOV.U32 R111, RZ, RZ, R110 ;  /* 0x000000ffff6f7224 */ /* 0x000fe200078e006e */
        /* <DEDUP_REMOVED lines=14> */
.L_x_3433:
        /* <DEDUP_REMOVED lines=13> */
.L_x_3435:
[----:B------:R-:W-:Y:S05]  /*22f90*/  BSYNC.RECONVERGENT B3 ;  /* 0x0000000000037941 */ /* 0x000fea0003800200 */
.L_x_3434:
        /* <DEDUP_REMOVED lines=53> */
.L_x_3432:
[----:B------:R-:W-:Y:S05]  /*232f0*/  BSYNC.RECONVERGENT B2 ;  /* 0x0000000000027941 */ /* 0x000fea0003800200 */
.L_x_3431:
[----:B------:R-:W-:Y:S01]  /*23300*/  I2FP.F32.U32 R136, R111 ;  /* 0x0000006f00887245 */ /* 0x000fe20000201000 */
[----:B------:R-:W-:Y:S01]  /*23310*/  HADD2.F32 R111, -RZ, R89.H0_H0 ;  /* 0x20000059ff6f7230 */ /* 0x000fe20000004100 */
[----:B------:R-:W-:Y:S01]  /*23320*/  LOP3.LUT R159, R159, 0xfffffffb, RZ, 0xc0, !PT ;  /* 0xfffffffb9f9f7812 */ /* 0x000fe200078ec0ff */
[----:B------:R-:W-:Y:S01]  /*23330*/  @P1 HADD2.F32 R146, -RZ, R5.H0_H0 ;  /* 0x20000005ff921230 */ /* 0x000fe20000004100 */
[----:B------:R-:W-:Y:S01]  /*23340*/  BSSY.RECONVERGENT B2, `(.L_x_3436) ;  /* 0x0000058000027945 */ /* 0x000fe20003800200 */
[----:B------:R-:W-:Y:S01]  /*23350*/  FFMA.FTZ R136, R136, R151, 1.1641532182693481445e-10 ;  /* 0x2f00000088887423 */ /* 0x000fe20000010097 */
[----:B------:R-:W-:-:S04]  /*23360*/  FMUL.FTZ R111, R111, R94 ;  /* 0x0000005e6f6f7220 */ /* 0x000fc80000410000 */
[----:B------:R-:W-:-:S04]  /*23370*/  FSETP.GTU.FTZ.AND P2, PT, R136, R95, PT ;  /* 0x0000005f8800720b */ /* 0x000fc80003f5c000 */
[----:B------:R-:W-:Y:S02]  /*23380*/  FSEL R127, R111, RZ, !P2 ;  /* 0x000000ff6f7f7208 */ /* 0x000fe40005000000 */
[----:B------:R-:W-:Y:S02]  /*23390*/  PLOP3.LUT P3, PT, P2, PT, PT, 0x8, 0x80 ;  /* 0x000000000080781c */ /* 0x000fe4000176e170 */
[----:B------:R-:W-:Y:S01]  /*233a0*/  ISETP.NE.AND P2, PT, R137, 0x1, PT ;  /* 0x000000018900780c */ /* 0x000fe20003f45270 */
[----:B------:R-:W-:Y:S01]  /*233b0*/  @P1 FADD.FTZ R127, R146, R127 ;  /* 0x0000007f927f1221 */ /* 0x000fe20000010000 */
[----:B------:R-:W-:Y:S01]  /*233c0*/  IMAD.MOV.U32 R146, RZ, RZ, 0x2 ;  /* 0x00000002ff927424 */ /* 0x000fe200078e00ff */
[----:B------:R-:W-:-:S03]  /*233d0*/  MOV R111, R110 ;  /* 0x0000006e006f7202 */ /* 0x000fc60000000f00 */
        /* <DEDUP_REMOVED lines=11> */
.L_x_3438:
        /* <DEDUP_REMOVED lines=13> */
.L_x_3440:
[----:B------:R-:W-:Y:S05]  /*23560*/  BSYNC.RECONVERGENT B3 ;  /* 0x0000000000037941 */ /* 0x000fea0003800200 */
.L_x_3439:
        /* <DEDUP_REMOVED lines=53> */
.L_x_3437:
[----:B------:R-:W-:Y:S05]  /*238c0*/  BSYNC.RECONVERGENT B2 ;  /* 0x0000000000027941 */ /* 0x000fea0003800200 */
.L_x_3436:
        /* <DEDUP_REMOVED lines=25> */
.L_x_3443:
        /* <DEDUP_REMOVED lines=13> */
.L_x_3445:
[----:B------:R-:W-:Y:S05]  /*23b30*/  BSYNC.RECONVERGENT B3 ;  /* 0x0000000000037941 */ /* 0x000fea0003800200 */
.L_x_3444:
        /* <DEDUP_REMOVED lines=53> */
.L_x_3442:
[----:B------:R-:W-:Y:S05]  /*23e90*/  BSYNC.RECONVERGENT B2 ;  /* 0x0000000000027941 */ /* 0x000fea0003800200 */
.L_x_3441:
[----:B------:R-:W-:Y:S01]  /*23ea0*/  I2FP.F32.U32 R146, R111 ;  /* 0x0000006f00927245 */ /* 0x000fe20000201000 */
[----:B------:R-:W-:Y:S01]  /*23eb0*/  HADD2.F32 R111, -RZ, R90.H0_H0 ;  /* 0x2000005aff6f7230 */ /* 0x000fe20000004100 */
[----:B------:R-:W-:Y:S01]  /*23ec0*/  ISETP.NE.AND P3, PT, R147, 0x1, PT ;  /* 0x000000019300780c */ /* 0x000fe20003f65270 */
[----:B------:R-:W-:Y:S01]  /*23ed0*/  @P1 HADD2.F32 R158, -RZ, R6.H0_H0 ;  /* 0x20000006ff9e1230 */ /* 0x000fe20000004100 */
        /* <DEDUP_REMOVED lines=19> */
.L_x_3448:
        /* <DEDUP_REMOVED lines=13> */
.L_x_3450:
[----:B------:R-:W-:Y:S05]  /*240e0*/  BSYNC.RECONVERGENT B3 ;  /* 0x0000000000037941 */ /* 0x000fea0003800200 */
.L_x_3449:
        /* <DEDUP_REMOVED lines=51> */
[----:B------:R-:W-:Y:S02]  /*24420*/  LOP3.LUT R100, R146, UR24, R163, 0x96, !PT ;  /* 0x0000001892647c12 */ /* 0x000fe4000f8e96a3 */
[----:B------:R-:W-:-:S07]  /*24430*/  MOV R92, R162 ;  /* 0x000000a2005c7202 */ /* 0x000fce0000000f00 */
.L_x_3447:
[----:B------:R-:W-:Y:S05]  /*24440*/  BSYNC.RECONVERGENT B2 ;  /* 0x0000000000027941 */ /* 0x000fea0003800200 */
.L_x_3446:
[----:B------:R-:W-:Y:S01]  /*24450*/  I2FP.F32.U32 R146, R111 ;  /* 0x0000006f00927245 */ /* 0x000fe20000201000 */
[----:B------:R-:W-:Y:S01]  /*24460*/  HADD2.F32 R111, -RZ, R90.H1_H1 ;  /* 0x3000005aff6f7230 */ /* 0x000fe20000004100 */
[----:B------:R-:W-:Y:S01]  /*24470*/  ISETP.NE.AND P4, PT, R161, 0x1, PT ;  /* 0x00000001a100780c */ /* 0x000fe20003f85270 */
        /* <DEDUP_REMOVED lines=20> */
.L_x_3453:
        /* <DEDUP_REMOVED lines=13> */
.L_x_3455:
[----:B------:R-:W-:Y:S05]  /*24690*/  BSYNC.RECONVERGENT B3 ;  /* 0x0000000000037941 */ /* 0x000fea0003800200 */
.L_x_3454:
        /* <DEDUP_REMOVED lines=53> */
.L_x_3452:
[----:B------:R-:W-:Y:S05]  /*249f0*/  BSYNC.RECONVERGENT B2 ;  /* 0x0000000000027941 */ /* 0x000fea0003800200 */
.L_x_3451:
[----:B------:R-:W-:Y:S01]  /*24a00*/  I2FP.F32.U32 R162, R111 ;  /* 0x0000006f00a27245 */ /* 0x000fe20000201000 */
[----:B------:R-:W-:Y:S01]  /*24a10*/  HADD2.F32 R111, -RZ, R91.H0_H0 ;  /* 0x2000005bff6f7230 */ /* 0x000fe20000004100 */
[----:B------:R-:W-:Y:S01]  /*24a20*/  ISETP.NE.AND P5, PT, R163, 0x1, PT ;  /* 0x00000001a300780c */ /* 0x000fe20003fa5270 */
[----:B------:R-:W-:Y:S01]  /*24a30*/  @P1 HADD2.F32 R164, -RZ, R7.H0_H0 ;  /* 0x20000007ffa41230 */ /* 0x000fe20000004100 */
[----:B------:R-:W-:Y:S01]  /*24a40*/  BSSY.RECONVERGENT B2, `(.L_x_3456) ;  /* 0x0000056000027945 */ /* 0x000fe20003800200 */
[----:B------:R-:W-:Y:S01]  /*24a50*/  FFMA.FTZ R162, R162, R151, 1.1641532182693481445e-10 ;  /* 0x2f000000a2a27423 */ /* 0x000fe20000010097 */
[----:B------:R-:W-:Y:S01]  /*24a60*/  FMUL.FTZ R111, R111, R94 ;  /* 0x0000005e6f6f7220 */ /* 0x000fe20000410000 */
[----:B------:R-:W-:-:S03]  /*24a70*/  MOV R161, R110 ;  /* 0x0000006e00a17202 */ /* 0x000fc60000000f00 */
        /* <DEDUP_REMOVED lines=15> */
.L_x_3458:
        /* <DEDUP_REMOVED lines=13> */
.L_x_3460:
[----:B------:R-:W-:Y:S05]  /*24c40*/  BSYNC.RECONVERGENT B3 ;  /* 0x0000000000037941 */ /* 0x000fea0003800200 */
.L_x_3459:
        /* <DEDUP_REMOVED lines=53> */
.L_x_3457:
[----:B------:R-:W-:Y:S05]  /*24fa0*/  BSYNC.RECONVERGENT B2 ;  /* 0x0000000000027941 */ /* 0x000fea0003800200 */
.L_x_3456:
        /* <DEDUP_REMOVED lines=14> */
.L_x_3420:
        /* <DEDUP_REMOVED lines=43> */
.L_x_3461:
[----:B------:R-:W-:Y:S01]  /*25340*/  IMAD.MOV.U32 R157, RZ, RZ, R92 ;  /* 0x000000ffff9d7224 */ /* 0x000fe200078e005c */
[----:B------:R-:W-:-:S07]  /*25350*/  IADD3 R0, PT, PT, R0, 0x20, RZ ;  /* 0x0000002000007810 */ /* 0x000fce0007ffe0ff */
.L_x_3338:
[----:B------:R-:W-:Y:S05]  /*25360*/  BSYNC.RECONVERGENT B1 ;  /* 0x0000000000017941 */ /* 0x000fea0003800200 */
.L_x_3337:
        /* <DEDUP_REMOVED lines=35> */
.L_x_3467:
        /* <DEDUP_REMOVED lines=13> */
.L_x_3469:
[----:B------:R-:W-:Y:S05]  /*25670*/  BSYNC.RECONVERGENT B3 ;  /* 0x0000000000037941 */ /* 0x000fea0003800200 */
.L_x_3468:
        /* <DEDUP_REMOVED lines=52> */
.L_x_3466:
[----:B------:R-:W-:Y:S05]  /*259c0*/  BSYNC.RECONVERGENT B2 ;  /* 0x0000000000027941 */ /* 0x000fea0003800200 */
.L_x_3465:
        /* <DEDUP_REMOVED lines=9> */
[----:B------:R-:W-:Y:S01]  /*25a60*/  MOV R102, R110 ;  /* 0x0000006e00667202 */ /* 0x000fe20000000f00 */
[----:B0-----:R-:W-:-:S02]  /*25a70*/  FMUL.FTZ R104, R104, R93 ;  /* 0x0000005d68687220 */ /* 0x001fc40000410000 */
        /* <DEDUP_REMOVED lines=14> */
.L_x_3472:
        /* <DEDUP_REMOVED lines=13> */
.L_x_3474:
[----:B------:R-:W-:Y:S05]  /*25c30*/  BSYNC.RECONVERGENT B3 ;  /* 0x0000000000037941 */ /* 0x000fea0003800200 */
.L_x_3473:
        /* <DEDUP_REMOVED lines=51> */
[----:B------:R-:W-:-:S07]  /*25f70*/  HFMA2 R105, -RZ, RZ, 0, 0 ;  /* 0x00000000ff697431 */ /* 0x000fce00000001ff */
.L_x_3471:
[----:B------:R-:W-:Y:S05]  /*25f80*/  BSYNC.RECONVERGENT B2 ;  /* 0x0000000000027941 */ /* 0x000fea0003800200 */
.L_x_3470:
        /* <DEDUP_REMOVED lines=25> */
.L_x_3477:
        /* <DEDUP_REMOVED lines=13> */
.L_x_3479:
[----:B------:R-:W-:Y:S05]  /*261f0*/  BSYNC.RECONVERGENT B3 ;  /* 0x0000000000037941 */ /* 0x000fea0003800200 */
.L_x_3478:
        /* <DEDUP_REMOVED lines=52> */
.L_x_3476:
[----:B------:R-:W-:Y:S05]  /*26540*/  BSYNC.RECONVERGENT B2 ;  /* 0x0000000000027941 */ /* 0x000fea0003800200 */
.L_x_3475:
        /* <DEDUP_REMOVED lines=22> */
.L_x_3482:
        /* <DEDUP_REMOVED lines=13> */
.L_x_3484:
[----:B------:R-:W-:Y:S05]  /*26780*/  BSYNC.RECONVERGENT B3 ;  /* 0x0000000000037941 */ /* 0x000fea0003800200 */
.L_x_3483:
        /* <DEDUP_REMOVED lines=52> */
.L_x_3481:
[----:B------:R-:W-:Y:S05]  /*26ad0*/  BSYNC.RECONVERGENT B2 ;  /* 0x0000000000027941 */ /* 0x000fea0003800200 */
.L_x_3480:
        /* <DEDUP_REMOVED lines=25> */
.L_x_3487:
        /* <DEDUP_REMOVED lines=13> */
.L_x_3489:
[----:B------:R-:W-:Y:S05]  /*26d40*/  BSYNC.RECONVERGENT B3 ;  /* 0x0000000000037941 */ /* 0x000fea0003800200 */
.L_x_3488:
        /* <DEDUP_REMOVED lines=47> */
[----:B------:R-:W-:Y:S02]  /*27040*/  HFMA2 R103, -RZ, RZ, 0, 0 ;  /* 0x00000000ff677431 */ /* 0x000fe400000001ff */
[----:B------:R-:W-:Y:S01]  /*27050*/  IMAD.WIDE.U32 R104, R104, -0x2daee0ad, RZ ;  /* 0xd2511f5368687825 */ /* 0x000fe200078e00ff */
[----:B------:R-:W-:-:S03]  /*27060*/  LOP3.LUT R99, R102, UR23, R111, 0x96, !PT ;  /* 0x0000001766637c12 */ /* 0x000fc6000f8e966f */
[----:B------:R-:W-:Y:S01]  /*27070*/  IMAD.MOV.U32 R92, RZ, RZ, R104 ;  /* 0x000000ffff5c7224 */ /* 0x000fe200078e0068 */
[----:B------:R-:W-:-:S07]  /*27080*/  LOP3.LUT R100, R100, UR24, R105, 0x96, !PT ;  /* 0x0000001864647c12 */ /* 0x000fce000f8e9669 */
.L_x_3486:
[----:B------:R-:W-:Y:S05]  /*27090*/  BSYNC.RECONVERGENT B2 ;  /* 0x0000000000027941 */ /* 0x000fea0003800200 */
.L_x_3485:
        /* <DEDUP_REMOVED lines=22> */
.L_x_3492:
        /* <DEDUP_REMOVED lines=13> */
.L_x_3494:
[----:B------:R-:W-:Y:S05]  /*272d0*/  BSYNC.RECONVERGENT B3 ;  /* 0x0000000000037941 */ /* 0x000fea0003800200 */
.L_x_3493:
        /* <DEDUP_REMOVED lines=49> */
[----:B------:R-:W-:Y:S01]  /*275f0*/  MOV R102, R92 ;  /* 0x0000005c00667202 */ /* 0x000fe20000000f00 */
[----:B------:R-:W-:Y:S01]  /*27600*/  IMAD.MOV.U32 R92, RZ, RZ, R104 ;  /* 0x000000ffff5c7224 */ /* 0x000fe200078e0068 */
[----:B------:R-:W-:-:S07]  /*27610*/  LOP3.LUT R100, R100, UR24, R105, 0x96, !PT ;  /* 0x0000001864647c12 */ /* 0x000fce000f8e9669 */
.L_x_3491:
[----:B------:R-:W-:Y:S05]  /*27620*/  BSYNC.RECONVERGENT B2 ;  /* 0x0000000000027941 */ /* 0x000fea0003800200 */
.L_x_3490:
        /* <DEDUP_REMOVED lines=25> */
.L_x_3497:
        /* <DEDUP_REMOVED lines=13> */
.L_x_3499:
[----:B------:R-:W-:Y:S05]  /*27890*/  BSYNC.RECONVERGENT B3 ;  /* 0x0000000000037941 */ /* 0x000fea0003800200 */
.L_x_3498:
        /* <DEDUP_REMOVED lines=52> */
.L_x_3496:
[----:B------:R-:W-:Y:S05]  /*27be0*/  BSYNC.RECONVERGENT B2 ;  /* 0x0000000000027941 */ /* 0x000fea0003800200 */
.L_x_3495:
        /* <DEDUP_REMOVED lines=22> */
.L_x_3502:
        /* <DEDUP_REMOVED lines=13> */
.L_x_3504:
[----:B------:R-:W-:Y:S05]  /*27e20*/  BSYNC.RECONVERGENT B3 ;  /* 0x0000000000037941 */ /* 0x000fea0003800200 */
.L_x_3503:
        /* <DEDUP_REMOVED lines=52> */
.L_x_3501:
[----:B------:R-:W-:Y:S05]  /*28170*/  BSYNC.RECONVERGENT B2 ;  /* 0x0000000000027941 */ /* 0x000fea0003800200 */
.L_x_3500:
[----:B------:R-:W-:Y:S01]  /*28180*/  I2FP.F32.U32 R102, R101 ;  /* 0x0000006500667245 */ /* 0x000fe20000201000 */
[----:B------:R-:W-:Y:S01]  /*28190*/  HADD2.F32 R104, -RZ, R9.H1_H1 ;  /* 0x30000009ff687230 */ /* 0x000fe20000004100 */
[----:B------:R-:W-:Y:S01]  /*281a0*/  BSSY.RECONVERGENT B2, `(.L_x_3505) ;  /* 0x0000059000027945 */ /* 0x000fe20003800200 */
[----:B------:R-:W-:Y:S01]  /*281b0*/  @P1 HADD2.F32 R138, -RZ, R5.H1_H1 ;  /* 0x30000005ff8a1230 */ /* 0x000fe20000004100 */
[----:B------:R-:W-:Y:S01]  /*281c0*/  MOV R101, R110 ;  /* 0x0000006e00657202 */ /* 0x000fe20000000f00 */
        /* <DEDUP_REMOVED lines=20> */
.L_x_3507:
        /* <DEDUP_REMOVED lines=13> */
.L_x_3509:
[----:B------:R-:W-:Y:S05]  /*283e0*/  BSYNC.RECONVERGENT B3 ;  /* 0x0000000000037941 */ /* 0x000fea0003800200 */
.L_x_3508:
        /* <DEDUP_REMOVED lines=52> */
.L_x_3506:
[----:B------:R-:W-:Y:S05]  /*28730*/  BSYNC.RECONVERGENT B2 ;  /* 0x0000000000027941 */ /* 0x000fea0003800200 */
.L_x_3505:
        /* <DEDUP_REMOVED lines=20> */
.L_x_3512:
        /* <DEDUP_REMOVED lines=13> */
.L_x_3514:
[----:B------:R-:W-:Y:S05]  /*28950*/  BSYNC.RECONVERGENT B3 ;  /* 0x0000000000037941 */ /* 0x000fea0003800200 */
.L_x_3513:
        /* <DEDUP_REMOVED lines=52> */
.L_x_3511:
[----:B------:R-:W-:Y:S05]  /*28ca0*/  BSYNC.RECONVERGENT B2 ;  /* 0x0000000000027941 */ /* 0x000fea0003800200 */
.L_x_3510:
        /* <DEDUP_REMOVED lines=13> */
[----:B------:R-:W-:Y:S01]  /*28d80*/  MOV R148, 0x2 ;  /* 0x0000000200947802 */ /* 0x000fe20000000f00 */
        /* <DEDUP_REMOVED lines=11> */
.L_x_3517:
        /* <DEDUP_REMOVED lines=13> */
.L_x_3519:
[----:B------:R-:W-:Y:S05]  /*28f10*/  BSYNC.RECONVERGENT B3 ;  /* 0x0000000000037941 */ /* 0x000fea0003800200 */
.L_x_3518:
        /* <DEDUP_REMOVED lines=53> */
.L_x_3516:
[----:B------:R-:W-:Y:S05]  /*29270*/  BSYNC.RECONVERGENT B2 ;  /* 0x0000000000027941 */ /* 0x000fea0003800200 */
.L_x_3515:
        /* <DEDUP_REMOVED lines=20> */
.L_x_3522:
        /* <DEDUP_REMOVED lines=13> */
.L_x_3524:
[----:B------:R-:W-:Y:S05]  /*29490*/  BSYNC.RECONVERGENT B3 ;  /* 0x0000000000037941 */ /* 0x000fea0003800200 */
.L_x_3523:
        /* <DEDUP_REMOVED lines=51> */
[----:B------:R-:W-:Y:S01]  /*297d0*/  IMAD.MOV.U32 R149, RZ, RZ, RZ ;  /* 0x000000ffff957224 */ /* 0x000fe200078e00ff */
[----:B------:R-:W-:-:S07]  /*297e0*/  MOV R92, R148 ;  /* 0x00000094005c7202 */ /* 0x000fce0000000f00 */
.L_x_3521:
[----:B------:R-:W-:Y:S05]  /*297f0*/  BSYNC.RECONVERGENT B2 ;  /* 0x0000000000027941 */ /* 0x000fea0003800200 */
.L_x_3520:
        /* <DEDUP_REMOVED lines=25> */
.L_x_3527:
        /* <DEDUP_REMOVED lines=13> */
.L_x_3529:
[----:B------:R-:W-:Y:S05]  /*29a60*/  BSYNC.RECONVERGENT B3 ;  /* 0x0000000000037941 */ /* 0x000fea0003800200 */
.L_x_3528:
        /* <DEDUP_REMOVED lines=53> */
.L_x_3526:
[----:B------:R-:W-:Y:S05]  /*29dc0*/  BSYNC.RECONVERGENT B2 ;  /* 0x0000000000027941 */ /* 0x000fea0003800200 */
.L_x_3525:
        /* <DEDUP_REMOVED lines=20> */
.L_x_3532:
        /* <DEDUP_REMOVED lines=13> */
.L_x_3534:
[----:B------:R-:W-:Y:S05]  /*29fe0*/  BSYNC.RECONVERGENT B3 ;  /* 0x0000000000037941 */ /* 0x000fea0003800200 */
.L_x_3533:
        /* <DEDUP_REMOVED lines=53> */
.L_x_3531:
[----:B------:R-:W-:Y:S05]  /*2a340*/  BSYNC.RECONVERGENT B2 ;  /* 0x0000000000027941 */ /* 0x000fea0003800200 */
.L_x_3530:
        /* <DEDUP_REMOVED lines=25> */
.L_x_3537:
        /* <DEDUP_REMOVED lines=13> */
.L_x_3539:
[----:B------:R-:W-:Y:S05]  /*2a5b0*/  BSYNC.RECONVERGENT B3 ;  /* 0x0000000000037941 */ /* 0x000fea0003800200 */
.L_x_3538:
        /* <DEDUP_REMOVED lines=49> */
[----:B------:R-:W-:Y:S02]  /*2a8d0*/  IMAD.MOV.U32 R92, RZ, RZ, R164 ;  /* 0x000000ffff5c7224 */ /* 0x000fe400078e00a4 */
[----:B------:R-:W-:Y:S02]  /*2a8e0*/  HFMA2 R164, -RZ, RZ, 0, 0 ;  /* 0x00000000ffa47431 */ /* 0x000fe400000001ff */
[----:B------:R-:W-:Y:S01]  /*2a8f0*/  IMAD.MOV.U32 R110, RZ, RZ, R166 ;  /* 0x000000ffff6e7224 */ /* 0x000fe200078e00a6 */
[----:B------:R-:W-:-:S07]  /*2a900*/  LOP3.LUT R100, R162, UR24, R165, 0x96, !PT ;  /* 0x00000018a2647c12 */ /* 0x000fce000f8e96a5 */
.L_x_3536:
[----:B------:R-:W-:Y:S05]  /*2a910*/  BSYNC.RECONVERGENT B2 ;  /* 0x0000000000027941 */ /* 0x000fea0003800200 */
.L_x_3535:
        /* <DEDUP_REMOVED lines=20> */
.L_x_3542:
        /* <DEDUP_REMOVED lines=15> */
.L_x_3544:
[----:B------:R-:W-:Y:S05]  /*2ab50*/  BSYNC.RECONVERGENT B3 ;  /* 0x0000000000037941 */ /* 0x000fea0003800200 */
.L_x_3543:
        /* <DEDUP_REMOVED lines=53> */
.L_x_3541:
[----:B------:R-:W-:Y:S05]  /*2aeb0*/  BSYNC.RECONVERGENT B2 ;  /* 0x0000000000027941 */ /* 0x000fea0003800200 */
.L_x_3540:
[----:B------:R-:W-:Y:S01]  /*2aec0*/  I2FP.F32.U32 R152, R152 ;  /* 0x0000009800987245 */ /* 0x000fe20000201000 */
[----:B------:R-:W-:Y:S01]  /*2aed0*/  HADD2.F32 R162, -RZ, R11.H1_H1 ;  /* 0x3000000bffa27230 */ /* 0x000fe20000004100 */
[----:B------:R-:W-:Y:S02]  /*2aee0*/  PRMT R89, R155, 0x5410, R89 ;  /* 0x000054109b597816 */ /* 0x000fe40000000059 */
[----:B------:R-:W-:Y:S01]  /*2aef0*/  PRMT R90, R157, 0x5410, R90 ;  /* 0x000054109d5a7816 */ /* 0x000fe2000000005a */
[----:B------:R-:W-:Y:S01]  /*2af00*/  FFMA.FTZ R95, R152, R95, 1.1641532182693481445e-10 ;  /* 0x2f000000985f7423 */ /* 0x000fe2000001005f */
[----:B------:R-:W-:Y:S01]  /*2af10*/  FMUL.FTZ R162, R162, R93 ;  /* 0x0000005da2a27220 */ /* 0x000fe20000410000 */
[----:B------:R-:W-:Y:S01]  /*2af20*/  @P1 HADD2.F32 R152, -RZ, R7.H1_H1 ;  /* 0x30000007ff981230 */ /* 0x000fe20000004100 */
[----:B------:R-:W-:Y:S01]  /*2af30*/  PRMT R88, R158, 0x5410, R88 ;  /* 0x000054109e587816 */ /* 0x000fe20000000058 */
[----:B------:R-:W-:Y:S01]  /*2af40*/  IMAD.MOV.U32 R157, RZ, RZ, R92 ;  /* 0x000000ffff9d7224 */ /* 0x000fe200078e005c */
        /* <DEDUP_REMOVED lines=10> */
.L_x_3464:
[----:B------:R-:W-:Y:S01]  /*2aff0*/  ISETP.NE.AND P2, PT, R111, 0x1, PT ;  /* 0x000000016f00780c */ /* 0x000fe20003f45270 */
[----:B------:R-:W-:Y:S01]  /*2b000*/  BSSY.RECONVERGENT B2, `(.L_x_3546) ;  /* 0x0000051000027945 */ /* 0x000fe20003800200 */
[----:B------:R-:W-:Y:S02]  /*2b010*/  HFMA2 R129, -RZ, RZ, 0, 1.1920928955078125e-07 ;  /* 0x00000002ff817431 */ /* 0x000fe400000001ff */
[----:B0-----:R-:W-:Y:S01]  /*2b020*/  IMAD.MOV.U32 R92, RZ, RZ, R110 ;  /* 0x000000ffff5c7224 */ /* 0x001fe200078e006e */
[----:B------:R-:W-:-:S08]  /*2b030*/  MOV R94, R157 ;  /* 0x0000009d005e7202 */ /* 0x000fd00000000f00 */
        /* <DEDUP_REMOVED lines=11> */
.L_x_3548:
        /* <DEDUP_REMOVED lines=13> */
.L_x_3550:
[----:B------:R-:W-:Y:S05]  /*2b1c0*/  BSYNC.RECONVERGENT B3 ;  /* 0x0000000000037941 */ /* 0x000fea0003800200 */
.L_x_3549:
        /* <DEDUP_REMOVED lines=49> */
[----:B------:R-:W-:Y:S01]  /*2b4e0*/  HFMA2 R129, -RZ, RZ, 0, 0 ;  /* 0x00000000ff817431 */ /* 0x000fe200000001ff */
[----:B------:R-:W-:Y:S01]  /*2b4f0*/  MOV R94, R128 ;  /* 0x00000080005e7202 */ /* 0x000fe20000000f00 */
[----:B------:R-:W-:-:S07]  /*2b500*/  IMAD.MOV.U32 R92, RZ, RZ, R157 ;  /* 0x000000ffff5c7224 */ /* 0x000fce00078e009d */
.L_x_3547:
[----:B------:R-:W-:Y:S05]  /*2b510*/  BSYNC.RECONVERGENT B2 ;  /* 0x0000000000027941 */ /* 0x000fea0003800200 */
.L_x_3546:
[----:B------:R-:W0:Y:S01]  /*2b520*/  LDC R93, c[0x0][0x408] ;  /* 0x00010200ff5d7b82 */ /* 0x000e220000000800 */
[----:B------:R-:W-:Y:S01]  /*2b530*/  I2FP.F32.U32 R111, R92 ;  /* 0x0000005c006f7245 */ /* 0x000fe20000201000 */
[----:B------:R-:W-:Y:S01]  /*2b540*/  IMAD.MOV.U32 R152, RZ, RZ, 0x2f800000 ;  /* 0x2f800000ff987424 */ /* 0x000fe200078e00ff */
[----:B------:R-:W-:Y:S01]  /*2b550*/  LOP3.LUT R159, R159, 0xffffffef, RZ, 0xc0, !PT ;  /* 0xffffffef9f9f7812 */ /* 0x000fe200078ec0ff */
[----:B-----5:R-:W-:Y:S01]  /*2b560*/  HADD2.F32 R128, -RZ, R88.H0_H0 ;  /* 0x20000058ff807230 */ /* 0x020fe20000004100 */
[----:B------:R-:W-:Y:S01]  /*2b570*/  BSSY.RECONVERGENT B2, `(.L_x_3551) ;  /* 0x000005a000027945 */ /* 0x000fe20003800200 */
[----:B------:R-:W-:Y:S01]  /*2b580*/  FFMA.FTZ R92, R111, R152, 1.1641532182693481445e-10 ;  /* 0x2f0000006f5c7423 */ /* 0x000fe20000010098 */
[----:B------:R-:W-:Y:S01]  /*2b590*/  @P1 HADD2.F32 R138, -RZ, R4.H0_H0 ;  /* 0x20000004ff8a1230 */ /* 0x000fe20000004100 */
[----:B------:R-:W1:Y:S01]  /*2b5a0*/  LDC R95, c[0x0][0x404] ;  /* 0x00010100ff5f7b82 */ /* 0x000e620000000800 */
[----:B------:R-:W-:Y:S02]  /*2b5b0*/  IMAD.MOV.U32 R111, RZ, RZ, R110 ;  /* 0x000000ffff6f7224 */ /* 0x000fe400078e006e */
[----:B0-----:R-:W-:Y:S01]  /*2b5c0*/  FMUL.FTZ R128, R128, R93 ;  /* 0x0000005d80807220 */ /* 0x001fe20000410000 */
[----:B-1----:R-:W-:-:S04]  /*2b5d0*/  FSETP.GTU.FTZ.AND P2, PT, R92, R95, PT ;  /* 0x0000005f5c00720b */ /* 0x002fc80003f5c000 */
[----:B------:R-:W-:Y:S02]  /*2b5e0*/  FSEL R119, R128, RZ, !P2 ;  /* 0x000000ff80777208 */ /* 0x000fe40005000000 */
[----:B------:R-:W-:Y:S02]  /*2b5f0*/  PLOP3.LUT P3, PT, P2, PT, PT, 0x8, 0x80 ;  /* 0x000000000080781c */ /* 0x000fe4000176e170 */
[----:B------:R-:W-:Y:S01]  /*2b600*/  ISETP.NE.AND P2, PT, R129, 0x1, PT ;  /* 0x000000018100780c */ /* 0x000fe20003f45270 */
[----:B------:R-:W-:Y:S01]  /*2b610*/  @P1 FADD.FTZ R119, R138, R119 ;  /* 0x000000778a771221 */ /* 0x000fe20000010000 */
[----:B------:R-:W-:-:S04]  /*2b620*/  MOV R138, 0x2 ;  /* 0x00000002008a7802 */ /* 0x000fc80000000f00 */
        /* <DEDUP_REMOVED lines=11> */
.L_x_3553:
        /* <DEDUP_REMOVED lines=13> */
.L_x_3555:
[----:B------:R-:W-:Y:S05]  /*2b7b0*/  BSYNC.RECONVERGENT B3 ;  /* 0x0000000000037941 */ /* 0x000fea0003800200 */
.L_x_3554:
        /* <DEDUP_REMOVED lines=53> */
.L_x_3552:
[----:B------:R-:W-:Y:S05]  /*2bb10*/  BSYNC.RECONVERGENT B2 ;  /* 0x0000000000027941 */ /* 0x000fea0003800200 */
.L_x_3551:
        /* <DEDUP_REMOVED lines=25> */
.L_x_3558:
        /* <DEDUP_REMOVED lines=13> */
.L_x_3560:
[----:B------:R-:W-:Y:S05]  /*2bd80*/  BSYNC.RECONVERGENT B3 ;  /* 0x0000000000037941 */ /* 0x000fea0003800200 */
.L_x_3559:
        /* <DEDUP_REMOVED lines=53> */
.L_x_3557:
[----:B------:R-:W-:Y:S05]  /*2c0e0*/  BSYNC.RECONVERGENT B2 ;  /* 0x0000000000027941 */ /* 0x000fea0003800200 */
.L_x_3556:
[----:B------:R-:W-:Y:S01]  /*2c0f0*/  I2FP.F32.U32 R111, R111 ;  /* 0x0000006f006f7245 */ /* 0x000fe20000201000 */
[----:B------:R-:W-:Y:S01]  /*2c100*/  HADD2.F32 R148, -RZ, R89.H0_H0 ;  /* 0x20000059ff947230 */ /* 0x000fe20000004100 */
[----:B------:R-:W-:Y:S01]  /*2c110*/  LOP3.LUT R159, R159, 0xfffffffb, RZ, 0xc0, !PT ;  /* 0xfffffffb9f9f7812 */ /* 0x000fe200078ec0ff */
        /* <DEDUP_REMOVED lines=22> */
.L_x_3563:
        /* <DEDUP_REMOVED lines=13> */
.L_x_3565:
[----:B------:R-:W-:Y:S05]  /*2c350*/  BSYNC.RECONVERGENT B3 ;  /* 0x0000000000037941 */ /* 0x000fea0003800200 */
.L_x_3564:
        /* <DEDUP_REMOVED lines=53> */
.L_x_3562:
[----:B------:R-:W-:Y:S05]  /*2c6b0*/  BSYNC.RECONVERGENT B2 ;  /* 0x0000000000027941 */ /* 0x000fea0003800200 */
.L_x_3561:
[----:B------:R-:W-:Y:S01]  /*2c6c0*/  I2FP.F32.U32 R111, R111 ;  /* 0x0000006f006f7245 */ /* 0x000fe20000201000 */
[----:B------:R-:W-:Y:S01]  /*2c6d0*/  HADD2.F32 R148, -RZ, R89.H1_H1 ;  /* 0x30000059ff947230 */ /* 0x000fe20000004100 */
[----:B------:R-:W-:Y:S01]  /*2c6e0*/  LOP3.LUT R159, R159, 0xfffffffd, RZ, 0xc0, !PT ;  /* 0xfffffffd9f9f7812 */ /* 0x000fe200078ec0ff */
[----:B------:R-:W-:Y:S01]  /*2c6f0*/  @P1 HADD2.F32 R89, -RZ, R5.H1_H1 ;  /* 0x30000005ff591230 */ /* 0x000fe20000004100 */
[----:B------:R-:W-:Y:S01]  /*2c700*/  BSSY.RECONVERGENT B2, `(.L_x_3566) ;  /* 0x0000058000027945 */ /* 0x000fe20003800200 */
[----:B------:R-:W-:Y:S01]  /*2c710*/  FFMA.FTZ R138, R111, R152, 1.1641532182693481445e-10 ;  /* 0x2f0000006f8a7423 */ /* 0x000fe20000010098 */
[----:B------:R-:W-:Y:S01]  /*2c720*/  FMUL.FTZ R148, R148, R93 ;  /* 0x0000005d94947220 */ /* 0x000fe20000410000 */
[----:B------:R-:W-:Y:S01]  /*2c730*/  IMAD.MOV.U32 R157, RZ, RZ, 0x2 ;  /* 0x00000002ff9d7424 */ /* 0x000fe200078e00ff */
[----:B------:R-:W-:Y:S02]  /*2c740*/  MOV R111, R110 ;  /* 0x0000006e006f7202 */ /* 0x000fe40000000f00 */
        /* <DEDUP_REMOVED lines=16> */
.L_x_3568:
        /* <DEDUP_REMOVED lines=13> */
.L_x_3570:
[----:B------:R-:W-:Y:S05]  /*2c920*/  BSYNC.RECONVERGENT B3 ;  /* 0x0000000000037941 */ /* 0x000fea0003800200 */
.L_x_3569:
        /* <DEDUP_REMOVED lines=53> */
.L_x_3567:
[----:B------:R-:W-:Y:S05]  /*2cc80*/  BSYNC.RECONVERGENT B2 ;  /* 0x0000000000027941 */ /* 0x000fea0003800200 */
.L_x_3566:
        /* <DEDUP_REMOVED lines=23> */
.L_x_3573:
        /* <DEDUP_REMOVED lines=13> */
.L_x_3575:
[----:B------:R-:W-:Y:S05]  /*2ced0*/  BSYNC.RECONVERGENT B3 ;  /* 0x0000000000037941 */ /* 0x000fea0003800200 */
.L_x_3574:
        /* <DEDUP_REMOVED lines=53> */
.L_x_3572:
[----:B------:R-:W-:Y:S05]  /*2d230*/  BSYNC.RECONVERGENT B2 ;  /* 0x0000000000027941 */ /* 0x000fea0003800200 */
.L_x_3571:
        /* <DEDUP_REMOVED lines=12> */
[----:B------:R-:W-:-:S04]  /*2d300*/  MOV R111, R110 ;  /* 0x0000006e006f7202 */ /* 0x000fc80000000f00 */
        /* <DEDUP_REMOVED lines=10> */
.L_x_3578:
        /* <DEDUP_REMOVED lines=13> */
.L_x_3580:
[----:B------:R-:W-:Y:S05]  /*2d480*/  BSYNC.RECONVERGENT B3 ;  /* 0x0000000000037941 */ /* 0x000fea0003800200 */
.L_x_3579:
        /* <DEDUP_REMOVED lines=53> */
.L_x_3577:
[----:B------:R-:W-:Y:S05]  /*2d7e0*/  BSYNC.RECONVERGENT B2 ;  /* 0x0000000000027941 */ /* 0x000fea0003800200 */
.L_x_3576:
        /* <DEDUP_REMOVED lines=23> */
.L_x_3583:
        /* <DEDUP_REMOVED lines=13> */
.L_x_3585:
[----:B------:R-:W-:Y:S05]  /*2da30*/  BSYNC.RECONVERGENT B3 ;  /* 0x0000000000037941 */ /* 0x000fea0003800200 */
.L_x_3584:
        /* <DEDUP_REMOVED lines=51> */
[----:B------:R-:W-:Y:S01]  /*2dd70*/  LOP3.LUT R100, R162, UR24, R165, 0x96, !PT ;  /* 0x00000018a2647c12 */ /* 0x000fe2000f8e96a5 */
[----:B------:R-:W-:-:S07]  /*2dd80*/  IMAD.MOV.U32 R94, RZ, RZ, R164 ;  /* 0x000000ffff5e7224 */ /* 0x000fce00078e00a4 */
.L_x_3582:
[----:B------:R-:W-:Y:S05]  /*2dd90*/  BSYNC.RECONVERGENT B2 ;  /* 0x0000000000027941 */ /* 0x000fea0003800200 */
.L_x_3581:
[----:B------:R-:W-:Y:S01]  /*2dda0*/  I2FP.F32.U32 R157, R157 ;  /* 0x0000009d009d7245 */ /* 0x000fe20000201000 */
[----:B------:R-:W-:Y:S01]  /*2ddb0*/  HADD2.F32 R162, -RZ, R91.H1_H1 ;  /* 0x3000005bffa27230 */ /* 0x000fe20000004100 */
[----:B------:R-:W-:Y:S01]  /*2ddc0*/  PRMT R90, R161, 0x5410, R90 ;  /* 0x00005410a15a7816 */ /* 0x000fe2000000005a */
[----:B------:R-:W-:Y:S01]  /*2ddd0*/  @P1 HADD2.F32 R91, -RZ, R7.H1_H1 ;  /* 0x30000007ff5b1230 */ /* 0x000fe20000004100 */
[----:B------:R-:W-:Y:S01]  /*2dde0*/  PRMT R89, R158, 0x5410, R89 ;  /* 0x000054109e597816 */ /* 0x000fe20000000059 */
[----:B------:R-:W-:Y:S01]  /*2ddf0*/  FFMA.FTZ R152, R157, R152, 1.1641532182693481445e-10 ;  /* 0x2f0000009d987423 */ /* 0x000fe20000010098 */
[----:B------:R-:W-:Y:S01]  /*2de00*/  FMUL.FTZ R162, R162, R93 ;  /* 0x0000005da2a27220 */ /* 0x000fe20000410000 */
[----:B------:R-:W-:Y:S01]  /*2de10*/  IMAD.MOV.U32 R157, RZ, RZ, R94 ;  /* 0x000000ffff9d7224 */ /* 0x000fe200078e005e */
[----:B------:R-:W-:Y:S02]  /*2de20*/  PRMT R88, R92, 0x5410, R88 ;  /* 0x000054105c587816 */ /* 0x000fe40000000058 */
[----:B------:R-:W-:-:S04]  /*2de30*/  FSETP.GTU.FTZ.AND P5, PT, R152, R95, PT ;  /* 0x0000005f9800720b */ /* 0x000fc80003fbc000 */
[----:B------:R-:W-:Y:S02]  /*2de40*/  FSEL R152, R162, RZ, !P5 ;  /* 0x000000ffa2987208 */ /* 0x000fe40006800000 */
[----:B------:R-:W-:-:S03]  /*2de50*/  PLOP3.LUT P5, PT, P5, PT, PT, 0x8, 0x80 ;  /* 0x000000000080781c */ /* 0x000fc60002fae170 */
[----:B------:R-:W-:-:S05]  /*2de60*/  @P1 FADD.FTZ R152, R91, R152 ;  /* 0x000000985b981221 */ /* 0x000fca0000010000 */
[----:B------:R-:W-:-:S04]  /*2de70*/  F2FP.F16.F32.PACK_AB R91, RZ, R152 ;  /* 0x00000098ff5b723e */ /* 0x000fc800000000ff */
[----:B------:R-:W-:-:S07]  /*2de80*/  PRMT R91, R168, 0x5410, R91 ;  /* 0x00005410a85b7816 */ /* 0x000fce000000005b */
.L_x_3545:
        /* <DEDUP_REMOVED lines=23> */
[----:B--2---:R-:W-:Y:S01]  /*2e000*/  SHF.L.U32 R89, R101, 0x10, RZ ;  /* 0x0000001065597819 */ /* 0x004fe200000006ff */
        /* <DEDUP_REMOVED lines=19> */
.L_x_3463:
[----:B------:R-:W-:Y:S05]  /*2e140*/  BSYNC.RECONVERGENT B1 ;  /* 0x0000000000017941 */ /* 0x000fea0003800200 */
.L_x_3462:
[----:B------:R-:W-:Y:S01]  /*2e150*/  FADD.FTZ R0, RZ, R108 ;  /* 0x0000006cff007221 */ /* 0x000fe20000010000 */
[C---:B------:R-:W-:Y:S01]  /*2e160*/  ISETP.GE.U32.AND P0, PT, R96.reuse, 0x20, PT ;  /* 0x000000206000780c */ /* 0x040fe20003f06070 */
[----:B0123--:R-:W0:Y:S01]  /*2e170*/  S2R R88, SR_TID.X ;  /* 0x0000000000587919 */ /* 0x00fe220000002100 */
        /* <DEDUP_REMOVED lines=77> */
[----:B------:R-:W-:-:S05]  /*2e650*/  FFMA.FTZ R0, R93, R93, R0 ;  /* 0x0000005d5d007223 */ /* 0x000fca0000010000 */
        /* <DEDUP_REMOVED lines=71> */
.L_x_3609:
[----:B------:R-:W-:Y:S01]  /*2ead0*/  FMUL.FTZ R0, R89, R89 ;  /* 0x0000005959007220 */ /* 0x000fe20000410000 */
[----:B------:R-:W-:Y:S01]  /*2eae0*/  ISETP.NE.AND P1, PT, RZ, UR21, PT ;  /* 0x00000015ff007c0c */ /* 0x000fe2000bf25270 */
[----:B-1----:R-:W-:Y:S01]  /*2eaf0*/  FADD.FTZ R95, R92, R95 ;  /* 0x0000005f5c5f7221 */ /* 0x002fe20000010000 */
[----:B------:R-:W1:Y:S01]  /*2eb00*/  @!P5 LDC.64 R90, c[0x0][0x3c0] ;  /* 0x0000f000ff5adb82 */ /* 0x000e620000000a00 */
[----:B------:R-:W-:Y:S01]  /*2eb10*/  BSSY.RECONVERGENT B1, `(.L_x_3587) ;  /* 0x000005b000017945 */ /* 0x000fe20003800200 */
[----:B------:R-:W-:Y:S01]  /*2eb20*/  FSEL R163, R0, RZ, P1 ;  /* 0x000000ff00a37208 */ /* 0x000fe20000800000 */
[----:B------:R-:W-:Y:S01]  /*2eb30*/  FFMA.FTZ R88, R95, R88, UR22 ;  /* 0x000000165f587e23 */ /* 0x000fe20008010058 */
[----:B------:R-:W-:-:S03]  /*2eb40*/  FSEL R161, R89, RZ, !P1 ;  /* 0x000000ff59a17208 */ /* 0x000fc60004800000 */
[----:B------:R-:W-:Y:S01]  /*2eb50*/  FADD.FTZ R0, R88, R163 ;  /* 0x000000a358007221 */ /* 0x000fe20000010000 */
[----:B0-----:R-:W0:Y:S05]  /*2eb60*/  @!P5 LDC.64 R92, c[0x0][0x3c8] ;  /* 0x0000f200ff5cdb82 */ /* 0x001e2a0000000a00 */
[----:B------:R-:W2:Y:S01]  /*2eb70*/  MUFU.RSQ R0, R0 ;  /* 0x0000000000007308 */ /* 0x000ea20000001400 */
[----:B-1----:R-:W-:-:S05]  /*2eb80*/  @!P5 IMAD.WIDE R90, R3, 0x4, R90 ;  /* 0x00000004035ad825 */ /* 0x002fca00078e025a */
[----:B------:R1:W-:Y:S01]  /*2eb90*/  @!P5 STG.E desc[UR6][R90.64], R89 ;  /* 0x000000595a00d986 */ /* 0x0003e2000c101906 */
[----:B0-----:R-:W-:-:S05]  /*2eba0*/  @!P5 IMAD.WIDE R92, R3, 0x4, R92 ;  /* 0x00000004035cd825 */ /* 0x001fca00078e025c */
[----:B--2---:R1:W-:Y:S01]  /*2ebb0*/  @!P5 STG.E desc[UR6][R92.64], R0 ;  /* 0x000000005c00d986 */ /* 0x0043e2000c101906 */
[----:B------:R-:W-:Y:S05]  /*2ebc0*/  @!P0 BRA `(.L_x_3588) ;  /* 0x00000004003c8947 */ /* 0x000fea0003800000 */
[--C-:B-1----:R-:W-:Y:S01]  /*2ebd0*/  FADD.FTZ R93, R156, -R161.reuse ;  /* 0x800000a19c5d7221 */ /* 0x102fe20000010000 */
[----:B-----5:R-:W-:Y:S02]  /*2ebe0*/  HADD2.F32 R95, -RZ, R115.H1_H1 ;  /* 0x30000073ff5f7230 */ /* 0x020fe40000004100 */
[--C-:B------:R-:W-:Y:S01]  /*2ebf0*/  FADD.FTZ R89, R140, -R161.reuse ;  /* 0x800000a18c597221 */ /* 0x100fe20000010000 */
[----:B------:R-:W-:Y:S02]  /*2ec00*/  HADD2.F32 R163, -RZ, R47.H1_H1 ;  /* 0x3000002fffa37230 */ /* 0x000fe40000004100 */
[C---:B------:R-:W-:Y:S01]  /*2ec10*/  FMUL.FTZ R94, R0.reuse, R93 ;  /* 0x0000005d005e7220 */ /* 0x040fe20000410000 */
[----:B------:R-:W-:Y:S01]  /*2ec20*/  FADD.FTZ R93, R141, -R161 ;  /* 0x800000a18d5d7221 */ /* 0x000fe20000010000 */
[----:B------:R-:W-:Y:S02]  /*2ec30*/  HADD2.F32 R88, -RZ, R115.H0_H0 ;  /* 0x20000073ff587230 */ /* 0x000fe40000004100 */
[----:B------:R-:W-:Y:S01]  /*2ec40*/  FMUL.FTZ R89, R0, R89 ;  /* 0x0000005900597220 */ /* 0x000fe20000410000 */
[----:B------:R-:W-:-:S02]  /*2ec50*/  HADD2.F32 R90, -RZ, R47.H0_H0 ;  /* 0x2000002fff5a7230 */ /* 0x000fc40000004100 */
[----:B------:R-:W-:Y:S01]  /*2ec60*/  FFMA.FTZ R180, R94, R95, R163 ;  /* 0x0000005f5eb47223 */ /* 0x000fe200000100a3 */
[----:B------:R-:W-:Y:S02]  /*2ec70*/  HADD2.F32 R92, -RZ, R87.H0_H0 ;  /* 0x20000057ff5c7230 */ /* 0x000fe40000004100 */
[----:B------:R-:W-:Y:S01]  /*2ec80*/  FMUL.FTZ R162, R0, R93 ;  /* 0x0000005d00a27220 */ /* 0x000fe20000410000 */
[----:B------:R-:W-:Y:S02]  /*2ec90*/  HADD2.F32 R91, -RZ, R31.H0_H0 ;  /* 0x2000001fff5b7230 */ /* 0x000fe40000004100 */
[----:B------:R-:W-:Y:S01]  /*2eca0*/  FFMA.FTZ R177, R89, R88, R90 ;  /* 0x0000005859b17223 */ /* 0x000fe2000001005a */
[----:B------:R-:W-:Y:S02]  /*2ecb0*/  HADD2.F32 R165, -RZ, R87.H1_H1 ;  /* 0x30000057ffa57230 */ /* 0x000fe40000004100 */
[----:B------:R-:W-:Y:S01]  /*2ecc0*/  FADD.FTZ R93, R131, -R161 ;  /* 0x800000a1835d7221 */ /* 0x000fe20000010000 */
[----:B------:R-:W-:-:S02]  /*2ecd0*/  HADD2.F32 R167, -RZ, R31.H1_H1 ;  /* 0x3000001fffa77230 */ /* 0x000fc40000004100 */
[----:B------:R-:W-:Y:S01]  /*2ece0*/  FFMA.FTZ R178, R89, R92, R91 ;  /* 0x0000005c59b27223 */ /* 0x000fe2000001005b */
[----:B------:R-:W-:Y:S02]  /*2ecf0*/  HADD2.F32 R95, -RZ, R114.H1_H1 ;  /* 0x30000072ff5f7230 */ /* 0x000fe40000004100 */
[----:B------:R-:W-:Y:S01]  /*2ed00*/  FADD.FTZ R89, R130, -R161 ;  /* 0x800000a182597221 */ /* 0x000fe20000010000 */
[----:B------:R-:W-:Y:S02]  /*2ed10*/  HADD2.F32 R163, -RZ, R46.H1_H1 ;  /* 0x3000002effa37230 */ /* 0x000fe40000004100 */
[----:B------:R-:W-:Y:S01]  /*2ed20*/  FFMA.FTZ R179, R94, R165, R167 ;  /* 0x000000a55eb37223 */ /* 0x000fe200000100a7 */
[----:B------:R-:W-:Y:S02]  /*2ed30*/  HADD2.F32 R165, -RZ, R30.H1_H1 ;  /* 0x3000001effa57230 */ /* 0x000fe40000004100 */
[----:B------:R-:W-:Y:S01]  /*2ed40*/  FMUL.FTZ R89, R0, R89 ;  /* 0x0000005900597220 */ /* 0x000fe20000410000 */
[----:B------:R-:W-:-:S02]  /*2ed50*/  HADD2.F32 R88, -RZ, R114.H0_H0 ;  /* 0x20000072ff587230 */ /* 0x000fc40000004100 */
[----:B------:R-:W-:Y:S01]  /*2ed60*/  FFMA.FTZ R176, R162, R95, R163 ;  /* 0x0000005fa2b07223 */ /* 0x000fe200000100a3 */
[----:B------:R-:W-:Y:S02]  /*2ed70*/  HADD2.F32 R163, -RZ, R86.H1_H1 ;  /* 0x30000056ffa37230 */ /* 0x000fe40000004100 */
[----:B------:R-:W-:Y:S01]  /*2ed80*/  FMUL.FTZ R95, R0, R93 ;  /* 0x0000005d005f7220 */ /* 0x000fe20000410000 */
[----:B------:R-:W-:Y:S02]  /*2ed90*/  HADD2.F32 R90, -RZ, R46.H0_H0 ;  /* 0x2000002eff5a7230 */ /* 0x000fe40000004100 */
[----:B------:R-:W-:Y:S01]  /*2eda0*/  FADD.FTZ R93, R121, -R161 ;  /* 0x800000a1795d7221 */ /* 0x000fe20000010000 */
[----:B------:R-:W-:Y:S02]  /*2edb0*/  HADD2.F32 R92, -RZ, R86.H0_H0 ;  /* 0x20000056ff5c7230 */ /* 0x000fe40000004100 */
[----:B------:R-:W-:Y:S01]  /*2edc0*/  FFMA.FTZ R175, R162, R163, R165 ;  /* 0x000000a3a2af7223 */ /* 0x000fe200000100a5 */
[----:B------:R-:W-:Y:S01]  /*2edd0*/  HADD2.F32 R91, -RZ, R30.H0_H0 ;  /* 0x2000001eff5b7230 */ /* 0x000fe20000004100 */
[----:B------:R-:W0:Y:S01]  /*2ede0*/  LDC.64 R164, c[0x0][0x428] ;  /* 0x00010a00ffa47b82 */ /* 0x000e220000000a00 */
[----:B------:R-:W-:Y:S01]  /*2edf0*/  FFMA.FTZ R173, R89, R88, R90 ;  /* 0x0000005859ad7223 */ /* 0x000fe2000001005a */
[----:B------:R-:W-:-:S02]  /*2ee00*/  HADD2.F32 R88, -RZ, R113.H0_H0 ;  /* 0x20000071ff587230 */ /* 0x000fc40000004100 */
[----:B------:R-:W-:Y:S01]  /*2ee10*/  FMUL.FTZ R93, R0, R93 ;  /* 0x0000005d005d7220 */ /* 0x000fe20000410000 */
[----:B------:R-:W-:Y:S01]  /*2ee20*/  FFMA.FTZ R174, R89, R92, R91 ;  /* 0x0000005c59ae7223 */ /* 0x000fe2000001005b */
[----:B------:R-:W-:Y:S01]  /*2ee30*/  FADD.FTZ R89, R120, -R161 ;  /* 0x800000a178597221 */ /* 0x000fe20000010000 */
[----:B------:R-:W-:Y:S01]  /*2ee40*/  HADD2.F32 R90, -RZ, R45.H0_H0 ;  /* 0x2000002dff5a7230 */ /* 0x000fe20000004100 */
[----:B------:R-:W1:Y:S01]  /*2ee50*/  LDC.64 R162, c[0x0][0x430] ;  /* 0x00010c00ffa27b82 */ /* 0x000e620000000a00 */
[----:B------:R-:W-:Y:S02]  /*2ee60*/  HADD2.F32 R92, -RZ, R85.H0_H0 ;  /* 0x20000055ff5c7230 */ /* 0x000fe40000004100 */
[----:B------:R-:W-:Y:S01]  /*2ee70*/  FMUL.FTZ R89, R0, R89 ;  /* 0x0000005900597220 */ /* 0x000fe20000410000 */
[----:B------:R-:W-:Y:S02]  /*2ee80*/  HADD2.F32 R91, -RZ, R29.H0_H0 ;  /* 0x2000001dff5b7230 */ /* 0x000fe40000004100 */
[----:B------:R-:W-:-:S02]  /*2ee90*/  HADD2.F32 R94, -RZ, R113.H1_H1 ;  /* 0x30000071ff5e7230 */ /* 0x000fc40000004100 */
[C---:B------:R-:W-:Y:S01]  /*2eea0*/  FFMA.FTZ R168, R89.reuse, R88, R90 ;  /* 0x0000005859a87223 */ /* 0x040fe2000001005a */
[----:B------:R-:W-:Y:S02]  /*2eeb0*/  HADD2.F32 R158, -RZ, R45.H1_H1 ;  /* 0x3000002dff9e7230 */ /* 0x000fe40000004100 */
[----:B------:R-:W-:Y:S01]  /*2eec0*/  FFMA.FTZ R169, R89, R92, R91 ;  /* 0x0000005c59a97223 */ /* 0x000fe2000001005b */
[----:B------:R-:W-:Y:S01]  /*2eed0*/  FADD.FTZ R89, R108, -R161 ;  /* 0x800000a16c597221 */ /* 0x000fe20000010000 */
[----:B------:R-:W-:Y:S02]  /*2eee0*/  HADD2.F32 R170, -RZ, R85.H1_H1 ;  /* 0x30000055ffaa7230 */ /* 0x000fe40000004100 */
[----:B------:R-:W-:Y:S01]  /*2eef0*/  FFMA.FTZ R171, R95, R94, R158 ;  /* 0x0000005e5fab7223 */ /* 0x000fe2000001009e */
[----:B------:R-:W-:Y:S02]  /*2ef00*/  HADD2.F32 R172, -RZ, R29.H1_H1 ;  /* 0x3000001dffac7230 */ /* 0x000fe40000004100 */
[----:B------:R-:W-:Y:S01]  /*2ef10*/  FMUL.FTZ R89, R0, R89 ;  /* 0x0000005900597220 */ /* 0x000fe20000410000 */
[----:B------:R-:W-:-:S02]  /*2ef20*/  HADD2.F32 R88, -RZ, R112.H0_H0 ;  /* 0x20000070ff587230 */ /* 0x000fc40000004100 */
[----:B------:R-:W-:Y:S02]  /*2ef30*/  HADD2.F32 R90, -RZ, R44.H0_H0 ;  /* 0x2000002cff5a7230 */ /* 0x000fe40000004100 */
[----:B------:R-:W-:Y:S01]  /*2ef40*/  FFMA.FTZ R170, R95, R170, R172 ;  /* 0x000000aa5faa7223 */ /* 0x000fe200000100ac */
[----:B------:R-:W-:Y:S02]  /*2ef50*/  HADD2.F32 R94, -RZ, R112.H1_H1 ;  /* 0x30000070ff5e7230 */ /* 0x000fe40000004100 */
[----:B------:R-:W-:Y:S02]  /*2ef60*/  HADD2.F32 R158, -RZ, R44.H1_H1 ;  /* 0x3000002cff9e7230 */ /* 0x000fe40000004100 */
[----:B------:R-:W-:Y:S01]  /*2ef70*/  FFMA.FTZ R88, R89, R88, R90 ;  /* 0x0000005859587223 */ /* 0x000fe2000001005a */
[----:B------:R-:W-:Y:S01]  /*2ef80*/  HADD2.F32 R92, -RZ, R84.H0_H0 ;  /* 0x20000054ff5c7230 */ /* 0x000fe20000004100 */
[----:B------:R-:W-:Y:S01]  /*2ef90*/  F2FP.F16.F32.PACK_AB R90, R176, R173 ;  /* 0x000000adb05a723e */ /* 0x000fe200000000ff */
[----:B------:R-:W-:-:S02]  /*2efa0*/  HADD2.F32 R91, -RZ, R28.H0_H0 ;  /* 0x2000001cff5b7230 */ /* 0x000fc40000004100 */
[----:B------:R-:W-:Y:S01]  /*2efb0*/  FFMA.FTZ R95, R93, R94, R158 ;  /* 0x0000005e5d5f7223 */ /* 0x000fe2000001009e */
[----:B------:R-:W-:Y:S01]  /*2efc0*/  HADD2.F32 R166, -RZ, R84.H1_H1 ;  /* 0x30000054ffa67230 */ /* 0x000fe20000004100 */
[----:B------:R-:W-:Y:S01]  /*2efd0*/  F2FP.F16.F32.PACK_AB R94, R175, R174 ;  /* 0x000000aeaf5e723e */ /* 0x000fe200000000ff */
[----:B------:R-:W-:Y:S02]  /*2efe0*/  HADD2.F32 R167, -RZ, R28.H1_H1 ;  /* 0x3000001cffa77230 */ /* 0x000fe40000004100 */
[----:B------:R-:W-:Y:S01]  /*2eff0*/  FFMA.FTZ R92, R89, R92, R91 ;  /* 0x0000005c595c7223 */ /* 0x000fe2000001005b */
[----:B------:R-:W-:Y:S01]  /*2f000*/  F2FP.F16.F32.PACK_AB R91, R180, R177 ;  /* 0x000000b1b45b723e */ /* 0x000fe200000000ff */
[----:B0-----:R-:W-:Y:S01]  /*2f010*/  IMAD.WIDE.U32 R164, R154, 0x10, R164 ;  /* 0x000000109aa47825 */ /* 0x001fe200078e00a4 */
[----:B------:R-:W-:-:S03]  /*2f020*/  F2FP.F16.F32.PACK_AB R89, R171, R168 ;  /* 0x000000a8ab59723e */ /* 0x000fc600000000ff */
[----:B------:R-:W-:Y:S01]  /*2f030*/  FFMA.FTZ R167, R93, R166, R167 ;  /* 0x000000a65da77223 */ /* 0x000fe200000100a7 */
[----:B------:R-:W-:Y:S01]  /*2f040*/  F2FP.F16.F32.PACK_AB R88, R95, R88 ;  /* 0x000000585f58723e */ /* 0x000fe200000000ff */
[----:B-1----:R-:W-:Y:S01]  /*2f050*/  IMAD.WIDE.U32 R162, R154, 0x10, R162 ;  /* 0x000000109aa27825 */ /* 0x002fe200078e00a2 */
[----:B------:R-:W-:Y:S02]  /*2f060*/  F2FP.F16.F32.PACK_AB R95, R179, R178 ;  /* 0x000000b2b35f723e */ /* 0x000fe400000000ff */
[----:B------:R-:W-:Y:S01]  /*2f070*/  F2FP.F16.F32.PACK_AB R93, R170, R169 ;  /* 0x000000a9aa5d723e */ /* 0x000fe200000000ff */
[----:B------:R0:W-:Y:S01]  /*2f080*/  STG.E.128 desc[UR6][R164.64], R88 ;  /* 0x00000058a4007986 */ /* 0x0001e2000c101d06 */
[----:B------:R-:W-:Y:S01]  /*2f090*/  F2FP.F16.F32.PACK_AB R92, R167, R92 ;  /* 0x0000005ca75c723e */ /* 0x000fe200000000ff */
[----:B------:R-:W-:-:S04]  /*2f0a0*/  VIADD R154, R154, 0x20 ;  /* 0x000000209a9a7836 */ /* 0x000fc80000000000 */
[----:B------:R0:W-:Y:S03]  /*2f0b0*/  STG.E.128 desc[UR6][R162.64], R92 ;  /* 0x0000005ca2007986 */ /* 0x0001e6000c101d06 */
.L_x_3588:
[----:B------:R-:W-:Y:S05]  /*2f0c0*/  BSYNC.RECONVERGENT B1 ;  /* 0x0000000000017941 */ /* 0x000fea0003800200 */
.L_x_3587:
[----:B------:R-:W-:Y:S01]  /*2f0d0*/  LOP3.LUT P0, RZ, R159, 0x200, RZ, 0xc0, !PT ;  /* 0x000002009fff7812 */ /* 0x000fe2000780c0ff */
[----:B------:R-:W-:-:S12]  /*2f0e0*/  BSSY.RECONVERGENT B1, `(.L_x_3589) ;  /* 0x0000051000017945 */ /* 0x000fd80003800200 */
[----:B------:R-:W-:Y:S05]  /*2f0f0*/  @!P0 BRA `(.L_x_3590) ;  /* 0x00000004003c8947 */ /* 0x000fea0003800000 */
[--C-:B01----:R-:W-:Y:S01]  /*2f100*/  FADD.FTZ R93, R153, -R161.reuse ;  /* 0x800000a1995d7221 */ /* 0x103fe20000010000 */
[----:B-----5:R-:W-:Y:S02]  /*2f110*/  HADD2.F32 R95, -RZ, R83.H1_H1 ;  /* 0x30000053ff5f7230 */ /* 0x020fe40000004100 */
[--C-:B------:R-:W-:Y:S01]  /*2f120*/  FADD.FTZ R89, R143, -R161.reuse ;  /* 0x800000a18f597221 */ /* 0x100fe20000010000 */
[----:B------:R-:W-:Y:S02]  /*2f130*/  HADD2.F32 R163, -RZ, R51.H1_H1 ;  /* 0x30000033ffa37230 */ /* 0x000fe40000004100 */
[----:B------:R-:W-:Y:S01]  /*2f140*/  FMUL.FTZ R94, R0, R93 ;  /* 0x0000005d005e7220 */ /* 0x000fe20000410000 */
        /* <DEDUP_REMOVED lines=31> */
[C---:B------:R-:W-:Y:S01]  /*2f340*/  FMUL.FTZ R93, R0.reuse, R93 ;  /* 0x0000005d005d7220 */ /* 0x040fe20000410000 */
        /* <DEDUP_REMOVED lines=39> */
[----:B------:R-:W-:Y:S02]  /*2f5c0*/  F2FP.F16.F32.PACK_AB R92, R167, R92 ;  /* 0x0000005ca75c723e */ /* 0x000fe400000000ff */
[----:B------:R-:W-:-:S03]  /*2f5d0*/  IADD3 R154, PT, PT, R154, 0x20, RZ ;  /* 0x000000209a9a7810 */ /* 0x000fc60007ffe0ff */
[----:B------:R2:W-:Y:S04]  /*2f5e0*/  STG.E.128 desc[UR6][R162.64], R92 ;  /* 0x0000005ca2007986 */ /* 0x0005e8000c101d06 */
.L_x_3590:
[----:B------:R-:W-:Y:S05]  /*2f5f0*/  BSYNC.RECONVERGENT B1 ;  /* 0x0000000000017941 */ /* 0x000fea0003800200 */
.L_x_3589:
[----:B------:R-:W-:Y:S01]  /*2f600*/  LOP3.LUT P0, RZ, R159, 0x80, RZ, 0xc0, !PT ;  /* 0x000000809fff7812 */ /* 0x000fe2000780c0ff */
[----:B------:R-:W-:-:S12]  /*2f610*/  BSSY.RECONVERGENT B1, `(.L_x_3591) ;  /* 0x0000051000017945 */ /* 0x000fd80003800200 */
[----:B------:R-:W-:Y:S05]  /*2f620*/  @!P0 BRA `(.L_x_3592) ;  /* 0x00000004003c8947 */ /* 0x000fea0003800000 */
[--C-:B012---:R-:W-:Y:S01]  /*2f630*/  FADD.FTZ R93, R150, -R161.reuse ;  /* 0x800000a1965d7221 */ /* 0x107fe20000010000 */
        /* <DEDUP_REMOVED lines=78> */
.L_x_3592:
[----:B------:R-:W-:Y:S05]  /*2fb20*/  BSYNC.RECONVERGENT B1 ;  /* 0x0000000000017941 */ /* 0x000fea0003800200 */
.L_x_3591:
[----:B------:R-:W-:Y:S01]  /*2fb30*/  LOP3.LUT P0, RZ, R159, 0x40, RZ, 0xc0, !PT ;  /* 0x000000409fff7812 */ /* 0x000fe2000780c0ff */
[----:B------:R-:W-:-:S12]  /*2fb40*/  BSSY.RECONVERGENT B1, `(.L_x_3593) ;  /* 0x0000051000017945 */ /* 0x000fd80003800200 */
[----:B------:R-:W-:Y:S05]  /*2fb50*/  @!P0 BRA `(.L_x_3594) ;  /* 0x00000004003c8947 */ /* 0x000fea0003800000 */
[--C-:B0123--:R-:W-:Y:S01]  /*2fb60*/  FADD.FTZ R93, R151, -R161.reuse ;  /* 0x800000a1975d7221 */ /* 0x10ffe20000010000 */
        /* <DEDUP_REMOVED lines=78> */
.L_x_3594:
[----:B------:R-:W-:Y:S05]  /*30050*/  BSYNC.RECONVERGENT B1 ;  /* 0x0000000000017941 */ /* 0x000fea0003800200 */
.L_x_3593:
[----:B------:R-:W-:Y:S01]  /*30060*/  LOP3.LUT P0, RZ, R159, 0x20, RZ, 0xc0, !PT ;  /* 0x000000209fff7812 */ /* 0x000fe2000780c0ff */
[----:B------:R-:W-:-:S12]  /*30070*/  BSSY.RECONVERGENT B1, `(.L_x_3595) ;  /* 0x0000050000017945 */ /* 0x000fd80003800200 */
[----:B------:R-:W-:Y:S05]  /*30080*/  @!P0 BRA `(.L_x_3596) ;  /* 0x0000000400388947 */ /* 0x000fea0003800000 */
[--C-:B01234-:R-:W-:Y:S01]  /*30090*/  FADD.FTZ R89, R119, -R161.reuse ;  /* 0x800000a177597221 */ /* 0x11ffe20000010000 */
[--C-:B------:R-:W-:Y:S01]  /*300a0*/  FADD.FTZ R91, R128, -R161.reuse ;  /* 0x800000a1805b7221 */ /* 0x100fe20000010000 */
[--C-:B------:R-:W-:Y:S01]  /*300b0*/  FADD.FTZ R93, R129, -R161.reuse ;  /* 0x800000a1815d7221 */ /* 0x100fe20000010000 */
[--C-:B------:R-:W-:Y:S01]  /*300c0*/  FADD.FTZ R95, R138, -R161.reuse ;  /* 0x800000a18a5f7221 */ /* 0x100fe20000010000 */
[--C-:B------:R-:W-:Y:S01]  /*300d0*/  FADD.FTZ R165, R139, -R161.reuse ;  /* 0x800000a18ba57221 */ /* 0x100fe20000010000 */
[--C-:B------:R-:W-:Y:S01]  /*300e0*/  FADD.FTZ R171, R148, -R161.reuse ;  /* 0x800000a194ab7221 */ /* 0x100fe20000010000 */
[--C-:B------:R-:W-:Y:S01]  /*300f0*/  FADD.FTZ R173, R149, -R161.reuse ;  /* 0x800000a195ad7221 */ /* 0x100fe20000010000 */
[----:B------:R-:W-:Y:S01]  /*30100*/  FADD.FTZ R161, R152, -R161 ;  /* 0x800000a198a17221 */ /* 0x000fe20000010000 */
[----:B-----5:R-:W-:Y:S02]  /*30110*/  HADD2.F32 R88, -RZ, R20.H0_H0 ;  /* 0x20000014ff587230 */ /* 0x020fe40000004100 */
[----:B------:R-:W-:Y:S01]  /*30120*/  FMUL.FTZ R89, R0, R89 ;  /* 0x0000005900597220 */ /* 0x000fe20000410000 */
[----:B------:R-:W-:-:S02]  /*30130*/  HADD2.F32 R90, -RZ, R16.H0_H0 ;  /* 0x20000010ff5a7230 */ /* 0x000fc40000004100 */
[C---:B------:R-:W-:Y:S01]  /*30140*/  FMUL.FTZ R91, R0.reuse, R91 ;  /* 0x0000005b005b7220 */ /* 0x040fe20000410000 */
[C---:B------:R-:W-:Y:S01]  /*30150*/  FMUL.FTZ R163, R0.reuse, R93 ;  /* 0x0000005d00a37220 */ /* 0x040fe20000410000 */
[C---:B------:R-:W-:Y:S01]  /*30160*/  FMUL.FTZ R167, R0.reuse, R95 ;  /* 0x0000005f00a77220 */ /* 0x040fe20000410000 */
[C---:B------:R-:W-:Y:S01]  /*30170*/  FMUL.FTZ R169, R0.reuse, R165 ;  /* 0x000000a500a97220 */ /* 0x040fe20000410000 */
[C---:B------:R-:W-:Y:S01]  /*30180*/  FMUL.FTZ R171, R0.reuse, R171 ;  /* 0x000000ab00ab7220 */ /* 0x040fe20000410000 */
[C---:B------:R-:W-:Y:S01]  /*30190*/  FMUL.FTZ R173, R0.reuse, R173 ;  /* 0x000000ad00ad7220 */ /* 0x040fe20000410000 */
[----:B------:R-:W-:Y:S01]  /*301a0*/  FMUL.FTZ R175, R0, R161 ;  /* 0x000000a100af7220 */ /* 0x000fe20000410000 */
[----:B------:R-:W-:Y:S01]  /*301b0*/  FFMA.FTZ R0, R89, R88, R90 ;  /* 0x0000005859007223 */ /* 0x000fe2000001005a */
[----:B------:R-:W-:Y:S02]  /*301c0*/  HADD2.F32 R88, -RZ, R24.H0_H0 ;  /* 0x20000018ff587230 */ /* 0x000fe40000004100 */
[----:B------:R-:W-:-:S02]  /*301d0*/  HADD2.F32 R90, -RZ, R12.H0_H0 ;  /* 0x2000000cff5a7230 */ /* 0x000fc40000004100 */
[----:B------:R-:W-:Y:S02]  /*301e0*/  HADD2.F32 R94, -RZ, R20.H1_H1 ;  /* 0x30000014ff5e7230 */ /* 0x000fe40000004100 */
[----:B------:R-:W-:Y:S02]  /*301f0*/  HADD2.F32 R158, -RZ, R16.H1_H1 ;  /* 0x30000010ff9e7230 */ /* 0x000fe40000004100 */
[----:B------:R-:W-:Y:S01]  /*30200*/  FFMA.FTZ R92, R89, R88, R90 ;  /* 0x00000058595c7223 */ /* 0x000fe2000001005a */
[----:B------:R-:W-:Y:S01]  /*30210*/  HADD2.F32 R162, -RZ, R24.H1_H1 ;  /* 0x30000018ffa27230 */ /* 0x000fe20000004100 */
[----:B------:R-:W0:Y:S01]  /*30220*/  LDC.64 R88, c[0x0][0x430] ;  /* 0x00010c00ff587b82 */ /* 0x000e220000000a00 */
[----:B------:R-:W-:Y:S02]  /*30230*/  HADD2.F32 R95, -RZ, R12.H1_H1 ;  /* 0x3000000cff5f7230 */ /* 0x000fe40000004100 */
[----:B------:R-:W-:Y:S01]  /*30240*/  FFMA.FTZ R93, R91, R94, R158 ;  /* 0x0000005e5b5d7223 */ /* 0x000fe2000001009e */
[----:B------:R-:W-:-:S02]  /*30250*/  HADD2.F32 R164, -RZ, R21.H0_H0 ;  /* 0x20000015ffa47230 */ /* 0x000fc40000004100 */
[----:B------:R-:W-:Y:S02]  /*30260*/  HADD2.F32 R166, -RZ, R17.H0_H0 ;  /* 0x20000011ffa67230 */ /* 0x000fe40000004100 */
[----:B------:R-:W-:Y:S01]  /*30270*/  FFMA.FTZ R161, R91, R162, R95 ;  /* 0x000000a25ba17223 */ /* 0x000fe2000001005f */
[----:B------:R-:W-:Y:S01]  /*30280*/  HADD2.F32 R168, -RZ, R25.H0_H0 ;  /* 0x20000019ffa87230 */ /* 0x000fe20000004100 */
[----:B------:R-:W1:Y:S01]  /*30290*/  LDC.64 R90, c[0x0][0x428] ;  /* 0x00010a00ff5a7b82 */ /* 0x000e620000000a00 */
[----:B------:R-:W-:Y:S02]  /*302a0*/  HADD2.F32 R165, -RZ, R13.H0_H0 ;  /* 0x2000000dffa57230 */ /* 0x000fe40000004100 */
[----:B------:R-:W-:Y:S01]  /*302b0*/  FFMA.FTZ R166, R163, R164, R166 ;  /* 0x000000a4a3a67223 */ /* 0x000fe200000100a6 */
[----:B------:R-:W-:Y:S01]  /*302c0*/  HADD2.F32 R94, -RZ, R21.H1_H1 ;  /* 0x30000015ff5e7230 */ /* 0x000fe20000004100 */
[----:B------:R-:W-:Y:S01]  /*302d0*/  F2FP.F16.F32.PACK_AB R92, R161, R92 ;  /* 0x0000005ca15c723e */ /* 0x000fe200000000ff */
[----:B------:R-:W-:-:S02]  /*302e0*/  HADD2.F32 R158, -RZ, R17.H1_H1 ;  /* 0x30000011ff9e7230 */ /* 0x000fc40000004100 */
[----:B------:R-:W-:Y:S01]  /*302f0*/  FFMA.FTZ R168, R163, R168, R165 ;  /* 0x000000a8a3a87223 */ /* 0x000fe200000100a5 */
[----:B------:R-:W-:Y:S02]  /*30300*/  HADD2.F32 R164, -RZ, R22.H0_H0 ;  /* 0x20000016ffa47230 */ /* 0x000fe40000004100 */
[----:B------:R-:W-:Y:S02]  /*30310*/  HADD2.F32 R170, -RZ, R18.H0_H0 ;  /* 0x20000012ffaa7230 */ /* 0x000fe40000004100 */
[----:B------:R-:W-:Y:S01]  /*30320*/  FFMA.FTZ R95, R167, R94, R158 ;  /* 0x0000005ea75f7223 */ /* 0x000fe2000001009e */
[----:B------:R-:W-:Y:S02]  /*30330*/  HADD2.F32 R172, -RZ, R26.H0_H0 ;  /* 0x2000001affac7230 */ /* 0x000fe40000004100 */
[----:B------:R-:W-:Y:S02]  /*30340*/  HADD2.F32 R165, -RZ, R14.H0_H0 ;  /* 0x2000000effa57230 */ /* 0x000fe40000004100 */
[----:B------:R-:W-:Y:S01]  /*30350*/  FFMA.FTZ R170, R169, R164, R170 ;  /* 0x000000a4a9aa7223 */ /* 0x000fe200000100aa */
[----:B------:R-:W-:-:S02]  /*30360*/  HADD2.F32 R162, -RZ, R25.H1_H1 ;  /* 0x30000019ffa27230 */ /* 0x000fc40000004100 */
[----:B------:R-:W-:Y:S02]  /*30370*/  HADD2.F32 R163, -RZ, R13.H1_H1 ;  /* 0x3000000dffa37230 */ /* 0x000fe40000004100 */
[----:B------:R-:W-:Y:S01]  /*30380*/  FFMA.FTZ R94, R169, R172, R165 ;  /* 0x000000aca95e7223 */ /* 0x000fe200000100a5 */
[----:B------:R-:W-:Y:S02]  /*30390*/  HADD2.F32 R174, -RZ, R22.H1_H1 ;  /* 0x30000016ffae7230 */ /* 0x000fe40000004100 */
[----:B------:R-:W-:Y:S02]  /*303a0*/  HADD2.F32 R176, -RZ, R18.H1_H1 ;  /* 0x30000012ffb07230 */ /* 0x000fe40000004100 */
[----:B------:R-:W-:Y:S01]  /*303b0*/  FFMA.FTZ R167, R167, R162, R163 ;  /* 0x000000a2a7a77223 */ /* 0x000fe200000100a3 */
[----:B------:R-:W-:Y:S02]  /*303c0*/  HADD2.F32 R164, -RZ, R23.H0_H0 ;  /* 0x20000017ffa47230 */ /* 0x000fe40000004100 */
[----:B------:R-:W-:-:S02]  /*303d0*/  HADD2.F32 R172, -RZ, R19.H0_H0 ;  /* 0x20000013ffac7230 */ /* 0x000fc40000004100 */
[----:B------:R-:W-:Y:S01]  /*303e0*/  FFMA.FTZ R169, R171, R174, R176 ;  /* 0x000000aeaba97223 */ /* 0x000fe200000100b0 */
[----:B------:R-:W-:Y:S02]  /*303f0*/  HADD2.F32 R174, -RZ, R27.H0_H0 ;  /* 0x2000001bffae7230 */ /* 0x000fe40000004100 */
[----:B------:R-:W-:Y:S02]  /*30400*/  HADD2.F32 R163, -RZ, R15.H0_H0 ;  /* 0x2000000fffa37230 */ /* 0x000fe40000004100 */
[C---:B------:R-:W-:Y:S01]  /*30410*/  FFMA.FTZ R172, R173.reuse, R164, R172 ;  /* 0x000000a4adac7223 */ /* 0x040fe200000100ac */
[----:B------:R-:W-:Y:S02]  /*30420*/  HADD2.F32 R176, -RZ, R23.H1_H1 ;  /* 0x30000017ffb07230 */ /* 0x000fe40000004100 */
[----:B------:R-:W-:Y:S02]  /*30430*/  HADD2.F32 R178, -RZ, R19.H1_H1 ;  /* 0x30000013ffb27230 */ /* 0x000fe40000004100 */
[----:B------:R-:W-:Y:S01]  /*30440*/  FFMA.FTZ R174, R173, R174, R163 ;  /* 0x000000aeadae7223 */ /* 0x000fe200000100a3 */
[----:B------:R-:W-:-:S02]  /*30450*/  HADD2.F32 R158, -RZ, R26.H1_H1 ;  /* 0x3000001aff9e7230 */ /* 0x000fc40000004100 */
[----:B------:R-:W-:Y:S02]  /*30460*/  HADD2.F32 R162, -RZ, R14.H1_H1 ;  /* 0x3000000effa27230 */ /* 0x000fe40000004100 */
[----:B------:R-:W-:Y:S01]  /*30470*/  FFMA.FTZ R173, R175, R176, R178 ;  /* 0x000000b0afad7223 */ /* 0x000fe200000100b2 */
[----:B------:R-:W-:Y:S02]  /*30480*/  HADD2.F32 R180, -RZ, R27.H1_H1 ;  /* 0x3000001bffb47230 */ /* 0x000fe40000004100 */
[----:B------:R-:W-:Y:S02]  /*30490*/  HADD2.F32 R165, -RZ, R15.H1_H1 ;  /* 0x3000000fffa57230 */ /* 0x000fe40000004100 */
[----:B------:R-:W-:Y:S01]  /*304a0*/  FFMA.FTZ R171, R171, R158, R162 ;  /* 0x0000009eabab7223 */ /* 0x000fe200000100a2 */
[----:B-1----:R-:W-:Y:S01]  /*304b0*/  IMAD.WIDE.U32 R162, R154, 0x10, R90 ;  /* 0x000000109aa27825 */ /* 0x002fe200078e005a */
[----:B------:R-:W-:-:S03]  /*304c0*/  F2FP.F16.F32.PACK_AB R90, R169, R170 ;  /* 0x000000aaa95a723e */ /* 0x000fc600000000ff */
[----:B------:R-:W-:Y:S01]  /*304d0*/  FFMA.FTZ R175, R175, R180, R165 ;  /* 0x000000b4afaf7223 */ /* 0x000fe200000100a5 */
[----:B0-----:R-:W-:Y:S01]  /*304e0*/  IMAD.WIDE.U32 R164, R154, 0x10, R88 ;  /* 0x000000109aa47825 */ /* 0x001fe200078e0058 */
[----:B------:R-:W-:Y:S02]  /*304f0*/  F2FP.F16.F32.PACK_AB R89, R95, R166 ;  /* 0x000000a65f59723e */ /* 0x000fe400000000ff */
[----:B------:R-:W-:Y:S02]  /*30500*/  F2FP.F16.F32.PACK_AB R88, R93, R0 ;  /* 0x000000005d58723e */ /* 0x000fe400000000ff */
[----:B------:R-:W-:Y:S02]  /*30510*/  F2FP.F16.F32.PACK_AB R91, R173, R172 ;  /* 0x000000acad5b723e */ /* 0x000fe400000000ff */
[----:B------:R-:W-:Y:S02]  /*30520*/  F2FP.F16.F32.PACK_AB R95, R175, R174 ;  /* 0x000000aeaf5f723e */ /* 0x000fe400000000ff */
[----:B------:R-:W-:Y:S01]  /*30530*/  F2FP.F16.F32.PACK_AB R94, R171, R94 ;  /* 0x0000005eab5e723e */ /* 0x000fe200000000ff */
[----:B------:R0:W-:Y:S01]  /*30540*/  STG.E.128 desc[UR6][R162.64], R88 ;  /* 0x00000058a2007986 */ /* 0x0001e2000c101d06 */
[----:B------:R-:W-:-:S05]  /*30550*/  F2FP.F16.F32.PACK_AB R93, R167, R168 ;  /* 0x000000a8a75d723e */ /* 0x000fca00000000ff */
[----:B------:R0:W-:Y:S02]  /*30560*/  STG.E.128 desc[UR6][R164.64], R92 ;  /* 0x0000005ca4007986 */ /* 0x0001e4000c101d06 */
.L_x_3596:
[----:B------:R-:W-:Y:S05]  /*30570*/  BSYNC.RECONVERGENT B1 ;  /* 0x0000000000017941 */ /* 0x000fea0003800200 */
.L_x_3595:
[----:B01234-:R-:W0:Y:S02]  /*30580*/  LDC.64 R88, c[0x0][0x380] ;  /* 0x0000e000ff587b82 */ /* 0x01fe240000000a00 */
[----:B0-----:R-:W-:-:S05]  /*30590*/  IMAD R3, R88, 0x4, R3 ;  /* 0x0000000458037824 */ /* 0x001fca00078e0203 */
[----:B------:R-:W-:-:S13]  /*305a0*/  ISETP.GE.AND P0, PT, R3, R89, PT ;  /* 0x000000590300720c */ /* 0x000fda0003f06270 */
[----:B------:R-:W-:Y:S05]  /*305b0*/  @!P0 BRA `(.L_x_3597) ;  /* 0xfffffd14007c8947 */ /* 0x000fea000383ffff */
[----:B------:R-:W-:Y:S05]  /*305c0*/  BSYNC B0 ;  /* 0x0000000000007941 */ /* 0x000fea0003800000 */
.L_x_2961:
[----:B------:R-:W-:Y:S05]  /*305d0*/  EXIT ;  /* 0x000000000000794d */ /* 0x000fea0003800000 */
.L_x_3586:
[----:B------:R-:W-:Y:S01]  /*305e0*/  HFMA2 R163, -RZ, RZ, 0, 1.847743988037109375e-06 ;  /* 0x0000001fffa37431 */ /* 0x000fe200000001ff */
[----:B------:R-:W-:Y:S01]  /*305f0*/  BSSY B1, `(.L_x_3598) ;  /* 0x0000007000017945 */ /* 0x000fe20003800000 */
[----:B------:R-:W-:Y:S01]  /*30600*/  MOV R161, R89 ;  /* 0x0000005900a17202 */ /* 0x000fe20000000f00 */
[----:B------:R-:W-:Y:S02]  /*30610*/  IMAD.MOV.U32 R158, RZ, RZ, 0x1 ;  /* 0x00000001ff9e7424 */ /* 0x000fe400078e00ff */
[----:B------:R-:W-:-:S07]  /*30620*/  IMAD.MOV.U32 R94, RZ, RZ, -0x1 ;  /* 0xffffffffff5e7424 */ /* 0x000fce00078e00ff */
[----:B-----5:R-:W-:Y:S05]  /*30630*/  WARPSYNC.COLLECTIVE R94, `(.L_x_3599) ;  /* 0x000000005e087348 */ /* 0x020fea0003c00000 */
[----:B------:R0:W1:Y:S02]  /*30640*/  SHFL.BFLY P6, R95, R161, R158, R163 ;  /* 0x0c00009ea15f7389 */ /* 0x00006400000c00a3 */
[----:B01---5:R-:W-:Y:S05]  /*30650*/  ENDCOLLECTIVE ;  /* 0x000000000000791b */ /* 0x023fea0003800000 */
.L_x_3599:
[----:B------:R-:W-:Y:S05]  /*30660*/  BSYNC B1 ;  /* 0x0000000000017941 */ /* 0x000fea0003800000 */
.L_x_3598:
[----:B------:R-:W-:Y:S01]  /*30670*/  MOV R0, R95 ;  /* 0x0000005f00007202 */ /* 0x000fe20000000f00 */
[----:B------:R-:W-:Y:S02]  /*30680*/  HFMA2 R158, -RZ, RZ, 0, 1.1920928955078125e-07 ;  /* 0x00000002ff9e7431 */ /* 0x000fe400000001ff */
[----:B------:R-:W-:Y:S01]  /*30690*/  IMAD.MOV.U32 R163, RZ, RZ, 0x1f ;  /* 0x0000001fffa37424 */ /* 0x000fe200078e00ff */
[----:B------:R-:W-:Y:S01]  /*306a0*/  MOV R94, 0xffffffff ;  /* 0xffffffff005e7802 */ /* 0x000fe20000000f00 */
[----:B------:R-:W0:Y:S01]  /*306b0*/  LDC R88, c[0x0][0x400] ;  /* 0x00010000ff587b82 */ /* 0x000e220000000800 */
[----:B------:R-:W-:-:S04]  /*306c0*/  FADD.FTZ R90, R89, R0 ;  /* 0x00000000595a7221 */ /* 0x000fc80000010000 */
[----:B------:R-:W-:-:S07]  /*306d0*/  IMAD.MOV.U32 R161, RZ, RZ, R90 ;  /* 0x000000ffffa17224 */ /* 0x000fce00078e005a */
[----:B0-----:R-:W-:Y:S05]  /*306e0*/  WARPSYNC.COLLECTIVE R94, `(.L_x_3600) ;  /* 0x000000005e087348 */ /* 0x001fea0003c00000 */
[----:B------:R1:W2:Y:S02]  /*306f0*/  SHFL.BFLY P6, R95, R161, R158, R163 ;  /* 0x0c00009ea15f7389 */ /* 0x0002a400000c00a3 */
[----:B012---:R-:W-:Y:S05]  /*30700*/  ENDCOLLECTIVE ;  /* 0x000000000000791b */ /* 0x007fea0003800000 */
.L_x_3600:
[----:B------:R-:W-:Y:S02]  /*30710*/  IMAD.MOV.U32 R158, RZ, RZ, 0x4 ;  /* 0x00000004ff9e7424 */ /* 0x000fe400078e00ff */
[----:B------:R-:W-:-:S04]  /*30720*/  IMAD.MOV.U32 R91, RZ, RZ, R95 ;  /* 0x000000ffff5b7224 */ /* 0x000fc800078e005f */
[----:B------:R-:W-:-:S05]  /*30730*/  FADD.FTZ R91, R90, R91 ;  /* 0x0000005b5a5b7221 */ /* 0x000fca0000010000 */
[----:B------:R-:W-:-:S07]  /*30740*/  MOV R161, R91 ;  /* 0x0000005b00a17202 */ /* 0x000fce0000000f00 */
[----:B------:R-:W-:Y:S05]  /*30750*/  WARPSYNC.COLLECTIVE R94, `(.L_x_3601) ;  /* 0x000000005e087348 */ /* 0x000fea0003c00000 */
[----:B------:R0:W1:Y:S02]  /*30760*/  SHFL.BFLY P6, R95, R161, R158, R163 ;  /* 0x0c00009ea15f7389 */ /* 0x00006400000c00a3 */
[----:B01----:R-:W-:Y:S05]  /*30770*/  ENDCOLLECTIVE ;  /* 0x000000000000791b */ /* 0x003fea0003800000 */
.L_x_3601:
[----:B------:R-:W-:Y:S01]  /*30780*/  HFMA2 R158, -RZ, RZ, 0, 4.76837158203125e-07 ;  /* 0x00000008ff9e7431 */ /* 0x000fe200000001ff */
[----:B------:R-:W-:-:S05]  /*30790*/  MOV R0, R95 ;  /* 0x0000005f00007202 */ /* 0x000fca0000000f00 */
[----:B------:R-:W-:-:S04]  /*307a0*/  FADD.FTZ R92, R91, R0 ;  /* 0x000000005b5c7221 */ /* 0x000fc80000010000 */
[----:B------:R-:W-:-:S07]  /*307b0*/  IMAD.MOV.U32 R161, RZ, RZ, R92 ;  /* 0x000000ffffa17224 */ /* 0x000fce00078e005c */
[----:B------:R-:W-:Y:S05]  /*307c0*/  WARPSYNC.COLLECTIVE R94, `(.L_x_3602) ;  /* 0x000000005e087348 */ /* 0x000fea0003c00000 */
[----:B------:R0:W1:Y:S02]  /*307d0*/  SHFL.BFLY P6, R95, R161, R158, R163 ;  /* 0x0c00009ea15f7389 */ /* 0x00006400000c00a3 */
[----:B01----:R-:W-:Y:S05]  /*307e0*/  ENDCOLLECTIVE ;  /* 0x000000000000791b */ /* 0x003fea0003800000 */
.L_x_3602:
[----:B------:R-:W-:Y:S02]  /*307f0*/  IMAD.MOV.U32 R158, RZ, RZ, 0x10 ;  /* 0x00000010ff9e7424 */ /* 0x000fe400078e00ff */
[----:B------:R-:W-:-:S04]  /*30800*/  IMAD.MOV.U32 R93, RZ, RZ, R95 ;  /* 0x000000ffff5d7224 */ /* 0x000fc800078e005f */
[----:B------:R-:W-:-:S05]  /*30810*/  FADD.FTZ R93, R92, R93 ;  /* 0x0000005d5c5d7221 */ /* 0x000fca0000010000 */
[----:B------:R-:W-:-:S07]  /*30820*/  MOV R161, R93 ;  /* 0x0000005d00a17202 */ /* 0x000fce0000000f00 */
[----:B------:R-:W-:Y:S05]  /*30830*/  WARPSYNC.COLLECTIVE R94, `(.L_x_3603) ;  /* 0x000000005e087348 */ /* 0x000fea0003c00000 */
[----:B------:R0:W1:Y:S02]  /*30840*/  SHFL.BFLY P6, R95, R161, R158, R163 ;  /* 0x0c00009ea15f7389 */ /* 0x00006400000c00a3 */
[----:B01----:R-:W-:Y:S05]  /*30850*/  ENDCOLLECTIVE ;  /* 0x000000000000791b */ /* 0x003fea0003800000 */
.L_x_3603:
[----:B------:R-:W-:Y:S01]  /*30860*/  HFMA2 R158, -RZ, RZ, 0, 5.9604644775390625e-08 ;  /* 0x00000001ff9e7431 */ /* 0x000fe200000001ff */
[----:B------:R-:W-:-:S05]  /*30870*/  MOV R0, R95 ;  /* 0x0000005f00007202 */ /* 0x000fca0000000f00 */
[----:B------:R-:W-:-:S04]  /*30880*/  FADD.FTZ R89, R93, R0 ;  /* 0x000000005d597221 */ /* 0x000fc80000010000 */
[----:B------:R-:W-:-:S04]  /*30890*/  FMUL.FTZ R89, R89, R88 ;  /* 0x0000005859597220 */ /* 0x000fc80000410000 */
        /* <DEDUP_REMOVED lines=80> */
[----:B------:R-:W-:-:S04]  /*30da0*/  @P4 FFMA.FTZ R0, R90, R90, R91 ;  /* 0x0000005a5a004223 */ /* 0x000fc8000001005b */
[----:B------:R-:W-:-:S07]  /*30db0*/  IMAD.MOV.U32 R161, RZ, RZ, R0 ;  /* 0x000000ffffa17224 */ /* 0x000fce00078e0000 */
[----:B------:R-:W-:Y:S05]  /*30dc0*/  WARPSYNC.COLLECTIVE R94, `(.L_x_3604) ;  /* 0x000000005e087348 */ /* 0x000fea0003c00000 */
[----:B------:R0:W1:Y:S02]  /*30dd0*/  SHFL.BFLY P6, R95, R161, R158, R163 ;  /* 0x0c00009ea15f7389 */ /* 0x00006400000c00a3 */
[----:B01----:R-:W-:Y:S05]  /*30de0*/  ENDCOLLECTIVE ;  /* 0x000000000000791b */ /* 0x003fea0003800000 */
.L_x_3604:
[----:B------:R-:W-:Y:S02]  /*30df0*/  IMAD.MOV.U32 R158, RZ, RZ, 0x2 ;  /* 0x00000002ff9e7424 */ /* 0x000fe400078e00ff */
[----:B------:R-:W-:-:S04]  /*30e00*/  IMAD.MOV.U32 R91, RZ, RZ, R95 ;  /* 0x000000ffff5b7224 */ /* 0x000fc800078e005f */
[----:B------:R-:W-:-:S05]  /*30e10*/  FADD.FTZ R91, R0, R91 ;  /* 0x0000005b005b7221 */ /* 0x000fca0000010000 */
[----:B------:R-:W-:-:S07]  /*30e20*/  MOV R161, R91 ;  /* 0x0000005b00a17202 */ /* 0x000fce0000000f00 */
[----:B------:R-:W-:Y:S05]  /*30e30*/  WARPSYNC.COLLECTIVE R94, `(.L_x_3605) ;  /* 0x000000005e087348 */ /* 0x000fea0003c00000 */
[----:B------:R0:W1:Y:S02]  /*30e40*/  SHFL.BFLY P6, R95, R161, R158, R163 ;  /* 0x0c00009ea15f7389 */ /* 0x00006400000c00a3 */
[----:B01----:R-:W-:Y:S05]  /*30e50*/  ENDCOLLECTIVE ;  /* 0x000000000000791b */ /* 0x003fea0003800000 */
.L_x_3605:
[----:B------:R-:W-:Y:S01]  /*30e60*/  HFMA2 R158, -RZ, RZ, 0, 2.384185791015625e-07 ;  /* 0x00000004ff9e7431 */ /* 0x000fe200000001ff */
[----:B------:R-:W-:-:S05]  /*30e70*/  MOV R90, R95 ;  /* 0x0000005f005a7202 */ /* 0x000fca0000000f00 */
[----:B------:R-:W-:-:S04]  /*30e80*/  FADD.FTZ R90, R91, R90 ;  /* 0x0000005a5b5a7221 */ /* 0x000fc80000010000 */
[----:B------:R-:W-:-:S07]  /*30e90*/  IMAD.MOV.U32 R161, RZ, RZ, R90 ;  /* 0x000000ffffa17224 */ /* 0x000fce00078e005a */
[----:B------:R-:W-:Y:S05]  /*30ea0*/  WARPSYNC.COLLECTIVE R94, `(.L_x_3606) ;  /* 0x000000005e087348 */ /* 0x000fea0003c00000 */
[----:B------:R0:W1:Y:S02]  /*30eb0*/  SHFL.BFLY P6, R95, R161, R158, R163 ;  /* 0x0c00009ea15f7389 */ /* 0x00006400000c00a3 */
[----:B01----:R-:W-:Y:S05]  /*30ec0*/  ENDCOLLECTIVE ;  /* 0x000000000000791b */ /* 0x003fea0003800000 */
.L_x_3606:
[----:B------:R-:W-:Y:S02]  /*30ed0*/  IMAD.MOV.U32 R158, RZ, RZ, 0x8 ;  /* 0x00000008ff9e7424 */ /* 0x000fe400078e00ff */
[----:B------:R-:W-:-:S04]  /*30ee0*/  IMAD.MOV.U32 R93, RZ, RZ, R95 ;  /* 0x000000ffff5d7224 */ /* 0x000fc800078e005f */
[----:B------:R-:W-:-:S05]  /*30ef0*/  FADD.FTZ R93, R90, R93 ;  /* 0x0000005d5a5d7221 */ /* 0x000fca0000010000 */
[----:B------:R-:W-:-:S07]  /*30f00*/  MOV R161, R93 ;  /* 0x0000005d00a17202 */ /* 0x000fce0000000f00 */
[----:B------:R-:W-:Y:S05]  /*30f10*/  WARPSYNC.COLLECTIVE R94, `(.L_x_3607) ;  /* 0x000000005e087348 */ /* 0x000fea0003c00000 */
[----:B------:R0:W1:Y:S02]  /*30f20*/  SHFL.BFLY P6, R95, R161, R158, R163 ;  /* 0x0c00009ea15f7389 */ /* 0x00006400000c00a3 */
[----:B01----:R-:W-:Y:S05]  /*30f30*/  ENDCOLLECTIVE ;  /* 0x000000000000791b */ /* 0x003fea0003800000 */
.L_x_3607:
[----:B------:R-:W-:Y:S01]  /*30f40*/  HFMA2 R158, -RZ, RZ, 0, 9.5367431640625e-07 ;  /* 0x00000010ff9e7431 */ /* 0x000fe200000001ff */
[----:B------:R-:W-:-:S05]  /*30f50*/  MOV R92, R95 ;  /* 0x0000005f005c7202 */ /* 0x000fca0000000f00 */
[----:B------:R-:W-:-:S04]  /*30f60*/  FADD.FTZ R92, R93, R92 ;  /* 0x0000005c5d5c7221 */ /* 0x000fc80000010000 */
[----:B------:R-:W-:-:S07]  /*30f70*/  IMAD.MOV.U32 R161, RZ, RZ, R92 ;  /* 0x000000ffffa17224 */ /* 0x000fce00078e005c */
[----:B------:R-:W-:Y:S05]  /*30f80*/  WARPSYNC.COLLECTIVE R94, `(.L_x_3608) ;  /* 0x000000005e087348 */ /* 0x000fea0003c00000 */
[----:B------:R0:W1:Y:S02]  /*30f90*/  SHFL.BFLY P6, R95, R161, R158, R163 ;  /* 0x0c00009ea15f7389 */ /* 0x00006400000c00a3 */
[----:B01----:R-:W-:Y:S05]  /*30fa0*/  ENDCOLLECTIVE ;  /* 0x000000000000791b */ /* 0x003fea0003800000 */
.L_x_3608:
[----:B------:R-:W-:Y:S05]  /*30fb0*/  BRA `(.L_x_3609) ;  /* 0xffffffd800c47947 */ /* 0x000fea000383ffff */
.L_x_3610:
        /* <DEDUP_REMOVED lines=12> */
.L_x_27964:


//--------------------- .text._ZN10layer_norm31ln_parallel_residual_fwd_kernelINS_13Kernel_traitsI6__halfS2_S2_S2_fjLj1280ELj1ELj4ELj1ELj16ENS_18Kernel_traits_baseILj1280ES2_S2_S2_S2_fjLj128EEEEELb1ELb0ELb1EEEvNS_9FwdParamsE --------------------------
	.section	.text._ZN10layer_norm31ln_parallel_residual_fwd_kernelINS_13Kernel_traitsI6__halfS2_S2_S2_fjLj1280ELj1ELj4ELj1ELj16ENS_18Kernel_traits_baseILj1280ES2_S2_S2_S2_fjLj128EEEEELb1ELb0ELb1EEEvNS_9FwdParamsE,"ax",@progbits
	.align	128
        .global         _ZN10layer_norm31ln_parallel_residual_fwd_kernelINS_13Kernel_traitsI6__halfS2_S2_S2_fjLj1280ELj1ELj4ELj1ELj16ENS_18Kernel_traits_baseILj1280ES2_S2_S2_S2_fjLj128EEEEELb1ELb0ELb1EEEvNS_9FwdParamsE
        .type           _ZN10layer_norm31ln_parallel_residual_fwd_kernelINS_13Kernel_traitsI6__halfS2_S2_S2_fjLj1280ELj1ELj4ELj1ELj16ENS_18Kernel_traits_baseILj1280ES2_S2_S2_S2_fjLj128EEEEELb1ELb0ELb1EEEvNS_9FwdParamsE,@function
        .size           _ZN10layer_norm31ln_parallel_residual_fwd_kernelINS_13Kernel_traitsI6__halfS2_S2_S2_fjLj1280ELj1ELj4ELj1ELj16ENS_18Kernel_traits_baseILj1280ES2_S2_S2_S2_fjLj128EEEEELb1ELb0ELb1EEEvNS_9FwdParamsE,(.L_x_27965 - _ZN10layer_norm31ln_parallel_residual_fwd_kernelINS_13Kernel_traitsI6__halfS2_S2_S2_fjLj1280ELj1ELj4ELj1ELj16ENS_18Kernel_traits_baseILj1280ES2_S2_S2_S2_fjLj128EEEEELb1ELb0ELb1EEEvNS_9FwdParamsE)
        .other          _ZN10layer_norm31ln_parallel_residual_fwd_kernelINS_13Kernel_traitsI6__halfS2_S2_S2_fjLj1280ELj1ELj4ELj1ELj16ENS_18Kernel_traits_baseILj1280ES2_S2_S2_S2_fjLj128EEEEELb1ELb0ELb1EEEvNS_9FwdParamsE,@"STO_CUDA_ENTRY STV_DEFAULT"
_ZN10layer_norm31ln_parallel_residual_fwd_kernelINS_13Kernel_traitsI6__halfS2_S2_S2_fjLj1280ELj1ELj4ELj1ELj16ENS_18Kernel_traits_baseILj1280ES2_S2_S2_S2_fjLj128EEEEELb1ELb0ELb1EEEvNS_9FwdParamsE:
.text._ZN10layer_norm31ln_parallel_residual_fwd_kernelINS_13Kernel_traitsI6__halfS2_S2_S2_fjLj1280ELj1ELj4ELj1ELj16ENS_18Kernel_traits_baseILj1280ES2_S2_S2_S2_fjLj128EEEEELb1ELb0ELb1EEEvNS_9FwdParamsE:
[----:B------:R-:W-:Y:S01]  /*0000*/  LDC R1, c[0x0][0x37c] ;  /* 0x0000df00ff017b82 */ /* 0x000fe20000000800 */
[----:B------:R-:W0:Y:S07]  /*0010*/  LDCU.U8 UR4, c[0x0][0x464] ;  /* 0x00008c80ff0477ac */ /* 0x000e2e0008000000 */
[----:B------:R-:W1:Y:S01]  /*0020*/  LDC R176, c[0x0][0x458] ;  /* 0x00011600ffb07b82 */ /* 0x000e620000000800 */
[----:B------:R-:W2:Y:S07]  /*0030*/  LDCU.64 UR6, c[0x0][0x358] ;  /* 0x00006b00ff0677ac */ /* 0x000eae0008000a00 */
[----:B------:R-:W3:Y:S01]  /*0040*/  LDC R177, c[0x0][0x45c] ;  /* 0x00011700ffb17b82 */ /* 0x000ee20000000800 */
[----:B------:R-:W4:Y:S01]  /*0050*/  S2R R4, SR_TID.X ;  /* 0x0000000000047919 */ /* 0x000f220000002100 */
[----:B------:R-:W5:Y:S01]  /*0060*/  LDCU.64 UR8, c[0x0][0x438] ;  /* 0x00008700ff0877ac */ /* 0x000f620008000a00 */
[----:B0-----:R-:W-:Y:S01]  /*0070*/  ISETP.NE.AND P0, PT, RZ, UR4, PT ;  /* 0x00000004ff007c0c */ /* 0x001fe2000bf05270 */
[----:B------:R-:W0:-:S12]  /*0080*/  LDCU.64 UR4, c[0x0][0x450] ;  /* 0x00008a00ff0477ac */ /* 0x000e180008000a00 */
[----:B-1----:R-:W-:Y:S01]  /*0090*/  @P0 IMAD.MOV.U32 R2, RZ, RZ, R176 ;  /* 0x000000ffff020224 */ /* 0x002fe200078e00b0 */
[----:B------:R-:W1:Y:S01]  /*00a0*/  @P0 LDC R7, c[0x0][0x460] ;  /* 0x00011800ff070b82 */ /* 0x000e620000000800 */
[----:B---3--:R-:W-:-:S06]  /*00b0*/  @P0 IMAD.MOV.U32 R3, RZ, RZ, R177 ;  /* 0x000000ffff030224 */ /* 0x008fcc00078e00b1 */
[----:B--2---:R-:W1:Y:S01]  /*00c0*/  @P0 LDG.E.64 R2, desc[UR6][R2.64] ;  /* 0x0000000602020981 */ /* 0x004e62000c1e1b00 */
[----:B0-----:R-:W-:Y:S01]  /*00d0*/  MOV R154, UR4 ;  /* 0x00000004009a7c02 */ /* 0x001fe20008000f00 */
[----:B------:R-:W-:-:S06]  /*00e0*/  IMAD.U32 R155, RZ, RZ, UR5 ;  /* 0x00000005ff9b7e24 */ /* 0x000fcc000f8e00ff */
[----:B------:R-:W2:Y:S01]  /*00f0*/  @P0 LDG.E.64 R154, desc[UR6][R154.64] ;  /* 0x000000069a9a0981 */ /* 0x000ea2000c1e1b00 */
[----:B------:R-:W0:Y:S01]  /*0100*/  S2UR UR5, SR_CTAID.X ;  /* 0x00000000000579c3 */ /* 0x000e220000002500 */
[----:B-----5:R-:W-:-:S04]  /*0110*/  UISETP.NE.U32.AND UP0, UPT, UR8, URZ, UPT ;  /* 0x000000ff0800728c */ /* 0x020fc8000bf05070 */
[----:B------:R-:W-:-:S03]  /*0120*/  UISETP.NE.AND.EX UP0, UPT, UR9, URZ, UPT, UP0 ;  /* 0x000000ff0900728c */ /* 0x000fc6000bf05300 */
[----:B------:R-:W4:Y:S01]  /*0130*/  LDC R5, c[0x0][0x360] ;  /* 0x0000d800ff057b82 */ /* 0x000f220000000800 */
[----:B0-----:R-:W-:Y:S02]  /*0140*/  USHF.L.U32 UR4, UR5, 0x2, URZ ;  /* 0x0000000205047899 */ /* 0x001fe400080006ff */
[----:B----4-:R-:W-:Y:S01]  /*0150*/  IMAD R0, R5, UR5, R4 ;  /* 0x0000000505007c24 */ /* 0x010fe2000f8e0204 */
[----:B-1----:R-:W-:Y:S02]  /*0160*/  @P0 IADD3 R176, P1, PT, R2, R7, RZ ;  /* 0x0000000702b00210 */ /* 0x002fe40007f3e0ff */
[----:B------:R-:W-:-:S03]  /*0170*/  LOP3.LUT R2, R4, 0x1f, RZ, 0xc0, !PT ;  /* 0x0000001f04027812 */ /* 0x000fc600078ec0ff */
[----:B------:R-:W-:Y:S01]  /*0180*/  @P0 IMAD.X R177, RZ, RZ, R3, P1 ;  /* 0x000000ffffb10224 */ /* 0x000fe200008e0603 */
[----:B------:R-:W-:Y:S02]  /*0190*/  SHF.R.U32.HI R3, RZ, 0x5, R4 ;  /* 0x00000005ff037819 */ /* 0x000fe40000011604 */
[C---:B--2---:R-:W-:Y:S01]  /*01a0*/  IADD3 R26, PT, PT, R154.reuse, -0x61c88647, RZ ;  /* 0x9e3779b99a1a7810 */ /* 0x044fe20007ffe0ff */
[----:B------:R-:W-:Y:S01]  /*01b0*/  VIADD R4, R155, 0xbb67ae85 ;  /* 0xbb67ae859b047836 */ /* 0x000fe20000000000 */
[----:B------:R-:W-:Y:S01]  /*01c0*/  LOP3.LUT R3, R3, UR4, RZ, 0xfc, !PT ;  /* 0x0000000403037c12 */ /* 0x000fe2000f8efcff */
        /* <DEDUP_REMOVED lines=8> */
[C---:B------:R-:W-:Y:S01]  /*0250*/  VIADD R9, R154.reuse, 0x1715609d ;  /* 0x1715609d9a097836 */ /* 0x040fe20000000000 */
[C---:B------:R-:W-:Y:S01]  /*0260*/  IADD3 R12, PT, PT, R155.reuse, -0x24c28bd8, RZ ;  /* 0xdb3d74289b0c7810 */ /* 0x040fe20007ffe0ff */
[----:B------:R-:W-:Y:S01]  /*0270*/  VIADD R29, R154, 0xb54cda56 ;  /* 0xb54cda569a1d7836 */ /* 0x000fe20000000000 */
[--C-:B------:R-:W-:Y:S01]  /*0280*/  SHF.R.U64 R15, R176, 0x2, R177.reuse ;  /* 0x00000002b00f7819 */ /* 0x100fe200000012b1 */
[C---:B------:R-:W-:Y:S01]  /*0290*/  VIADD R30, R155.reuse, 0x646e171e ;  /* 0x646e171e9b1e7836 */ /* 0x040fe20000000000 */
[----:B------:R-:W-:Y:S01]  /*02a0*/  SHF.R.U32.HI R16, RZ, 0x2, R177 ;  /* 0x00000002ff107819 */ /* 0x000fe200000116b1 */
[----:B------:R-:W-:-:S02]  /*02b0*/  VIADD R31, R155, 0x1fd5c5a3 ;  /* 0x1fd5c5a39b1f7836 */ /* 0x000fc40000000000 */
[C---:B------:R-:W-:Y:S02]  /*02c0*/  VIADD R32, R154.reuse, 0xf1bbcdc8 ;  /* 0xf1bbcdc89a207836 */ /* 0x040fe40000000000 */
[----:B------:R-:W-:Y:S02]  /*02d0*/  VIADD R13, R154, 0x8ff34781 ;  /* 0x8ff347819a0d7836 */ /* 0x000fe40000000000 */
[----:B------:R-:W-:Y:S01]  /*02e0*/  VIADD R14, R155, 0x96a522ad ;  /* 0x96a522ad9b0e7836 */ /* 0x000fe20000000000 */
[----:B------:R-:W-:Y:S06]  /*02f0*/  BRA.U UP0, `(.L_x_3611) ;  /* 0x00000005001c7547 */ /* 0x000fec000b800000 */
        /* <DEDUP_REMOVED lines=39> */
.L_x_3612:
        /* <DEDUP_REMOVED lines=32> */
.L_x_3611:
        /* <DEDUP_REMOVED lines=33> */
.L_x_3614:
        /* <DEDUP_REMOVED lines=31> */
.L_x_3613:
[----:B------:R-:W1:Y:S02]  /*0b70*/  LDCU UR4, c[0x0][0x384] ;  /* 0x00007080ff0477ac */ /* 0x000e640008000800 */
[----:B-1----:R-:W-:-:S13]  /*0b80*/  ISETP.GE.AND P0, PT, R3, UR4, PT ;  /* 0x0000000403007c0c */ /* 0x002fda000bf06270 */
[----:B------:R-:W-:Y:S05]  /*0b90*/  @P0 EXIT ;  /* 0x000000000000094d */ /* 0x000fea0003800000 */
[----:B------:R-:W-:Y:S01]  /*0ba0*/  IMAD.HI.U32 R17, R0, -0x326172a9, RZ ;  /* 0xcd9e8d5700117827 */ /* 0x000fe200078e00ff */
[----:B------:R-:W1:Y:S01]  /*0bb0*/  LDCU.64 UR4, c[0x0][0x398] ;  /* 0x00007300ff0477ac */ /* 0x000e620008000a00 */
[----:B------:R-:W-:Y:S02]  /*0bc0*/  LOP3.LUT R176, R176, 0x3, RZ, 0xc0, !PT ;  /* 0x00000003b0b07812 */ /* 0x000fe400078ec0ff */
[C---:B0-----:R-:W-:Y:S01]  /*0bd0*/  IMAD.HI.U32 R19, R15.reuse, -0x2daee0ad, RZ ;  /* 0xd2511f530f137827 */ /* 0x041fe200078e00ff */
[----:B------:R-:W-:Y:S01]  /*0be0*/  LOP3.LUT R17, R16, R17, R154, 0x96, !PT ;  /* 0x0000001110117212 */ /* 0x000fe200078e969a */
[----:B------:R-:W0:Y:S02]  /*0bf0*/  LDCU UR11, c[0x0][0x404] ;  /* 0x00008080ff0b77ac */ /* 0x000e240008000800 */
[----:B------:R-:W-:Y:S01]  /*0c00*/  IMAD R20, R15, -0x2daee0ad, RZ ;  /* 0xd2511f530f147824 */ /* 0x000fe200078e02ff */
[----:B------:R-:W-:Y:S01]  /*0c10*/  LOP3.LUT R19, R19, R155, RZ, 0x3c, !PT ;  /* 0x0000009b13137212 */ /* 0x000fe200078e3cff */
[----:B------:R-:W-:Y:S01]  /*0c20*/  IMAD.HI.U32 R23, R17, -0x2daee0ad, RZ ;  /* 0xd2511f5311177827 */ /* 0x000fe200078e00ff */
[----:B------:R-:W2:Y:S03]  /*0c30*/  LDCU UR12, c[0x0][0x408] ;  /* 0x00008100ff0c77ac */ /* 0x000ea60008000800 */
[----:B------:R-:W-:Y:S01]  /*0c40*/  IMAD R21, R0, -0x326172a9, RZ ;  /* 0xcd9e8d5700157824 */ /* 0x000fe200078e02ff */
[----:B------:R-:W-:Y:S01]  /*0c50*/  LOP3.LUT R20, R4, R20, R23, 0x96, !PT ;  /* 0x0000001404147212 */ /* 0x000fe200078e9617 */
[C---:B------:R-:W-:Y:S01]  /*0c60*/  IMAD.HI.U32 R18, R19.reuse, -0x326172a9, RZ ;  /* 0xcd9e8d5713127827 */ /* 0x040fe200078e00ff */
[----:B------:R-:W3:Y:S03]  /*0c70*/  LDCU UR10, c[0x0][0x448] ;  /* 0x00008900ff0a77ac */ /* 0x000ee60008000800 */
[----:B------:R-:W-:Y:S01]  /*0c80*/  IMAD R22, R19, -0x326172a9, RZ ;  /* 0xcd9e8d5713167824 */ /* 0x000fe200078e02ff */
[----:B------:R-:W-:Y:S01]  /*0c90*/  LOP3.LUT R18, R26, R21, R18, 0x96, !PT ;  /* 0x000000151a127212 */ /* 0x000fe200078e9612 */
[----:B------:R-:W-:Y:S01]  /*0ca0*/  IMAD.HI.U32 R19, R20, -0x326172a9, RZ ;  /* 0xcd9e8d5714137827 */ /* 0x000fe200078e00ff */
[----:B-1----:R-:W-:Y:S01]  /*0cb0*/  UISETP.NE.U32.AND UP0, UPT, UR4, URZ, UPT ;  /* 0x000000ff0400728c */ /* 0x002fe2000bf05070 */
[----:B------:R-:W1:Y:S02]  /*0cc0*/  LDCU UR4, c[0x0][0x388] ;  /* 0x00007100ff0477ac */ /* 0x000e640008000800 */
[----:B------:R-:W-:Y:S01]  /*0cd0*/  IMAD R17, R17, -0x2daee0ad, RZ ;  /* 0xd2511f5311117824 */ /* 0x000fe200078e02ff */
[----:B------:R-:W-:Y:S01]  /*0ce0*/  LOP3.LUT R19, R27, R22, R19, 0x96, !PT ;  /* 0x000000161b137212 */ /* 0x000fe200078e9613 */
[C---:B------:R-:W-:Y:S01]  /*0cf0*/  IMAD.HI.U32 R24, R18.reuse, -0x2daee0ad, RZ ;  /* 0xd2511f5312187827 */ /* 0x040fe200078e00ff */
[----:B------:R-:W-:Y:S01]  /*0d00*/  UISETP.NE.AND.EX UP0, UPT, UR5, URZ, UPT, UP0 ;  /* 0x000000ff0500728c */ /* 0x000fe2000bf05300 */
[----:B------:R-:W4:Y:S02]  /*0d10*/  LDCU.U8 UR5, c[0x0][0x410] ;  /* 0x00008200ff0577ac */ /* 0x000f240008000000 */
[----:B------:R-:W-:Y:S01]  /*0d20*/  IMAD R22, R18, -0x2daee0ad, RZ ;  /* 0xd2511f5312167824 */ /* 0x000fe200078e02ff */
[----:B------:R-:W-:Y:S01]  /*0d30*/  LOP3.LUT R17, R5, R17, R24, 0x96, !PT ;  /* 0x0000001105117212 */ /* 0x000fe200078e9618 */
[----:B------:R-:W-:Y:S01]  /*0d40*/  IMAD.HI.U32 R23, R19, -0x2daee0ad, RZ ;  /* 0xd2511f5313177827 */ /* 0x000fe200078e00ff */
[----:B------:R-:W-:Y:S01]  /*0d50*/  PLOP3.LUT P0, PT, PT, PT, UP0, 0x80, 0x8 ;  /* 0x000000000008781c */ /* 0x000fe20003f0f008 */
[----:B------:R-:W0:Y:S02]  /*0d60*/  LDCU.64 UR8, c[0x0][0x3a0] ;  /* 0x00007400ff0877ac */ /* 0x000e240008000a00 */
[----:B------:R-:W-:Y:S01]  /*0d70*/  IMAD R21, R20, -0x326172a9, RZ ;  /* 0xcd9e8d5714157824 */ /* 0x000fe200078e02ff */
[----:B------:R-:W-:Y:S01]  /*0d80*/  LOP3.LUT R22, R6, R22, R23, 0x96, !PT ;  /* 0x0000001606167212 */ /* 0x000fe200078e9617 */
[----:B------:R-:W-:-:S04]  /*0d90*/  IMAD.HI.U32 R18, R17, -0x326172a9, RZ ;  /* 0xcd9e8d5711127827 */ /* 0x000fc800078e00ff */
        /* <DEDUP_REMOVED lines=36> */
[----:B------:R-:W-:Y:S02]  /*0fe0*/  HFMA2 R17, -RZ, RZ, 0, 0 ;  /* 0x00000000ff117431 */ /* 0x000fe400000001ff */
[----:B------:R-:W-:Y:S01]  /*0ff0*/  IMAD R178, R20, -0x2daee0ad, RZ ;  /* 0xd2511f5314b27824 */ /* 0x000fe200078e02ff */
[----:B------:R-:W-:Y:S01]  /*1000*/  LOP3.LUT R175, R13, R21, R22, 0x96, !PT ;  /* 0x000000150daf7212 */ /* 0x000fe200078e9616 */
[----:B01234-:R-:W-:-:S07]  /*1010*/  IMAD R192, R19, -0x326172a9, RZ ;  /* 0xcd9e8d5713c07824 */ /* 0x01ffce00078e02ff */
.L_x_4231:
[----:B------:R-:W-:Y:S01]  /*1020*/  ISETP.NE.U32.AND P1, PT, RZ, UR8, PT ;  /* 0x00000008ff007c0c */ /* 0x000fe2000bf25070 */
[----:B------:R-:W0:Y:S01]  /*1030*/  LDC.64 R160, c[0x0][0x390] ;  /* 0x0000e400ffa07b82 */ /* 0x000e220000000a00 */
[----:B------:R-:W-:Y:S02]  /*1040*/  IMAD R18, R3, UR4, RZ ;  /* 0x0000000403127c24 */ /* 0x000fe4000f8e02ff */
[----:B------:R-:W-:-:S03]  /*1050*/  ISETP.NE.AND.EX P1, PT, RZ, UR9, PT, P1 ;  /* 0x00000009ff007c0c */ /* 0x000fc6000bf25310 */
[----:B------:R-:W-:Y:S02]  /*1060*/  SHF.R.S32.HI R19, RZ, 0x1f, R18 ;  /* 0x0000001fff137819 */ /* 0x000fe40000011412 */
[----:B------:R-:W1:Y:S02]  /*1070*/  @P0 LDC.64 R36, c[0x0][0x398] ;  /* 0x0000e600ff240b82 */ /* 0x000e640000000a00 */
[----:B------:R-:W-:-:S04]  /*1080*/  LEA.HI R19, R19, R18, RZ, 0x3 ;  /* 0x0000001213137211 */ /* 0x000fc800078f18ff */
[----:B------:R-:W-:Y:S02]  /*1090*/  LEA.HI.SX32 R18, R19, R2, 0x1d ;  /* 0x0000000213127211 */ /* 0x000fe400078feaff */
[----:B------:R-:W2:Y:S03]  /*10a0*/  @P1 LDC.64 R38, c[0x0][0x3a0] ;  /* 0x0000e800ff261b82 */ /* 0x000ea60000000a00 */
[----:B0-----:R-:W-:-:S05]  /*10b0*/  IMAD.WIDE.U32 R128, R18, 0x10, R160 ;  /* 0x0000001012807825 */ /* 0x001fca00078e00a0 */
[----:B------:R-:W0:Y:S01]  /*10c0*/  LDC.64 R138, c[0x0][0x398] ;  /* 0x0000e600ff8a7b82 */ /* 0x000e220000000a00 */
[----:B-----5:R-:W5:Y:S01]  /*10d0*/  LDG.E.128 R128, desc[UR6][R128.64] ;  /* 0x0000000680807981 */ /* 0x020f62000c1e1d00 */
[----:B-1----:R-:W-:-:S05]  /*10e0*/  @P0 IMAD.WIDE.U32 R36, R18, 0x10, R36 ;  /* 0x0000001012240825 */ /* 0x002fca00078e0024 */
[----:B------:R1:W5:Y:S01]  /*10f0*/  @P0 LDG.E.128 R44, desc[UR6][R36.64] ;  /* 0x00000006242c0981 */ /* 0x000362000c1e1d00 */
[----:B--2---:R-:W-:-:S05]  /*1100*/  @P1 IMAD.WIDE.U32 R38, R18, 0x10, R38 ;  /* 0x0000001012261825 */ /* 0x004fca00078e0026 */
[----:B------:R2:W5:Y:S01]  /*1110*/  @P1 LDG.E.128 R40, desc[UR6][R38.64] ;  /* 0x0000000626281981 */ /* 0x000562000c1e1d00 */
[----:B0-----:R-:W-:-:S04]  /*1120*/  ISETP.NE.U32.AND P0, PT, R138, RZ, PT ;  /* 0x000000ff8a00720c */ /* 0x001fc80003f05070 */
[----:B------:R-:W-:Y:S01]  /*1130*/  ISETP.NE.AND.EX P0, PT, R139, RZ, PT, P0 ;  /* 0x000000ff8b00720c */ /* 0x000fe20003f05300 */
[C---:B------:R-:W-:Y:S01]  /*1140*/  VIADD R30, R155.reuse, 0x1fd5c5a3 ;  /* 0x1fd5c5a39b1e7836 */ /* 0x040fe20000000000 */
[C---:B------:R-:W-:Y:S01]  /*1150*/  IADD3 R32, PT, PT, R154.reuse, -0x61c88647, RZ ;  /* 0x9e3779b99a207810 */ /* 0x040fe20007ffe0ff */
[C---:B------:R-:W-:Y:S01]  /*1160*/  VIADD R31, R154.reuse, 0xdaa66d2b ;  /* 0xdaa66d2b9a1f7836 */ /* 0x040fe20000000000 */
[C---:B------:R-:W-:Y:S01]  /*1170*/  IADD3 R35, PT, PT, R154.reuse, 0x3c6ef372, RZ ;  /* 0x3c6ef3729a237810 */ /* 0x040fe20007ffe0ff */
[C---:B------:R-:W-:Y:S02]  /*1180*/  VIADD R33, R154.reuse, 0xf1bbcdc8 ;  /* 0xf1bbcdc89a217836 */ /* 0x040fe40000000000 */
[----:B------:R-:W-:Y:S02]  /*1190*/  VIADD R34, R155, 0x646e171e ;  /* 0x646e171e9b227836 */ /* 0x000fe40000000000 */
[----:B-1----:R-:W-:Y:S02]  /*11a0*/  VIADD R36, R154, 0xb54cda56 ;  /* 0xb54cda569a247836 */ /* 0x002fe40000000000 */
[----:B------:R-:W-:-:S02]  /*11b0*/  IMAD.MOV.U32 R37, RZ, RZ, 0x2f800000 ;  /* 0x2f800000ff257424 */ /* 0x000fc400078e00ff */
[----:B--2---:R-:W-:Y:S05]  /*11c0*/  @P0 BRA `(.L_x_3615) ;  /* 0x0000002800300947 */ /* 0x004fea0003800000 */
[----:B------:R-:W-:Y:S01]  /*11d0*/  ISETP.NE.AND P0, PT, R176, 0x1, PT ;  /* 0x00000001b000780c */ /* 0x000fe20003f05270 */
[----:B------:R-:W-:Y:S01]  /*11e0*/  BSSY.RECONVERGENT B0, `(.L_x_3616) ;  /* 0x0000046000007945 */ /* 0x000fe20003800200 */
[----:B------:R-:W-:Y:S01]  /*11f0*/  MOV R133, 0x2 ;  /* 0x0000000200857802 */ /* 0x000fe20000000f00 */
[----:B------:R-:W-:Y:S02]  /*1200*/  IMAD.MOV.U32 R19, RZ, RZ, R192 ;  /* 0x000000ffff137224 */ /* 0x000fe400078e00c0 */
[----:B------:R-:W-:-:S08]  /*1210*/  IMAD.MOV.U32 R140, RZ, RZ, R178 ;  /* 0x000000ffff8c7224 */ /* 0x000fd000078e00b2 */
        /* <DEDUP_REMOVED lines=11> */
.L_x_3618:
        /* <DEDUP_REMOVED lines=13> */
.L_x_3620:
[----:B------:R-:W-:Y:S05]  /*13a0*/  BSYNC.RECONVERGENT B1 ;  /* 0x0000000000017941 */ /* 0x000fea0003800200 */
.L_x_3619:
[----:B------:R-:W-:Y:S01]  /*13b0*/  IMAD.WIDE.U32 R132, R0, -0x326172a9, RZ ;  /* 0xcd9e8d5700847825 */ /* 0x000fe200078e00ff */
[----:B------:R-:W-:-:S03]  /*13c0*/  LOP3.LUT R136, R17, R39, R155, 0x96, !PT ;  /* 0x0000002711887212 */ /* 0x000fc600078e969b */
        /* <DEDUP_REMOVED lines=38> */
[----:B------:R-:W-:-:S07]  /*1630*/  LOP3.LUT R174, R14, R174, R141, 0x96, !PT ;  /* 0x000000ae0eae7212 */ /* 0x000fce00078e968d */
.L_x_3617:
[----:B------:R-:W-:Y:S05]  /*1640*/  BSYNC.RECONVERGENT B0 ;  /* 0x0000000000007941 */ /* 0x000fea0003800200 */
.L_x_3616:
[----:B------:R-:W-:Y:S01]  /*1650*/  I2FP.F32.U32 R132, R19 ;  /* 0x0000001300847245 */ /* 0x000fe20000201000 */
[----:B-----5:R-:W-:Y:S01]  /*1660*/  HADD2.F32 R19, -RZ, R128.H0_H0 ;  /* 0x20000080ff137230 */ /* 0x020fe20000004100 */
[----:B------:R-:W-:Y:S01]  /*1670*/  MOV R38, UR12 ;  /* 0x0000000c00267c02 */ /* 0x000fe20008000f00 */
[----:B------:R-:W-:Y:S01]  /*1680*/  IMAD.U32 R39, RZ, RZ, UR11 ;  /* 0x0000000bff277e24 */ /* 0x000fe2000f8e00ff */
[----:B------:R-:W-:Y:S01]  /*1690*/  ISETP.NE.AND P2, PT, R133, 0x1, PT ;  /* 0x000000018500780c */ /* 0x000fe20003f45270 */
[----:B------:R-:W-:Y:S01]  /*16a0*/  FFMA.FTZ R132, R132, R37, 1.1641532182693481445e-10 ;  /* 0x2f00000084847423 */ /* 0x000fe20000010025 */
[----:B------:R-:W-:Y:S01]  /*16b0*/  BSSY.RECONVERGENT B0, `(.L_x_3621) ;  /* 0x000004c000007945 */ /* 0x000fe20003800200 */
[----:B------:R-:W-:Y:S01]  /*16c0*/  FMUL.FTZ R19, R19, R38 ;  /* 0x0000002613137220 */ /* 0x000fe20000410000 */
[----:B------:R-:W-:Y:S01]  /*16d0*/  IMAD.MOV.U32 R134, RZ, RZ, 0x2 ;  /* 0x00000002ff867424 */ /* 0x000fe200078e00ff */
[----:B------:R-:W-:Y:S02]  /*16e0*/  MOV R29, R192 ;  /* 0x000000c0001d7202 */ /* 0x000fe40000000f00 */
[----:B------:R-:W-:Y:S01]  /*16f0*/  FSETP.GTU.FTZ.AND P0, PT, R132, R39, PT ;  /* 0x000000278400720b */ /* 0x000fe20003f1c000 */
[----:B------:R-:W-:-:S03]  /*1700*/  @P1 HADD2.F32 R132, -RZ, R40.H0_H0 ;  /* 0x20000028ff841230 */ /* 0x000fc60000004100 */
[----:B------:R-:W-:Y:S02]  /*1710*/  FSEL R19, R19, RZ, !P0 ;  /* 0x000000ff13137208 */ /* 0x000fe40004000000 */
[----:B------:R-:W-:-:S03]  /*1720*/  PLOP3.LUT P0, PT, P0, PT, PT, 0x8, 0x80 ;  /* 0x000000000080781c */ /* 0x000fc6000070e170 */
[----:B------:R-:W-:Y:S01]  /*1730*/  @P1 FADD.FTZ R19, R19, R132 ;  /* 0x0000008413131221 */ /* 0x000fe20000010000 */
[----:B------:R-:W-:-:S04]  /*1740*/  P2R R146, PR, RZ, 0x1 ;  /* 0x00000001ff927803 */ /* 0x000fc80000000000 */
        /* <DEDUP_REMOVED lines=10> */
.L_x_3623:
        /* <DEDUP_REMOVED lines=13> */
.L_x_3625:
[----:B------:R-:W-:Y:S05]  /*18c0*/  BSYNC.RECONVERGENT B1 ;  /* 0x0000000000017941 */ /* 0x000fea0003800200 */
.L_x_3624:
[----:B------:R-:W-:Y:S01]  /*18d0*/  IMAD.WIDE.U32 R134, R0, -0x326172a9, RZ ;  /* 0xcd9e8d5700867825 */ /* 0x000fe200078e00ff */
[----:B------:R-:W-:Y:S02]  /*18e0*/  LOP3.LUT R142, R17, R133, R155, 0x96, !PT ;  /* 0x00000085118e7212 */ /* 0x000fe400078e969b */
[----:B------:R-:W-:Y:S02]  /*18f0*/  MOV R29, R140 ;  /* 0x0000008c001d7202 */ /* 0x000fe40000000f00 */
        /* <DEDUP_REMOVED lines=36> */
[----:B------:R-:W-:Y:S01]  /*1b40*/  IMAD.MOV.U32 R140, RZ, RZ, R134 ;  /* 0x000000ffff8c7224 */ /* 0x000fe200078e0086 */
[----:B------:R-:W-:Y:S01]  /*1b50*/  LOP3.LUT R174, R14, R174, R135, 0x96, !PT ;  /* 0x000000ae0eae7212 */ /* 0x000fe200078e9687 */
[----:B------:R-:W-:-:S07]  /*1b60*/  IMAD.MOV.U32 R134, RZ, RZ, RZ ;  /* 0x000000ffff867224 */ /* 0x000fce00078e00ff */
.L_x_3622:
[----:B------:R-:W-:Y:S05]  /*1b70*/  BSYNC.RECONVERGENT B0 ;  /* 0x0000000000007941 */ /* 0x000fea0003800200 */
.L_x_3621:
        /* <DEDUP_REMOVED lines=24> */
.L_x_3628:
        /* <DEDUP_REMOVED lines=13> */
.L_x_3630:
[----:B------:R-:W-:Y:S05]  /*1dd0*/  BSYNC.RECONVERGENT B1 ;  /* 0x0000000000017941 */ /* 0x000fea0003800200 */
.L_x_3629:
        /* <DEDUP_REMOVED lines=38> */
[----:B------:R-:W-:-:S03]  /*2040*/  LOP3.LUT R175, R13, R132, R193, 0x96, !PT ;  /* 0x000000840daf7212 */ /* 0x000fc600078e96c1 */
[----:B------:R-:W-:Y:S01]  /*2050*/  IMAD.MOV.U32 R132, RZ, RZ, R140 ;  /* 0x000000ffff847224 */ /* 0x000fe200078e008c */
[----:B------:R-:W-:Y:S01]  /*2060*/  LOP3.LUT R174, R14, R174, R135, 0x96, !PT ;  /* 0x000000ae0eae7212 */ /* 0x000fe200078e9687 */
[----:B------:R-:W-:-:S07]  /*2070*/  IMAD.MOV.U32 R140, RZ, RZ, R134 ;  /* 0x000000ffff8c7224 */ /* 0x000fce00078e0086 */
.L_x_3627:
[----:B------:R-:W-:Y:S05]  /*2080*/  BSYNC.RECONVERGENT B0 ;  /* 0x0000000000007941 */ /* 0x000fea0003800200 */
.L_x_3626:
[----:B------:R-:W-:Y:S01]  /*2090*/  I2FP.F32.U32 R132, R132 ;  /* 0x0000008400847245 */ /* 0x000fe20000201000 */
[----:B------:R-:W-:Y:S01]  /*20a0*/  HADD2.F32 R133, -RZ, R129.H0_H0 ;  /* 0x20000081ff857230 */ /* 0x000fe20000004100 */
[----:B------:R-:W-:Y:S01]  /*20b0*/  ISETP.NE.AND P2, PT, R136, 0x1, PT ;  /* 0x000000018800780c */ /* 0x000fe20003f45270 */
[----:B------:R-:W-:Y:S01]  /*20c0*/  @P1 HADD2.F32 R135, -RZ, R41.H0_H0 ;  /* 0x20000029ff871230 */ /* 0x000fe20000004100 */
[----:B------:R-:W-:Y:S01]  /*20d0*/  BSSY.RECONVERGENT B0, `(.L_x_3631) ;  /* 0x000004c000007945 */ /* 0x000fe20003800200 */
[----:B------:R-:W-:Y:S01]  /*20e0*/  FFMA.FTZ R132, R132, R37, 1.1641532182693481445e-10 ;  /* 0x2f00000084847423 */ /* 0x000fe20000010025 */
[----:B------:R-:W-:-:S04]  /*20f0*/  FMUL.FTZ R133, R133, R38 ;  /* 0x0000002685857220 */ /* 0x000fc80000410000 */
[----:B------:R-:W-:-:S04]  /*2100*/  FSETP.GTU.FTZ.AND P0, PT, R132, R39, PT ;  /* 0x000000278400720b */ /* 0x000fc80003f1c000 */
[----:B------:R-:W-:Y:S01]  /*2110*/  FSEL R132, R133, RZ, !P0 ;  /* 0x000000ff85847208 */ /* 0x000fe20004000000 */
[----:B------:R-:W-:Y:S01]  /*2120*/  IMAD.MOV.U32 R133, RZ, RZ, R192 ;  /* 0x000000ffff857224 */ /* 0x000fe200078e00c0 */
[----:B------:R-:W-:-:S03]  /*2130*/  PLOP3.LUT P0, PT, P0, PT, PT, 0x8, 0x80 ;  /* 0x000000000080781c */ /* 0x000fc6000070e170 */
[----:B------:R-:W-:Y:S01]  /*2140*/  @P1 FADD.FTZ R132, R132, R135 ;  /* 0x0000008784841221 */ /* 0x000fe20000010000 */
[----:B------:R-:W-:Y:S01]  /*2150*/  IMAD.MOV.U32 R135, RZ, RZ, 0x2 ;  /* 0x00000002ff877424 */ /* 0x000fe200078e00ff */
[----:B------:R-:W-:-:S03]  /*2160*/  P2R R150, PR, RZ, 0x1 ;  /* 0x00000001ff967803 */ /* 0x000fc60000000000 */
        /* <DEDUP_REMOVED lines=10> */
.L_x_3633:
        /* <DEDUP_REMOVED lines=13> */
.L_x_3635:
[----:B------:R-:W-:Y:S05]  /*22e0*/  BSYNC.RECONVERGENT B1 ;  /* 0x0000000000017941 */ /* 0x000fea0003800200 */
.L_x_3634:
        /* <DEDUP_REMOVED lines=40> */
[----:B------:R-:W-:Y:S02]  /*2570*/  LOP3.LUT R174, R14, R174, R137, 0x96, !PT ;  /* 0x000000ae0eae7212 */ /* 0x000fe400078e9689 */
[----:B------:R-:W-:-:S07]  /*2580*/  MOV R140, R136 ;  /* 0x00000088008c7202 */ /* 0x000fce0000000f00 */
.L_x_3632:
[----:B------:R-:W-:Y:S05]  /*2590*/  BSYNC.RECONVERGENT B0 ;  /* 0x0000000000007941 */ /* 0x000fea0003800200 */
.L_x_3631:
[----:B------:R-:W-:Y:S01]  /*25a0*/  I2FP.F32.U32 R134, R133 ;  /* 0x0000008500867245 */ /* 0x000fe20000201000 */
[----:B------:R-:W-:Y:S01]  /*25b0*/  HADD2.F32 R129, -RZ, R129.H1_H1 ;  /* 0x30000081ff817230 */ /* 0x000fe20000004100 */
[----:B------:R-:W-:Y:S01]  /*25c0*/  ISETP.NE.AND P0, PT, R135, 0x1, PT ;  /* 0x000000018700780c */ /* 0x000fe20003f05270 */
[----:B------:R-:W-:Y:S01]  /*25d0*/  BSSY.RECONVERGENT B0, `(.L_x_3636) ;  /* 0x000004c000007945 */ /* 0x000fe20003800200 */
[----:B------:R-:W-:Y:S02]  /*25e0*/  IMAD.MOV.U32 R136, RZ, RZ, 0x2 ;  /* 0x00000002ff887424 */ /* 0x000fe400078e00ff */
[----:B------:R-:W-:Y:S01]  /*25f0*/  FFMA.FTZ R134, R134, R37, 1.1641532182693481445e-10 ;  /* 0x2f00000086867423 */ /* 0x000fe20000010025 */
[----:B------:R-:W-:-:S04]  /*2600*/  FMUL.FTZ R129, R129, R38 ;  /* 0x0000002681817220 */ /* 0x000fc80000410000 */
[----:B------:R-:W-:Y:S01]  /*2610*/  FSETP.GTU.FTZ.AND P2, PT, R134, R39, PT ;  /* 0x000000278600720b */ /* 0x000fe20003f5c000 */
[----:B------:R-:W-:-:S03]  /*2620*/  @P1 HADD2.F32 R134, -RZ, R41.H1_H1 ;  /* 0x30000029ff861230 */ /* 0x000fc60000004100 */
        /* <DEDUP_REMOVED lines=14> */
.L_x_3638:
        /* <DEDUP_REMOVED lines=13> */
.L_x_3640:
[----:B------:R-:W-:Y:S05]  /*27e0*/  BSYNC.RECONVERGENT B1 ;  /* 0x0000000000017941 */ /* 0x000fea0003800200 */
.L_x_3639:
        /* <DEDUP_REMOVED lines=38> */
[----:B------:R-:W-:Y:S01]  /*2a50*/  MOV R134, R140 ;  /* 0x0000008c00867202 */ /* 0x000fe20000000f00 */
[----:B------:R-:W-:Y:S01]  /*2a60*/  IMAD.MOV.U32 R140, RZ, RZ, R136 ;  /* 0x000000ffff8c7224 */ /* 0x000fe200078e0088 */
[----:B------:R-:W-:Y:S01]  /*2a70*/  LOP3.LUT R174, R14, R174, R137, 0x96, !PT ;  /* 0x000000ae0eae7212 */ /* 0x000fe200078e9689 */
[----:B------:R-:W-:-:S07]  /*2a80*/  IMAD.MOV.U32 R136, RZ, RZ, RZ ;  /* 0x000000ffff887224 */ /* 0x000fce00078e00ff */
.L_x_3637:
[----:B------:R-:W-:Y:S05]  /*2a90*/  BSYNC.RECONVERGENT B0 ;  /* 0x0000000000007941 */ /* 0x000fea0003800200 */
.L_x_3636:
        /* <DEDUP_REMOVED lines=12> */
[----:B------:R-:W-:-:S04]  /*2b60*/  HFMA2 R137, -RZ, RZ, 0, 1.1920928955078125e-07 ;  /* 0x00000002ff897431 */ /* 0x000fc800000001ff */
        /* <DEDUP_REMOVED lines=10> */
.L_x_3643:
        /* <DEDUP_REMOVED lines=13> */
.L_x_3645:
[----:B------:R-:W-:Y:S05]  /*2ce0*/  BSYNC.RECONVERGENT B1 ;  /* 0x0000000000017941 */ /* 0x000fea0003800200 */
.L_x_3644:
        /* <DEDUP_REMOVED lines=37> */
[----:B------:R-:W-:Y:S02]  /*2f40*/  HFMA2 R137, -RZ, RZ, 0, 0 ;  /* 0x00000000ff897431 */ /* 0x000fe400000001ff */
[----:B------:R-:W-:Y:S01]  /*2f50*/  IMAD.WIDE.U32 R144, R144, -0x2daee0ad, RZ ;  /* 0xd2511f5390907825 */ /* 0x000fe200078e00ff */
[----:B------:R-:W-:-:S03]  /*2f60*/  LOP3.LUT R175, R13, R136, R193, 0x96, !PT ;  /* 0x000000880daf7212 */ /* 0x000fc600078e96c1 */
[----:B------:R-:W-:Y:S01]  /*2f70*/  IMAD.MOV.U32 R140, RZ, RZ, R144 ;  /* 0x000000ffff8c7224 */ /* 0x000fe200078e0090 */
[----:B------:R-:W-:-:S07]  /*2f80*/  LOP3.LUT R174, R14, R174, R145, 0x96, !PT ;  /* 0x000000ae0eae7212 */ /* 0x000fce00078e9691 */
.L_x_3642:
[----:B------:R-:W-:Y:S05]  /*2f90*/  BSYNC.RECONVERGENT B0 ;  /* 0x0000000000007941 */ /* 0x000fea0003800200 */
.L_x_3641:
        /* <DEDUP_REMOVED lines=23> */
.L_x_3648:
        /* <DEDUP_REMOVED lines=13> */
.L_x_3650:
[----:B------:R-:W-:Y:S05]  /*31e0*/  BSYNC.RECONVERGENT B1 ;  /* 0x0000000000017941 */ /* 0x000fea0003800200 */
.L_x_3649:
        /* <DEDUP_REMOVED lines=39> */
[----:B------:R-:W-:Y:S01]  /*3460*/  MOV R140, R144 ;  /* 0x00000090008c7202 */ /* 0x000fe20000000f00 */
[----:B------:R-:W-:Y:S01]  /*3470*/  IMAD.MOV.U32 R144, RZ, RZ, RZ ;  /* 0x000000ffff907224 */ /* 0x000fe200078e00ff */
[----:B------:R-:W-:-:S07]  /*3480*/  LOP3.LUT R174, R14, R174, R145, 0x96, !PT ;  /* 0x000000ae0eae7212 */ /* 0x000fce00078e9691 */
.L_x_3647:
[----:B------:R-:W-:Y:S05]  /*3490*/  BSYNC.RECONVERGENT B0 ;  /* 0x0000000000007941 */ /* 0x000fea0003800200 */
.L_x_3646:
        /* <DEDUP_REMOVED lines=23> */
.L_x_3653:
        /* <DEDUP_REMOVED lines=13> */
.L_x_3655:
[----:B------:R-:W-:Y:S05]  /*36e0*/  BSYNC.RECONVERGENT B1 ;  /* 0x0000000000017941 */ /* 0x000fea0003800200 */
.L_x_3654:
[----:B------:R-:W-:Y:S01]  /*36f0*/  IMAD.WIDE.U32 R148, R0, -0x326172a9, RZ ;  /* 0xcd9e8d5700947825 */ /* 0x000fe200078e00ff */
[----:B------:R-:W-:Y:S02]  /*3700*/  LOP3.LUT R156, R17, R145, R155, 0x96, !PT ;  /* 0x00000091119c7212 */ /* 0x000fe400078e969b */
[----:B------:R-:W-:Y:S01]  /*3710*/  MOV R137, R140 ;  /* 0x0000008c00897202 */ /* 0x000fe20000000f00 */
        /* <DEDUP_REMOVED lines=38> */
[----:B------:R-:W-:-:S07]  /*3980*/  LOP3.LUT R174, R14, R174, R149, 0x96, !PT ;  /* 0x000000ae0eae7212 */ /* 0x000fce00078e9695 */
.L_x_3652:
[----:B------:R-:W-:Y:S05]  /*3990*/  BSYNC.RECONVERGENT B0 ;  /* 0x0000000000007941 */ /* 0x000fea0003800200 */
.L_x_3651:
        /* <DEDUP_REMOVED lines=15> */
.L_x_3615:
        /* <DEDUP_REMOVED lines=16> */
.L_x_3659:
        /* <DEDUP_REMOVED lines=13> */
.L_x_3661:
[----:B------:R-:W-:Y:S05]  /*3c60*/  BSYNC.RECONVERGENT B1 ;  /* 0x0000000000017941 */ /* 0x000fea0003800200 */
.L_x_3660:
        /* <DEDUP_REMOVED lines=41> */
.L_x_3658:
[----:B------:R-:W-:Y:S05]  /*3f00*/  BSYNC.RECONVERGENT B0 ;  /* 0x0000000000007941 */ /* 0x000fea0003800200 */
.L_x_3657:
[----:B------:R-:W-:Y:S01]  /*3f10*/  I2FP.F32.U32 R20, R19 ;  /* 0x0000001300147245 */ /* 0x000fe20000201000 */
[----:B-----5:R-:W-:Y:S01]  /*3f20*/  HADD2.F32 R19, -RZ, R128.H0_H0 ;  /* 0x20000080ff137230 */ /* 0x020fe20000004100 */
[----:B------:R-:W-:Y:S01]  /*3f30*/  ISETP.NE.AND P2, PT, R21, 0x1, PT ;  /* 0x000000011500780c */ /* 0x000fe20003f45270 */
[----:B------:R-:W-:Y:S01]  /*3f40*/  IMAD.U32 R38, RZ, RZ, UR12 ;  /* 0x0000000cff267e24 */ /* 0x000fe2000f8e00ff */
[----:B------:R-:W-:Y:S01]  /*3f50*/  MOV R39, UR11 ;  /* 0x0000000b00277c02 */ /* 0x000fe20008000f00 */
[----:B------:R-:W-:Y:S01]  /*3f60*/  FFMA.FTZ R20, R20, R37, 1.1641532182693481445e-10 ;  /* 0x2f00000014147423 */ /* 0x000fe20000010025 */
[----:B------:R-:W-:Y:S01]  /*3f70*/  BSSY.RECONVERGENT B0, `(.L_x_3662) ;  /* 0x0000049000007945 */ /* 0x000fe20003800200 */
[----:B------:R-:W-:Y:S01]  /*3f80*/  FMUL.FTZ R29, R19, R38 ;  /* 0x00000026131d7220 */ /* 0x000fe20000410000 */
[----:B------:R-:W-:Y:S01]  /*3f90*/  IMAD.MOV.U32 R22, RZ, RZ, 0x2 ;  /* 0x00000002ff167424 */ /* 0x000fe200078e00ff */
[----:B------:R-:W-:Y:S02]  /*3fa0*/  MOV R19, R192 ;  /* 0x000000c000137202 */ /* 0x000fe40000000f00 */
        /* <DEDUP_REMOVED lines=13> */
.L_x_3664:
        /* <DEDUP_REMOVED lines=13> */
.L_x_3666:
[----:B------:R-:W-:Y:S05]  /*4150*/  BSYNC.RECONVERGENT B1 ;  /* 0x0000000000017941 */ /* 0x000fea0003800200 */
.L_x_3665:
        /* <DEDUP_REMOVED lines=42> */
.L_x_3663:
[----:B------:R-:W-:Y:S05]  /*4400*/  BSYNC.RECONVERGENT B0 ;  /* 0x0000000000007941 */ /* 0x000fea0003800200 */
.L_x_3662:
        /* <DEDUP_REMOVED lines=9> */
[----:B------:R-:W-:Y:S01]  /*44a0*/  FSEL R20, R19, RZ, !P0 ;  /* 0x000000ff13147208 */ /* 0x000fe20004000000 */
[----:B------:R-:W-:-:S04]  /*44b0*/  @P1 HADD2.F32 R19, -RZ, R40.H0_H0 ;  /* 0x20000028ff131230 */ /* 0x000fc80000004100 */
[----:B------:R-:W-:-:S04]  /*44c0*/  FADD.FTZ R20, R29, R20 ;  /* 0x000000141d147221 */ /* 0x000fc80000010000 */
[----:B------:R-:W-:Y:S01]  /*44d0*/  @P1 FADD.FTZ R19, R19, R20 ;  /* 0x0000001413131221 */ /* 0x000fe20000010000 */
[----:B------:R-:W-:Y:S02]  /*44e0*/  @!P1 MOV R19, R20 ;  /* 0x0000001400139202 */ /* 0x000fe40000000f00 */
[----:B------:R-:W-:Y:S02]  /*44f0*/  SEL R20, RZ, 0x1, P0 ;  /* 0x00000001ff147807 */ /* 0x000fe40000000000 */
        /* <DEDUP_REMOVED lines=10> */
.L_x_3669:
        /* <DEDUP_REMOVED lines=13> */
.L_x_3671:
[----:B------:R-:W-:Y:S05]  /*4670*/  BSYNC.RECONVERGENT B1 ;  /* 0x0000000000017941 */ /* 0x000fea0003800200 */
.L_x_3670:
        /* <DEDUP_REMOVED lines=42> */
.L_x_3668:
[----:B------:R-:W-:Y:S05]  /*4920*/  BSYNC.RECONVERGENT B0 ;  /* 0x0000000000007941 */ /* 0x000fea0003800200 */
.L_x_3667:
        /* <DEDUP_REMOVED lines=21> */
.L_x_3674:
        /* <DEDUP_REMOVED lines=13> */
.L_x_3676:
[----:B------:R-:W-:Y:S05]  /*4b50*/  BSYNC.RECONVERGENT B1 ;  /* 0x0000000000017941 */ /* 0x000fea0003800200 */
.L_x_3675:
        /* <DEDUP_REMOVED lines=42> */
.L_x_3673:
[----:B------:R-:W-:Y:S05]  /*4e00*/  BSYNC.RECONVERGENT B0 ;  /* 0x0000000000007941 */ /* 0x000fea0003800200 */
.L_x_3672:
[----:B------:R-:W-:Y:S01]  /*4e10*/  I2FP.F32.U32 R22, R21 ;  /* 0x0000001500167245 */ /* 0x000fe20000201000 */
[----:B------:R-:W-:Y:S01]  /*4e20*/  HADD2.F32 R21, -RZ, R44.H1_H1 ;  /* 0x3000002cff157230 */ /* 0x000fe20000004100 */
[----:B------:R-:W-:Y:S01]  /*4e30*/  ISETP.NE.AND P2, PT, R25, 0x1, PT ;  /* 0x000000011900780c */ /* 0x000fe20003f45270 */
[----:B------:R-:W-:Y:S01]  /*4e40*/  @P1 HADD2.F32 R24, -RZ, R40.H1_H1 ;  /* 0x30000028ff181230 */ /* 0x000fe20000004100 */
        /* <DEDUP_REMOVED lines=21> */
.L_x_3679:
        /* <DEDUP_REMOVED lines=13> */
.L_x_3681:
[----:B------:R-:W-:Y:S05]  /*5070*/  BSYNC.RECONVERGENT B1 ;  /* 0x0000000000017941 */ /* 0x000fea0003800200 */
.L_x_3680:
        /* <DEDUP_REMOVED lines=42> */
.L_x_3678:
[----:B------:R-:W-:Y:S05]  /*5320*/  BSYNC.RECONVERGENT B0 ;  /* 0x0000000000007941 */ /* 0x000fea0003800200 */
.L_x_3677:
[----:B------:R-:W-:Y:S01]  /*5330*/  I2FP.F32.U32 R22, R22 ;  /* 0x0000001600167245 */ /* 0x000fe20000201000 */
[----:B------:R-:W-:Y:S01]  /*5340*/  HADD2.F32 R23, -RZ, R129.H0_H0 ;  /* 0x20000081ff177230 */ /* 0x000fe20000004100 */
        /* <DEDUP_REMOVED lines=19> */
.L_x_3684:
        /* <DEDUP_REMOVED lines=13> */
.L_x_3686:
[----:B------:R-:W-:Y:S05]  /*5550*/  BSYNC.RECONVERGENT B1 ;  /* 0x0000000000017941 */ /* 0x000fea0003800200 */
.L_x_3685:
        /* <DEDUP_REMOVED lines=38> */
[----:B------:R-:W-:Y:S02]  /*57c0*/  LOP3.LUT R175, R13, R22, R193, 0x96, !PT ;  /* 0x000000160daf7212 */ /* 0x000fe400078e96c1 */
[----:B------:R-:W-:Y:S01]  /*57d0*/  MOV R22, R140 ;  /* 0x0000008c00167202 */ /* 0x000fe20000000f00 */
[----:B------:R-:W-:Y:S01]  /*57e0*/  IMAD.MOV.U32 R140, RZ, RZ, R24 ;  /* 0x000000ffff8c7224 */ /* 0x000fe200078e0018 */
[----:B------:R-:W-:-:S07]  /*57f0*/  LOP3.LUT R174, R14, R174, R25, 0x96, !PT ;  /* 0x000000ae0eae7212 */ /* 0x000fce00078e9619 */
.L_x_3683:
[----:B------:R-:W-:Y:S05]  /*5800*/  BSYNC.RECONVERGENT B0 ;  /* 0x0000000000007941 */ /* 0x000fea0003800200 */
.L_x_3682:
        /* <DEDUP_REMOVED lines=25> */
.L_x_3689:
        /* <DEDUP_REMOVED lines=13> */
.L_x_3691:
[----:B------:R-:W-:Y:S05]  /*5a70*/  BSYNC.RECONVERGENT B1 ;  /* 0x0000000000017941 */ /* 0x000fea0003800200 */
.L_x_3690:
        /* <DEDUP_REMOVED lines=42> */
.L_x_3688:
[----:B------:R-:W-:Y:S05]  /*5d20*/  BSYNC.RECONVERGENT B0 ;  /* 0x0000000000007941 */ /* 0x000fea0003800200 */
.L_x_3687:
[----:B------:R-:W-:Y:S01]  /*5d30*/  ISETP.NE.AND P3, PT, R25, 0x1, PT ;  /* 0x000000011900780c */ /* 0x000fe20003f65270 */
[----:B------:R-:W-:Y:S01]  /*5d40*/  HADD2.F32 R129, -RZ, R129.H1_H1 ;  /* 0x30000081ff817230 */ /* 0x000fe20000004100 */
[----:B------:R-:W-:Y:S01]  /*5d50*/  I2FP.F32.U32 R24, R23 ;  /* 0x0000001700187245 */ /* 0x000fe20000201000 */
[----:B------:R-:W-:Y:S01]  /*5d60*/  BSSY.RECONVERGENT B0, `(.L_x_3692) ;  /* 0x0000049000007945 */ /* 0x000fe20003800200 */
[----:B------:R-:W-:Y:S01]  /*5d70*/  IMAD.MOV.U32 R27, RZ, RZ, 0x2 ;  /* 0x00000002ff1b7424 */ /* 0x000fe200078e00ff */
[----:B------:R-:W-:Y:S01]  /*5d80*/  MOV R23, R192 ;  /* 0x000000c000177202 */ /* 0x000fe20000000f00 */
[----:B------:R-:W-:Y:S01]  /*5d90*/  FMUL.FTZ R129, R129, R38 ;  /* 0x0000002681817220 */ /* 0x000fe20000410000 */
[----:B------:R-:W-:-:S05]  /*5da0*/  FFMA.FTZ R24, R24, R37, 1.1641532182693481445e-10 ;  /* 0x2f00000018187423 */ /* 0x000fca0000010025 */
[----:B------:R-:W-:-:S04]  /*5db0*/  FSETP.GTU.FTZ.AND P0, PT, R24, R39, PT ;  /* 0x000000271800720b */ /* 0x000fc80003f1c000 */
[----:B------:R-:W-:Y:S02]  /*5dc0*/  PLOP3.LUT P2, PT, P0, PT, PT, 0x8, 0x80 ;  /* 0x000000000080781c */ /* 0x000fe4000074e170 */
[----:B------:R-:W-:Y:S01]  /*5dd0*/  FSEL R129, R129, RZ, !P0 ;  /* 0x000000ff81817208 */ /* 0x000fe20004000000 */
[----:B------:R-:W-:Y:S10]  /*5de0*/  @!P3 BRA `(.L_x_3693) ;  /* 0x000000040000b947 */ /* 0x000ff40003800000 */
        /* <DEDUP_REMOVED lines=8> */
.L_x_3694:
        /* <DEDUP_REMOVED lines=13> */
.L_x_3696:
[----:B------:R-:W-:Y:S05]  /*5f40*/  BSYNC.RECONVERGENT B1 ;  /* 0x0000000000017941 */ /* 0x000fea0003800200 */
.L_x_3695:
        /* <DEDUP_REMOVED lines=42> */
.L_x_3693:
[----:B------:R-:W-:Y:S05]  /*61f0*/  BSYNC.RECONVERGENT B0 ;  /* 0x0000000000007941 */ /* 0x000fea0003800200 */
.L_x_3692:
        /* <DEDUP_REMOVED lines=25> */
.L_x_3699:
        /* <DEDUP_REMOVED lines=13> */
.L_x_3701:
[----:B------:R-:W-:Y:S05]  /*6460*/  BSYNC.RECONVERGENT B1 ;  /* 0x0000000000017941 */ /* 0x000fea0003800200 */
.L_x_3700:
        /* <DEDUP_REMOVED lines=42> */
.L_x_3698:
[----:B------:R-:W-:Y:S05]  /*6710*/  BSYNC.RECONVERGENT B0 ;  /* 0x0000000000007941 */ /* 0x000fea0003800200 */
.L_x_3697:
        /* <DEDUP_REMOVED lines=20> */
.L_x_3704:
        /* <DEDUP_REMOVED lines=13> */
.L_x_3706:
[----:B------:R-:W-:Y:S05]  /*6930*/  BSYNC.RECONVERGENT B1 ;  /* 0x0000000000017941 */ /* 0x000fea0003800200 */
.L_x_3705:
        /* <DEDUP_REMOVED lines=42> */
.L_x_3703:
[----:B------:R-:W-:Y:S05]  /*6be0*/  BSYNC.RECONVERGENT B0 ;  /* 0x0000000000007941 */ /* 0x000fea0003800200 */
.L_x_3702:
        /* <DEDUP_REMOVED lines=8> */
[----:B------:R-:W-:-:S05]  /*6c70*/  FSEL R24, R25, RZ, !P0 ;  /* 0x000000ff19187208 */ /* 0x000fca0004000000 */
[----:B------:R-:W-:Y:S01]  /*6c80*/  FADD.FTZ R25, R143, R24 ;  /* 0x000000188f197221 */ /* 0x000fe20000010000 */
[----:B------:R-:W-:Y:S02]  /*6c90*/  SEL R24, RZ, 0x1, P0 ;  /* 0x00000001ff187807 */ /* 0x000fe40000000000 */
[----:B------:R-:W-:Y:S01]  /*6ca0*/  ISETP.NE.AND P0, PT, R27, 0x1, PT ;  /* 0x000000011b00780c */ /* 0x000fe20003f05270 */
[----:B------:R-:W-:Y:S01]  /*6cb0*/  @P1 FADD.FTZ R134, R134, R25 ;  /* 0x0000001986861221 */ /* 0x000fe20000010000 */
[----:B------:R-:W-:Y:S01]  /*6cc0*/  @!P1 MOV R134, R25 ;  /* 0x0000001900869202 */ /* 0x000fe20000000f00 */
[----:B------:R-:W-:-:S03]  /*6cd0*/  IMAD.MOV.U32 R25, RZ, RZ, R192 ;  /* 0x000000ffff197224 */ /* 0x000fc600078e00c0 */
[----:B------:R-:W-:-:S07]  /*6ce0*/  F2FP.F16.F32.PACK_AB R143, RZ, R134 ;  /* 0x00000086ff8f723e */ /* 0x000fce00000000ff */
        /* <DEDUP_REMOVED lines=9> */
.L_x_3709:
        /* <DEDUP_REMOVED lines=13> */
.L_x_3711:
[----:B------:R-:W-:Y:S05]  /*6e50*/  BSYNC.RECONVERGENT B1 ;  /* 0x0000000000017941 */ /* 0x000fea0003800200 */
.L_x_3710:
[----:B------:R-:W-:Y:S01]  /*6e60*/  IMAD.WIDE.U32 R136, R0, -0x326172a9, RZ ;  /* 0xcd9e8d5700887825 */ /* 0x000fe200078e00ff */
[----:B------:R-:W-:-:S03]  /*6e70*/  LOP3.LUT R148, R17, R27, R155, 0x96, !PT ;  /* 0x0000001b11947212 */ /* 0x000fc600078e969b */
[----:B------:R-:W-:Y:S01]  /*6e80*/  IMAD.MOV.U32 R25, RZ, RZ, R140 ;  /* 0x000000ffff197224 */ /* 0x000fe200078e008c */
        /* <DEDUP_REMOVED lines=37> */
[----:B------:R-:W-:Y:S02]  /*70e0*/  LOP3.LUT R174, R14, R174, R137, 0x96, !PT ;  /* 0x000000ae0eae7212 */ /* 0x000fe400078e9689 */
[----:B------:R-:W-:-:S07]  /*70f0*/  MOV R140, R136 ;  /* 0x00000088008c7202 */ /* 0x000fce0000000f00 */
.L_x_3708:
[----:B------:R-:W-:Y:S05]  /*7100*/  BSYNC.RECONVERGENT B0 ;  /* 0x0000000000007941 */ /* 0x000fea0003800200 */
.L_x_3707:
        /* <DEDUP_REMOVED lines=20> */
.L_x_3714:
        /* <DEDUP_REMOVED lines=13> */
.L_x_3716:
[----:B------:R-:W-:Y:S05]  /*7320*/  BSYNC.RECONVERGENT B1 ;  /* 0x0000000000017941 */ /* 0x000fea0003800200 */
.L_x_3715:
        /* <DEDUP_REMOVED lines=42> */
.L_x_3713:
[----:B------:R-:W-:Y:S05]  /*75d0*/  BSYNC.RECONVERGENT B0 ;  /* 0x0000000000007941 */ /* 0x000fea0003800200 */
.L_x_3712:
        /* <DEDUP_REMOVED lines=25> */
.L_x_3719:
        /* <DEDUP_REMOVED lines=13> */
.L_x_3721:
[----:B------:R-:W-:Y:S05]  /*7840*/  BSYNC.RECONVERGENT B1 ;  /* 0x0000000000017941 */ /* 0x000fea0003800200 */
.L_x_3720:
        /* <DEDUP_REMOVED lines=38> */
[----:B------:R-:W-:-:S03]  /*7ab0*/  LOP3.LUT R175, R13, R26, R193, 0x96, !PT ;  /* 0x0000001a0daf7212 */ /* 0x000fc600078e96c1 */
[----:B------:R-:W-:Y:S01]  /*7ac0*/  IMAD.MOV.U32 R26, RZ, RZ, R140 ;  /* 0x000000ffff1a7224 */ /* 0x000fe200078e008c */
[----:B------:R-:W-:Y:S02]  /*7ad0*/  LOP3.LUT R174, R14, R174, R137, 0x96, !PT ;  /* 0x000000ae0eae7212 */ /* 0x000fe400078e9689 */
[----:B------:R-:W-:-:S07]  /*7ae0*/  MOV R140, R136 ;  /* 0x00000088008c7202 */ /* 0x000fce0000000f00 */
.L_x_3718:
[----:B------:R-:W-:Y:S05]  /*7af0*/  BSYNC.RECONVERGENT B0 ;  /* 0x0000000000007941 */ /* 0x000fea0003800200 */
.L_x_3717:
        /* <DEDUP_REMOVED lines=20> */
.L_x_3724:
        /* <DEDUP_REMOVED lines=13> */
.L_x_3726:
[----:B------:R-:W-:Y:S05]  /*7d10*/  BSYNC.RECONVERGENT B1 ;  /* 0x0000000000017941 */ /* 0x000fea0003800200 */
.L_x_3725:
        /* <DEDUP_REMOVED lines=36> */
[----:B------:R-:W-:Y:S01]  /*7f60*/  IMAD.WIDE.U32 R192, R192, -0x326172a9, RZ ;  /* 0xcd9e8d57c0c07825 */ /* 0x000fe200078e00ff */
[----:B------:R-:W-:-:S03]  /*7f70*/  MOV R27, R140 ;  /* 0x0000008c001b7202 */ /* 0x000fc60000000f00 */
[----:B------:R-:W-:Y:S01]  /*7f80*/  IMAD.WIDE.U32 R136, R136, -0x2daee0ad, RZ ;  /* 0xd2511f5388887825 */ /* 0x000fe200078e00ff */
[----:B------:R-:W-:-:S03]  /*7f90*/  LOP3.LUT R175, R13, R26, R193, 0x96, !PT ;  /* 0x0000001a0daf7212 */ /* 0x000fc600078e96c1 */
[----:B------:R-:W-:Y:S01]  /*7fa0*/  IMAD.MOV.U32 R140, RZ, RZ, R136 ;  /* 0x000000ffff8c7224 */ /* 0x000fe200078e0088 */
[----:B------:R-:W-:-:S07]  /*7fb0*/  LOP3.LUT R174, R14, R174, R137, 0x96, !PT ;  /* 0x000000ae0eae7212 */ /* 0x000fce00078e9689 */
.L_x_3723:
[----:B------:R-:W-:Y:S05]  /*7fc0*/  BSYNC.RECONVERGENT B0 ;  /* 0x0000000000007941 */ /* 0x000fea0003800200 */
.L_x_3722:
        /* <DEDUP_REMOVED lines=25> */
.L_x_3729:
        /* <DEDUP_REMOVED lines=13> */
.L_x_3731:
[----:B------:R-:W-:Y:S05]  /*8230*/  BSYNC.RECONVERGENT B1 ;  /* 0x0000000000017941 */ /* 0x000fea0003800200 */
.L_x_3730:
        /* <DEDUP_REMOVED lines=42> */
.L_x_3728:
[----:B------:R-:W-:Y:S05]  /*84e0*/  BSYNC.RECONVERGENT B0 ;  /* 0x0000000000007941 */ /* 0x000fea0003800200 */
.L_x_3727:
        /* <DEDUP_REMOVED lines=20> */
.L_x_3734:
        /* <DEDUP_REMOVED lines=15> */
.L_x_3736:
[----:B------:R-:W-:Y:S05]  /*8720*/  BSYNC.RECONVERGENT B1 ;  /* 0x0000000000017941 */ /* 0x000fea0003800200 */
.L_x_3735:
        /* <DEDUP_REMOVED lines=42> */
.L_x_3733:
[----:B------:R-:W-:Y:S05]  /*89d0*/  BSYNC.RECONVERGENT B0 ;  /* 0x0000000000007941 */ /* 0x000fea0003800200 */
.L_x_3732:
        /* <DEDUP_REMOVED lines=10> */
[----:B------:R-:W-:-:S03]  /*8a80*/  SEL R27, RZ, 0x1, P6 ;  /* 0x00000001ff1b7807 */ /* 0x000fc60003000000 */
[----:B------:R-:W-:-:S04]  /*8a90*/  FADD.FTZ R131, R131, R148 ;  /* 0x0000009483837221 */ /* 0x000fc80000010000 */
[----:B------:R-:W-:Y:S01]  /*8aa0*/  @P1 FADD.FTZ R137, R152, R131 ;  /* 0x0000008398891221 */ /* 0x000fe20000010000 */
[----:B------:R-:W-:-:S04]  /*8ab0*/  @!P1 MOV R137, R131 ;  /* 0x0000008300899202 */ /* 0x000fc80000000f00 */
[----:B------:R-:W-:-:S04]  /*8ac0*/  F2FP.F16.F32.PACK_AB R131, RZ, R137 ;  /* 0x00000089ff83723e */ /* 0x000fc800000000ff */
[----:B------:R-:W-:-:S07]  /*8ad0*/  PRMT R131, R144, 0x5410, R131 ;  /* 0x0000541090837816 */ /* 0x000fce0000000083 */
.L_x_3656:
        /* <DEDUP_REMOVED lines=22> */
[----:B------:R-:W-:Y:S01]  /*8c40*/  LOP3.LUT R153, R153, R152, RZ, 0xfc, !PT ;  /* 0x0000009899997212 */ /* 0x000fe200078efcff */
[----:B------:R-:W-:Y:S01]  /*8c50*/  IMAD.WIDE.U32 R146, R138, 0x10, R160 ;  /* 0x000000108a927825 */ /* 0x000fe200078e00a0 */
[----:B------:R-:W-:-:S03]  /*8c60*/  LOP3.LUT R152, R139, R144, RZ, 0xfc, !PT ;  /* 0x000000908b987212 */ /* 0x000fc600078efcff */
[----:B-1----:R-:W-:-:S04]  /*8c70*/  IMAD.WIDE.U32 R144, R18, 0x8, R156 ;  /* 0x0000000812907825 */ /* 0x002fc800078e009c */
[C---:B--2---:R-:W-:Y:S01]  /*8c80*/  @P1 IMAD.WIDE.U32 R150, R138.reuse, 0x10, R150 ;  /* 0x000000108a961825 */ /* 0x044fe200078e0096 */
[----:B------:R3:W-:Y:S03]  /*8c90*/  STG.E.64 desc[UR6][R144.64], R152 ;  /* 0x0000009890007986 */ /* 0x0007e6000c101b06 */
[----:B0-----:R-:W-:Y:S01]  /*8ca0*/  @P0 IMAD.WIDE.U32 R148, R138, 0x10, R148 ;  /* 0x000000108a940825 */ /* 0x001fe200078e0094 */
[----:B---3--:R-:W-:Y:S06]  /*8cb0*/  @!P0 BRA `(.L_x_3737) ;  /* 0x0000000000508947 */ /* 0x008fec0003800000 */
        /* <DEDUP_REMOVED lines=20> */
.L_x_3737:
[----:B------:R1:W5:Y:S04]  /*8e00*/  @P0 LDG.E.128 R44, desc[UR6][R148.64] ;  /* 0x00000006942c0981 */ /* 0x000368000c1e1d00 */
[----:B------:R1:W5:Y:S04]  /*8e10*/  @P1 LDG.E.128 R40, desc[UR6][R150.64] ;  /* 0x0000000696281981 */ /* 0x000368000c1e1d00 */
[----:B0-----:R1:W5:Y:S01]  /*8e20*/  LDG.E.128 R128, desc[UR6][R146.64] ;  /* 0x0000000692807981 */ /* 0x001362000c1e1d00 */
[----:B------:R-:W-:Y:S05]  /*8e30*/  @!P0 BRA `(.L_x_3738) ;  /* 0x0000005000188947 */ /* 0x000fea0003800000 */
[----:B------:R-:W-:Y:S01]  /*8e40*/  ISETP.NE.AND P2, PT, R162, 0x1, PT ;  /* 0x00000001a200780c */ /* 0x000fe20003f45270 */
[----:B------:R-:W-:Y:S01]  /*8e50*/  BSSY.RECONVERGENT B0, `(.L_x_3739) ;  /* 0x0000046000007945 */ /* 0x000fe20003800200 */
[----:B------:R-:W-:Y:S02]  /*8e60*/  HFMA2 R22, -RZ, RZ, 0, 1.1920928955078125e-07 ;  /* 0x00000002ff167431 */ /* 0x000fe400000001ff */
[----:B------:R-:W-:Y:S02]  /*8e70*/  IMAD.MOV.U32 R20, RZ, RZ, R192 ;  /* 0x000000ffff147224 */ /* 0x000fe400078e00c0 */
[----:B-1----:R-:W-:-:S07]  /*8e80*/  IMAD.MOV.U32 R148, RZ, RZ, R140 ;  /* 0x000000ffff947224 */ /* 0x002fce00078e008c */
        /* <DEDUP_REMOVED lines=11> */
.L_x_3741:
        /* <DEDUP_REMOVED lines=13> */
.L_x_3743:
[----:B------:R-:W-:Y:S05]  /*9010*/  BSYNC.RECONVERGENT B1 ;  /* 0x0000000000017941 */ /* 0x000fea0003800200 */
.L_x_3742:
        /* <DEDUP_REMOVED lines=40> */
[----:B------:R-:W-:-:S07]  /*92a0*/  LOP3.LUT R174, R14, R174, R149, 0x96, !PT ;  /* 0x000000ae0eae7212 */ /* 0x000fce00078e9695 */
.L_x_3740:
[----:B------:R-:W-:Y:S05]  /*92b0*/  BSYNC.RECONVERGENT B0 ;  /* 0x0000000000007941 */ /* 0x000fea0003800200 */
.L_x_3739:
[----:B------:R-:W-:Y:S01]  /*92c0*/  I2FP.F32.U32 R20, R20 ;  /* 0x0000001400147245 */ /* 0x000fe20000201000 */
[----:B-----5:R-:W-:Y:S01]  /*92d0*/  HADD2.F32 R21, -RZ, R128.H0_H0 ;  /* 0x20000080ff157230 */ /* 0x020fe20000004100 */
[----:B------:R-:W-:Y:S01]  /*92e0*/  ISETP.NE.AND P3, PT, R22, 0x1, PT ;  /* 0x000000011600780c */ /* 0x000fe20003f65270 */
[----:B------:R-:W-:Y:S01]  /*92f0*/  BSSY.RECONVERGENT B0, `(.L_x_3744) ;  /* 0x000004a000007945 */ /* 0x000fe20003800200 */
[----:B------:R-:W-:Y:S02]  /*9300*/  HFMA2 R23, -RZ, RZ, 0, 1.1920928955078125e-07 ;  /* 0x00000002ff177431 */ /* 0x000fe400000001ff */
[----:B------:R-:W-:Y:S01]  /*9310*/  FFMA.FTZ R20, R20, R37, 1.1641532182693481445e-10 ;  /* 0x2f00000014147423 */ /* 0x000fe20000010025 */
[----:B------:R-:W-:-:S04]  /*9320*/  FMUL.FTZ R21, R21, R38 ;  /* 0x0000002615157220 */ /* 0x000fc80000410000 */
[----:B------:R-:W-:Y:S01]  /*9330*/  FSETP.GTU.FTZ.AND P2, PT, R20, R39, PT ;  /* 0x000000271400720b */ /* 0x000fe20003f5c000 */
[----:B------:R-:W-:-:S03]  /*9340*/  IMAD.MOV.U32 R20, RZ, RZ, R192 ;  /* 0x000000ffff147224 */ /* 0x000fc600078e00c0 */
        /* <DEDUP_REMOVED lines=12> */
.L_x_3746:
        /* <DEDUP_REMOVED lines=13> */
.L_x_3748:
[----:B------:R-:W-:Y:S05]  /*94e0*/  BSYNC.RECONVERGENT B1 ;  /* 0x0000000000017941 */ /* 0x000fea0003800200 */
.L_x_3747:
        /* <DEDUP_REMOVED lines=42> */
.L_x_3745:
[----:B------:R-:W-:Y:S05]  /*9790*/  BSYNC.RECONVERGENT B0 ;  /* 0x0000000000007941 */ /* 0x000fea0003800200 */
.L_x_3744:
[----:B------:R-:W-:Y:S01]  /*97a0*/  I2FP.F32.U32 R20, R20 ;  /* 0x0000001400147245 */ /* 0x000fe20000201000 */
[----:B------:R-:W-:Y:S01]  /*97b0*/  HADD2.F32 R21, -RZ, R44.H0_H0 ;  /* 0x2000002cff157230 */ /* 0x000fe20000004100 */
[----:B------:R-:W-:Y:S01]  /*97c0*/  ISETP.NE.AND P3, PT, R23, 0x1, PT ;  /* 0x000000011700780c */ /* 0x000fe20003f65270 */
[----:B------:R-:W-:Y:S01]  /*97d0*/  BSSY.RECONVERGENT B0, `(.L_x_3749) ;  /* 0x000004e000007945 */ /* 0x000fe20003800200 */
[----:B------:R-:W-:Y:S02]  /*97e0*/  IMAD.MOV.U32 R24, RZ, RZ, 0x2 ;  /* 0x00000002ff187424 */ /* 0x000fe400078e00ff */
[----:B------:R-:W-:Y:S01]  /*97f0*/  FFMA.FTZ R20, R20, R37, 1.1641532182693481445e-10 ;  /* 0x2f00000014147423 */ /* 0x000fe20000010025 */
[----:B------:R-:W-:-:S04]  /*9800*/  FMUL.FTZ R21, R21, R38 ;  /* 0x0000002615157220 */ /* 0x000fc80000410000 */
[----:B------:R-:W-:-:S04]  /*9810*/  FSETP.GTU.FTZ.AND P2, PT, R20, R39, PT ;  /* 0x000000271400720b */ /* 0x000fc80003f5c000 */
[----:B------:R-:W-:Y:S01]  /*9820*/  FSEL R20, R21, RZ, !P2 ;  /* 0x000000ff15147208 */ /* 0x000fe20005000000 */
[----:B------:R-:W-:-:S04]  /*9830*/  @P1 HADD2.F32 R21, -RZ, R40.H0_H0 ;  /* 0x20000028ff151230 */ /* 0x000fc80000004100 */
[----:B------:R-:W-:-:S04]  /*9840*/  FADD.FTZ R20, R139, R20 ;  /* 0x000000148b147221 */ /* 0x000fc80000010000 */
[--C-:B------:R-:W-:Y:S01]  /*9850*/  @P1 FADD.FTZ R139, R21, R20.reuse ;  /* 0x00000014158b1221 */ /* 0x100fe20000010000 */
[----:B------:R-:W-:Y:S01]  /*9860*/  @!P1 IMAD.MOV.U32 R139, RZ, RZ, R20 ;  /* 0x000000ffff8b9224 */ /* 0x000fe200078e0014 */
[----:B------:R-:W-:Y:S02]  /*9870*/  SEL R20, RZ, 0x1, P2 ;  /* 0x00000001ff147807 */ /* 0x000fe40001000000 */
[----:B------:R-:W-:Y:S02]  /*9880*/  MOV R21, R192 ;  /* 0x000000c000157202 */ /* 0x000fe40000000f00 */
        /* <DEDUP_REMOVED lines=10> */
.L_x_3751:
        /* <DEDUP_REMOVED lines=13> */
.L_x_3753:
[----:B------:R-:W-:Y:S05]  /*9a00*/  BSYNC.RECONVERGENT B1 ;  /* 0x0000000000017941 */ /* 0x000fea0003800200 */
.L_x_3752:
        /* <DEDUP_REMOVED lines=42> */
.L_x_3750:
[----:B------:R-:W-:Y:S05]  /*9cb0*/  BSYNC.RECONVERGENT B0 ;  /* 0x0000000000007941 */ /* 0x000fea0003800200 */
.L_x_3749:
[----:B------:R-:W-:Y:S01]  /*9cc0*/  I2FP.F32.U32 R22, R21 ;  /* 0x0000001500167245 */ /* 0x000fe20000201000 */
[----:B------:R-:W-:Y:S01]  /*9cd0*/  HADD2.F32 R21, -RZ, R128.H1_H1 ;  /* 0x30000080ff157230 */ /* 0x000fe20000004100 */
        /* <DEDUP_REMOVED lines=19> */
.L_x_3756:
        /* <DEDUP_REMOVED lines=13> */
.L_x_3758:
[----:B------:R-:W-:Y:S05]  /*9ee0*/  BSYNC.RECONVERGENT B1 ;  /* 0x0000000000017941 */ /* 0x000fea0003800200 */
.L_x_3757:
        /* <DEDUP_REMOVED lines=42> */
.L_x_3755:
[----:B------:R-:W-:Y:S05]  /*a190*/  BSYNC.RECONVERGENT B0 ;  /* 0x0000000000007941 */ /* 0x000fea0003800200 */
.L_x_3754:
        /* <DEDUP_REMOVED lines=10> */
[----:B------:R-:W-:-:S03]  /*a240*/  MOV R22, R192 ;  /* 0x000000c000167202 */ /* 0x000fc60000000f00 */
[--C-:B------:R-:W-:Y:S01]  /*a250*/  @P1 FADD.FTZ R141, R24, R21.reuse ;  /* 0x00000015188d1221 */ /* 0x100fe20000010000 */
[----:B------:R-:W-:Y:S01]  /*a260*/  @!P1 IMAD.MOV.U32 R141, RZ, RZ, R21 ;  /* 0x000000ffff8d9224 */ /* 0x000fe200078e0015 */
[----:B------:R-:W-:Y:S01]  /*a270*/  SEL R21, RZ, 0x1, P2 ;  /* 0x00000001ff157807 */ /* 0x000fe20001000000 */
[----:B------:R-:W-:-:S03]  /*a280*/  IMAD.MOV.U32 R24, RZ, RZ, 0x2 ;  /* 0x00000002ff187424 */ /* 0x000fc600078e00ff */
        /* <DEDUP_REMOVED lines=10> */
.L_x_3761:
        /* <DEDUP_REMOVED lines=13> */
.L_x_3763:
[----:B------:R-:W-:Y:S05]  /*a400*/  BSYNC.RECONVERGENT B1 ;  /* 0x0000000000017941 */ /* 0x000fea0003800200 */
.L_x_3762:
        /* <DEDUP_REMOVED lines=42> */
.L_x_3760:
[----:B------:R-:W-:Y:S05]  /*a6b0*/  BSYNC.RECONVERGENT B0 ;  /* 0x0000000000007941 */ /* 0x000fea0003800200 */
.L_x_3759:
[----:B------:R-:W-:Y:S01]  /*a6c0*/  I2FP.F32.U32 R22, R22 ;  /* 0x0000001600167245 */ /* 0x000fe20000201000 */
[----:B------:R-:W-:Y:S01]  /*a6d0*/  HADD2.F32 R23, -RZ, R129.H0_H0 ;  /* 0x20000081ff177230 */ /* 0x000fe20000004100 */
        /* <DEDUP_REMOVED lines=19> */
.L_x_3766:
        /* <DEDUP_REMOVED lines=13> */
.L_x_3768:
[----:B------:R-:W-:Y:S05]  /*a8e0*/  BSYNC.RECONVERGENT B1 ;  /* 0x0000000000017941 */ /* 0x000fea0003800200 */
.L_x_3767:
        /* <DEDUP_REMOVED lines=42> */
.L_x_3765:
[----:B------:R-:W-:Y:S05]  /*ab90*/  BSYNC.RECONVERGENT B0 ;  /* 0x0000000000007941 */ /* 0x000fea0003800200 */
.L_x_3764:
        /* <DEDUP_REMOVED lines=25> */
.L_x_3771:
        /* <DEDUP_REMOVED lines=13> */
.L_x_3773:
[----:B------:R-:W-:Y:S05]  /*ae00*/  BSYNC.RECONVERGENT B1 ;  /* 0x0000000000017941 */ /* 0x000fea0003800200 */
.L_x_3772:
        /* <DEDUP_REMOVED lines=42> */
.L_x_3770:
[----:B------:R-:W-:Y:S05]  /*b0b0*/  BSYNC.RECONVERGENT B0 ;  /* 0x0000000000007941 */ /* 0x000fea0003800200 */
.L_x_3769:
        /* <DEDUP_REMOVED lines=10> */
[----:B------:R-:W-:-:S04]  /*b160*/  PLOP3.LUT P3, PT, P3, PT, PT, 0x8, 0x80 ;  /* 0x000000000080781c */ /* 0x000fc80001f6e170 */
        /* <DEDUP_REMOVED lines=10> */
.L_x_3776:
        /* <DEDUP_REMOVED lines=13> */
.L_x_3778:
[----:B------:R-:W-:Y:S05]  /*b2e0*/  BSYNC.RECONVERGENT B1 ;  /* 0x0000000000017941 */ /* 0x000fea0003800200 */
.L_x_3777:
[----:B------:R-:W-:Y:S01]  /*b2f0*/  IMAD.WIDE.U32 R142, R0, -0x326172a9, RZ ;  /* 0xcd9e8d57008e7825 */ /* 0x000fe200078e00ff */
[----:B------:R-:W-:-:S03]  /*b300*/  LOP3.LUT R150, R17, R25, R155, 0x96, !PT ;  /* 0x0000001911967212 */ /* 0x000fc600078e969b */
[----:B------:R-:W-:Y:S02]  /*b310*/  HFMA2 R26, -RZ, RZ, 0, 0 ;  /* 0x00000000ff1a7431 */ /* 0x000fe400000001ff */
        /* <DEDUP_REMOVED lines=39> */
.L_x_3775:
[----:B------:R-:W-:Y:S05]  /*b590*/  BSYNC.RECONVERGENT B0 ;  /* 0x0000000000007941 */ /* 0x000fea0003800200 */
.L_x_3774:
        /* <DEDUP_REMOVED lines=25> */
.L_x_3781:
        /* <DEDUP_REMOVED lines=13> */
.L_x_3783:
[----:B------:R-:W-:Y:S05]  /*b800*/  BSYNC.RECONVERGENT B1 ;  /* 0x0000000000017941 */ /* 0x000fea0003800200 */
.L_x_3782:
        /* <DEDUP_REMOVED lines=41> */
[----:B------:R-:W-:-:S07]  /*baa0*/  LOP3.LUT R174, R14, R174, R145, 0x96, !PT ;  /* 0x000000ae0eae7212 */ /* 0x000fce00078e9691 */
.L_x_3780:
[----:B------:R-:W-:Y:S05]  /*bab0*/  BSYNC.RECONVERGENT B0 ;  /* 0x0000000000007941 */ /* 0x000fea0003800200 */
.L_x_3779:
        /* <DEDUP_REMOVED lines=20> */
.L_x_3786:
        /* <DEDUP_REMOVED lines=13> */
.L_x_3788:
[----:B------:R-:W-:Y:S05]  /*bcd0*/  BSYNC.RECONVERGENT B1 ;  /* 0x0000000000017941 */ /* 0x000fea0003800200 */
.L_x_3787:
        /* <DEDUP_REMOVED lines=40> */
[----:B------:R-:W-:Y:S02]  /*bf60*/  IMAD.MOV.U32 R148, RZ, RZ, R144 ;  /* 0x000000ffff947224 */ /* 0x000fe400078e0090 */
[----:B------:R-:W-:-:S07]  /*bf70*/  HFMA2 R144, -RZ, RZ, 0, 0 ;  /* 0x00000000ff907431 */ /* 0x000fce00000001ff */
.L_x_3785:
[----:B------:R-:W-:Y:S05]  /*bf80*/  BSYNC.RECONVERGENT B0 ;  /* 0x0000000000007941 */ /* 0x000fea0003800200 */
.L_x_3784:
        /* <DEDUP_REMOVED lines=25> */
.L_x_3791:
        /* <DEDUP_REMOVED lines=13> */
.L_x_3793:
[----:B------:R-:W-:Y:S05]  /*c1f0*/  BSYNC.RECONVERGENT B1 ;  /* 0x0000000000017941 */ /* 0x000fea0003800200 */
.L_x_3792:
        /* <DEDUP_REMOVED lines=42> */
.L_x_3790:
[----:B------:R-:W-:Y:S05]  /*c4a0*/  BSYNC.RECONVERGENT B0 ;  /* 0x0000000000007941 */ /* 0x000fea0003800200 */
.L_x_3789:
        /* <DEDUP_REMOVED lines=20> */
.L_x_3796:
        /* <DEDUP_REMOVED lines=13> */
.L_x_3798:
[----:B------:R-:W-:Y:S05]  /*c6c0*/  BSYNC.RECONVERGENT B1 ;  /* 0x0000000000017941 */ /* 0x000fea0003800200 */
.L_x_3797:
        /* <DEDUP_REMOVED lines=39> */
[----:B------:R-:W-:Y:S02]  /*c940*/  IMAD.MOV.U32 R148, RZ, RZ, R150 ;  /* 0x000000ffff947224 */ /* 0x000fe400078e0096 */
[----:B------:R-:W-:Y:S01]  /*c950*/  HFMA2 R150, -RZ, RZ, 0, 0 ;  /* 0x00000000ff967431 */ /* 0x000fe200000001ff */
[----:B------:R-:W-:-:S07]  /*c960*/  LOP3.LUT R174, R14, R174, R151, 0x96, !PT ;  /* 0x000000ae0eae7212 */ /* 0x000fce00078e9697 */
.L_x_3795:
[----:B------:R-:W-:Y:S05]  /*c970*/  BSYNC.RECONVERGENT B0 ;  /* 0x0000000000007941 */ /* 0x000fea0003800200 */
.L_x_3794:
        /* <DEDUP_REMOVED lines=25> */
.L_x_3801:
        /* <DEDUP_REMOVED lines=13> */
.L_x_3803:
[----:B------:R-:W-:Y:S05]  /*cbe0*/  BSYNC.RECONVERGENT B1 ;  /* 0x0000000000017941 */ /* 0x000fea0003800200 */
.L_x_3802:
        /* <DEDUP_REMOVED lines=42> */
.L_x_3800:
[----:B------:R-:W-:Y:S05]  /*ce90*/  BSYNC.RECONVERGENT B0 ;  /* 0x0000000000007941 */ /* 0x000fea0003800200 */
.L_x_3799:
        /* <DEDUP_REMOVED lines=20> */
.L_x_3806:
        /* <DEDUP_REMOVED lines=13> */
.L_x_3808:
[----:B------:R-:W-:Y:S05]  /*d0b0*/  BSYNC.RECONVERGENT B1 ;  /* 0x0000000000017941 */ /* 0x000fea0003800200 */
.L_x_3807:
        /* <DEDUP_REMOVED lines=39> */
[----:B------:R-:W-:Y:S02]  /*d330*/  HFMA2 R152, -RZ, RZ, 0, 0 ;  /* 0x00000000ff987431 */ /* 0x000fe400000001ff */
[----:B------:R-:W-:Y:S01]  /*d340*/  IMAD.MOV.U32 R148, RZ, RZ, R150 ;  /* 0x000000ffff947224 */ /* 0x000fe200078e0096 */
[----:B------:R-:W-:-:S07]  /*d350*/  LOP3.LUT R174, R14, R174, R151, 0x96, !PT ;  /* 0x000000ae0eae7212 */ /* 0x000fce00078e9697 */
.L_x_3805:
[----:B------:R-:W-:Y:S05]  /*d360*/  BSYNC.RECONVERGENT B0 ;  /* 0x0000000000007941 */ /* 0x000fea0003800200 */
.L_x_3804:
        /* <DEDUP_REMOVED lines=25> */
.L_x_3811:
        /* <DEDUP_REMOVED lines=13> */
.L_x_3813:
[----:B------:R-:W-:Y:S05]  /*d5d0*/  BSYNC.RECONVERGENT B1 ;  /* 0x0000000000017941 */ /* 0x000fea0003800200 */
.L_x_3812:
        /* <DEDUP_REMOVED lines=42> */
.L_x_3810:
[----:B------:R-:W-:Y:S05]  /*d880*/  BSYNC.RECONVERGENT B0 ;  /* 0x0000000000007941 */ /* 0x000fea0003800200 */
.L_x_3809:
        /* <DEDUP_REMOVED lines=20> */
.L_x_3816:
        /* <DEDUP_REMOVED lines=15> */
.L_x_3818:
[----:B------:R-:W-:Y:S05]  /*dac0*/  BSYNC.RECONVERGENT B1 ;  /* 0x0000000000017941 */ /* 0x000fea0003800200 */
.L_x_3817:
        /* <DEDUP_REMOVED lines=42> */
.L_x_3815:
[----:B------:R-:W-:Y:S05]  /*dd70*/  BSYNC.RECONVERGENT B0 ;  /* 0x0000000000007941 */ /* 0x000fea0003800200 */
.L_x_3814:
        /* <DEDUP_REMOVED lines=9> */
[----:B------:R-:W-:Y:S02]  /*de10*/  FSEL R151, R131, RZ, !P6 ;  /* 0x000000ff83977208 */ /* 0x000fe40007000000 */
[----:B------:R-:W-:-:S03]  /*de20*/  SEL R131, RZ, 0x1, P6 ;  /* 0x00000001ff837807 */ /* 0x000fc60003000000 */
[----:B------:R-:W-:Y:S01]  /*de30*/  FADD.FTZ R151, R172, R151 ;  /* 0x00000097ac977221 */ /* 0x000fe20000010000 */
[----:B------:R-:W-:-:S03]  /*de40*/  PRMT R27, R131, 0x7610, R27 ;  /* 0x00007610831b7816 */ /* 0x000fc6000000001b */
[--C-:B------:R-:W-:Y:S01]  /*de50*/  @P1 FADD.FTZ R146, R146, R151.reuse ;  /* 0x0000009792921221 */ /* 0x100fe20000010000 */
[----:B------:R-:W-:-:S05]  /*de60*/  @!P1 IMAD.MOV.U32 R146, RZ, RZ, R151 ;  /* 0x000000ffff929224 */ /* 0x000fca00078e0097 */
[----:B------:R-:W-:-:S04]  /*de70*/  F2FP.F16.F32.PACK_AB R151, RZ, R146 ;  /* 0x00000092ff97723e */ /* 0x000fc800000000ff */
[----:B------:R-:W-:Y:S01]  /*de80*/  PRMT R131, R150, 0x5410, R151 ;  /* 0x0000541096837816 */ /* 0x000fe20000000097 */
[----:B------:R-:W-:Y:S06]  /*de90*/  BRA `(.L_x_3819) ;  /* 0x0000002800287947 */ /* 0x000fec0003800000 */
.L_x_3738:
        /* <DEDUP_REMOVED lines=16> */
.L_x_3822:
        /* <DEDUP_REMOVED lines=13> */
.L_x_3824:
[----:B------:R-:W-:Y:S05]  /*e070*/  BSYNC.RECONVERGENT B1 ;  /* 0x0000000000017941 */ /* 0x000fea0003800200 */
.L_x_3823:
        /* <DEDUP_REMOVED lines=41> */
.L_x_3821:
[----:B------:R-:W-:Y:S05]  /*e310*/  BSYNC.RECONVERGENT B0 ;  /* 0x0000000000007941 */ /* 0x000fea0003800200 */
.L_x_3820:
[----:B------:R-:W-:Y:S01]  /*e320*/  I2FP.F32.U32 R140, R139 ;  /* 0x0000008b008c7245 */ /* 0x000fe20000201000 */
[----:B-----5:R-:W-:Y:S01]  /*e330*/  HADD2.F32 R139, -RZ, R128.H0_H0 ;  /* 0x20000080ff8b7230 */ /* 0x020fe20000004100 */
        /* <DEDUP_REMOVED lines=8> */
[----:B------:R-:W-:-:S03]  /*e3c0*/  PLOP3.LUT P2, PT, P2, PT, PT, 0x8, 0x80 ;  /* 0x000000000080781c */ /* 0x000fc6000174e170 */
[----:B------:R-:W-:Y:S01]  /*e3d0*/  @P1 FADD.FTZ R139, R140, R139 ;  /* 0x0000008b8c8b1221 */ /* 0x000fe20000010000 */
[----:B------:R-:W-:Y:S02]  /*e3e0*/  P2R R168, PR, RZ, 0x4 ;  /* 0x00000004ffa87803 */ /* 0x000fe40000000000 */
        /* <DEDUP_REMOVED lines=11> */
.L_x_3827:
        /* <DEDUP_REMOVED lines=13> */
.L_x_3829:
[----:B------:R-:W-:Y:S05]  /*e570*/  BSYNC.RECONVERGENT B1 ;  /* 0x0000000000017941 */ /* 0x000fea0003800200 */
.L_x_3828:
        /* <DEDUP_REMOVED lines=42> */
.L_x_3826:
[----:B------:R-:W-:Y:S05]  /*e820*/  BSYNC.RECONVERGENT B0 ;  /* 0x0000000000007941 */ /* 0x000fea0003800200 */
.L_x_3825:
        /* <DEDUP_REMOVED lines=24> */
.L_x_3832:
        /* <DEDUP_REMOVED lines=13> */
.L_x_3834:
[----:B------:R-:W-:Y:S05]  /*ea80*/  BSYNC.RECONVERGENT B1 ;  /* 0x0000000000017941 */ /* 0x000fea0003800200 */
.L_x_3833:
        /* <DEDUP_REMOVED lines=42> */
.L_x_3831:
[----:B------:R-:W-:Y:S05]  /*ed30*/  BSYNC.RECONVERGENT B0 ;  /* 0x0000000000007941 */ /* 0x000fea0003800200 */
.L_x_3830:
        /* <DEDUP_REMOVED lines=9> */
[----:B------:R-:W-:Y:S02]  /*edd0*/  FSEL R140, R143, RZ, !P2 ;  /* 0x000000ff8f8c7208 */ /* 0x000fe40005000000 */
        /* <DEDUP_REMOVED lines=14> */
.L_x_3837:
        /* <DEDUP_REMOVED lines=13> */
.L_x_3839:
[----:B------:R-:W-:Y:S05]  /*ef90*/  BSYNC.RECONVERGENT B1 ;  /* 0x0000000000017941 */ /* 0x000fea0003800200 */
.L_x_3838:
        /* <DEDUP_REMOVED lines=40> */
[----:B------:R-:W-:Y:S01]  /*f220*/  IMAD.MOV.U32 R145, RZ, RZ, RZ ;  /* 0x000000ffff917224 */ /* 0x000fe200078e00ff */
[----:B------:R-:W-:-:S07]  /*f230*/  MOV R148, R144 ;  /* 0x0000009000947202 */ /* 0x000fce0000000f00 */
.L_x_3836:
[----:B------:R-:W-:Y:S05]  /*f240*/  BSYNC.RECONVERGENT B0 ;  /* 0x0000000000007941 */ /* 0x000fea0003800200 */
.L_x_3835:
        /* <DEDUP_REMOVED lines=24> */
.L_x_3842:
        /* <DEDUP_REMOVED lines=13> */
.L_x_3844:
[----:B------:R-:W-:Y:S05]  /*f4a0*/  BSYNC.RECONVERGENT B1 ;  /* 0x0000000000017941 */ /* 0x000fea0003800200 */
.L_x_3843:
        /* <DEDUP_REMOVED lines=42> */
.L_x_3841:
[----:B------:R-:W-:Y:S05]  /*f750*/  BSYNC.RECONVERGENT B0 ;  /* 0x0000000000007941 */ /* 0x000fea0003800200 */
.L_x_3840:
        /* <DEDUP_REMOVED lines=23> */
.L_x_3847:
        /* <DEDUP_REMOVED lines=13> */
.L_x_3849:
[----:B------:R-:W-:Y:S05]  /*f9a0*/  BSYNC.RECONVERGENT B1 ;  /* 0x0000000000017941 */ /* 0x000fea0003800200 */
.L_x_3848:
        /* <DEDUP_REMOVED lines=42> */
.L_x_3846:
[----:B------:R-:W-:Y:S05]  /*fc50*/  BSYNC.RECONVERGENT B0 ;  /* 0x0000000000007941 */ /* 0x000fea0003800200 */
.L_x_3845:
        /* <DEDUP_REMOVED lines=23> */
.L_x_3852:
        /* <DEDUP_REMOVED lines=13> */
.L_x_3854:
[----:B------:R-:W-:Y:S05]  /*fea0*/  BSYNC.RECONVERGENT B1 ;  /* 0x0000000000017941 */ /* 0x000fea0003800200 */
.L_x_3853:
        /* <DEDUP_REMOVED lines=42> */
.L_x_3851:
[----:B------:R-:W-:Y:S05]  /*10150*/  BSYNC.RECONVERGENT B0 ;  /* 0x0000000000007941 */ /* 0x000fea0003800200 */
.L_x_3850:
        /* <DEDUP_REMOVED lines=23> */
.L_x_3857:
        /* <DEDUP_REMOVED lines=13> */
.L_x_3859:
[----:B------:R-:W-:Y:S05]  /*103a0*/  BSYNC.RECONVERGENT B1 ;  /* 0x0000000000017941 */ /* 0x000fea0003800200 */
.L_x_3858:
        /* <DEDUP_REMOVED lines=42> */
.L_x_3856:
[----:B------:R-:W-:Y:S05]  /*10650*/  BSYNC.RECONVERGENT B0 ;  /* 0x0000000000007941 */ /* 0x000fea0003800200 */
.L_x_3855:
        /* <DEDUP_REMOVED lines=14> */
.L_x_3819:
[----:B------:R-:W-:Y:S01]  /*10740*/  SEL R153, RZ, 0x1000000, !P5 ;  /* 0x01000000ff997807 */ /* 0x000fe20006800000 */
[----:B------:R-:W-:Y:S01]  /*10750*/  IMAD.WIDE.U32 R166, R138, 0x8, R156 ;  /* 0x000000088aa67825 */ /* 0x000fe200078e009c */
[----:B------:R-:W-:Y:S01]  /*10760*/  ISETP.NE.AND P5, PT, R169, RZ, PT ;  /* 0x000000ffa900720c */ /* 0x000fe20003fa5270 */
[----:B------:R-:W0:Y:S01]  /*10770*/  @P0 LDC.64 R162, c[0x0][0x398] ;  /* 0x0000e600ffa20b82 */ /* 0x000e220000000a00 */
[----:B------:R-:W-:Y:S02]  /*10780*/  SEL R164, RZ, 0x10000, !P4 ;  /* 0x00010000ffa47807 */ /* 0x000fe40006000000 */
[----:B------:R-:W-:Y:S02]  /*10790*/  SEL R169, RZ, 0x100, !P3 ;  /* 0x00000100ffa97807 */ /* 0x000fe40005800000 */
[----:B------:R-:W-:Y:S02]  /*107a0*/  ISETP.NE.AND P4, PT, R170, RZ, PT ;  /* 0x000000ffaa00720c */ /* 0x000fe40003f85270 */
[----:B------:R-:W-:Y:S01]  /*107b0*/  ISETP.NE.AND P3, PT, R171, RZ, PT ;  /* 0x000000ffab00720c */ /* 0x000fe20003f65270 */
[----:B------:R-:W1:Y:S01]  /*107c0*/  @P1 LDC.64 R150, c[0x0][0x3a0] ;  /* 0x0000e800ff961b82 */ /* 0x000e620000000a00 */
[----:B------:R-:W-:-:S02]  /*107d0*/  SEL R152, RZ, 0x10000, !P4 ;  /* 0x00010000ff987807 */ /* 0x000fc40006000000 */
[----:B------:R-:W-:Y:S02]  /*107e0*/  SEL R147, RZ, 0x1000000, !P3 ;  /* 0x01000000ff937807 */ /* 0x000fe40005800000 */
[----:B------:R-:W-:Y:S02]  /*107f0*/  SEL R149, RZ, 0x100, !P5 ;  /* 0x00000100ff957807 */ /* 0x000fe40006800000 */
[----:B------:R-:W-:Y:S02]  /*10800*/  ISETP.NE.AND P6, PT, R168, RZ, PT ;  /* 0x000000ffa800720c */ /* 0x000fe40003fc5270 */
[----:B------:R-:W-:Y:S01]  /*10810*/  LOP3.LUT R169, R169, R153, R164, 0xfe, !PT ;  /* 0x00000099a9a97212 */ /* 0x000fe200078efea4 */
[----:B------:R-:W-:Y:S01]  /*10820*/  IMAD.WIDE.U32 R164, R138, 0x10, R158 ;  /* 0x000000108aa47825 */ /* 0x000fe200078e009e */
[----:B------:R-:W-:Y:S02]  /*10830*/  LOP3.LUT R149, R149, R147, R152, 0xfe, !PT ;  /* 0x0000009395957212 */ /* 0x000fe400078efe98 */
[----:B------:R-:W-:-:S02]  /*10840*/  SEL R168, RZ, 0x1, !P2 ;  /* 0x00000001ffa87807 */ /* 0x000fc40005000000 */
[----:B------:R-:W-:Y:S01]  /*10850*/  SEL R152, RZ, 0x1, !P6 ;  /* 0x00000001ff987807 */ /* 0x000fe20007000000 */
[----:B------:R2:W-:Y:S01]  /*10860*/  STG.E.128 desc[UR6][R164.64], R128 ;  /* 0x00000080a4007986 */ /* 0x0005e2000c101d06 */
[----:B------:R-:W-:Y:S02]  /*10870*/  LOP3.LUT R169, R169, R168, RZ, 0xfc, !PT ;  /* 0x000000a8a9a97212 */ /* 0x000fe400078efcff */
[----:B------:R-:W-:Y:S02]  /*10880*/  LOP3.LUT R168, R149, R152, RZ, 0xfc, !PT ;  /* 0x0000009895a87212 */ /* 0x000fe400078efcff */
[----:B------:R-:W-:-:S03]  /*10890*/  IADD3 R147, PT, PT, R18, 0x40, RZ ;  /* 0x0000004012937810 */ /* 0x000fc60007ffe0ff */
[----:B------:R2:W-:Y:S02]  /*108a0*/  STG.E.64 desc[UR6][R166.64], R168 ;  /* 0x000000a8a6007986 */ /* 0x0005e4000c101b06 */
[----:B------:R-:W-:-:S04]  /*108b0*/  IMAD.WIDE.U32 R152, R147, 0x10, R160 ;  /* 0x0000001093987825 */ /* 0x000fc800078e00a0 */
[----:B0-----:R-:W-:-:S04]  /*108c0*/  @P0 IMAD.WIDE.U32 R162, R147, 0x10, R162 ;  /* 0x0000001093a20825 */ /* 0x001fc800078e00a2 */
[----:B-1----:R-:W-:Y:S01]  /*108d0*/  @P1 IMAD.WIDE.U32 R150, R147, 0x10, R150 ;  /* 0x0000001093961825 */ /* 0x002fe200078e0096 */
[----:B--2---:R-:W-:Y:S06]  /*108e0*/  @!P0 BRA `(.L_x_3860) ;  /* 0x0000000000508947 */ /* 0x004fec0003800000 */
[----:B------:R-:W-:Y:S01]  /*108f0*/  IMAD.U32 R131, R26, 0x10000, RZ ;  /* 0x000100001a837824 */ /* 0x000fe200078e00ff */
        /* <DEDUP_REMOVED lines=19> */
.L_x_3860:
[----:B------:R1:W5:Y:S04]  /*10a30*/  @P0 LDG.E.128 R44, desc[UR6][R162.64] ;  /* 0x00000006a22c0981 */ /* 0x000368000c1e1d00 */
[----:B------:R1:W5:Y:S04]  /*10a40*/  @P1 LDG.E.128 R40, desc[UR6][R150.64] ;  /* 0x0000000696281981 */ /* 0x000368000c1e1d00 */
[----:B0-----:R1:W5:Y:S01]  /*10a50*/  LDG.E.128 R128, desc[UR6][R152.64] ;  /* 0x0000000698807981 */ /* 0x001362000c1e1d00 */
        /* <DEDUP_REMOVED lines=17> */
.L_x_3864:
        /* <DEDUP_REMOVED lines=13> */
.L_x_3866:
[----:B------:R-:W-:Y:S05]  /*10c40*/  BSYNC.RECONVERGENT B1 ;  /* 0x0000000000017941 */ /* 0x000fea0003800200 */
.L_x_3865:
[----:B------:R-:W-:Y:S01]  /*10c50*/  IMAD.WIDE.U32 R22, R0, -0x326172a9, RZ ;  /* 0xcd9e8d5700167825 */ /* 0x000fe200078e00ff */
[----:B------:R-:W-:-:S04]  /*10c60*/  LOP3.LUT R26, R17, R21, R155, 0x96, !PT ;  /* 0x00000015111a7212 */ /* 0x000fc800078e969b */
[----:B------:R-:W-:Y:S01]  /*10c70*/  LOP3.LUT R24, R16, R23, R154, 0x96, !PT ;  /* 0x0000001710187212 */ /* 0x000fe200078e969a */
[----:B------:R-:W-:-:S04]  /*10c80*/  IMAD.WIDE.U32 R26, R26, -0x326172a9, RZ ;  /* 0xcd9e8d571a1a7825 */ /* 0x000fc800078e00ff */
[----:B------:R-:W-:Y:S01]  /*10c90*/  IMAD.WIDE.U32 R24, R24, -0x2daee0ad, RZ ;  /* 0xd2511f5318187825 */ /* 0x000fe200078e00ff */
[----:B------:R-:W-:-:S04]  /*10ca0*/  LOP3.LUT R21, R32, R22, R27, 0x96, !PT ;  /* 0x0000001620157212 */ /* 0x000fc800078e961b */
[----:B-1----:R-:W-:Y:S01]  /*10cb0*/  LOP3.LUT R150, R4, R20, R25, 0x96, !PT ;  /* 0x0000001404967212 */ /* 0x002fe200078e9619 */
        /* <DEDUP_REMOVED lines=32> */
[----:B------:R-:W-:Y:S02]  /*10ec0*/  MOV R20, R148 ;  /* 0x0000009400147202 */ /* 0x000fe40000000f00 */
[----:B------:R-:W-:-:S07]  /*10ed0*/  LOP3.LUT R174, R14, R174, R165, 0x96, !PT ;  /* 0x000000ae0eae7212 */ /* 0x000fce00078e96a5 */
.L_x_3863:
[----:B------:R-:W-:Y:S05]  /*10ee0*/  BSYNC.RECONVERGENT B0 ;  /* 0x0000000000007941 */ /* 0x000fea0003800200 */
.L_x_3862:
[----:B------:R-:W-:Y:S01]  /*10ef0*/  I2FP.F32.U32 R20, R20 ;  /* 0x0000001400147245 */ /* 0x000fe20000201000 */
[----:B-----5:R-:W-:Y:S01]  /*10f00*/  HADD2.F32 R21, -RZ, R128.H0_H0 ;  /* 0x20000080ff157230 */ /* 0x020fe20000004100 */
        /* <DEDUP_REMOVED lines=20> */
.L_x_3869:
        /* <DEDUP_REMOVED lines=13> */
.L_x_3871:
[----:B------:R-:W-:Y:S05]  /*11120*/  BSYNC.RECONVERGENT B1 ;  /* 0x0000000000017941 */ /* 0x000fea0003800200 */
.L_x_3870:
        /* <DEDUP_REMOVED lines=42> */
.L_x_3868:
[----:B------:R-:W-:Y:S05]  /*113d0*/  BSYNC.RECONVERGENT B0 ;  /* 0x0000000000007941 */ /* 0x000fea0003800200 */
.L_x_3867:
        /* <DEDUP_REMOVED lines=25> */
.L_x_3874:
        /* <DEDUP_REMOVED lines=13> */
.L_x_3876:
[----:B------:R-:W-:Y:S05]  /*11640*/  BSYNC.RECONVERGENT B1 ;  /* 0x0000000000017941 */ /* 0x000fea0003800200 */
.L_x_3875:
[----:B------:R-:W-:Y:S01]  /*11650*/  IMAD.WIDE.U32 R24, R0, -0x326172a9, RZ ;  /* 0xcd9e8d5700187825 */ /* 0x000fe200078e00ff */
[----:B-1----:R-:W-:-:S03]  /*11660*/  LOP3.LUT R150, R17, R23, R155, 0x96, !PT ;  /* 0x0000001711967212 */ /* 0x002fc600078e969b */
        /* <DEDUP_REMOVED lines=40> */
.L_x_3873:
[----:B------:R-:W-:Y:S05]  /*118f0*/  BSYNC.RECONVERGENT B0 ;  /* 0x0000000000007941 */ /* 0x000fea0003800200 */
.L_x_3872:
[----:B------:R-:W-:Y:S01]  /*11900*/  I2FP.F32.U32 R22, R21 ;  /* 0x0000001500167245 */ /* 0x000fe20000201000 */
[----:B------:R-:W-:Y:S01]  /*11910*/  HADD2.F32 R21, -RZ, R128.H1_H1 ;  /* 0x30000080ff157230 */ /* 0x000fe20000004100 */
        /* <DEDUP_REMOVED lines=20> */
.L_x_3879:
        /* <DEDUP_REMOVED lines=13> */
.L_x_3881:
[----:B------:R-:W-:Y:S05]  /*11b30*/  BSYNC.RECONVERGENT B1 ;  /* 0x0000000000017941 */ /* 0x000fea0003800200 */
.L_x_3880:
[----:B------:R-:W-:Y:S01]  /*11b40*/  IMAD.WIDE.U32 R24, R0, -0x326172a9, RZ ;  /* 0xcd9e8d5700187825 */ /* 0x000fe200078e00ff */
[----:B-1----:R-:W-:-:S04]  /*11b50*/  LOP3.LUT R150, R17, R23, R155, 0x96, !PT ;  /* 0x0000001711967212 */ /* 0x002fc800078e969b */
        /* <DEDUP_REMOVED lines=40> */
.L_x_3878:
[----:B------:R-:W-:Y:S05]  /*11de0*/  BSYNC.RECONVERGENT B0 ;  /* 0x0000000000007941 */ /* 0x000fea0003800200 */
.L_x_3877:
[----:B------:R-:W-:Y:S01]  /*11df0*/  I2FP.F32.U32 R22, R22 ;  /* 0x0000001600167245 */ /* 0x000fe20000201000 */
[----:B------:R-:W-:Y:S01]  /*11e00*/  HADD2.F32 R23, -RZ, R44.H1_H1 ;  /* 0x3000002cff177230 */ /* 0x000fe20000004100 */
[----:B------:R-:W-:Y:S01]  /*11e10*/  ISETP.NE.AND P3, PT, R24, 0x1, PT ;  /* 0x000000011800780c */ /* 0x000fe20003f65270 */
[----:B-1----:R-:W-:Y:S01]  /*11e20*/  @P1 HADD2.F32 R150, -RZ, R40.H1_H1 ;  /* 0x30000028ff961230 */ /* 0x002fe20000004100 */
        /* <DEDUP_REMOVED lines=21> */
.L_x_3884:
        /* <DEDUP_REMOVED lines=13> */
.L_x_3886:
[----:B------:R-:W-:Y:S05]  /*12050*/  BSYNC.RECONVERGENT B1 ;  /* 0x0000000000017941 */ /* 0x000fea0003800200 */
.L_x_3885:
        /* <DEDUP_REMOVED lines=42> */
.L_x_3883:
[----:B------:R-:W-:Y:S05]  /*12300*/  BSYNC.RECONVERGENT B0 ;  /* 0x0000000000007941 */ /* 0x000fea0003800200 */
.L_x_3882:
        /* <DEDUP_REMOVED lines=22> */
.L_x_3889:
        /* <DEDUP_REMOVED lines=13> */
.L_x_3891:
[----:B------:R-:W-:Y:S05]  /*12540*/  BSYNC.RECONVERGENT B1 ;  /* 0x0000000000017941 */ /* 0x000fea0003800200 */
.L_x_3890:
        /* <DEDUP_REMOVED lines=42> */
.L_x_3888:
[----:B------:R-:W-:Y:S05]  /*127f0*/  BSYNC.RECONVERGENT B0 ;  /* 0x0000000000007941 */ /* 0x000fea0003800200 */
.L_x_3887:
        /* <DEDUP_REMOVED lines=11> */
[----:B------:R-:W-:Y:S01]  /*128b0*/  @P1 FADD.FTZ R149, R23, R22 ;  /* 0x0000001617951221 */ /* 0x000fe20000010000 */
[----:B------:R-:W-:Y:S01]  /*128c0*/  @!P1 MOV R149, R22 ;  /* 0x0000001600959202 */ /* 0x000fe20000000f00 */
[----:B------:R-:W-:Y:S01]  /*128d0*/  IMAD.MOV.U32 R23, RZ, RZ, R192 ;  /* 0x000000ffff177224 */ /* 0x000fe200078e00c0 */
        /* <DEDUP_REMOVED lines=11> */
.L_x_3894:
        /* <DEDUP_REMOVED lines=13> */
.L_x_3896:
[----:B------:R-:W-:Y:S05]  /*12a60*/  BSYNC.RECONVERGENT B1 ;  /* 0x0000000000017941 */ /* 0x000fea0003800200 */
.L_x_3895:
        /* <DEDUP_REMOVED lines=42> */
.L_x_3893:
[----:B------:R-:W-:Y:S05]  /*12d10*/  BSYNC.RECONVERGENT B0 ;  /* 0x0000000000007941 */ /* 0x000fea0003800200 */
.L_x_3892:
        /* <DEDUP_REMOVED lines=22> */
.L_x_3899:
        /* <DEDUP_REMOVED lines=13> */
.L_x_3901:
[----:B------:R-:W-:Y:S05]  /*12f50*/  BSYNC.RECONVERGENT B1 ;  /* 0x0000000000017941 */ /* 0x000fea0003800200 */
.L_x_3900:
        /* <DEDUP_REMOVED lines=42> */
.L_x_3898:
[----:B------:R-:W-:Y:S05]  /*13200*/  BSYNC.RECONVERGENT B0 ;  /* 0x0000000000007941 */ /* 0x000fea0003800200 */
.L_x_3897:
[----:B------:R-:W-:Y:S01]  /*13210*/  I2FP.F32.U32 R24, R23 ;  /* 0x0000001700187245 */ /* 0x000fe20000201000 */
[----:B------:R-:W-:Y:S01]  /*13220*/  HADD2.F32 R23, -RZ, R45.H1_H1 ;  /* 0x3000002dff177230 */ /* 0x000fe20000004100 */
[----:B------:R-:W-:Y:S01]  /*13230*/  BSSY.RECONVERGENT B0, `(.L_x_3902) ;  /* 0x000004f000007945 */ /* 0x000fe20003800200 */
[----:B------:R-:W-:Y:S02]  /*13240*/  IMAD.MOV.U32 R151, RZ, RZ, 0x2 ;  /* 0x00000002ff977424 */ /* 0x000fe400078e00ff */
[----:B------:R-:W-:Y:S01]  /*13250*/  FFMA.FTZ R24, R24, R37, 1.1641532182693481445e-10 ;  /* 0x2f00000018187423 */ /* 0x000fe20000010025 */
[----:B------:R-:W-:-:S04]  /*13260*/  FMUL.FTZ R23, R23, R38 ;  /* 0x0000002617177220 */ /* 0x000fc80000410000 */
[----:B------:R-:W-:-:S04]  /*13270*/  FSETP.GTU.FTZ.AND P2, PT, R24, R39, PT ;  /* 0x000000271800720b */ /* 0x000fc80003f5c000 */
[----:B------:R-:W-:Y:S01]  /*13280*/  FSEL R24, R23, RZ, !P2 ;  /* 0x000000ff17187208 */ /* 0x000fe20005000000 */
[----:B------:R-:W-:-:S04]  /*13290*/  @P1 HADD2.F32 R23, -RZ, R41.H1_H1 ;  /* 0x30000029ff171230 */ /* 0x000fc80000004100 */
[----:B------:R-:W-:-:S04]  /*132a0*/  FADD.FTZ R24, R129, R24 ;  /* 0x0000001881187221 */ /* 0x000fc80000010000 */
[----:B------:R-:W-:Y:S01]  /*132b0*/  @P1 FADD.FTZ R152, R23, R24 ;  /* 0x0000001817981221 */ /* 0x000fe20000010000 */
[----:B------:R-:W-:Y:S02]  /*132c0*/  SEL R23, RZ, 0x1, P2 ;  /* 0x00000001ff177807 */ /* 0x000fe40001000000 */
[----:B------:R-:W-:Y:S02]  /*132d0*/  ISETP.NE.AND P2, PT, R26, 0x1, PT ;  /* 0x000000011a00780c */ /* 0x000fe40003f45270 */
        /* <DEDUP_REMOVED lines=12> */
.L_x_3904:
        /* <DEDUP_REMOVED lines=13> */
.L_x_3906:
[----:B------:R-:W-:Y:S05]  /*13470*/  BSYNC.RECONVERGENT B1 ;  /* 0x0000000000017941 */ /* 0x000fea0003800200 */
.L_x_3905:
        /* <DEDUP_REMOVED lines=40> */
[----:B------:R-:W-:Y:S02]  /*13700*/  LOP3.LUT R174, R14, R174, R163, 0x96, !PT ;  /* 0x000000ae0eae7212 */ /* 0x000fe400078e96a3 */
[----:B------:R-:W-:-:S07]  /*13710*/  MOV R164, R162 ;  /* 0x000000a200a47202 */ /* 0x000fce0000000f00 */
.L_x_3903:
[----:B------:R-:W-:Y:S05]  /*13720*/  BSYNC.RECONVERGENT B0 ;  /* 0x0000000000007941 */ /* 0x000fea0003800200 */
.L_x_3902:
        /* <DEDUP_REMOVED lines=20> */
.L_x_3909:
        /* <DEDUP_REMOVED lines=13> */
.L_x_3911:
[----:B------:R-:W-:Y:S05]  /*13940*/  BSYNC.RECONVERGENT B1 ;  /* 0x0000000000017941 */ /* 0x000fea0003800200 */
.L_x_3910:
        /* <DEDUP_REMOVED lines=42> */
.L_x_3908:
[----:B------:R-:W-:Y:S05]  /*13bf0*/  BSYNC.RECONVERGENT B0 ;  /* 0x0000000000007941 */ /* 0x000fea0003800200 */
.L_x_3907:
        /* <DEDUP_REMOVED lines=25> */
.L_x_3914:
        /* <DEDUP_REMOVED lines=13> */
.L_x_3916:
[----:B------:R-:W-:Y:S05]  /*13e60*/  BSYNC.RECONVERGENT B1 ;  /* 0x0000000000017941 */ /* 0x000fea0003800200 */
.L_x_3915:
        /* <DEDUP_REMOVED lines=42> */
.L_x_3913:
[----:B------:R-:W-:Y:S05]  /*14110*/  BSYNC.RECONVERGENT B0 ;  /* 0x0000000000007941 */ /* 0x000fea0003800200 */
.L_x_3912:
        /* <DEDUP_REMOVED lines=20> */
.L_x_3919:
        /* <DEDUP_REMOVED lines=13> */
.L_x_3921:
[----:B------:R-:W-:Y:S05]  /*14330*/  BSYNC.RECONVERGENT B1 ;  /* 0x0000000000017941 */ /* 0x000fea0003800200 */
.L_x_3920:
        /* <DEDUP_REMOVED lines=42> */
.L_x_3918:
[----:B------:R-:W-:Y:S05]  /*145e0*/  BSYNC.RECONVERGENT B0 ;  /* 0x0000000000007941 */ /* 0x000fea0003800200 */
.L_x_3917:
        /* <DEDUP_REMOVED lines=25> */
.L_x_3924:
        /* <DEDUP_REMOVED lines=13> */
.L_x_3926:
[----:B------:R-:W-:Y:S05]  /*14850*/  BSYNC.RECONVERGENT B1 ;  /* 0x0000000000017941 */ /* 0x000fea0003800200 */
.L_x_3925:
        /* <DEDUP_REMOVED lines=42> */
.L_x_3923:
[----:B------:R-:W-:Y:S05]  /*14b00*/  BSYNC.RECONVERGENT B0 ;  /* 0x0000000000007941 */ /* 0x000fea0003800200 */
.L_x_3922:
        /* <DEDUP_REMOVED lines=20> */
.L_x_3929:
        /* <DEDUP_REMOVED lines=13> */
.L_x_3931:
[----:B------:R-:W-:Y:S05]  /*14d20*/  BSYNC.RECONVERGENT B1 ;  /* 0x0000000000017941 */ /* 0x000fea0003800200 */
.L_x_3930:
        /* <DEDUP_REMOVED lines=42> */
.L_x_3928:
[----:B------:R-:W-:Y:S05]  /*14fd0*/  BSYNC.RECONVERGENT B0 ;  /* 0x0000000000007941 */ /* 0x000fea0003800200 */
.L_x_3927:
        /* <DEDUP_REMOVED lines=25> */
.L_x_3934:
        /* <DEDUP_REMOVED lines=13> */
.L_x_3936:
[----:B------:R-:W-:Y:S05]  /*15240*/  BSYNC.RECONVERGENT B1 ;  /* 0x0000000000017941 */ /* 0x000fea0003800200 */
.L_x_3935:
        /* <DEDUP_REMOVED lines=40> */
[----:B------:R-:W-:Y:S01]  /*154d0*/  IMAD.MOV.U32 R169, RZ, RZ, RZ ;  /* 0x000000ffffa97224 */ /* 0x000fe200078e00ff */
[----:B------:R-:W-:-:S07]  /*154e0*/  MOV R164, R168 ;  /* 0x000000a800a47202 */ /* 0x000fce0000000f00 */
.L_x_3933:
[----:B------:R-:W-:Y:S05]  /*154f0*/  BSYNC.RECONVERGENT B0 ;  /* 0x0000000000007941 */ /* 0x000fea0003800200 */
.L_x_3932:
        /* <DEDUP_REMOVED lines=20> */
.L_x_3939:
        /* <DEDUP_REMOVED lines=15> */
.L_x_3941:
[----:B------:R-:W-:Y:S05]  /*15730*/  BSYNC.RECONVERGENT B1 ;  /* 0x0000000000017941 */ /* 0x000fea0003800200 */
.L_x_3940:
        /* <DEDUP_REMOVED lines=42> */
.L_x_3938:
[----:B------:R-:W-:Y:S05]  /*159e0*/  BSYNC.RECONVERGENT B0 ;  /* 0x0000000000007941 */ /* 0x000fea0003800200 */
.L_x_3937:
        /* <DEDUP_REMOVED lines=11> */
[----:B------:R-:W-:Y:S01]  /*15aa0*/  FADD.FTZ R168, R176, R163 ;  /* 0x000000a3b0a87221 */ /* 0x000fe20000010000 */
[----:B------:R-:W-:-:S03]  /*15ab0*/  PRMT R27, R131, 0x7610, R27 ;  /* 0x00007610831b7816 */ /* 0x000fc6000000001b */
[----:B------:R-:W-:Y:S01]  /*15ac0*/  @P1 FADD.FTZ R163, R169, R168 ;  /* 0x000000a8a9a31221 */ /* 0x000fe20000010000 */
[----:B------:R-:W-:-:S04]  /*15ad0*/  @!P1 MOV R163, R168 ;  /* 0x000000a800a39202 */ /* 0x000fc80000000f00 */
[----:B------:R-:W-:-:S04]  /*15ae0*/  F2FP.F16.F32.PACK_AB R168, RZ, R163 ;  /* 0x000000a3ffa8723e */ /* 0x000fc800000000ff */
[----:B------:R-:W-:Y:S01]  /*15af0*/  PRMT R131, R167, 0x5410, R168 ;  /* 0x00005410a7837816 */ /* 0x000fe200000000a8 */
[----:B------:R-:W-:Y:S06]  /*15b00*/  BRA `(.L_x_3942) ;  /* 0x0000002800387947 */ /* 0x000fec0003800000 */
.L_x_3861:
        /* <DEDUP_REMOVED lines=16> */
.L_x_3945:
        /* <DEDUP_REMOVED lines=13> */
.L_x_3947:
[----:B------:R-:W-:Y:S05]  /*15ce0*/  BSYNC.RECONVERGENT B1 ;  /* 0x0000000000017941 */ /* 0x000fea0003800200 */
.L_x_3946:
        /* <DEDUP_REMOVED lines=40> */
[----:B------:R-:W-:-:S07]  /*15f70*/  LOP3.LUT R174, R14, R174, R165, 0x96, !PT ;  /* 0x000000ae0eae7212 */ /* 0x000fce00078e96a5 */
.L_x_3944:
[----:B------:R-:W-:Y:S05]  /*15f80*/  BSYNC.RECONVERGENT B0 ;  /* 0x0000000000007941 */ /* 0x000fea0003800200 */
.L_x_3943:
[----:B------:R-:W-:Y:S01]  /*15f90*/  I2FP.F32.U32 R148, R149 ;  /* 0x0000009500947245 */ /* 0x000fe20000201000 */
[----:B-----5:R-:W-:Y:S01]  /*15fa0*/  HADD2.F32 R149, -RZ, R128.H0_H0 ;  /* 0x20000080ff957230 */ /* 0x020fe20000004100 */
[----:B------:R-:W-:Y:S01]  /*15fb0*/  ISETP.NE.AND P3, PT, R150, 0x1, PT ;  /* 0x000000019600780c */ /* 0x000fe20003f65270 */
[----:B------:R-:W-:Y:S01]  /*15fc0*/  @P1 HADD2.F32 R151, -RZ, R40.H0_H0 ;  /* 0x20000028ff971230 */ /* 0x000fe20000004100 */
[----:B------:R-:W-:Y:S01]  /*15fd0*/  LOP3.LUT R28, R28, 0xffffffef, RZ, 0xc0, !PT ;  /* 0xffffffef1c1c7812 */ /* 0x000fe200078ec0ff */
[----:B------:R-:W-:Y:S01]  /*15fe0*/  FFMA.FTZ R148, R148, R37, 1.1641532182693481445e-10 ;  /* 0x2f00000094947423 */ /* 0x000fe20000010025 */
[----:B------:R-:W-:Y:S01]  /*15ff0*/  FMUL.FTZ R149, R149, R38 ;  /* 0x0000002695957220 */ /* 0x000fe20000410000 */
[----:B------:R-:W-:Y:S01]  /*16000*/  BSSY.RECONVERGENT B0, `(.L_x_3948) ;  /* 0x000004a000007945 */ /* 0x000fe20003800200 */
[----:B------:R-:W-:Y:S02]  /*16010*/  IMAD.MOV.U32 R152, RZ, RZ, 0x2 ;  /* 0x00000002ff987424 */ /* 0x000fe400078e00ff */
        /* <DEDUP_REMOVED lines=16> */
.L_x_3950:
        /* <DEDUP_REMOVED lines=13> */
.L_x_3952:
[----:B------:R-:W-:Y:S05]  /*161f0*/  BSYNC.RECONVERGENT B1 ;  /* 0x0000000000017941 */ /* 0x000fea0003800200 */
.L_x_3951:
        /* <DEDUP_REMOVED lines=40> */
[----:B------:R-:W-:Y:S01]  /*16480*/  IMAD.MOV.U32 R152, RZ, RZ, RZ ;  /* 0x000000ffff987224 */ /* 0x000fe200078e00ff */
[----:B------:R-:W-:-:S07]  /*16490*/  LOP3.LUT R174, R14, R174, R153, 0x96, !PT ;  /* 0x000000ae0eae7212 */ /* 0x000fce00078e9699 */
.L_x_3949:
[----:B------:R-:W-:Y:S05]  /*164a0*/  BSYNC.RECONVERGENT B0 ;  /* 0x0000000000007941 */ /* 0x000fea0003800200 */
.L_x_3948:
        /* <DEDUP_REMOVED lines=8> */
[----:B------:R-:W-:Y:S02]  /*16530*/  IMAD.MOV.U32 R153, RZ, RZ, 0x2 ;  /* 0x00000002ff997424 */ /* 0x000fe400078e00ff */
[----:B------:R-:W-:-:S04]  /*16540*/  FSETP.GTU.FTZ.AND P2, PT, R150, R39, PT ;  /* 0x000000279600720b */ /* 0x000fc80003f5c000 */
[----:B------:R-:W-:Y:S02]  /*16550*/  FSEL R150, R149, RZ, !P2 ;  /* 0x000000ff95967208 */ /* 0x000fe40005000000 */
[----:B------:R-:W-:Y:S02]  /*16560*/  PLOP3.LUT P2, PT, P2, PT, PT, 0x8, 0x80 ;  /* 0x000000000080781c */ /* 0x000fe4000174e170 */
[----:B------:R-:W-:Y:S01]  /*16570*/  MOV R149, R192 ;  /* 0x000000c000957202 */ /* 0x000fe20000000f00 */
        /* <DEDUP_REMOVED lines=12> */
.L_x_3955:
        /* <DEDUP_REMOVED lines=13> */
.L_x_3957:
[----:B------:R-:W-:Y:S05]  /*16710*/  BSYNC.RECONVERGENT B1 ;  /* 0x0000000000017941 */ /* 0x000fea0003800200 */
.L_x_3956:
        /* <DEDUP_REMOVED lines=42> */
.L_x_3954:
[----:B------:R-:W-:Y:S05]  /*169c0*/  BSYNC.RECONVERGENT B0 ;  /* 0x0000000000007941 */ /* 0x000fea0003800200 */
.L_x_3953:
[----:B------:R-:W-:Y:S01]  /*169d0*/  I2FP.F32.U32 R152, R149 ;  /* 0x0000009500987245 */ /* 0x000fe20000201000 */
[----:B------:R-:W-:Y:S01]  /*169e0*/  HADD2.F32 R149, -RZ, R129.H0_H0 ;  /* 0x20000081ff957230 */ /* 0x000fe20000004100 */
[----:B------:R-:W-:Y:S01]  /*169f0*/  ISETP.NE.AND P3, PT, R153, 0x1, PT ;  /* 0x000000019900780c */ /* 0x000fe20003f65270 */
[----:B------:R-:W-:Y:S01]  /*16a00*/  BSSY.RECONVERGENT B0, `(.L_x_3958) ;  /* 0x000004e000007945 */ /* 0x000fe20003800200 */
[----:B------:R-:W-:Y:S01]  /*16a10*/  LOP3.LUT R28, R28, 0xfffffffb, RZ, 0xc0, !PT ;  /* 0xfffffffb1c1c7812 */ /* 0x000fe200078ec0ff */
[----:B------:R-:W-:Y:S01]  /*16a20*/  FFMA.FTZ R152, R152, R37, 1.1641532182693481445e-10 ;  /* 0x2f00000098987423 */ /* 0x000fe20000010025 */
[----:B------:R-:W-:Y:S01]  /*16a30*/  FMUL.FTZ R149, R149, R38 ;  /* 0x0000002695957220 */ /* 0x000fe20000410000 */
[----:B------:R-:W-:Y:S02]  /*16a40*/  HFMA2 R162, -RZ, RZ, 0, 1.1920928955078125e-07 ;  /* 0x00000002ffa27431 */ /* 0x000fe400000001ff */
[----:B------:R-:W-:Y:S01]  /*16a50*/  IMAD.MOV.U32 R151, RZ, RZ, R192 ;  /* 0x000000ffff977224 */ /* 0x000fe200078e00c0 */
[----:B------:R-:W-:Y:S01]  /*16a60*/  FSETP.GTU.FTZ.AND P2, PT, R152, R39, PT ;  /* 0x000000279800720b */ /* 0x000fe20003f5c000 */
[----:B------:R-:W-:-:S03]  /*16a70*/  @P1 HADD2.F32 R152, -RZ, R41.H0_H0 ;  /* 0x20000029ff981230 */ /* 0x000fc60000004100 */
        /* <DEDUP_REMOVED lines=14> */
.L_x_3960:
        /* <DEDUP_REMOVED lines=13> */
.L_x_3962:
[----:B------:R-:W-:Y:S05]  /*16c30*/  BSYNC.RECONVERGENT B1 ;  /* 0x0000000000017941 */ /* 0x000fea0003800200 */
.L_x_3961:
        /* <DEDUP_REMOVED lines=42> */
.L_x_3959:
[----:B------:R-:W-:Y:S05]  /*16ee0*/  BSYNC.RECONVERGENT B0 ;  /* 0x0000000000007941 */ /* 0x000fea0003800200 */
.L_x_3958:
        /* <DEDUP_REMOVED lines=25> */
.L_x_3965:
        /* <DEDUP_REMOVED lines=13> */
.L_x_3967:
[----:B------:R-:W-:Y:S05]  /*17150*/  BSYNC.RECONVERGENT B1 ;  /* 0x0000000000017941 */ /* 0x000fea0003800200 */
.L_x_3966:
        /* <DEDUP_REMOVED lines=42> */
.L_x_3964:
[----:B------:R-:W-:Y:S05]  /*17400*/  BSYNC.RECONVERGENT B0 ;  /* 0x0000000000007941 */ /* 0x000fea0003800200 */
.L_x_3963:
        /* <DEDUP_REMOVED lines=8> */
[----:B------:R-:W-:Y:S01]  /*17490*/  FSETP.GTU.FTZ.AND P2, PT, R162, R39, PT ;  /* 0x00000027a200720b */ /* 0x000fe20003f5c000 */
[----:B------:R-:W-:-:S03]  /*174a0*/  @P1 HADD2.F32 R162, -RZ, R42.H0_H0 ;  /* 0x2000002affa21230 */ /* 0x000fc60000004100 */
        /* <DEDUP_REMOVED lines=13> */
.L_x_3970:
        /* <DEDUP_REMOVED lines=13> */
.L_x_3972:
[----:B------:R-:W-:Y:S05]  /*17650*/  BSYNC.RECONVERGENT B1 ;  /* 0x0000000000017941 */ /* 0x000fea0003800200 */
.L_x_3971:
        /* <DEDUP_REMOVED lines=42> */
.L_x_3969:
[----:B------:R-:W-:Y:S05]  /*17900*/  BSYNC.RECONVERGENT B0 ;  /* 0x0000000000007941 */ /* 0x000fea0003800200 */
.L_x_3968:
[----:B------:R-:W-:Y:S01]  /*17910*/  I2FP.F32.U32 R162, R153 ;  /* 0x0000009900a27245 */ /* 0x000fe20000201000 */
[----:B------:R-:W-:Y:S01]  /*17920*/  HADD2.F32 R153, -RZ, R130.H1_H1 ;  /* 0x30000082ff997230 */ /* 0x000fe20000004100 */
[----:B------:R-:W-:Y:S01]  /*17930*/  ISETP.NE.AND P4, PT, R168, 0x1, PT ;  /* 0x00000001a800780c */ /* 0x000fe20003f85270 */
[----:B------:R-:W-:Y:S01]  /*17940*/  @P1 HADD2.F32 R130, -RZ, R42.H1_H1 ;  /* 0x3000002aff821230 */ /* 0x000fe20000004100 */
        /* <DEDUP_REMOVED lines=19> */
.L_x_3975:
        /* <DEDUP_REMOVED lines=13> */
.L_x_3977:
[----:B------:R-:W-:Y:S05]  /*17b50*/  BSYNC.RECONVERGENT B1 ;  /* 0x0000000000017941 */ /* 0x000fea0003800200 */
.L_x_3976:
        /* <DEDUP_REMOVED lines=40> */
[----:B------:R-:W-:Y:S02]  /*17de0*/  IMAD.MOV.U32 R163, RZ, RZ, R164 ;  /* 0x000000ffffa37224 */ /* 0x000fe400078e00a4 */
[----:B------:R-:W-:-:S07]  /*17df0*/  IMAD.MOV.U32 R164, RZ, RZ, R162 ;  /* 0x000000ffffa47224 */ /* 0x000fce00078e00a2 */
.L_x_3974:
[----:B------:R-:W-:Y:S05]  /*17e00*/  BSYNC.RECONVERGENT B0 ;  /* 0x0000000000007941 */ /* 0x000fea0003800200 */
.L_x_3973:
        /* <DEDUP_REMOVED lines=23> */
.L_x_3980:
        /* <DEDUP_REMOVED lines=13> */
.L_x_3982:
[----:B------:R-:W-:Y:S05]  /*18050*/  BSYNC.RECONVERGENT B1 ;  /* 0x0000000000017941 */ /* 0x000fea0003800200 */
.L_x_3981:
        /* <DEDUP_REMOVED lines=42> */
.L_x_3979:
[----:B------:R-:W-:Y:S05]  /*18300*/  BSYNC.RECONVERGENT B0 ;  /* 0x0000000000007941 */ /* 0x000fea0003800200 */
.L_x_3978:
        /* <DEDUP_REMOVED lines=14> */
.L_x_3942:
[----:B------:R-:W-:Y:S01]  /*183f0*/  SEL R173, RZ, 0x1000000, !P5 ;  /* 0x01000000ffad7807 */ /* 0x000fe20006800000 */
[----:B------:R-:W-:Y:S01]  /*18400*/  IMAD.WIDE.U32 R178, R147, 0x8, R156 ;  /* 0x0000000893b27825 */ /* 0x000fe200078e009c */
[----:B------:R-:W-:Y:S01]  /*18410*/  SEL R172, RZ, 0x10000, !P4 ;  /* 0x00010000ffac7807 */ /* 0x000fe20006000000 */
[----:B------:R-:W0:Y:S01]  /*18420*/  @P0 LDC.64 R168, c[0x0][0x398] ;  /* 0x0000e600ffa80b82 */ /* 0x000e220000000a00 */
[----:B------:R-:W-:Y:S02]  /*18430*/  SEL R177, RZ, 0x100, !P3 ;  /* 0x00000100ffb17807 */ /* 0x000fe40005800000 */
[C---:B------:R-:W-:Y:S02]  /*18440*/  LOP3.LUT P5, RZ, R28.reuse, 0x8, RZ, 0xc0, !PT ;  /* 0x000000081cff7812 */ /* 0x040fe400078ac0ff */
[C---:B------:R-:W-:Y:S02]  /*18450*/  LOP3.LUT P4, RZ, R28.reuse, 0x4, RZ, 0xc0, !PT ;  /* 0x000000041cff7812 */ /* 0x040fe4000788c0ff */
[----:B------:R-:W-:Y:S01]  /*18460*/  LOP3.LUT P3, RZ, R28, 0x2, RZ, 0xc0, !PT ;  /* 0x000000021cff7812 */ /* 0x000fe2000786c0ff */
[----:B------:R-:W1:Y:S01]  /*18470*/  @P1 LDC.64 R170, c[0x0][0x3a0] ;  /* 0x0000e800ffaa1b82 */ /* 0x000e620000000a00 */
[----:B------:R-:W-:-:S02]  /*18480*/  SEL R165, RZ, 0x10000, !P4 ;  /* 0x00010000ffa57807 */ /* 0x000fc40006000000 */
[----:B------:R-:W-:Y:S02]  /*18490*/  SEL R167, RZ, 0x1000000, !P3 ;  /* 0x01000000ffa77807 */ /* 0x000fe40005800000 */
[----:B------:R-:W-:Y:S02]  /*184a0*/  SEL R166, RZ, 0x100, !P5 ;  /* 0x00000100ffa67807 */ /* 0x000fe40006800000 */
[----:B------:R-:W-:Y:S02]  /*184b0*/  LOP3.LUT P6, RZ, R28, 0x10, RZ, 0xc0, !PT ;  /* 0x000000101cff7812 */ /* 0x000fe400078cc0ff */
[----:B------:R-:W-:Y:S01]  /*184c0*/  LOP3.LUT R177, R177, R173, R172, 0xfe, !PT ;  /* 0x000000adb1b17212 */ /* 0x000fe200078efeac */
[----:B------:R-:W-:Y:S01]  /*184d0*/  IMAD.WIDE.U32 R172, R147, 0x10, R158 ;  /* 0x0000001093ac7825 */ /* 0x000fe200078e009e */
[----:B------:R-:W-:Y:S02]  /*184e0*/  LOP3.LUT R166, R166, R167, R165, 0xfe, !PT ;  /* 0x000000a7a6a67212 */ /* 0x000fe400078efea5 */
[----:B------:R-:W-:Y:S01]  /*184f0*/  SEL R176, RZ, 0x1, !P2 ;  /* 0x00000001ffb07807 */ /* 0x000fe20005000000 */
[----:B------:R-:W-:Y:S01]  /*18500*/  VIADD R165, R18, 0x60 ;  /* 0x0000006012a57836 */ /* 0x000fe20000000000 */
[----:B------:R-:W-:Y:S01]  /*18510*/  SEL R167, RZ, 0x1, !P6 ;  /* 0x00000001ffa77807 */ /* 0x000fe20007000000 */
[----:B------:R2:W-:Y:S01]  /*18520*/  STG.E.128 desc[UR6][R172.64], R128 ;  /* 0x00000080ac007986 */ /* 0x0005e2000c101d06 */
[----:B------:R-:W-:Y:S01]  /*18530*/  LOP3.LUT R177, R177, R176, RZ, 0xfc, !PT ;  /* 0x000000b0b1b17212 */ /* 0x000fe200078efcff */
[----:B0-----:R-:W-:Y:S01]  /*18540*/  @P0 IMAD.WIDE.U32 R168, R165, 0x10, R168 ;  /* 0x00000010a5a80825 */ /* 0x001fe200078e00a8 */
[----:B------:R-:W-:-:S03]  /*18550*/  LOP3.LUT R176, R166, R167, RZ, 0xfc, !PT ;  /* 0x000000a7a6b07212 */ /* 0x000fc600078efcff */
[C---:B------:R-:W-:Y:S02]  /*18560*/  IMAD.WIDE.U32 R166, R165.reuse, 0x10, R160 ;  /* 0x00000010a5a67825 */ /* 0x040fe400078e00a0 */
[----:B------:R2:W-:Y:S02]  /*18570*/  STG.E.64 desc[UR6][R178.64], R176 ;  /* 0x000000b0b2007986 */ /* 0x0005e4000c101b06 */
[----:B-1----:R-:W-:Y:S01]  /*18580*/  @P1 IMAD.WIDE.U32 R170, R165, 0x10, R170 ;  /* 0x00000010a5aa1825 */ /* 0x002fe200078e00aa */
[----:B------:R-:W-:Y:S06]  /*18590*/  @!P0 BRA `(.L_x_3983) ;  /* 0x0000000000508947 */ /* 0x000fec0003800000 */
        /* <DEDUP_REMOVED lines=20> */
.L_x_3983:
[----:B------:R1:W5:Y:S04]  /*186e0*/  @P0 LDG.E.128 R44, desc[UR6][R168.64] ;  /* 0x00000006a82c0981 */ /* 0x000368000c1e1d00 */
[----:B------:R1:W5:Y:S04]  /*186f0*/  @P1 LDG.E.128 R40, desc[UR6][R170.64] ;  /* 0x00000006aa281981 */ /* 0x000368000c1e1d00 */
[----:B0-2---:R1:W5:Y:S01]  /*18700*/  LDG.E.128 R128, desc[UR6][R166.64] ;  /* 0x00000006a6807981 */ /* 0x005362000c1e1d00 */
        /* <DEDUP_REMOVED lines=17> */
.L_x_3987:
        /* <DEDUP_REMOVED lines=13> */
.L_x_3989:
[----:B------:R-:W-:Y:S05]  /*188f0*/  BSYNC.RECONVERGENT B1 ;  /* 0x0000000000017941 */ /* 0x000fea0003800200 */
.L_x_3988:
        /* <DEDUP_REMOVED lines=40> */
[----:B------:R-:W-:-:S07]  /*18b80*/  LOP3.LUT R174, R14, R174, R185, 0x96, !PT ;  /* 0x000000ae0eae7212 */ /* 0x000fce00078e96b9 */
.L_x_3986:
[----:B------:R-:W-:Y:S05]  /*18b90*/  BSYNC.RECONVERGENT B0 ;  /* 0x0000000000007941 */ /* 0x000fea0003800200 */
.L_x_3985:
        /* <DEDUP_REMOVED lines=22> */
.L_x_3992:
        /* <DEDUP_REMOVED lines=13> */
.L_x_3994:
[----:B------:R-:W-:Y:S05]  /*18dd0*/  BSYNC.RECONVERGENT B1 ;  /* 0x0000000000017941 */ /* 0x000fea0003800200 */
.L_x_3993:
        /* <DEDUP_REMOVED lines=42> */
.L_x_3991:
[----:B------:R-:W-:Y:S05]  /*19080*/  BSYNC.RECONVERGENT B0 ;  /* 0x0000000000007941 */ /* 0x000fea0003800200 */
.L_x_3990:
        /* <DEDUP_REMOVED lines=11> */
[--C-:B------:R-:W-:Y:S01]  /*19140*/  @P1 FADD.FTZ R164, R23, R20.reuse ;  /* 0x0000001417a41221 */ /* 0x100fe20000010000 */
[----:B------:R-:W-:Y:S02]  /*19150*/  @!P1 IMAD.MOV.U32 R164, RZ, RZ, R20 ;  /* 0x000000ffffa49224 */ /* 0x000fe400078e0014 */
[----:B------:R-:W-:Y:S01]  /*19160*/  HFMA2 R23, -RZ, RZ, 0, 1.1920928955078125e-07 ;  /* 0x00000002ff177431 */ /* 0x000fe200000001ff */
[----:B------:R-:W-:Y:S02]  /*19170*/  SEL R20, RZ, 0x1, P2 ;  /* 0x00000001ff147807 */ /* 0x000fe40001000000 */
        /* <DEDUP_REMOVED lines=10> */
.L_x_3997:
        /* <DEDUP_REMOVED lines=13> */
.L_x_3999:
[----:B------:R-:W-:Y:S05]  /*192f0*/  BSYNC.RECONVERGENT B1 ;  /* 0x0000000000017941 */ /* 0x000fea0003800200 */
.L_x_3998:
        /* <DEDUP_REMOVED lines=42> */
.L_x_3996:
[----:B------:R-:W-:Y:S05]  /*195a0*/  BSYNC.RECONVERGENT B0 ;  /* 0x0000000000007941 */ /* 0x000fea0003800200 */
.L_x_3995:
        /* <DEDUP_REMOVED lines=22> */
.L_x_4002:
        /* <DEDUP_REMOVED lines=13> */
.L_x_4004:
[----:B------:R-:W-:Y:S05]  /*197e0*/  BSYNC.RECONVERGENT B1 ;  /* 0x0000000000017941 */ /* 0x000fea0003800200 */
.L_x_4003:
        /* <DEDUP_REMOVED lines=42> */
.L_x_4001:
[----:B------:R-:W-:Y:S05]  /*19a90*/  BSYNC.RECONVERGENT B0 ;  /* 0x0000000000007941 */ /* 0x000fea0003800200 */
.L_x_4000:
[----:B------:R-:W-:Y:S01]  /*19aa0*/  I2FP.F32.U32 R22, R22 ;  /* 0x0000001600167245 */ /* 0x000fe20000201000 */
[----:B------:R-:W-:Y:S01]  /*19ab0*/  HADD2.F32 R23, -RZ, R44.H1_H1 ;  /* 0x3000002cff177230 */ /* 0x000fe20000004100 */
[----:B------:R-:W-:Y:S01]  /*19ac0*/  ISETP.NE.AND P3, PT, R24, 0x1, PT ;  /* 0x000000011800780c */ /* 0x000fe20003f65270 */
[----:B-1----:R-:W-:Y:S01]  /*19ad0*/  @P1 HADD2.F32 R166, -RZ, R40.H1_H1 ;  /* 0x30000028ffa61230 */ /* 0x002fe20000004100 */
[----:B------:R-:W-:Y:S01]  /*19ae0*/  BSSY.RECONVERGENT B0, `(.L_x_4005) ;  /* 0x000004d000007945 */ /* 0x000fe20003800200 */
[----:B------:R-:W-:Y:S01]  /*19af0*/  FFMA.FTZ R22, R22, R37, 1.1641532182693481445e-10 ;  /* 0x2f00000016167423 */ /* 0x000fe20000010025 */
[----:B------:R-:W-:Y:S01]  /*19b00*/  FMUL.FTZ R23, R23, R38 ;  /* 0x0000002617177220 */ /* 0x000fe20000410000 */
[----:B------:R-:W-:-:S03]  /*19b10*/  HFMA2 R25, -RZ, RZ, 0, 1.1920928955078125e-07 ;  /* 0x00000002ff197431 */ /* 0x000fc600000001ff */
[----:B------:R-:W-:-:S04]  /*19b20*/  FSETP.GTU.FTZ.AND P2, PT, R22, R39, PT ;  /* 0x000000271600720b */ /* 0x000fc80003f5c000 */
[----:B------:R-:W-:-:S05]  /*19b30*/  FSEL R22, R23, RZ, !P2 ;  /* 0x000000ff17167208 */ /* 0x000fca0005000000 */
[----:B------:R-:W-:Y:S01]  /*19b40*/  FADD.FTZ R21, R21, R22 ;  /* 0x0000001615157221 */ /* 0x000fe20000010000 */
[----:B------:R-:W-:-:S03]  /*19b50*/  IMAD.MOV.U32 R22, RZ, RZ, R192 ;  /* 0x000000ffff167224 */ /* 0x000fc600078e00c0 */
[--C-:B------:R-:W-:Y:S01]  /*19b60*/  @P1 FADD.FTZ R166, R166, R21.reuse ;  /* 0x00000015a6a61221 */ /* 0x100fe20000010000 */
[----:B------:R-:W-:Y:S01]  /*19b70*/  @!P1 IMAD.MOV.U32 R166, RZ, RZ, R21 ;  /* 0x000000ffffa69224 */ /* 0x000fe200078e0015 */
[----:B------:R-:W-:-:S04]  /*19b80*/  SEL R21, RZ, 0x1, P2 ;  /* 0x00000001ff157807 */ /* 0x000fc80001000000 */
        /* <DEDUP_REMOVED lines=10> */
.L_x_4007:
        /* <DEDUP_REMOVED lines=13> */
.L_x_4009:
[----:B------:R-:W-:Y:S05]  /*19d00*/  BSYNC.RECONVERGENT B1 ;  /* 0x0000000000017941 */ /* 0x000fea0003800200 */
.L_x_4008:
        /* <DEDUP_REMOVED lines=42> */
.L_x_4006:
[----:B------:R-:W-:Y:S05]  /*19fb0*/  BSYNC.RECONVERGENT B0 ;  /* 0x0000000000007941 */ /* 0x000fea0003800200 */
.L_x_4005:
        /* <DEDUP_REMOVED lines=22> */
.L_x_4012:
        /* <DEDUP_REMOVED lines=13> */
.L_x_4014:
[----:B------:R-:W-:Y:S05]  /*1a1f0*/  BSYNC.RECONVERGENT B1 ;  /* 0x0000000000017941 */ /* 0x000fea0003800200 */
.L_x_4013:
        /* <DEDUP_REMOVED lines=42> */
.L_x_4011:
[----:B------:R-:W-:Y:S05]  /*1a4a0*/  BSYNC.RECONVERGENT B0 ;  /* 0x0000000000007941 */ /* 0x000fea0003800200 */
.L_x_4010:
        /* <DEDUP_REMOVED lines=25> */
.L_x_4017:
        /* <DEDUP_REMOVED lines=13> */
.L_x_4019:
[----:B------:R-:W-:Y:S05]  /*1a710*/  BSYNC.RECONVERGENT B1 ;  /* 0x0000000000017941 */ /* 0x000fea0003800200 */
.L_x_4018:
        /* <DEDUP_REMOVED lines=42> */
.L_x_4016:
[----:B------:R-:W-:Y:S05]  /*1a9c0*/  BSYNC.RECONVERGENT B0 ;  /* 0x0000000000007941 */ /* 0x000fea0003800200 */
.L_x_4015:
[----:B------:R-:W-:Y:S01]  /*1a9d0*/  I2FP.F32.U32 R24, R23 ;  /* 0x0000001700187245 */ /* 0x000fe20000201000 */
[----:B------:R-:W-:Y:S01]  /*1a9e0*/  HADD2.F32 R129, -RZ, R129.H1_H1 ;  /* 0x30000081ff817230 */ /* 0x000fe20000004100 */
        /* <DEDUP_REMOVED lines=20> */
.L_x_4022:
        /* <DEDUP_REMOVED lines=13> */
.L_x_4024:
[----:B------:R-:W-:Y:S05]  /*1ac00*/  BSYNC.RECONVERGENT B1 ;  /* 0x0000000000017941 */ /* 0x000fea0003800200 */
.L_x_4023:
        /* <DEDUP_REMOVED lines=42> */
.L_x_4021:
[----:B------:R-:W-:Y:S05]  /*1aeb0*/  BSYNC.RECONVERGENT B0 ;  /* 0x0000000000007941 */ /* 0x000fea0003800200 */
.L_x_4020:
        /* <DEDUP_REMOVED lines=13> */
[----:B------:R-:W-:Y:S02]  /*1af90*/  @!P1 MOV R168, R24 ;  /* 0x0000001800a89202 */ /* 0x000fe40000000f00 */
[----:B------:R-:W-:Y:S02]  /*1afa0*/  MOV R25, R192 ;  /* 0x000000c000197202 */ /* 0x000fe40000000f00 */
[----:B------:R-:W-:-:S07]  /*1afb0*/  F2FP.F16.F32.PACK_AB R182, RZ, R168 ;  /* 0x000000a8ffb6723e */ /* 0x000fce00000000ff */
        /* <DEDUP_REMOVED lines=9> */
.L_x_4027:
        /* <DEDUP_REMOVED lines=8> */
[----:B------:R-:W-:Y:S01]  /*1b0d0*/  @!P2 IADD3 R24, PT, PT, R17, 0x1, RZ ;  /* 0x000000011118a810 */ /* 0x000fe20007ffe0ff */
[----:B------:R-:W-:-:S03]  /*1b0e0*/  @!P2 IMAD.MOV.U32 R16, RZ, RZ, RZ ;  /* 0x000000ffff10a224 */ /* 0x000fc600078e00ff */
[----:B------:R-:W-:-:S13]  /*1b0f0*/  ISETP.NE.AND P3, PT, R0, RZ, !P2 ;  /* 0x000000ff0000720c */ /* 0x000fda0005765270 */
[----:B------:R-:W-:-:S05]  /*1b100*/  @P3 IMAD.MOV R24, RZ, RZ, R17 ;  /* 0x000000ffff183224 */ /* 0x000fca00078e0211 */
[----:B------:R-:W-:-:S07]  /*1b110*/  @!P2 MOV R17, R24 ;  /* 0x000000180011a202 */ /* 0x000fce0000000f00 */
.L_x_4029:
[----:B------:R-:W-:Y:S05]  /*1b120*/  BSYNC.RECONVERGENT B1 ;  /* 0x0000000000017941 */ /* 0x000fea0003800200 */
.L_x_4028:
        /* <DEDUP_REMOVED lines=34> */
[----:B------:R-:W-:-:S04]  /*1b350*/  LOP3.LUT R192, R12, R128, R175, 0x96, !PT ;  /* 0x000000800cc07212 */ /* 0x000fc800078e96af */
[----:B------:R-:W-:Y:S01]  /*1b360*/  LOP3.LUT R24, R33, R24, R171, 0x96, !PT ;  /* 0x0000001821187212 */ /* 0x000fe200078e96ab */
[----:B------:R-:W-:-:S04]  /*1b370*/  IMAD.WIDE.U32 R192, R192, -0x326172a9, RZ ;  /* 0xcd9e8d57c0c07825 */ /* 0x000fc800078e00ff */
[----:B------:R-:W-:Y:S01]  /*1b380*/  IMAD.WIDE.U32 R24, R24, -0x2daee0ad, RZ ;  /* 0xd2511f5318187825 */ /* 0x000fe200078e00ff */
[----:B------:R-:W-:-:S04]  /*1b390*/  LOP3.LUT R175, R13, R170, R193, 0x96, !PT ;  /* 0x000000aa0daf7212 */ /* 0x000fc800078e96c1 */
[----:B------:R-:W-:Y:S02]  /*1b3a0*/  LOP3.LUT R174, R14, R174, R25, 0x96, !PT ;  /* 0x000000ae0eae7212 */ /* 0x000fe400078e9619 */
[----:B------:R-:W-:Y:S01]  /*1b3b0*/  MOV R25, R184 ;  /* 0x000000b800197202 */ /* 0x000fe20000000f00 */
[----:B------:R-:W-:-:S07]  /*1b3c0*/  IMAD.MOV.U32 R184, RZ, RZ, R24 ;  /* 0x000000ffffb87224 */ /* 0x000fce00078e0018 */
.L_x_4026:
[----:B------:R-:W-:Y:S05]  /*1b3d0*/  BSYNC.RECONVERGENT B0 ;  /* 0x0000000000007941 */ /* 0x000fea0003800200 */
.L_x_4025:
        /* <DEDUP_REMOVED lines=20> */
.L_x_4032:
        /* <DEDUP_REMOVED lines=13> */
.L_x_4034:
[----:B------:R-:W-:Y:S05]  /*1b5f0*/  BSYNC.RECONVERGENT B1 ;  /* 0x0000000000017941 */ /* 0x000fea0003800200 */
.L_x_4033:
        /* <DEDUP_REMOVED lines=42> */
.L_x_4031:
[----:B------:R-:W-:Y:S05]  /*1b8a0*/  BSYNC.RECONVERGENT B0 ;  /* 0x0000000000007941 */ /* 0x000fea0003800200 */
.L_x_4030:
        /* <DEDUP_REMOVED lines=25> */
.L_x_4037:
        /* <DEDUP_REMOVED lines=13> */
.L_x_4039:
[----:B------:R-:W-:Y:S05]  /*1bb10*/  BSYNC.RECONVERGENT B1 ;  /* 0x0000000000017941 */ /* 0x000fea0003800200 */
.L_x_4038:
        /* <DEDUP_REMOVED lines=42> */
.L_x_4036:
[----:B------:R-:W-:Y:S05]  /*1bdc0*/  BSYNC.RECONVERGENT B0 ;  /* 0x0000000000007941 */ /* 0x000fea0003800200 */
.L_x_4035:
        /* <DEDUP_REMOVED lines=20> */
.L_x_4042:
        /* <DEDUP_REMOVED lines=13> */
.L_x_4044:
[----:B------:R-:W-:Y:S05]  /*1bfe0*/  BSYNC.RECONVERGENT B1 ;  /* 0x0000000000017941 */ /* 0x000fea0003800200 */
.L_x_4043:
        /* <DEDUP_REMOVED lines=40> */
[----:B------:R-:W-:Y:S01]  /*1c270*/  IMAD.MOV.U32 R129, RZ, RZ, R184 ;  /* 0x000000ffff817224 */ /* 0x000fe200078e00b8 */
[----:B------:R-:W-:-:S07]  /*1c280*/  MOV R184, R128 ;  /* 0x0000008000b87202 */ /* 0x000fce0000000f00 */
.L_x_4041:
[----:B------:R-:W-:Y:S05]  /*1c290*/  BSYNC.RECONVERGENT B0 ;  /* 0x0000000000007941 */ /* 0x000fea0003800200 */
.L_x_4040:
        /* <DEDUP_REMOVED lines=25> */
.L_x_4047:
        /* <DEDUP_REMOVED lines=13> */
.L_x_4049:
[----:B------:R-:W-:Y:S05]  /*1c500*/  BSYNC.RECONVERGENT B1 ;  /* 0x0000000000017941 */ /* 0x000fea0003800200 */
.L_x_4048:
        /* <DEDUP_REMOVED lines=42> */
.L_x_4046:
[----:B------:R-:W-:Y:S05]  /*1c7b0*/  BSYNC.RECONVERGENT B0 ;  /* 0x0000000000007941 */ /* 0x000fea0003800200 */
.L_x_4045:
        /* <DEDUP_REMOVED lines=20> */
.L_x_4052:
        /* <DEDUP_REMOVED lines=13> */
.L_x_4054:
[----:B------:R-:W-:Y:S05]  /*1c9d0*/  BSYNC.RECONVERGENT B1 ;  /* 0x0000000000017941 */ /* 0x000fea0003800200 */
.L_x_4053:
[----:B------:R-:W-:Y:S01]  /*1c9e0*/  IMAD.WIDE.U32 R174, R0, -0x326172a9, RZ ;  /* 0xcd9e8d5700ae7825 */ /* 0x000fe200078e00ff */
[----:B------:R-:W-:-:S03]  /*1c9f0*/  LOP3.LUT R128, R17, R177, R155, 0x96, !PT ;  /* 0x000000b111807212 */ /* 0x000fc600078e969b */
[----:B------:R-:W-:Y:S01]  /*1ca00*/  HFMA2 R172, -RZ, RZ, 0, 0 ;  /* 0x00000000ffac7431 */ /* 0x000fe200000001ff */
        /* <DEDUP_REMOVED lines=39> */
.L_x_4051:
[----:B------:R-:W-:Y:S05]  /*1cc80*/  BSYNC.RECONVERGENT B0 ;  /* 0x0000000000007941 */ /* 0x000fea0003800200 */
.L_x_4050:
        /* <DEDUP_REMOVED lines=25> */
.L_x_4057:
        /* <DEDUP_REMOVED lines=13> */
.L_x_4059:
[----:B------:R-:W-:Y:S05]  /*1cef0*/  BSYNC.RECONVERGENT B1 ;  /* 0x0000000000017941 */ /* 0x000fea0003800200 */
.L_x_4058:
        /* <DEDUP_REMOVED lines=42> */
.L_x_4056:
[----:B------:R-:W-:Y:S05]  /*1d1a0*/  BSYNC.RECONVERGENT B0 ;  /* 0x0000000000007941 */ /* 0x000fea0003800200 */
.L_x_4055:
        /* <DEDUP_REMOVED lines=20> */
.L_x_4062:
        /* <DEDUP_REMOVED lines=15> */
.L_x_4064:
[----:B------:R-:W-:Y:S05]  /*1d3e0*/  BSYNC.RECONVERGENT B1 ;  /* 0x0000000000017941 */ /* 0x000fea0003800200 */
.L_x_4063:
        /* <DEDUP_REMOVED lines=42> */
.L_x_4061:
[----:B------:R-:W-:Y:S05]  /*1d690*/  BSYNC.RECONVERGENT B0 ;  /* 0x0000000000007941 */ /* 0x000fea0003800200 */
.L_x_4060:
[----:B------:R-:W-:Y:S01]  /*1d6a0*/  I2FP.F32.U32 R128, R129 ;  /* 0x0000008100807245 */ /* 0x000fe20000201000 */
[----:B------:R-:W-:Y:S02]  /*1d6b0*/  HADD2.F32 R129, -RZ, R47.H1_H1 ;  /* 0x3000002fff817230 */ /* 0x000fe40000004100 */
[----:B------:R-:W-:Y:S02]  /*1d6c0*/  @P1 HADD2.F32 R130, -RZ, R43.H1_H1 ;  /* 0x3000002bff821230 */ /* 0x000fe40000004100 */
[----:B------:R-:W-:Y:S01]  /*1d6d0*/  FFMA.FTZ R128, R128, R37, 1.1641532182693481445e-10 ;  /* 0x2f00000080807423 */ /* 0x000fe20000010025 */
[----:B------:R-:W-:-:S04]  /*1d6e0*/  FMUL.FTZ R129, R129, R38 ;  /* 0x0000002681817220 */ /* 0x000fc80000410000 */
[----:B------:R-:W-:-:S04]  /*1d6f0*/  FSETP.GTU.FTZ.AND P6, PT, R128, R39, PT ;  /* 0x000000278000720b */ /* 0x000fc80003fdc000 */
[----:B------:R-:W-:Y:S02]  /*1d700*/  FSEL R129, R129, RZ, !P6 ;  /* 0x000000ff81817208 */ /* 0x000fe40007000000 */
[----:B------:R-:W-:-:S03]  /*1d710*/  SEL R128, RZ, 0x1, P6 ;  /* 0x00000001ff807807 */ /* 0x000fc60003000000 */
[----:B------:R-:W-:-:S04]  /*1d720*/  FADD.FTZ R129, R172, R129 ;  /* 0x00000081ac817221 */ /* 0x000fc80000010000 */
[----:B------:R-:W-:Y:S01]  /*1d730*/  @P1 FADD.FTZ R172, R130, R129 ;  /* 0x0000008182ac1221 */ /* 0x000fe20000010000 */
[----:B------:R-:W-:Y:S02]  /*1d740*/  @!P1 MOV R172, R129 ;  /* 0x0000008100ac9202 */ /* 0x000fe40000000f00 */
[----:B------:R-:W-:Y:S02]  /*1d750*/  PRMT R129, R27, 0x5410, R182 ;  /* 0x000054101b817816 */ /* 0x000fe400000000b6 */
[----:B------:R-:W-:Y:S02]  /*1d760*/  F2FP.F16.F32.PACK_AB R131, RZ, R172 ;  /* 0x000000acff83723e */ /* 0x000fe400000000ff */
[----:B------:R-:W-:Y:S02]  /*1d770*/  PRMT R27, R128, 0x7610, R27 ;  /* 0x00007610801b7816 */ /* 0x000fe4000000001b */
[----:B------:R-:W-:Y:S02]  /*1d780*/  PRMT R130, R183, 0x5410, R185 ;  /* 0x00005410b7827816 */ /* 0x000fe400000000b9 */
[----:B------:R-:W-:-:S02]  /*1d790*/  PRMT R128, R173, 0x5410, R180 ;  /* 0x00005410ad807816 */ /* 0x000fc400000000b4 */
[----:B------:R-:W-:Y:S01]  /*1d7a0*/  PRMT R131, R181, 0x5410, R131 ;  /* 0x00005410b5837816 */ /* 0x000fe20000000083 */
[----:B------:R-:W-:Y:S06]  /*1d7b0*/  BRA `(.L_x_4065) ;  /* 0x0000002800387947 */ /* 0x000fec0003800000 */
.L_x_3984:
        /* <DEDUP_REMOVED lines=16> */
.L_x_4068:
        /* <DEDUP_REMOVED lines=13> */
.L_x_4070:
[----:B------:R-:W-:Y:S05]  /*1d990*/  BSYNC.RECONVERGENT B1 ;  /* 0x0000000000017941 */ /* 0x000fea0003800200 */
.L_x_4069:
        /* <DEDUP_REMOVED lines=41> */
.L_x_4067:
[----:B------:R-:W-:Y:S05]  /*1dc30*/  BSYNC.RECONVERGENT B0 ;  /* 0x0000000000007941 */ /* 0x000fea0003800200 */
.L_x_4066:
        /* <DEDUP_REMOVED lines=25> */
.L_x_4073:
        /* <DEDUP_REMOVED lines=13> */
.L_x_4075:
[----:B------:R-:W-:Y:S05]  /*1dea0*/  BSYNC.RECONVERGENT B1 ;  /* 0x0000000000017941 */ /* 0x000fea0003800200 */
.L_x_4074:
        /* <DEDUP_REMOVED lines=42> */
.L_x_4072:
[----:B------:R-:W-:Y:S05]  /*1e150*/  BSYNC.RECONVERGENT B0 ;  /* 0x0000000000007941 */ /* 0x000fea0003800200 */
.L_x_4071:
        /* <DEDUP_REMOVED lines=8> */
[----:B------:R-:W-:Y:S01]  /*1e1e0*/  IMAD.MOV.U32 R168, RZ, RZ, 0x2 ;  /* 0x00000002ffa87424 */ /* 0x000fe200078e00ff */
[----:B------:R-:W-:Y:S02]  /*1e1f0*/  MOV R128, R192 ;  /* 0x000000c000807202 */ /* 0x000fe40000000f00 */
[----:B------:R-:W-:-:S04]  /*1e200*/  FSETP.GTU.FTZ.AND P2, PT, R166, R39, PT ;  /* 0x00000027a600720b */ /* 0x000fc80003f5c000 */
        /* <DEDUP_REMOVED lines=14> */
.L_x_4078:
        /* <DEDUP_REMOVED lines=13> */
.L_x_4080:
[----:B------:R-:W-:Y:S05]  /*1e3c0*/  BSYNC.RECONVERGENT B1 ;  /* 0x0000000000017941 */ /* 0x000fea0003800200 */
.L_x_4079:
        /* <DEDUP_REMOVED lines=42> */
.L_x_4077:
[----:B------:R-:W-:Y:S05]  /*1e670*/  BSYNC.RECONVERGENT B0 ;  /* 0x0000000000007941 */ /* 0x000fea0003800200 */
.L_x_4076:
        /* <DEDUP_REMOVED lines=25> */
.L_x_4083:
        /* <DEDUP_REMOVED lines=13> */
.L_x_4085:
[----:B------:R-:W-:Y:S05]  /*1e8e0*/  BSYNC.RECONVERGENT B1 ;  /* 0x0000000000017941 */ /* 0x000fea0003800200 */
.L_x_4084:
        /* <DEDUP_REMOVED lines=42> */
.L_x_4082:
[----:B------:R-:W-:Y:S05]  /*1eb90*/  BSYNC.RECONVERGENT B0 ;  /* 0x0000000000007941 */ /* 0x000fea0003800200 */
.L_x_4081:
        /* <DEDUP_REMOVED lines=25> */
.L_x_4088:
        /* <DEDUP_REMOVED lines=13> */
.L_x_4090:
[----:B------:R-:W-:Y:S05]  /*1ee00*/  BSYNC.RECONVERGENT B1 ;  /* 0x0000000000017941 */ /* 0x000fea0003800200 */
.L_x_4089:
        /* <DEDUP_REMOVED lines=39> */
[----:B------:R-:W-:Y:S02]  /*1f080*/  LOP3.LUT R174, R14, R174, R129, 0x96, !PT ;  /* 0x000000ae0eae7212 */ /* 0x000fe400078e9681 */
[----:B------:R-:W-:Y:S01]  /*1f090*/  MOV R129, R184 ;  /* 0x000000b800817202 */ /* 0x000fe20000000f00 */
[----:B------:R-:W-:-:S07]  /*1f0a0*/  IMAD.MOV.U32 R184, RZ, RZ, R128 ;  /* 0x000000ffffb87224 */ /* 0x000fce00078e0080 */
.L_x_4087:
[----:B------:R-:W-:Y:S05]  /*1f0b0*/  BSYNC.RECONVERGENT B0 ;  /* 0x0000000000007941 */ /* 0x000fea0003800200 */
.L_x_4086:
        /* <DEDUP_REMOVED lines=23> */
.L_x_4093:
        /* <DEDUP_REMOVED lines=13> */
.L_x_4095:
[----:B------:R-:W-:Y:S05]  /*1f300*/  BSYNC.RECONVERGENT B1 ;  /* 0x0000000000017941 */ /* 0x000fea0003800200 */
.L_x_4094:
        /* <DEDUP_REMOVED lines=39> */
[----:B------:R-:W-:Y:S02]  /*1f580*/  LOP3.LUT R174, R14, R174, R129, 0x96, !PT ;  /* 0x000000ae0eae7212 */ /* 0x000fe400078e9681 */
[----:B------:R-:W-:Y:S01]  /*1f590*/  MOV R129, R184 ;  /* 0x000000b800817202 */ /* 0x000fe20000000f00 */
[----:B------:R-:W-:-:S07]  /*1f5a0*/  IMAD.MOV.U32 R184, RZ, RZ, R128 ;  /* 0x000000ffffb87224 */ /* 0x000fce00078e0080 */
.L_x_4092:
[----:B------:R-:W-:Y:S05]  /*1f5b0*/  BSYNC.RECONVERGENT B0 ;  /* 0x0000000000007941 */ /* 0x000fea0003800200 */
.L_x_4091:
        /* <DEDUP_REMOVED lines=23> */
.L_x_4098:
        /* <DEDUP_REMOVED lines=13> */
.L_x_4100:
[----:B------:R-:W-:Y:S05]  /*1f800*/  BSYNC.RECONVERGENT B1 ;  /* 0x0000000000017941 */ /* 0x000fea0003800200 */
.L_x_4099:
        /* <DEDUP_REMOVED lines=42> */
.L_x_4097:
[----:B------:R-:W-:Y:S05]  /*1fab0*/  BSYNC.RECONVERGENT B0 ;  /* 0x0000000000007941 */ /* 0x000fea0003800200 */
.L_x_4096:
        /* <DEDUP_REMOVED lines=23> */
.L_x_4103:
        /* <DEDUP_REMOVED lines=13> */
.L_x_4105:
[----:B------:R-:W-:Y:S05]  /*1fd00*/  BSYNC.RECONVERGENT B1 ;  /* 0x0000000000017941 */ /* 0x000fea0003800200 */
.L_x_4104:
        /* <DEDUP_REMOVED lines=42> */
.L_x_4102:
[----:B------:R-:W-:Y:S05]  /*1ffb0*/  BSYNC.RECONVERGENT B0 ;  /* 0x0000000000007941 */ /* 0x000fea0003800200 */
.L_x_4101:
[----:B------:R-:W-:Y:S01]  /*1ffc0*/  I2FP.F32.U32 R128, R129 ;  /* 0x0000008100807245 */ /* 0x000fe20000201000 */
[----:B------:R-:W-:Y:S01]  /*1ffd0*/  HADD2.F32 R131, -RZ, R131.H1_H1 ;  /* 0x30000083ff837230 */ /* 0x000fe20000004100 */
[----:B------:R-:W-:Y:S01]  /*1ffe0*/  PRMT R130, R182, 0x5410, R130 ;  /* 0x00005410b6827816 */ /* 0x000fe20000000082 */
[----:B------:R-:W-:Y:S02]  /*1fff0*/  @P1 HADD2.F32 R129, -RZ, R43.H1_H1 ;  /* 0x3000002bff811230 */ /* 0x000fe40000004100 */
[----:B------:R-:W-:Y:S01]  /*20000*/  FFMA.FTZ R128, R128, R37, 1.1641532182693481445e-10 ;  /* 0x2f00000080807423 */ /* 0x000fe20000010025 */
[----:B------:R-:W-:-:S04]  /*20010*/  FMUL.FTZ R131, R131, R38 ;  /* 0x0000002683837220 */ /* 0x000fc80000410000 */
[----:B------:R-:W-:Y:S02]  /*20020*/  FSETP.GTU.FTZ.AND P5, PT, R128, R39, PT ;  /* 0x000000278000720b */ /* 0x000fe40003fbc000 */
[----:B------:R-:W-:Y:S02]  /*20030*/  PRMT R128, R178, 0x5410, R179 ;  /* 0x00005410b2807816 */ /* 0x000fe400000000b3 */
[----:B------:R-:W-:Y:S02]  /*20040*/  FSEL R172, R131, RZ, !P5 ;  /* 0x000000ff83ac7208 */ /* 0x000fe40006800000 */
[----:B------:R-:W-:-:S03]  /*20050*/  PLOP3.LUT P5, PT, P5, PT, PT, 0x8, 0x80 ;  /* 0x000000000080781c */ /* 0x000fc60002fae170 */
[----:B------:R-:W-:Y:S01]  /*20060*/  @P1 FADD.FTZ R172, R129, R172 ;  /* 0x000000ac81ac1221 */ /* 0x000fe20000010000 */
[----:B------:R-:W-:-:S04]  /*20070*/  PRMT R129, R180, 0x5410, R181 ;  /* 0x00005410b4817816 */ /* 0x000fc800000000b5 */
[----:B------:R-:W-:-:S04]  /*20080*/  F2FP.F16.F32.PACK_AB R131, RZ, R172 ;  /* 0x000000acff83723e */ /* 0x000fc800000000ff */
[----:B------:R-:W-:-:S07]  /*20090*/  PRMT R131, R183, 0x5410, R131 ;  /* 0x00005410b7837816 */ /* 0x000fce0000000083 */
.L_x_4065:
        /* <DEDUP_REMOVED lines=15> */
[----:B------:R-:W-:Y:S01]  /*20190*/  LOP3.LUT R180, R180, R181, R173, 0xfe, !PT ;  /* 0x000000b5b4b47212 */ /* 0x000fe200078efead */
[----:B------:R-:W-:Y:S01]  /*201a0*/  VIADD R173, R18, 0x80 ;  /* 0x0000008012ad7836 */ /* 0x000fe20000000000 */
[----:B------:R-:W-:-:S02]  /*201b0*/  SEL R181, RZ, 0x1, !P2 ;  /* 0x00000001ffb57807 */ /* 0x000fc40005000000 */
[----:B------:R-:W-:Y:S01]  /*201c0*/  SEL R183, RZ, 0x1, !P6 ;  /* 0x00000001ffb77807 */ /* 0x000fe20007000000 */
[----:B------:R-:W-:Y:S01]  /*201d0*/  IMAD.WIDE.U32 R160, R173, 0x10, R160 ;  /* 0x00000010ada07825 */ /* 0x000fe200078e00a0 */
[----:B------:R-:W-:Y:S02]  /*201e0*/  LOP3.LUT R181, R182, R181, RZ, 0xfc, !PT ;  /* 0x000000b5b6b57212 */ /* 0x000fe400078efcff */
[----:B------:R-:W-:Y:S01]  /*201f0*/  LOP3.LUT R180, R180, R183, RZ, 0xfc, !PT ;  /* 0x000000b7b4b47212 */ /* 0x000fe200078efcff */
[----:B------:R-:W-:-:S04]  /*20200*/  IMAD.WIDE.U32 R182, R165, 0x8, R156 ;  /* 0x00000008a5b67825 */ /* 0x000fc800078e009c */
[C---:B0-----:R-:W-:Y:S01]  /*20210*/  @P0 IMAD.WIDE.U32 R178, R173.reuse, 0x10, R178 ;  /* 0x00000010adb20825 */ /* 0x041fe200078e00b2 */
[----:B------:R1:W-:Y:S03]  /*20220*/  STG.E.64 desc[UR6][R182.64], R180 ;  /* 0x000000b4b6007986 */ /* 0x0003e6000c101b06 */
[----:B--2---:R-:W-:Y:S01]  /*20230*/  @P1 IMAD.WIDE.U32 R176, R173, 0x10, R176 ;  /* 0x00000010adb01825 */ /* 0x004fe200078e00b0 */
[----:B------:R-:W-:Y:S06]  /*20240*/  @!P0 BRA `(.L_x_4106) ;  /* 0x0000000000508947 */ /* 0x000fec0003800000 */
[----:B-1----:R-:W-:Y:S01]  /*20250*/  SHF.L.U32 R131, R26, 0x10, RZ ;  /* 0x000000101a837819 */ /* 0x002fe200000006ff */
        /* <DEDUP_REMOVED lines=19> */
.L_x_4106:
        /* <DEDUP_REMOVED lines=20> */
.L_x_4110:
        /* <DEDUP_REMOVED lines=13> */
.L_x_4112:
[----:B------:R-:W-:Y:S05]  /*205a0*/  BSYNC.RECONVERGENT B1 ;  /* 0x0000000000017941 */ /* 0x000fea0003800200 */
.L_x_4111:
        /* <DEDUP_REMOVED lines=41> */
.L_x_4109:
[----:B------:R-:W-:Y:S05]  /*20840*/  BSYNC.RECONVERGENT B0 ;  /* 0x0000000000007941 */ /* 0x000fea0003800200 */
.L_x_4108:
[----:B------:R-:W-:Y:S01]  /*20850*/  I2FP.F32.U32 R20, R20 ;  /* 0x0000001400147245 */ /* 0x000fe20000201000 */
[----:B-----5:R-:W-:Y:S01]  /*20860*/  HADD2.F32 R21, -RZ, R128.H0_H0 ;  /* 0x20000080ff157230 */ /* 0x020fe20000004100 */
        /* <DEDUP_REMOVED lines=20> */
.L_x_4115:
        /* <DEDUP_REMOVED lines=13> */
.L_x_4117:
[----:B------:R-:W-:Y:S05]  /*20a80*/  BSYNC.RECONVERGENT B1 ;  /* 0x0000000000017941 */ /* 0x000fea0003800200 */
.L_x_4116:
        /* <DEDUP_REMOVED lines=42> */
.L_x_4114:
[----:B------:R-:W-:Y:S05]  /*20d30*/  BSYNC.RECONVERGENT B0 ;  /* 0x0000000000007941 */ /* 0x000fea0003800200 */
.L_x_4113:
[----:B------:R-:W-:Y:S01]  /*20d40*/  I2FP.F32.U32 R20, R22 ;  /* 0x0000001600147245 */ /* 0x000fe20000201000 */
[----:B------:R-:W-:Y:S01]  /*20d50*/  HADD2.F32 R21, -RZ, R44.H0_H0 ;  /* 0x2000002cff157230 */ /* 0x000fe20000004100 */
[----:B------:R-:W-:Y:S01]  /*20d60*/  ISETP.NE.AND P3, PT, R24, 0x1, PT ;  /* 0x000000011800780c */ /* 0x000fe20003f65270 */
[----:B------:R-:W-:Y:S01]  /*20d70*/  @P1 HADD2.F32 R179, -RZ, R40.H0_H0 ;  /* 0x20000028ffb31230 */ /* 0x000fe20000004100 */
[----:B------:R-:W-:Y:S01]  /*20d80*/  BSSY.RECONVERGENT B0, `(.L_x_4118) ;  /* 0x000004d000007945 */ /* 0x000fe20003800200 */
[----:B------:R-:W-:Y:S01]  /*20d90*/  FFMA.FTZ R20, R20, R37, 1.1641532182693481445e-10 ;  /* 0x2f00000014147423 */ /* 0x000fe20000010025 */
[----:B------:R-:W-:Y:S01]  /*20da0*/  FMUL.FTZ R21, R21, R38 ;  /* 0x0000002615157220 */ /* 0x000fe20000410000 */
[----:B------:R-:W-:-:S03]  /*20db0*/  MOV R25, 0x2 ;  /* 0x0000000200197802 */ /* 0x000fc60000000f00 */
        /* <DEDUP_REMOVED lines=17> */
.L_x_4120:
        /* <DEDUP_REMOVED lines=13> */
.L_x_4122:
[----:B------:R-:W-:Y:S05]  /*20fa0*/  BSYNC.RECONVERGENT B1 ;  /* 0x0000000000017941 */ /* 0x000fea0003800200 */
.L_x_4121:
        /* <DEDUP_REMOVED lines=40> */
[----:B------:R-:W-:Y:S02]  /*21230*/  LOP3.LUT R174, R14, R174, R23, 0x96, !PT ;  /* 0x000000ae0eae7212 */ /* 0x000fe400078e9617 */
[----:B------:R-:W-:-:S07]  /*21240*/  MOV R178, R22 ;  /* 0x0000001600b27202 */ /* 0x000fce0000000f00 */
.L_x_4119:
[----:B------:R-:W-:Y:S05]  /*21250*/  BSYNC.RECONVERGENT B0 ;  /* 0x0000000000007941 */ /* 0x000fea0003800200 */
.L_x_4118:
        /* <DEDUP_REMOVED lines=22> */
.L_x_4125:
        /* <DEDUP_REMOVED lines=13> */
.L_x_4127:
[----:B------:R-:W-:Y:S05]  /*21490*/  BSYNC.RECONVERGENT B1 ;  /* 0x0000000000017941 */ /* 0x000fea0003800200 */
.L_x_4126:
        /* <DEDUP_REMOVED lines=40> */
[----:B------:R-:W-:Y:S01]  /*21720*/  IMAD.MOV.U32 R23, RZ, RZ, R178 ;  /* 0x000000ffff177224 */ /* 0x000fe200078e00b2 */
[----:B------:R-:W-:-:S07]  /*21730*/  MOV R178, R22 ;  /* 0x0000001600b27202 */ /* 0x000fce0000000f00 */
.L_x_4124:
[----:B------:R-:W-:Y:S05]  /*21740*/  BSYNC.RECONVERGENT B0 ;  /* 0x0000000000007941 */ /* 0x000fea0003800200 */
.L_x_4123:
        /* <DEDUP_REMOVED lines=10> */
[----:B------:R-:W-:-:S03]  /*217f0*/  MOV R23, R192 ;  /* 0x000000c000177202 */ /* 0x000fc60000000f00 */
        /* <DEDUP_REMOVED lines=14> */
.L_x_4130:
        /* <DEDUP_REMOVED lines=13> */
.L_x_4132:
[----:B------:R-:W-:Y:S05]  /*219b0*/  BSYNC.RECONVERGENT B1 ;  /* 0x0000000000017941 */ /* 0x000fea0003800200 */
.L_x_4131:
        /* <DEDUP_REMOVED lines=42> */
.L_x_4129:
[----:B------:R-:W-:Y:S05]  /*21c60*/  BSYNC.RECONVERGENT B0 ;  /* 0x0000000000007941 */ /* 0x000fea0003800200 */
.L_x_4128:
[----:B------:R-:W-:Y:S01]  /*21c70*/  I2FP.F32.U32 R22, R23 ;  /* 0x0000001700167245 */ /* 0x000fe20000201000 */
[----:B------:R-:W-:Y:S01]  /*21c80*/  HADD2.F32 R23, -RZ, R129.H0_H0 ;  /* 0x20000081ff177230 */ /* 0x000fe20000004100 */
        /* <DEDUP_REMOVED lines=20> */
.L_x_4135:
        /* <DEDUP_REMOVED lines=13> */
.L_x_4137:
[----:B------:R-:W-:Y:S05]  /*21ea0*/  BSYNC.RECONVERGENT B1 ;  /* 0x0000000000017941 */ /* 0x000fea0003800200 */
.L_x_4136:
        /* <DEDUP_REMOVED lines=38> */
[----:B------:R-:W-:Y:S02]  /*22110*/  LOP3.LUT R175, R13, R24, R193, 0x96, !PT ;  /* 0x000000180daf7212 */ /* 0x000fe400078e96c1 */
[----:B------:R-:W-:Y:S01]  /*22120*/  MOV R24, R178 ;  /* 0x000000b200187202 */ /* 0x000fe20000000f00 */
[----:B------:R-:W-:Y:S01]  /*22130*/  IMAD.MOV.U32 R178, RZ, RZ, R22 ;  /* 0x000000ffffb27224 */ /* 0x000fe200078e0016 */
[----:B------:R-:W-:-:S07]  /*22140*/  LOP3.LUT R174, R14, R174, R23, 0x96, !PT ;  /* 0x000000ae0eae7212 */ /* 0x000fce00078e9617 */
.L_x_4134:
[----:B------:R-:W-:Y:S05]  /*22150*/  BSYNC.RECONVERGENT B0 ;  /* 0x0000000000007941 */ /* 0x000fea0003800200 */
.L_x_4133:
        /* <DEDUP_REMOVED lines=13> */
[----:B------:R-:W-:Y:S02]  /*22230*/  SEL R22, RZ, 0x1, P2 ;  /* 0x00000001ff167807 */ /* 0x000fe40001000000 */
[----:B------:R-:W-:Y:S02]  /*22240*/  MOV R25, 0x2 ;  /* 0x0000000200197802 */ /* 0x000fe40000000f00 */
        /* <DEDUP_REMOVED lines=10> */
.L_x_4140:
        /* <DEDUP_REMOVED lines=13> */
.L_x_4142:
[----:B------:R-:W-:Y:S05]  /*223c0*/  BSYNC.RECONVERGENT B1 ;  /* 0x0000000000017941 */ /* 0x000fea0003800200 */
.L_x_4141:
        /* <DEDUP_REMOVED lines=42> */
.L_x_4139:
[----:B------:R-:W-:Y:S05]  /*22670*/  BSYNC.RECONVERGENT B0 ;  /* 0x0000000000007941 */ /* 0x000fea0003800200 */
.L_x_4138:
        /* <DEDUP_REMOVED lines=22> */
.L_x_4145:
        /* <DEDUP_REMOVED lines=13> */
.L_x_4147:
[----:B------:R-:W-:Y:S05]  /*228b0*/  BSYNC.RECONVERGENT B1 ;  /* 0x0000000000017941 */ /* 0x000fea0003800200 */
.L_x_4146:
        /* <DEDUP_REMOVED lines=42> */
.L_x_4144:
[----:B------:R-:W-:Y:S05]  /*22b60*/  BSYNC.RECONVERGENT B0 ;  /* 0x0000000000007941 */ /* 0x000fea0003800200 */
.L_x_4143:
        /* <DEDUP_REMOVED lines=25> */
.L_x_4150:
        /* <DEDUP_REMOVED lines=13> */
.L_x_4152:
[----:B------:R-:W-:Y:S05]  /*22dd0*/  BSYNC.RECONVERGENT B1 ;  /* 0x0000000000017941 */ /* 0x000fea0003800200 */
.L_x_4151:
        /* <DEDUP_REMOVED lines=42> */
.L_x_4149:
[----:B------:R-:W-:Y:S05]  /*23080*/  BSYNC.RECONVERGENT B0 ;  /* 0x0000000000007941 */ /* 0x000fea0003800200 */
.L_x_4148:
        /* <DEDUP_REMOVED lines=20> */
.L_x_4155:
        /* <DEDUP_REMOVED lines=13> */
.L_x_4157:
[----:B------:R-:W-:Y:S05]  /*232a0*/  BSYNC.RECONVERGENT B1 ;  /* 0x0000000000017941 */ /* 0x000fea0003800200 */
.L_x_4156:
        /* <DEDUP_REMOVED lines=42> */
.L_x_4154:
[----:B------:R-:W-:Y:S05]  /*23550*/  BSYNC.RECONVERGENT B0 ;  /* 0x0000000000007941 */ /* 0x000fea0003800200 */
.L_x_4153:
[----:B------:R-:W-:Y:S01]  /*23560*/  I2FP.F32.U32 R24, R26 ;  /* 0x0000001a00187245 */ /* 0x000fe20000201000 */
[----:B------:R-:W-:Y:S01]  /*23570*/  HADD2.F32 R25, -RZ, R46.H0_H0 ;  /* 0x2000002eff197230 */ /* 0x000fe20000004100 */
[----:B------:R-:W-:Y:S01]  /*23580*/  BSSY.RECONVERGENT B0, `(.L_x_4158) ;  /* 0x000004f000007945 */ /* 0x000fe20003800200 */
[----:B------:R-:W-:Y:S01]  /*23590*/  @P1 HADD2.F32 R26, -RZ, R42.H0_H0 ;  /* 0x2000002aff1a1230 */ /* 0x000fe20000004100 */
[----:B------:R-:W-:Y:S01]  /*235a0*/  MOV R129, 0x2 ;  /* 0x0000000200817802 */ /* 0x000fe20000000f00 */
        /* <DEDUP_REMOVED lines=20> */
.L_x_4160:
        /* <DEDUP_REMOVED lines=13> */
.L_x_4162:
[----:B------:R-:W-:Y:S05]  /*237c0*/  BSYNC.RECONVERGENT B1 ;  /* 0x0000000000017941 */ /* 0x000fea0003800200 */
.L_x_4161:
        /* <DEDUP_REMOVED lines=42> */
.L_x_4159:
[----:B------:R-:W-:Y:S05]  /*23a70*/  BSYNC.RECONVERGENT B0 ;  /* 0x0000000000007941 */ /* 0x000fea0003800200 */
.L_x_4158:
        /* <DEDUP_REMOVED lines=20> */
.L_x_4165:
        /* <DEDUP_REMOVED lines=13> */
.L_x_4167:
[----:B------:R-:W-:Y:S05]  /*23c90*/  BSYNC.RECONVERGENT B1 ;  /* 0x0000000000017941 */ /* 0x000fea0003800200 */
.L_x_4166:
        /* <DEDUP_REMOVED lines=42> */
.L_x_4164:
[----:B------:R-:W-:Y:S05]  /*23f40*/  BSYNC.RECONVERGENT B0 ;  /* 0x0000000000007941 */ /* 0x000fea0003800200 */
.L_x_4163:
        /* <DEDUP_REMOVED lines=25> */
.L_x_4170:
        /* <DEDUP_REMOVED lines=13> */
.L_x_4172:
[----:B------:R-:W-:Y:S05]  /*241b0*/  BSYNC.RECONVERGENT B1 ;  /* 0x0000000000017941 */ /* 0x000fea0003800200 */
.L_x_4171:
        /* <DEDUP_REMOVED lines=41> */
[----:B------:R-:W-:Y:S01]  /*24450*/  IMAD.MOV.U32 R160, RZ, RZ, RZ ;  /* 0x000000ffffa07224 */ /* 0x000fe200078e00ff */
[----:B------:R-:W-:-:S07]  /*24460*/  MOV R178, R128 ;  /* 0x0000008000b27202 */ /* 0x000fce0000000f00 */
.L_x_4169:
[----:B------:R-:W-:Y:S05]  /*24470*/  BSYNC.RECONVERGENT B0 ;  /* 0x0000000000007941 */ /* 0x000fea0003800200 */
.L_x_4168:
        /* <DEDUP_REMOVED lines=20> */
.L_x_4175:
        /* <DEDUP_REMOVED lines=13> */
.L_x_4177:
[----:B------:R-:W-:Y:S05]  /*24690*/  BSYNC.RECONVERGENT B1 ;  /* 0x0000000000017941 */ /* 0x000fea0003800200 */
.L_x_4176:
        /* <DEDUP_REMOVED lines=40> */
[----:B------:R-:W-:Y:S02]  /*24920*/  LOP3.LUT R174, R14, R174, R129, 0x96, !PT ;  /* 0x000000ae0eae7212 */ /* 0x000fe400078e9681 */
[----:B------:R-:W-:Y:S01]  /*24930*/  MOV R129, R178 ;  /* 0x000000b200817202 */ /* 0x000fe20000000f00 */
[----:B------:R-:W-:-:S07]  /*24940*/  IMAD.MOV.U32 R178, RZ, RZ, R128 ;  /* 0x000000ffffb27224 */ /* 0x000fce00078e0080 */
.L_x_4174:
[----:B------:R-:W-:Y:S05]  /*24950*/  BSYNC.RECONVERGENT B0 ;  /* 0x0000000000007941 */ /* 0x000fea0003800200 */
.L_x_4173:
        /* <DEDUP_REMOVED lines=25> */
.L_x_4180:
        /* <DEDUP_REMOVED lines=13> */
.L_x_4182:
[----:B------:R-:W-:Y:S05]  /*24bc0*/  BSYNC.RECONVERGENT B1 ;  /* 0x0000000000017941 */ /* 0x000fea0003800200 */
.L_x_4181:
        /* <DEDUP_REMOVED lines=40> */
[----:B------:R-:W-:Y:S02]  /*24e50*/  HFMA2 R160, -RZ, RZ, 0, 0 ;  /* 0x00000000ffa07431 */ /* 0x000fe400000001ff */
[----:B------:R-:W-:Y:S01]  /*24e60*/  IMAD.MOV.U32 R192, RZ, RZ, R128 ;  /* 0x000000ffffc07224 */ /* 0x000fe200078e0080 */
[----:B------:R-:W-:-:S07]  /*24e70*/  LOP3.LUT R174, R14, R176, R161, 0x96, !PT ;  /* 0x000000b00eae7212 */ /* 0x000fce00078e96a1 */
.L_x_4179:
[----:B------:R-:W-:Y:S05]  /*24e80*/  BSYNC.RECONVERGENT B0 ;  /* 0x0000000000007941 */ /* 0x000fea0003800200 */
.L_x_4178:
        /* <DEDUP_REMOVED lines=20> */
.L_x_4185:
        /* <DEDUP_REMOVED lines=15> */
.L_x_4187:
[----:B------:R-:W-:Y:S05]  /*250c0*/  BSYNC.RECONVERGENT B1 ;  /* 0x0000000000017941 */ /* 0x000fea0003800200 */
.L_x_4186:
        /* <DEDUP_REMOVED lines=32> */
[----:B------:R-:W-:Y:S01]  /*252d0*/  HFMA2 R176, -RZ, RZ, 0, 0 ;  /* 0x00000000ffb07431 */ /* 0x000fe200000001ff */
[----:B------:R-:W-:Y:S01]  /*252e0*/  MOV R129, R178 ;  /* 0x000000b200817202 */ /* 0x000fe20000000f00 */
        /* <DEDUP_REMOVED lines=8> */
.L_x_4184:
[----:B------:R-:W-:Y:S05]  /*25370*/  BSYNC.RECONVERGENT B0 ;  /* 0x0000000000007941 */ /* 0x000fea0003800200 */
.L_x_4183:
[----:B------:R-:W-:Y:S01]  /*25380*/  I2FP.F32.U32 R30, R129 ;  /* 0x00000081001e7245 */ /* 0x000fe20000201000 */
[----:B------:R-:W-:Y:S01]  /*25390*/  HADD2.F32 R31, -RZ, R47.H1_H1 ;  /* 0x3000002fff1f7230 */ /* 0x000fe20000004100 */
[----:B------:R-:W-:Y:S01]  /*253a0*/  PRMT R34, R188, 0x5410, R190 ;  /* 0x00005410bc227816 */ /* 0x000fe200000000be */
[----:B------:R-:W-:Y:S01]  /*253b0*/  @P1 HADD2.F32 R32, -RZ, R43.H1_H1 ;  /* 0x3000002bff201230 */ /* 0x000fe20000004100 */
[----:B------:R-:W-:Y:S01]  /*253c0*/  PRMT R33, R186, 0x5410, R187 ;  /* 0x00005410ba217816 */ /* 0x000fe200000000bb */
[----:B------:R-:W-:Y:S01]  /*253d0*/  FFMA.FTZ R30, R30, R37, 1.1641532182693481445e-10 ;  /* 0x2f0000001e1e7423 */ /* 0x000fe20000010025 */
[----:B------:R-:W-:-:S04]  /*253e0*/  FMUL.FTZ R31, R31, R38 ;  /* 0x000000261f1f7220 */ /* 0x000fc80000410000 */
[----:B------:R-:W-:-:S04]  /*253f0*/  FSETP.GTU.FTZ.AND P6, PT, R30, R39, PT ;  /* 0x000000271e00720b */ /* 0x000fc80003fdc000 */
[----:B------:R-:W-:-:S05]  /*25400*/  FSEL R30, R31, RZ, !P6 ;  /* 0x000000ff1f1e7208 */ /* 0x000fca0007000000 */
[----:B------:R-:W-:-:S04]  /*25410*/  FADD.FTZ R27, R27, R30 ;  /* 0x0000001e1b1b7221 */ /* 0x000fc80000010000 */
[--C-:B------:R-:W-:Y:S01]  /*25420*/  @P1 FADD.FTZ R37, R32, R27.reuse ;  /* 0x0000001b20251221 */ /* 0x100fe20000010000 */
[----:B------:R-:W-:Y:S01]  /*25430*/  @!P1 IMAD.MOV.U32 R37, RZ, RZ, R27 ;  /* 0x000000ffff259224 */ /* 0x000fe200078e001b */
[----:B------:R-:W-:Y:S02]  /*25440*/  SEL R27, RZ, 0x1, P6 ;  /* 0x00000001ff1b7807 */ /* 0x000fe40003000000 */
[----:B------:R-:W-:Y:S02]  /*25450*/  PRMT R32, R182, 0x5410, R185 ;  /* 0x00005410b6207816 */ /* 0x000fe400000000b9 */
[----:B------:R-:W-:-:S04]  /*25460*/  F2FP.F16.F32.PACK_AB R35, RZ, R37 ;  /* 0x00000025ff23723e */ /* 0x000fc800000000ff */
[----:B------:R-:W-:Y:S01]  /*25470*/  PRMT R35, R191, 0x5410, R35 ;  /* 0x00005410bf237816 */ /* 0x000fe20000000023 */
[----:B------:R-:W-:Y:S06]  /*25480*/  BRA `(.L_x_4188) ;  /* 0x0000002800407947 */ /* 0x000fec0003800000 */
.L_x_4107:
[----:B------:R-:W-:Y:S01]  /*25490*/  ISETP.NE.AND P2, PT, R188, 0x1, PT ;  /* 0x00000001bc00780c */ /* 0x000fe20003f45270 */
[----:B------:R-:W-:Y:S01]  /*254a0*/  BSSY.RECONVERGENT B0, `(.L_x_4189) ;  /* 0x0000046000007945 */ /* 0x000fe20003800200 */
[----:B--2---:R-:W-:Y:S01]  /*254b0*/  MOV R176, 0x2 ;  /* 0x0000000200b07802 */ /* 0x004fe20000000f00 */
[----:B------:R-:W-:Y:S01]  /*254c0*/  IMAD.MOV.U32 R160, RZ, RZ, R192 ;  /* 0x000000ffffa07224 */ /* 0x000fe200078e00c0 */
[----:B------:R-:W-:-:S09]  /*254d0*/  MOV R178, R184 ;  /* 0x000000b800b27202 */ /* 0x000fd20000000f00 */
        /* <DEDUP_REMOVED lines=11> */
.L_x_4191:
        /* <DEDUP_REMOVED lines=13> */
.L_x_4193:
[----:B------:R-:W-:Y:S05]  /*25660*/  BSYNC.RECONVERGENT B1 ;  /* 0x0000000000017941 */ /* 0x000fea0003800200 */
.L_x_4192:
        /* <DEDUP_REMOVED lines=41> */
.L_x_4190:
[----:B------:R-:W-:Y:S05]  /*25900*/  BSYNC.RECONVERGENT B0 ;  /* 0x0000000000007941 */ /* 0x000fea0003800200 */
.L_x_4189:
[----:B------:R-:W-:Y:S01]  /*25910*/  I2FP.F32.U32 R160, R160 ;  /* 0x000000a000a07245 */ /* 0x000fe20000201000 */
[----:B-----5:R-:W-:Y:S01]  /*25920*/  HADD2.F32 R161, -RZ, R128.H0_H0 ;  /* 0x20000080ffa17230 */ /* 0x020fe20000004100 */
[----:B------:R-:W-:Y:S01]  /*25930*/  ISETP.NE.AND P3, PT, R176, 0x1, PT ;  /* 0x00000001b000780c */ /* 0x000fe20003f65270 */
[----:B------:R-:W-:Y:S01]  /*25940*/  BSSY.RECONVERGENT B0, `(.L_x_4194) ;  /* 0x000004e000007945 */ /* 0x000fe20003800200 */
[----:B------:R-:W-:Y:S01]  /*25950*/  LOP3.LUT R28, R28, 0xffffffef, RZ, 0xc0, !PT ;  /* 0xffffffef1c1c7812 */ /* 0x000fe200078ec0ff */
[----:B------:R-:W-:Y:S01]  /*25960*/  FFMA.FTZ R160, R160, R37, 1.1641532182693481445e-10 ;  /* 0x2f000000a0a07423 */ /* 0x000fe20000010025 */
[----:B------:R-:W-:Y:S01]  /*25970*/  FMUL.FTZ R161, R161, R38 ;  /* 0x00000026a1a17220 */ /* 0x000fe20000410000 */
[----:B------:R-:W-:-:S03]  /*25980*/  HFMA2 R177, -RZ, RZ, 0, 1.1920928955078125e-07 ;  /* 0x00000002ffb17431 */ /* 0x000fc600000001ff */
[----:B------:R-:W-:Y:S01]  /*25990*/  FSETP.GTU.FTZ.AND P2, PT, R160, R39, PT ;  /* 0x00000027a000720b */ /* 0x000fe20003f5c000 */
        /* <DEDUP_REMOVED lines=16> */
.L_x_4196:
        /* <DEDUP_REMOVED lines=13> */
.L_x_4198:
[----:B------:R-:W-:Y:S05]  /*25b70*/  BSYNC.RECONVERGENT B1 ;  /* 0x0000000000017941 */ /* 0x000fea0003800200 */
.L_x_4197:
        /* <DEDUP_REMOVED lines=42> */
.L_x_4195:
[----:B------:R-:W-:Y:S05]  /*25e20*/  BSYNC.RECONVERGENT B0 ;  /* 0x0000000000007941 */ /* 0x000fea0003800200 */
.L_x_4194:
[----:B------:R-:W-:Y:S01]  /*25e30*/  I2FP.F32.U32 R160, R161 ;  /* 0x000000a100a07245 */ /* 0x000fe20000201000 */
[----:B------:R-:W-:Y:S01]  /*25e40*/  HADD2.F32 R161, -RZ, R128.H1_H1 ;  /* 0x30000080ffa17230 */ /* 0x000fe20000004100 */
[----:B------:R-:W-:Y:S01]  /*25e50*/  ISETP.NE.AND P3, PT, R177, 0x1, PT ;  /* 0x00000001b100780c */ /* 0x000fe20003f65270 */
[----:B------:R-:W-:Y:S01]  /*25e60*/  @P1 HADD2.F32 R128, -RZ, R40.H1_H1 ;  /* 0x30000028ff801230 */ /* 0x000fe20000004100 */
[----:B------:R-:W-:Y:S01]  /*25e70*/  LOP3.LUT R28, R28, 0xfffffff7, RZ, 0xc0, !PT ;  /* 0xfffffff71c1c7812 */ /* 0x000fe200078ec0ff */
[----:B------:R-:W-:Y:S01]  /*25e80*/  FFMA.FTZ R160, R160, R37, 1.1641532182693481445e-10 ;  /* 0x2f000000a0a07423 */ /* 0x000fe20000010025 */
[----:B------:R-:W-:Y:S01]  /*25e90*/  FMUL.FTZ R161, R161, R38 ;  /* 0x00000026a1a17220 */ /* 0x000fe20000410000 */
[----:B------:R-:W-:Y:S03]  /*25ea0*/  BSSY.RECONVERGENT B0, `(.L_x_4199) ;  /* 0x000004a000007945 */ /* 0x000fe60003800200 */
[----:B------:R-:W-:Y:S01]  /*25eb0*/  FSETP.GTU.FTZ.AND P2, PT, R160, R39, PT ;  /* 0x00000027a000720b */ /* 0x000fe20003f5c000 */
[----:B------:R-:W-:-:S03]  /*25ec0*/  HFMA2 R160, -RZ, RZ, 0, 1.1920928955078125e-07 ;  /* 0x00000002ffa07431 */ /* 0x000fc600000001ff */
        /* <DEDUP_REMOVED lines=15> */
.L_x_4201:
        /* <DEDUP_REMOVED lines=13> */
.L_x_4203:
[----:B------:R-:W-:Y:S05]  /*26090*/  BSYNC.RECONVERGENT B1 ;  /* 0x0000000000017941 */ /* 0x000fea0003800200 */
.L_x_4202:
        /* <DEDUP_REMOVED lines=42> */
.L_x_4200:
[----:B------:R-:W-:Y:S05]  /*26340*/  BSYNC.RECONVERGENT B0 ;  /* 0x0000000000007941 */ /* 0x000fea0003800200 */
.L_x_4199:
[----:B------:R-:W-:Y:S01]  /*26350*/  I2FP.F32.U32 R128, R128 ;  /* 0x0000008000807245 */ /* 0x000fe20000201000 */
[----:B------:R-:W-:Y:S01]  /*26360*/  HADD2.F32 R161, -RZ, R129.H0_H0 ;  /* 0x20000081ffa17230 */ /* 0x000fe20000004100 */
[----:B------:R-:W-:Y:S01]  /*26370*/  ISETP.NE.AND P3, PT, R160, 0x1, PT ;  /* 0x00000001a000780c */ /* 0x000fe20003f65270 */
[----:B------:R-:W-:Y:S01]  /*26380*/  @P1 HADD2.F32 R177, -RZ, R41.H0_H0 ;  /* 0x20000029ffb11230 */ /* 0x000fe20000004100 */
[----:B------:R-:W-:Y:S01]  /*26390*/  LOP3.LUT R28, R28, 0xfffffffb, RZ, 0xc0, !PT ;  /* 0xfffffffb1c1c7812 */ /* 0x000fe200078ec0ff */
[----:B------:R-:W-:Y:S01]  /*263a0*/  FFMA.FTZ R128, R128, R37, 1.1641532182693481445e-10 ;  /* 0x2f00000080807423 */ /* 0x000fe20000010025 */
[----:B------:R-:W-:Y:S01]  /*263b0*/  FMUL.FTZ R161, R161, R38 ;  /* 0x00000026a1a17220 */ /* 0x000fe20000410000 */
[----:B------:R-:W-:Y:S01]  /*263c0*/  BSSY.RECONVERGENT B0, `(.L_x_4204) ;  /* 0x000004a000007945 */ /* 0x000fe20003800200 */
[----:B------:R-:W-:Y:S02]  /*263d0*/  HFMA2 R176, -RZ, RZ, 0, 1.1920928955078125e-07 ;  /* 0x00000002ffb07431 */ /* 0x000fe400000001ff */
        /* <DEDUP_REMOVED lines=16> */
.L_x_4206:
        /* <DEDUP_REMOVED lines=13> */
.L_x_4208:
[----:B------:R-:W-:Y:S05]  /*265b0*/  BSYNC.RECONVERGENT B1 ;  /* 0x0000000000017941 */ /* 0x000fea0003800200 */
.L_x_4207:
        /* <DEDUP_REMOVED lines=42> */
.L_x_4205:
[----:B------:R-:W-:Y:S05]  /*26860*/  BSYNC.RECONVERGENT B0 ;  /* 0x0000000000007941 */ /* 0x000fea0003800200 */
.L_x_4204:
        /* <DEDUP_REMOVED lines=25> */
.L_x_4211:
        /* <DEDUP_REMOVED lines=13> */
.L_x_4213:
[----:B------:R-:W-:Y:S05]  /*26ad0*/  BSYNC.RECONVERGENT B1 ;  /* 0x0000000000017941 */ /* 0x000fea0003800200 */
.L_x_4212:
        /* <DEDUP_REMOVED lines=40> */
[----:B------:R-:W-:Y:S01]  /*26d60*/  MOV R178, R128 ;  /* 0x0000008000b27202 */ /* 0x000fe20000000f00 */
[----:B------:R-:W-:-:S07]  /*26d70*/  IMAD.MOV.U32 R160, RZ, RZ, RZ ;  /* 0x000000ffffa07224 */ /* 0x000fce00078e00ff */
.L_x_4210:
[----:B------:R-:W-:Y:S05]  /*26d80*/  BSYNC.RECONVERGENT B0 ;  /* 0x0000000000007941 */ /* 0x000fea0003800200 */
.L_x_4209:
        /* <DEDUP_REMOVED lines=8> */
[----:B------:R-:W-:-:S03]  /*26e10*/  @P1 HADD2.F32 R128, -RZ, R42.H0_H0 ;  /* 0x2000002aff801230 */ /* 0x000fc60000004100 */
        /* <DEDUP_REMOVED lines=14> */
.L_x_4216:
        /* <DEDUP_REMOVED lines=13> */
.L_x_4218:
[----:B------:R-:W-:Y:S05]  /*26fd0*/  BSYNC.RECONVERGENT B1 ;  /* 0x0000000000017941 */ /* 0x000fea0003800200 */
.L_x_4217:
        /* <DEDUP_REMOVED lines=40> */
[----:B------:R-:W-:Y:S01]  /*27260*/  HFMA2 R176, -RZ, RZ, 0, 0 ;  /* 0x00000000ffb07431 */ /* 0x000fe200000001ff */
[----:B------:R-:W-:Y:S01]  /*27270*/  MOV R128, R178 ;  /* 0x000000b200807202 */ /* 0x000fe20000000f00 */
[----:B------:R-:W-:-:S07]  /*27280*/  IMAD.MOV.U32 R178, RZ, RZ, R160 ;  /* 0x000000ffffb27224 */ /* 0x000fce00078e00a0 */
.L_x_4215:
[----:B------:R-:W-:Y:S05]  /*27290*/  BSYNC.RECONVERGENT B0 ;  /* 0x0000000000007941 */ /* 0x000fea0003800200 */
.L_x_4214:
[----:B------:R-:W-:Y:S01]  /*272a0*/  I2FP.F32.U32 R128, R128 ;  /* 0x0000008000807245 */ /* 0x000fe20000201000 */
[----:B------:R-:W-:Y:S01]  /*272b0*/  HADD2.F32 R129, -RZ, R130.H1_H1 ;  /* 0x30000082ff817230 */ /* 0x000fe20000004100 */
[----:B------:R-:W-:Y:S01]  /*272c0*/  ISETP.NE.AND P4, PT, R176, 0x1, PT ;  /* 0x00000001b000780c */ /* 0x000fe20003f85270 */
[----:B------:R-:W-:Y:S01]  /*272d0*/  @P1 HADD2.F32 R161, -RZ, R42.H1_H1 ;  /* 0x3000002affa11230 */ /* 0x000fe20000004100 */
[----:B------:R-:W-:Y:S01]  /*272e0*/  BSSY.RECONVERGENT B0, `(.L_x_4219) ;  /* 0x000004c000007945 */ /* 0x000fe20003800200 */
[----:B------:R-:W-:Y:S01]  /*272f0*/  FFMA.FTZ R128, R128, R37, 1.1641532182693481445e-10 ;  /* 0x2f00000080807423 */ /* 0x000fe20000010025 */
[----:B------:R-:W-:-:S04]  /*27300*/  FMUL.FTZ R129, R129, R38 ;  /* 0x0000002681817220 */ /* 0x000fc80000410000 */
[----:B------:R-:W-:Y:S02]  /*27310*/  FSETP.GTU.FTZ.AND P3, PT, R128, R39, PT ;  /* 0x000000278000720b */ /* 0x000fe40003f7c000 */
[----:B------:R-:W-:Y:S02]  /*27320*/  MOV R128, R192 ;  /* 0x000000c000807202 */ /* 0x000fe40000000f00 */
[----:B------:R-:W-:Y:S02]  /*27330*/  FSEL R130, R129, RZ, !P3 ;  /* 0x000000ff81827208 */ /* 0x000fe40005800000 */
[----:B------:R-:W-:-:S03]  /*27340*/  PLOP3.LUT P3, PT, P3, PT, PT, 0x8, 0x80 ;  /* 0x000000000080781c */ /* 0x000fc60001f6e170 */
[----:B------:R-:W-:Y:S01]  /*27350*/  @P1 FADD.FTZ R130, R161, R130 ;  /* 0x00000082a1821221 */ /* 0x000fe20000010000 */
[----:B------:R-:W-:-:S04]  /*27360*/  IMAD.MOV.U32 R161, RZ, RZ, 0x2 ;  /* 0x00000002ffa17424 */ /* 0x000fc800078e00ff */
        /* <DEDUP_REMOVED lines=10> */
.L_x_4221:
        /* <DEDUP_REMOVED lines=13> */
.L_x_4223:
[----:B------:R-:W-:Y:S05]  /*274e0*/  BSYNC.RECONVERGENT B1 ;  /* 0x0000000000017941 */ /* 0x000fea0003800200 */
.L_x_4222:
        /* <DEDUP_REMOVED lines=41> */
[----:B------:R-:W-:Y:S02]  /*27780*/  LOP3.LUT R174, R14, R160, R177, 0x96, !PT ;  /* 0x000000a00eae7212 */ /* 0x000fe400078e96b1 */
[----:B------:R-:W-:-:S07]  /*27790*/  MOV R178, R176 ;  /* 0x000000b000b27202 */ /* 0x000fce0000000f00 */
.L_x_4220:
[----:B------:R-:W-:Y:S05]  /*277a0*/  BSYNC.RECONVERGENT B0 ;  /* 0x0000000000007941 */ /* 0x000fea0003800200 */
.L_x_4219:
        /* <DEDUP_REMOVED lines=23> */
.L_x_4226:
        /* <DEDUP_REMOVED lines=13> */
.L_x_4228:
[----:B------:R-:W-:Y:S05]  /*279f0*/  BSYNC.RECONVERGENT B1 ;  /* 0x0000000000017941 */ /* 0x000fea0003800200 */
.L_x_4227:
        /* <DEDUP_REMOVED lines=42> */
.L_x_4225:
[----:B------:R-:W-:Y:S05]  /*27ca0*/  BSYNC.RECONVERGENT B0 ;  /* 0x0000000000007941 */ /* 0x000fea0003800200 */
.L_x_4224:
        /* <DEDUP_REMOVED lines=8> */
[----:B------:R-:W-:Y:S02]  /*27d30*/  FSEL R37, R131, RZ, !P5 ;  /* 0x000000ff83257208 */ /* 0x000fe40006800000 */
[----:B------:R-:W-:-:S03]  /*27d40*/  PLOP3.LUT P5, PT, P5, PT, PT, 0x8, 0x80 ;  /* 0x000000000080781c */ /* 0x000fc60002fae170 */
[----:B------:R-:W-:Y:S01]  /*27d50*/  @P1 FADD.FTZ R37, R32, R37 ;  /* 0x0000002520251221 */ /* 0x000fe20000010000 */
[----:B------:R-:W-:-:S04]  /*27d60*/  PRMT R32, R182, 0x5410, R185 ;  /* 0x00005410b6207816 */ /* 0x000fc800000000b9 */
[----:B------:R-:W-:-:S04]  /*27d70*/  F2FP.F16.F32.PACK_AB R35, RZ, R37 ;  /* 0x00000025ff23723e */ /* 0x000fc800000000ff */
[----:B------:R-:W-:-:S07]  /*27d80*/  PRMT R35, R191, 0x5410, R35 ;  /* 0x00005410bf237816 */ /* 0x000fce0000000023 */
.L_x_4188:
[----:B------:R-:W-:Y:S01]  /*27d90*/  FADD.FTZ R30, RZ, R19 ;  /* 0x00000013ff1e7221 */ /* 0x000fe20000010000 */
[----:B------:R-:W-:Y:S01]  /*27da0*/  SEL R39, RZ, 0x1000000, !P5 ;  /* 0x01000000ff277807 */ /* 0x000fe20006800000 */
[----:B------:R-:W0:Y:S01]  /*27db0*/  S2R R160, SR_TID.X ;  /* 0x0000000000a07919 */ /* 0x000e220000002100 */
[----:B------:R-:W-:Y:S01]  /*27dc0*/  SEL R128, RZ, 0x10000, !P4 ;  /* 0x00010000ff807807 */ /* 0x000fe20006000000 */
[----:B------:R-:W-:Y:S01]  /*27dd0*/  FADD.FTZ R31, R30, R29 ;  /* 0x0000001d1e1f7221 */ /* 0x000fe20000010000 */
[C---:B------:R-:W-:Y:S01]  /*27de0*/  LOP3.LUT P6, RZ, R28.reuse, 0x8, RZ, 0xc0, !PT ;  /* 0x000000081cff7812 */ /* 0x040fe200078cc0ff */
[----:B------:R-:W-:Y:S01]  /*27df0*/  IMAD.WIDE.U32 R158, R173, 0x10, R158 ;  /* 0x00000010ad9e7825 */ /* 0x000fe200078e009e */
[----:B------:R-:W-:-:S03]  /*27e00*/  LOP3.LUT P5, RZ, R28, 0x4, RZ, 0xc0, !PT ;  /* 0x000000041cff7812 */ /* 0x000fc600078ac0ff */
[----:B------:R-:W-:Y:S01]  /*27e10*/  FADD.FTZ R30, R31, R132 ;  /* 0x000000841f1e7221 */ /* 0x000fe20000010000 */
[----:B------:R-:W-:Y:S01]  /*27e20*/  LOP3.LUT P4, RZ, R28, 0x2, RZ, 0xc0, !PT ;  /* 0x000000021cff7812 */ /* 0x000fe2000788c0ff */
[----:B------:R-:W-:Y:S01]  /*27e30*/  IMAD.WIDE.U32 R156, R173, 0x8, R156 ;  /* 0x00000008ad9c7825 */ /* 0x000fe200078e009c */
[----:B------:R-:W-:-:S03]  /*27e40*/  SEL R131, RZ, 0x100, !P3 ;  /* 0x00000100ff837807 */ /* 0x000fc60005800000 */
[----:B------:R-:W-:Y:S01]  /*27e50*/  FADD.FTZ R31, R30, R133 ;  /* 0x000000851e1f7221 */ /* 0x000fe20000010000 */
[----:B------:R-:W-:Y:S01]  /*27e60*/  LOP3.LUT P1, RZ, R28, 0x10, RZ, 0xc0, !PT ;  /* 0x000000101cff7812 */ /* 0x000fe2000782c0ff */
[----:B------:R1:W-:Y:S01]  /*27e70*/  STG.E.128 desc[UR6][R158.64], R32 ;  /* 0x000000209e007986 */ /* 0x0003e2000c101d06 */
[----:B------:R-:W-:Y:S01]  /*27e80*/  SEL R38, RZ, 0x1000000, !P4 ;  /* 0x01000000ff267807 */ /* 0x000fe20006000000 */
[----:B------:R-:W-:Y:S01]  /*27e90*/  FADD.FTZ R30, R31, R134 ;  /* 0x000000861f1e7221 */ /* 0x000fe20000010000 */
[----:B------:R-:W-:Y:S02]  /*27ea0*/  SEL R36, RZ, 0x100, !P6 ;  /* 0x00000100ff247807 */ /* 0x000fe40007000000 */
[----:B------:R-:W-:Y:S01]  /*27eb0*/  LOP3.LUT R131, R131, R39, R128, 0xfe, !PT ;  /* 0x0000002783837212 */ /* 0x000fe200078efe80 */
[----:B------:R-:W-:Y:S01]  /*27ec0*/  FADD.FTZ R31, R30, R135 ;  /* 0x000000871e1f7221 */ /* 0x000fe20000010000 */
[----:B------:R-:W-:Y:S02]  /*27ed0*/  SEL R128, RZ, 0x1, !P2 ;  /* 0x00000001ff807807 */ /* 0x000fe40005000000 */
[----:B------:R-:W-:Y:S01]  /*27ee0*/  SEL R129, RZ, 0x1, !P1 ;  /* 0x00000001ff817807 */ /* 0x000fe20004800000 */
[----:B------:R-:W-:-:S04]  /*27ef0*/  FADD.FTZ R30, R31, R136 ;  /* 0x000000881f1e7221 */ /* 0x000fc80000010000 */
[----:B------:R-:W-:-:S04]  /*27f00*/  FADD.FTZ R30, R30, R137 ;  /* 0x000000891e1e7221 */ /* 0x000fc80000010000 */
[----:B------:R-:W-:Y:S01]  /*27f10*/  FADD.FTZ R30, R30, R139 ;  /* 0x0000008b1e1e7221 */ /* 0x000fe20000010000 */
        /* <DEDUP_REMOVED lines=57> */
.L_x_4229:
[----:B------:R-:W-:Y:S01]  /*282b0*/  UMOV UR13, 0xffffffff ;  /* 0xffffffff000d7882 */ /* 0x000fe20000000000 */
[----:B------:R-:W-:Y:S02]  /*282c0*/  FADD.FTZ R36, R36, R37 ;  /* 0x0000002524247221 */ /* 0x000fe40000010000 */
[----:B------:R-:W-:Y:S05]  /*282d0*/  BRA.DIV UR13, `(.L_x_4230) ;  /* 0x0000001e0dd87947 */ /* 0x000fea000b800000 */
[----:B0-----:R-:W0:Y:S02]  /*282e0*/  SHFL.BFLY PT, R31, R36, 0x1, 0x1f ;  /* 0x0c201f00241f7f89 */ /* 0x001e2400000e0000 */
        /* <DEDUP_REMOVED lines=100> */
.L_x_4243:
[----:B------:R-:W-:Y:S01]  /*28930*/  FMUL.FTZ R30, R156, R156 ;  /* 0x0000009c9c1e7220 */ /* 0x000fe20000410000 */
[----:B------:R-:W-:Y:S01]  /*28940*/  ISETP.NE.AND P2, PT, RZ, UR5, PT ;  /* 0x00000005ff007c0c */ /* 0x000fe2000bf45270 */
[----:B01----:R-:W-:Y:S01]  /*28950*/  FADD.FTZ R34, R34, R39 ;  /* 0x0000002722227221 */ /* 0x003fe20000010000 */
[----:B------:R-:W-:Y:S02]  /*28960*/  HADD2.F32 R33, -RZ, R124.H0_H0 ;  /* 0x2000007cff217230 */ /* 0x000fe40000004100 */
[----:B------:R-:W-:Y:S01]  /*28970*/  FSEL R30, R30, RZ, P2 ;  /* 0x000000ff1e1e7208 */ /* 0x000fe20001000000 */
[----:B------:R-:W-:Y:S01]  /*28980*/  FFMA.FTZ R31, R34, R31, UR10 ;  /* 0x0000000a221f7e23 */ /* 0x000fe2000801001f */
[----:B------:R-:W-:Y:S01]  /*28990*/  FSEL R32, R156, RZ, !P2 ;  /* 0x000000ff9c207208 */ /* 0x000fe20005000000 */
[----:B------:R-:W-:Y:S02]  /*289a0*/  HADD2.F32 R35, -RZ, R69.H0_H0 ;  /* 0x20000045ff237230 */ /* 0x000fe40000004100 */
[----:B------:R-:W-:Y:S01]  /*289b0*/  FADD.FTZ R30, R31, R30 ;  /* 0x0000001e1f1e7221 */ /* 0x000fe20000010000 */
[----:B------:R-:W-:-:S02]  /*289c0*/  HADD2.F32 R31, -RZ, R68.H0_H0 ;  /* 0x20000044ff1f7230 */ /* 0x000fc40000004100 */
[C---:B------:R-:W-:Y:S01]  /*289d0*/  FADD.FTZ R34, -R32.reuse, R19 ;  /* 0x0000001320227221 */ /* 0x040fe20000010100 */
[C---:B------:R-:W-:Y:S01]  /*289e0*/  FADD.FTZ R210, -R32.reuse, R29 ;  /* 0x0000001d20d27221 */ /* 0x040fe20000010100 */
[----:B------:R0:W1:Y:S01]  /*289f0*/  MUFU.RSQ R19, R30 ;  /* 0x0000001e00137308 */ /* 0x0000620000001400 */
[C---:B------:R-:W-:Y:S01]  /*28a00*/  FADD.FTZ R212, -R32.reuse, R132 ;  /* 0x0000008420d47221 */ /* 0x040fe20000010100 */
[C---:B------:R-:W-:Y:S01]  /*28a10*/  FADD.FTZ R214, -R32.reuse, R133 ;  /* 0x0000008520d67221 */ /* 0x040fe20000010100 */
[C---:B------:R-:W-:Y:S01]  /*28a20*/  FADD.FTZ R208, -R32.reuse, R137 ;  /* 0x0000008920d07221 */ /* 0x040fe20000010100 */
[----:B------:R-:W-:Y:S02]  /*28a30*/  HADD2.F32 R29, -RZ, R104.H0_H0 ;  /* 0x20000068ff1d7230 */ /* 0x000fe40000004100 */
[C---:B------:R-:W-:Y:S01]  /*28a40*/  FADD.FTZ R198, -R32.reuse, R148 ;  /* 0x0000009420c67221 */ /* 0x040fe20000010100 */
[----:B------:R-:W-:Y:S02]  /*28a50*/  HADD2.F32 R137, -RZ, R124.H1_H1 ;  /* 0x3000007cff897230 */ /* 0x000fe40000004100 */
[----:B------:R-:W-:Y:S01]  /*28a60*/  FADD.FTZ R216, -R32, R134 ;  /* 0x0000008620d87221 */ /* 0x000fe20000010100 */
[----:B------:R-:W-:-:S02]  /*28a70*/  HADD2.F32 R133, -RZ, R125.H0_H0 ;  /* 0x2000007dff857230 */ /* 0x000fc40000004100 */
[C---:B0-----:R-:W-:Y:S01]  /*28a80*/  FADD.FTZ R30, -R32.reuse, R130 ;  /* 0x00000082201e7221 */ /* 0x041fe20000010100 */
[----:B------:R-:W-:Y:S02]  /*28a90*/  HADD2.F32 R39, -RZ, R104.H1_H1 ;  /* 0x30000068ff277230 */ /* 0x000fe40000004100 */
[C---:B------:R-:W-:Y:S01]  /*28aa0*/  FADD.FTZ R222, -R32.reuse, R136 ;  /* 0x0000008820de7221 */ /* 0x040fe20000010100 */
[--C-:B------:R-:W-:Y:S02]  /*28ab0*/  HADD2.F32 R130, -RZ, R48.reuse.H1_H1 ;  /* 0x30000030ff827230 */ /* 0x100fe40000004100 */
[C---:B------:R-:W-:Y:S01]  /*28ac0*/  FADD.FTZ R206, -R32.reuse, R140 ;  /* 0x0000008c20ce7221 */ /* 0x040fe20000010100 */
[C---:B------:R-:W-:Y:S01]  /*28ad0*/  FADD.FTZ R158, -R32.reuse, R142 ;  /* 0x0000008e209e7221 */ /* 0x040fe20000010100 */
[C---:B------:R-:W-:Y:S01]  /*28ae0*/  FADD.FTZ R200, -R32.reuse, R144 ;  /* 0x0000009020c87221 */ /* 0x040fe20000010100 */
[C---:B------:R-:W-:Y:S01]  /*28af0*/  FADD.FTZ R148, -R32.reuse, R150 ;  /* 0x0000009620947221 */ /* 0x040fe20000010100 */
[C---:B------:R-:W-:Y:S01]  /*28b00*/  FADD.FTZ R190, -R32.reuse, R162 ;  /* 0x000000a220be7221 */ /* 0x040fe20000010100 */
[C---:B-1----:R-:W-:Y:S01]  /*28b10*/  FMUL.FTZ R34, R19.reuse, R34 ;  /* 0x0000002213227220 */ /* 0x042fe20000410000 */
[C---:B------:R-:W-:Y:S01]  /*28b20*/  FMUL.FTZ R210, R19.reuse, R210 ;  /* 0x000000d213d27220 */ /* 0x040fe20000410000 */
[----:B------:R-:W-:Y:S01]  /*28b30*/  FMUL.FTZ R212, R19, R212 ;  /* 0x000000d413d47220 */ /* 0x000fe20000410000 */
[----:B------:R-:W-:Y:S01]  /*28b40*/  FADD.FTZ R186, -R32, R164 ;  /* 0x000000a420ba7221 */ /* 0x000fe20000010100 */
[----:B------:R-:W-:Y:S01]  /*28b50*/  FFMA.FTZ R132, R34, R33, R31 ;  /* 0x0000002122847223 */ /* 0x000fe2000001001f */
[----:B------:R-:W-:-:S02]  /*28b60*/  HADD2.F32 R31, -RZ, R48.H0_H0 ;  /* 0x20000030ff1f7230 */ /* 0x000fc40000004100 */
[C---:B------:R-:W-:Y:S01]  /*28b70*/  FADD.FTZ R220, -R32.reuse, R135 ;  /* 0x0000008720dc7221 */ /* 0x040fe20000010100 */
[----:B------:R-:W-:Y:S02]  /*28b80*/  HADD2.F32 R33, -RZ, R68.H1_H1 ;  /* 0x30000044ff217230 */ /* 0x000fe40000004100 */
[C---:B------:R-:W-:Y:S01]  /*28b90*/  FADD.FTZ R36, -R32.reuse, R139 ;  /* 0x0000008b20247221 */ /* 0x040fe20000010100 */
        /* <DEDUP_REMOVED lines=22> */
[----:B------:R-:W-:Y:S01]  /*28d00*/  FADD.FTZ R136, -R32, R37 ;  /* 0x0000002520887221 */ /* 0x000fe20000010100 */
        /* <DEDUP_REMOVED lines=9> */
[----:B------:R-:W-:Y:S01]  /*28da0*/  FMUL.FTZ R216, R19, R216 ;  /* 0x000000d813d87220 */ /* 0x000fe20000410000 */
[----:B------:R-:W-:Y:S02]  /*28db0*/  HADD2.F32 R35, -RZ, R69.H1_H1 ;  /* 0x30000045ff237230 */ /* 0x000fe40000004100 */
[----:B------:R-:W-:Y:S01]  /*28dc0*/  FFMA.FTZ R33, R212, R33, R29 ;  /* 0x00000021d4217223 */ /* 0x000fe2000001001d */
[----:B------:R-:W-:-:S02]  /*28dd0*/  HADD2.F32 R37, -RZ, R105.H1_H1 ;  /* 0x30000069ff257230 */ /* 0x000fc40000004100 */
[C---:B------:R-:W-:Y:S01]  /*28de0*/  FMUL.FTZ R222, R19.reuse, R222 ;  /* 0x000000de13de7220 */ /* 0x040fe20000410000 */
[----:B------:R-:W-:Y:S02]  /*28df0*/  HADD2.F32 R210, -RZ, R49.H1_H1 ;  /* 0x30000031ffd27230 */ /* 0x000fe40000004100 */
[C---:B------:R-:W-:Y:S01]  /*28e00*/  FFMA.FTZ R218, R214.reuse, R31, R35 ;  /* 0x0000001fd6da7223 */ /* 0x040fe20000010023 */
[----:B------:R-:W-:Y:S02]  /*28e10*/  HADD2.F32 R130, -RZ, R126.H1_H1 ;  /* 0x3000007eff827230 */ /* 0x000fe40000004100 */
[----:B------:R-:W-:Y:S01]  /*28e20*/  FMUL.FTZ R208, R19, R208 ;  /* 0x000000d013d07220 */ /* 0x000fe20000410000 */
[----:B------:R-:W-:Y:S02]  /*28e30*/  HADD2.F32 R152, -RZ, R70.H1_H1 ;  /* 0x30000046ff987230 */ /* 0x000fe40000004100 */
[----:B------:R-:W-:Y:S01]  /*28e40*/  FFMA.FTZ R210, R214, R37, R210 ;  /* 0x00000025d6d27223 */ /* 0x000fe200000100d2 */
[----:B------:R-:W-:-:S02]  /*28e50*/  HADD2.F32 R29, -RZ, R106.H0_H0 ;  /* 0x2000006aff1d7230 */ /* 0x000fc40000004100 */
[----:B------:R-:W-:Y:S01]  /*28e60*/  FMUL.FTZ R204, R19, R204 ;  /* 0x000000cc13cc7220 */ /* 0x000fe20000410000 */
[----:B------:R-:W-:Y:S02]  /*28e70*/  HADD2.F32 R31, -RZ, R50.H0_H0 ;  /* 0x20000032ff1f7230 */ /* 0x000fe40000004100 */
[----:B------:R-:W-:Y:S01]  /*28e80*/  FFMA.FTZ R220, R211, R130, R152 ;  /* 0x00000082d3dc7223 */ /* 0x000fe20000010098 */
        /* <DEDUP_REMOVED lines=8> */
[----:B------:R-:W-:Y:S02]  /*28f10*/  HADD2.F32 R141, -RZ, R126.H0_H0 ;  /* 0x2000007eff8d7230 */ /* 0x000fe40000004100 */
[----:B------:R-:W-:Y:S01]  /*28f20*/  FMUL.FTZ R38, R19, R38 ;  /* 0x0000002613267220 */ /* 0x000fe20000410000 */
[----:B------:R-:W-:Y:S02]  /*28f30*/  HADD2.F32 R129, -RZ, R70.H0_H0 ;  /* 0x20000046ff817230 */ /* 0x000fe40000004100 */
[----:B------:R-:W-:Y:S01]  /*28f40*/  FFMA.FTZ R135, R222, R135, R37 ;  /* 0x00000087de877223 */ /* 0x000fe20000010025 */
[----:B------:R-:W-:-:S02]  /*28f50*/  HADD2.F32 R35, -RZ, R107.H0_H0 ;  /* 0x2000006bff237230 */ /* 0x000fc40000004100 */
[C---:B------:R-:W-:Y:S01]  /*28f60*/  FMUL.FTZ R200, R19.reuse, R200 ;  /* 0x000000c813c87220 */ /* 0x040fe20000410000 */
[----:B------:R-:W-:Y:S02]  /*28f70*/  HADD2.F32 R29, -RZ, R51.H0_H0 ;  /* 0x20000033ff1d7230 */ /* 0x000fe40000004100 */
        /* <DEDUP_REMOVED lines=32> */
[C---:B------:R-:W-:Y:S01]  /*29180*/  FFMA.FTZ R37, R206.reuse, R129, R131 ;  /* 0x00000081ce257223 */ /* 0x040fe20000010083 */
        /* <DEDUP_REMOVED lines=13> */
[----:B------:R-:W-:Y:S01]  /*29260*/  FMUL.FTZ R186, R19, R186 ;  /* 0x000000ba13ba7220 */ /* 0x000fe20000410000 */
[----:B------:R-:W-:Y:S02]  /*29270*/  HADD2.F32 R29, -RZ, R74.H1_H1 ;  /* 0x3000004aff1d7230 */ /* 0x000fe40000004100 */
[----:B------:R-:W-:Y:S01]  /*29280*/  FFMA.FTZ R38, R139, R184, R204 ;  /* 0x000000b88b267223 */ /* 0x000fe200000100cc */
[----:B------:R-:W-:Y:S02]  /*29290*/  HADD2.F32 R130, -RZ, R102.H0_H0 ;  /* 0x20000066ff827230 */ /* 0x000fe40000004100 */
[----:B------:R-:W-:Y:S01]  /*292a0*/  FMUL.FTZ R166, R19, R166 ;  /* 0x000000a613a67220 */ /* 0x000fe20000410000 */
[----:B------:R-:W-:Y:S02]  /*292b0*/  HADD2.F32 R184, -RZ, R54.H0_H0 ;  /* 0x20000036ffb87230 */ /* 0x000fe40000004100 */
        /* <DEDUP_REMOVED lines=13> */
[----:B------:R-:W-:Y:S02]  /*29390*/  HADD2.F32 R139, -RZ, R103.H1_H1 ;  /* 0x30000067ff8b7230 */ /* 0x000fe40000004100 */
[----:B------:R-:W-:Y:S01]  /*293a0*/  FMUL.FTZ R170, R19, R170 ;  /* 0x000000aa13aa7220 */ /* 0x000fe20000410000 */
[----:B------:R-:W-:Y:S02]  /*293b0*/  HADD2.F32 R206, -RZ, R55.H1_H1 ;  /* 0x30000037ffce7230 */ /* 0x000fe40000004100 */
[----:B------:R-:W-:Y:S01]  /*293c0*/  FFMA.FTZ R214, R146, R31, R129 ;  /* 0x0000001f92d67223 */ /* 0x000fe20000010081 */
[----:B------:R-:W-:-:S02]  /*293d0*/  HADD2.F32 R143, -RZ, R116.H0_H0 ;  /* 0x20000074ff8f7230 */ /* 0x000fc40000004100 */
[C---:B------:R-:W-:Y:S01]  /*293e0*/  FMUL.FTZ R162, R19.reuse, R162 ;  /* 0x000000a213a27220 */ /* 0x040fe20000410000 */
        /* <DEDUP_REMOVED lines=34> */
[----:B------:R-:W-:Y:S01]  /*29610*/  HADD2.F32 R139, -RZ, R118.H0_H0 ;  /* 0x20000076ff8b7230 */ /* 0x000fe20000004100 */
[----:B------:R-:W-:Y:S01]  /*29620*/  F2FP.F16.F32.PACK_AB R132, R137, R132 ;  /* 0x000000848984723e */ /* 0x000fe200000000ff */
[----:B------:R-:W-:Y:S02]  /*29630*/  HADD2.F32 R143, -RZ, R78.H0_H0 ;  /* 0x2000004eff8f7230 */ /* 0x000fe40000004100 */
        /* <DEDUP_REMOVED lines=9> */
[----:B------:R-:W-:Y:S01]  /*296d0*/  HADD2.F32 R209, -RZ, R119.H0_H0 ;  /* 0x20000077ffd17230 */ /* 0x000fe20000004100 */
[----:B------:R-:W-:Y:S01]  /*296e0*/  F2FP.F16.F32.PACK_AB R35, R212, R35 ;  /* 0x00000023d423723e */ /* 0x000fe200000000ff */
[----:B------:R-:W-:Y:S02]  /*296f0*/  HADD2.F32 R139, -RZ, R79.H0_H0 ;  /* 0x2000004fff8b7230 */ /* 0x000fe40000004100 */
[----:B------:R-:W-:Y:S01]  /*29700*/  FFMA.FTZ R153, R188, R153, R129 ;  /* 0x00000099bc997223 */ /* 0x000fe20000010081 */
[----:B------:R-:W-:Y:S01]  /*29710*/  HADD2.F32 R29, -RZ, R59.H0_H0 ;  /* 0x2000003bff1d7230 */ /* 0x000fe20000004100 */
[----:B------:R-:W-:Y:S01]  /*29720*/  F2FP.F16.F32.PACK_AB R34, R211, R34 ;  /* 0x00000022d322723e */ /* 0x000fe200000000ff */
[----:B------:R-:W-:-:S02]  /*29730*/  HADD2.F32 R31, -RZ, R119.H1_H1 ;  /* 0x30000077ff1f7230 */ /* 0x000fc40000004100 */
[----:B------:R-:W-:Y:S01]  /*29740*/  FFMA.FTZ R209, R190, R209, R139 ;  /* 0x000000d1bed17223 */ /* 0x000fe2000001008b */
[----:B------:R-:W-:Y:S01]  /*29750*/  HADD2.F32 R139, -RZ, R99.H0_H0 ;  /* 0x20000063ff8b7230 */ /* 0x000fe20000004100 */
[----:B------:R-:W-:Y:S01]  /*29760*/  F2FP.F16.F32.PACK_AB R33, R210, R33 ;  /* 0x00000021d221723e */ /* 0x000fe200000000ff */
[----:B------:R-:W-:Y:S01]  /*29770*/  HADD2.F32 R129, -RZ, R79.H1_H1 ;  /* 0x3000004fff817230 */ /* 0x000fe20000004100 */
[----:B------:R-:W-:Y:S01]  /*29780*/  F2FP.F16.F32.PACK_AB R32, R39, R32 ;  /* 0x000000202720723e */ /* 0x000fe200000000ff */
[----:B------:R-:W-:Y:S02]  /*29790*/  HADD2.F32 R143, -RZ, R99.H1_H1 ;  /* 0x30000063ff8f7230 */ /* 0x000fe40000004100 */
[----:B------:R-:W-:Y:S01]  /*297a0*/  FFMA.FTZ R139, R190, R139, R29 ;  /* 0x0000008bbe8b7223 */ /* 0x000fe2000001001d */
[----:B------:R-:W-:Y:S02]  /*297b0*/  HADD2.F32 R204, -RZ, R59.H1_H1 ;  /* 0x3000003bffcc7230 */ /* 0x000fe40000004100 */
[----:B------:R-:W-:Y:S01]  /*297c0*/  FFMA.FTZ R216, R182, R31, R129 ;  /* 0x0000001fb6d87223 */ /* 0x000fe20000010081 */
[----:B------:R-:W-:Y:S01]  /*297d0*/  HADD2.F32 R199, -RZ, R98.H1_H1 ;  /* 0x30000062ffc77230 */ /* 0x000fe20000004100 */
[----:B------:R-:W-:Y:S01]  /*297e0*/  F2FP.F16.F32.PACK_AB R39, R214, R207 ;  /* 0x000000cfd627723e */ /* 0x000fe200000000ff */
[----:B------:R-:W-:-:S02]  /*297f0*/  HADD2.F32 R184, -RZ, R58.H1_H1 ;  /* 0x3000003affb87230 */ /* 0x000fc40000004100 */
[----:B------:R-:W-:Y:S01]  /*29800*/  FFMA.FTZ R204, R182, R143, R204 ;  /* 0x0000008fb6cc7223 */ /* 0x000fe200000100cc */
[----:B------:R-:W-:Y:S01]  /*29810*/  HADD2.F32 R189, -RZ, R112.H0_H0 ;  /* 0x20000070ffbd7230 */ /* 0x000fe20000004100 */
[----:B------:R-:W-:Y:S01]  /*29820*/  F2FP.F16.F32.PACK_AB R38, R205, R38 ;  /* 0x00000026cd26723e */ /* 0x000fe200000000ff */
        /* <DEDUP_REMOVED lines=10> */
[----:B------:R-:W-:Y:S01]  /*298d0*/  HADD2.F32 R143, -RZ, R92.H1_H1 ;  /* 0x3000005cff8f7230 */ /* 0x000fe20000004100 */
[----:B------:R-:W-:Y:S01]  /*298e0*/  F2FP.F16.F32.PACK_AB R131, R206, R131 ;  /* 0x00000083ce83723e */ /* 0x000fe200000000ff */
[----:B------:R-:W-:Y:S02]  /*298f0*/  HADD2.F32 R182, -RZ, R60.H1_H1 ;  /* 0x3000003cffb67230 */ /* 0x000fe40000004100 */
[C---:B------:R-:W-:Y:S01]  /*29900*/  FFMA.FTZ R190, R166.reuse, R31, R129 ;  /* 0x0000001fa6be7223 */ /* 0x040fe20000010081 */
        /* <DEDUP_REMOVED lines=9> */
[----:B------:R-:W-:Y:S02]  /*299a0*/  HADD2.F32 R184, -RZ, R61.H1_H1 ;  /* 0x3000003dffb87230 */ /* 0x000fe40000004100 */
[C---:B------:R-:W-:Y:S01]  /*299b0*/  FFMA.FTZ R194, R168.reuse, R31, R129 ;  /* 0x0000001fa8c27223 */ /* 0x040fe20000010081 */
        /* <DEDUP_REMOVED lines=12> */
[----:B------:R-:W-:Y:S01]  /*29a80*/  HADD2.F32 R191, -RZ, R113.H0_H0 ;  /* 0x20000071ffbf7230 */ /* 0x000fe20000004100 */
[----:B------:R-:W-:Y:S01]  /*29a90*/  F2FP.F16.F32.PACK_AB R142, R193, R142 ;  /* 0x0000008ec18e723e */ /* 0x000fe200000000ff */
        /* <DEDUP_REMOVED lines=8> */
[----:B------:R-:W-:Y:S02]  /*29b20*/  HADD2.F32 R167, -RZ, R108.H0_H0 ;  /* 0x2000006cffa77230 */ /* 0x000fe40000004100 */
[----:B------:R-:W-:Y:S02]  /*29b30*/  HADD2.F32 R161, -RZ, R84.H0_H0 ;  /* 0x20000054ffa17230 */ /* 0x000fe40000004100 */
[----:B------:R-:W-:Y:S01]  /*29b40*/  FFMA.FTZ R196, R172, R31, R129 ;  /* 0x0000001facc47223 */ /* 0x000fe20000010081 */
[----:B------:R-:W-:Y:S02]  /*29b50*/  HADD2.F32 R145, -RZ, R95.H1_H1 ;  /* 0x3000005fff917230 */ /* 0x000fe40000004100 */
[----:B------:R-:W-:-:S02]  /*29b60*/  HADD2.F32 R188, -RZ, R63.H1_H1 ;  /* 0x3000003fffbc7230 */ /* 0x000fc40000004100 */
[----:B------:R-:W-:Y:S01]  /*29b70*/  FFMA.FTZ R167, R160, R167, R161 ;  /* 0x000000a7a0a77223 */ /* 0x000fe200000100a1 */
[----:B------:R-:W-:Y:S01]  /*29b80*/  HADD2.F32 R29, -RZ, R88.H0_H0 ;  /* 0x20000058ff1d7230 */ /* 0x000fe20000004100 */
[----:B------:R-:W-:Y:S01]  /*29b90*/  F2FP.F16.F32.PACK_AB R143, R196, R143 ;  /* 0x0000008fc48f723e */ /* 0x000fe200000000ff */
[----:B------:R-:W-:Y:S02]  /*29ba0*/  HADD2.F32 R31, -RZ, R64.H0_H0 ;  /* 0x20000040ff1f7230 */ /* 0x000fe40000004100 */
[----:B------:R-:W-:Y:S01]  /*29bb0*/  FFMA.FTZ R188, R172, R145, R188 ;  /* 0x00000091acbc7223 */ /* 0x000fe200000100bc */
[----:B------:R-:W-:Y:S02]  /*29bc0*/  HADD2.F32 R161, -RZ, R88.H1_H1 ;  /* 0x30000058ffa17230 */ /* 0x000fe40000004100 */
[----:B------:R-:W-:Y:S02]  /*29bd0*/  HADD2.F32 R162, -RZ, R64.H1_H1 ;  /* 0x30000040ffa27230 */ /* 0x000fe40000004100 */
[----:B------:R-:W-:Y:S01]  /*29be0*/  FFMA.FTZ R29, R160, R29, R31 ;  /* 0x0000001da01d7223 */ /* 0x000fe2000001001f */
[----:B------:R-:W-:-:S02]  /*29bf0*/  HADD2.F32 R169, -RZ, R109.H0_H0 ;  /* 0x2000006dffa97230 */ /* 0x000fc40000004100 */
[----:B------:R-:W-:Y:S02]  /*29c00*/  HADD2.F32 R163, -RZ, R85.H0_H0 ;  /* 0x20000055ffa37230 */ /* 0x000fe40000004100 */
[----:B------:R-:W-:Y:S01]  /*29c10*/  FFMA.FTZ R160, R144, R161, R162 ;  /* 0x000000a190a07223 */ /* 0x000fe200000100a2 */
[----:B------:R-:W-:Y:S02]  /*29c20*/  HADD2.F32 R129, -RZ, R108.H1_H1 ;  /* 0x3000006cff817230 */ /* 0x000fe40000004100 */
[----:B------:R-:W-:Y:S02]  /*29c30*/  HADD2.F32 R145, -RZ, R84.H1_H1 ;  /* 0x30000054ff917230 */ /* 0x000fe40000004100 */
[----:B------:R-:W-:Y:S01]  /*29c40*/  FFMA.FTZ R169, R180, R169, R163 ;  /* 0x000000a9b4a97223 */ /* 0x000fe200000100a3 */
[----:B------:R-:W-:Y:S02]  /*29c50*/  HADD2.F32 R163, -RZ, R89.H1_H1 ;  /* 0x30000059ffa37230 */ /* 0x000fe40000004100 */
        /* <DEDUP_REMOVED lines=8> */
[----:B------:R-:W-:-:S02]  /*29ce0*/  HADD2.F32 R164, -RZ, R94.H0_H0 ;  /* 0x2000005effa47230 */ /* 0x000fc40000004100 */
[----:B------:R-:W-:Y:S02]  /*29cf0*/  HADD2.F32 R166, -RZ, R62.H0_H0 ;  /* 0x2000003effa67230 */ /* 0x000fe40000004100 */
[----:B------:R-:W-:Y:S01]  /*29d00*/  FFMA.FTZ R163, R140, R179, R144 ;  /* 0x000000b38ca37223 */ /* 0x000fe20000010090 */
[----:B------:R-:W-:Y:S02]  /*29d10*/  HADD2.F32 R177, -RZ, R110.H1_H1 ;  /* 0x3000006effb17230 */ /* 0x000fe40000004100 */
[----:B------:R-:W-:Y:S02]  /*29d20*/  HADD2.F32 R179, -RZ, R86.H1_H1 ;  /* 0x30000056ffb37230 */ /* 0x000fe40000004100 */
[----:B------:R-:W-:Y:S01]  /*29d30*/  FFMA.FTZ R185, R185, R164, R166 ;  /* 0x000000a4b9b97223 */ /* 0x000fe200000100a6 */
[----:B------:R-:W-:Y:S01]  /*29d40*/  FMUL.FTZ R164, R19, R30 ;  /* 0x0000001e13a47220 */ /* 0x000fe20000410000 */
[----:B------:R-:W-:Y:S02]  /*29d50*/  HADD2.F32 R161, -RZ, R89.H0_H0 ;  /* 0x20000059ffa17230 */ /* 0x000fe40000004100 */
[----:B------:R-:W-:-:S02]  /*29d60*/  HADD2.F32 R31, -RZ, R65.H0_H0 ;  /* 0x20000041ff1f7230 */ /* 0x000fc40000004100 */
[----:B------:R-:W-:Y:S01]  /*29d70*/  FFMA.FTZ R172, R164, R177, R179 ;  /* 0x000000b1a4ac7223 */ /* 0x000fe200000100b3 */
[----:B------:R-:W-:Y:S02]  /*29d80*/  HADD2.F32 R129, -RZ, R109.H1_H1 ;  /* 0x3000006dff817230 */ /* 0x000fe40000004100 */
[----:B------:R-:W-:Y:S02]  /*29d90*/  HADD2.F32 R145, -RZ, R85.H1_H1 ;  /* 0x30000055ff917230 */ /* 0x000fe40000004100 */
[----:B------:R-:W-:Y:S01]  /*29da0*/  FFMA.FTZ R161, R180, R161, R31 ;  /* 0x000000a1b4a17223 */ /* 0x000fe2000001001f */
[----:B------:R-:W-:Y:S01]  /*29db0*/  HADD2.F32 R177, -RZ, R90.H1_H1 ;  /* 0x3000005affb17230 */ /* 0x000fe20000004100 */
[----:B------:R-:W0:Y:S01]  /*29dc0*/  @!P1 LDC.64 R30, c[0x0][0x3c0] ;  /* 0x0000f000ff1e9b82 */ /* 0x000e220000000a00 */
[----:B------:R-:W-:Y:S02]  /*29dd0*/  HADD2.F32 R179, -RZ, R66.H1_H1 ;  /* 0x30000042ffb37230 */ /* 0x000fe40000004100 */
[----:B------:R-:W-:Y:S01]  /*29de0*/  FFMA.FTZ R170, R128, R129, R145 ;  /* 0x0000008180aa7223 */ /* 0x000fe20000010091 */
[----:B------:R-:W-:-:S02]  /*29df0*/  HADD2.F32 R213, -RZ, R111.H0_H0 ;  /* 0x2000006fffd57230 */ /* 0x000fc40000004100 */
[----:B------:R-:W-:Y:S02]  /*29e00*/  HADD2.F32 R215, -RZ, R87.H0_H0 ;  /* 0x20000057ffd77230 */ /* 0x000fe40000004100 */
[----:B------:R-:W-:Y:S01]  /*29e10*/  FFMA.FTZ R164, R164, R177, R179 ;  /* 0x000000b1a4a47223 */ /* 0x000fe200000100b3 */
[----:B------:R-:W-:Y:S01]  /*29e20*/  HADD2.F32 R219, -RZ, R111.H1_H1 ;  /* 0x3000006fffdb7230 */ /* 0x000fe20000004100 */
[----:B------:R-:W1:Y:S01]  /*29e30*/  @!P1 LDC.64 R128, c[0x0][0x3c8] ;  /* 0x0000f200ff809b82 */ /* 0x000e620000000a00 */
[----:B------:R-:W-:Y:S02]  /*29e40*/  HADD2.F32 R221, -RZ, R87.H1_H1 ;  /* 0x30000057ffdd7230 */ /* 0x000fe40000004100 */
[----:B------:R-:W-:Y:S01]  /*29e50*/  FFMA.FTZ R177, R134, R213, R215 ;  /* 0x000000d586b17223 */ /* 0x000fe200000100d7 */
[----:B------:R-:W-:Y:S02]  /*29e60*/  HADD2.F32 R179, -RZ, R91.H1_H1 ;  /* 0x3000005bffb37230 */ /* 0x000fe40000004100 */
[----:B------:R-:W-:-:S02]  /*29e70*/  HADD2.F32 R213, -RZ, R67.H1_H1 ;  /* 0x30000043ffd57230 */ /* 0x000fc40000004100 */
[C---:B------:R-:W-:Y:S01]  /*29e80*/  FFMA.FTZ R180, R136.reuse, R219, R221 ;  /* 0x000000db88b47223 */ /* 0x040fe200000100dd */
[----:B------:R-:W-:Y:S01]  /*29e90*/  HADD2.F32 R217, -RZ, R91.H0_H0 ;  /* 0x2000005bffd97230 */ /* 0x000fe20000004100 */
[----:B------:R-:W2:Y:S01]  /*29ea0*/  LDC.64 R144, c[0x0][0x428] ;  /* 0x00010a00ff907b82 */ /* 0x000ea20000000a00 */
[----:B------:R-:W-:Y:S02]  /*29eb0*/  HADD2.F32 R166, -RZ, R67.H0_H0 ;  /* 0x20000043ffa67230 */ /* 0x000fe40000004100 */
[----:B------:R-:W-:-:S03]  /*29ec0*/  FFMA.FTZ R179, R136, R179, R213 ;  /* 0x000000b388b37223 */ /* 0x000fc600000100d5 */
[----:B------:R-:W-:Y:S01]  /*29ed0*/  FFMA.FTZ R166, R134, R217, R166 ;  /* 0x000000d986a67223 */ /* 0x000fe200000100a6 */
[----:B------:R-:W-:Y:S01]  /*29ee0*/  F2FP.F16.F32.PACK_AB R134, R220, R141 ;  /* 0x0000008ddc86723e */ /* 0x000fe200000000ff */
[----:B------:R-:W3:Y:S01]  /*29ef0*/  LDC.64 R136, c[0x0][0x430] ;  /* 0x00010c00ff887b82 */ /* 0x000ee20000000a00 */
[----:B0-----:R-:W-:-:S05]  /*29f00*/  @!P1 IMAD.WIDE R30, R3, 0x4, R30 ;  /* 0x00000004031e9825 */ /* 0x001fca00078e021e */
[----:B------:R0:W-:Y:S01]  /*29f10*/  @!P1 STG.E desc[UR6][R30.64], R156 ;  /* 0x0000009c1e009986 */ /* 0x0001e2000c101906 */
[----:B-1----:R-:W-:-:S05]  /*29f20*/  @!P1 IMAD.WIDE R128, R3, 0x4, R128 ;  /* 0x0000000403809825 */ /* 0x002fca00078e0280 */
[----:B------:R1:W-:Y:S01]  /*29f30*/  @!P1 STG.E desc[UR6][R128.64], R19 ;  /* 0x0000001380009986 */ /* 0x0003e2000c101906 */
[----:B--2---:R-:W-:-:S04]  /*29f40*/  IMAD.WIDE.U32 R140, R18, 0x10, R144 ;  /* 0x00000010128c7825 */ /* 0x004fc800078e0090 */
[----:B0-----:R-:W-:Y:S01]  /*29f50*/  IMAD.WIDE.U32 R30, R165, 0x10, R144 ;  /* 0x00000010a51e7825 */ /* 0x001fe200078e0090 */
[----:B------:R0:W-:Y:S01]  /*29f60*/  STG.E.128 desc[UR6][R140.64], R132 ;  /* 0x000000848c007986 */ /* 0x0001e2000c101d06 */
[----:B-1----:R-:W-:Y:S02]  /*29f70*/  F2FP.F16.F32.PACK_AB R128, R157, R152 ;  /* 0x000000989d80723e */ /* 0x002fe400000000ff */
[----:B---3--:R-:W-:Y:S01]  /*29f80*/  IMAD.WIDE.U32 R156, R18, 0x10, R136 ;  /* 0x00000010129c7825 */ /* 0x008fe200078e0088 */
[----:B------:R-:W-:-:S03]  /*29f90*/  F2FP.F16.F32.PACK_AB R129, R159, R158 ;  /* 0x0000009e9f81723e */ /* 0x000fc600000000ff */
[--C-:B------:R-:W-:Y:S01]  /*29fa0*/  IMAD.WIDE.U32 R158, R138, 0x10, R136.reuse ;  /* 0x000000108a9e7825 */ /* 0x100fe200078e0088 */
[----:B------:R1:W-:Y:S03]  /*29fb0*/  STG.E.128 desc[UR6][R156.64], R32 ;  /* 0x000000209c007986 */ /* 0x0003e6000c101d06 */
[----:B------:R-:W-:Y:S01]  /*29fc0*/  IMAD.WIDE.U32 R18, R147, 0x10, R136 ;  /* 0x0000001093127825 */ /* 0x000fe200078e0088 */
[----:B0-----:R-:W-:-:S03]  /*29fd0*/  F2FP.F16.F32.PACK_AB R134, R153, R150 ;  /* 0x000000969986723e */ /* 0x001fc600000000ff */
[--C-:B------:R-:W-:Y:S01]  /*29fe0*/  IMAD.WIDE.U32 R152, R147, 0x10, R144.reuse ;  /* 0x0000001093987825 */ /* 0x100fe200078e0090 */
[----:B------:R-:W-:Y:S02]  /*29ff0*/  F2FP.F16.F32.PACK_AB R133, R151, R148 ;  /* 0x000000949785723e */ /* 0x000fe400000000ff */
[----:B------:R-:W-:Y:S01]  /*2a000*/  F2FP.F16.F32.PACK_AB R132, R149, R146 ;  /* 0x000000929584723e */ /* 0x000fe200000000ff */
[----:B------:R-:W-:Y:S01]  /*2a010*/  IMAD.WIDE.U32 R150, R138, 0x10, R144 ;  /* 0x000000108a967825 */ /* 0x000fe200078e0090 */
[----:B------:R-:W-:Y:S02]  /*2a020*/  F2FP.F16.F32.PACK_AB R135, R216, R209 ;  /* 0x000000d1d887723e */ /* 0x000fe400000000ff */
[----:B------:R-:W-:Y:S01]  /*2a030*/  F2FP.F16.F32.PACK_AB R138, R199, R202 ;  /* 0x000000cac78a723e */ /* 0x000fe200000000ff */
[----:B------:R-:W-:Y:S01]  /*2a040*/  IMAD.WIDE.U32 R146, R165, 0x10, R136 ;  /* 0x00000010a5927825 */ /* 0x000fe200078e0088 */
[----:B------:R0:W-:Y:S01]  /*2a050*/  STG.E.128 desc[UR6][R150.64], R36 ;  /* 0x0000002496007986 */ /* 0x0001e2000c101d06 */
[----:B------:R-:W-:-:S02]  /*2a060*/  F2FP.F16.F32.PACK_AB R141, R194, R191 ;  /* 0x000000bfc28d723e */ /* 0x000fc400000000ff */
[C---:B------:R-:W-:Y:S01]  /*2a070*/  IMAD.WIDE.U32 R148, R173.reuse, 0x10, R136 ;  /* 0x00000010ad947825 */ /* 0x040fe200078e0088 */
[----:B------:R-:W-:Y:S01]  /*2a080*/  F2FP.F16.F32.PACK_AB R137, R200, R197 ;  /* 0x000000c5c889723e */ /* 0x000fe200000000ff */
[----:B------:R2:W-:Y:S01]  /*2a090*/  STG.E.128 desc[UR6][R158.64], R128 ;  /* 0x000000809e007986 */ /* 0x0005e2000c101d06 */
[----:B------:R-:W-:Y:S01]  /*2a0a0*/  F2FP.F16.F32.PACK_AB R136, R198, R195 ;  /* 0x000000c3c688723e */ /* 0x000fe200000000ff */
[----:B------:R-:W-:Y:S01]  /*2a0b0*/  IMAD.WIDE.U32 R144, R173, 0x10, R144 ;  /* 0x00000010ad907825 */ /* 0x000fe200078e0090 */
[----:B------:R-:W-:Y:S01]  /*2a0c0*/  F2FP.F16.F32.PACK_AB R140, R190, R189 ;  /* 0x000000bdbe8c723e */ /* 0x000fe200000000ff */
[----:B------:R3:W-:Y:S01]  /*2a0d0*/  STG.E.128 desc[UR6][R152.64], R132 ;  /* 0x0000008498007986 */ /* 0x0007e2000c101d06 */
[----:B-1----:R-:W-:Y:S02]  /*2a0e0*/  F2FP.F16.F32.PACK_AB R35, R188, R187 ;  /* 0x000000bbbc23723e */ /* 0x002fe400000000ff */
[----:B------:R-:W-:Y:S01]  /*2a0f0*/  F2FP.F16.F32.PACK_AB R34, R186, R185 ;  /* 0x000000b9ba22723e */ /* 0x000fe200000000ff */
[----:B------:R3:W-:Y:S01]  /*2a100*/  STG.E.128 desc[UR6][R18.64], R136 ;  /* 0x0000008812007986 */ /* 0x0007e2000c101d06 */
[----:B------:R-:W-:-:S02]  /*2a110*/  F2FP.F16.F32.PACK_AB R33, R184, R183 ;  /* 0x000000b7b821723e */ /* 0x000fc400000000ff */
[----:B------:R-:W-:Y:S01]  /*2a120*/  F2FP.F16.F32.PACK_AB R32, R182, R181 ;  /* 0x000000b5b620723e */ /* 0x000fe200000000ff */
[----:B------:R3:W-:Y:S01]  /*2a130*/  STG.E.128 desc[UR6][R30.64], R140 ;  /* 0x0000008c1e007986 */ /* 0x0007e2000c101d06 */
[----:B0-----:R-:W0:Y:S01]  /*2a140*/  LDC.64 R150, c[0x0][0x380] ;  /* 0x0000e000ff967b82 */ /* 0x001e220000000a00 */
[----:B------:R-:W-:Y:S02]  /*2a150*/  F2FP.F16.F32.PACK_AB R39, R180, R177 ;  /* 0x000000b1b427723e */ /* 0x000fe400000000ff */
[----:B------:R-:W-:Y:S01]  /*2a160*/  F2FP.F16.F32.PACK_AB R38, R172, R171 ;  /* 0x000000abac26723e */ /* 0x000fe200000000ff */
[----:B------:R3:W-:Y:S01]  /*2a170*/  STG.E.128 desc[UR6][R146.64], R32 ;  /* 0x0000002092007986 */ /* 0x0007e2000c101d06 */
[----:B------:R-:W-:Y:S02]  /*2a180*/  F2FP.F16.F32.PACK_AB R37, R170, R169 ;  /* 0x000000a9aa25723e */ /* 0x000fe400000000ff */
[----:B------:R-:W-:Y:S02]  /*2a190*/  F2FP.F16.F32.PACK_AB R36, R168, R167 ;  /* 0x000000a7a824723e */ /* 0x000fe400000000ff */
[----:B--2---:R-:W-:-:S02]  /*2a1a0*/  F2FP.F16.F32.PACK_AB R131, R179, R166 ;  /* 0x000000a6b383723e */ /* 0x004fc400000000ff */
[----:B------:R-:W-:Y:S01]  /*2a1b0*/  F2FP.F16.F32.PACK_AB R130, R164, R163 ;  /* 0x000000a3a482723e */ /* 0x000fe200000000ff */
[----:B------:R3:W-:Y:S01]  /*2a1c0*/  STG.E.128 desc[UR6][R144.64], R36 ;  /* 0x0000002490007986 */ /* 0x0007e2000c101d06 */
[----:B------:R-:W-:Y:S02]  /*2a1d0*/  F2FP.F16.F32.PACK_AB R129, R162, R161 ;  /* 0x000000a1a281723e */ /* 0x000fe400000000ff */
[----:B------:R-:W-:-:S05]  /*2a1e0*/  F2FP.F16.F32.PACK_AB R128, R160, R29 ;  /* 0x0000001da080723e */ /* 0x000fca00000000ff */
[----:B------:R3:W-:Y:S01]  /*2a1f0*/  STG.E.128 desc[UR6][R148.64], R128 ;  /* 0x0000008094007986 */ /* 0x0007e2000c101d06 */
[----:B0-----:R-:W-:-:S05]  /*2a200*/  IMAD R3, R150, 0x4, R3 ;  /* 0x0000000496037824 */ /* 0x001fca00078e0203 */
[----:B------:R-:W-:-:S13]  /*2a210*/  ISETP.GE.AND P1, PT, R3, R151, PT ;  /* 0x000000970300720c */ /* 0x000fda0003f26270 */
[----:B---3--:R-:W-:Y:S05]  /*2a220*/  @!P1 BRA `(.L_x_4231) ;  /* 0xfffffd6c007c9947 */ /* 0x008fea000383ffff */
[----:B------:R-:W-:Y:S05]  /*2a230*/  EXIT ;  /* 0x000000000000794d */ /* 0x000fea0003800000 */
.L_x_4230:
[----:B------:R-:W-:Y:S01]  /*2a240*/  HFMA2 R131, -RZ, RZ, 0, 1.847743988037109375e-06 ;  /* 0x0000001fff837431 */ /* 0x000fe200000001ff */
[----:B------:R-:W-:Y:S01]  /*2a250*/  BSSY B0, `(.L_x_4232) ;  /* 0x0000007000007945 */ /* 0x000fe20003800000 */
[----:B------:R-:W-:Y:S01]  /*2a260*/  MOV R129, R36 ;  /* 0x0000002400817202 */ /* 0x000fe20000000f00 */
[----:B------:R-:W-:Y:S02]  /*2a270*/  IMAD.MOV.U32 R128, RZ, RZ, 0x1 ;  /* 0x00000001ff807424 */ /* 0x000fe400078e00ff */
[----:B------:R-:W-:-:S07]  /*2a280*/  IMAD.MOV.U32 R38, RZ, RZ, -0x1 ;  /* 0xffffffffff267424 */ /* 0x000fce00078e00ff */
[----:B0-----:R-:W-:Y:S05]  /*2a290*/  WARPSYNC.COLLECTIVE R38, `(.L_x_4233) ;  /* 0x0000000026087348 */ /* 0x001fea0003c00000 */
[----:B------:R1:W2:Y:S02]  /*2a2a0*/  SHFL.BFLY P2, R39, R129, R128, R131 ;  /* 0x0c00008081277389 */ /* 0x0002a40000040083 */
[----:B012---:R-:W-:Y:S05]  /*2a2b0*/  ENDCOLLECTIVE ;  /* 0x000000000000791b */ /* 0x007fea0003800000 */
.L_x_4233:
[----:B------:R-:W-:Y:S05]  /*2a2c0*/  BSYNC B0 ;  /* 0x0000000000007941 */ /* 0x000fea0003800000 */
.L_x_4232:
[----:B------:R-:W-:Y:S01]  /*2a2d0*/  MOV R31, R39 ;  /* 0x00000027001f7202 */ /* 0x000fe20000000f00 */
[----:B------:R-:W-:Y:S02]  /*2a2e0*/  HFMA2 R128, -RZ, RZ, 0, 1.1920928955078125e-07 ;  /* 0x00000002ff807431 */ /* 0x000fe400000001ff */
[----:B------:R-:W-:Y:S01]  /*2a2f0*/  IMAD.MOV.U32 R131, RZ, RZ, 0x1f ;  /* 0x0000001fff837424 */ /* 0x000fe200078e00ff */
[----:B------:R-:W-:Y:S01]  /*2a300*/  MOV R38, 0xffffffff ;  /* 0xffffffff00267802 */ /* 0x000fe20000000f00 */
[----:B------:R-:W-:-:S04]  /*2a310*/  FADD.FTZ R32, R36, R31 ;  /* 0x0000001f24207221 */ /* 0x000fc80000010000 */
[----:B------:R-:W-:-:S07]  /*2a320*/  IMAD.MOV.U32 R129, RZ, RZ, R32 ;  /* 0x000000ffff817224 */ /* 0x000fce00078e0020 */
[----:B------:R-:W-:Y:S05]  /*2a330*/  WARPSYNC.COLLECTIVE R38, `(.L_x_4234) ;  /* 0x0000000026087348 */ /* 0x000fea0003c00000 */
[----:B------:R0:W1:Y:S02]  /*2a340*/  SHFL.BFLY P2, R39, R129, R128, R131 ;  /* 0x0c00008081277389 */ /* 0x0000640000040083 */
[----:B01----:R-:W-:Y:S05]  /*2a350*/  ENDCOLLECTIVE ;  /* 0x000000000000791b */ /* 0x003fea0003800000 */
.L_x_4234:
[----:B------:R-:W-:Y:S02]  /*2a360*/  IMAD.MOV.U32 R128, RZ, RZ, 0x4 ;  /* 0x00000004ff807424 */ /* 0x000fe400078e00ff */
[----:B------:R-:W-:-:S04]  /*2a370*/  IMAD.MOV.U32 R31, RZ, RZ, R39 ;  /* 0x000000ffff1f7224 */ /* 0x000fc800078e0027 */
[----:B------:R-:W-:-:S05]  /*2a380*/  FADD.FTZ R33, R32, R31 ;  /* 0x0000001f20217221 */ /* 0x000fca0000010000 */
[----:B------:R-:W-:-:S07]  /*2a390*/  MOV R129, R33 ;  /* 0x0000002100817202 */ /* 0x000fce0000000f00 */
[----:B------:R-:W-:Y:S05]  /*2a3a0*/  WARPSYNC.COLLECTIVE R38, `(.L_x_4235) ;  /* 0x0000000026087348 */ /* 0x000fea0003c00000 */
[----:B------:R0:W1:Y:S02]  /*2a3b0*/  SHFL.BFLY P2, R39, R129, R128, R131 ;  /* 0x0c00008081277389 */ /* 0x0000640000040083 */
[----:B01----:R-:W-:Y:S05]  /*2a3c0*/  ENDCOLLECTIVE ;  /* 0x000000000000791b */ /* 0x003fea0003800000 */
.L_x_4235:
[----:B------:R-:W-:Y:S01]  /*2a3d0*/  HFMA2 R128, -RZ, RZ, 0, 4.76837158203125e-07 ;  /* 0x00000008ff807431 */ /* 0x000fe200000001ff */
[----:B------:R-:W-:-:S05]  /*2a3e0*/  MOV R30, R39 ;  /* 0x00000027001e7202 */ /* 0x000fca0000000f00 */
[----:B------:R-:W-:-:S04]  /*2a3f0*/  FADD.FTZ R34, R33, R30 ;  /* 0x0000001e21227221 */ /* 0x000fc80000010000 */
[----:B------:R-:W-:-:S07]  /*2a400*/  IMAD.MOV.U32 R129, RZ, RZ, R34 ;  /* 0x000000ffff817224 */ /* 0x000fce00078e0022 */
[----:B------:R-:W-:Y:S05]  /*2a410*/  WARPSYNC.COLLECTIVE R38, `(.L_x_4236) ;  /* 0x0000000026087348 */ /* 0x000fea0003c00000 */
[----:B------:R0:W1:Y:S02]  /*2a420*/  SHFL.BFLY P2, R39, R129, R128, R131 ;  /* 0x0c00008081277389 */ /* 0x0000640000040083 */
[----:B01----:R-:W-:Y:S05]  /*2a430*/  ENDCOLLECTIVE ;  /* 0x000000000000791b */ /* 0x003fea0003800000 */
.L_x_4236:
[----:B------:R-:W-:Y:S02]  /*2a440*/  IMAD.MOV.U32 R128, RZ, RZ, 0x10 ;  /* 0x00000010ff807424 */ /* 0x000fe400078e00ff */
[----:B------:R-:W-:-:S04]  /*2a450*/  IMAD.MOV.U32 R31, RZ, RZ, R39 ;  /* 0x000000ffff1f7224 */ /* 0x000fc800078e0027 */
[----:B------:R-:W-:Y:S02]  /*2a460*/  FADD.FTZ R35, R34, R31 ;  /* 0x0000001f22237221 */ /* 0x000fe40000010000 */
[----:B------:R-:W0:Y:S03]  /*2a470*/  LDC R31, c[0x0][0x400] ;  /* 0x00010000ff1f7b82 */ /* 0x000e260000000800 */
[----:B------:R-:W-:-:S07]  /*2a480*/  MOV R129, R35 ;  /* 0x0000002300817202 */ /* 0x000fce0000000f00 */
[----:B0-----:R-:W-:Y:S05]  /*2a490*/  WARPSYNC.COLLECTIVE R38, `(.L_x_4237) ;  /* 0x0000000026087348 */ /* 0x001fea0003c00000 */
[----:B------:R1:W2:Y:S02]  /*2a4a0*/  SHFL.BFLY P2, R39, R129, R128, R131 ;  /* 0x0c00008081277389 */ /* 0x0002a40000040083 */
[----:B012---:R-:W-:Y:S05]  /*2a4b0*/  ENDCOLLECTIVE ;  /* 0x000000000000791b */ /* 0x007fea0003800000 */
.L_x_4237:
[----:B------:R-:W-:Y:S01]  /*2a4c0*/  HFMA2 R128, -RZ, RZ, 0, 5.9604644775390625e-08 ;  /* 0x00000001ff807431 */ /* 0x000fe200000001ff */
[----:B------:R-:W-:-:S05]  /*2a4d0*/  MOV R30, R39 ;  /* 0x00000027001e7202 */ /* 0x000fca0000000f00 */
[----:B------:R-:W-:-:S04]  /*2a4e0*/  FADD.FTZ R30, R35, R30 ;  /* 0x0000001e231e7221 */ /* 0x000fc80000010000 */
[----:B------:R-:W-:-:S04]  /*2a4f0*/  FMUL.FTZ R156, R30, R31 ;  /* 0x0000001f1e9c7220 */ /* 0x000fc80000410000 */
        /* <DEDUP_REMOVED lines=79> */
[----:B------:R-:W-:-:S04]  /*2a9f0*/  FFMA.FTZ R30, R33, R33, R30 ;  /* 0x00000021211e7223 */ /* 0x000fc8000001001e */
[----:B------:R-:W-:-:S07]  /*2aa00*/  IMAD.MOV.U32 R129, RZ, RZ, R30 ;  /* 0x000000ffff817224 */ /* 0x000fce00078e001e */
[----:B------:R-:W-:Y:S05]  /*2aa10*/  WARPSYNC.COLLECTIVE R38, `(.L_x_4238) ;  /* 0x0000000026087348 */ /* 0x000fea0003c00000 */
[----:B------:R0:W1:Y:S02]  /*2aa20*/  SHFL.BFLY P2, R39, R129, R128, R131 ;  /* 0x0c00008081277389 */ /* 0x0000640000040083 */
[----:B01----:R-:W-:Y:S05]  /*2aa30*/  ENDCOLLECTIVE ;  /* 0x000000000000791b */ /* 0x003fea0003800000 */
.L_x_4238:
[----:B------:R-:W-:Y:S02]  /*2aa40*/  IMAD.MOV.U32 R128, RZ, RZ, 0x2 ;  /* 0x00000002ff807424 */ /* 0x000fe400078e00ff */
[----:B------:R-:W-:-:S04]  /*2aa50*/  IMAD.MOV.U32 R33, RZ, RZ, R39 ;  /* 0x000000ffff217224 */ /* 0x000fc800078e0027 */
[----:B------:R-:W-:-:S05]  /*2aa60*/  FADD.FTZ R33, R30, R33 ;  /* 0x000000211e217221 */ /* 0x000fca0000010000 */
[----:B------:R-:W-:-:S07]  /*2aa70*/  MOV R129, R33 ;  /* 0x0000002100817202 */ /* 0x000fce0000000f00 */
[----:B------:R-:W-:Y:S05]  /*2aa80*/  WARPSYNC.COLLECTIVE R38, `(.L_x_4239) ;  /* 0x0000000026087348 */ /* 0x000fea0003c00000 */
[----:B------:R0:W1:Y:S02]  /*2aa90*/  SHFL.BFLY P2, R39, R129, R128, R131 ;  /* 0x0c00008081277389 */ /* 0x0000640000040083 */
[----:B01----:R-:W-:Y:S05]  /*2aaa0*/  ENDCOLLECTIVE ;  /* 0x000000000000791b */ /* 0x003fea0003800000 */
.L_x_4239:
[----:B------:R-:W-:Y:S01]  /*2aab0*/  HFMA2 R128, -RZ, RZ, 0, 2.384185791015625e-07 ;  /* 0x00000004ff807431 */ /* 0x000fe200000001ff */
[----:B------:R-:W-:-:S05]  /*2aac0*/  MOV R32, R39 ;  /* 0x0000002700207202 */ /* 0x000fca0000000f00 */
[----:B------:R-:W-:-:S04]  /*2aad0*/  FADD.FTZ R32, R33, R32 ;  /* 0x0000002021207221 */ /* 0x000fc80000010000 */
[----:B------:R-:W-:-:S07]  /*2aae0*/  IMAD.MOV.U32 R129, RZ, RZ, R32 ;  /* 0x000000ffff817224 */ /* 0x000fce00078e0020 */
[----:B------:R-:W-:Y:S05]  /*2aaf0*/  WARPSYNC.COLLECTIVE R38, `(.L_x_4240) ;  /* 0x0000000026087348 */ /* 0x000fea0003c00000 */
[----:B------:R0:W1:Y:S02]  /*2ab00*/  SHFL.BFLY P2, R39, R129, R128, R131 ;  /* 0x0c00008081277389 */ /* 0x0000640000040083 */
[----:B01----:R-:W-:Y:S05]  /*2ab10*/  ENDCOLLECTIVE ;  /* 0x000000000000791b */ /* 0x003fea0003800000 */
.L_x_4240:
[----:B------:R-:W-:Y:S02]  /*2ab20*/  IMAD.MOV.U32 R128, RZ, RZ, 0x8 ;  /* 0x00000008ff807424 */ /* 0x000fe400078e00ff */
[----:B------:R-:W-:-:S04]  /*2ab30*/  IMAD.MOV.U32 R35, RZ, RZ, R39 ;  /* 0x000000ffff237224 */ /* 0x000fc800078e0027 */
[----:B------:R-:W-:-:S05]  /*2ab40*/  FADD.FTZ R35, R32, R35 ;  /* 0x0000002320237221 */ /* 0x000fca0000010000 */
[----:B------:R-:W-:-:S07]  /*2ab50*/  MOV R129, R35 ;  /* 0x0000002300817202 */ /* 0x000fce0000000f00 */
[----:B------:R-:W-:Y:S05]  /*2ab60*/  WARPSYNC.COLLECTIVE R38, `(.L_x_4241) ;  /* 0x0000000026087348 */ /* 0x000fea0003c00000 */
[----:B------:R0:W1:Y:S02]  /*2ab70*/  SHFL.BFLY P2, R39, R129, R128, R131 ;  /* 0x0c00008081277389 */ /* 0x0000640000040083 */
[----:B01----:R-:W-:Y:S05]  /*2ab80*/  ENDCOLLECTIVE ;  /* 0x000000000000791b */ /* 0x003fea0003800000 */
.L_x_4241:
[----:B------:R-:W-:Y:S01]  /*2ab90*/  HFMA2 R128, -RZ, RZ, 0, 9.5367431640625e-07 ;  /* 0x00000010ff807431 */ /* 0x000fe200000001ff */
[----:B------:R-:W-:-:S05]  /*2aba0*/  MOV R34, R39 ;  /* 0x0000002700227202 */ /* 0x000fca0000000f00 */
[----:B------:R-:W-:-:S04]  /*2abb0*/  FADD.FTZ R34, R35, R34 ;  /* 0x0000002223227221 */ /* 0x000fc80000010000 */
[----:B------:R-:W-:-:S07]  /*2abc0*/  IMAD.MOV.U32 R129, RZ, RZ, R34 ;  /* 0x000000ffff817224 */ /* 0x000fce00078e0022 */
[----:B------:R-:W-:Y:S05]  /*2abd0*/  WARPSYNC.COLLECTIVE R38, `(.L_x_4242) ;  /* 0x0000000026087348 */ /* 0x000fea0003c00000 */
[----:B------:R0:W1:Y:S02]  /*2abe0*/  SHFL.BFLY P2, R39, R129, R128, R131 ;  /* 0x0c00008081277389 */ /* 0x0000640000040083 */
[----:B01----:R-:W-:Y:S05]  /*2abf0*/  ENDCOLLECTIVE ;  /* 0x000000000000791b */ /* 0x003fea0003800000 */
.L_x_4242:
[----:B------:R-:W-:Y:S05]  /*2ac00*/  BRA `(.L_x_4243) ;  /* 0xffffffdc00487947 */ /* 0x000fea000383ffff */
.L_x_4244:
        /* <DEDUP_REMOVED lines=15> */
.L_x_27965:


//--------------------- .text._ZN10layer_norm31ln_parallel_residual_fwd_kernelINS_13Kernel_traitsI6__halfS2_S2_S2_fjLj1280ELj1ELj4ELj1ELj16ENS_18Kernel_traits_baseILj1280ES2_S2_S2_S2_fjLj128EEEEELb1ELb1ELb0EEEvNS_9FwdParamsE --------------------------
	.section	.text._ZN10layer_norm31ln_parallel_residual_fwd_kernelINS_13Kernel_traitsI6__halfS2_S2_S2_fjLj1280ELj1ELj4ELj1ELj16ENS_18Kernel_traits_baseILj1280ES2_S2_S2_S2_fjLj128EEEEELb1ELb1ELb0EEEvNS_9FwdParamsE,"ax",@progbits
	.align	128
        .global         _ZN10layer_norm31ln_parallel_residual_fwd_kernelINS_13Kernel_traitsI6__halfS2_S2_S2_fjLj1280ELj1ELj4ELj1ELj16ENS_18Kernel_traits_baseILj1280ES2_S2_S2_S2_fjLj128EEEEELb1ELb1ELb0EEEvNS_9FwdParamsE
        .type           _ZN10layer_norm31ln_parallel_residual_fwd_kernelINS_13Kernel_traitsI6__halfS2_S2_S2_fjLj1280ELj1ELj4ELj1ELj16ENS_18Kernel_traits_baseILj1280ES2_S2_S2_S2_fjLj128EEEEELb1ELb1ELb0EEEvNS_9FwdParamsE,@function
        .size           _ZN10layer_norm31ln_parallel_residual_fwd_kernelINS_13Kernel_traitsI6__halfS2_S2_S2_fjLj1280ELj1ELj4ELj1ELj16ENS_18Kernel_traits_baseILj1280ES2_S2_S2_S2_fjLj128EEEEELb1ELb1ELb0EEEvNS_9FwdParamsE,(.L_x_27966 - _ZN10layer_norm31ln_parallel_residual_fwd_kernelINS_13Kernel_traitsI6__halfS2_S2_S2_fjLj1280ELj1ELj4ELj1ELj16ENS_18Kernel_traits_baseILj1280ES2_S2_S2_S2_fjLj128EEEEELb1ELb1ELb0EEEvNS_9FwdParamsE)
        .other          _ZN10layer_norm31ln_parallel_residual_fwd_kernelINS_13Kernel_traitsI6__halfS2_S2_S2_fjLj1280ELj1ELj4ELj1ELj16ENS_18Kernel_traits_baseILj1280ES2_S2_S2_S2_fjLj128EEEEELb1ELb1ELb0EEEvNS_9FwdParamsE,@"STO_CUDA_ENTRY STV_DEFAULT"
_ZN10layer_norm31ln_parallel_residual_fwd_kernelINS_13Kernel_traitsI6__halfS2_S2_S2_fjLj1280ELj1ELj4ELj1ELj16ENS_18Kernel_traits_baseILj1280ES2_S2_S2_S2_fjLj128EEEEELb1ELb1ELb0EEEvNS_9FwdParamsE:
.text._ZN10layer_norm31ln_parallel_residual_fwd_kernelINS_13Kernel_traitsI6__halfS2_S2_S2_fjLj1280ELj1ELj4ELj1ELj16ENS_18Kernel_traits_baseILj1280ES2_S2_S2_S2_fjLj128EEEEELb1ELb1ELb0EEEvNS_9FwdParamsE:
        /* <DEDUP_REMOVED lines=97> */
.L_x_4246:
        /* <DEDUP_REMOVED lines=40> */
.L_x_4247:
[----:B------:R-:W-:Y:S05]  /*0890*/  BSYNC.RECONVERGENT B0 ;  /* 0x0000000000007941 */ /* 0x000fea0003800200 */
.L_x_4245:
[----:B------:R-:W0:Y:S02]  /*08a0*/  LDCU UR4, c[0x0][0x384] ;  /* 0x00007080ff0477ac */ /* 0x000e240008000800 */
[----:B0-----:R-:W-:-:S13]  /*08b0*/  ISETP.GE.AND P0, PT, R0, UR4, PT ;  /* 0x0000000400007c0c */ /* 0x001fda000bf06270 */
[----:B------:R-:W-:Y:S05]  /*08c0*/  @P0 EXIT ;  /* 0x000000000000094d */ /* 0x000fea0003800000 */
[C---:B------:R-:W-:Y:S01]  /*08d0*/  IMAD.HI.U32 R19, R6.reuse, -0x2daee0ad, RZ ;  /* 0xd2511f5306137827 */ /* 0x040fe200078e00ff */
[----:B------:R-:W0:Y:S03]  /*08e0*/  LDCU UR12, c[0x0][0x388] ;  /* 0x00007100ff0c77ac */ /* 0x000e260008000800 */
[----:B------:R-:W-:Y:S01]  /*08f0*/  IMAD.HI.U32 R17, R3, -0x326172a9, RZ ;  /* 0xcd9e8d5703117827 */ /* 0x000fe200078e00ff */
[----:B------:R-:W-:Y:S01]  /*0900*/  LOP3.LUT R19, R19, R117, RZ, 0x3c, !PT ;  /* 0x0000007513137212 */ /* 0x000fe200078e3cff */
[----:B------:R-:W1:Y:S02]  /*0910*/  LDCU.U8 UR10, c[0x0][0x410] ;  /* 0x00008200ff0a77ac */ /* 0x000e640008000000 */
        /* <DEDUP_REMOVED lines=57> */
[----:B------:R-:W-:Y:S01]  /*0cb0*/  LOP3.LUT R11, R12, 0x3, RZ, 0xc0, !PT ;  /* 0x000000030c0b7812 */ /* 0x000fe200078ec0ff */
[----:B------:R-:W-:Y:S01]  /*0cc0*/  IMAD.MOV.U32 R12, RZ, RZ, RZ ;  /* 0x000000ffff0c7224 */ /* 0x000fe200078e00ff */
[----:B------:R-:W-:Y:S01]  /*0cd0*/  LOP3.LUT R9, R9, R13, R14, 0x96, !PT ;  /* 0x0000000d09097212 */ /* 0x000fe200078e960e */
[----:B------:R-:W-:Y:S02]  /*0ce0*/  IMAD R14, R17, -0x326172a9, RZ ;  /* 0xcd9e8d57110e7824 */ /* 0x000fe400078e02ff */
[----:B01234-:R-:W-:-:S07]  /*0cf0*/  IMAD R118, R15, -0x2daee0ad, RZ ;  /* 0xd2511f530f767824 */ /* 0x01ffce00078e02ff */
.L_x_4883:
        /* <DEDUP_REMOVED lines=40> */
.L_x_4253:
        /* <DEDUP_REMOVED lines=13> */
.L_x_4255:
[----:B------:R-:W-:Y:S05]  /*1050*/  BSYNC.RECONVERGENT B2 ;  /* 0x0000000000027941 */ /* 0x000fea0003800200 */
.L_x_4254:
        /* <DEDUP_REMOVED lines=38> */
[----:B------:R-:W-:Y:S02]  /*12c0*/  LOP3.LUT R123, R123, R124, R11, 0x96, !PT ;  /* 0x0000007c7b7b7212 */ /* 0x000fe400078e960b */
[----:B------:R-:W-:Y:S01]  /*12d0*/  IADD3 R11, PT, PT, R117, 0x1fd5c5a3, RZ ;  /* 0x1fd5c5a3750b7810 */ /* 0x000fe20007ffe0ff */
[----:B------:R-:W-:-:S05]  /*12e0*/  VIADD R9, R116, 0xb54cda56 ;  /* 0xb54cda5674097836 */ /* 0x000fca0000000000 */
[----:B------:R-:W-:Y:S01]  /*12f0*/  LOP3.LUT R124, R9, R122, R121, 0x96, !PT ;  /* 0x0000007a097c7212 */ /* 0x000fe200078e9679 */
[----:B------:R-:W-:-:S04]  /*1300*/  IMAD.WIDE.U32 R122, R123, -0x326172a9, RZ ;  /* 0xcd9e8d577b7a7825 */ /* 0x000fc800078e00ff */
[----:B------:R-:W-:Y:S02]  /*1310*/  VIADD R9, R116, 0x5384540f ;  /* 0x5384540f74097836 */ /* 0x000fe40000000000 */
[----:B------:R-:W-:-:S03]  /*1320*/  IMAD.WIDE.U32 R124, R124, -0x2daee0ad, RZ ;  /* 0xd2511f537c7c7825 */ /* 0x000fc600078e00ff */
        /* <DEDUP_REMOVED lines=13> */
[----:B------:R-:W-:-:S07]  /*1400*/  LOP3.LUT R9, R11, R120, R123, 0x96, !PT ;  /* 0x000000780b097212 */ /* 0x000fce00078e967b */
.L_x_4252:
[----:B------:R-:W-:Y:S05]  /*1410*/  BSYNC.RECONVERGENT B1 ;  /* 0x0000000000017941 */ /* 0x000fea0003800200 */
.L_x_4251:
        /* <DEDUP_REMOVED lines=11> */
[----:B-1----:R-:W-:Y:S01]  /*14d0*/  FSETP.GTU.FTZ.AND P2, PT, R80, R127, PT ;  /* 0x0000007f5000720b */ /* 0x002fe20003f5c000 */
[----:B------:R-:W-:-:S03]  /*14e0*/  @P1 HADD2.F32 R80, -RZ, R28.H0_H0 ;  /* 0x2000001cff501230 */ /* 0x000fc60000004100 */
        /* <DEDUP_REMOVED lines=15> */
.L_x_4258:
        /* <DEDUP_REMOVED lines=13> */
.L_x_4260:
[----:B------:R-:W-:Y:S05]  /*16b0*/  BSYNC.RECONVERGENT B2 ;  /* 0x0000000000027941 */ /* 0x000fea0003800200 */
.L_x_4259:
        /* <DEDUP_REMOVED lines=60> */
.L_x_4257:
[----:B------:R-:W-:Y:S05]  /*1a80*/  BSYNC.RECONVERGENT B1 ;  /* 0x0000000000017941 */ /* 0x000fea0003800200 */
.L_x_4256:
        /* <DEDUP_REMOVED lines=25> */
.L_x_4263:
        /* <DEDUP_REMOVED lines=13> */
.L_x_4265:
[----:B------:R-:W-:Y:S05]  /*1cf0*/  BSYNC.RECONVERGENT B2 ;  /* 0x0000000000027941 */ /* 0x000fea0003800200 */
.L_x_4264:
        /* <DEDUP_REMOVED lines=60> */
.L_x_4262:
[----:B------:R-:W-:Y:S05]  /*20c0*/  BSYNC.RECONVERGENT B1 ;  /* 0x0000000000017941 */ /* 0x000fea0003800200 */
.L_x_4261:
[----:B------:R-:W-:Y:S01]  /*20d0*/  I2FP.F32.U32 R76, R11 ;  /* 0x0000000b004c7245 */ /* 0x000fe20000201000 */
[----:B------:R-:W-:Y:S01]  /*20e0*/  HADD2.F32 R11, -RZ, R77.H0_H0 ;  /* 0x2000004dff0b7230 */ /* 0x000fe20000004100 */
[----:B------:R-:W-:Y:S01]  /*20f0*/  ISETP.NE.AND P2, PT, R92, 0x1, PT ;  /* 0x000000015c00780c */ /* 0x000fe20003f45270 */
[----:B------:R-:W-:Y:S01]  /*2100*/  @P1 HADD2.F32 R91, -RZ, R29.H0_H0 ;  /* 0x2000001dff5b1230 */ /* 0x000fe20000004100 */
[----:B------:R-:W-:Y:S01]  /*2110*/  LOP3.LUT R8, R8, 0xfffffffb, RZ, 0xc0, !PT ;  /* 0xfffffffb08087812 */ /* 0x000fe200078ec0ff */
[----:B------:R-:W-:Y:S01]  /*2120*/  FFMA.FTZ R76, R76, R111, 1.1641532182693481445e-10 ;  /* 0x2f0000004c4c7423 */ /* 0x000fe2000001006f */
[----:B------:R-:W-:Y:S01]  /*2130*/  FMUL.FTZ R11, R11, R128 ;  /* 0x000000800b0b7220 */ /* 0x000fe20000410000 */
[----:B------:R-:W-:Y:S03]  /*2140*/  BSSY.RECONVERGENT B1, `(.L_x_4266) ;  /* 0x000005c000017945 */ /* 0x000fe60003800200 */
[----:B------:R-:W-:-:S04]  /*2150*/  FSETP.GTU.FTZ.AND P3, PT, R76, R127, PT ;  /* 0x0000007f4c00720b */ /* 0x000fc80003f7c000 */
[----:B------:R-:W-:Y:S01]  /*2160*/  FSEL R80, R11, RZ, !P3 ;  /* 0x000000ff0b507208 */ /* 0x000fe20005800000 */
[----:B------:R-:W-:Y:S01]  /*2170*/  IMAD.MOV.U32 R11, RZ, RZ, R14 ;  /* 0x000000ffff0b7224 */ /* 0x000fe200078e000e */
[----:B------:R-:W-:-:S03]  /*2180*/  PLOP3.LUT P3, PT, P3, PT, PT, 0x8, 0x80 ;  /* 0x000000000080781c */ /* 0x000fc60001f6e170 */
[----:B------:R-:W-:Y:S01]  /*2190*/  @P1 FADD.FTZ R80, R91, R80 ;  /* 0x000000505b501221 */ /* 0x000fe20000010000 */
[----:B------:R-:W-:-:S04]  /*21a0*/  IMAD.MOV.U32 R91, RZ, RZ, 0x2 ;  /* 0x00000002ff5b7424 */ /* 0x000fc800078e00ff */
        /* <DEDUP_REMOVED lines=11> */
.L_x_4268:
        /* <DEDUP_REMOVED lines=13> */
.L_x_4270:
[----:B------:R-:W-:Y:S05]  /*2330*/  BSYNC.RECONVERGENT B2 ;  /* 0x0000000000027941 */ /* 0x000fea0003800200 */
.L_x_4269:
        /* <DEDUP_REMOVED lines=60> */
.L_x_4267:
[----:B------:R-:W-:Y:S05]  /*2700*/  BSYNC.RECONVERGENT B1 ;  /* 0x0000000000017941 */ /* 0x000fea0003800200 */
.L_x_4266:
[----:B------:R-:W-:Y:S01]  /*2710*/  I2FP.F32.U32 R76, R11 ;  /* 0x0000000b004c7245 */ /* 0x000fe20000201000 */
[----:B------:R-:W-:Y:S01]  /*2720*/  HADD2.F32 R77, -RZ, R77.H1_H1 ;  /* 0x3000004dff4d7230 */ /* 0x000fe20000004100 */
[----:B------:R-:W-:Y:S01]  /*2730*/  LOP3.LUT R8, R8, 0xfffffffd, RZ, 0xc0, !PT ;  /* 0xfffffffd08087812 */ /* 0x000fe200078ec0ff */
[----:B------:R-:W-:Y:S01]  /*2740*/  @P1 HADD2.F32 R11, -RZ, R29.H1_H1 ;  /* 0x3000001dff0b1230 */ /* 0x000fe20000004100 */
[----:B------:R-:W-:Y:S01]  /*2750*/  BSSY.RECONVERGENT B1, `(.L_x_4271) ;  /* 0x000005f000017945 */ /* 0x000fe20003800200 */
[----:B------:R-:W-:Y:S01]  /*2760*/  FFMA.FTZ R76, R76, R111, 1.1641532182693481445e-10 ;  /* 0x2f0000004c4c7423 */ /* 0x000fe2000001006f */
[----:B------:R-:W-:-:S04]  /*2770*/  FMUL.FTZ R77, R77, R128 ;  /* 0x000000804d4d7220 */ /* 0x000fc80000410000 */
[----:B------:R-:W-:-:S04]  /*2780*/  FSETP.GTU.FTZ.AND P2, PT, R76, R127, PT ;  /* 0x0000007f4c00720b */ /* 0x000fc80003f5c000 */
[----:B------:R-:W-:Y:S01]  /*2790*/  FSEL R92, R77, RZ, !P2 ;  /* 0x000000ff4d5c7208 */ /* 0x000fe20005000000 */
[----:B------:R-:W-:Y:S01]  /*27a0*/  IMAD.MOV.U32 R77, RZ, RZ, 0x2 ;  /* 0x00000002ff4d7424 */ /* 0x000fe200078e00ff */
        /* <DEDUP_REMOVED lines=15> */
.L_x_4273:
        /* <DEDUP_REMOVED lines=13> */
.L_x_4275:
[----:B------:R-:W-:Y:S05]  /*2970*/  BSYNC.RECONVERGENT B2 ;  /* 0x0000000000027941 */ /* 0x000fea0003800200 */
.L_x_4274:
        /* <DEDUP_REMOVED lines=60> */
.L_x_4272:
[----:B------:R-:W-:Y:S05]  /*2d40*/  BSYNC.RECONVERGENT B1 ;  /* 0x0000000000017941 */ /* 0x000fea0003800200 */
.L_x_4271:
        /* <DEDUP_REMOVED lines=23> */
.L_x_4278:
        /* <DEDUP_REMOVED lines=13> */
.L_x_4280:
[----:B------:R-:W-:Y:S05]  /*2f90*/  BSYNC.RECONVERGENT B2 ;  /* 0x0000000000027941 */ /* 0x000fea0003800200 */
.L_x_4279:
        /* <DEDUP_REMOVED lines=60> */
.L_x_4277:
[----:B------:R-:W-:Y:S05]  /*3360*/  BSYNC.RECONVERGENT B1 ;  /* 0x0000000000017941 */ /* 0x000fea0003800200 */
.L_x_4276:
        /* <DEDUP_REMOVED lines=23> */
.L_x_4283:
        /* <DEDUP_REMOVED lines=13> */
.L_x_4285:
[----:B------:R-:W-:Y:S05]  /*35b0*/  BSYNC.RECONVERGENT B2 ;  /* 0x0000000000027941 */ /* 0x000fea0003800200 */
.L_x_4284:
        /* <DEDUP_REMOVED lines=60> */
.L_x_4282:
[----:B------:R-:W-:Y:S05]  /*3980*/  BSYNC.RECONVERGENT B1 ;  /* 0x0000000000017941 */ /* 0x000fea0003800200 */
.L_x_4281:
        /* <DEDUP_REMOVED lines=23> */
.L_x_4288:
        /* <DEDUP_REMOVED lines=13> */
.L_x_4290:
[----:B------:R-:W-:Y:S05]  /*3bd0*/  BSYNC.RECONVERGENT B2 ;  /* 0x0000000000027941 */ /* 0x000fea0003800200 */
.L_x_4289:
        /* <DEDUP_REMOVED lines=60> */
.L_x_4287:
[----:B------:R-:W-:Y:S05]  /*3fa0*/  BSYNC.RECONVERGENT B1 ;  /* 0x0000000000017941 */ /* 0x000fea0003800200 */
.L_x_4286:
[----:B------:R-:W-:Y:S01]  /*3fb0*/  I2FP.F32.U32 R76, R77 ;  /* 0x0000004d004c7245 */ /* 0x000fe20000201000 */
[----:B------:R-:W-:Y:S01]  /*3fc0*/  HADD2.F32 R79, -RZ, R79.H1_H1 ;  /* 0x3000004fff4f7230 */ /* 0x000fe20000004100 */
[----:B------:R-:W-:Y:S01]  /*3fd0*/  PRMT R78, R129, 0x5410, R78 ;  /* 0x00005410814e7816 */ /* 0x000fe2000000004e */
[----:B------:R-:W-:Y:S01]  /*3fe0*/  @P1 HADD2.F32 R118, -RZ, R31.H1_H1 ;  /* 0x3000001fff761230 */ /* 0x000fe20000004100 */
[----:B------:R-:W-:Y:S01]  /*3ff0*/  PRMT R77, R124, 0x5410, R126 ;  /* 0x000054107c4d7816 */ /* 0x000fe2000000007e */
[----:B------:R-:W-:Y:S01]  /*4000*/  FFMA.FTZ R76, R76, R111, 1.1641532182693481445e-10 ;  /* 0x2f0000004c4c7423 */ /* 0x000fe2000001006f */
[----:B------:R-:W-:-:S04]  /*4010*/  FMUL.FTZ R79, R79, R128 ;  /* 0x000000804f4f7220 */ /* 0x000fc80000410000 */
[----:B------:R-:W-:Y:S02]  /*4020*/  FSETP.GTU.FTZ.AND P5, PT, R76, R127, PT ;  /* 0x0000007f4c00720b */ /* 0x000fe40003fbc000 */
[----:B------:R-:W-:Y:S02]  /*4030*/  PRMT R76, R115, 0x5410, R123 ;  /* 0x00005410734c7816 */ /* 0x000fe4000000007b */
[----:B------:R-:W-:Y:S02]  /*4040*/  FSEL R111, R79, RZ, !P5 ;  /* 0x000000ff4f6f7208 */ /* 0x000fe40006800000 */
[----:B------:R-:W-:-:S03]  /*4050*/  PLOP3.LUT P5, PT, P5, PT, PT, 0x8, 0x80 ;  /* 0x000000000080781c */ /* 0x000fc60002fae170 */
[----:B------:R-:W-:-:S05]  /*4060*/  @P1 FADD.FTZ R111, R118, R111 ;  /* 0x0000006f766f1221 */ /* 0x000fca0000010000 */
[----:B------:R-:W-:-:S04]  /*4070*/  F2FP.F16.F32.PACK_AB R79, RZ, R111 ;  /* 0x0000006fff4f723e */ /* 0x000fc800000000ff */
[----:B------:R-:W-:Y:S01]  /*4080*/  PRMT R79, R125, 0x5410, R79 ;  /* 0x000054107d4f7816 */ /* 0x000fe2000000004f */
[----:B------:R-:W-:Y:S06]  /*4090*/  BRA `(.L_x_4291) ;  /* 0x0000005c00bc7947 */ /* 0x000fec0003800000 */
.L_x_4250:
[----:B------:R-:W-:Y:S01]  /*40a0*/  ISETP.NE.AND P2, PT, R11, 0x1, PT ;  /* 0x000000010b00780c */ /* 0x000fe20003f45270 */
[----:B------:R-:W-:Y:S01]  /*40b0*/  BSSY.RECONVERGENT B1, `(.L_x_4292) ;  /* 0x0000057000017945 */ /* 0x000fe20003800200 */
[C---:B------:R-:W-:Y:S01]  /*40c0*/  IADD3 R131, PT, PT, R117.reuse, -0x56f99767, RZ ;  /* 0xa906689975837810 */ /* 0x040fe20007ffe0ff */
[C---:B------:R-:W-:Y:S01]  /*40d0*/  VIADD R129, R117.reuse, 0x646e171e ;  /* 0x646e171e75817836 */ /* 0x040fe20000000000 */
[----:B------:R-:W-:Y:S01]  /*40e0*/  IADD3 R111, PT, PT, R117, -0x695add53, RZ ;  /* 0x96a522ad756f7810 */ /* 0x000fe20007ffe0ff */
[----:B------:R-:W-:Y:S01]  /*40f0*/  VIADD R127, R116, 0x1715609d ;  /* 0x1715609d747f7836 */ /* 0x000fe20000000000 */
[----:B------:R-:W-:Y:S01]  /*4100*/  MOV R122, R118 ;  /* 0x00000076007a7202 */ /* 0x000fe20000000f00 */
[----:B------:R-:W-:Y:S02]  /*4110*/  IMAD.MOV.U32 R15, RZ, RZ, 0x2 ;  /* 0x00000002ff0f7424 */ /* 0x000fe400078e00ff */
[----:B------:R-:W-:-:S04]  /*4120*/  IMAD.MOV.U32 R13, RZ, RZ, R14 ;  /* 0x000000ffff0d7224 */ /* 0x000fc800078e000e */
        /* <DEDUP_REMOVED lines=11> */
.L_x_4294:
        /* <DEDUP_REMOVED lines=13> */
.L_x_4296:
[----:B------:R-:W-:Y:S05]  /*42b0*/  BSYNC.RECONVERGENT B2 ;  /* 0x0000000000027941 */ /* 0x000fea0003800200 */
.L_x_4295:
        /* <DEDUP_REMOVED lines=18> */
[----:B------:R-:W-:Y:S02]  /*43e0*/  LOP3.LUT R18, R13, R18, R11, 0x96, !PT ;  /* 0x000000120d127212 */ /* 0x000fe400078e960b */
[----:B------:R-:W-:Y:S01]  /*43f0*/  MOV R13, R118 ;  /* 0x00000076000d7202 */ /* 0x000fe20000000f00 */
[----:B------:R-:W-:Y:S02]  /*4400*/  VIADD R9, R117, 0x32370b8f ;  /* 0x32370b8f75097836 */ /* 0x000fe40000000000 */
[----:B------:R-:W-:-:S03]  /*4410*/  IMAD.WIDE.U32 R18, R18, -0x2daee0ad, RZ ;  /* 0xd2511f5312127825 */ /* 0x000fc600078e00ff */
[----:B------:R-:W-:Y:S01]  /*4420*/  LOP3.LUT R9, R9, R14, R17, 0x96, !PT ;  /* 0x0000000e09097212 */ /* 0x000fe200078e9611 */
[----:B------:R-:W-:-:S04]  /*4430*/  VIADD R11, R117, 0xed9eba14 ;  /* 0xed9eba14750b7836 */ /* 0x000fc80000000000 */
        /* <DEDUP_REMOVED lines=15> */
[----:B------:R-:W-:Y:S02]  /*4530*/  VIADD R9, R116, 0x5384540f ;  /* 0x5384540f74097836 */ /* 0x000fe40000000000 */
[----:B------:R-:W-:-:S03]  /*4540*/  IMAD.WIDE.U32 R18, R18, -0x2daee0ad, RZ ;  /* 0xd2511f5312127825 */ /* 0x000fc600078e00ff */
[----:B------:R-:W-:Y:S01]  /*4550*/  LOP3.LUT R16, R9, R16, R15, 0x96, !PT ;  /* 0x0000001009107212 */ /* 0x000fe200078e960f */
[----:B------:R-:W-:Y:S01]  /*4560*/  VIADD R15, R117, 0xdb3d7428 ;  /* 0xdb3d7428750f7836 */ /* 0x000fe20000000000 */
[----:B------:R-:W-:Y:S01]  /*4570*/  LOP3.LUT R10, R11, R10, R19, 0x96, !PT ;  /* 0x0000000a0b0a7212 */ /* 0x000fe200078e9613 */
[----:B------:R-:W-:Y:S02]  /*4580*/  VIADD R9, R116, 0x8ff34781 ;  /* 0x8ff3478174097836 */ /* 0x000fe40000000000 */
        /* <DEDUP_REMOVED lines=9> */
.L_x_4293:
[----:B------:R-:W-:Y:S05]  /*4620*/  BSYNC.RECONVERGENT B1 ;  /* 0x0000000000017941 */ /* 0x000fea0003800200 */
.L_x_4292:
        /* <DEDUP_REMOVED lines=25> */
.L_x_4299:
        /* <DEDUP_REMOVED lines=13> */
.L_x_4301:
[----:B------:R-:W-:Y:S05]  /*4890*/  BSYNC.RECONVERGENT B2 ;  /* 0x0000000000027941 */ /* 0x000fea0003800200 */
.L_x_4300:
        /* <DEDUP_REMOVED lines=9> */
[----:B------:R-:W-:-:S03]  /*4930*/  VIADD R9, R116, 0x3c6ef372 ;  /* 0x3c6ef37274097836 */ /* 0x000fc60000000000 */
        /* <DEDUP_REMOVED lines=45> */
.L_x_4298:
[----:B------:R-:W-:Y:S05]  /*4c10*/  BSYNC.RECONVERGENT B1 ;  /* 0x0000000000017941 */ /* 0x000fea0003800200 */
.L_x_4297:
        /* <DEDUP_REMOVED lines=8> */
[----:B------:R-:W-:Y:S02]  /*4ca0*/  FSEL R16, R15, RZ, !P2 ;  /* 0x000000ff0f107208 */ /* 0x000fe40005000000 */
[----:B------:R-:W-:-:S03]  /*4cb0*/  SEL R15, RZ, 0x1, P2 ;  /* 0x00000001ff0f7807 */ /* 0x000fc60001000000 */
[----:B------:R-:W-:Y:S01]  /*4cc0*/  FADD.FTZ R11, R13, R16 ;  /* 0x000000100d0b7221 */ /* 0x000fe20000010000 */
[----:B------:R-:W-:-:S03]  /*4cd0*/  HFMA2 R16, -RZ, RZ, 0, 1.1920928955078125e-07 ;  /* 0x00000002ff107431 */ /* 0x000fc600000001ff */
[--C-:B------:R-:W-:Y:S01]  /*4ce0*/  @P1 FADD.FTZ R13, R18, R11.reuse ;  /* 0x0000000b120d1221 */ /* 0x100fe20000010000 */
[----:B------:R-:W-:Y:S02]  /*4cf0*/  @!P1 IMAD.MOV.U32 R13, RZ, RZ, R11 ;  /* 0x000000ffff0d9224 */ /* 0x000fe400078e000b */
[----:B------:R-:W-:-:S03]  /*4d00*/  IMAD.MOV.U32 R11, RZ, RZ, R14 ;  /* 0x000000ffff0b7224 */ /* 0x000fc600078e000e */
        /* <DEDUP_REMOVED lines=10> */
.L_x_4304:
        /* <DEDUP_REMOVED lines=13> */
.L_x_4306:
[----:B------:R-:W-:Y:S05]  /*4e80*/  BSYNC.RECONVERGENT B2 ;  /* 0x0000000000027941 */ /* 0x000fea0003800200 */
.L_x_4305:
        /* <DEDUP_REMOVED lines=56> */
.L_x_4303:
[----:B------:R-:W-:Y:S05]  /*5210*/  BSYNC.RECONVERGENT B1 ;  /* 0x0000000000017941 */ /* 0x000fea0003800200 */
.L_x_4302:
[----:B------:R-:W-:Y:S01]  /*5220*/  I2FP.F32.U32 R11, R11 ;  /* 0x0000000b000b7245 */ /* 0x000fe20000201000 */
[----:B------:R-:W-:Y:S01]  /*5230*/  HADD2.F32 R17, -RZ, R76.H1_H1 ;  /* 0x3000004cff117230 */ /* 0x000fe20000004100 */
        /* <DEDUP_REMOVED lines=20> */
.L_x_4309:
        /* <DEDUP_REMOVED lines=13> */
.L_x_4311:
[----:B------:R-:W-:Y:S05]  /*5450*/  BSYNC.RECONVERGENT B2 ;  /* 0x0000000000027941 */ /* 0x000fea0003800200 */
.L_x_4310:
        /* <DEDUP_REMOVED lines=56> */
.L_x_4308:
[----:B------:R-:W-:Y:S05]  /*57e0*/  BSYNC.RECONVERGENT B1 ;  /* 0x0000000000017941 */ /* 0x000fea0003800200 */
.L_x_4307:
        /* <DEDUP_REMOVED lines=10> */
[----:B------:R-:W-:-:S03]  /*5890*/  SEL R16, RZ, 0x1, P2 ;  /* 0x00000001ff107807 */ /* 0x000fc60001000000 */
[----:B------:R-:W-:Y:S01]  /*58a0*/  @P1 FADD.FTZ R27, R18, R11 ;  /* 0x0000000b121b1221 */ /* 0x000fe20000010000 */
[----:B------:R-:W-:Y:S01]  /*58b0*/  @!P1 MOV R27, R11 ;  /* 0x0000000b001b9202 */ /* 0x000fe20000000f00 */
[----:B------:R-:W-:Y:S02]  /*58c0*/  IMAD.MOV.U32 R18, RZ, RZ, 0x2 ;  /* 0x00000002ff127424 */ /* 0x000fe400078e00ff */
[----:B------:R-:W-:Y:S01]  /*58d0*/  IMAD.MOV.U32 R11, RZ, RZ, R14 ;  /* 0x000000ffff0b7224 */ /* 0x000fe200078e000e */
        /* <DEDUP_REMOVED lines=10> */
.L_x_4314:
        /* <DEDUP_REMOVED lines=13> */
.L_x_4316:
[----:B------:R-:W-:Y:S05]  /*5a50*/  BSYNC.RECONVERGENT B2 ;  /* 0x0000000000027941 */ /* 0x000fea0003800200 */
.L_x_4315:
        /* <DEDUP_REMOVED lines=54> */
[----:B------:R-:W-:Y:S02]  /*5dc0*/  IMAD.MOV.U32 R122, RZ, RZ, R18 ;  /* 0x000000ffff7a7224 */ /* 0x000fe400078e0012 */
[----:B------:R-:W-:-:S07]  /*5dd0*/  HFMA2 R18, -RZ, RZ, 0, 0 ;  /* 0x00000000ff127431 */ /* 0x000fce00000001ff */
.L_x_4313:
[----:B------:R-:W-:Y:S05]  /*5de0*/  BSYNC.RECONVERGENT B1 ;  /* 0x0000000000017941 */ /* 0x000fea0003800200 */
.L_x_4312:
        /* <DEDUP_REMOVED lines=22> */
.L_x_4319:
        /* <DEDUP_REMOVED lines=13> */
.L_x_4321:
[----:B------:R-:W-:Y:S05]  /*6020*/  BSYNC.RECONVERGENT B2 ;  /* 0x0000000000027941 */ /* 0x000fea0003800200 */
.L_x_4320:
        /* <DEDUP_REMOVED lines=56> */
.L_x_4318:
[----:B------:R-:W-:Y:S05]  /*63b0*/  BSYNC.RECONVERGENT B1 ;  /* 0x0000000000017941 */ /* 0x000fea0003800200 */
.L_x_4317:
[----:B------:R-:W-:Y:S01]  /*63c0*/  I2FP.F32.U32 R11, R11 ;  /* 0x0000000b000b7245 */ /* 0x000fe20000201000 */
[----:B------:R-:W-:Y:S01]  /*63d0*/  HADD2.F32 R19, -RZ, R33.H0_H0 ;  /* 0x20000021ff137230 */ /* 0x000fe20000004100 */
[----:B------:R-:W-:Y:S01]  /*63e0*/  BSSY.RECONVERGENT B1, `(.L_x_4322) ;  /* 0x000005d000017945 */ /* 0x000fe20003800200 */
[----:B------:R-:W-:Y:S02]  /*63f0*/  @P1 HADD2.F32 R80, -RZ, R29.H0_H0 ;  /* 0x2000001dff501230 */ /* 0x000fe40000004100 */
[----:B------:R-:W-:Y:S01]  /*6400*/  FFMA.FTZ R11, R11, R130, 1.1641532182693481445e-10 ;  /* 0x2f0000000b0b7423 */ /* 0x000fe20000010082 */
[----:B------:R-:W-:-:S04]  /*6410*/  FMUL.FTZ R19, R19, R128 ;  /* 0x0000008013137220 */ /* 0x000fc80000410000 */
[----:B------:R-:W-:-:S04]  /*6420*/  FSETP.GTU.FTZ.AND P2, PT, R11, R22, PT ;  /* 0x000000160b00720b */ /* 0x000fc80003f5c000 */
[----:B------:R-:W-:-:S05]  /*6430*/  FSEL R18, R19, RZ, !P2 ;  /* 0x000000ff13127208 */ /* 0x000fca0005000000 */
[----:B------:R-:W-:Y:S01]  /*6440*/  FADD.FTZ R11, R17, R18 ;  /* 0x00000012110b7221 */ /* 0x000fe20000010000 */
[----:B------:R-:W-:Y:S01]  /*6450*/  SEL R17, RZ, 0x1, P2 ;  /* 0x00000001ff117807 */ /* 0x000fe20001000000 */
[----:B------:R-:W-:Y:S01]  /*6460*/  IMAD.MOV.U32 R18, RZ, RZ, 0x2 ;  /* 0x00000002ff127424 */ /* 0x000fe200078e00ff */
[----:B------:R-:W-:Y:S01]  /*6470*/  ISETP.NE.AND P2, PT, R20, 0x1, PT ;  /* 0x000000011400780c */ /* 0x000fe20003f45270 */
[--C-:B------:R-:W-:Y:S01]  /*6480*/  @P1 FADD.FTZ R80, R80, R11.reuse ;  /* 0x0000000b50501221 */ /* 0x100fe20000010000 */
[----:B------:R-:W-:Y:S01]  /*6490*/  @!P1 IMAD.MOV.U32 R80, RZ, RZ, R11 ;  /* 0x000000ffff509224 */ /* 0x000fe200078e000b */
[----:B------:R-:W-:-:S04]  /*64a0*/  MOV R11, R14 ;  /* 0x0000000e000b7202 */ /* 0x000fc80000000f00 */
        /* <DEDUP_REMOVED lines=10> */
.L_x_4324:
        /* <DEDUP_REMOVED lines=13> */
.L_x_4326:
[----:B------:R-:W-:Y:S05]  /*6620*/  BSYNC.RECONVERGENT B2 ;  /* 0x0000000000027941 */ /* 0x000fea0003800200 */
.L_x_4325:
        /* <DEDUP_REMOVED lines=56> */
.L_x_4323:
[----:B------:R-:W-:Y:S05]  /*69b0*/  BSYNC.RECONVERGENT B1 ;  /* 0x0000000000017941 */ /* 0x000fea0003800200 */
.L_x_4322:
        /* <DEDUP_REMOVED lines=22> */
.L_x_4329:
        /* <DEDUP_REMOVED lines=13> */
.L_x_4331:
[----:B------:R-:W-:Y:S05]  /*6bf0*/  BSYNC.RECONVERGENT B2 ;  /* 0x0000000000027941 */ /* 0x000fea0003800200 */
.L_x_4330:
        /* <DEDUP_REMOVED lines=56> */
.L_x_4328:
[----:B------:R-:W-:Y:S05]  /*6f80*/  BSYNC.RECONVERGENT B1 ;  /* 0x0000000000017941 */ /* 0x000fea0003800200 */
.L_x_4327:
[----:B------:R-:W-:Y:S01]  /*6f90*/  I2FP.F32.U32 R11, R11 ;  /* 0x0000000b000b7245 */ /* 0x000fe20000201000 */
[----:B------:R-:W-:Y:S01]  /*6fa0*/  HADD2.F32 R19, -RZ, R33.H1_H1 ;  /* 0x30000021ff137230 */ /* 0x000fe20000004100 */
[----:B------:R-:W-:Y:S01]  /*6fb0*/  BSSY.RECONVERGENT B1, `(.L_x_4332) ;  /* 0x000005d000017945 */ /* 0x000fe20003800200 */
[----:B------:R-:W-:Y:S02]  /*6fc0*/  @P1 HADD2.F32 R92, -RZ, R29.H1_H1 ;  /* 0x3000001dff5c1230 */ /* 0x000fe40000004100 */
[----:B------:R-:W-:Y:S01]  /*6fd0*/  FFMA.FTZ R11, R11, R130, 1.1641532182693481445e-10 ;  /* 0x2f0000000b0b7423 */ /* 0x000fe20000010082 */
[----:B------:R-:W-:-:S04]  /*6fe0*/  FMUL.FTZ R19, R19, R128 ;  /* 0x0000008013137220 */ /* 0x000fc80000410000 */
[----:B------:R-:W-:Y:S01]  /*6ff0*/  FSETP.GTU.FTZ.AND P2, PT, R11, R22, PT ;  /* 0x000000160b00720b */ /* 0x000fe20003f5c000 */
[----:B------:R-:W-:-:S03]  /*7000*/  IMAD.MOV.U32 R11, RZ, RZ, R14 ;  /* 0x000000ffff0b7224 */ /* 0x000fc600078e000e */
[----:B------:R-:W-:Y:S02]  /*7010*/  FSEL R20, R19, RZ, !P2 ;  /* 0x000000ff13147208 */ /* 0x000fe40005000000 */
[----:B------:R-:W-:Y:S02]  /*7020*/  SEL R18, RZ, 0x1, P2 ;  /* 0x00000001ff127807 */ /* 0x000fe40001000000 */
[----:B------:R-:W-:Y:S01]  /*7030*/  ISETP.NE.AND P2, PT, R21, 0x1, PT ;  /* 0x000000011500780c */ /* 0x000fe20003f45270 */
[----:B------:R-:W-:Y:S01]  /*7040*/  FADD.FTZ R91, R91, R20 ;  /* 0x000000145b5b7221 */ /* 0x000fe20000010000 */
[----:B------:R-:W-:-:S03]  /*7050*/  HFMA2 R20, -RZ, RZ, 0, 1.1920928955078125e-07 ;  /* 0x00000002ff147431 */ /* 0x000fc600000001ff */
        /* <DEDUP_REMOVED lines=12> */
.L_x_4334:
        /* <DEDUP_REMOVED lines=13> */
.L_x_4336:
[----:B------:R-:W-:Y:S05]  /*71f0*/  BSYNC.RECONVERGENT B2 ;  /* 0x0000000000027941 */ /* 0x000fea0003800200 */
.L_x_4335:
        /* <DEDUP_REMOVED lines=56> */
.L_x_4333:
[----:B------:R-:W-:Y:S05]  /*7580*/  BSYNC.RECONVERGENT B1 ;  /* 0x0000000000017941 */ /* 0x000fea0003800200 */
.L_x_4332:
        /* <DEDUP_REMOVED lines=20> */
.L_x_4339:
        /* <DEDUP_REMOVED lines=13> */
.L_x_4341:
[----:B------:R-:W-:Y:S05]  /*77a0*/  BSYNC.RECONVERGENT B2 ;  /* 0x0000000000027941 */ /* 0x000fea0003800200 */
.L_x_4340:
        /* <DEDUP_REMOVED lines=56> */
.L_x_4338:
[----:B------:R-:W-:Y:S05]  /*7b30*/  BSYNC.RECONVERGENT B1 ;  /* 0x0000000000017941 */ /* 0x000fea0003800200 */
.L_x_4337:
[----:B------:R-:W-:Y:S01]  /*7b40*/  I2FP.F32.U32 R11, R21 ;  /* 0x00000015000b7245 */ /* 0x000fe20000201000 */
[----:B------:R-:W-:Y:S01]  /*7b50*/  HADD2.F32 R21, -RZ, R34.H0_H0 ;  /* 0x20000022ff157230 */ /* 0x000fe20000004100 */
[----:B------:R-:W-:Y:S01]  /*7b60*/  BSSY.RECONVERGENT B1, `(.L_x_4342) ;  /* 0x000005e000017945 */ /* 0x000fe20003800200 */
[----:B------:R-:W-:Y:S02]  /*7b70*/  @P1 HADD2.F32 R76, -RZ, R30.H0_H0 ;  /* 0x2000001eff4c1230 */ /* 0x000fe40000004100 */
[----:B------:R-:W-:Y:S01]  /*7b80*/  FFMA.FTZ R11, R11, R130, 1.1641532182693481445e-10 ;  /* 0x2f0000000b0b7423 */ /* 0x000fe20000010082 */
[----:B------:R-:W-:-:S04]  /*7b90*/  FMUL.FTZ R21, R21, R128 ;  /* 0x0000008015157220 */ /* 0x000fc80000410000 */
[----:B------:R-:W-:-:S04]  /*7ba0*/  FSETP.GTU.FTZ.AND P3, PT, R11, R22, PT ;  /* 0x000000160b00720b */ /* 0x000fc80003f7c000 */
[----:B------:R-:W-:Y:S01]  /*7bb0*/  FSEL R20, R21, RZ, !P3 ;  /* 0x000000ff15147208 */ /* 0x000fe20005800000 */
[----:B------:R-:W-:Y:S01]  /*7bc0*/  IMAD.MOV.U32 R21, RZ, RZ, R14 ;  /* 0x000000ffff157224 */ /* 0x000fe200078e000e */
[----:B------:R-:W-:Y:S02]  /*7bd0*/  SEL R11, RZ, 0x1, P3 ;  /* 0x00000001ff0b7807 */ /* 0x000fe40001800000 */
[----:B------:R-:W-:Y:S01]  /*7be0*/  ISETP.NE.AND P3, PT, R77, 0x1, PT ;  /* 0x000000014d00780c */ /* 0x000fe20003f65270 */
[----:B------:R-:W-:Y:S01]  /*7bf0*/  FADD.FTZ R19, R19, R20 ;  /* 0x0000001413137221 */ /* 0x000fe20000010000 */
[----:B------:R-:W-:-:S03]  /*7c00*/  IMAD.MOV.U32 R20, RZ, RZ, 0x2 ;  /* 0x00000002ff147424 */ /* 0x000fc600078e00ff */
[--C-:B------:R-:W-:Y:S01]  /*7c10*/  @P1 FADD.FTZ R91, R76, R19.reuse ;  /* 0x000000134c5b1221 */ /* 0x100fe20000010000 */
[----:B------:R-:W-:Y:S02]  /*7c20*/  @!P1 MOV R91, R19 ;  /* 0x00000013005b9202 */ /* 0x000fe40000000f00 */
[----:B------:R-:W-:Y:S02]  /*7c30*/  PRMT R19, R11, 0x7610, R19 ;  /* 0x000076100b137816 */ /* 0x000fe40000000013 */
        /* <DEDUP_REMOVED lines=10> */
.L_x_4344:
        /* <DEDUP_REMOVED lines=13> */
.L_x_4346:
[----:B------:R-:W-:Y:S05]  /*7db0*/  BSYNC.RECONVERGENT B2 ;  /* 0x0000000000027941 */ /* 0x000fea0003800200 */
.L_x_4345:
        /* <DEDUP_REMOVED lines=54> */
[----:B------:R-:W-:Y:S02]  /*8120*/  IMAD.MOV.U32 R122, RZ, RZ, R20 ;  /* 0x000000ffff7a7224 */ /* 0x000fe400078e0014 */
[----:B------:R-:W-:-:S07]  /*8130*/  HFMA2 R20, -RZ, RZ, 0, 0 ;  /* 0x00000000ff147431 */ /* 0x000fce00000001ff */
.L_x_4343:
[----:B------:R-:W-:Y:S05]  /*8140*/  BSYNC.RECONVERGENT B1 ;  /* 0x0000000000017941 */ /* 0x000fea0003800200 */
.L_x_4342:
        /* <DEDUP_REMOVED lines=20> */
.L_x_4349:
        /* <DEDUP_REMOVED lines=13> */
.L_x_4351:
[----:B------:R-:W-:Y:S05]  /*8360*/  BSYNC.RECONVERGENT B2 ;  /* 0x0000000000027941 */ /* 0x000fea0003800200 */
.L_x_4350:
        /* <DEDUP_REMOVED lines=53> */
[----:B------:R-:W-:Y:S02]  /*86c0*/  HFMA2 R76, -RZ, RZ, 0, 0 ;  /* 0x00000000ff4c7431 */ /* 0x000fe400000001ff */
[----:B------:R-:W-:Y:S02]  /*86d0*/  IMAD.MOV.U32 R21, RZ, RZ, R122 ;  /* 0x000000ffff157224 */ /* 0x000fe400078e007a */
[----:B------:R-:W-:-:S07]  /*86e0*/  IMAD.MOV.U32 R122, RZ, RZ, R20 ;  /* 0x000000ffff7a7224 */ /* 0x000fce00078e0014 */
.L_x_4348:
[----:B------:R-:W-:Y:S05]  /*86f0*/  BSYNC.RECONVERGENT B1 ;  /* 0x0000000000017941 */ /* 0x000fea0003800200 */
.L_x_4347:
[----:B------:R-:W-:Y:S01]  /*8700*/  I2FP.F32.U32 R11, R21 ;  /* 0x00000015000b7245 */ /* 0x000fe20000201000 */
[----:B------:R-:W-:Y:S01]  /*8710*/  HADD2.F32 R21, -RZ, R34.H1_H1 ;  /* 0x30000022ff157230 */ /* 0x000fe20000004100 */
[----:B------:R-:W-:Y:S01]  /*8720*/  BSSY.RECONVERGENT B1, `(.L_x_4352) ;  /* 0x000005d000017945 */ /* 0x000fe20003800200 */
[----:B------:R-:W-:Y:S02]  /*8730*/  IMAD.MOV.U32 R99, RZ, RZ, 0x2 ;  /* 0x00000002ff637424 */ /* 0x000fe400078e00ff */
[----:B------:R-:W-:Y:S01]  /*8740*/  FFMA.FTZ R11, R11, R130, 1.1641532182693481445e-10 ;  /* 0x2f0000000b0b7423 */ /* 0x000fe20000010082 */
[----:B------:R-:W-:-:S04]  /*8750*/  FMUL.FTZ R21, R21, R128 ;  /* 0x0000008015157220 */ /* 0x000fc80000410000 */
[----:B------:R-:W-:Y:S01]  /*8760*/  FSETP.GTU.FTZ.AND P4, PT, R11, R22, PT ;  /* 0x000000160b00720b */ /* 0x000fe20003f9c000 */
[----:B------:R-:W-:-:S03]  /*8770*/  @P1 HADD2.F32 R11, -RZ, R30.H1_H1 ;  /* 0x3000001eff0b1230 */ /* 0x000fc60000004100 */
        /* <DEDUP_REMOVED lines=17> */
.L_x_4354:
        /* <DEDUP_REMOVED lines=13> */
.L_x_4356:
[----:B------:R-:W-:Y:S05]  /*8960*/  BSYNC.RECONVERGENT B2 ;  /* 0x0000000000027941 */ /* 0x000fea0003800200 */
.L_x_4355:
        /* <DEDUP_REMOVED lines=56> */
.L_x_4353:
[----:B------:R-:W-:Y:S05]  /*8cf0*/  BSYNC.RECONVERGENT B1 ;  /* 0x0000000000017941 */ /* 0x000fea0003800200 */
.L_x_4352:
        /* <DEDUP_REMOVED lines=20> */
.L_x_4359:
        /* <DEDUP_REMOVED lines=13> */
.L_x_4361:
[----:B------:R-:W-:Y:S05]  /*8f10*/  BSYNC.RECONVERGENT B2 ;  /* 0x0000000000027941 */ /* 0x000fea0003800200 */
.L_x_4360:
        /* <DEDUP_REMOVED lines=56> */
.L_x_4358:
[----:B------:R-:W-:Y:S05]  /*92a0*/  BSYNC.RECONVERGENT B1 ;  /* 0x0000000000017941 */ /* 0x000fea0003800200 */
.L_x_4357:
        /* <DEDUP_REMOVED lines=12> */
[----:B------:R-:W-:-:S03]  /*9370*/  HFMA2 R76, -RZ, RZ, 0, 1.1920928955078125e-07 ;  /* 0x00000002ff4c7431 */ /* 0x000fc600000001ff */
[--C-:B------:R-:W-:Y:S01]  /*9380*/  @P1 FADD.FTZ R99, R118, R21.reuse ;  /* 0x0000001576631221 */ /* 0x100fe20000010000 */
[--C-:B------:R-:W-:Y:S01]  /*9390*/  @!P1 IMAD.MOV.U32 R99, RZ, RZ, R21.reuse ;  /* 0x000000ffff639224 */ /* 0x100fe200078e0015 */
[----:B------:R-:W-:-:S04]  /*93a0*/  PRMT R21, R11, 0x7610, R21 ;  /* 0x000076100b157816 */ /* 0x000fc80000000015 */
        /* <DEDUP_REMOVED lines=10> */
.L_x_4364:
        /* <DEDUP_REMOVED lines=13> */
.L_x_4366:
[----:B------:R-:W-:Y:S05]  /*9520*/  BSYNC.RECONVERGENT B2 ;  /* 0x0000000000027941 */ /* 0x000fea0003800200 */
.L_x_4365:
        /* <DEDUP_REMOVED lines=52> */
[----:B------:R-:W-:Y:S02]  /*9870*/  LOP3.LUT R9, R111, R118, R77, 0x96, !PT ;  /* 0x000000766f097212 */ /* 0x000fe400078e964d */
[----:B------:R-:W-:Y:S01]  /*9880*/  MOV R77, R122 ;  /* 0x0000007a004d7202 */ /* 0x000fe20000000f00 */
[----:B------:R-:W-:Y:S02]  /*9890*/  IMAD.MOV.U32 R122, RZ, RZ, R76 ;  /* 0x000000ffff7a7224 */ /* 0x000fe400078e004c */
[----:B------:R-:W-:-:S07]  /*98a0*/  IMAD.MOV.U32 R76, RZ, RZ, RZ ;  /* 0x000000ffff4c7224 */ /* 0x000fce00078e00ff */
.L_x_4363:
[----:B------:R-:W-:Y:S05]  /*98b0*/  BSYNC.RECONVERGENT B1 ;  /* 0x0000000000017941 */ /* 0x000fea0003800200 */
.L_x_4362:
[----:B------:R-:W-:Y:S01]  /*98c0*/  I2FP.F32.U32 R11, R77 ;  /* 0x0000004d000b7245 */ /* 0x000fe20000201000 */
[----:B------:R-:W-:Y:S01]  /*98d0*/  HADD2.F32 R79, -RZ, R79.H1_H1 ;  /* 0x3000004fff4f7230 */ /* 0x000fe20000004100 */
        /* <DEDUP_REMOVED lines=18> */
.L_x_4369:
        /* <DEDUP_REMOVED lines=15> */
.L_x_4371:
[----:B------:R-:W-:Y:S05]  /*9af0*/  BSYNC.RECONVERGENT B2 ;  /* 0x0000000000027941 */ /* 0x000fea0003800200 */
.L_x_4370:
        /* <DEDUP_REMOVED lines=40> */
[----:B------:R-:W-:Y:S02]  /*9d80*/  VIADD R9, R117, 0x1fd5c5a3 ;  /* 0x1fd5c5a375097836 */ /* 0x000fe40000000000 */
[----:B------:R-:W-:Y:S02]  /*9d90*/  IMAD.MOV.U32 R11, RZ, RZ, RZ ;  /* 0x000000ffff0b7224 */ /* 0x000fe400078e00ff */
[----:B------:R-:W-:Y:S01]  /*9da0*/  IMAD.WIDE.U32 R118, R119, -0x2daee0ad, RZ ;  /* 0xd2511f5377767825 */ /* 0x000fe200078e00ff */
        /* <DEDUP_REMOVED lines=10> */
[----:B------:R-:W-:Y:S02]  /*9e50*/  LOP3.LUT R9, R111, R118, R77, 0x96, !PT ;  /* 0x000000766f097212 */ /* 0x000fe400078e964d */
[----:B------:R-:W-:Y:S01]  /*9e60*/  MOV R118, R122 ;  /* 0x0000007a00767202 */ /* 0x000fe20000000f00 */
[----:B------:R-:W-:-:S07]  /*9e70*/  IMAD.MOV.U32 R122, RZ, RZ, R76 ;  /* 0x000000ffff7a7224 */ /* 0x000fce00078e004c */
.L_x_4368:
[----:B------:R-:W-:Y:S05]  /*9e80*/  BSYNC.RECONVERGENT B1 ;  /* 0x0000000000017941 */ /* 0x000fea0003800200 */
.L_x_4367:
        /* <DEDUP_REMOVED lines=9> */
[----:B------:R-:W-:-:S03]  /*9f20*/  SEL R22, RZ, 0x1, P6 ;  /* 0x00000001ff167807 */ /* 0x000fc60003000000 */
[----:B------:R-:W-:Y:S01]  /*9f30*/  FADD.FTZ R79, R79, R76 ;  /* 0x0000004c4f4f7221 */ /* 0x000fe20000010000 */
[----:B------:R-:W-:-:S03]  /*9f40*/  PRMT R76, R115, 0x5410, R123 ;  /* 0x00005410734c7816 */ /* 0x000fc6000000007b */
[----:B------:R-:W-:Y:S01]  /*9f50*/  @P1 FADD.FTZ R111, R118, R79 ;  /* 0x0000004f766f1221 */ /* 0x000fe20000010000 */
[----:B------:R-:W-:-:S04]  /*9f60*/  @!P1 MOV R111, R79 ;  /* 0x0000004f006f9202 */ /* 0x000fc80000000f00 */
[----:B------:R-:W-:-:S04]  /*9f70*/  F2FP.F16.F32.PACK_AB R79, RZ, R111 ;  /* 0x0000006fff4f723e */ /* 0x000fc800000000ff */
[----:B------:R-:W-:-:S07]  /*9f80*/  PRMT R79, R125, 0x5410, R79 ;  /* 0x000054107d4f7816 */ /* 0x000fce000000004f */
.L_x_4291:
        /* <DEDUP_REMOVED lines=43> */
.L_x_4372:
[----:B0-----:R-:W-:Y:S01]  /*a240*/  IMAD.MOV.U32 R118, RZ, RZ, R122 ;  /* 0x000000ffff767224 */ /* 0x001fe200078e007a */
[----:B------:R-:W-:-:S07]  /*a250*/  IADD3 R115, PT, PT, R114, 0x20, RZ ;  /* 0x0000002072737810 */ /* 0x000fce0007ffe0ff */
.L_x_4249:
[----:B------:R-:W-:Y:S05]  /*a260*/  BSYNC.RECONVERGENT B0 ;  /* 0x0000000000007941 */ /* 0x000fea0003800200 */
.L_x_4248:
        /* <DEDUP_REMOVED lines=23> */
[----:B------:R-:W-:Y:S01]  /*a3e0*/  VIADD R129, R117, 0x646e171e ;  /* 0x646e171e75817836 */ /* 0x000fe20000000000 */
[----:B0-----:R-:W-:Y:S01]  /*a3f0*/  MOV R122, R118 ;  /* 0x00000076007a7202 */ /* 0x001fe20000000f00 */
        /* <DEDUP_REMOVED lines=13> */
.L_x_4378:
        /* <DEDUP_REMOVED lines=13> */
.L_x_4380:
[----:B------:R-:W-:Y:S05]  /*a5a0*/  BSYNC.RECONVERGENT B2 ;  /* 0x0000000000027941 */ /* 0x000fea0003800200 */
.L_x_4379:
        /* <DEDUP_REMOVED lines=54> */
[----:B------:R-:W-:-:S07]  /*a910*/  IMAD.MOV.U32 R16, RZ, RZ, RZ ;  /* 0x000000ffff107224 */ /* 0x000fce00078e00ff */
.L_x_4377:
[----:B------:R-:W-:Y:S05]  /*a920*/  BSYNC.RECONVERGENT B1 ;  /* 0x0000000000017941 */ /* 0x000fea0003800200 */
.L_x_4376:
[----:B------:R-:W0:Y:S01]  /*a930*/  LDC R130, c[0x0][0x404] ;  /* 0x00010100ff827b82 */ /* 0x000e220000000800 */
[----:B------:R-:W-:Y:S01]  /*a940*/  I2FP.F32.U32 R11, R15 ;  /* 0x0000000f000b7245 */ /* 0x000fe20000201000 */
[----:B------:R-:W-:Y:S01]  /*a950*/  HFMA2 R110, -RZ, RZ, 0.1171875, 0 ;  /* 0x2f800000ff6e7431 */ /* 0x000fe200000001ff */
[----:B------:R-:W-:Y:S01]  /*a960*/  ISETP.NE.AND P3, PT, R16, 0x1, PT ;  /* 0x000000011000780c */ /* 0x000fe20003f65270 */
[----:B-----5:R-:W-:Y:S01]  /*a970*/  HADD2.F32 R15, -RZ, R76.H0_H0 ;  /* 0x2000004cff0f7230 */ /* 0x020fe20000004100 */
[----:B------:R-:W-:Y:S01]  /*a980*/  LOP3.LUT R8, R8, 0xffffffef, RZ, 0xc0, !PT ;  /* 0xffffffef08087812 */ /* 0x000fe200078ec0ff */
[----:B------:R-:W-:Y:S01]  /*a990*/  BSSY.RECONVERGENT B1, `(.L_x_4381) ;  /* 0x0000059000017945 */ /* 0x000fe20003800200 */
[----:B------:R-:W-:Y:S01]  /*a9a0*/  FFMA.FTZ R11, R11, R110, 1.1641532182693481445e-10 ;  /* 0x2f0000000b0b7423 */ /* 0x000fe2000001006e */
[----:B------:R-:W1:Y:S01]  /*a9b0*/  LDC R128, c[0x0][0x408] ;  /* 0x00010200ff807b82 */ /* 0x000e620000000800 */
[----:B------:R-:W-:-:S03]  /*a9c0*/  IMAD.MOV.U32 R17, RZ, RZ, 0x2 ;  /* 0x00000002ff117424 */ /* 0x000fc600078e00ff */
        /* <DEDUP_REMOVED lines=15> */
.L_x_4383:
        /* <DEDUP_REMOVED lines=13> */
.L_x_4385:
[----:B------:R-:W-:Y:S05]  /*ab90*/  BSYNC.RECONVERGENT B2 ;  /* 0x0000000000027941 */ /* 0x000fea0003800200 */
.L_x_4384:
        /* <DEDUP_REMOVED lines=52> */
[----:B------:R-:W-:-:S04]  /*aee0*/  LOP3.LUT R10, R9, R20, R15, 0x96, !PT ;  /* 0x00000014090a7212 */ /* 0x000fc800078e960f */
[----:B------:R-:W-:Y:S01]  /*aef0*/  LOP3.LUT R9, R11, R16, R19, 0x96, !PT ;  /* 0x000000100b097212 */ /* 0x000fe200078e9613 */
[----:B------:R-:W-:Y:S02]  /*af00*/  IMAD.MOV.U32 R11, RZ, RZ, R122 ;  /* 0x000000ffff0b7224 */ /* 0x000fe400078e007a */
[----:B------:R-:W-:-:S07]  /*af10*/  IMAD.MOV.U32 R122, RZ, RZ, R18 ;  /* 0x000000ffff7a7224 */ /* 0x000fce00078e0012 */
.L_x_4382:
[----:B------:R-:W-:Y:S05]  /*af20*/  BSYNC.RECONVERGENT B1 ;  /* 0x0000000000017941 */ /* 0x000fea0003800200 */
.L_x_4381:
        /* <DEDUP_REMOVED lines=12> */
[----:B------:R-:W-:-:S03]  /*aff0*/  MOV R11, R14 ;  /* 0x0000000e000b7202 */ /* 0x000fc60000000f00 */
[--C-:B------:R-:W-:Y:S01]  /*b000*/  @P1 FADD.FTZ R23, R23, R22.reuse ;  /* 0x0000001617171221 */ /* 0x100fe20000010000 */
[----:B------:R-:W-:-:S05]  /*b010*/  @!P1 IMAD.MOV.U32 R23, RZ, RZ, R22 ;  /* 0x000000ffff179224 */ /* 0x000fca00078e0016 */
        /* <DEDUP_REMOVED lines=10> */
.L_x_4388:
        /* <DEDUP_REMOVED lines=13> */
.L_x_4390:
[----:B------:R-:W-:Y:S05]  /*b190*/  BSYNC.RECONVERGENT B2 ;  /* 0x0000000000027941 */ /* 0x000fea0003800200 */
.L_x_4389:
        /* <DEDUP_REMOVED lines=57> */
.L_x_4387:
[----:B------:R-:W-:Y:S05]  /*b530*/  BSYNC.RECONVERGENT B1 ;  /* 0x0000000000017941 */ /* 0x000fea0003800200 */
.L_x_4386:
        /* <DEDUP_REMOVED lines=22> */
.L_x_4393:
        /* <DEDUP_REMOVED lines=13> */
.L_x_4395:
[----:B------:R-:W-:Y:S05]  /*b770*/  BSYNC.RECONVERGENT B2 ;  /* 0x0000000000027941 */ /* 0x000fea0003800200 */
.L_x_4394:
        /* <DEDUP_REMOVED lines=57> */
.L_x_4392:
[----:B------:R-:W-:Y:S05]  /*bb10*/  BSYNC.RECONVERGENT B1 ;  /* 0x0000000000017941 */ /* 0x000fea0003800200 */
.L_x_4391:
        /* <DEDUP_REMOVED lines=25> */
.L_x_4398:
        /* <DEDUP_REMOVED lines=13> */
.L_x_4400:
[----:B------:R-:W-:Y:S05]  /*bd80*/  BSYNC.RECONVERGENT B2 ;  /* 0x0000000000027941 */ /* 0x000fea0003800200 */
.L_x_4399:
        /* <DEDUP_REMOVED lines=57> */
.L_x_4397:
[----:B------:R-:W-:Y:S05]  /*c120*/  BSYNC.RECONVERGENT B1 ;  /* 0x0000000000017941 */ /* 0x000fea0003800200 */
.L_x_4396:
        /* <DEDUP_REMOVED lines=22> */
.L_x_4403:
        /* <DEDUP_REMOVED lines=13> */
.L_x_4405:
[----:B------:R-:W-:Y:S05]  /*c360*/  BSYNC.RECONVERGENT B2 ;  /* 0x0000000000027941 */ /* 0x000fea0003800200 */
.L_x_4404:
        /* <DEDUP_REMOVED lines=57> */
.L_x_4402:
[----:B------:R-:W-:Y:S05]  /*c700*/  BSYNC.RECONVERGENT B1 ;  /* 0x0000000000017941 */ /* 0x000fea0003800200 */
.L_x_4401:
[----:B------:R-:W-:Y:S01]  /*c710*/  I2FP.F32.U32 R11, R11 ;  /* 0x0000000b000b7245 */ /* 0x000fe20000201000 */
[----:B------:R-:W-:Y:S01]  /*c720*/  HADD2.F32 R19, -RZ, R33.H0_H0 ;  /* 0x20000021ff137230 */ /* 0x000fe20000004100 */
[----:B------:R-:W-:Y:S01]  /*c730*/  BSSY.RECONVERGENT B1, `(.L_x_4406) ;  /* 0x000005f000017945 */ /* 0x000fe20003800200 */
[----:B------:R-:W-:Y:S02]  /*c740*/  @P1 HADD2.F32 R82, -RZ, R29.H0_H0 ;  /* 0x2000001dff521230 */ /* 0x000fe40000004100 */
[----:B------:R-:W-:Y:S01]  /*c750*/  FFMA.FTZ R11, R11, R110, 1.1641532182693481445e-10 ;  /* 0x2f0000000b0b7423 */ /* 0x000fe2000001006e */
[----:B------:R-:W-:Y:S01]  /*c760*/  FMUL.FTZ R18, R19, R128 ;  /* 0x0000008013127220 */ /* 0x000fe20000410000 */
[----:B------:R-:W-:-:S03]  /*c770*/  MOV R19, R14 ;  /* 0x0000000e00137202 */ /* 0x000fc60000000f00 */
        /* <DEDUP_REMOVED lines=19> */
.L_x_4408:
        /* <DEDUP_REMOVED lines=13> */
.L_x_4410:
[----:B------:R-:W-:Y:S05]  /*c980*/  BSYNC.RECONVERGENT B2 ;  /* 0x0000000000027941 */ /* 0x000fea0003800200 */
.L_x_4409:
        /* <DEDUP_REMOVED lines=57> */
.L_x_4407:
[----:B------:R-:W-:Y:S05]  /*cd20*/  BSYNC.RECONVERGENT B1 ;  /* 0x0000000000017941 */ /* 0x000fea0003800200 */
.L_x_4406:
        /* <DEDUP_REMOVED lines=22> */
.L_x_4413:
        /* <DEDUP_REMOVED lines=13> */
.L_x_4415:
[----:B------:R-:W-:Y:S05]  /*cf60*/  BSYNC.RECONVERGENT B2 ;  /* 0x0000000000027941 */ /* 0x000fea0003800200 */
.L_x_4414:
        /* <DEDUP_REMOVED lines=57> */
.L_x_4412:
[----:B------:R-:W-:Y:S05]  /*d300*/  BSYNC.RECONVERGENT B1 ;  /* 0x0000000000017941 */ /* 0x000fea0003800200 */
.L_x_4411:
[----:B------:R-:W-:Y:S01]  /*d310*/  I2FP.F32.U32 R11, R19 ;  /* 0x00000013000b7245 */ /* 0x000fe20000201000 */
[----:B------:R-:W-:Y:S01]  /*d320*/  HADD2.F32 R19, -RZ, R33.H1_H1 ;  /* 0x30000021ff137230 */ /* 0x000fe20000004100 */
[----:B------:R-:W-:Y:S01]  /*d330*/  BSSY.RECONVERGENT B1, `(.L_x_4416) ;  /* 0x000005e000017945 */ /* 0x000fe20003800200 */
[----:B------:R-:W-:Y:S02]  /*d340*/  @P1 HADD2.F32 R90, -RZ, R29.H1_H1 ;  /* 0x3000001dff5a1230 */ /* 0x000fe40000004100 */
[----:B------:R-:W-:Y:S01]  /*d350*/  FFMA.FTZ R11, R11, R110, 1.1641532182693481445e-10 ;  /* 0x2f0000000b0b7423 */ /* 0x000fe2000001006e */
[----:B------:R-:W-:-:S04]  /*d360*/  FMUL.FTZ R19, R19, R128 ;  /* 0x0000008013137220 */ /* 0x000fc80000410000 */
[----:B------:R-:W-:Y:S02]  /*d370*/  FSETP.GTU.FTZ.AND P2, PT, R11, R130, PT ;  /* 0x000000820b00720b */ /* 0x000fe40003f5c000 */
[----:B------:R-:W-:Y:S02]  /*d380*/  MOV R11, R14 ;  /* 0x0000000e000b7202 */ /* 0x000fe40000000f00 */
[----:B------:R-:W-:Y:S02]  /*d390*/  FSEL R20, R19, RZ, !P2 ;  /* 0x000000ff13147208 */ /* 0x000fe40005000000 */
[----:B------:R-:W-:Y:S02]  /*d3a0*/  SEL R18, RZ, 0x1, P2 ;  /* 0x00000001ff127807 */ /* 0x000fe40001000000 */
[----:B------:R-:W-:Y:S01]  /*d3b0*/  ISETP.NE.AND P2, PT, R21, 0x1, PT ;  /* 0x000000011500780c */ /* 0x000fe20003f45270 */
[----:B------:R-:W-:Y:S01]  /*d3c0*/  FADD.FTZ R89, R89, R20 ;  /* 0x0000001459597221 */ /* 0x000fe20000010000 */
[----:B------:R-:W-:-:S03]  /*d3d0*/  IMAD.MOV.U32 R20, RZ, RZ, 0x2 ;  /* 0x00000002ff147424 */ /* 0x000fc600078e00ff */
        /* <DEDUP_REMOVED lines=12> */
.L_x_4418:
        /* <DEDUP_REMOVED lines=13> */
.L_x_4420:
[----:B------:R-:W-:Y:S05]  /*d570*/  BSYNC.RECONVERGENT B2 ;  /* 0x0000000000027941 */ /* 0x000fea0003800200 */
.L_x_4419:
        /* <DEDUP_REMOVED lines=57> */
.L_x_4417:
[----:B------:R-:W-:Y:S05]  /*d910*/  BSYNC.RECONVERGENT B1 ;  /* 0x0000000000017941 */ /* 0x000fea0003800200 */
.L_x_4416:
        /* <DEDUP_REMOVED lines=20> */
.L_x_4423:
        /* <DEDUP_REMOVED lines=13> */
.L_x_4425:
[----:B------:R-:W-:Y:S05]  /*db30*/  BSYNC.RECONVERGENT B2 ;  /* 0x0000000000027941 */ /* 0x000fea0003800200 */
.L_x_4424:
        /* <DEDUP_REMOVED lines=57> */
.L_x_4422:
[----:B------:R-:W-:Y:S05]  /*ded0*/  BSYNC.RECONVERGENT B1 ;  /* 0x0000000000017941 */ /* 0x000fea0003800200 */
.L_x_4421:
        /* <DEDUP_REMOVED lines=26> */
.L_x_4428:
        /* <DEDUP_REMOVED lines=13> */
.L_x_4430:
[----:B------:R-:W-:Y:S05]  /*e150*/  BSYNC.RECONVERGENT B2 ;  /* 0x0000000000027941 */ /* 0x000fea0003800200 */
.L_x_4429:
        /* <DEDUP_REMOVED lines=57> */
.L_x_4427:
[----:B------:R-:W-:Y:S05]  /*e4f0*/  BSYNC.RECONVERGENT B1 ;  /* 0x0000000000017941 */ /* 0x000fea0003800200 */
.L_x_4426:
        /* <DEDUP_REMOVED lines=20> */
.L_x_4433:
        /* <DEDUP_REMOVED lines=13> */
.L_x_4435:
[----:B------:R-:W-:Y:S05]  /*e710*/  BSYNC.RECONVERGENT B2 ;  /* 0x0000000000027941 */ /* 0x000fea0003800200 */
.L_x_4434:
        /* <DEDUP_REMOVED lines=57> */
.L_x_4432:
[----:B------:R-:W-:Y:S05]  /*eab0*/  BSYNC.RECONVERGENT B1 ;  /* 0x0000000000017941 */ /* 0x000fea0003800200 */
.L_x_4431:
        /* <DEDUP_REMOVED lines=25> */
.L_x_4438:
        /* <DEDUP_REMOVED lines=13> */
.L_x_4440:
[----:B------:R-:W-:Y:S05]  /*ed20*/  BSYNC.RECONVERGENT B2 ;  /* 0x0000000000027941 */ /* 0x000fea0003800200 */
.L_x_4439:
        /* <DEDUP_REMOVED lines=57> */
.L_x_4437:
[----:B------:R-:W-:Y:S05]  /*f0c0*/  BSYNC.RECONVERGENT B1 ;  /* 0x0000000000017941 */ /* 0x000fea0003800200 */
.L_x_4436:
        /* <DEDUP_REMOVED lines=20> */
.L_x_4443:
        /* <DEDUP_REMOVED lines=13> */
.L_x_4445:
[----:B------:R-:W-:Y:S05]  /*f2e0*/  BSYNC.RECONVERGENT B2 ;  /* 0x0000000000027941 */ /* 0x000fea0003800200 */
.L_x_4444:
        /* <DEDUP_REMOVED lines=57> */
.L_x_4442:
[----:B------:R-:W-:Y:S05]  /*f680*/  BSYNC.RECONVERGENT B1 ;  /* 0x0000000000017941 */ /* 0x000fea0003800200 */
.L_x_4441:
        /* <DEDUP_REMOVED lines=26> */
.L_x_4448:
        /* <DEDUP_REMOVED lines=13> */
.L_x_4450:
[----:B------:R-:W-:Y:S05]  /*f900*/  BSYNC.RECONVERGENT B2 ;  /* 0x0000000000027941 */ /* 0x000fea0003800200 */
.L_x_4449:
        /* <DEDUP_REMOVED lines=57> */
.L_x_4447:
[----:B------:R-:W-:Y:S05]  /*fca0*/  BSYNC.RECONVERGENT B1 ;  /* 0x0000000000017941 */ /* 0x000fea0003800200 */
.L_x_4446:
        /* <DEDUP_REMOVED lines=20> */
.L_x_4453:
        /* <DEDUP_REMOVED lines=15> */
.L_x_4455:
[----:B------:R-:W-:Y:S05]  /*fee0*/  BSYNC.RECONVERGENT B2 ;  /* 0x0000000000027941 */ /* 0x000fea0003800200 */
.L_x_4454:
        /* <DEDUP_REMOVED lines=57> */
.L_x_4452:
[----:B------:R-:W-:Y:S05]  /*10280*/  BSYNC.RECONVERGENT B1 ;  /* 0x0000000000017941 */ /* 0x000fea0003800200 */
.L_x_4451:
[----:B------:R-:W-:Y:S01]  /*10290*/  I2FP.F32.U32 R77, R118 ;  /* 0x00000076004d7245 */ /* 0x000fe20000201000 */
[----:B------:R-:W-:Y:S01]  /*102a0*/  HADD2.F32 R119, -RZ, R35.H1_H1 ;  /* 0x30000023ff777230 */ /* 0x000fe20000004100 */
[----:B------:R-:W-:-:S03]  /*102b0*/  PRMT R78, R132, 0x5410, R78 ;  /* 0x00005410844e7816 */ /* 0x000fc6000000004e */
[----:B------:R-:W-:Y:S01]  /*102c0*/  FFMA.FTZ R77, R77, R110, 1.1641532182693481445e-10 ;  /* 0x2f0000004d4d7423 */ /* 0x000fe2000001006e */
[----:B------:R-:W-:Y:S01]  /*102d0*/  FMUL.FTZ R76, R119, R128 ;  /* 0x00000080774c7220 */ /* 0x000fe20000410000 */
[----:B------:R-:W-:-:S03]  /*102e0*/  @P1 HADD2.F32 R110, -RZ, R31.H1_H1 ;  /* 0x3000001fff6e1230 */ /* 0x000fc60000004100 */
[----:B------:R-:W-:Y:S02]  /*102f0*/  FSETP.GTU.FTZ.AND P6, PT, R77, R130, PT ;  /* 0x000000824d00720b */ /* 0x000fe40003fdc000 */
[----:B------:R-:W-:Y:S02]  /*10300*/  PRMT R77, R22, 0x5410, R126 ;  /* 0x00005410164d7816 */ /* 0x000fe4000000007e */
[----:B------:R-:W-:-:S05]  /*10310*/  FSEL R76, R76, RZ, !P6 ;  /* 0x000000ff4c4c7208 */ /* 0x000fca0007000000 */
[----:B------:R-:W-:Y:S01]  /*10320*/  FADD.FTZ R79, R79, R76 ;  /* 0x0000004c4f4f7221 */ /* 0x000fe20000010000 */
[----:B------:R-:W-:-:S03]  /*10330*/  SEL R76, RZ, 0x1, P6 ;  /* 0x00000001ff4c7807 */ /* 0x000fc60003000000 */
[--C-:B------:R-:W-:Y:S01]  /*10340*/  @P1 FADD.FTZ R110, R110, R79.reuse ;  /* 0x0000004f6e6e1221 */ /* 0x100fe20000010000 */
[----:B------:R-:W-:Y:S01]  /*10350*/  @!P1 IMAD.MOV.U32 R110, RZ, RZ, R79 ;  /* 0x000000ffff6e9224 */ /* 0x000fe200078e004f */
[----:B------:R-:W-:Y:S02]  /*10360*/  PRMT R22, R76, 0x7610, R22 ;  /* 0x000076104c167816 */ /* 0x000fe40000000016 */
[----:B------:R-:W-:Y:S02]  /*10370*/  PRMT R76, R123, 0x5410, R124 ;  /* 0x000054107b4c7816 */ /* 0x000fe4000000007c */
[----:B------:R-:W-:-:S04]  /*10380*/  F2FP.F16.F32.PACK_AB R79, RZ, R110 ;  /* 0x0000006eff4f723e */ /* 0x000fc800000000ff */
[----:B------:R-:W-:Y:S01]  /*10390*/  PRMT R79, R125, 0x5410, R79 ;  /* 0x000054107d4f7816 */ /* 0x000fe2000000004f */
[----:B------:R-:W-:Y:S06]  /*103a0*/  BRA `(.L_x_4456) ;  /* 0x0000003000847947 */ /* 0x000fec0003800000 */
.L_x_4375:
        /* <DEDUP_REMOVED lines=16> */
.L_x_4459:
        /* <DEDUP_REMOVED lines=13> */
.L_x_4461:
[----:B------:R-:W-:Y:S05]  /*10580*/  BSYNC.RECONVERGENT B2 ;  /* 0x0000000000027941 */ /* 0x000fea0003800200 */
.L_x_4460:
        /* <DEDUP_REMOVED lines=59> */
.L_x_4458:
[----:B------:R-:W-:Y:S05]  /*10940*/  BSYNC.RECONVERGENT B1 ;  /* 0x0000000000017941 */ /* 0x000fea0003800200 */
.L_x_4457:
[----:B------:R-:W0:Y:S01]  /*10950*/  LDC R129, c[0x0][0x408] ;  /* 0x00010200ff817b82 */ /* 0x000e220000000800 */
[----:B------:R-:W-:Y:S01]  /*10960*/  I2FP.F32.U32 R11, R23 ;  /* 0x00000017000b7245 */ /* 0x000fe20000201000 */
[----:B------:R-:W-:Y:S01]  /*10970*/  IMAD.MOV.U32 R110, RZ, RZ, 0x2f800000 ;  /* 0x2f800000ff6e7424 */ /* 0x000fe200078e00ff */
[----:B------:R-:W-:Y:S01]  /*10980*/  ISETP.NE.AND P3, PT, R81, 0x1, PT ;  /* 0x000000015100780c */ /* 0x000fe20003f65270 */
[----:B-----5:R-:W-:Y:S01]  /*10990*/  HADD2.F32 R82, -RZ, R76.H0_H0 ;  /* 0x2000004cff527230 */ /* 0x020fe20000004100 */
[----:B------:R-:W-:Y:S01]  /*109a0*/  LOP3.LUT R8, R8, 0xffffffef, RZ, 0xc0, !PT ;  /* 0xffffffef08087812 */ /* 0x000fe200078ec0ff */
[----:B------:R-:W-:Y:S01]  /*109b0*/  FFMA.FTZ R11, R11, R110, 1.1641532182693481445e-10 ;  /* 0x2f0000000b0b7423 */ /* 0x000fe2000001006e */
[----:B------:R-:W-:Y:S01]  /*109c0*/  @P1 HADD2.F32 R90, -RZ, R28.H0_H0 ;  /* 0x2000001cff5a1230 */ /* 0x000fe20000004100 */
[----:B------:R-:W1:Y:S01]  /*109d0*/  LDC R128, c[0x0][0x404] ;  /* 0x00010100ff807b82 */ /* 0x000e620000000800 */
[----:B------:R-:W-:Y:S01]  /*109e0*/  BSSY.RECONVERGENT B1, `(.L_x_4462) ;  /* 0x000005d000017945 */ /* 0x000fe20003800200 */
[----:B------:R-:W-:-:S02]  /*109f0*/  HFMA2 R89, -RZ, RZ, 0, 1.1920928955078125e-07 ;  /* 0x00000002ff597431 */ /* 0x000fc400000001ff */
[----:B0-----:R-:W-:Y:S01]  /*10a00*/  FMUL.FTZ R82, R82, R129 ;  /* 0x0000008152527220 */ /* 0x001fe20000410000 */
[----:B-1----:R-:W-:Y:S01]  /*10a10*/  FSETP.GTU.FTZ.AND P2, PT, R11, R128, PT ;  /* 0x000000800b00720b */ /* 0x002fe20003f5c000 */
        /* <DEDUP_REMOVED lines=15> */
.L_x_4464:
        /* <DEDUP_REMOVED lines=13> */
.L_x_4466:
[----:B------:R-:W-:Y:S05]  /*10be0*/  BSYNC.RECONVERGENT B2 ;  /* 0x0000000000027941 */ /* 0x000fea0003800200 */
.L_x_4465:
        /* <DEDUP_REMOVED lines=60> */
.L_x_4463:
[----:B------:R-:W-:Y:S05]  /*10fb0*/  BSYNC.RECONVERGENT B1 ;  /* 0x0000000000017941 */ /* 0x000fea0003800200 */
.L_x_4462:
        /* <DEDUP_REMOVED lines=25> */
.L_x_4469:
        /* <DEDUP_REMOVED lines=13> */
.L_x_4471:
[----:B------:R-:W-:Y:S05]  /*11220*/  BSYNC.RECONVERGENT B2 ;  /* 0x0000000000027941 */ /* 0x000fea0003800200 */
.L_x_4470:
        /* <DEDUP_REMOVED lines=60> */
.L_x_4468:
[----:B------:R-:W-:Y:S05]  /*115f0*/  BSYNC.RECONVERGENT B1 ;  /* 0x0000000000017941 */ /* 0x000fea0003800200 */
.L_x_4467:
        /* <DEDUP_REMOVED lines=25> */
.L_x_4474:
        /* <DEDUP_REMOVED lines=13> */
.L_x_4476:
[----:B------:R-:W-:Y:S05]  /*11860*/  BSYNC.RECONVERGENT B2 ;  /* 0x0000000000027941 */ /* 0x000fea0003800200 */
.L_x_4475:
        /* <DEDUP_REMOVED lines=60> */
.L_x_4473:
[----:B------:R-:W-:Y:S05]  /*11c30*/  BSYNC.RECONVERGENT B1 ;  /* 0x0000000000017941 */ /* 0x000fea0003800200 */
.L_x_4472:
[----:B------:R-:W-:Y:S01]  /*11c40*/  I2FP.F32.U32 R11, R11 ;  /* 0x0000000b000b7245 */ /* 0x000fe20000201000 */
[----:B------:R-:W-:Y:S01]  /*11c50*/  HADD2.F32 R76, -RZ, R77.H1_H1 ;  /* 0x3000004dff4c7230 */ /* 0x000fe20000004100 */
[----:B------:R-:W-:Y:S01]  /*11c60*/  LOP3.LUT R8, R8, 0xfffffffd, RZ, 0xc0, !PT ;  /* 0xfffffffd08087812 */ /* 0x000fe200078ec0ff */
[----:B------:R-:W-:Y:S01]  /*11c70*/  @P1 HADD2.F32 R77, -RZ, R29.H1_H1 ;  /* 0x3000001dff4d1230 */ /* 0x000fe20000004100 */
[----:B------:R-:W-:Y:S01]  /*11c80*/  BSSY.RECONVERGENT B1, `(.L_x_4477) ;  /* 0x000005f000017945 */ /* 0x000fe20003800200 */
[----:B------:R-:W-:Y:S01]  /*11c90*/  FFMA.FTZ R11, R11, R110, 1.1641532182693481445e-10 ;  /* 0x2f0000000b0b7423 */ /* 0x000fe2000001006e */
[----:B------:R-:W-:-:S04]  /*11ca0*/  FMUL.FTZ R76, R76, R129 ;  /* 0x000000814c4c7220 */ /* 0x000fc80000410000 */
[----:B------:R-:W-:Y:S01]  /*11cb0*/  FSETP.GTU.FTZ.AND P2, PT, R11, R128, PT ;  /* 0x000000800b00720b */ /* 0x000fe20003f5c000 */
[----:B------:R-:W-:-:S03]  /*11cc0*/  IMAD.MOV.U32 R11, RZ, RZ, R14 ;  /* 0x000000ffff0b7224 */ /* 0x000fc600078e000e */
[----:B------:R-:W-:Y:S02]  /*11cd0*/  FSEL R90, R76, RZ, !P2 ;  /* 0x000000ff4c5a7208 */ /* 0x000fe40005000000 */
[----:B------:R-:W-:Y:S02]  /*11ce0*/  PLOP3.LUT P3, PT, P2, PT, PT, 0x8, 0x80 ;  /* 0x000000000080781c */ /* 0x000fe4000176e170 */
[----:B------:R-:W-:Y:S01]  /*11cf0*/  ISETP.NE.AND P2, PT, R89, 0x1, PT ;  /* 0x000000015900780c */ /* 0x000fe20003f45270 */
[----:B------:R-:W-:Y:S01]  /*11d00*/  @P1 FADD.FTZ R90, R77, R90 ;  /* 0x0000005a4d5a1221 */ /* 0x000fe20000010000 */
[----:B------:R-:W-:-:S04]  /*11d10*/  HFMA2 R77, -RZ, RZ, 0, 1.1920928955078125e-07 ;  /* 0x00000002ff4d7431 */ /* 0x000fc800000001ff */
        /* <DEDUP_REMOVED lines=11> */
.L_x_4479:
        /* <DEDUP_REMOVED lines=13> */
.L_x_4481:
[----:B------:R-:W-:Y:S05]  /*11ea0*/  BSYNC.RECONVERGENT B2 ;  /* 0x0000000000027941 */ /* 0x000fea0003800200 */
.L_x_4480:
        /* <DEDUP_REMOVED lines=60> */
.L_x_4478:
[----:B------:R-:W-:Y:S05]  /*12270*/  BSYNC.RECONVERGENT B1 ;  /* 0x0000000000017941 */ /* 0x000fea0003800200 */
.L_x_4477:
        /* <DEDUP_REMOVED lines=8> */
[----:B------:R-:W-:-:S03]  /*12300*/  IMAD.MOV.U32 R11, RZ, RZ, R14 ;  /* 0x000000ffff0b7224 */ /* 0x000fc600078e000e */
        /* <DEDUP_REMOVED lines=14> */
.L_x_4484:
        /* <DEDUP_REMOVED lines=13> */
.L_x_4486:
[----:B------:R-:W-:Y:S05]  /*124c0*/  BSYNC.RECONVERGENT B2 ;  /* 0x0000000000027941 */ /* 0x000fea0003800200 */
.L_x_4485:
        /* <DEDUP_REMOVED lines=60> */
.L_x_4483:
[----:B------:R-:W-:Y:S05]  /*12890*/  BSYNC.RECONVERGENT B1 ;  /* 0x0000000000017941 */ /* 0x000fea0003800200 */
.L_x_4482:
        /* <DEDUP_REMOVED lines=23> */
.L_x_4489:
        /* <DEDUP_REMOVED lines=13> */
.L_x_4491:
[----:B------:R-:W-:Y:S05]  /*12ae0*/  BSYNC.RECONVERGENT B2 ;  /* 0x0000000000027941 */ /* 0x000fea0003800200 */
.L_x_4490:
        /* <DEDUP_REMOVED lines=60> */
.L_x_4488:
[----:B------:R-:W-:Y:S05]  /*12eb0*/  BSYNC.RECONVERGENT B1 ;  /* 0x0000000000017941 */ /* 0x000fea0003800200 */
.L_x_4487:
        /* <DEDUP_REMOVED lines=8> */
[----:B------:R-:W-:-:S03]  /*12f40*/  HFMA2 R11, -RZ, RZ, 0, 1.1920928955078125e-07 ;  /* 0x00000002ff0b7431 */ /* 0x000fc600000001ff */
        /* <DEDUP_REMOVED lines=14> */
.L_x_4494:
        /* <DEDUP_REMOVED lines=13> */
.L_x_4496:
[----:B------:R-:W-:Y:S05]  /*13100*/  BSYNC.RECONVERGENT B2 ;  /* 0x0000000000027941 */ /* 0x000fea0003800200 */
.L_x_4495:
        /* <DEDUP_REMOVED lines=60> */
.L_x_4493:
[----:B------:R-:W-:Y:S05]  /*134d0*/  BSYNC.RECONVERGENT B1 ;  /* 0x0000000000017941 */ /* 0x000fea0003800200 */
.L_x_4492:
        /* <DEDUP_REMOVED lines=9> */
[----:B------:R-:W-:Y:S02]  /*13570*/  PLOP3.LUT P5, PT, P5, PT, PT, 0x8, 0x80 ;  /* 0x000000000080781c */ /* 0x000fe40002fae170 */
[----:B------:R-:W-:Y:S01]  /*13580*/  PRMT R76, R123, 0x5410, R124 ;  /* 0x000054107b4c7816 */ /* 0x000fe2000000007c */
[----:B------:R-:W-:-:S05]  /*13590*/  @P1 FADD.FTZ R110, R79, R110 ;  /* 0x0000006e4f6e1221 */ /* 0x000fca0000010000 */
[----:B------:R-:W-:-:S04]  /*135a0*/  F2FP.F16.F32.PACK_AB R79, RZ, R110 ;  /* 0x0000006eff4f723e */ /* 0x000fc800000000ff */
[----:B------:R-:W-:-:S07]  /*135b0*/  PRMT R79, R126, 0x5410, R79 ;  /* 0x000054107e4f7816 */ /* 0x000fce000000004f */
.L_x_4456:
        /* <DEDUP_REMOVED lines=43> */
.L_x_4497:
[----:B0-----:R-:W-:Y:S01]  /*13870*/  IMAD.MOV.U32 R118, RZ, RZ, R122 ;  /* 0x000000ffff767224 */ /* 0x001fe200078e007a */
[----:B------:R-:W-:-:S07]  /*13880*/  IADD3 R115, PT, PT, R115, 0x20, RZ ;  /* 0x0000002073737810 */ /* 0x000fce0007ffe0ff */
.L_x_4374:
[----:B------:R-:W-:Y:S05]  /*13890*/  BSYNC.RECONVERGENT B0 ;  /* 0x0000000000007941 */ /* 0x000fea0003800200 */
.L_x_4373:
        /* <DEDUP_REMOVED lines=38> */
.L_x_4503:
        /* <DEDUP_REMOVED lines=13> */
.L_x_4505:
[----:B------:R-:W-:Y:S05]  /*13bd0*/  BSYNC.RECONVERGENT B2 ;  /* 0x0000000000027941 */ /* 0x000fea0003800200 */
.L_x_4504:
        /* <DEDUP_REMOVED lines=46> */
[----:B------:R-:W-:-:S03]  /*13ec0*/  LOP3.LUT R15, R15, R18, R17, 0x96, !PT ;  /* 0x000000120f0f7212 */ /* 0x000fc600078e9611 */
[----:B------:R-:W-:Y:S01]  /*13ed0*/  IMAD.MOV.U32 R17, RZ, RZ, RZ ;  /* 0x000000ffff117224 */ /* 0x000fe200078e00ff */
[----:B------:R-:W-:Y:S01]  /*13ee0*/  LOP3.LUT R122, R5, R14, R11, 0x96, !PT ;  /* 0x0000000e057a7212 */ /* 0x000fe200078e960b */
[----:B------:R-:W-:Y:S01]  /*13ef0*/  IMAD.WIDE.U32 R14, R15, -0x326172a9, RZ ;  /* 0xcd9e8d570f0e7825 */ /* 0x000fe200078e00ff */
[----:B------:R-:W-:-:S03]  /*13f00*/  IADD3 R11, PT, PT, R117, -0x695add53, RZ ;  /* 0x96a522ad750b7810 */ /* 0x000fc60007ffe0ff */
[----:B------:R-:W-:Y:S01]  /*13f10*/  IMAD.WIDE.U32 R122, R122, -0x2daee0ad, RZ ;  /* 0xd2511f537a7a7825 */ /* 0x000fe200078e00ff */
[----:B------:R-:W-:-:S03]  /*13f20*/  LOP3.LUT R10, R9, R10, R15, 0x96, !PT ;  /* 0x0000000a090a7212 */ /* 0x000fc600078e960f */
[----:B------:R-:W-:Y:S01]  /*13f30*/  IMAD.MOV.U32 R15, RZ, RZ, R118 ;  /* 0x000000ffff0f7224 */ /* 0x000fe200078e0076 */
[----:B------:R-:W-:-:S07]  /*13f40*/  LOP3.LUT R9, R11, R16, R123, 0x96, !PT ;  /* 0x000000100b097212 */ /* 0x000fce00078e967b */
.L_x_4502:
[----:B------:R-:W-:Y:S05]  /*13f50*/  BSYNC.RECONVERGENT B1 ;  /* 0x0000000000017941 */ /* 0x000fea0003800200 */
.L_x_4501:
        /* <DEDUP_REMOVED lines=25> */
.L_x_4508:
        /* <DEDUP_REMOVED lines=13> */
.L_x_4510:
[----:B------:R-:W-:Y:S05]  /*141c0*/  BSYNC.RECONVERGENT B2 ;  /* 0x0000000000027941 */ /* 0x000fea0003800200 */
.L_x_4509:
        /* <DEDUP_REMOVED lines=54> */
[----:B------:R-:W-:Y:S02]  /*14530*/  IMAD.MOV.U32 R122, RZ, RZ, R18 ;  /* 0x000000ffff7a7224 */ /* 0x000fe400078e0012 */
[----:B------:R-:W-:-:S07]  /*14540*/  HFMA2 R18, -RZ, RZ, 0, 0 ;  /* 0x00000000ff127431 */ /* 0x000fce00000001ff */
.L_x_4507:
[----:B------:R-:W-:Y:S05]  /*14550*/  BSYNC.RECONVERGENT B1 ;  /* 0x0000000000017941 */ /* 0x000fea0003800200 */
.L_x_4506:
        /* <DEDUP_REMOVED lines=8> */
[----:B------:R-:W-:-:S04]  /*145e0*/  IMAD.MOV.U32 R16, RZ, RZ, 0x2 ;  /* 0x00000002ff107424 */ /* 0x000fc800078e00ff */
[----:B------:R-:W-:Y:S01]  /*145f0*/  FADD.FTZ R22, R22, R11 ;  /* 0x0000000b16167221 */ /* 0x000fe20000010000 */
[----:B------:R-:W-:-:S03]  /*14600*/  MOV R11, R14 ;  /* 0x0000000e000b7202 */ /* 0x000fc60000000f00 */
[--C-:B------:R-:W-:Y:S01]  /*14610*/  @P1 FADD.FTZ R24, R15, R22.reuse ;  /* 0x000000160f181221 */ /* 0x100fe20000010000 */
[----:B------:R-:W-:Y:S01]  /*14620*/  SEL R15, RZ, 0x1, P2 ;  /* 0x00000001ff0f7807 */ /* 0x000fe20001000000 */
[----:B------:R-:W-:Y:S01]  /*14630*/  @!P1 IMAD.MOV.U32 R24, RZ, RZ, R22 ;  /* 0x000000ffff189224 */ /* 0x000fe200078e0016 */
[----:B------:R-:W-:-:S04]  /*14640*/  ISETP.NE.AND P2, PT, R18, 0x1, PT ;  /* 0x000000011200780c */ /* 0x000fc80003f45270 */
[----:B------:R-:W-:-:S09]  /*14650*/  F2FP.F16.F32.PACK_AB R123, RZ, R24 ;  /* 0x00000018ff7b723e */ /* 0x000fd200000000ff */
        /* <DEDUP_REMOVED lines=9> */
.L_x_4513:
        /* <DEDUP_REMOVED lines=13> */
.L_x_4515:
[----:B------:R-:W-:Y:S05]  /*147c0*/  BSYNC.RECONVERGENT B2 ;  /* 0x0000000000027941 */ /* 0x000fea0003800200 */
.L_x_4514:
        /* <DEDUP_REMOVED lines=57> */
.L_x_4512:
[----:B------:R-:W-:Y:S05]  /*14b60*/  BSYNC.RECONVERGENT B1 ;  /* 0x0000000000017941 */ /* 0x000fea0003800200 */
.L_x_4511:
[----:B------:R-:W-:Y:S01]  /*14b70*/  I2FP.F32.U32 R11, R11 ;  /* 0x0000000b000b7245 */ /* 0x000fe20000201000 */
[----:B------:R-:W-:Y:S01]  /*14b80*/  HADD2.F32 R76, -RZ, R76.H1_H1 ;  /* 0x3000004cff4c7230 */ /* 0x000fe20000004100 */
        /* <DEDUP_REMOVED lines=20> */
.L_x_4518:
        /* <DEDUP_REMOVED lines=13> */
.L_x_4520:
[----:B------:R-:W-:Y:S05]  /*14da0*/  BSYNC.RECONVERGENT B2 ;  /* 0x0000000000027941 */ /* 0x000fea0003800200 */
.L_x_4519:
        /* <DEDUP_REMOVED lines=57> */
.L_x_4517:
[----:B------:R-:W-:Y:S05]  /*15140*/  BSYNC.RECONVERGENT B1 ;  /* 0x0000000000017941 */ /* 0x000fea0003800200 */
.L_x_4516:
        /* <DEDUP_REMOVED lines=25> */
.L_x_4523:
        /* <DEDUP_REMOVED lines=13> */
.L_x_4525:
[----:B------:R-:W-:Y:S05]  /*153b0*/  BSYNC.RECONVERGENT B2 ;  /* 0x0000000000027941 */ /* 0x000fea0003800200 */
.L_x_4524:
        /* <DEDUP_REMOVED lines=57> */
.L_x_4522:
[----:B------:R-:W-:Y:S05]  /*15750*/  BSYNC.RECONVERGENT B1 ;  /* 0x0000000000017941 */ /* 0x000fea0003800200 */
.L_x_4521:
[----:B------:R-:W-:Y:S01]  /*15760*/  I2FP.F32.U32 R11, R11 ;  /* 0x0000000b000b7245 */ /* 0x000fe20000201000 */
[----:B------:R-:W-:Y:S01]  /*15770*/  HADD2.F32 R18, -RZ, R77.H0_H0 ;  /* 0x2000004dff127230 */ /* 0x000fe20000004100 */
        /* <DEDUP_REMOVED lines=20> */
.L_x_4528:
        /* <DEDUP_REMOVED lines=13> */
.L_x_4530:
[----:B------:R-:W-:Y:S05]  /*15990*/  BSYNC.RECONVERGENT B2 ;  /* 0x0000000000027941 */ /* 0x000fea0003800200 */
.L_x_4529:
        /* <DEDUP_REMOVED lines=57> */
.L_x_4527:
[----:B------:R-:W-:Y:S05]  /*15d30*/  BSYNC.RECONVERGENT B1 ;  /* 0x0000000000017941 */ /* 0x000fea0003800200 */
.L_x_4526:
[----:B------:R-:W-:Y:S01]  /*15d40*/  I2FP.F32.U32 R11, R19 ;  /* 0x00000013000b7245 */ /* 0x000fe20000201000 */
[----:B------:R-:W-:Y:S01]  /*15d50*/  HADD2.F32 R18, -RZ, R33.H0_H0 ;  /* 0x20000021ff127230 */ /* 0x000fe20000004100 */
[----:B------:R-:W-:Y:S01]  /*15d60*/  BSSY.RECONVERGENT B1, `(.L_x_4531) ;  /* 0x000005f000017945 */ /* 0x000fe20003800200 */
[----:B------:R-:W-:Y:S01]  /*15d70*/  @P1 HADD2.F32 R84, -RZ, R29.H0_H0 ;  /* 0x2000001dff541230 */ /* 0x000fe20000004100 */
        /* <DEDUP_REMOVED lines=22> */
.L_x_4533:
        /* <DEDUP_REMOVED lines=13> */
.L_x_4535:
[----:B------:R-:W-:Y:S05]  /*15fb0*/  BSYNC.RECONVERGENT B2 ;  /* 0x0000000000027941 */ /* 0x000fea0003800200 */
.L_x_4534:
        /* <DEDUP_REMOVED lines=57> */
.L_x_4532:
[----:B------:R-:W-:Y:S05]  /*16350*/  BSYNC.RECONVERGENT B1 ;  /* 0x0000000000017941 */ /* 0x000fea0003800200 */
.L_x_4531:
        /* <DEDUP_REMOVED lines=22> */
.L_x_4538:
        /* <DEDUP_REMOVED lines=13> */
.L_x_4540:
[----:B------:R-:W-:Y:S05]  /*16590*/  BSYNC.RECONVERGENT B2 ;  /* 0x0000000000027941 */ /* 0x000fea0003800200 */
.L_x_4539:
        /* <DEDUP_REMOVED lines=57> */
.L_x_4537:
[----:B------:R-:W-:Y:S05]  /*16930*/  BSYNC.RECONVERGENT B1 ;  /* 0x0000000000017941 */ /* 0x000fea0003800200 */
.L_x_4536:
        /* <DEDUP_REMOVED lines=25> */
.L_x_4543:
        /* <DEDUP_REMOVED lines=13> */
.L_x_4545:
[----:B------:R-:W-:Y:S05]  /*16ba0*/  BSYNC.RECONVERGENT B2 ;  /* 0x0000000000027941 */ /* 0x000fea0003800200 */
.L_x_4544:
        /* <DEDUP_REMOVED lines=57> */
.L_x_4542:
[----:B------:R-:W-:Y:S05]  /*16f40*/  BSYNC.RECONVERGENT B1 ;  /* 0x0000000000017941 */ /* 0x000fea0003800200 */
.L_x_4541:
        /* <DEDUP_REMOVED lines=20> */
.L_x_4548:
        /* <DEDUP_REMOVED lines=13> */
.L_x_4550:
[----:B------:R-:W-:Y:S05]  /*17160*/  BSYNC.RECONVERGENT B2 ;  /* 0x0000000000027941 */ /* 0x000fea0003800200 */
.L_x_4549:
        /* <DEDUP_REMOVED lines=57> */
.L_x_4547:
[----:B------:R-:W-:Y:S05]  /*17500*/  BSYNC.RECONVERGENT B1 ;  /* 0x0000000000017941 */ /* 0x000fea0003800200 */
.L_x_4546:
[----:B------:R-:W-:Y:S01]  /*17510*/  I2FP.F32.U32 R11, R21 ;  /* 0x00000015000b7245 */ /* 0x000fe20000201000 */
[----:B------:R-:W-:Y:S01]  /*17520*/  HADD2.F32 R20, -RZ, R34.H0_H0 ;  /* 0x20000022ff147230 */ /* 0x000fe20000004100 */
[----:B------:R-:W-:Y:S01]  /*17530*/  BSSY.RECONVERGENT B1, `(.L_x_4551) ;  /* 0x000005f000017945 */ /* 0x000fe20003800200 */
[----:B------:R-:W-:Y:S01]  /*17540*/  @P1 HADD2.F32 R94, -RZ, R30.H0_H0 ;  /* 0x2000001eff5e1230 */ /* 0x000fe20000004100 */
        /* <DEDUP_REMOVED lines=22> */
.L_x_4553:
        /* <DEDUP_REMOVED lines=13> */
.L_x_4555:
[----:B------:R-:W-:Y:S05]  /*17780*/  BSYNC.RECONVERGENT B2 ;  /* 0x0000000000027941 */ /* 0x000fea0003800200 */
.L_x_4554:
        /* <DEDUP_REMOVED lines=57> */
.L_x_4552:
[----:B------:R-:W-:Y:S05]  /*17b20*/  BSYNC.RECONVERGENT B1 ;  /* 0x0000000000017941 */ /* 0x000fea0003800200 */
.L_x_4551:
        /* <DEDUP_REMOVED lines=20> */
.L_x_4558:
        /* <DEDUP_REMOVED lines=13> */
.L_x_4560:
[----:B------:R-:W-:Y:S05]  /*17d40*/  BSYNC.RECONVERGENT B2 ;  /* 0x0000000000027941 */ /* 0x000fea0003800200 */
.L_x_4559:
        /* <DEDUP_REMOVED lines=57> */
.L_x_4557:
[----:B------:R-:W-:Y:S05]  /*180e0*/  BSYNC.RECONVERGENT B1 ;  /* 0x0000000000017941 */ /* 0x000fea0003800200 */
.L_x_4556:
[----:B------:R-:W-:Y:S01]  /*180f0*/  I2FP.F32.U32 R11, R21 ;  /* 0x00000015000b7245 */ /* 0x000fe20000201000 */
[----:B------:R-:W-:Y:S01]  /*18100*/  HADD2.F32 R20, -RZ, R34.H1_H1 ;  /* 0x30000022ff147230 */ /* 0x000fe20000004100 */
[----:B------:R-:W-:Y:S01]  /*18110*/  BSSY.RECONVERGENT B1, `(.L_x_4561) ;  /* 0x000005e000017945 */ /* 0x000fe20003800200 */
[----:B------:R-:W-:Y:S01]  /*18120*/  @P1 HADD2.F32 R103, -RZ, R30.H1_H1 ;  /* 0x3000001eff671230 */ /* 0x000fe20000004100 */
        /* <DEDUP_REMOVED lines=21> */
.L_x_4563:
        /* <DEDUP_REMOVED lines=13> */
.L_x_4565:
[----:B------:R-:W-:Y:S05]  /*18350*/  BSYNC.RECONVERGENT B2 ;  /* 0x0000000000027941 */ /* 0x000fea0003800200 */
.L_x_4564:
        /* <DEDUP_REMOVED lines=57> */
.L_x_4562:
[----:B------:R-:W-:Y:S05]  /*186f0*/  BSYNC.RECONVERGENT B1 ;  /* 0x0000000000017941 */ /* 0x000fea0003800200 */
.L_x_4561:
        /* <DEDUP_REMOVED lines=20> */
.L_x_4568:
        /* <DEDUP_REMOVED lines=13> */
.L_x_4570:
[----:B------:R-:W-:Y:S05]  /*18910*/  BSYNC.RECONVERGENT B2 ;  /* 0x0000000000027941 */ /* 0x000fea0003800200 */
.L_x_4569:
        /* <DEDUP_REMOVED lines=57> */
.L_x_4567:
[----:B------:R-:W-:Y:S05]  /*18cb0*/  BSYNC.RECONVERGENT B1 ;  /* 0x0000000000017941 */ /* 0x000fea0003800200 */
.L_x_4566:
        /* <DEDUP_REMOVED lines=26> */
.L_x_4573:
        /* <DEDUP_REMOVED lines=13> */
.L_x_4575:
[----:B------:R-:W-:Y:S05]  /*18f30*/  BSYNC.RECONVERGENT B2 ;  /* 0x0000000000027941 */ /* 0x000fea0003800200 */
.L_x_4574:
        /* <DEDUP_REMOVED lines=57> */
.L_x_4572:
[----:B------:R-:W-:Y:S05]  /*192d0*/  BSYNC.RECONVERGENT B1 ;  /* 0x0000000000017941 */ /* 0x000fea0003800200 */
.L_x_4571:
        /* <DEDUP_REMOVED lines=20> */
.L_x_4578:
        /* <DEDUP_REMOVED lines=15> */
.L_x_4580:
[----:B------:R-:W-:Y:S05]  /*19510*/  BSYNC.RECONVERGENT B2 ;  /* 0x0000000000027941 */ /* 0x000fea0003800200 */
.L_x_4579:
        /* <DEDUP_REMOVED lines=29> */
[----:B------:R-:W-:Y:S02]  /*196f0*/  LOP3.LUT R121, R109, R118, R11, 0x96, !PT ;  /* 0x000000766d797212 */ /* 0x000fe400078e960b */
[C---:B------:R-:W-:Y:S01]  /*19700*/  IADD3 R109, PT, PT, R116.reuse, 0x5384540f, RZ ;  /* 0x5384540f746d7810 */ /* 0x040fe20007ffe0ff */
[----:B------:R-:W-:Y:S01]  /*19710*/  VIADD R9, R116, 0xb54cda56 ;  /* 0xb54cda5674097836 */ /* 0x000fe20000000000 */
        /* <DEDUP_REMOVED lines=25> */
.L_x_4577:
[----:B------:R-:W-:Y:S05]  /*198b0*/  BSYNC.RECONVERGENT B1 ;  /* 0x0000000000017941 */ /* 0x000fea0003800200 */
.L_x_4576:
        /* <DEDUP_REMOVED lines=18> */
.L_x_4500:
[----:B------:R-:W-:Y:S01]  /*199e0*/  ISETP.NE.AND P2, PT, R11, 0x1, PT ;  /* 0x000000010b00780c */ /* 0x000fe20003f45270 */
[----:B------:R-:W-:Y:S01]  /*199f0*/  BSSY.RECONVERGENT B1, `(.L_x_4582) ;  /* 0x0000058000017945 */ /* 0x000fe20003800200 */
[----:B------:R-:W-:Y:S01]  /*19a00*/  MOV R83, 0x2 ;  /* 0x0000000200537802 */ /* 0x000fe20000000f00 */
[----:B------:R-:W-:Y:S01]  /*19a10*/  IMAD.MOV.U32 R24, RZ, RZ, R14 ;  /* 0x000000ffff187224 */ /* 0x000fe200078e000e */
[----:B0-----:R-:W-:-:S09]  /*19a20*/  MOV R122, R118 ;  /* 0x00000076007a7202 */ /* 0x001fd20000000f00 */
        /* <DEDUP_REMOVED lines=11> */
.L_x_4584:
        /* <DEDUP_REMOVED lines=13> */
.L_x_4586:
[----:B------:R-:W-:Y:S05]  /*19bb0*/  BSYNC.RECONVERGENT B2 ;  /* 0x0000000000027941 */ /* 0x000fea0003800200 */
.L_x_4585:
[----:B------:R-:W-:Y:S01]  /*19bc0*/  IMAD.WIDE.U32 R10, R3, -0x326172a9, RZ ;  /* 0xcd9e8d57030a7825 */ /* 0x000fe200078e00ff */
[----:B------:R-:W-:Y:S02]  /*19bd0*/  LOP3.LUT R122, R12, R121, R117, 0x96, !PT ;  /* 0x000000790c7a7212 */ /* 0x000fe400078e9675 */
[----:B------:R-:W-:Y:S02]  /*19be0*/  IADD3 R9, PT, PT, R116, -0x61c88647, RZ ;  /* 0x9e3779b974097810 */ /* 0x000fe40007ffe0ff */
[----:B------:R-:W-:Y:S01]  /*19bf0*/  LOP3.LUT R124, R7, R11, R116, 0x96, !PT ;  /* 0x0000000b077c7212 */ /* 0x000fe200078e9674 */
[----:B------:R-:W-:Y:S01]  /*19c00*/  IMAD.WIDE.U32 R122, R122, -0x326172a9, RZ ;  /* 0xcd9e8d577a7a7825 */ /* 0x000fe200078e00ff */
[----:B------:R-:W-:Y:S02]  /*19c10*/  IADD3 R83, PT, PT, R117, 0x76cf5d0a, RZ ;  /* 0x76cf5d0a75537810 */ /* 0x000fe40007ffe0ff */
[----:B------:R-:W-:Y:S01]  /*19c20*/  MOV R24, R118 ;  /* 0x0000007600187202 */ /* 0x000fe20000000f00 */
        /* <DEDUP_REMOVED lines=10> */
[----:B------:R-:W-:Y:S02]  /*19cd0*/  IADD3 R11, PT, PT, R116, -0x255992d5, RZ ;  /* 0xdaa66d2b740b7810 */ /* 0x000fe40007ffe0ff */
[----:B------:R-:W-:Y:S01]  /*19ce0*/  IADD3 R83, PT, PT, R117, -0x126145ec, RZ ;  /* 0xed9eba1475537810 */ /* 0x000fe20007ffe0ff */
        /* <DEDUP_REMOVED lines=10> */
[----:B------:R-:W-:Y:S02]  /*19d90*/  IADD3 R11, PT, PT, R116, 0x1715609d, RZ ;  /* 0x1715609d740b7810 */ /* 0x000fe40007ffe0ff */
[----:B------:R-:W-:Y:S01]  /*19da0*/  IADD3 R83, PT, PT, R117, 0x646e171e, RZ ;  /* 0x646e171e75537810 */ /* 0x000fe20007ffe0ff */
        /* <DEDUP_REMOVED lines=28> */
.L_x_4583:
[----:B------:R-:W-:Y:S05]  /*19f70*/  BSYNC.RECONVERGENT B1 ;  /* 0x0000000000017941 */ /* 0x000fea0003800200 */
.L_x_4582:
        /* <DEDUP_REMOVED lines=28> */
.L_x_4589:
        /* <DEDUP_REMOVED lines=13> */
.L_x_4591:
[----:B------:R-:W-:Y:S05]  /*1a210*/  BSYNC.RECONVERGENT B2 ;  /* 0x0000000000027941 */ /* 0x000fea0003800200 */
.L_x_4590:
[----:B------:R-:W-:Y:S01]  /*1a220*/  IMAD.WIDE.U32 R10, R3, -0x326172a9, RZ ;  /* 0xcd9e8d57030a7825 */ /* 0x000fe200078e00ff */
[----:B------:R-:W-:-:S03]  /*1a230*/  LOP3.LUT R118, R12, R121, R117, 0x96, !PT ;  /* 0x000000790c767212 */ /* 0x000fc600078e9675 */
[----:B------:R-:W-:Y:S01]  /*1a240*/  HFMA2 R93, -RZ, RZ, 0, 0 ;  /* 0x00000000ff5d7431 */ /* 0x000fe200000001ff */
[----:B------:R-:W-:Y:S02]  /*1a250*/  IADD3 R9, PT, PT, R116, -0x61c88647, RZ ;  /* 0x9e3779b974097810 */ /* 0x000fe40007ffe0ff */
        /* <DEDUP_REMOVED lines=56> */
.L_x_4588:
[----:B------:R-:W-:Y:S05]  /*1a5e0*/  BSYNC.RECONVERGENT B1 ;  /* 0x0000000000017941 */ /* 0x000fea0003800200 */
.L_x_4587:
        /* <DEDUP_REMOVED lines=25> */
.L_x_4594:
        /* <DEDUP_REMOVED lines=13> */
.L_x_4596:
[----:B------:R-:W-:Y:S05]  /*1a850*/  BSYNC.RECONVERGENT B2 ;  /* 0x0000000000027941 */ /* 0x000fea0003800200 */
.L_x_4595:
        /* <DEDUP_REMOVED lines=60> */
.L_x_4593:
[----:B------:R-:W-:Y:S05]  /*1ac20*/  BSYNC.RECONVERGENT B1 ;  /* 0x0000000000017941 */ /* 0x000fea0003800200 */
.L_x_4592:
[----:B------:R-:W-:Y:S01]  /*1ac30*/  I2FP.F32.U32 R76, R11 ;  /* 0x0000000b004c7245 */ /* 0x000fe20000201000 */
[----:B------:R-:W-:Y:S01]  /*1ac40*/  HADD2.F32 R84, -RZ, R77.H0_H0 ;  /* 0x2000004dff547230 */ /* 0x000fe20000004100 */
[----:B------:R-:W-:Y:S01]  /*1ac50*/  LOP3.LUT R8, R8, 0xfffffffb, RZ, 0xc0, !PT ;  /* 0xfffffffb08087812 */ /* 0x000fe200078ec0ff */
        /* <DEDUP_REMOVED lines=22> */
.L_x_4599:
        /* <DEDUP_REMOVED lines=13> */
.L_x_4601:
[----:B------:R-:W-:Y:S05]  /*1ae90*/  BSYNC.RECONVERGENT B2 ;  /* 0x0000000000027941 */ /* 0x000fea0003800200 */
.L_x_4600:
        /* <DEDUP_REMOVED lines=60> */
.L_x_4598:
[----:B------:R-:W-:Y:S05]  /*1b260*/  BSYNC.RECONVERGENT B1 ;  /* 0x0000000000017941 */ /* 0x000fea0003800200 */
.L_x_4597:
        /* <DEDUP_REMOVED lines=25> */
.L_x_4604:
        /* <DEDUP_REMOVED lines=13> */
.L_x_4606:
[----:B------:R-:W-:Y:S05]  /*1b4d0*/  BSYNC.RECONVERGENT B2 ;  /* 0x0000000000027941 */ /* 0x000fea0003800200 */
.L_x_4605:
[----:B------:R-:W-:Y:S01]  /*1b4e0*/  IMAD.WIDE.U32 R10, R3, -0x326172a9, RZ ;  /* 0xcd9e8d57030a7825 */ /* 0x000fe200078e00ff */
[----:B------:R-:W-:-:S03]  /*1b4f0*/  LOP3.LUT R76, R12, R119, R117, 0x96, !PT ;  /* 0x000000770c4c7212 */ /* 0x000fc600078e9675 */
[----:B------:R-:W-:Y:S01]  /*1b500*/  HFMA2 R104, -RZ, RZ, 0, 0 ;  /* 0x00000000ff687431 */ /* 0x000fe200000001ff */
        /* <DEDUP_REMOVED lines=57> */
.L_x_4603:
[----:B------:R-:W-:Y:S05]  /*1b8a0*/  BSYNC.RECONVERGENT B1 ;  /* 0x0000000000017941 */ /* 0x000fea0003800200 */
.L_x_4602:
[----:B------:R-:W-:Y:S01]  /*1b8b0*/  I2FP.F32.U32 R76, R11 ;  /* 0x0000000b004c7245 */ /* 0x000fe20000201000 */
[----:B------:R-:W-:Y:S01]  /*1b8c0*/  HADD2.F32 R94, -RZ, R78.H0_H0 ;  /* 0x2000004eff5e7230 */ /* 0x000fe20000004100 */
[----:B------:R-:W-:Y:S01]  /*1b8d0*/  ISETP.NE.AND P3, PT, R104, 0x1, PT ;  /* 0x000000016800780c */ /* 0x000fe20003f65270 */
[----:B------:R-:W-:Y:S01]  /*1b8e0*/  @P1 HADD2.F32 R77, -RZ, R30.H0_H0 ;  /* 0x2000001eff4d1230 */ /* 0x000fe20000004100 */
        /* <DEDUP_REMOVED lines=19> */
.L_x_4609:
        /* <DEDUP_REMOVED lines=13> */
.L_x_4611:
[----:B------:R-:W-:Y:S05]  /*1baf0*/  BSYNC.RECONVERGENT B2 ;  /* 0x0000000000027941 */ /* 0x000fea0003800200 */
.L_x_4610:
        /* <DEDUP_REMOVED lines=60> */
.L_x_4608:
[----:B------:R-:W-:Y:S05]  /*1bec0*/  BSYNC.RECONVERGENT B1 ;  /* 0x0000000000017941 */ /* 0x000fea0003800200 */
.L_x_4607:
        /* <DEDUP_REMOVED lines=23> */
.L_x_4614:
        /* <DEDUP_REMOVED lines=13> */
.L_x_4616:
[----:B------:R-:W-:Y:S05]  /*1c110*/  BSYNC.RECONVERGENT B2 ;  /* 0x0000000000027941 */ /* 0x000fea0003800200 */
.L_x_4615:
        /* <DEDUP_REMOVED lines=60> */
.L_x_4613:
[----:B------:R-:W-:Y:S05]  /*1c4e0*/  BSYNC.RECONVERGENT B1 ;  /* 0x0000000000017941 */ /* 0x000fea0003800200 */
.L_x_4612:
        /* <DEDUP_REMOVED lines=23> */
.L_x_4619:
        /* <DEDUP_REMOVED lines=13> */
.L_x_4621:
[----:B------:R-:W-:Y:S05]  /*1c730*/  BSYNC.RECONVERGENT B2 ;  /* 0x0000000000027941 */ /* 0x000fea0003800200 */
.L_x_4620:
        /* <DEDUP_REMOVED lines=60> */
.L_x_4618:
[----:B------:R-:W-:Y:S05]  /*1cb00*/  BSYNC.RECONVERGENT B1 ;  /* 0x0000000000017941 */ /* 0x000fea0003800200 */
.L_x_4617:
[----:B------:R-:W-:Y:S01]  /*1cb10*/  I2FP.F32.U32 R76, R77 ;  /* 0x0000004d004c7245 */ /* 0x000fe20000201000 */
[----:B------:R-:W-:Y:S01]  /*1cb20*/  HADD2.F32 R118, -RZ, R79.H1_H1 ;  /* 0x3000004fff767230 */ /* 0x000fe20000004100 */
[----:B------:R-:W-:Y:S02]  /*1cb30*/  PRMT R78, R130, 0x5410, R78 ;  /* 0x00005410824e7816 */ /* 0x000fe4000000004e */
[----:B------:R-:W-:Y:S01]  /*1cb40*/  PRMT R77, R125, 0x5410, R127 ;  /* 0x000054107d4d7816 */ /* 0x000fe2000000007f */
[----:B------:R-:W-:Y:S01]  /*1cb50*/  FFMA.FTZ R109, R76, R109, 1.1641532182693481445e-10 ;  /* 0x2f0000004c6d7423 */ /* 0x000fe2000001006d */
[----:B------:R-:W-:Y:S01]  /*1cb60*/  FMUL.FTZ R118, R118, R129 ;  /* 0x0000008176767220 */ /* 0x000fe20000410000 */
[----:B------:R-:W-:-:S03]  /*1cb70*/  @P1 HADD2.F32 R76, -RZ, R31.H1_H1 ;  /* 0x3000001fff4c1230 */ /* 0x000fc60000004100 */
[----:B------:R-:W-:-:S04]  /*1cb80*/  FSETP.GTU.FTZ.AND P5, PT, R109, R128, PT ;  /* 0x000000806d00720b */ /* 0x000fc80003fbc000 */
[----:B------:R-:W-:Y:S02]  /*1cb90*/  FSEL R109, R118, RZ, !P5 ;  /* 0x000000ff766d7208 */ /* 0x000fe40006800000 */
[----:B------:R-:W-:-:S03]  /*1cba0*/  PLOP3.LUT P5, PT, P5, PT, PT, 0x8, 0x80 ;  /* 0x000000000080781c */ /* 0x000fc60002fae170 */
[----:B------:R-:W-:Y:S01]  /*1cbb0*/  @P1 FADD.FTZ R109, R76, R109 ;  /* 0x0000006d4c6d1221 */ /* 0x000fe20000010000 */
[----:B------:R-:W-:-:S04]  /*1cbc0*/  PRMT R76, R123, 0x5410, R124 ;  /* 0x000054107b4c7816 */ /* 0x000fc8000000007c */
[----:B------:R-:W-:-:S04]  /*1cbd0*/  F2FP.F16.F32.PACK_AB R79, RZ, R109 ;  /* 0x0000006dff4f723e */ /* 0x000fc800000000ff */
[----:B------:R-:W-:-:S07]  /*1cbe0*/  PRMT R79, R126, 0x5410, R79 ;  /* 0x000054107e4f7816 */ /* 0x000fce000000004f */
.L_x_4581:
        /* <DEDUP_REMOVED lines=43> */
.L_x_4622:
[----:B0-----:R-:W-:Y:S01]  /*1cea0*/  MOV R118, R122 ;  /* 0x0000007a00767202 */ /* 0x001fe20000000f00 */
[----:B------:R-:W-:-:S07]  /*1ceb0*/  VIADD R115, R115, 0x20 ;  /* 0x0000002073737836 */ /* 0x000fce0000000000 */
.L_x_4499:
[----:B------:R-:W-:Y:S05]  /*1cec0*/  BSYNC.RECONVERGENT B0 ;  /* 0x0000000000007941 */ /* 0x000fea0003800200 */
.L_x_4498:
        /* <DEDUP_REMOVED lines=21> */
[C---:B------:R-:W-:Y:S01]  /*1d020*/  IADD3 R131, PT, PT, R117.reuse, -0x56f99767, RZ ;  /* 0xa906689975837810 */ /* 0x040fe20007ffe0ff */
[----:B------:R-:W-:Y:S01]  /*1d030*/  VIADD R129, R117, 0x646e171e ;  /* 0x646e171e75817836 */ /* 0x000fe20000000000 */
[----:B------:R-:W-:Y:S01]  /*1d040*/  IADD3 R127, PT, PT, R116, 0x1715609d, RZ ;  /* 0x1715609d747f7810 */ /* 0x000fe20007ffe0ff */
[----:B------:R-:W-:Y:S01]  /*1d050*/  IMAD.MOV.U32 R16, RZ, RZ, 0x2 ;  /* 0x00000002ff107424 */ /* 0x000fe200078e00ff */
[----:B------:R-:W-:Y:S01]  /*1d060*/  MOV R15, R14 ;  /* 0x0000000e000f7202 */ /* 0x000fe20000000f00 */
[----:B0-----:R-:W-:-:S06]  /*1d070*/  IMAD.MOV.U32 R122, RZ, RZ, R118 ;  /* 0x000000ffff7a7224 */ /* 0x001fcc00078e0076 */
        /* <DEDUP_REMOVED lines=11> */
.L_x_4628:
        /* <DEDUP_REMOVED lines=13> */
.L_x_4630:
[----:B------:R-:W-:Y:S05]  /*1d200*/  BSYNC.RECONVERGENT B2 ;  /* 0x0000000000027941 */ /* 0x000fea0003800200 */
.L_x_4629:
        /* <DEDUP_REMOVED lines=54> */
[----:B------:R-:W-:-:S07]  /*1d570*/  HFMA2 R16, -RZ, RZ, 0, 0 ;  /* 0x00000000ff107431 */ /* 0x000fce00000001ff */
.L_x_4627:
[----:B------:R-:W-:Y:S05]  /*1d580*/  BSYNC.RECONVERGENT B1 ;  /* 0x0000000000017941 */ /* 0x000fea0003800200 */
.L_x_4626:
[----:B------:R-:W0:Y:S01]  /*1d590*/  LDC R130, c[0x0][0x408] ;  /* 0x00010200ff827b82 */ /* 0x000e220000000800 */
[----:B------:R-:W-:Y:S01]  /*1d5a0*/  I2FP.F32.U32 R11, R15 ;  /* 0x0000000f000b7245 */ /* 0x000fe20000201000 */
[----:B------:R-:W-:Y:S01]  /*1d5b0*/  IMAD.MOV.U32 R112, RZ, RZ, 0x2f800000 ;  /* 0x2f800000ff707424 */ /* 0x000fe200078e00ff */
[----:B------:R-:W-:Y:S01]  /*1d5c0*/  LOP3.LUT R8, R8, 0xffffffef, RZ, 0xc0, !PT ;  /* 0xffffffef08087812 */ /* 0x000fe200078ec0ff */
[----:B-----5:R-:W-:Y:S01]  /*1d5d0*/  HADD2.F32 R15, -RZ, R76.H0_H0 ;  /* 0x2000004cff0f7230 */ /* 0x020fe20000004100 */
[----:B------:R-:W-:Y:S01]  /*1d5e0*/  BSSY.RECONVERGENT B1, `(.L_x_4631) ;  /* 0x000005a000017945 */ /* 0x000fe20003800200 */
[----:B------:R-:W-:Y:S01]  /*1d5f0*/  FFMA.FTZ R11, R11, R112, 1.1641532182693481445e-10 ;  /* 0x2f0000000b0b7423 */ /* 0x000fe20000010070 */
[----:B------:R-:W-:Y:S01]  /*1d600*/  MOV R17, 0x2 ;  /* 0x0000000200117802 */ /* 0x000fe20000000f00 */
[----:B------:R-:W1:Y:S01]  /*1d610*/  LDC R128, c[0x0][0x404] ;  /* 0x00010100ff807b82 */ /* 0x000e620000000800 */
[----:B0-----:R-:W-:Y:S02]  /*1d620*/  FMUL.FTZ R15, R15, R130 ;  /* 0x000000820f0f7220 */ /* 0x001fe40000410000 */
        /* <DEDUP_REMOVED lines=15> */
.L_x_4633:
        /* <DEDUP_REMOVED lines=13> */
.L_x_4635:
[----:B------:R-:W-:Y:S05]  /*1d7f0*/  BSYNC.RECONVERGENT B2 ;  /* 0x0000000000027941 */ /* 0x000fea0003800200 */
.L_x_4634:
        /* <DEDUP_REMOVED lines=56> */
.L_x_4632:
[----:B------:R-:W-:Y:S05]  /*1db80*/  BSYNC.RECONVERGENT B1 ;  /* 0x0000000000017941 */ /* 0x000fea0003800200 */
.L_x_4631:
        /* <DEDUP_REMOVED lines=25> */
.L_x_4638:
        /* <DEDUP_REMOVED lines=13> */
.L_x_4640:
[----:B------:R-:W-:Y:S05]  /*1ddf0*/  BSYNC.RECONVERGENT B2 ;  /* 0x0000000000027941 */ /* 0x000fea0003800200 */
.L_x_4639:
        /* <DEDUP_REMOVED lines=57> */
.L_x_4637:
[----:B------:R-:W-:Y:S05]  /*1e190*/  BSYNC.RECONVERGENT B1 ;  /* 0x0000000000017941 */ /* 0x000fea0003800200 */
.L_x_4636:
        /* <DEDUP_REMOVED lines=22> */
.L_x_4643:
        /* <DEDUP_REMOVED lines=13> */
.L_x_4645:
[----:B------:R-:W-:Y:S05]  /*1e3d0*/  BSYNC.RECONVERGENT B2 ;  /* 0x0000000000027941 */ /* 0x000fea0003800200 */
.L_x_4644:
        /* <DEDUP_REMOVED lines=57> */
.L_x_4642:
[----:B------:R-:W-:Y:S05]  /*1e770*/  BSYNC.RECONVERGENT B1 ;  /* 0x0000000000017941 */ /* 0x000fea0003800200 */
.L_x_4641:
        /* <DEDUP_REMOVED lines=25> */
.L_x_4648:
        /* <DEDUP_REMOVED lines=13> */
.L_x_4650:
[----:B------:R-:W-:Y:S05]  /*1e9e0*/  BSYNC.RECONVERGENT B2 ;  /* 0x0000000000027941 */ /* 0x000fea0003800200 */
.L_x_4649:
        /* <DEDUP_REMOVED lines=57> */
.L_x_4647:
[----:B------:R-:W-:Y:S05]  /*1ed80*/  BSYNC.RECONVERGENT B1 ;  /* 0x0000000000017941 */ /* 0x000fea0003800200 */
.L_x_4646:
        /* <DEDUP_REMOVED lines=22> */
.L_x_4653:
        /* <DEDUP_REMOVED lines=13> */
.L_x_4655:
[----:B------:R-:W-:Y:S05]  /*1efc0*/  BSYNC.RECONVERGENT B2 ;  /* 0x0000000000027941 */ /* 0x000fea0003800200 */
.L_x_4654:
        /* <DEDUP_REMOVED lines=57> */
.L_x_4652:
[----:B------:R-:W-:Y:S05]  /*1f360*/  BSYNC.RECONVERGENT B1 ;  /* 0x0000000000017941 */ /* 0x000fea0003800200 */
.L_x_4651:
        /* <DEDUP_REMOVED lines=26> */
.L_x_4658:
        /* <DEDUP_REMOVED lines=13> */
.L_x_4660:
[----:B------:R-:W-:Y:S05]  /*1f5e0*/  BSYNC.RECONVERGENT B2 ;  /* 0x0000000000027941 */ /* 0x000fea0003800200 */
.L_x_4659:
        /* <DEDUP_REMOVED lines=57> */
.L_x_4657:
[----:B------:R-:W-:Y:S05]  /*1f980*/  BSYNC.RECONVERGENT B1 ;  /* 0x0000000000017941 */ /* 0x000fea0003800200 */
.L_x_4656:
        /* <DEDUP_REMOVED lines=22> */
.L_x_4663:
        /* <DEDUP_REMOVED lines=13> */
.L_x_4665:
[----:B------:R-:W-:Y:S05]  /*1fbc0*/  BSYNC.RECONVERGENT B2 ;  /* 0x0000000000027941 */ /* 0x000fea0003800200 */
.L_x_4664:
        /* <DEDUP_REMOVED lines=57> */
.L_x_4662:
[----:B------:R-:W-:Y:S05]  /*1ff60*/  BSYNC.RECONVERGENT B1 ;  /* 0x0000000000017941 */ /* 0x000fea0003800200 */
.L_x_4661:
        /* <DEDUP_REMOVED lines=25> */
.L_x_4668:
        /* <DEDUP_REMOVED lines=13> */
.L_x_4670:
[----:B------:R-:W-:Y:S05]  /*201d0*/  BSYNC.RECONVERGENT B2 ;  /* 0x0000000000027941 */ /* 0x000fea0003800200 */
.L_x_4669:
        /* <DEDUP_REMOVED lines=57> */
.L_x_4667:
[----:B------:R-:W-:Y:S05]  /*20570*/  BSYNC.RECONVERGENT B1 ;  /* 0x0000000000017941 */ /* 0x000fea0003800200 */
.L_x_4666:
        /* <DEDUP_REMOVED lines=20> */
.L_x_4673:
        /* <DEDUP_REMOVED lines=13> */
.L_x_4675:
[----:B------:R-:W-:Y:S05]  /*20790*/  BSYNC.RECONVERGENT B2 ;  /* 0x0000000000027941 */ /* 0x000fea0003800200 */
.L_x_4674:
        /* <DEDUP_REMOVED lines=57> */
.L_x_4672:
[----:B------:R-:W-:Y:S05]  /*20b30*/  BSYNC.RECONVERGENT B1 ;  /* 0x0000000000017941 */ /* 0x000fea0003800200 */
.L_x_4671:
        /* <DEDUP_REMOVED lines=26> */
.L_x_4678:
        /* <DEDUP_REMOVED lines=13> */
.L_x_4680:
[----:B------:R-:W-:Y:S05]  /*20db0*/  BSYNC.RECONVERGENT B2 ;  /* 0x0000000000027941 */ /* 0x000fea0003800200 */
.L_x_4679:
        /* <DEDUP_REMOVED lines=57> */
.L_x_4677:
[----:B------:R-:W-:Y:S05]  /*21150*/  BSYNC.RECONVERGENT B1 ;  /* 0x0000000000017941 */ /* 0x000fea0003800200 */
.L_x_4676:
        /* <DEDUP_REMOVED lines=20> */
.L_x_4683:
        /* <DEDUP_REMOVED lines=13> */
.L_x_4685:
[----:B------:R-:W-:Y:S05]  /*21370*/  BSYNC.RECONVERGENT B2 ;  /* 0x0000000000027941 */ /* 0x000fea0003800200 */
.L_x_4684:
        /* <DEDUP_REMOVED lines=57> */
.L_x_4682:
[----:B------:R-:W-:Y:S05]  /*21710*/  BSYNC.RECONVERGENT B1 ;  /* 0x0000000000017941 */ /* 0x000fea0003800200 */
.L_x_4681:
        /* <DEDUP_REMOVED lines=25> */
.L_x_4688:
        /* <DEDUP_REMOVED lines=13> */
.L_x_4690:
[----:B------:R-:W-:Y:S05]  /*21980*/  BSYNC.RECONVERGENT B2 ;  /* 0x0000000000027941 */ /* 0x000fea0003800200 */
.L_x_4689:
        /* <DEDUP_REMOVED lines=57> */
.L_x_4687:
[----:B------:R-:W-:Y:S05]  /*21d20*/  BSYNC.RECONVERGENT B1 ;  /* 0x0000000000017941 */ /* 0x000fea0003800200 */
.L_x_4686:
        /* <DEDUP_REMOVED lines=20> */
.L_x_4693:
        /* <DEDUP_REMOVED lines=13> */
.L_x_4695:
[----:B------:R-:W-:Y:S05]  /*21f40*/  BSYNC.RECONVERGENT B2 ;  /* 0x0000000000027941 */ /* 0x000fea0003800200 */
.L_x_4694:
        /* <DEDUP_REMOVED lines=57> */
.L_x_4692:
[----:B------:R-:W-:Y:S05]  /*222e0*/  BSYNC.RECONVERGENT B1 ;  /* 0x0000000000017941 */ /* 0x000fea0003800200 */
.L_x_4691:
        /* <DEDUP_REMOVED lines=26> */
.L_x_4698:
        /* <DEDUP_REMOVED lines=13> */
.L_x_4700:
[----:B------:R-:W-:Y:S05]  /*22560*/  BSYNC.RECONVERGENT B2 ;  /* 0x0000000000027941 */ /* 0x000fea0003800200 */
.L_x_4699:
        /* <DEDUP_REMOVED lines=57> */
.L_x_4697:
[----:B------:R-:W-:Y:S05]  /*22900*/  BSYNC.RECONVERGENT B1 ;  /* 0x0000000000017941 */ /* 0x000fea0003800200 */
.L_x_4696:
        /* <DEDUP_REMOVED lines=20> */
.L_x_4703:
        /* <DEDUP_REMOVED lines=15> */
.L_x_4705:
[----:B------:R-:W-:Y:S05]  /*22b40*/  BSYNC.RECONVERGENT B2 ;  /* 0x0000000000027941 */ /* 0x000fea0003800200 */
.L_x_4704:
        /* <DEDUP_REMOVED lines=57> */
.L_x_4702:
[----:B------:R-:W-:Y:S05]  /*22ee0*/  BSYNC.RECONVERGENT B1 ;  /* 0x0000000000017941 */ /* 0x000fea0003800200 */
.L_x_4701:
        /* <DEDUP_REMOVED lines=18> */
.L_x_4625:
        /* <DEDUP_REMOVED lines=16> */
.L_x_4709:
        /* <DEDUP_REMOVED lines=13> */
.L_x_4711:
[----:B------:R-:W-:Y:S05]  /*231e0*/  BSYNC.RECONVERGENT B2 ;  /* 0x0000000000027941 */ /* 0x000fea0003800200 */
.L_x_4710:
[----:B------:R-:W-:Y:S01]  /*231f0*/  IMAD.WIDE.U32 R10, R3, -0x326172a9, RZ ;  /* 0xcd9e8d57030a7825 */ /* 0x000fe200078e00ff */
[----:B------:R-:W-:Y:S02]  /*23200*/  LOP3.LUT R122, R12, R121, R117, 0x96, !PT ;  /* 0x000000790c7a7212 */ /* 0x000fe400078e9675 */
[----:B------:R-:W-:Y:S01]  /*23210*/  IADD3 R9, PT, PT, R116, -0x61c88647, RZ ;  /* 0x9e3779b974097810 */ /* 0x000fe20007ffe0ff */
[----:B------:R-:W-:Y:S01]  /*23220*/  IMAD.MOV.U32 R85, RZ, RZ, RZ ;  /* 0x000000ffff557224 */ /* 0x000fe200078e00ff */
        /* <DEDUP_REMOVED lines=45> */
[----:B------:R-:W-:Y:S02]  /*23500*/  LOP3.LUT R124, R25, R124, R121, 0x96, !PT ;  /* 0x0000007c197c7212 */ /* 0x000fe400078e9679 */
[----:B------:R-:W-:Y:S01]  /*23510*/  MOV R25, R118 ;  /* 0x0000007600197202 */ /* 0x000fe20000000f00 */
        /* <DEDUP_REMOVED lines=8> */
.L_x_4708:
[----:B------:R-:W-:Y:S05]  /*235a0*/  BSYNC.RECONVERGENT B1 ;  /* 0x0000000000017941 */ /* 0x000fea0003800200 */
.L_x_4707:
        /* <DEDUP_REMOVED lines=28> */
.L_x_4714:
        /* <DEDUP_REMOVED lines=13> */
.L_x_4716:
[----:B------:R-:W-:Y:S05]  /*23840*/  BSYNC.RECONVERGENT B2 ;  /* 0x0000000000027941 */ /* 0x000fea0003800200 */
.L_x_4715:
        /* <DEDUP_REMOVED lines=60> */
.L_x_4713:
[----:B------:R-:W-:Y:S05]  /*23c10*/  BSYNC.RECONVERGENT B1 ;  /* 0x0000000000017941 */ /* 0x000fea0003800200 */
.L_x_4712:
        /* <DEDUP_REMOVED lines=25> */
.L_x_4719:
        /* <DEDUP_REMOVED lines=13> */
.L_x_4721:
[----:B------:R-:W-:Y:S05]  /*23e80*/  BSYNC.RECONVERGENT B2 ;  /* 0x0000000000027941 */ /* 0x000fea0003800200 */
.L_x_4720:
        /* <DEDUP_REMOVED lines=60> */
.L_x_4718:
[----:B------:R-:W-:Y:S05]  /*24250*/  BSYNC.RECONVERGENT B1 ;  /* 0x0000000000017941 */ /* 0x000fea0003800200 */
.L_x_4717:
        /* <DEDUP_REMOVED lines=25> */
.L_x_4724:
        /* <DEDUP_REMOVED lines=13> */
.L_x_4726:
[----:B------:R-:W-:Y:S05]  /*244c0*/  BSYNC.RECONVERGENT B2 ;  /* 0x0000000000027941 */ /* 0x000fea0003800200 */
.L_x_4725:
        /* <DEDUP_REMOVED lines=60> */
.L_x_4723:
[----:B------:R-:W-:Y:S05]  /*24890*/  BSYNC.RECONVERGENT B1 ;  /* 0x0000000000017941 */ /* 0x000fea0003800200 */
.L_x_4722:
        /* <DEDUP_REMOVED lines=25> */
.L_x_4729:
        /* <DEDUP_REMOVED lines=13> */
.L_x_4731:
[----:B------:R-:W-:Y:S05]  /*24b00*/  BSYNC.RECONVERGENT B2 ;  /* 0x0000000000027941 */ /* 0x000fea0003800200 */
.L_x_4730:
        /* <DEDUP_REMOVED lines=60> */
.L_x_4728:
[----:B------:R-:W-:Y:S05]  /*24ed0*/  BSYNC.RECONVERGENT B1 ;  /* 0x0000000000017941 */ /* 0x000fea0003800200 */
.L_x_4727:
        /* <DEDUP_REMOVED lines=23> */
.L_x_4734:
        /* <DEDUP_REMOVED lines=13> */
.L_x_4736:
[----:B------:R-:W-:Y:S05]  /*25120*/  BSYNC.RECONVERGENT B2 ;  /* 0x0000000000027941 */ /* 0x000fea0003800200 */
.L_x_4735:
        /* <DEDUP_REMOVED lines=60> */
.L_x_4733:
[----:B------:R-:W-:Y:S05]  /*254f0*/  BSYNC.RECONVERGENT B1 ;  /* 0x0000000000017941 */ /* 0x000fea0003800200 */
.L_x_4732:
        /* <DEDUP_REMOVED lines=23> */
.L_x_4739:
        /* <DEDUP_REMOVED lines=13> */
.L_x_4741:
[----:B------:R-:W-:Y:S05]  /*25740*/  BSYNC.RECONVERGENT B2 ;  /* 0x0000000000027941 */ /* 0x000fea0003800200 */
.L_x_4740:
        /* <DEDUP_REMOVED lines=60> */
.L_x_4738:
[----:B------:R-:W-:Y:S05]  /*25b10*/  BSYNC.RECONVERGENT B1 ;  /* 0x0000000000017941 */ /* 0x000fea0003800200 */
.L_x_4737:
        /* <DEDUP_REMOVED lines=23> */
.L_x_4744:
        /* <DEDUP_REMOVED lines=13> */
.L_x_4746:
[----:B------:R-:W-:Y:S05]  /*25d60*/  BSYNC.RECONVERGENT B2 ;  /* 0x0000000000027941 */ /* 0x000fea0003800200 */
.L_x_4745:
        /* <DEDUP_REMOVED lines=60> */
.L_x_4743:
[----:B------:R-:W-:Y:S05]  /*26130*/  BSYNC.RECONVERGENT B1 ;  /* 0x0000000000017941 */ /* 0x000fea0003800200 */
.L_x_4742:
        /* <DEDUP_REMOVED lines=14> */
.L_x_4706:
        /* <DEDUP_REMOVED lines=43> */
.L_x_4747:
[----:B0-----:R-:W-:Y:S01]  /*264d0*/  MOV R118, R122 ;  /* 0x0000007a00767202 */ /* 0x001fe20000000f00 */
[----:B------:R-:W-:-:S07]  /*264e0*/  VIADD R115, R115, 0x20 ;  /* 0x0000002073737836 */ /* 0x000fce0000000000 */
.L_x_4624:
[----:B------:R-:W-:Y:S05]  /*264f0*/  BSYNC.RECONVERGENT B0 ;  /* 0x0000000000007941 */ /* 0x000fea0003800200 */
.L_x_4623:
        /* <DEDUP_REMOVED lines=26> */
[----:B------:R-:W-:-:S06]  /*266a0*/  IMAD.MOV.U32 R22, RZ, RZ, R118 ;  /* 0x000000ffff167224 */ /* 0x000fcc00078e0076 */
        /* <DEDUP_REMOVED lines=11> */
.L_x_4753:
        /* <DEDUP_REMOVED lines=13> */
.L_x_4755:
[----:B------:R-:W-:Y:S05]  /*26830*/  BSYNC.RECONVERGENT B2 ;  /* 0x0000000000027941 */ /* 0x000fea0003800200 */
.L_x_4754:
        /* <DEDUP_REMOVED lines=52> */
[----:B------:R-:W-:Y:S02]  /*26b80*/  LOP3.LUT R10, R9, R10, R15, 0x96, !PT ;  /* 0x0000000a090a7212 */ /* 0x000fe400078e960f */
[----:B------:R-:W-:Y:S01]  /*26b90*/  MOV R15, R118 ;  /* 0x00000076000f7202 */ /* 0x000fe20000000f00 */
[----:B------:R-:W-:Y:S01]  /*26ba0*/  IMAD.MOV.U32 R22, RZ, RZ, R18 ;  /* 0x000000ffff167224 */ /* 0x000fe200078e0012 */
[----:B------:R-:W-:-:S07]  /*26bb0*/  LOP3.LUT R9, R11, R16, R19, 0x96, !PT ;  /* 0x000000100b097212 */ /* 0x000fce00078e9613 */
.L_x_4752:
[----:B------:R-:W-:Y:S05]  /*26bc0*/  BSYNC.RECONVERGENT B1 ;  /* 0x0000000000017941 */ /* 0x000fea0003800200 */
.L_x_4751:
[----:B------:R-:W1:Y:S01]  /*26bd0*/  LDC R131, c[0x0][0x408] ;  /* 0x00010200ff837b82 */ /* 0x000e620000000800 */
[----:B------:R-:W-:Y:S01]  /*26be0*/  I2FP.F32.U32 R16, R15 ;  /* 0x0000000f00107245 */ /* 0x000fe20000201000 */
[----:B------:R-:W-:Y:S02]  /*26bf0*/  HFMA2 R129, -RZ, RZ, 0.1171875, 0 ;  /* 0x2f800000ff817431 */ /* 0x000fe400000001ff */
[----:B-----5:R-:W-:Y:S01]  /*26c00*/  HADD2.F32 R18, -RZ, R76.H0_H0 ;  /* 0x2000004cff127230 */ /* 0x020fe20000004100 */
[----:B------:R-:W-:Y:S01]  /*26c10*/  LOP3.LUT R8, R8, 0xffffffef, RZ, 0xc0, !PT ;  /* 0xffffffef08087812 */ /* 0x000fe200078ec0ff */
[----:B------:R-:W-:Y:S01]  /*26c20*/  BSSY.RECONVERGENT B1, `(.L_x_4756) ;  /* 0x000005a000017945 */ /* 0x000fe20003800200 */
[----:B------:R-:W-:Y:S02]  /*26c30*/  IMAD.MOV.U32 R19, RZ, RZ, 0x2 ;  /* 0x00000002ff137424 */ /* 0x000fe400078e00ff */
[----:B------:R-:W-:Y:S01]  /*26c40*/  FFMA.FTZ R11, R16, R129, 1.1641532182693481445e-10 ;  /* 0x2f000000100b7423 */ /* 0x000fe20000010081 */
[----:B------:R-:W2:Y:S01]  /*26c50*/  LDC R130, c[0x0][0x404] ;  /* 0x00010100ff827b82 */ /* 0x000ea20000000800 */
[----:B------:R-:W-:Y:S01]  /*26c60*/  MOV R15, R14 ;  /* 0x0000000e000f7202 */ /* 0x000fe20000000f00 */
[----:B-1----:R-:W-:-:S02]  /*26c70*/  FMUL.FTZ R18, R18, R131 ;  /* 0x0000008312127220 */ /* 0x002fc40000410000 */
        /* <DEDUP_REMOVED lines=14> */
.L_x_4758:
        /* <DEDUP_REMOVED lines=13> */
.L_x_4760:
[----:B------:R-:W-:Y:S05]  /*26e30*/  BSYNC.RECONVERGENT B2 ;  /* 0x0000000000027941 */ /* 0x000fea0003800200 */
.L_x_4759:
[----:B------:R-:W-:Y:S01]  /*26e40*/  IMAD.WIDE.U32 R18, R3, -0x326172a9, RZ ;  /* 0xcd9e8d5703127825 */ /* 0x000fe200078e00ff */
[----:B------:R-:W-:Y:S02]  /*26e50*/  LOP3.LUT R10, R12, R17, R117, 0x96, !PT ;  /* 0x000000110c0a7212 */ /* 0x000fe400078e9675 */
[----:B------:R-:W-:Y:S01]  /*26e60*/  IADD3 R9, PT, PT, R116, -0x61c88647, RZ ;  /* 0x9e3779b974097810 */ /* 0x000fe20007ffe0ff */
        /* <DEDUP_REMOVED lines=52> */
[----:B------:R-:W-:-:S07]  /*271b0*/  HFMA2 R19, -RZ, RZ, 0, 0 ;  /* 0x00000000ff137431 */ /* 0x000fce00000001ff */
.L_x_4757:
[----:B------:R-:W-:Y:S05]  /*271c0*/  BSYNC.RECONVERGENT B1 ;  /* 0x0000000000017941 */ /* 0x000fea0003800200 */
.L_x_4756:
        /* <DEDUP_REMOVED lines=15> */
[----:B0-----:R-:W-:Y:S02]  /*272c0*/  F2FP.F16.F32.PACK_AB R122, RZ, R26 ;  /* 0x0000001aff7a723e */ /* 0x001fe400000000ff */
        /* <DEDUP_REMOVED lines=9> */
.L_x_4763:
        /* <DEDUP_REMOVED lines=13> */
.L_x_4765:
[----:B------:R-:W-:Y:S05]  /*27430*/  BSYNC.RECONVERGENT B2 ;  /* 0x0000000000027941 */ /* 0x000fea0003800200 */
.L_x_4764:
        /* <DEDUP_REMOVED lines=57> */
.L_x_4762:
[----:B------:R-:W-:Y:S05]  /*277d0*/  BSYNC.RECONVERGENT B1 ;  /* 0x0000000000017941 */ /* 0x000fea0003800200 */
.L_x_4761:
        /* <DEDUP_REMOVED lines=22> */
.L_x_4768:
        /* <DEDUP_REMOVED lines=13> */
.L_x_4770:
[----:B------:R-:W-:Y:S05]  /*27a10*/  BSYNC.RECONVERGENT B2 ;  /* 0x0000000000027941 */ /* 0x000fea0003800200 */
.L_x_4769:
        /* <DEDUP_REMOVED lines=57> */
.L_x_4767:
[----:B------:R-:W-:Y:S05]  /*27db0*/  BSYNC.RECONVERGENT B1 ;  /* 0x0000000000017941 */ /* 0x000fea0003800200 */
.L_x_4766:
        /* <DEDUP_REMOVED lines=25> */
.L_x_4773:
        /* <DEDUP_REMOVED lines=13> */
.L_x_4775:
[----:B------:R-:W-:Y:S05]  /*28020*/  BSYNC.RECONVERGENT B2 ;  /* 0x0000000000027941 */ /* 0x000fea0003800200 */
.L_x_4774:
[----:B------:R-:W-:Y:S01]  /*28030*/  IMAD.WIDE.U32 R10, R3, -0x326172a9, RZ ;  /* 0xcd9e8d57030a7825 */ /* 0x000fe200078e00ff */
[----:B------:R-:W-:Y:S02]  /*28040*/  LOP3.LUT R18, R12, R21, R117, 0x96, !PT ;  /* 0x000000150c127212 */ /* 0x000fe400078e9675 */
        /* <DEDUP_REMOVED lines=55> */
.L_x_4772:
[----:B------:R-:W-:Y:S05]  /*283c0*/  BSYNC.RECONVERGENT B1 ;  /* 0x0000000000017941 */ /* 0x000fea0003800200 */
.L_x_4771:
        /* <DEDUP_REMOVED lines=22> */
.L_x_4778:
        /* <DEDUP_REMOVED lines=13> */
.L_x_4780:
[----:B------:R-:W-:Y:S05]  /*28600*/  BSYNC.RECONVERGENT B2 ;  /* 0x0000000000027941 */ /* 0x000fea0003800200 */
.L_x_4779:
        /* <DEDUP_REMOVED lines=57> */
.L_x_4777:
[----:B------:R-:W-:Y:S05]  /*289a0*/  BSYNC.RECONVERGENT B1 ;  /* 0x0000000000017941 */ /* 0x000fea0003800200 */
.L_x_4776:
[----:B------:R-:W-:Y:S01]  /*289b0*/  I2FP.F32.U32 R18, R19 ;  /* 0x0000001300127245 */ /* 0x000fe20000201000 */
[----:B------:R-:W-:Y:S01]  /*289c0*/  HADD2.F32 R20, -RZ, R33.H0_H0 ;  /* 0x20000021ff147230 */ /* 0x000fe20000004100 */
[----:B------:R-:W-:Y:S01]  /*289d0*/  BSSY.RECONVERGENT B1, `(.L_x_4781) ;  /* 0x000005f000017945 */ /* 0x000fe20003800200 */
[----:B------:R-:W-:Y:S01]  /*289e0*/  @P1 HADD2.F32 R88, -RZ, R29.H0_H0 ;  /* 0x2000001dff581230 */ /* 0x000fe20000004100 */
        /* <DEDUP_REMOVED lines=22> */
.L_x_4783:
        /* <DEDUP_REMOVED lines=13> */
.L_x_4785:
[----:B------:R-:W-:Y:S05]  /*28c20*/  BSYNC.RECONVERGENT B2 ;  /* 0x0000000000027941 */ /* 0x000fea0003800200 */
.L_x_4784:
        /* <DEDUP_REMOVED lines=57> */
.L_x_4782:
[----:B------:R-:W-:Y:S05]  /*28fc0*/  BSYNC.RECONVERGENT B1 ;  /* 0x0000000000017941 */ /* 0x000fea0003800200 */
.L_x_4781:
        /* <DEDUP_REMOVED lines=22> */
.L_x_4788:
        /* <DEDUP_REMOVED lines=13> */
.L_x_4790:
[----:B------:R-:W-:Y:S05]  /*29200*/  BSYNC.RECONVERGENT B2 ;  /* 0x0000000000027941 */ /* 0x000fea0003800200 */
.L_x_4789:
        /* <DEDUP_REMOVED lines=53> */
[----:B------:R-:W-:-:S03]  /*29560*/  IMAD.MOV.U32 R77, RZ, RZ, RZ ;  /* 0x000000ffff4d7224 */ /* 0x000fc600078e00ff */
[----:B------:R-:W-:Y:S01]  /*29570*/  LOP3.LUT R9, R11, R20, R19, 0x96, !PT ;  /* 0x000000140b097212 */ /* 0x000fe200078e9613 */
[----:B------:R-:W-:Y:S01]  /*29580*/  IMAD.MOV.U32 R19, RZ, RZ, R22 ;  /* 0x000000ffff137224 */ /* 0x000fe200078e0016 */
[----:B------:R-:W-:-:S07]  /*29590*/  MOV R22, R18 ;  /* 0x0000001200167202 */ /* 0x000fce0000000f00 */
.L_x_4787:
[----:B------:R-:W-:Y:S05]  /*295a0*/  BSYNC.RECONVERGENT B1 ;  /* 0x0000000000017941 */ /* 0x000fea0003800200 */
.L_x_4786:
        /* <DEDUP_REMOVED lines=25> */
.L_x_4793:
        /* <DEDUP_REMOVED lines=13> */
.L_x_4795:
[----:B------:R-:W-:Y:S05]  /*29810*/  BSYNC.RECONVERGENT B2 ;  /* 0x0000000000027941 */ /* 0x000fea0003800200 */
.L_x_4794:
        /* <DEDUP_REMOVED lines=57> */
.L_x_4792:
[----:B------:R-:W-:Y:S05]  /*29bb0*/  BSYNC.RECONVERGENT B1 ;  /* 0x0000000000017941 */ /* 0x000fea0003800200 */
.L_x_4791:
        /* <DEDUP_REMOVED lines=20> */
.L_x_4798:
        /* <DEDUP_REMOVED lines=13> */
.L_x_4800:
[----:B------:R-:W-:Y:S05]  /*29dd0*/  BSYNC.RECONVERGENT B2 ;  /* 0x0000000000027941 */ /* 0x000fea0003800200 */
.L_x_4799:
        /* <DEDUP_REMOVED lines=57> */
.L_x_4797:
[----:B------:R-:W-:Y:S05]  /*2a170*/  BSYNC.RECONVERGENT B1 ;  /* 0x0000000000017941 */ /* 0x000fea0003800200 */
.L_x_4796:
[----:B------:R-:W-:Y:S01]  /*2a180*/  I2FP.F32.U32 R20, R21 ;  /* 0x0000001500147245 */ /* 0x000fe20000201000 */
[----:B------:R-:W-:Y:S01]  /*2a190*/  HADD2.F32 R76, -RZ, R34.H0_H0 ;  /* 0x20000022ff4c7230 */ /* 0x000fe20000004100 */
[----:B------:R-:W-:Y:S01]  /*2a1a0*/  BSSY.RECONVERGENT B1, `(.L_x_4801) ;  /* 0x000005f000017945 */ /* 0x000fe20003800200 */
[----:B------:R-:W-:Y:S02]  /*2a1b0*/  @P1 HADD2.F32 R98, -RZ, R30.H0_H0 ;  /* 0x2000001eff621230 */ /* 0x000fe40000004100 */
[----:B------:R-:W-:Y:S01]  /*2a1c0*/  FFMA.FTZ R11, R20, R129, 1.1641532182693481445e-10 ;  /* 0x2f000000140b7423 */ /* 0x000fe20000010081 */
[----:B------:R-:W-:Y:S01]  /*2a1d0*/  FMUL.FTZ R20, R76, R131 ;  /* 0x000000834c147220 */ /* 0x000fe20000410000 */
[----:B------:R-:W-:Y:S01]  /*2a1e0*/  MOV R76, 0x2 ;  /* 0x00000002004c7802 */ /* 0x000fe20000000f00 */
[----:B------:R-:W-:Y:S02]  /*2a1f0*/  IMAD.MOV.U32 R21, RZ, RZ, R14 ;  /* 0x000000ffff157224 */ /* 0x000fe400078e000e */
        /* <DEDUP_REMOVED lines=18> */
.L_x_4803:
        /* <DEDUP_REMOVED lines=13> */
.L_x_4805:
[----:B------:R-:W-:Y:S05]  /*2a3f0*/  BSYNC.RECONVERGENT B2 ;  /* 0x0000000000027941 */ /* 0x000fea0003800200 */
.L_x_4804:
        /* <DEDUP_REMOVED lines=57> */
.L_x_4802:
[----:B------:R-:W-:Y:S05]  /*2a790*/  BSYNC.RECONVERGENT B1 ;  /* 0x0000000000017941 */ /* 0x000fea0003800200 */
.L_x_4801:
        /* <DEDUP_REMOVED lines=20> */
.L_x_4808:
        /* <DEDUP_REMOVED lines=13> */
.L_x_4810:
[----:B------:R-:W-:Y:S05]  /*2a9b0*/  BSYNC.RECONVERGENT B2 ;  /* 0x0000000000027941 */ /* 0x000fea0003800200 */
.L_x_4809:
        /* <DEDUP_REMOVED lines=57> */
.L_x_4807:
[----:B------:R-:W-:Y:S05]  /*2ad50*/  BSYNC.RECONVERGENT B1 ;  /* 0x0000000000017941 */ /* 0x000fea0003800200 */
.L_x_4806:
        /* <DEDUP_REMOVED lines=25> */
.L_x_4813:
        /* <DEDUP_REMOVED lines=13> */
.L_x_4815:
[----:B------:R-:W-:Y:S05]  /*2afc0*/  BSYNC.RECONVERGENT B2 ;  /* 0x0000000000027941 */ /* 0x000fea0003800200 */
.L_x_4814:
        /* <DEDUP_REMOVED lines=57> */
.L_x_4812:
[----:B------:R-:W-:Y:S05]  /*2b360*/  BSYNC.RECONVERGENT B1 ;  /* 0x0000000000017941 */ /* 0x000fea0003800200 */
.L_x_4811:
        /* <DEDUP_REMOVED lines=20> */
.L_x_4818:
        /* <DEDUP_REMOVED lines=13> */
.L_x_4820:
[----:B------:R-:W-:Y:S05]  /*2b580*/  BSYNC.RECONVERGENT B2 ;  /* 0x0000000000027941 */ /* 0x000fea0003800200 */
.L_x_4819:
        /* <DEDUP_REMOVED lines=57> */
.L_x_4817:
[----:B------:R-:W-:Y:S05]  /*2b920*/  BSYNC.RECONVERGENT B1 ;  /* 0x0000000000017941 */ /* 0x000fea0003800200 */
.L_x_4816:
[----:B------:R-:W-:Y:S01]  /*2b930*/  I2FP.F32.U32 R76, R77 ;  /* 0x0000004d004c7245 */ /* 0x000fe20000201000 */
[----:B------:R-:W-:Y:S01]  /*2b940*/  HADD2.F32 R108, -RZ, R35.H0_H0 ;  /* 0x20000023ff6c7230 */ /* 0x000fe20000004100 */
[----:B------:R-:W-:Y:S01]  /*2b950*/  BSSY.RECONVERGENT B1, `(.L_x_4821) ;  /* 0x000005f000017945 */ /* 0x000fe20003800200 */
[----:B------:R-:W-:Y:S01]  /*2b960*/  MOV R120, 0x2 ;  /* 0x0000000200787802 */ /* 0x000fe20000000f00 */
[----:B------:R-:W-:Y:S02]  /*2b970*/  IMAD.MOV.U32 R77, RZ, RZ, R14 ;  /* 0x000000ffff4d7224 */ /* 0x000fe400078e000e */
        /* <DEDUP_REMOVED lines=21> */
.L_x_4823:
        /* <DEDUP_REMOVED lines=13> */
.L_x_4825:
[----:B------:R-:W-:Y:S05]  /*2bba0*/  BSYNC.RECONVERGENT B2 ;  /* 0x0000000000027941 */ /* 0x000fea0003800200 */
.L_x_4824:
        /* <DEDUP_REMOVED lines=57> */
.L_x_4822:
[----:B------:R-:W-:Y:S05]  /*2bf40*/  BSYNC.RECONVERGENT B1 ;  /* 0x0000000000017941 */ /* 0x000fea0003800200 */
.L_x_4821:
        /* <DEDUP_REMOVED lines=20> */
.L_x_4828:
        /* <DEDUP_REMOVED lines=15> */
.L_x_4830:
[----:B------:R-:W-:Y:S05]  /*2c180*/  BSYNC.RECONVERGENT B2 ;  /* 0x0000000000027941 */ /* 0x000fea0003800200 */
.L_x_4829:
        /* <DEDUP_REMOVED lines=30> */
[C---:B------:R-:W-:Y:S01]  /*2c370*/  IADD3 R9, PT, PT, R116.reuse, -0x4ab325aa, RZ ;  /* 0xb54cda5674097810 */ /* 0x040fe20007ffe0ff */
        /* <DEDUP_REMOVED lines=8> */
[----:B------:R-:W-:Y:S02]  /*2c400*/  IADD3 R9, PT, PT, R117, 0x1fd5c5a3, RZ ;  /* 0x1fd5c5a375097810 */ /* 0x000fe40007ffe0ff */
[----:B------:R-:W-:Y:S01]  /*2c410*/  LOP3.LUT R118, R113, R118, R11, 0x96, !PT ;  /* 0x0000007671767212 */ /* 0x000fe200078e960b */
[----:B------:R-:W-:Y:S01]  /*2c420*/  VIADD R11, R117, 0x96a522ad ;  /* 0x96a522ad750b7836 */ /* 0x000fe20000000000 */
[----:B------:R-:W-:Y:S01]  /*2c430*/  LOP3.LUT R120, R9, R120, R77, 0x96, !PT ;  /* 0x0000007809787212 */ /* 0x000fe200078e964d */
[----:B------:R-:W-:Y:S02]  /*2c440*/  VIADD R9, R117, 0xdb3d7428 ;  /* 0xdb3d742875097836 */ /* 0x000fe40000000000 */
[----:B------:R-:W-:-:S04]  /*2c450*/  IMAD.WIDE.U32 R118, R118, -0x2daee0ad, RZ ;  /* 0xd2511f5376767825 */ /* 0x000fc800078e00ff */
[----:B------:R-:W-:Y:S01]  /*2c460*/  IMAD.WIDE.U32 R120, R120, -0x326172a9, RZ ;  /* 0xcd9e8d5778787825 */ /* 0x000fe200078e00ff */
[----:B------:R-:W-:-:S03]  /*2c470*/  LOP3.LUT R9, R9, R76, R119, 0x96, !PT ;  /* 0x0000004c09097212 */ /* 0x000fc600078e9677 */
[----:B------:R-:W-:Y:S01]  /*2c480*/  IMAD.MOV.U32 R119, RZ, RZ, R22 ;  /* 0x000000ffff777224 */ /* 0x000fe200078e0016 */
[----:B------:R-:W-:Y:S01]  /*2c490*/  LOP3.LUT R76, R5, R10, R121, 0x96, !PT ;  /* 0x0000000a054c7212 */ /* 0x000fe200078e9679 */
[----:B------:R-:W-:Y:S01]  /*2c4a0*/  IMAD.WIDE.U32 R134, R9, -0x326172a9, RZ ;  /* 0xcd9e8d5709867825 */ /* 0x000fe200078e00ff */
[----:B------:R-:W-:-:S03]  /*2c4b0*/  IADD3 R9, PT, PT, R116, -0x700cb87f, RZ ;  /* 0x8ff3478174097810 */ /* 0x000fc60007ffe0ff */
[----:B------:R-:W-:Y:S01]  /*2c4c0*/  IMAD.WIDE.U32 R76, R76, -0x2daee0ad, RZ ;  /* 0xd2511f534c4c7825 */ /* 0x000fe200078e00ff */
[----:B------:R-:W-:Y:S02]  /*2c4d0*/  LOP3.LUT R10, R9, R120, R135, 0x96, !PT ;  /* 0x00000078090a7212 */ /* 0x000fe400078e9687 */
[----:B------:R-:W-:Y:S02]  /*2c4e0*/  MOV R14, R134 ;  /* 0x00000086000e7202 */ /* 0x000fe40000000f00 */
[----:B------:R-:W-:Y:S01]  /*2c4f0*/  LOP3.LUT R9, R11, R118, R77, 0x96, !PT ;  /* 0x000000760b097212 */ /* 0x000fe200078e964d */
[----:B------:R-:W-:Y:S01]  /*2c500*/  IMAD.MOV.U32 R11, RZ, RZ, RZ ;  /* 0x000000ffff0b7224 */ /* 0x000fe200078e00ff */
[----:B------:R-:W-:-:S07]  /*2c510*/  MOV R22, R76 ;  /* 0x0000004c00167202 */ /* 0x000fce0000000f00 */
.L_x_4827:
[----:B------:R-:W-:Y:S05]  /*2c520*/  BSYNC.RECONVERGENT B1 ;  /* 0x0000000000017941 */ /* 0x000fea0003800200 */
.L_x_4826:
        /* <DEDUP_REMOVED lines=8> */
[----:B------:R-:W-:-:S05]  /*2c5b0*/  FSEL R76, R76, RZ, !P6 ;  /* 0x000000ff4c4c7208 */ /* 0x000fca0007000000 */
[----:B------:R-:W-:Y:S01]  /*2c5c0*/  FADD.FTZ R79, R79, R76 ;  /* 0x0000004c4f4f7221 */ /* 0x000fe20000010000 */
[----:B------:R-:W-:-:S03]  /*2c5d0*/  SEL R76, RZ, 0x1, P6 ;  /* 0x00000001ff4c7807 */ /* 0x000fc60003000000 */
[----:B------:R-:W-:Y:S01]  /*2c5e0*/  @P1 FADD.FTZ R113, R118, R79 ;  /* 0x0000004f76711221 */ /* 0x000fe20000010000 */
[----:B------:R-:W-:Y:S01]  /*2c5f0*/  @!P1 MOV R113, R79 ;  /* 0x0000004f00719202 */ /* 0x000fe20000000f00 */
[--C-:B------:R-:W-:Y:S01]  /*2c600*/  IMAD.MOV.U32 R118, RZ, RZ, R22.reuse ;  /* 0x000000ffff767224 */ /* 0x100fe200078e0016 */
[----:B------:R-:W-:Y:S02]  /*2c610*/  PRMT R22, R76, 0x7610, R22 ;  /* 0x000076104c167816 */ /* 0x000fe40000000016 */
[----:B------:R-:W-:Y:S02]  /*2c620*/  F2FP.F16.F32.PACK_AB R79, RZ, R113 ;  /* 0x00000071ff4f723e */ /* 0x000fe400000000ff */
[----:B------:R-:W-:Y:S02]  /*2c630*/  PRMT R76, R122, 0x5410, R123 ;  /* 0x000054107a4c7816 */ /* 0x000fe4000000007b */
[----:B------:R-:W-:Y:S01]  /*2c640*/  PRMT R79, R124, 0x5410, R79 ;  /* 0x000054107c4f7816 */ /* 0x000fe2000000004f */
[----:B------:R-:W-:Y:S06]  /*2c650*/  BRA `(.L_x_4831) ;  /* 0x0000003000887947 */ /* 0x000fec0003800000 */
.L_x_4750:
[----:B------:R-:W-:Y:S01]  /*2c660*/  ISETP.NE.AND P2, PT, R11, 0x1, PT ;  /* 0x000000010b00780c */ /* 0x000fe20003f45270 */
[----:B------:R-:W-:Y:S01]  /*2c670*/  BSSY.RECONVERGENT B1, `(.L_x_4832) ;  /* 0x0000058000017945 */ /* 0x000fe20003800200 */
[----:B------:R-:W-:Y:S02]  /*2c680*/  HFMA2 R88, -RZ, RZ, 0, 1.1920928955078125e-07 ;  /* 0x00000002ff587431 */ /* 0x000fe400000001ff */
[----:B------:R-:W-:Y:S01]  /*2c690*/  IMAD.MOV.U32 R26, RZ, RZ, R14 ;  /* 0x000000ffff1a7224 */ /* 0x000fe200078e000e */
        /* <DEDUP_REMOVED lines=12> */
.L_x_4834:
[----:B------:R-:W-:Y:S01]  /*2c760*/  VIADD R6, R6, 0x1 ;  /* 0x0000000106067836 */ /* 0x000fe20000000000 */
[----:B------:R-:W-:Y:S03]  /*2c770*/  BSSY.RECONVERGENT B2, `(.L_x_4835) ;  /* 0x000000c000027945 */ /* 0x000fe60003800200 */
[C---:B0-----:R-:W-:Y:S01]  /*2c780*/  IMAD.WIDE.U32 R120, R6.reuse, -0x2daee0ad, RZ ;  /* 0xd2511f5306787825 */ /* 0x041fe200078e00ff */
        /* <DEDUP_REMOVED lines=10> */
.L_x_4836:
[----:B------:R-:W-:Y:S05]  /*2c830*/  BSYNC.RECONVERGENT B2 ;  /* 0x0000000000027941 */ /* 0x000fea0003800200 */
.L_x_4835:
[----:B------:R-:W-:Y:S01]  /*2c840*/  IMAD.WIDE.U32 R10, R3, -0x326172a9, RZ ;  /* 0xcd9e8d57030a7825 */ /* 0x000fe200078e00ff */
[----:B------:R-:W-:Y:S02]  /*2c850*/  LOP3.LUT R122, R12, R121, R117, 0x96, !PT ;  /* 0x000000790c7a7212 */ /* 0x000fe400078e9675 */
[----:B------:R-:W-:Y:S01]  /*2c860*/  IADD3 R9, PT, PT, R116, -0x61c88647, RZ ;  /* 0x9e3779b974097810 */ /* 0x000fe20007ffe0ff */
[----:B------:R-:W-:Y:S01]  /*2c870*/  IMAD.MOV.U32 R88, RZ, RZ, RZ ;  /* 0x000000ffff587224 */ /* 0x000fe200078e00ff */
        /* <DEDUP_REMOVED lines=55> */
.L_x_4833:
[----:B------:R-:W-:Y:S05]  /*2cbf0*/  BSYNC.RECONVERGENT B1 ;  /* 0x0000000000017941 */ /* 0x000fea0003800200 */
.L_x_4832:
[----:B------:R-:W1:Y:S01]  /*2cc00*/  LDC R130, c[0x0][0x408] ;  /* 0x00010200ff827b82 */ /* 0x000e620000000800 */
[----:B------:R-:W-:Y:S01]  /*2cc10*/  I2FP.F32.U32 R26, R26 ;  /* 0x0000001a001a7245 */ /* 0x000fe20000201000 */
[----:B------:R-:W-:Y:S02]  /*2cc20*/  HFMA2 R113, -RZ, RZ, 0.1171875, 0 ;  /* 0x2f800000ff717431 */ /* 0x000fe400000001ff */
[----:B-----5:R-:W-:Y:S01]  /*2cc30*/  HADD2.F32 R11, -RZ, R76.H0_H0 ;  /* 0x2000004cff0b7230 */ /* 0x020fe20000004100 */
[----:B------:R-:W-:Y:S01]  /*2cc40*/  LOP3.LUT R8, R8, 0xffffffef, RZ, 0xc0, !PT ;  /* 0xffffffef08087812 */ /* 0x000fe200078ec0ff */
[----:B------:R-:W-:Y:S01]  /*2cc50*/  @P1 HADD2.F32 R87, -RZ, R28.H0_H0 ;  /* 0x2000001cff571230 */ /* 0x000fe20000004100 */
[----:B------:R-:W-:Y:S01]  /*2cc60*/  BSSY.RECONVERGENT B1, `(.L_x_4837) ;  /* 0x0000060000017945 */ /* 0x000fe20003800200 */
[----:B------:R-:W-:Y:S01]  /*2cc70*/  FFMA.FTZ R26, R26, R113, 1.1641532182693481445e-10 ;  /* 0x2f0000001a1a7423 */ /* 0x000fe20000010071 */
[----:B------:R-:W2:Y:S01]  /*2cc80*/  LDC R129, c[0x0][0x404] ;  /* 0x00010100ff817b82 */ /* 0x000ea20000000800 */
[----:B------:R-:W-:-:S02]  /*2cc90*/  IMAD.MOV.U32 R97, RZ, RZ, 0x2 ;  /* 0x00000002ff617424 */ /* 0x000fc400078e00ff */
[----:B-1----:R-:W-:Y:S01]  /*2cca0*/  FMUL.FTZ R11, R11, R130 ;  /* 0x000000820b0b7220 */ /* 0x002fe20000410000 */
[----:B--2---:R-:W-:-:S04]  /*2ccb0*/  FSETP.GTU.FTZ.AND P2, PT, R26, R129, PT ;  /* 0x000000811a00720b */ /* 0x004fc80003f5c000 */
[----:B------:R-:W-:Y:S02]  /*2ccc0*/  FSEL R26, R11, RZ, !P2 ;  /* 0x000000ff0b1a7208 */ /* 0x000fe40005000000 */
[----:B------:R-:W-:Y:S02]  /*2ccd0*/  PLOP3.LUT P3, PT, P2, PT, PT, 0x8, 0x80 ;  /* 0x000000000080781c */ /* 0x000fe4000176e170 */
[----:B------:R-:W-:Y:S01]  /*2cce0*/  ISETP.NE.AND P2, PT, R88, 0x1, PT ;  /* 0x000000015800780c */ /* 0x000fe20003f45270 */
[----:B------:R-:W-:Y:S01]  /*2ccf0*/  @P1 FADD.FTZ R26, R87, R26 ;  /* 0x0000001a571a1221 */ /* 0x000fe20000010000 */
[----:B------:R-:W-:-:S04]  /*2cd00*/  MOV R11, R14 ;  /* 0x0000000e000b7202 */ /* 0x000fc80000000f00 */
[----:B0-----:R-:W-:-:S05]  /*2cd10*/  F2FP.F16.F32.PACK_AB R122, RZ, R26 ;  /* 0x0000001aff7a723e */ /* 0x001fca00000000ff */
        /* <DEDUP_REMOVED lines=10> */
.L_x_4839:
        /* <DEDUP_REMOVED lines=13> */
.L_x_4841:
[----:B------:R-:W-:Y:S05]  /*2ce90*/  BSYNC.RECONVERGENT B2 ;  /* 0x0000000000027941 */ /* 0x000fea0003800200 */
.L_x_4840:
        /* <DEDUP_REMOVED lines=60> */
.L_x_4838:
[----:B------:R-:W-:Y:S05]  /*2d260*/  BSYNC.RECONVERGENT B1 ;  /* 0x0000000000017941 */ /* 0x000fea0003800200 */
.L_x_4837:
        /* <DEDUP_REMOVED lines=25> */
.L_x_4844:
        /* <DEDUP_REMOVED lines=13> */
.L_x_4846:
[----:B------:R-:W-:Y:S05]  /*2d4d0*/  BSYNC.RECONVERGENT B2 ;  /* 0x0000000000027941 */ /* 0x000fea0003800200 */
.L_x_4845:
        /* <DEDUP_REMOVED lines=60> */
.L_x_4843:
[----:B------:R-:W-:Y:S05]  /*2d8a0*/  BSYNC.RECONVERGENT B1 ;  /* 0x0000000000017941 */ /* 0x000fea0003800200 */
.L_x_4842:
        /* <DEDUP_REMOVED lines=25> */
.L_x_4849:
        /* <DEDUP_REMOVED lines=13> */
.L_x_4851:
[----:B------:R-:W-:Y:S05]  /*2db10*/  BSYNC.RECONVERGENT B2 ;  /* 0x0000000000027941 */ /* 0x000fea0003800200 */
.L_x_4850:
        /* <DEDUP_REMOVED lines=60> */
.L_x_4848:
[----:B------:R-:W-:Y:S05]  /*2dee0*/  BSYNC.RECONVERGENT B1 ;  /* 0x0000000000017941 */ /* 0x000fea0003800200 */
.L_x_4847:
        /* <DEDUP_REMOVED lines=25> */
.L_x_4854:
        /* <DEDUP_REMOVED lines=13> */
.L_x_4856:
[----:B------:R-:W-:Y:S05]  /*2e150*/  BSYNC.RECONVERGENT B2 ;  /* 0x0000000000027941 */ /* 0x000fea0003800200 */
.L_x_4855:
        /* <DEDUP_REMOVED lines=60> */
.L_x_4853:
[----:B------:R-:W-:Y:S05]  /*2e520*/  BSYNC.RECONVERGENT B1 ;  /* 0x0000000000017941 */ /* 0x000fea0003800200 */
.L_x_4852:
        /* <DEDUP_REMOVED lines=9> */
[----:B------:R-:W-:Y:S02]  /*2e5c0*/  MOV R11, R14 ;  /* 0x0000000e000b7202 */ /* 0x000fe40000000f00 */
[----:B------:R-:W-:Y:S01]  /*2e5d0*/  PLOP3.LUT P2, PT, P2, PT, PT, 0x8, 0x80 ;  /* 0x000000000080781c */ /* 0x000fe2000174e170 */
        /* <DEDUP_REMOVED lines=12> */
.L_x_4859:
        /* <DEDUP_REMOVED lines=13> */
.L_x_4861:
[----:B------:R-:W-:Y:S05]  /*2e770*/  BSYNC.RECONVERGENT B2 ;  /* 0x0000000000027941 */ /* 0x000fea0003800200 */
.L_x_4860:
        /* <DEDUP_REMOVED lines=60> */
.L_x_4858:
[----:B------:R-:W-:Y:S05]  /*2eb40*/  BSYNC.RECONVERGENT B1 ;  /* 0x0000000000017941 */ /* 0x000fea0003800200 */
.L_x_4857:
        /* <DEDUP_REMOVED lines=23> */
.L_x_4864:
        /* <DEDUP_REMOVED lines=13> */
.L_x_4866:
[----:B------:R-:W-:Y:S05]  /*2ed90*/  BSYNC.RECONVERGENT B2 ;  /* 0x0000000000027941 */ /* 0x000fea0003800200 */
.L_x_4865:
        /* <DEDUP_REMOVED lines=60> */
.L_x_4863:
[----:B------:R-:W-:Y:S05]  /*2f160*/  BSYNC.RECONVERGENT B1 ;  /* 0x0000000000017941 */ /* 0x000fea0003800200 */
.L_x_4862:
        /* <DEDUP_REMOVED lines=9> */
[----:B------:R-:W-:Y:S01]  /*2f200*/  IMAD.MOV.U32 R11, RZ, RZ, 0x2 ;  /* 0x00000002ff0b7424 */ /* 0x000fe200078e00ff */
        /* <DEDUP_REMOVED lines=13> */
.L_x_4869:
        /* <DEDUP_REMOVED lines=13> */
.L_x_4871:
[----:B------:R-:W-:Y:S05]  /*2f3b0*/  BSYNC.RECONVERGENT B2 ;  /* 0x0000000000027941 */ /* 0x000fea0003800200 */
.L_x_4870:
        /* <DEDUP_REMOVED lines=60> */
.L_x_4868:
[----:B------:R-:W-:Y:S05]  /*2f780*/  BSYNC.RECONVERGENT B1 ;  /* 0x0000000000017941 */ /* 0x000fea0003800200 */
.L_x_4867:
        /* <DEDUP_REMOVED lines=11> */
[----:B------:R-:W-:Y:S01]  /*2f840*/  @P1 FADD.FTZ R113, R118, R113 ;  /* 0x0000007176711221 */ /* 0x000fe20000010000 */
[----:B------:R-:W-:-:S04]  /*2f850*/  IMAD.MOV.U32 R118, RZ, RZ, R124 ;  /* 0x000000ffff767224 */ /* 0x000fc800078e007c */
[----:B------:R-:W-:-:S04]  /*2f860*/  F2FP.F16.F32.PACK_AB R79, RZ, R113 ;  /* 0x00000071ff4f723e */ /* 0x000fc800000000ff */
[----:B------:R-:W-:-:S07]  /*2f870*/  PRMT R79, R126, 0x5410, R79 ;  /* 0x000054107e4f7816 */ /* 0x000fce000000004f */
.L_x_4831:
        /* <DEDUP_REMOVED lines=43> */
.L_x_4749:
[----:B------:R-:W-:Y:S05]  /*2fb30*/  BSYNC.RECONVERGENT B0 ;  /* 0x0000000000007941 */ /* 0x000fea0003800200 */
.L_x_4748:
[----:B012---:R-:W-:Y:S01]  /*2fb40*/  FADD.FTZ R76, RZ, R13 ;  /* 0x0000000dff4c7221 */ /* 0x007fe20000010000 */
        /* <DEDUP_REMOVED lines=151> */
.L_x_4895:
        /* <DEDUP_REMOVED lines=9> */
[----:B------:R-:W2:Y:S05]  /*30550*/  @!P5 LDC.64 R76, c[0x0][0x3c8] ;  /* 0x0000f200ff4cdb82 */ /* 0x000eaa0000000a00 */
[----:B------:R-:W3:Y:S01]  /*30560*/  MUFU.RSQ R115, R115 ;  /* 0x0000007300737308 */ /* 0x000ee20000001400 */
[----:B-1----:R-:W-:-:S05]  /*30570*/  @!P5 IMAD.WIDE R78, R0, 0x4, R78 ;  /* 0x00000004004ed825 */ /* 0x002fca00078e024e */
[----:B------:R1:W-:Y:S01]  /*30580*/  @!P5 STG.E desc[UR6][R78.64], R120 ;  /* 0x000000784e00d986 */ /* 0x0003e2000c101906 */
[----:B--2---:R-:W-:-:S05]  /*30590*/  @!P5 IMAD.WIDE R76, R0, 0x4, R76 ;  /* 0x00000004004cd825 */ /* 0x004fca00078e024c */
[----:B---3--:R1:W-:Y:S01]  /*305a0*/  @!P5 STG.E desc[UR6][R76.64], R115 ;  /* 0x000000734c00d986 */ /* 0x0083e2000c101906 */
[----:B------:R-:W-:Y:S05]  /*305b0*/  @!P0 BRA `(.L_x_4874) ;  /* 0x0000000000c08947 */ /* 0x000fea0003800000 */
[--C-:B-1----:R-:W-:Y:S01]  /*305c0*/  FADD.FTZ R120, R91, -R122.reuse ;  /* 0x8000007a5b787221 */ /* 0x102fe20000010000 */
[--C-:B------:R-:W-:Y:S01]  /*305d0*/  FADD.FTZ R78, R80, -R122.reuse ;  /* 0x8000007a504e7221 */ /* 0x100fe20000010000 */
[----:B0----5:R-:W-:Y:S02]  /*305e0*/  HADD2.F32 R119, -RZ, R73.H0_H0 ;  /* 0x20000049ff777230 */ /* 0x021fe40000004100 */
[----:B------:R-:W-:Y:S01]  /*305f0*/  FADD.FTZ R124, R99, -R122 ;  /* 0x8000007a637c7221 */ /* 0x000fe20000010000 */
[----:B------:R-:W-:Y:S02]  /*30600*/  HADD2.F32 R121, -RZ, R69.H0_H0 ;  /* 0x20000045ff797230 */ /* 0x000fe40000004100 */
[C---:B------:R-:W-:Y:S01]  /*30610*/  FMUL.FTZ R120, R115.reuse, R120 ;  /* 0x0000007873787220 */ /* 0x040fe20000410000 */
[----:B------:R-:W-:Y:S02]  /*30620*/  HADD2.F32 R125, -RZ, R74.H0_H0 ;  /* 0x2000004aff7d7230 */ /* 0x000fe40000004100 */
[----:B------:R-:W-:Y:S01]  /*30630*/  FMUL.FTZ R78, R115, R78 ;  /* 0x0000004e734e7220 */ /* 0x000fe20000410000 */
[----:B------:R-:W-:-:S02]  /*30640*/  HADD2.F32 R127, -RZ, R70.H0_H0 ;  /* 0x20000046ff7f7230 */ /* 0x000fc40000004100 */
[----:B------:R-:W-:Y:S01]  /*30650*/  FADD.FTZ R76, R13, -R122 ;  /* 0x8000007a0d4c7221 */ /* 0x000fe20000010000 */
[----:B------:R-:W-:Y:S02]  /*30660*/  HADD2.F32 R129, -RZ, R75.H0_H0 ;  /* 0x2000004bff817230 */ /* 0x000fe40000004100 */
[----:B------:R-:W-:Y:S01]  /*30670*/  FFMA.FTZ R123, R78, R119, R121 ;  /* 0x000000774e7b7223 */ /* 0x000fe20000010079 */
[----:B------:R-:W-:Y:S02]  /*30680*/  HADD2.F32 R131, -RZ, R71.H0_H0 ;  /* 0x20000047ff837230 */ /* 0x000fe40000004100 */
[----:B------:R-:W-:Y:S01]  /*30690*/  FFMA.FTZ R127, R120, R125, R127 ;  /* 0x0000007d787f7223 */ /* 0x000fe2000001007f */
[C---:B------:R-:W-:Y:S01]  /*306a0*/  FMUL.FTZ R124, R115.reuse, R124 ;  /* 0x0000007c737c7220 */ /* 0x040fe20000410000 */
[----:B------:R-:W0:Y:S01]  /*306b0*/  LDC.64 R120, c[0x0][0x428] ;  /* 0x00010a00ff787b82 */ /* 0x000e220000000a00 */
[----:B------:R-:W-:Y:S02]  /*306c0*/  HADD2.F32 R77, -RZ, R72.H0_H0 ;  /* 0x20000048ff4d7230 */ /* 0x000fe40000004100 */
[----:B------:R-:W-:Y:S01]  /*306d0*/  FMUL.FTZ R76, R115, R76 ;  /* 0x0000004c734c7220 */ /* 0x000fe20000410000 */
[----:B------:R-:W-:-:S02]  /*306e0*/  HADD2.F32 R79, -RZ, R68.H0_H0 ;  /* 0x20000044ff4f7230 */ /* 0x000fc40000004100 */
[----:B------:R-:W-:Y:S01]  /*306f0*/  FFMA.FTZ R128, R124, R129, R131 ;  /* 0x000000817c807223 */ /* 0x000fe20000010083 */
[--C-:B------:R-:W-:Y:S01]  /*30700*/  FADD.FTZ R124, R92, -R122.reuse ;  /* 0x8000007a5c7c7221 */ /* 0x100fe20000010000 */
[--C-:B------:R-:W-:Y:S01]  /*30710*/  FADD.FTZ R78, R27, -R122.reuse ;  /* 0x8000007a1b4e7221 */ /* 0x100fe20000010000 */
[--C-:B------:R-:W-:Y:S01]  /*30720*/  FADD.FTZ R126, R100, -R122.reuse ;  /* 0x8000007a647e7221 */ /* 0x100fe20000010000 */
[----:B------:R-:W-:Y:S01]  /*30730*/  FADD.FTZ R130, R111, -R122 ;  /* 0x8000007a6f827221 */ /* 0x000fe20000010000 */
[----:B------:R-:W-:Y:S01]  /*30740*/  FFMA.FTZ R76, R76, R77, R79 ;  /* 0x0000004d4c4c7223 */ /* 0x000fe2000001004f */
[----:B------:R-:W-:Y:S02]  /*30750*/  HADD2.F32 R119, -RZ, R73.H1_H1 ;  /* 0x30000049ff777230 */ /* 0x000fe40000004100 */
[C---:B------:R-:W-:Y:S01]  /*30760*/  FMUL.FTZ R124, R115.reuse, R124 ;  /* 0x0000007c737c7220 */ /* 0x040fe20000410000 */
        /* <DEDUP_REMOVED lines=8> */
[----:B------:R-:W-:Y:S02]  /*307f0*/  HADD2.F32 R131, -RZ, R70.H1_H1 ;  /* 0x30000046ff837230 */ /* 0x000fe40000004100 */
[----:B------:R-:W-:Y:S01]  /*30800*/  FFMA.FTZ R119, R78, R77, R79 ;  /* 0x0000004d4e777223 */ /* 0x000fe2000001004f */
[----:B------:R-:W-:-:S02]  /*30810*/  HADD2.F32 R133, -RZ, R75.H1_H1 ;  /* 0x3000004bff857230 */ /* 0x000fc40000004100 */
[----:B------:R-:W-:Y:S02]  /*30820*/  HADD2.F32 R135, -RZ, R71.H1_H1 ;  /* 0x30000047ff877230 */ /* 0x000fe40000004100 */
[----:B------:R-:W-:Y:S01]  /*30830*/  FFMA.FTZ R126, R126, R129, R131 ;  /* 0x000000817e7e7223 */ /* 0x000fe20000010083 */
[----:B------:R-:W-:Y:S01]  /*30840*/  F2FP.F16.F32.PACK_AB R77, R124, R123 ;  /* 0x0000007b7c4d723e */ /* 0x000fe200000000ff */
[----:B0-----:R-:W-:Y:S01]  /*30850*/  IMAD.WIDE.U32 R120, R114, 0x10, R120 ;  /* 0x0000001072787825 */ /* 0x001fe200078e0078 */
[----:B------:R-:W-:-:S03]  /*30860*/  F2FP.F16.F32.PACK_AB R76, R119, R76 ;  /* 0x0000004c774c723e */ /* 0x000fc600000000ff */
[----:B------:R-:W-:Y:S01]  /*30870*/  FFMA.FTZ R133, R130, R133, R135 ;  /* 0x0000008582857223 */ /* 0x000fe20000010087 */
[----:B------:R-:W-:Y:S01]  /*30880*/  F2FP.F16.F32.PACK_AB R78, R126, R127 ;  /* 0x0000007f7e4e723e */ /* 0x000fe200000000ff */
[----:B------:R-:W-:-:S03]  /*30890*/  VIADD R114, R114, 0x20 ;  /* 0x0000002072727836 */ /* 0x000fc60000000000 */
[----:B------:R-:W-:-:S05]  /*308a0*/  F2FP.F16.F32.PACK_AB R79, R133, R128 ;  /* 0x00000080854f723e */ /* 0x000fca00000000ff */
[----:B------:R2:W-:Y:S02]  /*308b0*/  STG.E.128 desc[UR6][R120.64], R76 ;  /* 0x0000004c78007986 */ /* 0x0005e4000c101d06 */
.L_x_4874:
[----:B------:R-:W-:Y:S05]  /*308c0*/  BSYNC.RECONVERGENT B0 ;  /* 0x0000000000007941 */ /* 0x000fea0003800200 */
.L_x_4873:
[----:B------:R-:W-:Y:S01]  /*308d0*/  LOP3.LUT P0, RZ, R8, 0x100, RZ, 0xc0, !PT ;  /* 0x0000010008ff7812 */ /* 0x000fe2000780c0ff */
[----:B------:R-:W-:-:S12]  /*308e0*/  BSSY.RECONVERGENT B0, `(.L_x_4875) ;  /* 0x0000032000007945 */ /* 0x000fd80003800200 */
[----:B------:R-:W-:Y:S05]  /*308f0*/  @!P0 BRA `(.L_x_4876) ;  /* 0x0000000000c08947 */ /* 0x000fea0003800000 */
[--C-:B-12---:R-:W-:Y:S01]  /*30900*/  FADD.FTZ R120, R89, -R122.reuse ;  /* 0x8000007a59787221 */ /* 0x106fe20000010000 */
        /* <DEDUP_REMOVED lines=43> */
[----:B------:R-:W-:Y:S02]  /*30bc0*/  F2FP.F16.F32.PACK_AB R78, R126, R127 ;  /* 0x0000007f7e4e723e */ /* 0x000fe400000000ff */
[----:B------:R-:W-:Y:S02]  /*30bd0*/  IADD3 R114, PT, PT, R114, 0x20, RZ ;  /* 0x0000002072727810 */ /* 0x000fe40007ffe0ff */
[----:B------:R-:W-:-:S05]  /*30be0*/  F2FP.F16.F32.PACK_AB R79, R133, R128 ;  /* 0x00000080854f723e */ /* 0x000fca00000000ff */
[----:B------:R3:W-:Y:S02]  /*30bf0*/  STG.E.128 desc[UR6][R120.64], R76 ;  /* 0x0000004c78007986 */ /* 0x0007e4000c101d06 */
.L_x_4876:
[----:B------:R-:W-:Y:S05]  /*30c00*/  BSYNC.RECONVERGENT B0 ;  /* 0x0000000000007941 */ /* 0x000fea0003800200 */
.L_x_4875:
[----:B------:R-:W-:Y:S01]  /*30c10*/  LOP3.LUT P0, RZ, R8, 0x80, RZ, 0xc0, !PT ;  /* 0x0000008008ff7812 */ /* 0x000fe2000780c0ff */
[----:B------:R-:W-:-:S12]  /*30c20*/  BSSY.RECONVERGENT B0, `(.L_x_4877) ;  /* 0x0000032000007945 */ /* 0x000fd80003800200 */
[----:B------:R-:W-:Y:S05]  /*30c30*/  @!P0 BRA `(.L_x_4878) ;  /* 0x0000000000c08947 */ /* 0x000fea0003800000 */
[--C-:B-123--:R-:W-:Y:S01]  /*30c40*/  FADD.FTZ R120, R94, -R122.reuse ;  /* 0x8000007a5e787221 */ /* 0x10efe20000010000 */
        /* <DEDUP_REMOVED lines=47> */
.L_x_4878:
[----:B------:R-:W-:Y:S05]  /*30f40*/  BSYNC.RECONVERGENT B0 ;  /* 0x0000000000007941 */ /* 0x000fea0003800200 */
.L_x_4877:
[----:B------:R-:W-:Y:S01]  /*30f50*/  LOP3.LUT P0, RZ, R8, 0x40, RZ, 0xc0, !PT ;  /* 0x0000004008ff7812 */ /* 0x000fe2000780c0ff */
[----:B------:R-:W-:-:S12]  /*30f60*/  BSSY.RECONVERGENT B0, `(.L_x_4879) ;  /* 0x0000032000007945 */ /* 0x000fd80003800200 */
[----:B------:R-:W-:Y:S05]  /*30f70*/  @!P0 BRA `(.L_x_4880) ;  /* 0x0000000000c08947 */ /* 0x000fea0003800000 */
[--C-:B-1234-:R-:W-:Y:S01]  /*30f80*/  FADD.FTZ R120, R96, -R122.reuse ;  /* 0x8000007a60787221 */ /* 0x11efe20000010000 */
        /* <DEDUP_REMOVED lines=47> */
.L_x_4880:
[----:B------:R-:W-:Y:S05]  /*31280*/  BSYNC.RECONVERGENT B0 ;  /* 0x0000000000007941 */ /* 0x000fea0003800200 */
.L_x_4879:
[----:B------:R-:W-:Y:S01]  /*31290*/  LOP3.LUT P0, RZ, R8, 0x20, RZ, 0xc0, !PT ;  /* 0x0000002008ff7812 */ /* 0x000fe2000780c0ff */
[----:B------:R-:W-:-:S12]  /*312a0*/  BSSY.RECONVERGENT B0, `(.L_x_4881) ;  /* 0x0000031000007945 */ /* 0x000fd80003800200 */
[----:B------:R-:W-:Y:S05]  /*312b0*/  @!P0 BRA `(.L_x_4882) ;  /* 0x0000000000bc8947 */ /* 0x000fea0003800000 */
[----:B01234-:R-:W0:Y:S01]  /*312c0*/  LDC.64 R76, c[0x0][0x428] ;  /* 0x00010a00ff4c7b82 */ /* 0x01fe220000000a00 */
[--C-:B------:R-:W-:Y:S01]  /*312d0*/  FADD.FTZ R78, R26, -R122.reuse ;  /* 0x8000007a1a4e7221 */ /* 0x100fe20000010000 */
[--C-:B------:R-:W-:Y:S01]  /*312e0*/  FADD.FTZ R124, R88, -R122.reuse ;  /* 0x8000007a587c7221 */ /* 0x100fe20000010000 */
[--C-:B------:R-:W-:Y:S01]  /*312f0*/  FADD.FTZ R128, R98, -R122.reuse ;  /* 0x8000007a62807221 */ /* 0x100fe20000010000 */
[----:B-----5:R-:W-:Y:S02]  /*31300*/  HADD2.F32 R79, -RZ, R40.H0_H0 ;  /* 0x20000028ff4f7230 */ /* 0x020fe40000004100 */
[--C-:B------:R-:W-:Y:S01]  /*31310*/  FADD.FTZ R120, R87, -R122.reuse ;  /* 0x8000007a57787221 */ /* 0x100fe20000010000 */
[----:B------:R-:W-:Y:S02]  /*31320*/  HADD2.F32 R119, -RZ, R36.H0_H0 ;  /* 0x20000024ff777230 */ /* 0x000fe40000004100 */
[--C-:B------:R-:W-:Y:S01]  /*31330*/  FADD.FTZ R126, R97, -R122.reuse ;  /* 0x8000007a617e7221 */ /* 0x100fe20000010000 */
[--C-:B------:R-:W-:Y:S01]  /*31340*/  FADD.FTZ R130, R107, -R122.reuse ;  /* 0x8000007a6b827221 */ /* 0x100fe20000010000 */
[----:B------:R-:W-:Y:S01]  /*31350*/  FADD.FTZ R132, R108, -R122 ;  /* 0x8000007a6c847221 */ /* 0x000fe20000010000 */
[----:B------:R-:W-:-:S02]  /*31360*/  HADD2.F32 R121, -RZ, R41.H0_H0 ;  /* 0x20000029ff797230 */ /* 0x000fc40000004100 */
[----:B------:R-:W-:Y:S01]  /*31370*/  FMUL.FTZ R78, R115, R78 ;  /* 0x0000004e734e7220 */ /* 0x000fe20000410000 */
[----:B------:R-:W-:Y:S02]  /*31380*/  HADD2.F32 R123, -RZ, R37.H0_H0 ;  /* 0x20000025ff7b7230 */ /* 0x000fe40000004100 */
[----:B------:R-:W-:Y:S01]  /*31390*/  FADD.FTZ R122, R113, -R122 ;  /* 0x8000007a717a7221 */ /* 0x000fe20000010000 */
[----:B------:R-:W-:Y:S02]  /*313a0*/  HADD2.F32 R125, -RZ, R42.H0_H0 ;  /* 0x2000002aff7d7230 */ /* 0x000fe40000004100 */
[C---:B------:R-:W-:Y:S01]  /*313b0*/  FMUL.FTZ R124, R115.reuse, R124 ;  /* 0x0000007c737c7220 */ /* 0x040fe20000410000 */
[----:B------:R-:W-:Y:S02]  /*313c0*/  HADD2.F32 R127, -RZ, R38.H0_H0 ;  /* 0x20000026ff7f7230 */ /* 0x000fe40000004100 */
[C---:B------:R-:W-:Y:S01]  /*313d0*/  FMUL.FTZ R128, R115.reuse, R128 ;  /* 0x0000008073807220 */ /* 0x040fe20000410000 */
[----:B------:R-:W-:Y:S01]  /*313e0*/  FFMA.FTZ R119, R78, R79, R119 ;  /* 0x0000004f4e777223 */ /* 0x000fe20000010077 */
[C---:B------:R-:W-:Y:S01]  /*313f0*/  FMUL.FTZ R120, R115.reuse, R120 ;  /* 0x0000007873787220 */ /* 0x040fe20000410000 */
[C---:B------:R-:W-:Y:S01]  /*31400*/  FMUL.FTZ R126, R115.reuse, R126 ;  /* 0x0000007e737e7220 */ /* 0x040fe20000410000 */
[C---:B------:R-:W-:Y:S01]  /*31410*/  FMUL.FTZ R130, R115.reuse, R130 ;  /* 0x0000008273827220 */ /* 0x040fe20000410000 */
[C---:B------:R-:W-:Y:S01]  /*31420*/  FMUL.FTZ R132, R115.reuse, R132 ;  /* 0x0000008473847220 */ /* 0x040fe20000410000 */
[----:B------:R-:W-:Y:S01]  /*31430*/  FMUL.FTZ R122, R115, R122 ;  /* 0x0000007a737a7220 */ /* 0x000fe20000410000 */
[----:B------:R-:W-:Y:S01]  /*31440*/  FFMA.FTZ R121, R124, R121, R123 ;  /* 0x000000797c797223 */ /* 0x000fe2000001007b */
[----:B------:R-:W-:Y:S01]  /*31450*/  FFMA.FTZ R78, R128, R125, R127 ;  /* 0x0000007d804e7223 */ /* 0x000fe2000001007f */
[----:B------:R-:W-:-:S02]  /*31460*/  HADD2.F32 R79, -RZ, R40.H1_H1 ;  /* 0x30000028ff4f7230 */ /* 0x000fc40000004100 */
[----:B------:R-:W-:Y:S02]  /*31470*/  HADD2.F32 R123, -RZ, R41.H1_H1 ;  /* 0x30000029ff7b7230 */ /* 0x000fe40000004100 */
[----:B------:R-:W-:Y:S02]  /*31480*/  HADD2.F32 R127, -RZ, R42.H1_H1 ;  /* 0x3000002aff7f7230 */ /* 0x000fe40000004100 */
[----:B------:R-:W-:Y:S02]  /*31490*/  HADD2.F32 R131, -RZ, R43.H0_H0 ;  /* 0x2000002bff837230 */ /* 0x000fe40000004100 */
[----:B------:R-:W-:Y:S02]  /*314a0*/  HADD2.F32 R133, -RZ, R39.H0_H0 ;  /* 0x20000027ff857230 */ /* 0x000fe40000004100 */
[----:B------:R-:W-:Y:S02]  /*314b0*/  HADD2.F32 R135, -RZ, R43.H1_H1 ;  /* 0x3000002bff877230 */ /* 0x000fe40000004100 */
[----:B------:R-:W-:-:S02]  /*314c0*/  HADD2.F32 R137, -RZ, R39.H1_H1 ;  /* 0x30000027ff897230 */ /* 0x000fc40000004100 */
[----:B------:R-:W-:Y:S01]  /*314d0*/  FFMA.FTZ R131, R132, R131, R133 ;  /* 0x0000008384837223 */ /* 0x000fe20000010085 */
[----:B------:R-:W-:Y:S02]  /*314e0*/  HADD2.F32 R129, -RZ, R38.H1_H1 ;  /* 0x30000026ff817230 */ /* 0x000fe40000004100 */
[----:B------:R-:W-:Y:S02]  /*314f0*/  HADD2.F32 R125, -RZ, R37.H1_H1 ;  /* 0x30000025ff7d7230 */ /* 0x000fe40000004100 */
[----:B------:R-:W-:Y:S01]  /*31500*/  FFMA.FTZ R122, R122, R135, R137 ;  /* 0x000000877a7a7223 */ /* 0x000fe20000010089 */
[----:B------:R-:W-:Y:S02]  /*31510*/  HADD2.F32 R115, -RZ, R36.H1_H1 ;  /* 0x30000024ff737230 */ /* 0x000fe40000004100 */
[----:B------:R-:W-:Y:S01]  /*31520*/  FFMA.FTZ R127, R130, R127, R129 ;  /* 0x0000007f827f7223 */ /* 0x000fe20000010081 */
[----:B------:R-:W-:Y:S02]  /*31530*/  FFMA.FTZ R126, R126, R123, R125 ;  /* 0x0000007b7e7e7223 */ /* 0x000fe4000001007d */
[----:B------:R-:W-:Y:S01]  /*31540*/  FFMA.FTZ R120, R120, R79, R115 ;  /* 0x0000004f78787223 */ /* 0x000fe20000010073 */
[----:B0-----:R-:W-:Y:S01]  /*31550*/  IMAD.WIDE.U32 R114, R114, 0x10, R76 ;  /* 0x0000001072727825 */ /* 0x001fe200078e004c */
[----:B------:R-:W-:-:S02]  /*31560*/  F2FP.F16.F32.PACK_AB R79, R122, R131 ;  /* 0x000000837a4f723e */ /* 0x000fc400000000ff */
[----:B------:R-:W-:Y:S02]  /*31570*/  F2FP.F16.F32.PACK_AB R78, R127, R78 ;  /* 0x0000004e7f4e723e */ /* 0x000fe400000000ff */
[----:B------:R-:W-:Y:S02]  /*31580*/  F2FP.F16.F32.PACK_AB R77, R126, R121 ;  /* 0x000000797e4d723e */ /* 0x000fe400000000ff */
[----:B------:R-:W-:-:S05]  /*31590*/  F2FP.F16.F32.PACK_AB R76, R120, R119 ;  /* 0x00000077784c723e */ /* 0x000fca00000000ff */
[----:B------:R0:W-:Y:S02]  /*315a0*/  STG.E.128 desc[UR6][R114.64], R76 ;  /* 0x0000004c72007986 */ /* 0x0001e4000c101d06 */
.L_x_4882:
[----:B------:R-:W-:Y:S05]  /*315b0*/  BSYNC.RECONVERGENT B0 ;  /* 0x0000000000007941 */ /* 0x000fea0003800200 */
.L_x_4881:
[----:B01234-:R-:W0:Y:S02]  /*315c0*/  LDC.64 R76, c[0x0][0x380] ;  /* 0x0000e000ff4c7b82 */ /* 0x01fe240000000a00 */
[----:B0-----:R-:W-:-:S05]  /*315d0*/  IMAD R0, R76, 0x4, R0 ;  /* 0x000000044c007824 */ /* 0x001fca00078e0200 */
[----:B------:R-:W-:-:S13]  /*315e0*/  ISETP.GE.AND P0, PT, R0, R77, PT ;  /* 0x0000004d0000720c */ /* 0x000fda0003f06270 */
[----:B------:R-:W-:Y:S05]  /*315f0*/  @!P0 BRA `(.L_x_4883) ;  /* 0xfffffcf400c08947 */ /* 0x000fea000383ffff */
[----:B------:R-:W-:Y:S05]  /*31600*/  EXIT ;  /* 0x000000000000794d */ /* 0x000fea0003800000 */
.L_x_4872:
        /* <DEDUP_REMOVED lines=8> */
.L_x_4885:
[----:B------:R-:W-:Y:S05]  /*31690*/  BSYNC B0 ;  /* 0x0000000000007941 */ /* 0x000fea0003800000 */
.L_x_4884:
        /* <DEDUP_REMOVED lines=10> */
.L_x_4886:
[----:B------:R-:W-:Y:S02]  /*31740*/  IMAD.MOV.U32 R123, RZ, RZ, 0x4 ;  /* 0x00000004ff7b7424 */ /* 0x000fe400078e00ff */
[----:B------:R-:W-:-:S04]  /*31750*/  IMAD.MOV.U32 R78, RZ, RZ, R122 ;  /* 0x000000ffff4e7224 */ /* 0x000fc800078e007a */
[----:B------:R-:W-:-:S05]  /*31760*/  FADD.FTZ R78, R77, R78 ;  /* 0x0000004e4d4e7221 */ /* 0x000fca0000010000 */
[----:B------:R-:W-:-:S07]  /*31770*/  MOV R126, R78 ;  /* 0x0000004e007e7202 */ /* 0x000fce0000000f00 */
[----:B------:R-:W-:Y:S05]  /*31780*/  WARPSYNC.COLLECTIVE R121, `(.L_x_4887) ;  /* 0x0000000079087348 */ /* 0x000fea0003c00000 */
[----:B------:R0:W1:Y:S02]  /*31790*/  SHFL.BFLY P6, R122, R126, R123, R128 ;  /* 0x0c00007b7e7a7389 */ /* 0x00006400000c0080 */
[----:B01----:R-:W-:Y:S05]  /*317a0*/  ENDCOLLECTIVE ;  /* 0x000000000000791b */ /* 0x003fea0003800000 */
.L_x_4887:
[----:B------:R-:W-:Y:S01]  /*317b0*/  HFMA2 R123, -RZ, RZ, 0, 4.76837158203125e-07 ;  /* 0x00000008ff7b7431 */ /* 0x000fe200000001ff */
[----:B------:R-:W-:-:S05]  /*317c0*/  MOV R79, R122 ;  /* 0x0000007a004f7202 */ /* 0x000fca0000000f00 */
[----:B------:R-:W-:-:S04]  /*317d0*/  FADD.FTZ R79, R78, R79 ;  /* 0x0000004f4e4f7221 */ /* 0x000fc80000010000 */
[----:B------:R-:W-:-:S07]  /*317e0*/  IMAD.MOV.U32 R126, RZ, RZ, R79 ;  /* 0x000000ffff7e7224 */ /* 0x000fce00078e004f */
[----:B------:R-:W-:Y:S05]  /*317f0*/  WARPSYNC.COLLECTIVE R121, `(.L_x_4888) ;  /* 0x0000000079087348 */ /* 0x000fea0003c00000 */
[----:B------:R0:W1:Y:S02]  /*31800*/  SHFL.BFLY P6, R122, R126, R123, R128 ;  /* 0x0c00007b7e7a7389 */ /* 0x00006400000c0080 */
[----:B01----:R-:W-:Y:S05]  /*31810*/  ENDCOLLECTIVE ;  /* 0x000000000000791b */ /* 0x003fea0003800000 */
.L_x_4888:
[----:B------:R-:W-:Y:S02]  /*31820*/  IMAD.MOV.U32 R123, RZ, RZ, 0x10 ;  /* 0x00000010ff7b7424 */ /* 0x000fe400078e00ff */
[----:B------:R-:W-:-:S04]  /*31830*/  IMAD.MOV.U32 R120, RZ, RZ, R122 ;  /* 0x000000ffff787224 */ /* 0x000fc800078e007a */
[----:B------:R-:W-:-:S05]  /*31840*/  FADD.FTZ R119, R79, R120 ;  /* 0x000000784f777221 */ /* 0x000fca0000010000 */
[----:B------:R-:W-:-:S07]  /*31850*/  MOV R126, R119 ;  /* 0x00000077007e7202 */ /* 0x000fce0000000f00 */
[----:B------:R-:W-:Y:S05]  /*31860*/  WARPSYNC.COLLECTIVE R121, `(.L_x_4889) ;  /* 0x0000000079087348 */ /* 0x000fea0003c00000 */
[----:B------:R0:W1:Y:S02]  /*31870*/  SHFL.BFLY P6, R122, R126, R123, R128 ;  /* 0x0c00007b7e7a7389 */ /* 0x00006400000c0080 */
[----:B01----:R-:W-:Y:S05]  /*31880*/  ENDCOLLECTIVE ;  /* 0x000000000000791b */ /* 0x003fea0003800000 */
.L_x_4889:
        /* <DEDUP_REMOVED lines=89> */
.L_x_4890:
[----:B------:R-:W-:Y:S02]  /*31e20*/  IMAD.MOV.U32 R123, RZ, RZ, 0x2 ;  /* 0x00000002ff7b7424 */ /* 0x000fe400078e00ff */
[----:B------:R-:W-:-:S04]  /*31e30*/  IMAD.MOV.U32 R77, RZ, RZ, R122 ;  /* 0x000000ffff4d7224 */ /* 0x000fc800078e007a */
[----:B------:R-:W-:-:S05]  /*31e40*/  FADD.FTZ R77, R76, R77 ;  /* 0x0000004d4c4d7221 */ /* 0x000fca0000010000 */
[----:B------:R-:W-:-:S07]  /*31e50*/  MOV R126, R77 ;  /* 0x0000004d007e7202 */ /* 0x000fce0000000f00 */
[----:B------:R-:W-:Y:S05]  /*31e60*/  WARPSYNC.COLLECTIVE R121, `(.L_x_4891) ;  /* 0x0000000079087348 */ /* 0x000fea0003c00000 */
[----:B------:R0:W1:Y:S02]  /*31e70*/  SHFL.BFLY P6, R122, R126, R123, R128 ;  /* 0x0c00007b7e7a7389 */ /* 0x00006400000c0080 */
[----:B01----:R-:W-:Y:S05]  /*31e80*/  ENDCOLLECTIVE ;  /* 0x000000000000791b */ /* 0x003fea0003800000 */
.L_x_4891:
[----:B------:R-:W-:Y:S01]  /*31e90*/  HFMA2 R123, -RZ, RZ, 0, 2.384185791015625e-07 ;  /* 0x00000004ff7b7431 */ /* 0x000fe200000001ff */
[----:B------:R-:W-:-:S05]  /*31ea0*/  MOV R78, R122 ;  /* 0x0000007a004e7202 */ /* 0x000fca0000000f00 */
[----:B------:R-:W-:-:S04]  /*31eb0*/  FADD.FTZ R78, R77, R78 ;  /* 0x0000004e4d4e7221 */ /* 0x000fc80000010000 */
[----:B------:R-:W-:-:S07]  /*31ec0*/  IMAD.MOV.U32 R126, RZ, RZ, R78 ;  /* 0x000000ffff7e7224 */ /* 0x000fce00078e004e */
[----:B------:R-:W-:Y:S05]  /*31ed0*/  WARPSYNC.COLLECTIVE R121, `(.L_x_4892) ;  /* 0x0000000079087348 */ /* 0x000fea0003c00000 */
[----:B------:R0:W1:Y:S02]  /*31ee0*/  SHFL.BFLY P6, R122, R126, R123, R128 ;  /* 0x0c00007b7e7a7389 */ /* 0x00006400000c0080 */
[----:B01----:R-:W-:Y:S05]  /*31ef0*/  ENDCOLLECTIVE ;  /* 0x000000000000791b */ /* 0x003fea0003800000 */
.L_x_4892:
[----:B------:R-:W-:Y:S02]  /*31f00*/  IMAD.MOV.U32 R123, RZ, RZ, 0x8 ;  /* 0x00000008ff7b7424 */ /* 0x000fe400078e00ff */
[----:B------:R-:W-:-:S04]  /*31f10*/  IMAD.MOV.U32 R79, RZ, RZ, R122 ;  /* 0x000000ffff4f7224 */ /* 0x000fc800078e007a */
[----:B------:R-:W-:-:S05]  /*31f20*/  FADD.FTZ R79, R78, R79 ;  /* 0x0000004f4e4f7221 */ /* 0x000fca0000010000 */
[----:B------:R-:W-:-:S07]  /*31f30*/  MOV R126, R79 ;  /* 0x0000004f007e7202 */ /* 0x000fce0000000f00 */
[----:B------:R-:W-:Y:S05]  /*31f40*/  WARPSYNC.COLLECTIVE R121, `(.L_x_4893) ;  /* 0x0000000079087348 */ /* 0x000fea0003c00000 */
[----:B------:R0:W1:Y:S02]  /*31f50*/  SHFL.BFLY P6, R122, R126, R123, R128 ;  /* 0x0c00007b7e7a7389 */ /* 0x00006400000c0080 */
[----:B01----:R-:W-:Y:S05]  /*31f60*/  ENDCOLLECTIVE ;  /* 0x000000000000791b */ /* 0x003fea0003800000 */
.L_x_4893:
[----:B------:R-:W-:Y:S02]  /*31f70*/  IMAD.MOV.U32 R123, RZ, RZ, 0x10 ;  /* 0x00000010ff7b7424 */ /* 0x000fe400078e00ff */
[----:B------:R-:W-:-:S05]  /*31f80*/  FADD.FTZ R119, R79, R122 ;  /* 0x0000007a4f777221 */ /* 0x000fca0000010000 */
[----:B------:R-:W-:-:S07]  /*31f90*/  MOV R126, R119 ;  /* 0x00000077007e7202 */ /* 0x000fce0000000f00 */
[----:B------:R-:W-:Y:S05]  /*31fa0*/  WARPSYNC.COLLECTIVE R121, `(.L_x_4894) ;  /* 0x0000000079087348 */ /* 0x000fea0003c00000 */
[----:B------:R0:W1:Y:S02]  /*31fb0*/  SHFL.BFLY P6, R122, R126, R123, R128 ;  /* 0x0c00007b7e7a7389 */ /* 0x00006400000c0080 */
[----:B01----:R-:W-:Y:S05]  /*31fc0*/  ENDCOLLECTIVE ;  /* 0x000000000000791b */ /* 0x003fea0003800000 */
.L_x_4894:
[----:B------:R-:W-:Y:S01]  /*31fd0*/  MOV R124, R122 ;  /* 0x0000007a007c7202 */ /* 0x000fe20000000f00 */
[----:B------:R-:W-:Y:S06]  /*31fe0*/  BRA `(.L_x_4895) ;  /* 0xffffffe400347947 */ /* 0x000fec000383ffff */
.L_x_4896:
        /* <DEDUP_REMOVED lines=9> */
.L_x_27966:


//--------------------- .text._ZN10layer_norm31ln_parallel_residual_fwd_kernelINS_13Kernel_traitsI6__halfS2_S2_S2_fjLj1280ELj1ELj4ELj1ELj16ENS_18Kernel_traits_baseILj1280ES2_S2_S2_S2_fjLj128EEEEELb1ELb1ELb1EEEvNS_9FwdParamsE --------------------------
	.section	.text._ZN10layer_norm31ln_parallel_residual_fwd_kernelINS_13Kernel_traitsI6__halfS2_S2_S2_fjLj1280ELj1ELj4ELj1ELj16ENS_18Kernel_traits_baseILj1280ES2_S2_S2_S2_fjLj128EEEEELb1ELb1ELb1EEEvNS_9FwdParamsE,"ax",@progbits
	.align	128
        .global         _ZN10layer_norm31ln_parallel_residual_fwd_kernelINS_13Kernel_traitsI6__halfS2_S2_S2_fjLj1280ELj1ELj4ELj1ELj16ENS_18Kernel_traits_baseILj1280ES2_S2_S2_S2_fjLj128EEEEELb1ELb1ELb1EEEvNS_9FwdParamsE
        .type           _ZN10layer_norm31ln_parallel_residual_fwd_kernelINS_13Kernel_traitsI6__halfS2_S2_S2_fjLj1280ELj1ELj4ELj1ELj16ENS_18Kernel_traits_baseILj1280ES2_S2_S2_S2_fjLj128EEEEELb1ELb1ELb1EEEvNS_9FwdParamsE,@function
        .size           _ZN10layer_norm31ln_parallel_residual_fwd_kernelINS_13Kernel_traitsI6__halfS2_S2_S2_fjLj1280ELj1ELj4ELj1ELj16ENS_18Kernel_traits_baseILj1280ES2_S2_S2_S2_fjLj128EEEEELb1ELb1ELb1EEEvNS_9FwdParamsE,(.L_x_27967 - _ZN10layer_norm31ln_parallel_residual_fwd_kernelINS_13Kernel_traitsI6__halfS2_S2_S2_fjLj1280ELj1ELj4ELj1ELj16ENS_18Kernel_traits_baseILj1280ES2_S2_S2_S2_fjLj128EEEEELb1ELb1ELb1EEEvNS_9FwdParamsE)
        .other          _ZN10layer_norm31ln_parallel_residual_fwd_kernelINS_13Kernel_traitsI6__halfS2_S2_S2_fjLj1280ELj1ELj4ELj1ELj16ENS_18Kernel_traits_baseILj1280ES2_S2_S2_S2_fjLj128EEEEELb1ELb1ELb1EEEvNS_9FwdParamsE,@"STO_CUDA_ENTRY STV_DEFAULT"
_ZN10layer_norm31ln_parallel_residual_fwd_kernelINS_13Kernel_traitsI6__halfS2_S2_S2_fjLj1280ELj1ELj4ELj1ELj16ENS_18Kernel_traits_baseILj1280ES2_S2_S2_S2_fjLj128EEEEELb1ELb1ELb1EEEvNS_9FwdParamsE:
.text._ZN10layer_norm31ln_parallel_residual_fwd_kernelINS_13Kernel_traitsI6__halfS2_S2_S2_fjLj1280ELj1ELj4ELj1ELj16ENS_18Kernel_traits_baseILj1280ES2_S2_S2_S2_fjLj128EEEEELb1ELb1ELb1EEEvNS_9FwdParamsE:
[----:B------:R-:W-:Y:S01]  /*0000*/  LDC R1, c[0x0][0x37c] ;  /* 0x0000df00ff017b82 */ /* 0x000fe20000000800 */
[----:B------:R-:W0:Y:S01]  /*0010*/  S2R R10, SR_TID.X ;  /* 0x00000000000a7919 */ /* 0x000e220000002100 */
[----:B------:R-:W1:Y:S06]  /*0020*/  LDCU.U8 UR4, c[0x0][0x464] ;  /* 0x00008c80ff0477ac */ /* 0x000e6c0008000000 */
[----:B------:R-:W2:Y:S01]  /*0030*/  LDC R106, c[0x0][0x458] ;  /* 0x00011600ff6a7b82 */ /* 0x000ea20000000800 */
[----:B------:R-:W3:Y:S01]  /*0040*/  LDCU.64 UR6, c[0x0][0x358] ;  /* 0x00006b00ff0677ac */ /* 0x000ee20008000a00 */
[----:B------:R-:W4:Y:S06]  /*0050*/  LDCU UR8, c[0x0][0x384] ;  /* 0x00007080ff0877ac */ /* 0x000f2c0008000800 */
[----:B------:R-:W3:Y:S08]  /*0060*/  LDC R107, c[0x0][0x45c] ;  /* 0x00011700ff6b7b82 */ /* 0x000ef00000000800 */
[----:B------:R-:W4:Y:S01]  /*0070*/  LDC.64 R4, c[0x0][0x3d0] ;  /* 0x0000f400ff047b82 */ /* 0x000f220000000a00 */
[----:B-1----:R-:W-:Y:S01]  /*0080*/  ISETP.NE.AND P0, PT, RZ, UR4, PT ;  /* 0x00000004ff007c0c */ /* 0x002fe2000bf05270 */
[----:B------:R-:W1:Y:S01]  /*0090*/  LDCU.64 UR4, c[0x0][0x450] ;  /* 0x00008a00ff0477ac */ /* 0x000e620008000a00 */
[----:B0-----:R-:W-:-:S11]  /*00a0*/  LOP3.LUT R3, R10, 0x1f, RZ, 0xc0, !PT ;  /* 0x0000001f0a037812 */ /* 0x001fd600078ec0ff */
[----:B--2---:R-:W-:Y:S01]  /*00b0*/  @P0 IMAD.MOV.U32 R6, RZ, RZ, R106 ;  /* 0x000000ffff060224 */ /* 0x004fe200078e006a */
[----:B------:R-:W0:Y:S01]  /*00c0*/  @P0 LDC R53, c[0x0][0x460] ;  /* 0x00011800ff350b82 */ /* 0x000e220000000800 */
[----:B---3--:R-:W-:Y:S01]  /*00d0*/  @P0 IMAD.MOV.U32 R7, RZ, RZ, R107 ;  /* 0x000000ffff070224 */ /* 0x008fe200078e006b */
[----:B-1----:R-:W-:-:S05]  /*00e0*/  MOV R86, UR4 ;  /* 0x0000000400567c02 */ /* 0x002fca0008000f00 */
[----:B------:R-:W0:Y:S01]  /*00f0*/  @P0 LDG.E.64 R6, desc[UR6][R6.64] ;  /* 0x0000000606060981 */ /* 0x000e22000c1e1b00 */
[----:B----4-:R-:W-:-:S04]  /*0100*/  IMAD.WIDE.U32 R4, R3, 0x10, R4 ;  /* 0x0000001003047825 */ /* 0x010fc800078e0004 */
[----:B------:R-:W-:Y:S01]  /*0110*/  IMAD.U32 R87, RZ, RZ, UR5 ;  /* 0x00000005ff577e24 */ /* 0x000fe2000f8e00ff */
[----:B------:R-:W2:Y:S01]  /*0120*/  LDG.E.128 R16, desc[UR6][R4.64] ;  /* 0x0000000604107981 */ /* 0x000ea2000c1e1d00 */
[----:B------:R-:W1:Y:S01]  /*0130*/  LDCU.64 UR4, c[0x0][0x438] ;  /* 0x00008700ff0477ac */ /* 0x000e620008000a00 */
[----:B------:R-:W3:Y:S02]  /*0140*/  LDC R11, c[0x0][0x360] ;  /* 0x0000d800ff0b7b82 */ /* 0x000ee40000000800 */
[----:B------:R-:W5:Y:S04]  /*0150*/  LDG.E.128 R12, desc[UR6][R4.64+0x200] ;  /* 0x00020006040c7981 */ /* 0x000f68000c1e1d00 */
[----:B------:R-:W5:Y:S04]  /*0160*/  @P0 LDG.E.64 R86, desc[UR6][R86.64] ;  /* 0x0000000656560981 */ /* 0x000f68000c1e1b00 */
[----:B------:R-:W5:Y:S04]  /*0170*/  LDG.E.128 R20, desc[UR6][R4.64+0x400] ;  /* 0x0004000604147981 */ /* 0x000f68000c1e1d00 */
[----:B------:R-:W5:Y:S01]  /*0180*/  LDG.E.128 R24, desc[UR6][R4.64+0x600] ;  /* 0x0006000604187981 */ /* 0x000f62000c1e1d00 */
[----:B-1----:R-:W-:-:S03]  /*0190*/  ISETP.NE.U32.AND P1, PT, RZ, UR4, PT ;  /* 0x00000004ff007c0c */ /* 0x002fc6000bf25070 */
[----:B------:R1:W5:Y:S01]  /*01a0*/  LDG.E.128 R28, desc[UR6][R4.64+0x800] ;  /* 0x00080006041c7981 */ /* 0x000362000c1e1d00 */
[----:B------:R-:W-:Y:S01]  /*01b0*/  ISETP.NE.AND.EX P1, PT, RZ, UR5, PT, P1 ;  /* 0x00000005ff007c0c */ /* 0x000fe2000bf25310 */
[----:B------:R-:W4:-:S12]  /*01c0*/  S2UR UR5, SR_CTAID.X ;  /* 0x00000000000579c3 */ /* 0x000f180000002500 */
[----:B------:R-:W3:Y:S01]  /*01d0*/  @P1 LDC.64 R8, c[0x0][0x438] ;  /* 0x00010e00ff081b82 */ /* 0x000ee20000000a00 */
[----:B-1----:R-:W-:Y:S01]  /*01e0*/  SHF.R.U32.HI R4, RZ, 0x5, R10 ;  /* 0x00000005ff047819 */ /* 0x002fe2000001160a */
[----:B----4-:R-:W-:-:S06]  /*01f0*/  USHF.L.U32 UR4, UR5, 0x2, URZ ;  /* 0x0000000205047899 */ /* 0x010fcc00080006ff */
[----:B------:R-:W-:-:S04]  /*0200*/  LOP3.LUT R4, R4, UR4, RZ, 0xfc, !PT ;  /* 0x0000000404047c12 */ /* 0x000fc8000f8efcff */
[----:B------:R-:W-:Y:S01]  /*0210*/  ISETP.GE.AND P2, PT, R4, UR8, PT ;  /* 0x0000000804007c0c */ /* 0x000fe2000bf46270 */
[----:B---3--:R-:W-:-:S04]  /*0220*/  @P1 IMAD.WIDE.U32 R8, R3, 0x10, R8 ;  /* 0x0000001003081825 */ /* 0x008fc800078e0008 */
[----:B------:R-:W-:Y:S01]  /*0230*/  IMAD R10, R11, UR5, R10 ;  /* 0x000000050b0a7c24 */ /* 0x000fe2000f8e020a */
[----:B------:R-:W5:Y:S04]  /*0240*/  @P1 LDG.E.128 R48, desc[UR6][R8.64] ;  /* 0x0000000608301981 */ /* 0x000f68000c1e1d00 */
[----:B------:R-:W5:Y:S04]  /*0250*/  @P1 LDG.E.128 R44, desc[UR6][R8.64+0x200] ;  /* 0x00020006082c1981 */ /* 0x000f68000c1e1d00 */
[----:B------:R-:W5:Y:S04]  /*0260*/  @P1 LDG.E.128 R40, desc[UR6][R8.64+0x400] ;  /* 0x0004000608281981 */ /* 0x000f68000c1e1d00 */
[----:B------:R-:W5:Y:S04]  /*0270*/  @P1 LDG.E.128 R36, desc[UR6][R8.64+0x600] ;  /* 0x0006000608241981 */ /* 0x000f68000c1e1d00 */
[----:B------:R1:W5:Y:S01]  /*0280*/  @P1 LDG.E.128 R32, desc[UR6][R8.64+0x800] ;  /* 0x0008000608201981 */ /* 0x000362000c1e1d00 */
[----:B0-----:R-:W-:-:S04]  /*0290*/  @P0 IADD3 R106, P3, PT, R6, R53, RZ ;  /* 0x00000035066a0210 */ /* 0x001fc80007f7e0ff */
[----:B------:R-:W-:Y:S01]  /*02a0*/  @P0 IADD3.X R107, PT, PT, RZ, R7, RZ, P3, !PT ;  /* 0x00000007ff6b0210 */ /* 0x000fe20001ffe4ff */
[--C-:B--2---:R-:W-:Y:S01]  /*02b0*/  @P1 IMAD.MOV.U32 R5, RZ, RZ, R16.reuse ;  /* 0x000000ffff051224 */ /* 0x104fe200078e0010 */
[----:B------:R-:W-:Y:S01]  /*02c0*/  @P1 MOV R7, R18 ;  /* 0x0000001200071202 */ /* 0x000fe20000000f00 */
[----:B------:R-:W-:Y:S02]  /*02d0*/  @!P1 IMAD.MOV.U32 R5, RZ, RZ, R16 ;  /* 0x000000ffff059224 */ /* 0x000fe400078e0010 */
[----:B------:R-:W-:Y:S02]  /*02e0*/  @P1 IMAD.MOV.U32 R6, RZ, RZ, R17 ;  /* 0x000000ffff061224 */ /* 0x000fe400078e0011 */
[----:B-1----:R-:W-:Y:S01]  /*02f0*/  @P1 IMAD.MOV.U32 R8, RZ, RZ, R19 ;  /* 0x000000ffff081224 */ /* 0x002fe200078e0013 */
[----:B------:R-:W-:Y:S06]  /*0300*/  @P2 EXIT ;  /* 0x000000000000294d */ /* 0x000fec0003800000 */
[----:B------:R-:W-:Y:S01]  /*0310*/  SHF.R.U64 R9, R106, 0x2, R107 ;  /* 0x000000026a097819 */ /* 0x000fe2000000126b */
[----:B------:R-:W-:Y:S01]  /*0320*/  @!P1 IMAD.MOV.U32 R6, RZ, RZ, R17 ;  /* 0x000000ffff069224 */ /* 0x000fe200078e0011 */
[----:B------:R-:W-:Y:S01]  /*0330*/  SHF.R.U32.HI R11, RZ, 0x2, R107 ;  /* 0x00000002ff0b7819 */ /* 0x000fe2000001166b */
[----:B------:R-:W-:Y:S01]  /*0340*/  IMAD.HI.U32 R0, R10, -0x326172a9, RZ ;  /* 0xcd9e8d570a007827 */ /* 0x000fe200078e00ff */
[----:B------:R-:W-:Y:S01]  /*0350*/  @!P1 MOV R7, R18 ;  /* 0x0000001200079202 */ /* 0x000fe20000000f00 */
[----:B------:R-:W0:Y:S01]  /*0360*/  LDCU.64 UR4, c[0x0][0x398] ;  /* 0x00007300ff0477ac */ /* 0x000e220008000a00 */
[----:B-----5:R-:W-:Y:S01]  /*0370*/  IADD3 R52, PT, PT, R87, -0x4498517b, RZ ;  /* 0xbb67ae8557347810 */ /* 0x020fe20007ffe0ff */
[----:B------:R-:W-:Y:S01]  /*0380*/  IMAD.HI.U32 R17, R9, -0x2daee0ad, RZ ;  /* 0xd2511f5309117827 */ /* 0x000fe200078e00ff */
[----:B------:R-:W-:Y:S02]  /*0390*/  LOP3.LUT R0, R11, R0, R86, 0x96, !PT ;  /* 0x000000000b007212 */ /* 0x000fe400078e9656 */
[----:B------:R-:W-:-:S02]  /*03a0*/  @!P1 CS2R R50, SRZ ;  /* 0x0000000000329805 */ /* 0x000fc4000001ff00 */
[----:B------:R-:W-:Y:S01]  /*03b0*/  IADD3 R56, PT, PT, R87, 0x32370b8f, RZ ;  /* 0x32370b8f57387810 */ /* 0x000fe20007ffe0ff */
[----:B------:R-:W-:Y:S01]  /*03c0*/  @!P1 IMAD.MOV.U32 R8, RZ, RZ, R19 ;  /* 0x000000ffff089224 */ /* 0x000fe200078e0013 */
[----:B------:R-:W-:Y:S01]  /*03d0*/  LOP3.LUT R17, R17, R87, RZ, 0x3c, !PT ;  /* 0x0000005711117212 */ /* 0x000fe200078e3cff */
[----:B------:R-:W-:Y:S01]  /*03e0*/  IMAD R53, R9, -0x2daee0ad, RZ ;  /* 0xd2511f5309357824 */ /* 0x000fe200078e02ff */
[----:B------:R-:W-:Y:S01]  /*03f0*/  @!P1 CS2R R48, SRZ ;  /* 0x0000000000309805 */ /* 0x000fe2000001ff00 */
[----:B------:R-:W-:Y:S01]  /*0400*/  IMAD.HI.U32 R16, R0, -0x2daee0ad, RZ ;  /* 0xd2511f5300107827 */ /* 0x000fe200078e00ff */
[----:B------:R-:W-:Y:S02]  /*0410*/  @!P1 CS2R R46, SRZ ;  /* 0x00000000002e9805 */ /* 0x000fe4000001ff00 */
[----:B------:R-:W-:Y:S02]  /*0420*/  @!P1 CS2R R44, SRZ ;  /* 0x00000000002c9805 */ /* 0x000fe4000001ff00 */
[----:B------:R-:W-:Y:S01]  /*0430*/  @!P1 CS2R R42, SRZ ;  /* 0x00000000002a9805 */ /* 0x000fe2000001ff00 */
[----:B------:R-:W-:Y:S01]  /*0440*/  VIADD R18, R86, 0x9e3779b9 ;  /* 0x9e3779b956127836 */ /* 0x000fe20000000000 */
[----:B------:R-:W-:Y:S01]  /*0450*/  LOP3.LUT R53, R52, R53, R16, 0x96, !PT ;  /* 0x0000003534357212 */ /* 0x000fe200078e9610 */
[----:B------:R-:W-:Y:S01]  /*0460*/  IMAD R19, R10, -0x326172a9, RZ ;  /* 0xcd9e8d570a137824 */ /* 0x000fe200078e02ff */
[----:B------:R-:W-:Y:S01]  /*0470*/  @!P1 CS2R R40, SRZ ;  /* 0x0000000000289805 */ /* 0x000fe2000001ff00 */
[----:B------:R-:W-:Y:S01]  /*0480*/  IMAD.HI.U32 R2, R17, -0x326172a9, RZ ;  /* 0xcd9e8d5711027827 */ /* 0x000fe200078e00ff */
[----:B0-----:R-:W-:Y:S01]  /*0490*/  UISETP.NE.U32.AND UP0, UPT, UR4, URZ, UPT ;  /* 0x000000ff0400728c */ /* 0x001fe2000bf05070 */
[----:B------:R-:W-:-:S02]  /*04a0*/  @!P1 CS2R R38, SRZ ;  /* 0x0000000000269805 */ /* 0x000fc4000001ff00 */
[----:B------:R-:W-:Y:S01]  /*04b0*/  @!P1 CS2R R36, SRZ ;  /* 0x0000000000249805 */ /* 0x000fe2000001ff00 */
[----:B------:R-:W-:Y:S01]  /*04c0*/  VIADD R52, R86, 0x3c6ef372 ;  /* 0x3c6ef37256347836 */ /* 0x000fe20000000000 */
[----:B------:R-:W-:Y:S01]  /*04d0*/  LOP3.LUT R2, R18, R19, R2, 0x96, !PT ;  /* 0x0000001312027212 */ /* 0x000fe200078e9602 */
[----:B------:R-:W-:Y:S01]  /*04e0*/  IMAD R18, R0, -0x2daee0ad, RZ ;  /* 0xd2511f5300127824 */ /* 0x000fe200078e02ff */
[----:B------:R-:W-:Y:S01]  /*04f0*/  UISETP.NE.AND.EX UP0, UPT, UR5, URZ, UPT, UP0 ;  /* 0x000000ff0500728c */ /* 0x000fe2000bf05300 */
[----:B------:R-:W-:Y:S01]  /*0500*/  IMAD R17, R17, -0x326172a9, RZ ;  /* 0xcd9e8d5711117824 */ /* 0x000fe200078e02ff */
[----:B------:R-:W-:Y:S01]  /*0510*/  @!P1 CS2R R34, SRZ ;  /* 0x0000000000229805 */ /* 0x000fe2000001ff00 */
[----:B------:R-:W-:Y:S01]  /*0520*/  IMAD.HI.U32 R0, R53, -0x326172a9, RZ ;  /* 0xcd9e8d5735007827 */ /* 0x000fe200078e00ff */
[----:B------:R-:W-:Y:S02]  /*0530*/  @!P1 CS2R R32, SRZ ;  /* 0x0000000000209805 */ /* 0x000fe4000001ff00 */
[----:B------:R-:W-:Y:S01]  /*0540*/  LOP3.LUT R106, R106, 0x3, RZ, 0xc0, !PT ;  /* 0x000000036a6a7812 */ /* 0x000fe200078ec0ff */
[----:B------:R-:W0:Y:S01]  /*0550*/  LDCU UR11, c[0x0][0x404] ;  /* 0x00008080ff0b77ac */ /* 0x000e220008000800 */
[----:B------:R-:W-:Y:S01]  /*0560*/  IMAD.HI.U32 R19, R2, -0x2daee0ad, RZ ;  /* 0xd2511f5302137827 */ /* 0x000fe200078e00ff */
[----:B------:R-:W-:-:S02]  /*0570*/  LOP3.LUT R0, R52, R17, R0, 0x96, !PT ;  /* 0x0000001134007212 */ /* 0x000fc400078e9600 */
[----:B------:R-:W-:Y:S01]  /*0580*/  @P1 MOV R17, R20 ;  /* 0x0000001400111202 */ /* 0x000fe20000000f00 */
[----:B------:R-:W-:Y:S01]  /*0590*/  VIADD R16, R87, 0x76cf5d0a ;  /* 0x76cf5d0a57107836 */ /* 0x000fe20000000000 */
[----:B------:R-:W-:Y:S01]  /*05a0*/  PLOP3.LUT P0, PT, PT, PT, UP0, 0x80, 0x8 ;  /* 0x000000000008781c */ /* 0x000fe20003f0f008 */
[----:B------:R-:W-:Y:S01]  /*05b0*/  IMAD R54, R2, -0x2daee0ad, RZ ;  /* 0xd2511f5302367824 */ /* 0x000fe200078e02ff */
[----:B------:R-:W1:Y:S01]  /*05c0*/  LDCU UR12, c[0x0][0x408] ;  /* 0x00008100ff0c77ac */ /* 0x000e620008000800 */
[----:B------:R-:W-:Y:S01]  /*05d0*/  VIADD R55, R86, 0xdaa66d2b ;  /* 0xdaa66d2b56377836 */ /* 0x000fe20000000000 */
[----:B------:R-:W-:Y:S01]  /*05e0*/  LOP3.LUT R52, R16, R18, R19, 0x96, !PT ;  /* 0x0000001210347212 */ /* 0x000fe200078e9613 */
[----:B------:R-:W-:Y:S01]  /*05f0*/  IMAD R53, R53, -0x326172a9, RZ ;  /* 0xcd9e8d5735357824 */ /* 0x000fe200078e02ff */
[----:B------:R-:W2:Y:S01]  /*0600*/  LDCU UR4, c[0x0][0x388] ;  /* 0x00007100ff0477ac */ /* 0x000ea20008000800 */
[----:B------:R-:W-:Y:S01]  /*0610*/  IMAD.HI.U32 R19, R0, -0x2daee0ad, RZ ;  /* 0xd2511f5300137827 */ /* 0x000fe200078e00ff */
[----:B------:R-:W3:Y:S03]  /*0620*/  LDCU.U8 UR5, c[0x0][0x410] ;  /* 0x00008200ff0577ac */ /* 0x000ee60008000000 */
[----:B------:R-:W-:Y:S01]  /*0630*/  IMAD.HI.U32 R2, R52, -0x326172a9, RZ ;  /* 0xcd9e8d5734027827 */ /* 0x000fe200078e00ff */
[----:B------:R-:W-:-:S02]  /*0640*/  LOP3.LUT R54, R56, R54, R19, 0x96, !PT ;  /* 0x0000003638367212 */ /* 0x000fc400078e9613 */
[----:B------:R-:W-:Y:S01]  /*0650*/  @P1 MOV R19, R22 ;  /* 0x0000001600131202 */ /* 0x000fe20000000f00 */
[--C-:B------:R-:W-:Y:S01]  /*0660*/  @P1 IMAD.MOV.U32 R18, RZ, RZ, R21.reuse ;  /* 0x000000ffff121224 */ /* 0x100fe200078e0015 */
[----:B------:R-:W-:Y:S01]  /*0670*/  LOP3.LUT R2, R55, R53, R2, 0x96, !PT ;  /* 0x0000003537027212 */ /* 0x000fe200078e9602 */
[----:B------:R-:W-:Y:S01]  /*0680*/  IMAD R56, R0, -0x2daee0ad, RZ ;  /* 0xd2511f5300387824 */ /* 0x000fe200078e02ff */
[----:B------:R-:W4:Y:S01]  /*0690*/  LDCU UR10, c[0x0][0x448] ;  /* 0x00008900ff0a77ac */ /* 0x000f220008000800 */
[----:B------:R-:W-:Y:S01]  /*06a0*/  @!P1 IMAD.MOV.U32 R18, RZ, RZ, R21 ;  /* 0x000000ffff129224 */ /* 0x000fe200078e0015 */
[----:B------:R-:W-:Y:S01]  /*06b0*/  IADD3 R21, PT, PT, R86, 0x78dde6e4, RZ ;  /* 0x78dde6e456157810 */ /* 0x000fe20007ffe0ff */
[----:B------:R-:W-:Y:S01]  /*06c0*/  VIADD R55, R87, 0xed9eba14 ;  /* 0xed9eba1457377836 */ /* 0x000fe20000000000 */
[----:B------:R-:W0:Y:S01]  /*06d0*/  LDCU.64 UR8, c[0x0][0x3a0] ;  /* 0x00007400ff0877ac */ /* 0x000e220008000a00 */
[----:B------:R-:W-:Y:S02]  /*06e0*/  IMAD R52, R52, -0x326172a9, RZ ;  /* 0xcd9e8d5734347824 */ /* 0x000fe400078e02ff */
[----:B------:R-:W-:-:S04]  /*06f0*/  IMAD.HI.U32 R53, R2, -0x2daee0ad, RZ ;  /* 0xd2511f5302357827 */ /* 0x000fc800078e00ff */
[----:B------:R-:W-:Y:S01]  /*0700*/  IMAD.HI.U32 R0, R54, -0x326172a9, RZ ;  /* 0xcd9e8d5736007827 */ /* 0x000fe200078e00ff */
[----:B------:R-:W-:-:S03]  /*0710*/  LOP3.LUT R53, R55, R56, R53, 0x96, !PT ;  /* 0x0000003837357212 */ /* 0x000fc600078e9635 */
[----:B------:R-:W-:Y:S01]  /*0720*/  IMAD R57, R2, -0x2daee0ad, RZ ;  /* 0xd2511f5302397824 */ /* 0x000fe200078e02ff */
[----:B------:R-:W-:Y:S01]  /*0730*/  LOP3.LUT R0, R21, R52, R0, 0x96, !PT ;  /* 0x0000003415007212 */ /* 0x000fe200078e9600 */
[----:B------:R-:W-:Y:S02]  /*0740*/  VIADD R56, R86, 0x1715609d ;  /* 0x1715609d56387836 */ /* 0x000fe40000000000 */
[----:B------:R-:W-:Y:S01]  /*0750*/  IMAD R55, R54, -0x326172a9, RZ ;  /* 0xcd9e8d5736377824 */ /* 0x000fe200078e02ff */
[----:B------:R-:W-:Y:S01]  /*0760*/  IADD3 R54, PT, PT, R87, -0x56f99767, RZ ;  /* 0xa906689957367810 */ /* 0x000fe20007ffe0ff */
[----:B------:R-:W-:-:S04]  /*0770*/  IMAD.HI.U32 R2, R53, -0x326172a9, RZ ;  /* 0xcd9e8d5735027827 */ /* 0x000fc800078e00ff */
[----:B------:R-:W-:Y:S01]  /*0780*/  IMAD.HI.U32 R52, R0, -0x2daee0ad, RZ ;  /* 0xd2511f5300347827 */ /* 0x000fe200078e00ff */
[----:B------:R-:W-:Y:S02]  /*0790*/  LOP3.LUT R2, R56, R55, R2, 0x96, !PT ;  /* 0x0000003738027212 */ /* 0x000fe400078e9602 */
[----:B------:R-:W-:Y:S01]  /*07a0*/  IADD3 R56, PT, PT, R86, -0x4ab325aa, RZ ;  /* 0xb54cda5656387810 */ /* 0x000fe20007ffe0ff */
[----:B------:R-:W-:Y:S01]  /*07b0*/  IMAD R55, R0, -0x2daee0ad, RZ ;  /* 0xd2511f5300377824 */ /* 0x000fe200078e02ff */
[----:B------:R-:W-:Y:S01]  /*07c0*/  LOP3.LUT R52, R54, R57, R52, 0x96, !PT ;  /* 0x0000003936347212 */ /* 0x000fe200078e9634 */
[----:B------:R-:W-:Y:S02]  /*07d0*/  VIADD R57, R87, 0x646e171e ;  /* 0x646e171e57397836 */ /* 0x000fe40000000000 */
[----:B------:R-:W-:Y:S02]  /*07e0*/  IMAD R53, R53, -0x326172a9, RZ ;  /* 0xcd9e8d5735357824 */ /* 0x000fe400078e02ff */
[----:B------:R-:W-:-:S04]  /*07f0*/  IMAD.HI.U32 R54, R2, -0x2daee0ad, RZ ;  /* 0xd2511f5302367827 */ /* 0x000fc800078e00ff */
[----:B------:R-:W-:Y:S01]  /*0800*/  IMAD.HI.U32 R0, R52, -0x326172a9, RZ ;  /* 0xcd9e8d5734007827 */ /* 0x000fe200078e00ff */
[----:B------:R-:W-:Y:S02]  /*0810*/  LOP3.LUT R54, R57, R55, R54, 0x96, !PT ;  /* 0x0000003739367212 */ /* 0x000fe400078e9636 */
[----:B------:R-:W-:Y:S01]  /*0820*/  IADD3 R57, PT, PT, R87, 0x1fd5c5a3, RZ ;  /* 0x1fd5c5a357397810 */ /* 0x000fe20007ffe0ff */
[----:B------:R-:W-:Y:S01]  /*0830*/  @!P1 IMAD.MOV.U32 R17, RZ, RZ, R20 ;  /* 0x000000ffff119224 */ /* 0x000fe200078e0014 */
[----:B------:R-:W-:Y:S01]  /*0840*/  LOP3.LUT R0, R56, R53, R0, 0x96, !PT ;  /* 0x0000003538007212 */ /* 0x000fe200078e9600 */
[----:B------:R-:W-:Y:S02]  /*0850*/  IMAD R55, R2, -0x2daee0ad, RZ ;  /* 0xd2511f5302377824 */ /* 0x000fe400078e02ff */
[----:B------:R-:W-:Y:S02]  /*0860*/  IMAD R53, R52, -0x326172a9, RZ ;  /* 0xcd9e8d5734357824 */ /* 0x000fe400078e02ff */
[----:B------:R-:W-:-:S02]  /*0870*/  @P1 IMAD.MOV.U32 R20, RZ, RZ, R23 ;  /* 0x000000ffff141224 */ /* 0x000fc400078e0017 */
[----:B------:R-:W-:Y:S02]  /*0880*/  VIADD R56, R86, 0x5384540f ;  /* 0x5384540f56387836 */ /* 0x000fe40000000000 */
[----:B------:R-:W-:-:S04]  /*0890*/  IMAD.HI.U32 R2, R54, -0x326172a9, RZ ;  /* 0xcd9e8d5736027827 */ /* 0x000fc800078e00ff */
[----:B------:R-:W-:Y:S01]  /*08a0*/  IMAD.HI.U32 R52, R0, -0x2daee0ad, RZ ;  /* 0xd2511f5300347827 */ /* 0x000fe200078e00ff */
[----:B------:R-:W-:-:S03]  /*08b0*/  LOP3.LUT R2, R56, R53, R2, 0x96, !PT ;  /* 0x0000003538027212 */ /* 0x000fc600078e9602 */
[----:B------:R-:W-:Y:S01]  /*08c0*/  @!P1 IMAD.MOV.U32 R20, RZ, RZ, R23 ;  /* 0x000000ffff149224 */ /* 0x000fe200078e0017 */
[----:B------:R-:W-:Y:S01]  /*08d0*/  LOP3.LUT R52, R57, R55, R52, 0x96, !PT ;  /* 0x0000003739347212 */ /* 0x000fe200078e9634 */
[--C-:B------:R-:W-:Y:S02]  /*08e0*/  @P1 IMAD.MOV.U32 R23, RZ, RZ, R25.reuse ;  /* 0x000000ffff171224 */ /* 0x100fe400078e0019 */
[----:B------:R-:W-:Y:S02]  /*08f0*/  @!P1 IMAD.MOV.U32 R23, RZ, RZ, R25 ;  /* 0x000000ffff179224 */ /* 0x000fe400078e0019 */
[--C-:B------:R-:W-:Y:S02]  /*0900*/  @P1 IMAD.MOV.U32 R25, RZ, RZ, R27.reuse ;  /* 0x000000ffff191224 */ /* 0x100fe400078e001b */
[----:B------:R-:W-:Y:S02]  /*0910*/  @!P1 IMAD.MOV.U32 R25, RZ, RZ, R27 ;  /* 0x000000ffff199224 */ /* 0x000fe400078e001b */
[----:B------:R-:W-:-:S02]  /*0920*/  @P1 IMAD.MOV.U32 R27, RZ, RZ, R29 ;  /* 0x000000ffff1b1224 */ /* 0x000fc400078e001d */
[----:B------:R-:W-:Y:S02]  /*0930*/  @!P1 IMAD.MOV.U32 R27, RZ, RZ, R29 ;  /* 0x000000ffff1b9224 */ /* 0x000fe400078e001d */
[----:B------:R-:W-:Y:S02]  /*0940*/  IMAD R29, R54, -0x326172a9, RZ ;  /* 0xcd9e8d57361d7824 */ /* 0x000fe400078e02ff */
[----:B------:R-:W-:Y:S02]  /*0950*/  IMAD R54, R0, -0x2daee0ad, RZ ;  /* 0xd2511f5300367824 */ /* 0x000fe400078e02ff */
[----:B------:R-:W-:Y:S02]  /*0960*/  VIADD R55, R86, 0xf1bbcdc8 ;  /* 0xf1bbcdc856377836 */ /* 0x000fe40000000000 */
[----:B------:R-:W-:-:S04]  /*0970*/  IMAD.HI.U32 R0, R52, -0x326172a9, RZ ;  /* 0xcd9e8d5734007827 */ /* 0x000fc800078e00ff */
[----:B------:R-:W-:Y:S01]  /*0980*/  IMAD.HI.U32 R53, R2, -0x2daee0ad, RZ ;  /* 0xd2511f5302357827 */ /* 0x000fe200078e00ff */
[----:B------:R-:W-:-:S03]  /*0990*/  LOP3.LUT R0, R55, R29, R0, 0x96, !PT ;  /* 0x0000001d37007212 */ /* 0x000fc600078e9600 */
[C---:B------:R-:W-:Y:S02]  /*09a0*/  VIADD R56, R87.reuse, 0xdb3d7428 ;  /* 0xdb3d742857387836 */ /* 0x040fe40000000000 */
[----:B------:R-:W-:Y:S01]  /*09b0*/  @!P1 IMAD.MOV.U32 R19, RZ, RZ, R22 ;  /* 0x000000ffff139224 */ /* 0x000fe200078e0016 */
[----:B------:R-:W-:Y:S01]  /*09c0*/  @P1 MOV R22, R24 ;  /* 0x0000001800161202 */ /* 0x000fe20000000f00 */
[----:B------:R-:W-:Y:S01]  /*09d0*/  @!P1 IMAD.MOV.U32 R22, RZ, RZ, R24 ;  /* 0x000000ffff169224 */ /* 0x000fe200078e0018 */
[----:B------:R-:W-:Y:S01]  /*09e0*/  @P1 MOV R24, R26 ;  /* 0x0000001a00181202 */ /* 0x000fe20000000f00 */
[----:B------:R-:W-:Y:S01]  /*09f0*/  @!P1 IMAD.MOV.U32 R24, RZ, RZ, R26 ;  /* 0x000000ffff189224 */ /* 0x000fe200078e001a */
[----:B------:R-:W-:Y:S01]  /*0a00*/  LOP3.LUT R53, R56, R54, R53, 0x96, !PT ;  /* 0x0000003638357212 */ /* 0x000fe200078e9635 */
[----:B------:R-:W-:Y:S01]  /*0a10*/  IMAD R55, R2, -0x2daee0ad, RZ ;  /* 0xd2511f5302377824 */ /* 0x000fe200078e02ff */
[----:B------:R-:W-:Y:S01]  /*0a20*/  @P1 MOV R26, R28 ;  /* 0x0000001c001a1202 */ /* 0x000fe20000000f00 */
[----:B------:R-:W-:Y:S01]  /*0a30*/  @!P1 IMAD.MOV.U32 R26, RZ, RZ, R28 ;  /* 0x000000ffff1a9224 */ /* 0x000fe200078e001c */
[-C--:B------:R-:W-:Y:S01]  /*0a40*/  @P1 MOV R28, R30.reuse ;  /* 0x0000001e001c1202 */ /* 0x080fe20000000f00 */
[----:B------:R-:W-:Y:S01]  /*0a50*/  VIADD R54, R87, 0x96a522ad ;  /* 0x96a522ad57367836 */ /* 0x000fe20000000000 */
[----:B------:R-:W-:Y:S01]  /*0a60*/  @!P1 MOV R28, R30 ;  /* 0x0000001e001c9202 */ /* 0x000fe20000000f00 */
[----:B------:R-:W-:Y:S01]  /*0a70*/  IMAD.HI.U32 R90, R0, -0x2daee0ad, RZ ;  /* 0xd2511f53005a7827 */ /* 0x000fe200078e00ff */
[----:B------:R-:W-:-:S03]  /*0a80*/  IADD3 R30, PT, PT, R86, -0x700cb87f, RZ ;  /* 0x8ff34781561e7810 */ /* 0x000fc60007ffe0ff */
[----:B------:R-:W-:Y:S01]  /*0a90*/  IMAD R2, R52, -0x326172a9, RZ ;  /* 0xcd9e8d5734027824 */ /* 0x000fe200078e02ff */
[----:B------:R-:W-:Y:S01]  /*0aa0*/  LOP3.LUT R90, R54, R55, R90, 0x96, !PT ;  /* 0x00000037365a7212 */ /* 0x000fe200078e965a */
[----:B------:R-:W-:-:S04]  /*0ab0*/  IMAD.HI.U32 R57, R53, -0x326172a9, RZ ;  /* 0xcd9e8d5735397827 */ /* 0x000fc800078e00ff */
[----:B------:R-:W-:Y:S01]  /*0ac0*/  @P1 IMAD.MOV.U32 R29, RZ, RZ, R31 ;  /* 0x000000ffff1d1224 */ /* 0x000fe200078e001f */
[----:B------:R-:W-:Y:S01]  /*0ad0*/  LOP3.LUT R2, R30, R2, R57, 0x96, !PT ;  /* 0x000000021e027212 */ /* 0x000fe200078e9639 */
[----:B------:R-:W-:Y:S02]  /*0ae0*/  @!P1 IMAD.MOV.U32 R29, RZ, RZ, R31 ;  /* 0x000000ffff1d9224 */ /* 0x000fe400078e001f */
[----:B------:R-:W-:Y:S02]  /*0af0*/  IMAD R108, R0, -0x2daee0ad, RZ ;  /* 0xd2511f53006c7824 */ /* 0x000fe400078e02ff */
[----:B------:R-:W-:Y:S02]  /*0b00*/  IMAD.MOV.U32 R31, RZ, RZ, RZ ;  /* 0x000000ffff1f7224 */ /* 0x000fe400078e00ff */
[----:B01234-:R-:W-:-:S07]  /*0b10*/  IMAD R0, R53, -0x326172a9, RZ ;  /* 0xcd9e8d5735007824 */ /* 0x01ffce00078e02ff */
.L_x_5513:
        /* <DEDUP_REMOVED lines=11> */
[----:B------:R-:W5:Y:S01]  /*0bd0*/  LDG.E.128 R60, desc[UR6][R60.64] ;  /* 0x000000063c3c7981 */ /* 0x000f62000c1e1d00 */
[----:B-1----:R-:W-:-:S05]  /*0be0*/  @P0 IMAD.WIDE.U32 R66, R64, 0x10, R66 ;  /* 0x0000001040420825 */ /* 0x002fca00078e0042 */
[----:B------:R1:W5:Y:S01]  /*0bf0*/  @P0 LDG.E.128 R52, desc[UR6][R66.64] ;  /* 0x0000000642340981 */ /* 0x000362000c1e1d00 */
[----:B--2---:R-:W-:-:S05]  /*0c00*/  @P1 IMAD.WIDE.U32 R68, R64, 0x10, R68 ;  /* 0x0000001040441825 */ /* 0x004fca00078e0044 */
[----:B------:R1:W5:Y:S01]  /*0c10*/  @P1 LDG.E.128 R56, desc[UR6][R68.64] ;  /* 0x0000000644381981 */ /* 0x000362000c1e1d00 */
[----:B0-----:R-:W-:-:S04]  /*0c20*/  ISETP.NE.U32.AND P0, PT, R70, RZ, PT ;  /* 0x000000ff4600720c */ /* 0x001fc80003f05070 */
[----:B------:R-:W-:Y:S01]  /*0c30*/  ISETP.NE.AND.EX P0, PT, R71, RZ, PT, P0 ;  /* 0x000000ff4700720c */ /* 0x000fe20003f05300 */
[----:B------:R-:W-:Y:S01]  /*0c40*/  HFMA2 R93, -RZ, RZ, 0.1171875, 0 ;  /* 0x2f800000ff5d7431 */ /* 0x000fe200000001ff */
[C---:B------:R-:W-:Y:S01]  /*0c50*/  IADD3 R113, PT, PT, R87.reuse, -0x695add53, RZ ;  /* 0x96a522ad57717810 */ /* 0x040fe20007ffe0ff */
[C---:B------:R-:W-:Y:S01]  /*0c60*/  VIADD R111, R87.reuse, 0x1fd5c5a3 ;  /* 0x1fd5c5a3576f7836 */ /* 0x040fe20000000000 */
[C---:B------:R-:W-:Y:S01]  /*0c70*/  IADD3 R105, PT, PT, R86.reuse, -0xe443238, RZ ;  /* 0xf1bbcdc856697810 */ /* 0x040fe20007ffe0ff */
[C---:B------:R-:W-:Y:S01]  /*0c80*/  VIADD R109, R86.reuse, 0x1715609d ;  /* 0x1715609d566d7836 */ /* 0x040fe20000000000 */
[C---:B------:R-:W-:Y:S01]  /*0c90*/  IADD3 R102, PT, PT, R86.reuse, -0x255992d5, RZ ;  /* 0xdaa66d2b56667810 */ /* 0x040fe20007ffe0ff */
[C---:B------:R-:W-:Y:S01]  /*0ca0*/  VIADD R104, R87.reuse, 0x646e171e ;  /* 0x646e171e57687836 */ /* 0x040fe20000000000 */
[C---:B------:R-:W-:Y:S01]  /*0cb0*/  IADD3 R99, PT, PT, R87.reuse, -0x4498517b, RZ ;  /* 0xbb67ae8557637810 */ /* 0x040fe20007ffe0ff */
[C---:B------:R-:W-:Y:S01]  /*0cc0*/  VIADD R103, R87.reuse, 0x32370b8f ;  /* 0x32370b8f57677836 */ /* 0x040fe20000000000 */
[----:B------:R-:W-:Y:S01]  /*0cd0*/  IADD3 R96, PT, PT, R86, -0x4ab325aa, RZ ;  /* 0xb54cda5656607810 */ /* 0x000fe20007ffe0ff */
[----:B------:R-:W-:-:S02]  /*0ce0*/  VIADD R101, R87, 0xdb3d7428 ;  /* 0xdb3d742857657836 */ /* 0x000fc40000000000 */
[C---:B------:R-:W-:Y:S02]  /*0cf0*/  VIADD R100, R86.reuse, 0x9e3779b9 ;  /* 0x9e3779b956647836 */ /* 0x040fe40000000000 */
[C---:B------:R-:W-:Y:S02]  /*0d00*/  VIADD R98, R86.reuse, 0x3c6ef372 ;  /* 0x3c6ef37256627836 */ /* 0x040fe40000000000 */
[----:B------:R-:W-:Y:S02]  /*0d10*/  VIADD R97, R86, 0x5384540f ;  /* 0x5384540f56617836 */ /* 0x000fe40000000000 */
[C---:B------:R-:W-:Y:S02]  /*0d20*/  VIADD R95, R87.reuse, 0xed9eba14 ;  /* 0xed9eba14575f7836 */ /* 0x040fe40000000000 */
[----:B------:R-:W-:Y:S01]  /*0d30*/  VIADD R94, R87, 0xa9066899 ;  /* 0xa9066899575e7836 */ /* 0x000fe20000000000 */
[----:B-1----:R-:W-:Y:S06]  /*0d40*/  @P0 BRA `(.L_x_4897) ;  /* 0x0000002800600947 */ /* 0x002fec0003800000 */
        /* <DEDUP_REMOVED lines=16> */
.L_x_4900:
        /* <DEDUP_REMOVED lines=13> */
.L_x_4902:
[----:B------:R-:W-:Y:S05]  /*0f20*/  BSYNC.RECONVERGENT B1 ;  /* 0x0000000000017941 */ /* 0x000fea0003800200 */
.L_x_4901:
        /* <DEDUP_REMOVED lines=43> */
.L_x_4899:
[----:B------:R-:W-:Y:S05]  /*11e0*/  BSYNC.RECONVERGENT B0 ;  /* 0x0000000000007941 */ /* 0x000fea0003800200 */
.L_x_4898:
[----:B------:R-:W-:Y:S01]  /*11f0*/  I2FP.F32.U32 R66, R65 ;  /* 0x0000004100427245 */ /* 0x000fe20000201000 */
[----:B-----5:R-:W-:Y:S01]  /*1200*/  HADD2.F32 R65, -RZ, R60.H0_H0 ;  /* 0x2000003cff417230 */ /* 0x020fe20000004100 */
        /* <DEDUP_REMOVED lines=8> */
[----:B------:R-:W-:Y:S01]  /*1290*/  FSETP.GTU.FTZ.AND P0, PT, R66, R79, PT ;  /* 0x0000004f4200720b */ /* 0x000fe20003f1c000 */
[----:B------:R-:W-:Y:S01]  /*12a0*/  @P1 HADD2.F32 R66, -RZ, R56.H0_H0 ;  /* 0x20000038ff421230 */ /* 0x000fe20000004100 */
[----:B------:R-:W-:-:S02]  /*12b0*/  MOV R67, R0 ;  /* 0x0000000000437202 */ /* 0x000fc40000000f00 */
        /* <DEDUP_REMOVED lines=14> */
.L_x_4905:
        /* <DEDUP_REMOVED lines=13> */
.L_x_4907:
[----:B------:R-:W-:Y:S05]  /*1470*/  BSYNC.RECONVERGENT B1 ;  /* 0x0000000000017941 */ /* 0x000fea0003800200 */
.L_x_4906:
        /* <DEDUP_REMOVED lines=43> */
.L_x_4904:
[----:B------:R-:W-:Y:S05]  /*1730*/  BSYNC.RECONVERGENT B0 ;  /* 0x0000000000007941 */ /* 0x000fea0003800200 */
.L_x_4903:
        /* <DEDUP_REMOVED lines=25> */
.L_x_4910:
        /* <DEDUP_REMOVED lines=13> */
.L_x_4912:
[----:B------:R-:W-:Y:S05]  /*19a0*/  BSYNC.RECONVERGENT B1 ;  /* 0x0000000000017941 */ /* 0x000fea0003800200 */
.L_x_4911:
        /* <DEDUP_REMOVED lines=42> */
[----:B------:R-:W-:-:S07]  /*1c50*/  IMAD.MOV.U32 R68, RZ, RZ, RZ ;  /* 0x000000ffff447224 */ /* 0x000fce00078e00ff */
.L_x_4909:
[----:B------:R-:W-:Y:S05]  /*1c60*/  BSYNC.RECONVERGENT B0 ;  /* 0x0000000000007941 */ /* 0x000fea0003800200 */
.L_x_4908:
        /* <DEDUP_REMOVED lines=25> */
.L_x_4915:
        /* <DEDUP_REMOVED lines=13> */
.L_x_4917:
[----:B------:R-:W-:Y:S05]  /*1ed0*/  BSYNC.RECONVERGENT B1 ;  /* 0x0000000000017941 */ /* 0x000fea0003800200 */
.L_x_4916:
        /* <DEDUP_REMOVED lines=43> */
.L_x_4914:
[----:B------:R-:W-:Y:S05]  /*2190*/  BSYNC.RECONVERGENT B0 ;  /* 0x0000000000007941 */ /* 0x000fea0003800200 */
.L_x_4913:
        /* <DEDUP_REMOVED lines=10> */
[----:B------:R-:W-:Y:S02]  /*2240*/  PLOP3.LUT P2, PT, P2, PT, PT, 0x8, 0x80 ;  /* 0x000000000080781c */ /* 0x000fe4000174e170 */
[----:B------:R-:W-:Y:S01]  /*2250*/  MOV R61, R0 ;  /* 0x00000000003d7202 */ /* 0x000fe20000000f00 */
        /* <DEDUP_REMOVED lines=11> */
.L_x_4920:
        /* <DEDUP_REMOVED lines=13> */
.L_x_4922:
[----:B------:R-:W-:Y:S05]  /*23e0*/  BSYNC.RECONVERGENT B1 ;  /* 0x0000000000017941 */ /* 0x000fea0003800200 */
.L_x_4921:
        /* <DEDUP_REMOVED lines=39> */
[----:B------:R-:W-:Y:S02]  /*2660*/  LOP3.LUT R2, R30, R106, R75, 0x96, !PT ;  /* 0x0000006a1e027212 */ /* 0x000fe400078e964b */
[----:B------:R-:W-:Y:S01]  /*2670*/  LOP3.LUT R90, R113, R72, R61, 0x96, !PT ;  /* 0x00000048715a7212 */ /* 0x000fe200078e963d */
[----:B------:R-:W-:Y:S02]  /*2680*/  IMAD.MOV.U32 R61, RZ, RZ, R110 ;  /* 0x000000ffff3d7224 */ /* 0x000fe400078e006e */
[----:B------:R-:W-:-:S07]  /*2690*/  IMAD.MOV.U32 R110, RZ, RZ, R60 ;  /* 0x000000ffff6e7224 */ /* 0x000fce00078e003c */
.L_x_4919:
[----:B------:R-:W-:Y:S05]  /*26a0*/  BSYNC.RECONVERGENT B0 ;  /* 0x0000000000007941 */ /* 0x000fea0003800200 */
.L_x_4918:
        /* <DEDUP_REMOVED lines=23> */
.L_x_4925:
        /* <DEDUP_REMOVED lines=13> */
.L_x_4927:
[----:B------:R-:W-:Y:S05]  /*28f0*/  BSYNC.RECONVERGENT B1 ;  /* 0x0000000000017941 */ /* 0x000fea0003800200 */
.L_x_4926:
        /* <DEDUP_REMOVED lines=43> */
.L_x_4924:
[----:B------:R-:W-:Y:S05]  /*2bb0*/  BSYNC.RECONVERGENT B0 ;  /* 0x0000000000007941 */ /* 0x000fea0003800200 */
.L_x_4923:
        /* <DEDUP_REMOVED lines=8> */
[----:B------:R-:W-:-:S03]  /*2c40*/  @P1 HADD2.F32 R60, -RZ, R58.H1_H1 ;  /* 0x3000003aff3c1230 */ /* 0x000fc60000004100 */
        /* <DEDUP_REMOVED lines=14> */
.L_x_4930:
        /* <DEDUP_REMOVED lines=13> */
.L_x_4932:
[----:B------:R-:W-:Y:S05]  /*2e00*/  BSYNC.RECONVERGENT B1 ;  /* 0x0000000000017941 */ /* 0x000fea0003800200 */
.L_x_4931:
        /* <DEDUP_REMOVED lines=43> */
.L_x_4929:
[----:B------:R-:W-:Y:S05]  /*30c0*/  BSYNC.RECONVERGENT B0 ;  /* 0x0000000000007941 */ /* 0x000fea0003800200 */
.L_x_4928:
        /* <DEDUP_REMOVED lines=23> */
.L_x_4935:
        /* <DEDUP_REMOVED lines=13> */
.L_x_4937:
[----:B------:R-:W-:Y:S05]  /*3310*/  BSYNC.RECONVERGENT B1 ;  /* 0x0000000000017941 */ /* 0x000fea0003800200 */
.L_x_4936:
        /* <DEDUP_REMOVED lines=43> */
.L_x_4934:
[----:B------:R-:W-:Y:S05]  /*35d0*/  BSYNC.RECONVERGENT B0 ;  /* 0x0000000000007941 */ /* 0x000fea0003800200 */
.L_x_4933:
        /* <DEDUP_REMOVED lines=13> */
[----:B------:R-:W-:Y:S01]  /*36b0*/  PRMT R63, R119, 0x5410, R63 ;  /* 0x00005410773f7816 */ /* 0x000fe2000000003f */
[----:B------:R-:W-:Y:S06]  /*36c0*/  BRA `(.L_x_4938) ;  /* 0x0000005000647947 */ /* 0x000fec0003800000 */
.L_x_4897:
        /* <DEDUP_REMOVED lines=16> */
.L_x_4941:
        /* <DEDUP_REMOVED lines=13> */
.L_x_4943:
[----:B------:R-:W-:Y:S05]  /*38a0*/  BSYNC.RECONVERGENT B1 ;  /* 0x0000000000017941 */ /* 0x000fea0003800200 */
.L_x_4942:
        /* <DEDUP_REMOVED lines=43> */
.L_x_4940:
[----:B------:R-:W-:Y:S05]  /*3b60*/  BSYNC.RECONVERGENT B0 ;  /* 0x0000000000007941 */ /* 0x000fea0003800200 */
.L_x_4939:
        /* <DEDUP_REMOVED lines=24> */
.L_x_4946:
        /* <DEDUP_REMOVED lines=13> */
.L_x_4948:
[----:B------:R-:W-:Y:S05]  /*3dc0*/  BSYNC.RECONVERGENT B1 ;  /* 0x0000000000017941 */ /* 0x000fea0003800200 */
.L_x_4947:
        /* <DEDUP_REMOVED lines=40> */
[----:B------:R-:W-:Y:S02]  /*4050*/  IMAD.MOV.U32 R110, RZ, RZ, R68 ;  /* 0x000000ffff6e7224 */ /* 0x000fe400078e0044 */
[----:B------:R-:W-:Y:S01]  /*4060*/  HFMA2 R68, -RZ, RZ, 0, 0 ;  /* 0x00000000ff447431 */ /* 0x000fe200000001ff */
[----:B------:R-:W-:-:S07]  /*4070*/  LOP3.LUT R90, R113, R90, R69, 0x96, !PT ;  /* 0x0000005a715a7212 */ /* 0x000fce00078e9645 */
.L_x_4945:
[----:B------:R-:W-:Y:S05]  /*4080*/  BSYNC.RECONVERGENT B0 ;  /* 0x0000000000007941 */ /* 0x000fea0003800200 */
.L_x_4944:
        /* <DEDUP_REMOVED lines=25> */
.L_x_4951:
        /* <DEDUP_REMOVED lines=13> */
.L_x_4953:
[----:B------:R-:W-:Y:S05]  /*42f0*/  BSYNC.RECONVERGENT B1 ;  /* 0x0000000000017941 */ /* 0x000fea0003800200 */
.L_x_4952:
        /* <DEDUP_REMOVED lines=43> */
.L_x_4950:
[----:B------:R-:W-:Y:S05]  /*45b0*/  BSYNC.RECONVERGENT B0 ;  /* 0x0000000000007941 */ /* 0x000fea0003800200 */
.L_x_4949:
        /* <DEDUP_REMOVED lines=22> */
.L_x_4956:
        /* <DEDUP_REMOVED lines=13> */
.L_x_4958:
[----:B------:R-:W-:Y:S05]  /*47f0*/  BSYNC.RECONVERGENT B1 ;  /* 0x0000000000017941 */ /* 0x000fea0003800200 */
.L_x_4957:
        /* <DEDUP_REMOVED lines=43> */
.L_x_4955:
[----:B------:R-:W-:Y:S05]  /*4ab0*/  BSYNC.RECONVERGENT B0 ;  /* 0x0000000000007941 */ /* 0x000fea0003800200 */
.L_x_4954:
        /* <DEDUP_REMOVED lines=25> */
.L_x_4961:
        /* <DEDUP_REMOVED lines=13> */
.L_x_4963:
[----:B------:R-:W-:Y:S05]  /*4d20*/  BSYNC.RECONVERGENT B1 ;  /* 0x0000000000017941 */ /* 0x000fea0003800200 */
.L_x_4962:
        /* <DEDUP_REMOVED lines=43> */
.L_x_4960:
[----:B------:R-:W-:Y:S05]  /*4fe0*/  BSYNC.RECONVERGENT B0 ;  /* 0x0000000000007941 */ /* 0x000fea0003800200 */
.L_x_4959:
[----:B------:R-:W-:Y:S01]  /*4ff0*/  I2FP.F32.U32 R60, R60 ;  /* 0x0000003c003c7245 */ /* 0x000fe20000201000 */
[----:B------:R-:W-:Y:S01]  /*5000*/  HADD2.F32 R69, -RZ, R61.H0_H0 ;  /* 0x2000003dff457230 */ /* 0x000fe20000004100 */
        /* <DEDUP_REMOVED lines=20> */
.L_x_4966:
        /* <DEDUP_REMOVED lines=13> */
.L_x_4968:
[----:B------:R-:W-:Y:S05]  /*5220*/  BSYNC.RECONVERGENT B1 ;  /* 0x0000000000017941 */ /* 0x000fea0003800200 */
.L_x_4967:
        /* <DEDUP_REMOVED lines=43> */
.L_x_4965:
[----:B------:R-:W-:Y:S05]  /*54e0*/  BSYNC.RECONVERGENT B0 ;  /* 0x0000000000007941 */ /* 0x000fea0003800200 */
.L_x_4964:
        /* <DEDUP_REMOVED lines=9> */
[----:B------:R-:W-:Y:S02]  /*5580*/  FSEL R69, R69, RZ, !P0 ;  /* 0x000000ff45457208 */ /* 0x000fe40004000000 */
[----:B------:R-:W-:-:S03]  /*5590*/  SEL R83, RZ, 0x1, P0 ;  /* 0x00000001ff537807 */ /* 0x000fc60000000000 */
[----:B------:R-:W-:-:S04]  /*55a0*/  FADD.FTZ R60, R66, R69 ;  /* 0x00000045423c7221 */ /* 0x000fc80000010000 */
        /* <DEDUP_REMOVED lines=13> */
.L_x_4971:
        /* <DEDUP_REMOVED lines=13> */
.L_x_4973:
[----:B------:R-:W-:Y:S05]  /*5750*/  BSYNC.RECONVERGENT B1 ;  /* 0x0000000000017941 */ /* 0x000fea0003800200 */
.L_x_4972:
        /* <DEDUP_REMOVED lines=43> */
.L_x_4970:
[----:B------:R-:W-:Y:S05]  /*5a10*/  BSYNC.RECONVERGENT B0 ;  /* 0x0000000000007941 */ /* 0x000fea0003800200 */
.L_x_4969:
[----:B------:R-:W-:Y:S01]  /*5a20*/  ISETP.NE.AND P3, PT, R68, 0x1, PT ;  /* 0x000000014400780c */ /* 0x000fe20003f65270 */
[----:B------:R-:W-:Y:S01]  /*5a30*/  HADD2.F32 R61, -RZ, R61.H1_H1 ;  /* 0x3000003dff3d7230 */ /* 0x000fe20000004100 */
[----:B------:R-:W-:Y:S01]  /*5a40*/  I2FP.F32.U32 R60, R60 ;  /* 0x0000003c003c7245 */ /* 0x000fe20000201000 */
[----:B------:R-:W-:Y:S01]  /*5a50*/  BSSY.RECONVERGENT B0, `(.L_x_4974) ;  /* 0x000004a000007945 */ /* 0x000fe20003800200 */
[----:B------:R-:W-:Y:S02]  /*5a60*/  IMAD.MOV.U32 R72, RZ, RZ, 0x2 ;  /* 0x00000002ff487424 */ /* 0x000fe400078e00ff */
[----:B------:R-:W-:Y:S01]  /*5a70*/  FMUL.FTZ R78, R61, R92 ;  /* 0x0000005c3d4e7220 */ /* 0x000fe20000410000 */
[----:B------:R-:W-:Y:S01]  /*5a80*/  FFMA.FTZ R60, R60, R93, 1.1641532182693481445e-10 ;  /* 0x2f0000003c3c7423 */ /* 0x000fe2000001005d */
[----:B------:R-:W-:-:S04]  /*5a90*/  MOV R61, R0 ;  /* 0x00000000003d7202 */ /* 0x000fc80000000f00 */
        /* <DEDUP_REMOVED lines=12> */
.L_x_4976:
        /* <DEDUP_REMOVED lines=13> */
.L_x_4978:
[----:B------:R-:W-:Y:S05]  /*5c30*/  BSYNC.RECONVERGENT B1 ;  /* 0x0000000000017941 */ /* 0x000fea0003800200 */
.L_x_4977:
        /* <DEDUP_REMOVED lines=39> */
[----:B------:R-:W-:Y:S02]  /*5eb0*/  MOV R0, R68 ;  /* 0x0000004400007202 */ /* 0x000fe40000000f00 */
[----:B------:R-:W-:Y:S01]  /*5ec0*/  LOP3.LUT R90, R113, R90, R61, 0x96, !PT ;  /* 0x0000005a715a7212 */ /* 0x000fe200078e963d */
[----:B------:R-:W-:Y:S02]  /*5ed0*/  IMAD.MOV.U32 R61, RZ, RZ, R110 ;  /* 0x000000ffff3d7224 */ /* 0x000fe400078e006e */
[----:B------:R-:W-:-:S07]  /*5ee0*/  IMAD.MOV.U32 R110, RZ, RZ, R60 ;  /* 0x000000ffff6e7224 */ /* 0x000fce00078e003c */
.L_x_4975:
[----:B------:R-:W-:Y:S05]  /*5ef0*/  BSYNC.RECONVERGENT B0 ;  /* 0x0000000000007941 */ /* 0x000fea0003800200 */
.L_x_4974:
        /* <DEDUP_REMOVED lines=25> */
.L_x_4981:
        /* <DEDUP_REMOVED lines=13> */
.L_x_4983:
[----:B------:R-:W-:Y:S05]  /*6160*/  BSYNC.RECONVERGENT B1 ;  /* 0x0000000000017941 */ /* 0x000fea0003800200 */
.L_x_4982:
        /* <DEDUP_REMOVED lines=43> */
.L_x_4980:
[----:B------:R-:W-:Y:S05]  /*6420*/  BSYNC.RECONVERGENT B0 ;  /* 0x0000000000007941 */ /* 0x000fea0003800200 */
.L_x_4979:
        /* <DEDUP_REMOVED lines=20> */
.L_x_4986:
        /* <DEDUP_REMOVED lines=13> */
.L_x_4988:
[----:B------:R-:W-:Y:S05]  /*6640*/  BSYNC.RECONVERGENT B1 ;  /* 0x0000000000017941 */ /* 0x000fea0003800200 */
.L_x_4987:
        /* <DEDUP_REMOVED lines=43> */
.L_x_4985:
[----:B------:R-:W-:Y:S05]  /*6900*/  BSYNC.RECONVERGENT B0 ;  /* 0x0000000000007941 */ /* 0x000fea0003800200 */
.L_x_4984:
        /* <DEDUP_REMOVED lines=25> */
.L_x_4991:
        /* <DEDUP_REMOVED lines=13> */
.L_x_4993:
[----:B------:R-:W-:Y:S05]  /*6b70*/  BSYNC.RECONVERGENT B1 ;  /* 0x0000000000017941 */ /* 0x000fea0003800200 */
.L_x_4992:
        /* <DEDUP_REMOVED lines=43> */
.L_x_4990:
[----:B------:R-:W-:Y:S05]  /*6e30*/  BSYNC.RECONVERGENT B0 ;  /* 0x0000000000007941 */ /* 0x000fea0003800200 */
.L_x_4989:
        /* <DEDUP_REMOVED lines=20> */
.L_x_4996:
        /* <DEDUP_REMOVED lines=13> */
.L_x_4998:
[----:B------:R-:W-:Y:S05]  /*7050*/  BSYNC.RECONVERGENT B1 ;  /* 0x0000000000017941 */ /* 0x000fea0003800200 */
.L_x_4997:
        /* <DEDUP_REMOVED lines=41> */
[----:B------:R-:W-:Y:S01]  /*72f0*/  MOV R110, R60 ;  /* 0x0000003c006e7202 */ /* 0x000fe20000000f00 */
[----:B------:R-:W-:-:S07]  /*7300*/  IMAD.MOV.U32 R72, RZ, RZ, RZ ;  /* 0x000000ffff487224 */ /* 0x000fce00078e00ff */
.L_x_4995:
[----:B------:R-:W-:Y:S05]  /*7310*/  BSYNC.RECONVERGENT B0 ;  /* 0x0000000000007941 */ /* 0x000fea0003800200 */
.L_x_4994:
        /* <DEDUP_REMOVED lines=25> */
.L_x_5001:
        /* <DEDUP_REMOVED lines=13> */
.L_x_5003:
[----:B------:R-:W-:Y:S05]  /*7580*/  BSYNC.RECONVERGENT B1 ;  /* 0x0000000000017941 */ /* 0x000fea0003800200 */
.L_x_5002:
        /* <DEDUP_REMOVED lines=43> */
.L_x_5000:
[----:B------:R-:W-:Y:S05]  /*7840*/  BSYNC.RECONVERGENT B0 ;  /* 0x0000000000007941 */ /* 0x000fea0003800200 */
.L_x_4999:
        /* <DEDUP_REMOVED lines=20> */
.L_x_5006:
        /* <DEDUP_REMOVED lines=13> */
.L_x_5008:
[----:B------:R-:W-:Y:S05]  /*7a60*/  BSYNC.RECONVERGENT B1 ;  /* 0x0000000000017941 */ /* 0x000fea0003800200 */
.L_x_5007:
        /* <DEDUP_REMOVED lines=43> */
.L_x_5005:
[----:B------:R-:W-:Y:S05]  /*7d20*/  BSYNC.RECONVERGENT B0 ;  /* 0x0000000000007941 */ /* 0x000fea0003800200 */
.L_x_5004:
        /* <DEDUP_REMOVED lines=25> */
.L_x_5011:
        /* <DEDUP_REMOVED lines=13> */
.L_x_5013:
[----:B------:R-:W-:Y:S05]  /*7f90*/  BSYNC.RECONVERGENT B1 ;  /* 0x0000000000017941 */ /* 0x000fea0003800200 */
.L_x_5012:
        /* <DEDUP_REMOVED lines=43> */
.L_x_5010:
[----:B------:R-:W-:Y:S05]  /*8250*/  BSYNC.RECONVERGENT B0 ;  /* 0x0000000000007941 */ /* 0x000fea0003800200 */
.L_x_5009:
        /* <DEDUP_REMOVED lines=20> */
.L_x_5016:
        /* <DEDUP_REMOVED lines=15> */
.L_x_5018:
[----:B------:R-:W-:Y:S05]  /*8490*/  BSYNC.RECONVERGENT B1 ;  /* 0x0000000000017941 */ /* 0x000fea0003800200 */
.L_x_5017:
        /* <DEDUP_REMOVED lines=41> */
[----:B------:R-:W-:Y:S01]  /*8730*/  MOV R61, R110 ;  /* 0x0000006e003d7202 */ /* 0x000fe20000000f00 */
[----:B------:R-:W-:-:S07]  /*8740*/  IMAD.MOV.U32 R110, RZ, RZ, R60 ;  /* 0x000000ffff6e7224 */ /* 0x000fce00078e003c */
.L_x_5015:
[----:B------:R-:W-:Y:S05]  /*8750*/  BSYNC.RECONVERGENT B0 ;  /* 0x0000000000007941 */ /* 0x000fea0003800200 */
.L_x_5014:
[----:B------:R-:W-:Y:S01]  /*8760*/  I2FP.F32.U32 R60, R61 ;  /* 0x0000003d003c7245 */ /* 0x000fe20000201000 */
[----:B------:R-:W-:Y:S01]  /*8770*/  HADD2.F32 R61, -RZ, R55.H1_H1 ;  /* 0x30000037ff3d7230 */ /* 0x000fe20000004100 */
[----:B------:R-:W-:Y:S01]  /*8780*/  PRMT R62, R117, 0x5410, R118 ;  /* 0x00005410753e7816 */ /* 0x000fe20000000076 */
[----:B------:R-:W-:Y:S02]  /*8790*/  @P1 HADD2.F32 R63, -RZ, R59.H1_H1 ;  /* 0x3000003bff3f1230 */ /* 0x000fe40000004100 */
[----:B------:R-:W-:Y:S01]  /*87a0*/  FFMA.FTZ R60, R60, R93, 1.1641532182693481445e-10 ;  /* 0x2f0000003c3c7423 */ /* 0x000fe2000001005d */
[----:B------:R-:W-:-:S04]  /*87b0*/  FMUL.FTZ R61, R61, R92 ;  /* 0x0000005c3d3d7220 */ /* 0x000fc80000410000 */
[----:B------:R-:W-:-:S04]  /*87c0*/  FSETP.GTU.FTZ.AND P6, PT, R60, R79, PT ;  /* 0x0000004f3c00720b */ /* 0x000fc80003fdc000 */
[----:B------:R-:W-:Y:S02]  /*87d0*/  FSEL R61, R61, RZ, !P6 ;  /* 0x000000ff3d3d7208 */ /* 0x000fe40007000000 */
[----:B------:R-:W-:-:S03]  /*87e0*/  SEL R91, RZ, 0x1, P6 ;  /* 0x00000001ff5b7807 */ /* 0x000fc60003000000 */
[----:B------:R-:W-:Y:S01]  /*87f0*/  FADD.FTZ R60, R78, R61 ;  /* 0x0000003d4e3c7221 */ /* 0x000fe20000010000 */
[----:B------:R-:W-:-:S03]  /*8800*/  PRMT R61, R114, 0x5410, R116 ;  /* 0x00005410723d7816 */ /* 0x000fc60000000074 */
[----:B------:R-:W-:Y:S01]  /*8810*/  @P1 FADD.FTZ R78, R63, R60 ;  /* 0x0000003c3f4e1221 */ /* 0x000fe20000010000 */
[----:B------:R-:W-:Y:S02]  /*8820*/  @!P1 MOV R78, R60 ;  /* 0x0000003c004e9202 */ /* 0x000fe40000000f00 */
[----:B------:R-:W-:Y:S02]  /*8830*/  PRMT R60, R108, 0x5410, R112 ;  /* 0x000054106c3c7816 */ /* 0x000fe40000000070 */
[----:B------:R-:W-:-:S04]  /*8840*/  F2FP.F16.F32.PACK_AB R63, RZ, R78 ;  /* 0x0000004eff3f723e */ /* 0x000fc800000000ff */
[----:B------:R-:W-:-:S07]  /*8850*/  PRMT R63, R115, 0x5410, R63 ;  /* 0x00005410733f7816 */ /* 0x000fce000000003f */
.L_x_4938:
[----:B------:R-:W-:Y:S01]  /*8860*/  SEL R121, RZ, 0x100, !P0 ;  /* 0x00000100ff797807 */ /* 0x000fe20004000000 */
[----:B------:R-:W0:Y:S01]  /*8870*/  LDC.64 R72, c[0x0][0x3b0] ;  /* 0x0000ec00ff487b82 */ /* 0x000e220000000a00 */
[----:B------:R-:W-:Y:S02]  /*8880*/  ISETP.NE.U32.AND P0, PT, R70, RZ, PT ;  /* 0x000000ff4600720c */ /* 0x000fe40003f05070 */
[----:B------:R-:W-:Y:S02]  /*8890*/  SEL R118, RZ, 0x1000000, !P5 ;  /* 0x01000000ff767807 */ /* 0x000fe40006800000 */
[----:B------:R-:W-:Y:S02]  /*88a0*/  ISETP.NE.AND.EX P0, PT, R71, RZ, PT, P0 ;  /* 0x000000ff4700720c */ /* 0x000fe40003f05300 */
[----:B------:R-:W-:Y:S01]  /*88b0*/  SEL R114, RZ, 0x10000, !P4 ;  /* 0x00010000ff727807 */ /* 0x000fe20006000000 */
[----:B------:R-:W1:Y:S01]  /*88c0*/  LDC.64 R70, c[0x0][0x3a8] ;  /* 0x0000ea00ff467b82 */ /* 0x000e620000000a00 */
[----:B------:R-:W-:-:S02]  /*88d0*/  LOP3.LUT P5, RZ, R80, 0x4, RZ, 0xc0, !PT ;  /* 0x0000000450ff7812 */ /* 0x000fc400078ac0ff */
[C---:B------:R-:W-:Y:S02]  /*88e0*/  LOP3.LUT P4, RZ, R80.reuse, 0x2, RZ, 0xc0, !PT ;  /* 0x0000000250ff7812 */ /* 0x040fe4000788c0ff */
[----:B------:R-:W-:Y:S02]  /*88f0*/  LOP3.LUT P6, RZ, R80, 0x8, RZ, 0xc0, !PT ;  /* 0x0000000850ff7812 */ /* 0x000fe400078cc0ff */
[----:B------:R-:W-:Y:S01]  /*8900*/  SEL R112, RZ, 0x1000000, !P2 ;  /* 0x01000000ff707807 */ /* 0x000fe20005000000 */
[----:B------:R-:W2:Y:S01]  /*8910*/  @P1 LDC.64 R106, c[0x0][0x3a0] ;  /* 0x0000e800ff6a1b82 */ /* 0x000ea20000000a00 */
[----:B------:R-:W-:Y:S02]  /*8920*/  SEL R115, RZ, 0x10000, !P4 ;  /* 0x00010000ff737807 */ /* 0x000fe40006000000 */
[----:B------:R-:W-:Y:S02]  /*8930*/  SEL R108, RZ, 0x100, !P5 ;  /* 0x00000100ff6c7807 */ /* 0x000fe40006800000 */
[----:B------:R-:W-:-:S02]  /*8940*/  LOP3.LUT R121, R121, R118, R114, 0xfe, !PT ;  /* 0x0000007679797212 */ /* 0x000fc400078efe72 */
[----:B------:R-:W-:Y:S01]  /*8950*/  SEL R120, RZ, 0x1, !P3 ;  /* 0x00000001ff787807 */ /* 0x000fe20005800000 */
[----:B0-----:R-:W-:Y:S01]  /*8960*/  IMAD.WIDE.U32 R122, R64, 0x8, R72 ;  /* 0x00000008407a7825 */ /* 0x001fe200078e0048 */
[----:B------:R-:W-:Y:S01]  /*8970*/  LOP3.LUT R108, R108, R112, R115, 0xfe, !PT ;  /* 0x000000706c6c7212 */ /* 0x000fe200078efe73 */
[----:B------:R-:W0:Y:S01]  /*8980*/  @P0 LDC.64 R116, c[0x0][0x398] ;  /* 0x0000e600ff740b82 */ /* 0x000e220000000a00 */
[----:B------:R-:W-:Y:S01]  /*8990*/  SEL R119, RZ, 0x1, !P6 ;  /* 0x00000001ff777807 */ /* 0x000fe20007000000 */
[----:B------:R-:W-:Y:S01]  /*89a0*/  VIADD R115, R64, 0x20 ;  /* 0x0000002040737836 */ /* 0x000fe20000000000 */
[----:B------:R-:W-:Y:S02]  /*89b0*/  LOP3.LUT R121, R121, R120, RZ, 0xfc, !PT ;  /* 0x0000007879797212 */ /* 0x000fe400078efcff */
[----:B------:R-:W-:Y:S01]  /*89c0*/  LOP3.LUT R120, R108, R119, RZ, 0xfc, !PT ;  /* 0x000000776c787212 */ /* 0x000fe200078efcff */
[----:B-1----:R-:W-:-:S04]  /*89d0*/  IMAD.WIDE.U32 R124, R64, 0x10, R70 ;  /* 0x00000010407c7825 */ /* 0x002fc800078e0046 */
[C---:B------:R-:W-:Y:S01]  /*89e0*/  IMAD.WIDE.U32 R118, R115.reuse, 0x10, R76 ;  /* 0x0000001073767825 */ /* 0x040fe200078e004c */
[----:B------:R1:W-:Y:S03]  /*89f0*/  STG.E.128 desc[UR6][R124.64], R60 ;  /* 0x0000003c7c007986 */ /* 0x0003e6000c101d06 */
[C---:B--2---:R-:W-:Y:S01]  /*8a00*/  @P1 IMAD.WIDE.U32 R106, R115.reuse, 0x10, R106 ;  /* 0x00000010736a1825 */ /* 0x044fe200078e006a */
        /* <DEDUP_REMOVED lines=23> */
.L_x_5019:
        /* <DEDUP_REMOVED lines=20> */
.L_x_5023:
        /* <DEDUP_REMOVED lines=13> */
.L_x_5025:
[----:B------:R-:W-:Y:S05]  /*8d90*/  BSYNC.RECONVERGENT B1 ;  /* 0x0000000000017941 */ /* 0x000fea0003800200 */
.L_x_5024:
        /* <DEDUP_REMOVED lines=42> */
.L_x_5022:
[----:B------:R-:W-:Y:S05]  /*9040*/  BSYNC.RECONVERGENT B0 ;  /* 0x0000000000007941 */ /* 0x000fea0003800200 */
.L_x_5021:
[----:B------:R-:W-:Y:S01]  /*9050*/  I2FP.F32.U32 R82, R81 ;  /* 0x0000005100527245 */ /* 0x000fe20000201000 */
[----:B-----5:R-:W-:Y:S01]  /*9060*/  HADD2.F32 R81, -RZ, R60.H0_H0 ;  /* 0x2000003cff517230 */ /* 0x020fe20000004100 */
[----:B------:R-:W-:Y:S01]  /*9070*/  ISETP.NE.AND P3, PT, R84, 0x1, PT ;  /* 0x000000015400780c */ /* 0x000fe20003f65270 */
[----:B------:R-:W-:Y:S01]  /*9080*/  BSSY.RECONVERGENT B0, `(.L_x_5026) ;  /* 0x000004c000007945 */ /* 0x000fe20003800200 */
[----:B------:R-:W-:Y:S01]  /*9090*/  LOP3.LUT R80, R80, 0xffffffef, RZ, 0xc0, !PT ;  /* 0xffffffef50507812 */ /* 0x000fe200078ec0ff */
[----:B------:R-:W-:Y:S01]  /*90a0*/  FFMA.FTZ R82, R82, R93, 1.1641532182693481445e-10 ;  /* 0x2f00000052527423 */ /* 0x000fe2000001005d */
[----:B------:R-:W-:Y:S01]  /*90b0*/  FMUL.FTZ R81, R81, R92 ;  /* 0x0000005c51517220 */ /* 0x000fe20000410000 */
[----:B------:R-:W-:Y:S02]  /*90c0*/  IMAD.MOV.U32 R85, RZ, RZ, 0x2 ;  /* 0x00000002ff557424 */ /* 0x000fe400078e00ff */
        /* <DEDUP_REMOVED lines=14> */
.L_x_5028:
        /* <DEDUP_REMOVED lines=13> */
.L_x_5030:
[----:B------:R-:W-:Y:S05]  /*9280*/  BSYNC.RECONVERGENT B1 ;  /* 0x0000000000017941 */ /* 0x000fea0003800200 */
.L_x_5029:
        /* <DEDUP_REMOVED lines=43> */
.L_x_5027:
[----:B------:R-:W-:Y:S05]  /*9540*/  BSYNC.RECONVERGENT B0 ;  /* 0x0000000000007941 */ /* 0x000fea0003800200 */
.L_x_5026:
        /* <DEDUP_REMOVED lines=10> */
[----:B------:R-:W-:-:S04]  /*95f0*/  IMAD.MOV.U32 R83, RZ, RZ, R0 ;  /* 0x000000ffff537224 */ /* 0x000fc800078e0000 */
        /* <DEDUP_REMOVED lines=14> */
.L_x_5033:
        /* <DEDUP_REMOVED lines=13> */
.L_x_5035:
[----:B------:R-:W-:Y:S05]  /*97b0*/  BSYNC.RECONVERGENT B1 ;  /* 0x0000000000017941 */ /* 0x000fea0003800200 */
.L_x_5034:
        /* <DEDUP_REMOVED lines=43> */
.L_x_5032:
[----:B------:R-:W-:Y:S05]  /*9a70*/  BSYNC.RECONVERGENT B0 ;  /* 0x0000000000007941 */ /* 0x000fea0003800200 */
.L_x_5031:
        /* <DEDUP_REMOVED lines=22> */
.L_x_5038:
        /* <DEDUP_REMOVED lines=13> */
.L_x_5040:
[----:B------:R-:W-:Y:S05]  /*9cb0*/  BSYNC.RECONVERGENT B1 ;  /* 0x0000000000017941 */ /* 0x000fea0003800200 */
.L_x_5039:
        /* <DEDUP_REMOVED lines=43> */
.L_x_5037:
[----:B------:R-:W-:Y:S05]  /*9f70*/  BSYNC.RECONVERGENT B0 ;  /* 0x0000000000007941 */ /* 0x000fea0003800200 */
.L_x_5036:
        /* <DEDUP_REMOVED lines=25> */
.L_x_5043:
[----:B------:R-:W-:Y:S01]  /*a110*/  IADD3 R9, PT, PT, R9, 0x1, RZ ;  /* 0x0000000109097810 */ /* 0x000fe20007ffe0ff */
[----:B------:R-:W-:Y:S03]  /*a120*/  BSSY.RECONVERGENT B1, `(.L_x_5044) ;  /* 0x000000c000017945 */ /* 0x000fe60003800200 */
[C---:B------:R-:W-:Y:S01]  /*a130*/  ISETP.NE.AND P2, PT, R9.reuse, RZ, PT ;  /* 0x000000ff0900720c */ /* 0x040fe20003f45270 */
[----:B-1----:R-:W-:-:S12]  /*a140*/  IMAD.WIDE.U32 R106, R9, -0x2daee0ad, RZ ;  /* 0xd2511f53096a7825 */ /* 0x002fd800078e00ff */
        /* <DEDUP_REMOVED lines=9> */
.L_x_5045:
[----:B------:R-:W-:Y:S05]  /*a1e0*/  BSYNC.RECONVERGENT B1 ;  /* 0x0000000000017941 */ /* 0x000fea0003800200 */
.L_x_5044:
        /* <DEDUP_REMOVED lines=43> */
.L_x_5042:
[----:B------:R-:W-:Y:S05]  /*a4a0*/  BSYNC.RECONVERGENT B0 ;  /* 0x0000000000007941 */ /* 0x000fea0003800200 */
.L_x_5041:
[----:B------:R-:W-:Y:S01]  /*a4b0*/  I2FP.F32.U32 R60, R60 ;  /* 0x0000003c003c7245 */ /* 0x000fe20000201000 */
[----:B------:R-:W-:Y:S01]  /*a4c0*/  HADD2.F32 R83, -RZ, R61.H0_H0 ;  /* 0x2000003dff537230 */ /* 0x000fe20000004100 */
[----:B------:R-:W-:Y:S01]  /*a4d0*/  ISETP.NE.AND P3, PT, R84, 0x1, PT ;  /* 0x000000015400780c */ /* 0x000fe20003f65270 */
[----:B------:R-:W-:Y:S01]  /*a4e0*/  BSSY.RECONVERGENT B0, `(.L_x_5046) ;  /* 0x000004c000007945 */ /* 0x000fe20003800200 */
[----:B------:R-:W-:Y:S01]  /*a4f0*/  LOP3.LUT R80, R80, 0xfffffffb, RZ, 0xc0, !PT ;  /* 0xfffffffb50507812 */ /* 0x000fe200078ec0ff */
[----:B------:R-:W-:Y:S01]  /*a500*/  FFMA.FTZ R60, R60, R93, 1.1641532182693481445e-10 ;  /* 0x2f0000003c3c7423 */ /* 0x000fe2000001005d */
[----:B------:R-:W-:-:S04]  /*a510*/  IMAD.MOV.U32 R88, RZ, RZ, 0x2 ;  /* 0x00000002ff587424 */ /* 0x000fc800078e00ff */
        /* <DEDUP_REMOVED lines=15> */
.L_x_5048:
[----:B------:R-:W-:Y:S01]  /*a610*/  VIADD R9, R9, 0x1 ;  /* 0x0000000109097836 */ /* 0x000fe20000000000 */
[----:B------:R-:W-:Y:S03]  /*a620*/  BSSY.RECONVERGENT B1, `(.L_x_5049) ;  /* 0x000000c000017945 */ /* 0x000fe60003800200 */
[C---:B-1----:R-:W-:Y:S01]  /*a630*/  IMAD.WIDE.U32 R106, R9.reuse, -0x2daee0ad, RZ ;  /* 0xd2511f53096a7825 */ /* 0x042fe200078e00ff */
        /* <DEDUP_REMOVED lines=10> */
.L_x_5050:
[----:B------:R-:W-:Y:S05]  /*a6e0*/  BSYNC.RECONVERGENT B1 ;  /* 0x0000000000017941 */ /* 0x000fea0003800200 */
.L_x_5049:
        /* <DEDUP_REMOVED lines=40> */
[----:B------:R-:W-:Y:S01]  /*a970*/  LOP3.LUT R2, R30, R106, R89, 0x96, !PT ;  /* 0x0000006a1e027212 */ /* 0x000fe200078e9659 */
[----:B------:R-:W-:Y:S01]  /*a980*/  IMAD.MOV.U32 R130, RZ, RZ, R84 ;  /* 0x000000ffff827224 */ /* 0x000fe200078e0054 */
[----:B------:R-:W-:-:S07]  /*a990*/  LOP3.LUT R90, R113, R90, R85, 0x96, !PT ;  /* 0x0000005a715a7212 */ /* 0x000fce00078e9655 */
.L_x_5047:
[----:B------:R-:W-:Y:S05]  /*a9a0*/  BSYNC.RECONVERGENT B0 ;  /* 0x0000000000007941 */ /* 0x000fea0003800200 */
.L_x_5046:
        /* <DEDUP_REMOVED lines=9> */
[----:B------:R-:W-:-:S05]  /*aa40*/  FSEL R83, R83, RZ, !P2 ;  /* 0x000000ff53537208 */ /* 0x000fca0005000000 */
[----:B------:R-:W-:Y:S01]  /*aa50*/  FADD.FTZ R60, R60, R83 ;  /* 0x000000533c3c7221 */ /* 0x000fe20000010000 */
[----:B------:R-:W-:-:S03]  /*aa60*/  SEL R83, RZ, 0x1, P2 ;  /* 0x00000001ff537807 */ /* 0x000fc60001000000 */
        /* <DEDUP_REMOVED lines=13> */
.L_x_5053:
        /* <DEDUP_REMOVED lines=13> */
.L_x_5055:
[----:B------:R-:W-:Y:S05]  /*ac10*/  BSYNC.RECONVERGENT B1 ;  /* 0x0000000000017941 */ /* 0x000fea0003800200 */
.L_x_5054:
        /* <DEDUP_REMOVED lines=43> */
.L_x_5052:
[----:B------:R-:W-:Y:S05]  /*aed0*/  BSYNC.RECONVERGENT B0 ;  /* 0x0000000000007941 */ /* 0x000fea0003800200 */
.L_x_5051:
        /* <DEDUP_REMOVED lines=8> */
[----:B------:R-:W-:-:S04]  /*af60*/  FSETP.GTU.FTZ.AND P3, PT, R60, R79, PT ;  /* 0x0000004f3c00720b */ /* 0x000fc80003f7c000 */
[----:B-1----:R-:W-:Y:S01]  /*af70*/  FSEL R106, R61, RZ, !P3 ;  /* 0x000000ff3d6a7208 */ /* 0x002fe20005800000 */
[----:B------:R-:W-:Y:S01]  /*af80*/  IMAD.MOV.U32 R61, RZ, RZ, R0 ;  /* 0x000000ffff3d7224 */ /* 0x000fe200078e0000 */
        /* <DEDUP_REMOVED lines=11> */
.L_x_5058:
        /* <DEDUP_REMOVED lines=13> */
.L_x_5060:
[----:B------:R-:W-:Y:S05]  /*b110*/  BSYNC.RECONVERGENT B1 ;  /* 0x0000000000017941 */ /* 0x000fea0003800200 */
.L_x_5059:
        /* <DEDUP_REMOVED lines=43> */
.L_x_5057:
[----:B------:R-:W-:Y:S05]  /*b3d0*/  BSYNC.RECONVERGENT B0 ;  /* 0x0000000000007941 */ /* 0x000fea0003800200 */
.L_x_5056:
        /* <DEDUP_REMOVED lines=12> */
[----:B------:R-:W-:-:S03]  /*b4a0*/  IMAD.MOV.U32 R61, RZ, RZ, R0 ;  /* 0x000000ffff3d7224 */ /* 0x000fc600078e0000 */
        /* <DEDUP_REMOVED lines=12> */
.L_x_5063:
        /* <DEDUP_REMOVED lines=13> */
.L_x_5065:
[----:B------:R-:W-:Y:S05]  /*b640*/  BSYNC.RECONVERGENT B1 ;  /* 0x0000000000017941 */ /* 0x000fea0003800200 */
.L_x_5064:
        /* <DEDUP_REMOVED lines=43> */
.L_x_5062:
[----:B------:R-:W-:Y:S05]  /*b900*/  BSYNC.RECONVERGENT B0 ;  /* 0x0000000000007941 */ /* 0x000fea0003800200 */
.L_x_5061:
        /* <DEDUP_REMOVED lines=20> */
.L_x_5068:
        /* <DEDUP_REMOVED lines=13> */
.L_x_5070:
[----:B------:R-:W-:Y:S05]  /*bb20*/  BSYNC.RECONVERGENT B1 ;  /* 0x0000000000017941 */ /* 0x000fea0003800200 */
.L_x_5069:
        /* <DEDUP_REMOVED lines=43> */
.L_x_5067:
[----:B------:R-:W-:Y:S05]  /*bde0*/  BSYNC.RECONVERGENT B0 ;  /* 0x0000000000007941 */ /* 0x000fea0003800200 */
.L_x_5066:
[----:B------:R-:W-:Y:S01]  /*bdf0*/  I2FP.F32.U32 R60, R88 ;  /* 0x00000058003c7245 */ /* 0x000fe20000201000 */
[----:B------:R-:W-:Y:S01]  /*be00*/  HADD2.F32 R61, -RZ, R54.H0_H0 ;  /* 0x20000036ff3d7230 */ /* 0x000fe20000004100 */
[----:B------:R-:W-:Y:S01]  /*be10*/  BSSY.RECONVERGENT B0, `(.L_x_5071) ;  /* 0x0000051000007945 */ /* 0x000fe20003800200 */
[----:B------:R-:W-:Y:S02]  /*be20*/  @P1 HADD2.F32 R116, -RZ, R58.H0_H0 ;  /* 0x2000003aff741230 */ /* 0x000fe40000004100 */
[----:B------:R-:W-:Y:S02]  /*be30*/  HFMA2 R89, -RZ, RZ, 0, 1.1920928955078125e-07 ;  /* 0x00000002ff597431 */ /* 0x000fe400000001ff */
[----:B------:R-:W-:Y:S01]  /*be40*/  FFMA.FTZ R60, R60, R93, 1.1641532182693481445e-10 ;  /* 0x2f0000003c3c7423 */ /* 0x000fe2000001005d */
[----:B------:R-:W-:-:S04]  /*be50*/  FMUL.FTZ R61, R61, R92 ;  /* 0x0000005c3d3d7220 */ /* 0x000fc80000410000 */
[----:B------:R-:W-:-:S04]  /*be60*/  FSETP.GTU.FTZ.AND P3, PT, R60, R79, PT ;  /* 0x0000004f3c00720b */ /* 0x000fc80003f7c000 */
[----:B------:R-:W-:Y:S01]  /*be70*/  FSEL R88, R61, RZ, !P3 ;  /* 0x000000ff3d587208 */ /* 0x000fe20005800000 */
[----:B------:R-:W-:Y:S01]  /*be80*/  IMAD.MOV.U32 R61, RZ, RZ, R0 ;  /* 0x000000ffff3d7224 */ /* 0x000fe200078e0000 */
        /* <DEDUP_REMOVED lines=16> */
.L_x_5073:
        /* <DEDUP_REMOVED lines=13> */
.L_x_5075:
[----:B------:R-:W-:Y:S05]  /*c060*/  BSYNC.RECONVERGENT B1 ;  /* 0x0000000000017941 */ /* 0x000fea0003800200 */
.L_x_5074:
        /* <DEDUP_REMOVED lines=43> */
.L_x_5072:
[----:B------:R-:W-:Y:S05]  /*c320*/  BSYNC.RECONVERGENT B0 ;  /* 0x0000000000007941 */ /* 0x000fea0003800200 */
.L_x_5071:
        /* <DEDUP_REMOVED lines=20> */
.L_x_5078:
        /* <DEDUP_REMOVED lines=13> */
.L_x_5080:
[----:B------:R-:W-:Y:S05]  /*c540*/  BSYNC.RECONVERGENT B1 ;  /* 0x0000000000017941 */ /* 0x000fea0003800200 */
.L_x_5079:
        /* <DEDUP_REMOVED lines=38> */
[----:B------:R-:W-:Y:S02]  /*c7b0*/  MOV R0, R88 ;  /* 0x0000005800007202 */ /* 0x000fe40000000f00 */
[----:B------:R-:W-:Y:S01]  /*c7c0*/  LOP3.LUT R2, R30, R106, R89, 0x96, !PT ;  /* 0x0000006a1e027212 */ /* 0x000fe200078e9659 */
[----:B------:R-:W-:Y:S01]  /*c7d0*/  IMAD.MOV.U32 R88, RZ, RZ, R130 ;  /* 0x000000ffff587224 */ /* 0x000fe200078e0082 */
[----:B------:R-:W-:Y:S01]  /*c7e0*/  LOP3.LUT R90, R113, R90, R61, 0x96, !PT ;  /* 0x0000005a715a7212 */ /* 0x000fe200078e963d */
[----:B------:R-:W-:-:S07]  /*c7f0*/  IMAD.MOV.U32 R130, RZ, RZ, R60 ;  /* 0x000000ffff827224 */ /* 0x000fce00078e003c */
.L_x_5077:
[----:B------:R-:W-:Y:S05]  /*c800*/  BSYNC.RECONVERGENT B0 ;  /* 0x0000000000007941 */ /* 0x000fea0003800200 */
.L_x_5076:
        /* <DEDUP_REMOVED lines=25> */
.L_x_5083:
        /* <DEDUP_REMOVED lines=13> */
.L_x_5085:
[----:B------:R-:W-:Y:S05]  /*ca70*/  BSYNC.RECONVERGENT B1 ;  /* 0x0000000000017941 */ /* 0x000fea0003800200 */
.L_x_5084:
        /* <DEDUP_REMOVED lines=43> */
.L_x_5082:
[----:B------:R-:W-:Y:S05]  /*cd30*/  BSYNC.RECONVERGENT B0 ;  /* 0x0000000000007941 */ /* 0x000fea0003800200 */
.L_x_5081:
        /* <DEDUP_REMOVED lines=20> */
.L_x_5088:
        /* <DEDUP_REMOVED lines=13> */
.L_x_5090:
[----:B------:R-:W-:Y:S05]  /*cf50*/  BSYNC.RECONVERGENT B1 ;  /* 0x0000000000017941 */ /* 0x000fea0003800200 */
.L_x_5089:
        /* <DEDUP_REMOVED lines=43> */
.L_x_5087:
[----:B------:R-:W-:Y:S05]  /*d210*/  BSYNC.RECONVERGENT B0 ;  /* 0x0000000000007941 */ /* 0x000fea0003800200 */
.L_x_5086:
        /* <DEDUP_REMOVED lines=26> */
.L_x_5093:
        /* <DEDUP_REMOVED lines=13> */
.L_x_5095:
[----:B------:R-:W-:Y:S05]  /*d490*/  BSYNC.RECONVERGENT B1 ;  /* 0x0000000000017941 */ /* 0x000fea0003800200 */
.L_x_5094:
        /* <DEDUP_REMOVED lines=43> */
.L_x_5092:
[----:B------:R-:W-:Y:S05]  /*d750*/  BSYNC.RECONVERGENT B0 ;  /* 0x0000000000007941 */ /* 0x000fea0003800200 */
.L_x_5091:
        /* <DEDUP_REMOVED lines=20> */
.L_x_5098:
        /* <DEDUP_REMOVED lines=15> */
.L_x_5100:
[----:B------:R-:W-:Y:S05]  /*d990*/  BSYNC.RECONVERGENT B1 ;  /* 0x0000000000017941 */ /* 0x000fea0003800200 */
.L_x_5099:
        /* <DEDUP_REMOVED lines=43> */
.L_x_5097:
[----:B------:R-:W-:Y:S05]  /*dc50*/  BSYNC.RECONVERGENT B0 ;  /* 0x0000000000007941 */ /* 0x000fea0003800200 */
.L_x_5096:
        /* <DEDUP_REMOVED lines=8> */
[----:B------:R-:W-:Y:S02]  /*dce0*/  SEL R91, RZ, 0x1, P6 ;  /* 0x00000001ff5b7807 */ /* 0x000fe40003000000 */
[----:B------:R-:W-:Y:S01]  /*dcf0*/  PRMT R61, R124, 0x5410, R125 ;  /* 0x000054107c3d7816 */ /* 0x000fe2000000007d */
[----:B------:R-:W-:Y:S01]  /*dd00*/  FADD.FTZ R63, R63, R60 ;  /* 0x0000003c3f3f7221 */ /* 0x000fe20000010000 */
[----:B------:R-:W-:-:S03]  /*dd10*/  PRMT R60, R108, 0x5410, R122 ;  /* 0x000054106c3c7816 */ /* 0x000fc6000000007a */
[--C-:B------:R-:W-:Y:S01]  /*dd20*/  @P1 FADD.FTZ R120, R120, R63.reuse ;  /* 0x0000003f78781221 */ /* 0x100fe20000010000 */
[----:B------:R-:W-:-:S05]  /*dd30*/  @!P1 IMAD.MOV.U32 R120, RZ, RZ, R63 ;  /* 0x000000ffff789224 */ /* 0x000fca00078e003f */
[----:B------:R-:W-:-:S04]  /*dd40*/  F2FP.F16.F32.PACK_AB R63, RZ, R120 ;  /* 0x00000078ff3f723e */ /* 0x000fc800000000ff */
[----:B------:R-:W-:Y:S01]  /*dd50*/  PRMT R63, R123, 0x5410, R63 ;  /* 0x000054107b3f7816 */ /* 0x000fe2000000003f */
[----:B------:R-:W-:Y:S06]  /*dd60*/  BRA `(.L_x_5101) ;  /* 0x0000002800587947 */ /* 0x000fec0003800000 */
.L_x_5020:
[----:B------:R-:W-:Y:S01]  /*dd70*/  ISETP.NE.AND P2, PT, R126, 0x1, PT ;  /* 0x000000017e00780c */ /* 0x000fe20003f45270 */
[----:B------:R-:W-:Y:S01]  /*dd80*/  BSSY.RECONVERGENT B0, `(.L_x_5102) ;  /* 0x0000047000007945 */ /* 0x000fe20003800200 */
[----:B------:R-:W-:Y:S02]  /*dd90*/  HFMA2 R112, -RZ, RZ, 0, 1.1920928955078125e-07 ;  /* 0x00000002ff707431 */ /* 0x000fe400000001ff */
[----:B-1----:R-:W-:Y:S02]  /*dda0*/  IMAD.MOV.U32 R106, RZ, RZ, R0 ;  /* 0x000000ffff6a7224 */ /* 0x002fe400078e0000 */
        /* <DEDUP_REMOVED lines=12> */
.L_x_5104:
        /* <DEDUP_REMOVED lines=13> */
.L_x_5106:
[----:B------:R-:W-:Y:S05]  /*df40*/  BSYNC.RECONVERGENT B1 ;  /* 0x0000000000017941 */ /* 0x000fea0003800200 */
.L_x_5105:
        /* <DEDUP_REMOVED lines=41> */
[----:B------:R-:W-:-:S07]  /*e1e0*/  IMAD.MOV.U32 R106, RZ, RZ, R110 ;  /* 0x000000ffff6a7224 */ /* 0x000fce00078e006e */
.L_x_5103:
[----:B------:R-:W-:Y:S05]  /*e1f0*/  BSYNC.RECONVERGENT B0 ;  /* 0x0000000000007941 */ /* 0x000fea0003800200 */
.L_x_5102:
        /* <DEDUP_REMOVED lines=25> */
.L_x_5109:
        /* <DEDUP_REMOVED lines=13> */
.L_x_5111:
[----:B------:R-:W-:Y:S05]  /*e460*/  BSYNC.RECONVERGENT B1 ;  /* 0x0000000000017941 */ /* 0x000fea0003800200 */
.L_x_5110:
        /* <DEDUP_REMOVED lines=43> */
.L_x_5108:
[----:B------:R-:W-:Y:S05]  /*e720*/  BSYNC.RECONVERGENT B0 ;  /* 0x0000000000007941 */ /* 0x000fea0003800200 */
.L_x_5107:
        /* <DEDUP_REMOVED lines=8> */
[----:B------:R-:W-:Y:S02]  /*e7b0*/  IMAD.MOV.U32 R60, RZ, RZ, R0 ;  /* 0x000000ffff3c7224 */ /* 0x000fe400078e0000 */
[----:B------:R-:W-:Y:S01]  /*e7c0*/  FSETP.GTU.FTZ.AND P2, PT, R106, R79, PT ;  /* 0x0000004f6a00720b */ /* 0x000fe20003f5c000 */
[----:B------:R-:W-:-:S03]  /*e7d0*/  HFMA2 R106, -RZ, RZ, 0, 1.1920928955078125e-07 ;  /* 0x00000002ff6a7431 */ /* 0x000fc600000001ff */
        /* <DEDUP_REMOVED lines=14> */
.L_x_5114:
        /* <DEDUP_REMOVED lines=13> */
.L_x_5116:
[----:B------:R-:W-:Y:S05]  /*e990*/  BSYNC.RECONVERGENT B1 ;  /* 0x0000000000017941 */ /* 0x000fea0003800200 */
.L_x_5115:
        /* <DEDUP_REMOVED lines=43> */
.L_x_5113:
[----:B------:R-:W-:Y:S05]  /*ec50*/  BSYNC.RECONVERGENT B0 ;  /* 0x0000000000007941 */ /* 0x000fea0003800200 */
.L_x_5112:
        /* <DEDUP_REMOVED lines=8> */
[----:B------:R-:W-:-:S02]  /*ece0*/  FSETP.GTU.FTZ.AND P2, PT, R60, R79, PT ;  /* 0x0000004f3c00720b */ /* 0x000fc40003f5c000 */
[----:B------:R-:W-:Y:S02]  /*ecf0*/  MOV R60, R0 ;  /* 0x00000000003c7202 */ /* 0x000fe40000000f00 */
[----:B------:R-:W-:Y:S01]  /*ed00*/  FSEL R112, R107, RZ, !P2 ;  /* 0x000000ff6b707208 */ /* 0x000fe20005000000 */
[----:B------:R-:W-:Y:S01]  /*ed10*/  IMAD.MOV.U32 R107, RZ, RZ, 0x2 ;  /* 0x00000002ff6b7424 */ /* 0x000fe200078e00ff */
        /* <DEDUP_REMOVED lines=13> */
.L_x_5119:
        /* <DEDUP_REMOVED lines=13> */
.L_x_5121:
[----:B------:R-:W-:Y:S05]  /*eec0*/  BSYNC.RECONVERGENT B1 ;  /* 0x0000000000017941 */ /* 0x000fea0003800200 */
.L_x_5120:
        /* <DEDUP_REMOVED lines=43> */
.L_x_5118:
[----:B------:R-:W-:Y:S05]  /*f180*/  BSYNC.RECONVERGENT B0 ;  /* 0x0000000000007941 */ /* 0x000fea0003800200 */
.L_x_5117:
        /* <DEDUP_REMOVED lines=9> */
[----:B------:R-:W-:-:S03]  /*f220*/  @P1 HADD2.F32 R60, -RZ, R57.H1_H1 ;  /* 0x30000039ff3c1230 */ /* 0x000fc60000004100 */
        /* <DEDUP_REMOVED lines=15> */
.L_x_5124:
        /* <DEDUP_REMOVED lines=13> */
.L_x_5126:
[----:B------:R-:W-:Y:S05]  /*f3f0*/  BSYNC.RECONVERGENT B1 ;  /* 0x0000000000017941 */ /* 0x000fea0003800200 */
.L_x_5125:
        /* <DEDUP_REMOVED lines=43> */
.L_x_5123:
[----:B------:R-:W-:Y:S05]  /*f6b0*/  BSYNC.RECONVERGENT B0 ;  /* 0x0000000000007941 */ /* 0x000fea0003800200 */
.L_x_5122:
        /* <DEDUP_REMOVED lines=23> */
.L_x_5129:
        /* <DEDUP_REMOVED lines=13> */
.L_x_5131:
[----:B------:R-:W-:Y:S05]  /*f900*/  BSYNC.RECONVERGENT B1 ;  /* 0x0000000000017941 */ /* 0x000fea0003800200 */
.L_x_5130:
        /* <DEDUP_REMOVED lines=43> */
.L_x_5128:
[----:B------:R-:W-:Y:S05]  /*fbc0*/  BSYNC.RECONVERGENT B0 ;  /* 0x0000000000007941 */ /* 0x000fea0003800200 */
.L_x_5127:
        /* <DEDUP_REMOVED lines=23> */
.L_x_5134:
        /* <DEDUP_REMOVED lines=13> */
.L_x_5136:
[----:B------:R-:W-:Y:S05]  /*fe10*/  BSYNC.RECONVERGENT B1 ;  /* 0x0000000000017941 */ /* 0x000fea0003800200 */
.L_x_5135:
        /* <DEDUP_REMOVED lines=43> */
.L_x_5133:
[----:B------:R-:W-:Y:S05]  /*100d0*/  BSYNC.RECONVERGENT B0 ;  /* 0x0000000000007941 */ /* 0x000fea0003800200 */
.L_x_5132:
        /* <DEDUP_REMOVED lines=23> */
.L_x_5139:
        /* <DEDUP_REMOVED lines=13> */
.L_x_5141:
[----:B------:R-:W-:Y:S05]  /*10320*/  BSYNC.RECONVERGENT B1 ;  /* 0x0000000000017941 */ /* 0x000fea0003800200 */
.L_x_5140:
        /* <DEDUP_REMOVED lines=43> */
.L_x_5138:
[----:B------:R-:W-:Y:S05]  /*105e0*/  BSYNC.RECONVERGENT B0 ;  /* 0x0000000000007941 */ /* 0x000fea0003800200 */
.L_x_5137:
        /* <DEDUP_REMOVED lines=14> */
.L_x_5101:
        /* <DEDUP_REMOVED lines=16> */
[----:B------:R-:W-:-:S02]  /*107d0*/  SEL R107, RZ, 0x1, !P2 ;  /* 0x00000001ff6b7807 */ /* 0x000fc40005000000 */
[----:B------:R-:W-:Y:S02]  /*107e0*/  SEL R123, RZ, 0x1, !P6 ;  /* 0x00000001ff7b7807 */ /* 0x000fe40007000000 */
[----:B------:R-:W-:Y:S02]  /*107f0*/  LOP3.LUT R107, R122, R107, RZ, 0xfc, !PT ;  /* 0x0000006b7a6b7212 */ /* 0x000fe400078efcff */
[----:B------:R-:W-:Y:S01]  /*10800*/  LOP3.LUT R106, R106, R123, RZ, 0xfc, !PT ;  /* 0x0000007b6a6a7212 */ /* 0x000fe200078efcff */
[----:B------:R-:W-:Y:S01]  /*10810*/  IMAD.WIDE.U32 R122, R115, 0x8, R72 ;  /* 0x00000008737a7825 */ /* 0x000fe200078e0048 */
[----:B------:R-:W-:-:S04]  /*10820*/  IADD3 R121, PT, PT, R64, 0x40, RZ ;  /* 0x0000004040797810 */ /* 0x000fc80007ffe0ff */
[----:B------:R1:W-:Y:S01]  /*10830*/  STG.E.64 desc[UR6][R122.64], R106 ;  /* 0x0000006a7a007986 */ /* 0x0003e2000c101b06 */
[----:B------:R-:W-:-:S04]  /*10840*/  IMAD.WIDE.U32 R128, R121, 0x10, R76 ;  /* 0x0000001079807825 */ /* 0x000fc800078e004c */
[----:B0-----:R-:W-:-:S04]  /*10850*/  @P0 IMAD.WIDE.U32 R126, R121, 0x10, R126 ;  /* 0x00000010797e0825 */ /* 0x001fc800078e007e */
[----:B--2---:R-:W-:Y:S01]  /*10860*/  @P1 IMAD.WIDE.U32 R124, R121, 0x10, R124 ;  /* 0x00000010797c1825 */ /* 0x004fe200078e007c */
[----:B-1----:R-:W-:Y:S06]  /*10870*/  @!P0 BRA `(.L_x_5142) ;  /* 0x0000000000508947 */ /* 0x002fec0003800000 */
        /* <DEDUP_REMOVED lines=20> */
.L_x_5142:
        /* <DEDUP_REMOVED lines=20> */
.L_x_5146:
        /* <DEDUP_REMOVED lines=13> */
.L_x_5148:
[----:B------:R-:W-:Y:S05]  /*10bd0*/  BSYNC.RECONVERGENT B1 ;  /* 0x0000000000017941 */ /* 0x000fea0003800200 */
.L_x_5147:
        /* <DEDUP_REMOVED lines=43> */
.L_x_5145:
[----:B------:R-:W-:Y:S05]  /*10e90*/  BSYNC.RECONVERGENT B0 ;  /* 0x0000000000007941 */ /* 0x000fea0003800200 */
.L_x_5144:
        /* <DEDUP_REMOVED lines=22> */
.L_x_5151:
        /* <DEDUP_REMOVED lines=13> */
.L_x_5153:
[----:B------:R-:W-:Y:S05]  /*110d0*/  BSYNC.RECONVERGENT B1 ;  /* 0x0000000000017941 */ /* 0x000fea0003800200 */
.L_x_5152:
        /* <DEDUP_REMOVED lines=43> */
.L_x_5150:
[----:B------:R-:W-:Y:S05]  /*11390*/  BSYNC.RECONVERGENT B0 ;  /* 0x0000000000007941 */ /* 0x000fea0003800200 */
.L_x_5149:
        /* <DEDUP_REMOVED lines=15> */
[----:B-1----:R-:W-:Y:S01]  /*11490*/  F2FP.F16.F32.PACK_AB R129, RZ, R122 ;  /* 0x0000007aff81723e */ /* 0x002fe200000000ff */
        /* <DEDUP_REMOVED lines=9> */
.L_x_5156:
        /* <DEDUP_REMOVED lines=13> */
.L_x_5158:
[----:B------:R-:W-:Y:S05]  /*11600*/  BSYNC.RECONVERGENT B1 ;  /* 0x0000000000017941 */ /* 0x000fea0003800200 */
.L_x_5157:
        /* <DEDUP_REMOVED lines=43> */
.L_x_5155:
[----:B------:R-:W-:Y:S05]  /*118c0*/  BSYNC.RECONVERGENT B0 ;  /* 0x0000000000007941 */ /* 0x000fea0003800200 */
.L_x_5154:
        /* <DEDUP_REMOVED lines=22> */
.L_x_5161:
        /* <DEDUP_REMOVED lines=13> */
.L_x_5163:
[----:B------:R-:W-:Y:S05]  /*11b00*/  BSYNC.RECONVERGENT B1 ;  /* 0x0000000000017941 */ /* 0x000fea0003800200 */
.L_x_5162:
        /* <DEDUP_REMOVED lines=43> */
.L_x_5160:
[----:B------:R-:W-:Y:S05]  /*11dc0*/  BSYNC.RECONVERGENT B0 ;  /* 0x0000000000007941 */ /* 0x000fea0003800200 */
.L_x_5159:
        /* <DEDUP_REMOVED lines=25> */
.L_x_5166:
        /* <DEDUP_REMOVED lines=13> */
.L_x_5168:
[----:B------:R-:W-:Y:S05]  /*12030*/  BSYNC.RECONVERGENT B1 ;  /* 0x0000000000017941 */ /* 0x000fea0003800200 */
.L_x_5167:
        /* <DEDUP_REMOVED lines=43> */
.L_x_5165:
[----:B------:R-:W-:Y:S05]  /*122f0*/  BSYNC.RECONVERGENT B0 ;  /* 0x0000000000007941 */ /* 0x000fea0003800200 */
.L_x_5164:
        /* <DEDUP_REMOVED lines=22> */
.L_x_5171:
        /* <DEDUP_REMOVED lines=13> */
.L_x_5173:
[----:B------:R-:W-:Y:S05]  /*12530*/  BSYNC.RECONVERGENT B1 ;  /* 0x0000000000017941 */ /* 0x000fea0003800200 */
.L_x_5172:
        /* <DEDUP_REMOVED lines=43> */
.L_x_5170:
[----:B------:R-:W-:Y:S05]  /*127f0*/  BSYNC.RECONVERGENT B0 ;  /* 0x0000000000007941 */ /* 0x000fea0003800200 */
.L_x_5169:
        /* <DEDUP_REMOVED lines=25> */
.L_x_5176:
        /* <DEDUP_REMOVED lines=13> */
.L_x_5178:
[----:B------:R-:W-:Y:S05]  /*12a60*/  BSYNC.RECONVERGENT B1 ;  /* 0x0000000000017941 */ /* 0x000fea0003800200 */
.L_x_5177:
        /* <DEDUP_REMOVED lines=43> */
.L_x_5175:
[----:B------:R-:W-:Y:S05]  /*12d20*/  BSYNC.RECONVERGENT B0 ;  /* 0x0000000000007941 */ /* 0x000fea0003800200 */
.L_x_5174:
        /* <DEDUP_REMOVED lines=9> */
[----:B------:R-:W-:Y:S01]  /*12dc0*/  FSEL R106, R61, RZ, !P3 ;  /* 0x000000ff3d6a7208 */ /* 0x000fe20005800000 */
        /* <DEDUP_REMOVED lines=12> */
.L_x_5181:
        /* <DEDUP_REMOVED lines=13> */
.L_x_5183:
[----:B------:R-:W-:Y:S05]  /*12f60*/  BSYNC.RECONVERGENT B1 ;  /* 0x0000000000017941 */ /* 0x000fea0003800200 */
.L_x_5182:
        /* <DEDUP_REMOVED lines=43> */
.L_x_5180:
[----:B------:R-:W-:Y:S05]  /*13220*/  BSYNC.RECONVERGENT B0 ;  /* 0x0000000000007941 */ /* 0x000fea0003800200 */
.L_x_5179:
        /* <DEDUP_REMOVED lines=25> */
.L_x_5186:
        /* <DEDUP_REMOVED lines=13> */
.L_x_5188:
[----:B------:R-:W-:Y:S05]  /*13490*/  BSYNC.RECONVERGENT B1 ;  /* 0x0000000000017941 */ /* 0x000fea0003800200 */
.L_x_5187:
        /* <DEDUP_REMOVED lines=43> */
.L_x_5185:
[----:B------:R-:W-:Y:S05]  /*13750*/  BSYNC.RECONVERGENT B0 ;  /* 0x0000000000007941 */ /* 0x000fea0003800200 */
.L_x_5184:
        /* <DEDUP_REMOVED lines=20> */
.L_x_5191:
        /* <DEDUP_REMOVED lines=13> */
.L_x_5193:
[----:B------:R-:W-:Y:S05]  /*13970*/  BSYNC.RECONVERGENT B1 ;  /* 0x0000000000017941 */ /* 0x000fea0003800200 */
.L_x_5192:
        /* <DEDUP_REMOVED lines=43> */
.L_x_5190:
[----:B------:R-:W-:Y:S05]  /*13c30*/  BSYNC.RECONVERGENT B0 ;  /* 0x0000000000007941 */ /* 0x000fea0003800200 */
.L_x_5189:
        /* <DEDUP_REMOVED lines=26> */
.L_x_5196:
        /* <DEDUP_REMOVED lines=13> */
.L_x_5198:
[----:B------:R-:W-:Y:S05]  /*13eb0*/  BSYNC.RECONVERGENT B1 ;  /* 0x0000000000017941 */ /* 0x000fea0003800200 */
.L_x_5197:
        /* <DEDUP_REMOVED lines=43> */
.L_x_5195:
[----:B------:R-:W-:Y:S05]  /*14170*/  BSYNC.RECONVERGENT B0 ;  /* 0x0000000000007941 */ /* 0x000fea0003800200 */
.L_x_5194:
        /* <DEDUP_REMOVED lines=20> */
.L_x_5201:
        /* <DEDUP_REMOVED lines=13> */
.L_x_5203:
[----:B------:R-:W-:Y:S05]  /*14390*/  BSYNC.RECONVERGENT B1 ;  /* 0x0000000000017941 */ /* 0x000fea0003800200 */
.L_x_5202:
        /* <DEDUP_REMOVED lines=43> */
.L_x_5200:
[----:B------:R-:W-:Y:S05]  /*14650*/  BSYNC.RECONVERGENT B0 ;  /* 0x0000000000007941 */ /* 0x000fea0003800200 */
.L_x_5199:
        /* <DEDUP_REMOVED lines=25> */
.L_x_5206:
        /* <DEDUP_REMOVED lines=13> */
.L_x_5208:
[----:B------:R-:W-:Y:S05]  /*148c0*/  BSYNC.RECONVERGENT B1 ;  /* 0x0000000000017941 */ /* 0x000fea0003800200 */
.L_x_5207:
        /* <DEDUP_REMOVED lines=43> */
.L_x_5205:
[----:B------:R-:W-:Y:S05]  /*14b80*/  BSYNC.RECONVERGENT B0 ;  /* 0x0000000000007941 */ /* 0x000fea0003800200 */
.L_x_5204:
        /* <DEDUP_REMOVED lines=20> */
.L_x_5211:
        /* <DEDUP_REMOVED lines=13> */
.L_x_5213:
[----:B------:R-:W-:Y:S05]  /*14da0*/  BSYNC.RECONVERGENT B1 ;  /* 0x0000000000017941 */ /* 0x000fea0003800200 */
.L_x_5212:
        /* <DEDUP_REMOVED lines=42> */
[----:B------:R-:W-:-:S07]  /*15050*/  IMAD.MOV.U32 R108, RZ, RZ, R60 ;  /* 0x000000ffff6c7224 */ /* 0x000fce00078e003c */
.L_x_5210:
[----:B------:R-:W-:Y:S05]  /*15060*/  BSYNC.RECONVERGENT B0 ;  /* 0x0000000000007941 */ /* 0x000fea0003800200 */
.L_x_5209:
        /* <DEDUP_REMOVED lines=25> */
.L_x_5216:
        /* <DEDUP_REMOVED lines=13> */
.L_x_5218:
[----:B------:R-:W-:Y:S05]  /*152d0*/  BSYNC.RECONVERGENT B1 ;  /* 0x0000000000017941 */ /* 0x000fea0003800200 */
.L_x_5217:
        /* <DEDUP_REMOVED lines=43> */
.L_x_5215:
[----:B------:R-:W-:Y:S05]  /*15590*/  BSYNC.RECONVERGENT B0 ;  /* 0x0000000000007941 */ /* 0x000fea0003800200 */
.L_x_5214:
        /* <DEDUP_REMOVED lines=20> */
.L_x_5221:
        /* <DEDUP_REMOVED lines=15> */
.L_x_5223:
[----:B------:R-:W-:Y:S05]  /*157d0*/  BSYNC.RECONVERGENT B1 ;  /* 0x0000000000017941 */ /* 0x000fea0003800200 */
.L_x_5222:
        /* <DEDUP_REMOVED lines=43> */
.L_x_5220:
[----:B------:R-:W-:Y:S05]  /*15a90*/  BSYNC.RECONVERGENT B0 ;  /* 0x0000000000007941 */ /* 0x000fea0003800200 */
.L_x_5219:
        /* <DEDUP_REMOVED lines=11> */
[--C-:B------:R-:W-:Y:S01]  /*15b50*/  @P1 FADD.FTZ R130, R63, R60.reuse ;  /* 0x0000003c3f821221 */ /* 0x100fe20000010000 */
[----:B------:R-:W-:Y:S01]  /*15b60*/  @!P1 IMAD.MOV.U32 R130, RZ, RZ, R60 ;  /* 0x000000ffff829224 */ /* 0x000fe200078e003c */
[----:B------:R-:W-:-:S04]  /*15b70*/  PRMT R60, R129, 0x5410, R132 ;  /* 0x00005410813c7816 */ /* 0x000fc80000000084 */
[----:B------:R-:W-:-:S04]  /*15b80*/  F2FP.F16.F32.PACK_AB R63, RZ, R130 ;  /* 0x00000082ff3f723e */ /* 0x000fc800000000ff */
[----:B------:R-:W-:Y:S01]  /*15b90*/  PRMT R63, R133, 0x5410, R63 ;  /* 0x00005410853f7816 */ /* 0x000fe2000000003f */
[----:B------:R-:W-:Y:S06]  /*15ba0*/  BRA `(.L_x_5224) ;  /* 0x00000028005c7947 */ /* 0x000fec0003800000 */
.L_x_5143:
        /* <DEDUP_REMOVED lines=16> */
.L_x_5227:
        /* <DEDUP_REMOVED lines=13> */
.L_x_5229:
[----:B------:R-:W-:Y:S05]  /*15d80*/  BSYNC.RECONVERGENT B1 ;  /* 0x0000000000017941 */ /* 0x000fea0003800200 */
.L_x_5228:
        /* <DEDUP_REMOVED lines=43> */
.L_x_5226:
[----:B------:R-:W-:Y:S05]  /*16040*/  BSYNC.RECONVERGENT B0 ;  /* 0x0000000000007941 */ /* 0x000fea0003800200 */
.L_x_5225:
        /* <DEDUP_REMOVED lines=25> */
.L_x_5232:
        /* <DEDUP_REMOVED lines=13> */
.L_x_5234:
[----:B------:R-:W-:Y:S05]  /*162b0*/  BSYNC.RECONVERGENT B1 ;  /* 0x0000000000017941 */ /* 0x000fea0003800200 */
.L_x_5233:
        /* <DEDUP_REMOVED lines=43> */
.L_x_5231:
[----:B------:R-:W-:Y:S05]  /*16570*/  BSYNC.RECONVERGENT B0 ;  /* 0x0000000000007941 */ /* 0x000fea0003800200 */
.L_x_5230:
        /* <DEDUP_REMOVED lines=10> */
[----:B------:R-:W-:-:S03]  /*16620*/  IMAD.MOV.U32 R106, RZ, RZ, 0x2 ;  /* 0x00000002ff6a7424 */ /* 0x000fc600078e00ff */
        /* <DEDUP_REMOVED lines=14> */
.L_x_5237:
        /* <DEDUP_REMOVED lines=13> */
.L_x_5239:
[----:B------:R-:W-:Y:S05]  /*167e0*/  BSYNC.RECONVERGENT B1 ;  /* 0x0000000000017941 */ /* 0x000fea0003800200 */
.L_x_5238:
        /* <DEDUP_REMOVED lines=43> */
.L_x_5236:
[----:B------:R-:W-:Y:S05]  /*16aa0*/  BSYNC.RECONVERGENT B0 ;  /* 0x0000000000007941 */ /* 0x000fea0003800200 */
.L_x_5235:
        /* <DEDUP_REMOVED lines=25> */
.L_x_5242:
        /* <DEDUP_REMOVED lines=13> */
.L_x_5244:
[----:B------:R-:W-:Y:S05]  /*16d10*/  BSYNC.RECONVERGENT B1 ;  /* 0x0000000000017941 */ /* 0x000fea0003800200 */
.L_x_5243:
        /* <DEDUP_REMOVED lines=43> */
.L_x_5241:
[----:B------:R-:W-:Y:S05]  /*16fd0*/  BSYNC.RECONVERGENT B0 ;  /* 0x0000000000007941 */ /* 0x000fea0003800200 */
.L_x_5240:
        /* <DEDUP_REMOVED lines=25> */
.L_x_5247:
        /* <DEDUP_REMOVED lines=13> */
.L_x_5249:
[----:B------:R-:W-:Y:S05]  /*17240*/  BSYNC.RECONVERGENT B1 ;  /* 0x0000000000017941 */ /* 0x000fea0003800200 */
.L_x_5248:
        /* <DEDUP_REMOVED lines=43> */
.L_x_5246:
[----:B------:R-:W-:Y:S05]  /*17500*/  BSYNC.RECONVERGENT B0 ;  /* 0x0000000000007941 */ /* 0x000fea0003800200 */
.L_x_5245:
        /* <DEDUP_REMOVED lines=23> */
.L_x_5252:
        /* <DEDUP_REMOVED lines=13> */
.L_x_5254:
[----:B------:R-:W-:Y:S05]  /*17750*/  BSYNC.RECONVERGENT B1 ;  /* 0x0000000000017941 */ /* 0x000fea0003800200 */
.L_x_5253:
        /* <DEDUP_REMOVED lines=43> */
.L_x_5251:
[----:B------:R-:W-:Y:S05]  /*17a10*/  BSYNC.RECONVERGENT B0 ;  /* 0x0000000000007941 */ /* 0x000fea0003800200 */
.L_x_5250:
        /* <DEDUP_REMOVED lines=23> */
.L_x_5257:
        /* <DEDUP_REMOVED lines=13> */
.L_x_5259:
[----:B------:R-:W-:Y:S05]  /*17c60*/  BSYNC.RECONVERGENT B1 ;  /* 0x0000000000017941 */ /* 0x000fea0003800200 */
.L_x_5258:
        /* <DEDUP_REMOVED lines=43> */
.L_x_5256:
[----:B------:R-:W-:Y:S05]  /*17f20*/  BSYNC.RECONVERGENT B0 ;  /* 0x0000000000007941 */ /* 0x000fea0003800200 */
.L_x_5255:
        /* <DEDUP_REMOVED lines=23> */
.L_x_5262:
        /* <DEDUP_REMOVED lines=13> */
.L_x_5264:
[----:B------:R-:W-:Y:S05]  /*18170*/  BSYNC.RECONVERGENT B1 ;  /* 0x0000000000017941 */ /* 0x000fea0003800200 */
.L_x_5263:
        /* <DEDUP_REMOVED lines=43> */
.L_x_5261:
[----:B------:R-:W-:Y:S05]  /*18430*/  BSYNC.RECONVERGENT B0 ;  /* 0x0000000000007941 */ /* 0x000fea0003800200 */
.L_x_5260:
        /* <DEDUP_REMOVED lines=14> */
.L_x_5224:
        /* <DEDUP_REMOVED lines=27> */
[----:B-1----:R-:W-:Y:S01]  /*186d0*/  IMAD.U32 R63, R89, 0x10000, RZ ;  /* 0x00010000593f7824 */ /* 0x002fe200078e00ff */
        /* <DEDUP_REMOVED lines=19> */
.L_x_5265:
[----:B------:R2:W5:Y:S04]  /*18810*/  @P0 LDG.E.128 R52, desc[UR6][R136.64] ;  /* 0x0000000688340981 */ /* 0x000568000c1e1d00 */
[----:B------:R2:W5:Y:S04]  /*18820*/  @P1 LDG.E.128 R56, desc[UR6][R134.64] ;  /* 0x0000000686381981 */ /* 0x000568000c1e1d00 */
[----:B01----:R2:W5:Y:S01]  /*18830*/  LDG.E.128 R60, desc[UR6][R138.64] ;  /* 0x000000068a3c7981 */ /* 0x003562000c1e1d00 */
        /* <DEDUP_REMOVED lines=17> */
.L_x_5269:
        /* <DEDUP_REMOVED lines=13> */
.L_x_5271:
[----:B------:R-:W-:Y:S05]  /*18a20*/  BSYNC.RECONVERGENT B1 ;  /* 0x0000000000017941 */ /* 0x000fea0003800200 */
.L_x_5270:
        /* <DEDUP_REMOVED lines=42> */
.L_x_5268:
[----:B------:R-:W-:Y:S05]  /*18cd0*/  BSYNC.RECONVERGENT B0 ;  /* 0x0000000000007941 */ /* 0x000fea0003800200 */
.L_x_5267:
        /* <DEDUP_REMOVED lines=22> */
.L_x_5274:
        /* <DEDUP_REMOVED lines=13> */
.L_x_5276:
[----:B------:R-:W-:Y:S05]  /*18f10*/  BSYNC.RECONVERGENT B1 ;  /* 0x0000000000017941 */ /* 0x000fea0003800200 */
.L_x_5275:
        /* <DEDUP_REMOVED lines=43> */
.L_x_5273:
[----:B------:R-:W-:Y:S05]  /*191d0*/  BSYNC.RECONVERGENT B0 ;  /* 0x0000000000007941 */ /* 0x000fea0003800200 */
.L_x_5272:
        /* <DEDUP_REMOVED lines=9> */
[----:B------:R-:W-:-:S04]  /*19270*/  IMAD.MOV.U32 R83, RZ, RZ, R0 ;  /* 0x000000ffff537224 */ /* 0x000fc800078e0000 */
[----:B------:R-:W-:-:S04]  /*19280*/  FADD.FTZ R81, R81, R82 ;  /* 0x0000005251517221 */ /* 0x000fc80000010000 */
        /* <DEDUP_REMOVED lines=14> */
.L_x_5279:
        /* <DEDUP_REMOVED lines=13> */
.L_x_5281:
[----:B------:R-:W-:Y:S05]  /*19440*/  BSYNC.RECONVERGENT B1 ;  /* 0x0000000000017941 */ /* 0x000fea0003800200 */
.L_x_5280:
        /* <DEDUP_REMOVED lines=43> */
.L_x_5278:
[----:B------:R-:W-:Y:S05]  /*19700*/  BSYNC.RECONVERGENT B0 ;  /* 0x0000000000007941 */ /* 0x000fea0003800200 */
.L_x_5277:
        /* <DEDUP_REMOVED lines=22> */
.L_x_5284:
        /* <DEDUP_REMOVED lines=13> */
.L_x_5286:
[----:B------:R-:W-:Y:S05]  /*19940*/  BSYNC.RECONVERGENT B1 ;  /* 0x0000000000017941 */ /* 0x000fea0003800200 */
.L_x_5285:
        /* <DEDUP_REMOVED lines=43> */
.L_x_5283:
[----:B------:R-:W-:Y:S05]  /*19c00*/  BSYNC.RECONVERGENT B0 ;  /* 0x0000000000007941 */ /* 0x000fea0003800200 */
.L_x_5282:
        /* <DEDUP_REMOVED lines=15> */
[----:B--2---:R-:W-:Y:S01]  /*19d00*/  F2FP.F16.F32.PACK_AB R139, RZ, R133 ;  /* 0x00000085ff8b723e */ /* 0x004fe200000000ff */
        /* <DEDUP_REMOVED lines=9> */
.L_x_5289:
        /* <DEDUP_REMOVED lines=13> */
.L_x_5291:
[----:B------:R-:W-:Y:S05]  /*19e70*/  BSYNC.RECONVERGENT B1 ;  /* 0x0000000000017941 */ /* 0x000fea0003800200 */
.L_x_5290:
        /* <DEDUP_REMOVED lines=43> */
.L_x_5288:
[----:B------:R-:W-:Y:S05]  /*1a130*/  BSYNC.RECONVERGENT B0 ;  /* 0x0000000000007941 */ /* 0x000fea0003800200 */
.L_x_5287:
        /* <DEDUP_REMOVED lines=22> */
.L_x_5294:
        /* <DEDUP_REMOVED lines=13> */
.L_x_5296:
[----:B------:R-:W-:Y:S05]  /*1a370*/  BSYNC.RECONVERGENT B1 ;  /* 0x0000000000017941 */ /* 0x000fea0003800200 */
.L_x_5295:
        /* <DEDUP_REMOVED lines=43> */
.L_x_5293:
[----:B------:R-:W-:Y:S05]  /*1a630*/  BSYNC.RECONVERGENT B0 ;  /* 0x0000000000007941 */ /* 0x000fea0003800200 */
.L_x_5292:
        /* <DEDUP_REMOVED lines=25> */
.L_x_5299:
        /* <DEDUP_REMOVED lines=13> */
.L_x_5301:
[----:B------:R-:W-:Y:S05]  /*1a8a0*/  BSYNC.RECONVERGENT B1 ;  /* 0x0000000000017941 */ /* 0x000fea0003800200 */
.L_x_5300:
        /* <DEDUP_REMOVED lines=43> */
.L_x_5298:
[----:B------:R-:W-:Y:S05]  /*1ab60*/  BSYNC.RECONVERGENT B0 ;  /* 0x0000000000007941 */ /* 0x000fea0003800200 */
.L_x_5297:
        /* <DEDUP_REMOVED lines=22> */
.L_x_5304:
        /* <DEDUP_REMOVED lines=13> */
.L_x_5306:
[----:B------:R-:W-:Y:S05]  /*1ada0*/  BSYNC.RECONVERGENT B1 ;  /* 0x0000000000017941 */ /* 0x000fea0003800200 */
.L_x_5305:
        /* <DEDUP_REMOVED lines=43> */
.L_x_5303:
[----:B------:R-:W-:Y:S05]  /*1b060*/  BSYNC.RECONVERGENT B0 ;  /* 0x0000000000007941 */ /* 0x000fea0003800200 */
.L_x_5302:
        /* <DEDUP_REMOVED lines=25> */
.L_x_5309:
        /* <DEDUP_REMOVED lines=13> */
.L_x_5311:
[----:B------:R-:W-:Y:S05]  /*1b2d0*/  BSYNC.RECONVERGENT B1 ;  /* 0x0000000000017941 */ /* 0x000fea0003800200 */
.L_x_5310:
        /* <DEDUP_REMOVED lines=43> */
.L_x_5308:
[----:B------:R-:W-:Y:S05]  /*1b590*/  BSYNC.RECONVERGENT B0 ;  /* 0x0000000000007941 */ /* 0x000fea0003800200 */
.L_x_5307:
        /* <DEDUP_REMOVED lines=20> */
.L_x_5314:
        /* <DEDUP_REMOVED lines=13> */
.L_x_5316:
[----:B------:R-:W-:Y:S05]  /*1b7b0*/  BSYNC.RECONVERGENT B1 ;  /* 0x0000000000017941 */ /* 0x000fea0003800200 */
.L_x_5315:
        /* <DEDUP_REMOVED lines=43> */
.L_x_5313:
[----:B------:R-:W-:Y:S05]  /*1ba70*/  BSYNC.RECONVERGENT B0 ;  /* 0x0000000000007941 */ /* 0x000fea0003800200 */
.L_x_5312:
        /* <DEDUP_REMOVED lines=26> */
.L_x_5319:
        /* <DEDUP_REMOVED lines=13> */
.L_x_5321:
[----:B------:R-:W-:Y:S05]  /*1bcf0*/  BSYNC.RECONVERGENT B1 ;  /* 0x0000000000017941 */ /* 0x000fea0003800200 */
.L_x_5320:
        /* <DEDUP_REMOVED lines=43> */
.L_x_5318:
[----:B------:R-:W-:Y:S05]  /*1bfb0*/  BSYNC.RECONVERGENT B0 ;  /* 0x0000000000007941 */ /* 0x000fea0003800200 */
.L_x_5317:
        /* <DEDUP_REMOVED lines=20> */
.L_x_5324:
        /* <DEDUP_REMOVED lines=13> */
.L_x_5326:
[----:B------:R-:W-:Y:S05]  /*1c1d0*/  BSYNC.RECONVERGENT B1 ;  /* 0x0000000000017941 */ /* 0x000fea0003800200 */
.L_x_5325:
        /* <DEDUP_REMOVED lines=43> */
.L_x_5323:
[----:B------:R-:W-:Y:S05]  /*1c490*/  BSYNC.RECONVERGENT B0 ;  /* 0x0000000000007941 */ /* 0x000fea0003800200 */
.L_x_5322:
        /* <DEDUP_REMOVED lines=25> */
.L_x_5329:
        /* <DEDUP_REMOVED lines=13> */
.L_x_5331:
[----:B------:R-:W-:Y:S05]  /*1c700*/  BSYNC.RECONVERGENT B1 ;  /* 0x0000000000017941 */ /* 0x000fea0003800200 */
.L_x_5330:
        /* <DEDUP_REMOVED lines=43> */
.L_x_5328:
[----:B------:R-:W-:Y:S05]  /*1c9c0*/  BSYNC.RECONVERGENT B0 ;  /* 0x0000000000007941 */ /* 0x000fea0003800200 */
.L_x_5327:
        /* <DEDUP_REMOVED lines=20> */
.L_x_5334:
        /* <DEDUP_REMOVED lines=13> */
.L_x_5336:
[----:B------:R-:W-:Y:S05]  /*1cbe0*/  BSYNC.RECONVERGENT B1 ;  /* 0x0000000000017941 */ /* 0x000fea0003800200 */
.L_x_5335:
        /* <DEDUP_REMOVED lines=43> */
.L_x_5333:
[----:B------:R-:W-:Y:S05]  /*1cea0*/  BSYNC.RECONVERGENT B0 ;  /* 0x0000000000007941 */ /* 0x000fea0003800200 */
.L_x_5332:
        /* <DEDUP_REMOVED lines=25> */
.L_x_5339:
        /* <DEDUP_REMOVED lines=13> */
.L_x_5341:
[----:B------:R-:W-:Y:S05]  /*1d110*/  BSYNC.RECONVERGENT B1 ;  /* 0x0000000000017941 */ /* 0x000fea0003800200 */
.L_x_5340:
        /* <DEDUP_REMOVED lines=43> */
.L_x_5338:
[----:B------:R-:W-:Y:S05]  /*1d3d0*/  BSYNC.RECONVERGENT B0 ;  /* 0x0000000000007941 */ /* 0x000fea0003800200 */
.L_x_5337:
        /* <DEDUP_REMOVED lines=20> */
.L_x_5344:
        /* <DEDUP_REMOVED lines=15> */
.L_x_5346:
[----:B------:R-:W-:Y:S05]  /*1d610*/  BSYNC.RECONVERGENT B1 ;  /* 0x0000000000017941 */ /* 0x000fea0003800200 */
.L_x_5345:
        /* <DEDUP_REMOVED lines=43> */
.L_x_5343:
[----:B------:R-:W-:Y:S05]  /*1d8d0*/  BSYNC.RECONVERGENT B0 ;  /* 0x0000000000007941 */ /* 0x000fea0003800200 */
.L_x_5342:
        /* <DEDUP_REMOVED lines=17> */
.L_x_5266:
        /* <DEDUP_REMOVED lines=16> */
.L_x_5350:
        /* <DEDUP_REMOVED lines=13> */
.L_x_5352:
[----:B------:R-:W-:Y:S05]  /*1dbc0*/  BSYNC.RECONVERGENT B1 ;  /* 0x0000000000017941 */ /* 0x000fea0003800200 */
.L_x_5351:
        /* <DEDUP_REMOVED lines=40> */
[----:B------:R-:W-:Y:S01]  /*1de50*/  LOP3.LUT R90, R113, R106, R147, 0x96, !PT ;  /* 0x0000006a715a7212 */ /* 0x000fe200078e9693 */
[----:B------:R-:W-:-:S07]  /*1de60*/  IMAD.MOV.U32 R106, RZ, RZ, R108 ;  /* 0x000000ffff6a7224 */ /* 0x000fce00078e006c */
.L_x_5349:
[----:B------:R-:W-:Y:S05]  /*1de70*/  BSYNC.RECONVERGENT B0 ;  /* 0x0000000000007941 */ /* 0x000fea0003800200 */
.L_x_5348:
[----:B------:R-:W-:Y:S01]  /*1de80*/  I2FP.F32.U32 R106, R106 ;  /* 0x0000006a006a7245 */ /* 0x000fe20000201000 */
[----:B-----5:R-:W-:Y:S01]  /*1de90*/  HADD2.F32 R107, -RZ, R60.H0_H0 ;  /* 0x2000003cff6b7230 */ /* 0x020fe20000004100 */
[----:B------:R-:W-:Y:S01]  /*1dea0*/  ISETP.NE.AND P3, PT, R132, 0x1, PT ;  /* 0x000000018400780c */ /* 0x000fe20003f65270 */
[----:B------:R-:W-:Y:S01]  /*1deb0*/  BSSY.RECONVERGENT B0, `(.L_x_5353) ;  /* 0x000004f000007945 */ /* 0x000fe20003800200 */
[----:B------:R-:W-:Y:S01]  /*1dec0*/  LOP3.LUT R80, R80, 0xffffffef, RZ, 0xc0, !PT ;  /* 0xffffffef50507812 */ /* 0x000fe200078ec0ff */
[----:B------:R-:W-:Y:S01]  /*1ded0*/  FFMA.FTZ R106, R106, R93, 1.1641532182693481445e-10 ;  /* 0x2f0000006a6a7423 */ /* 0x000fe2000001005d */
[----:B------:R-:W-:Y:S01]  /*1dee0*/  FMUL.FTZ R107, R107, R92 ;  /* 0x0000005c6b6b7220 */ /* 0x000fe20000410000 */
[----:B--2---:R-:W-:-:S03]  /*1def0*/  IMAD.MOV.U32 R134, RZ, RZ, 0x2 ;  /* 0x00000002ff867424 */ /* 0x004fc600078e00ff */
[----:B------:R-:W-:Y:S01]  /*1df00*/  FSETP.GTU.FTZ.AND P2, PT, R106, R79, PT ;  /* 0x0000004f6a00720b */ /* 0x000fe20003f5c000 */
        /* <DEDUP_REMOVED lines=16> */
.L_x_5355:
        /* <DEDUP_REMOVED lines=13> */
.L_x_5357:
[----:B------:R-:W-:Y:S05]  /*1e0e0*/  BSYNC.RECONVERGENT B1 ;  /* 0x0000000000017941 */ /* 0x000fea0003800200 */
.L_x_5356:
        /* <DEDUP_REMOVED lines=37> */
[----:B------:R-:W-:Y:S02]  /*1e340*/  MOV R0, R134 ;  /* 0x0000008600007202 */ /* 0x000fe40000000f00 */
[----:B------:R-:W-:Y:S01]  /*1e350*/  LOP3.LUT R2, R30, R136, R135, 0x96, !PT ;  /* 0x000000881e027212 */ /* 0x000fe200078e9687 */
[----:B------:R-:W-:Y:S01]  /*1e360*/  IMAD.MOV.U32 R134, RZ, RZ, RZ ;  /* 0x000000ffff867224 */ /* 0x000fe200078e00ff */
[----:B------:R-:W-:Y:S01]  /*1e370*/  LOP3.LUT R90, R113, R132, R107, 0x96, !PT ;  /* 0x00000084715a7212 */ /* 0x000fe200078e966b */
[----:B------:R-:W-:Y:S01]  /*1e380*/  IMAD.MOV.U32 R107, RZ, RZ, R146 ;  /* 0x000000ffff6b7224 */ /* 0x000fe200078e0092 */
[----:B------:R-:W-:-:S07]  /*1e390*/  MOV R146, R106 ;  /* 0x0000006a00927202 */ /* 0x000fce0000000f00 */
.L_x_5354:
[----:B------:R-:W-:Y:S05]  /*1e3a0*/  BSYNC.RECONVERGENT B0 ;  /* 0x0000000000007941 */ /* 0x000fea0003800200 */
.L_x_5353:
        /* <DEDUP_REMOVED lines=25> */
.L_x_5360:
        /* <DEDUP_REMOVED lines=13> */
.L_x_5362:
[----:B------:R-:W-:Y:S05]  /*1e610*/  BSYNC.RECONVERGENT B1 ;  /* 0x0000000000017941 */ /* 0x000fea0003800200 */
.L_x_5361:
        /* <DEDUP_REMOVED lines=43> */
.L_x_5359:
[----:B------:R-:W-:Y:S05]  /*1e8d0*/  BSYNC.RECONVERGENT B0 ;  /* 0x0000000000007941 */ /* 0x000fea0003800200 */
.L_x_5358:
        /* <DEDUP_REMOVED lines=25> */
.L_x_5365:
        /* <DEDUP_REMOVED lines=13> */
.L_x_5367:
[----:B------:R-:W-:Y:S05]  /*1eb40*/  BSYNC.RECONVERGENT B1 ;  /* 0x0000000000017941 */ /* 0x000fea0003800200 */
.L_x_5366:
        /* <DEDUP_REMOVED lines=41> */
[----:B------:R-:W-:Y:S01]  /*1ede0*/  IMAD.MOV.U32 R107, RZ, RZ, RZ ;  /* 0x000000ffff6b7224 */ /* 0x000fe200078e00ff */
[----:B------:R-:W-:-:S07]  /*1edf0*/  MOV R146, R106 ;  /* 0x0000006a00927202 */ /* 0x000fce0000000f00 */
.L_x_5364:
[----:B------:R-:W-:Y:S05]  /*1ee00*/  BSYNC.RECONVERGENT B0 ;  /* 0x0000000000007941 */ /* 0x000fea0003800200 */
.L_x_5363:
        /* <DEDUP_REMOVED lines=25> */
.L_x_5370:
        /* <DEDUP_REMOVED lines=13> */
.L_x_5372:
[----:B------:R-:W-:Y:S05]  /*1f070*/  BSYNC.RECONVERGENT B1 ;  /* 0x0000000000017941 */ /* 0x000fea0003800200 */
.L_x_5371:
        /* <DEDUP_REMOVED lines=43> */
.L_x_5369:
[----:B------:R-:W-:Y:S05]  /*1f330*/  BSYNC.RECONVERGENT B0 ;  /* 0x0000000000007941 */ /* 0x000fea0003800200 */
.L_x_5368:
        /* <DEDUP_REMOVED lines=23> */
.L_x_5375:
        /* <DEDUP_REMOVED lines=13> */
.L_x_5377:
[----:B------:R-:W-:Y:S05]  /*1f580*/  BSYNC.RECONVERGENT B1 ;  /* 0x0000000000017941 */ /* 0x000fea0003800200 */
.L_x_5376:
        /* <DEDUP_REMOVED lines=40> */
[----:B------:R-:W-:Y:S01]  /*1f810*/  LOP3.LUT R90, R113, R106, R61, 0x96, !PT ;  /* 0x0000006a715a7212 */ /* 0x000fe200078e963d */
[----:B------:R-:W-:Y:S01]  /*1f820*/  IMAD.MOV.U32 R61, RZ, RZ, R146 ;  /* 0x000000ffff3d7224 */ /* 0x000fe200078e0092 */
[----:B------:R-:W-:-:S07]  /*1f830*/  MOV R146, R60 ;  /* 0x0000003c00927202 */ /* 0x000fce0000000f00 */
.L_x_5374:
[----:B------:R-:W-:Y:S05]  /*1f840*/  BSYNC.RECONVERGENT B0 ;  /* 0x0000000000007941 */ /* 0x000fea0003800200 */
.L_x_5373:
        /* <DEDUP_REMOVED lines=23> */
.L_x_5380:
        /* <DEDUP_REMOVED lines=13> */
.L_x_5382:
[----:B------:R-:W-:Y:S05]  /*1fa90*/  BSYNC.RECONVERGENT B1 ;  /* 0x0000000000017941 */ /* 0x000fea0003800200 */
.L_x_5381:
        /* <DEDUP_REMOVED lines=43> */
.L_x_5379:
[----:B------:R-:W-:Y:S05]  /*1fd50*/  BSYNC.RECONVERGENT B0 ;  /* 0x0000000000007941 */ /* 0x000fea0003800200 */
.L_x_5378:
        /* <DEDUP_REMOVED lines=23> */
.L_x_5385:
        /* <DEDUP_REMOVED lines=13> */
.L_x_5387:
[----:B------:R-:W-:Y:S05]  /*1ffa0*/  BSYNC.RECONVERGENT B1 ;  /* 0x0000000000017941 */ /* 0x000fea0003800200 */
.L_x_5386:
        /* <DEDUP_REMOVED lines=43> */
.L_x_5384:
[----:B------:R-:W-:Y:S05]  /*20260*/  BSYNC.RECONVERGENT B0 ;  /* 0x0000000000007941 */ /* 0x000fea0003800200 */
.L_x_5383:
        /* <DEDUP_REMOVED lines=14> */
.L_x_5347:
        /* <DEDUP_REMOVED lines=47> */
.L_x_5388:
[----:B------:R1:W5:Y:S04]  /*20640*/  @P0 LDG.E.128 R52, desc[UR6][R140.64] ;  /* 0x000000068c340981 */ /* 0x000368000c1e1d00 */
[----:B------:R1:W5:Y:S04]  /*20650*/  @P1 LDG.E.128 R56, desc[UR6][R106.64] ;  /* 0x000000066a381981 */ /* 0x000368000c1e1d00 */
[----:B0-----:R1:W5:Y:S01]  /*20660*/  LDG.E.128 R60, desc[UR6][R76.64] ;  /* 0x000000064c3c7981 */ /* 0x001362000c1e1d00 */
[----:B------:R-:W-:Y:S05]  /*20670*/  @!P0 BRA `(.L_x_5389) ;  /* 0x0000005000708947 */ /* 0x000fea0003800000 */
[----:B------:R-:W-:Y:S01]  /*20680*/  ISETP.NE.AND P2, PT, R147, 0x1, PT ;  /* 0x000000019300780c */ /* 0x000fe20003f45270 */
[----:B------:R-:W-:Y:S01]  /*20690*/  BSSY.RECONVERGENT B0, `(.L_x_5390) ;  /* 0x0000048000007945 */ /* 0x000fe20003800200 */
[----:B------:R-:W-:Y:S02]  /*206a0*/  HFMA2 R83, -RZ, RZ, 0, 1.1920928955078125e-07 ;  /* 0x00000002ff537431 */ /* 0x000fe400000001ff */
[----:B-1----:R-:W-:Y:S01]  /*206b0*/  IMAD.MOV.U32 R76, RZ, RZ, R0 ;  /* 0x000000ffff4c7224 */ /* 0x002fe200078e0000 */
        /* <DEDUP_REMOVED lines=12> */
.L_x_5392:
        /* <DEDUP_REMOVED lines=13> */
.L_x_5394:
[----:B------:R-:W-:Y:S05]  /*20850*/  BSYNC.RECONVERGENT B1 ;  /* 0x0000000000017941 */ /* 0x000fea0003800200 */
.L_x_5393:
        /* <DEDUP_REMOVED lines=43> */
.L_x_5391:
[----:B------:R-:W-:Y:S05]  /*20b10*/  BSYNC.RECONVERGENT B0 ;  /* 0x0000000000007941 */ /* 0x000fea0003800200 */
.L_x_5390:
[----:B------:R-:W-:Y:S01]  /*20b20*/  I2FP.F32.U32 R76, R76 ;  /* 0x0000004c004c7245 */ /* 0x000fe20000201000 */
[----:B-----5:R-:W-:Y:S01]  /*20b30*/  HADD2.F32 R77, -RZ, R60.H0_H0 ;  /* 0x2000003cff4d7230 */ /* 0x020fe20000004100 */
        /* <DEDUP_REMOVED lines=20> */
.L_x_5397:
        /* <DEDUP_REMOVED lines=13> */
.L_x_5399:
[----:B------:R-:W-:Y:S05]  /*20d50*/  BSYNC.RECONVERGENT B1 ;  /* 0x0000000000017941 */ /* 0x000fea0003800200 */
.L_x_5398:
        /* <DEDUP_REMOVED lines=40> */
[----:B------:R-:W-:Y:S01]  /*20fe0*/  MOV R82, R108 ;  /* 0x0000006c00527202 */ /* 0x000fe20000000f00 */
[----:B------:R-:W-:Y:S01]  /*20ff0*/  IMAD.MOV.U32 R108, RZ, RZ, R76 ;  /* 0x000000ffff6c7224 */ /* 0x000fe200078e004c */
[----:B------:R-:W-:-:S07]  /*21000*/  LOP3.LUT R90, R113, R90, R77, 0x96, !PT ;  /* 0x0000005a715a7212 */ /* 0x000fce00078e964d */
.L_x_5396:
[----:B------:R-:W-:Y:S05]  /*21010*/  BSYNC.RECONVERGENT B0 ;  /* 0x0000000000007941 */ /* 0x000fea0003800200 */
.L_x_5395:
        /* <DEDUP_REMOVED lines=9> */
[----:B------:R-:W-:Y:S01]  /*210b0*/  FSEL R76, R77, RZ, !P2 ;  /* 0x000000ff4d4c7208 */ /* 0x000fe20005000000 */
[----:B------:R-:W-:-:S04]  /*210c0*/  IMAD.MOV.U32 R77, RZ, RZ, R0 ;  /* 0x000000ffff4d7224 */ /* 0x000fc800078e0000 */
[----:B------:R-:W-:-:S04]  /*210d0*/  FADD.FTZ R81, R81, R76 ;  /* 0x0000004c51517221 */ /* 0x000fc80000010000 */
        /* <DEDUP_REMOVED lines=13> */
.L_x_5402:
        /* <DEDUP_REMOVED lines=13> */
.L_x_5404:
[----:B------:R-:W-:Y:S05]  /*21280*/  BSYNC.RECONVERGENT B1 ;  /* 0x0000000000017941 */ /* 0x000fea0003800200 */
.L_x_5403:
        /* <DEDUP_REMOVED lines=43> */
.L_x_5401:
[----:B------:R-:W-:Y:S05]  /*21540*/  BSYNC.RECONVERGENT B0 ;  /* 0x0000000000007941 */ /* 0x000fea0003800200 */
.L_x_5400:
        /* <DEDUP_REMOVED lines=22> */
.L_x_5407:
        /* <DEDUP_REMOVED lines=13> */
.L_x_5409:
[----:B------:R-:W-:Y:S05]  /*21780*/  BSYNC.RECONVERGENT B1 ;  /* 0x0000000000017941 */ /* 0x000fea0003800200 */
.L_x_5408:
        /* <DEDUP_REMOVED lines=40> */
[----:B------:R-:W-:Y:S01]  /*21a10*/  LOP3.LUT R90, R113, R90, R77, 0x96, !PT ;  /* 0x0000005a715a7212 */ /* 0x000fe200078e964d */
[----:B------:R-:W-:Y:S01]  /*21a20*/  IMAD.MOV.U32 R77, RZ, RZ, R108 ;  /* 0x000000ffff4d7224 */ /* 0x000fe200078e006c */
[----:B------:R-:W-:-:S07]  /*21a30*/  MOV R108, R76 ;  /* 0x0000004c006c7202 */ /* 0x000fce0000000f00 */
.L_x_5406:
[----:B------:R-:W-:Y:S05]  /*21a40*/  BSYNC.RECONVERGENT B0 ;  /* 0x0000000000007941 */ /* 0x000fea0003800200 */
.L_x_5405:
[----:B------:R-:W-:Y:S01]  /*21a50*/  I2FP.F32.U32 R76, R77 ;  /* 0x0000004d004c7245 */ /* 0x000fe20000201000 */
[----:B------:R-:W-:Y:S01]  /*21a60*/  HADD2.F32 R77, -RZ, R52.H1_H1 ;  /* 0x30000034ff4d7230 */ /* 0x000fe20000004100 */
[----:B------:R-:W-:Y:S01]  /*21a70*/  ISETP.NE.AND P3, PT, R84, 0x1, PT ;  /* 0x000000015400780c */ /* 0x000fe20003f65270 */
[----:B------:R-:W-:Y:S01]  /*21a80*/  @P1 HADD2.F32 R83, -RZ, R56.H1_H1 ;  /* 0x30000038ff531230 */ /* 0x000fe20000004100 */
        /* <DEDUP_REMOVED lines=8> */
[----:B------:R-:W-:Y:S01]  /*21b10*/  @P1 FADD.FTZ R142, R83, R60 ;  /* 0x0000003c538e1221 */ /* 0x000fe20000010000 */
[----:B------:R-:W-:Y:S02]  /*21b20*/  @!P1 MOV R142, R60 ;  /* 0x0000003c008e9202 */ /* 0x000fe40000000f00 */
[----:B------:R-:W-:Y:S02]  /*21b30*/  MOV R60, R0 ;  /* 0x00000000003c7202 */ /* 0x000fe40000000f00 */
        /* <DEDUP_REMOVED lines=10> */
.L_x_5412:
        /* <DEDUP_REMOVED lines=13> */
.L_x_5414:
[----:B------:R-:W-:Y:S05]  /*21cb0*/  BSYNC.RECONVERGENT B1 ;  /* 0x0000000000017941 */ /* 0x000fea0003800200 */
.L_x_5413:
        /* <DEDUP_REMOVED lines=40> */
[----:B------:R-:W-:Y:S01]  /*21f40*/  MOV R108, R76 ;  /* 0x0000004c006c7202 */ /* 0x000fe20000000f00 */
[----:B------:R-:W-:Y:S01]  /*21f50*/  IMAD.MOV.U32 R76, RZ, RZ, RZ ;  /* 0x000000ffff4c7224 */ /* 0x000fe200078e00ff */
[----:B------:R-:W-:-:S07]  /*21f60*/  LOP3.LUT R90, R113, R90, R77, 0x96, !PT ;  /* 0x0000005a715a7212 */ /* 0x000fce00078e964d */
.L_x_5411:
[----:B------:R-:W-:Y:S05]  /*21f70*/  BSYNC.RECONVERGENT B0 ;  /* 0x0000000000007941 */ /* 0x000fea0003800200 */
.L_x_5410:
[----:B------:R-:W-:Y:S01]  /*21f80*/  I2FP.F32.U32 R60, R60 ;  /* 0x0000003c003c7245 */ /* 0x000fe20000201000 */
[----:B------:R-:W-:Y:S01]  /*21f90*/  HADD2.F32 R77, -RZ, R61.H0_H0 ;  /* 0x2000003dff4d7230 */ /* 0x000fe20000004100 */
[----:B------:R-:W-:Y:S01]  /*21fa0*/  ISETP.NE.AND P3, PT, R76, 0x1, PT ;  /* 0x000000014c00780c */ /* 0x000fe20003f65270 */
[----:B------:R-:W-:Y:S01]  /*21fb0*/  BSSY.RECONVERGENT B0, `(.L_x_5415) ;  /* 0x000004c000007945 */ /* 0x000fe20003800200 */
[----:B------:R-:W-:Y:S01]  /*21fc0*/  LOP3.LUT R80, R80, 0xfffffffb, RZ, 0xc0, !PT ;  /* 0xfffffffb50507812 */ /* 0x000fe200078ec0ff */
[----:B------:R-:W-:Y:S01]  /*21fd0*/  FFMA.FTZ R60, R60, R93, 1.1641532182693481445e-10 ;  /* 0x2f0000003c3c7423 */ /* 0x000fe2000001005d */
[----:B------:R-:W-:-:S04]  /*21fe0*/  HFMA2 R84, -RZ, RZ, 0, 1.1920928955078125e-07 ;  /* 0x00000002ff547431 */ /* 0x000fc800000001ff */
        /* <DEDUP_REMOVED lines=15> */
.L_x_5417:
        /* <DEDUP_REMOVED lines=13> */
.L_x_5419:
[----:B------:R-:W-:Y:S05]  /*221b0*/  BSYNC.RECONVERGENT B1 ;  /* 0x0000000000017941 */ /* 0x000fea0003800200 */
.L_x_5418:
        /* <DEDUP_REMOVED lines=43> */
.L_x_5416:
[----:B------:R-:W-:Y:S05]  /*22470*/  BSYNC.RECONVERGENT B0 ;  /* 0x0000000000007941 */ /* 0x000fea0003800200 */
.L_x_5415:
        /* <DEDUP_REMOVED lines=8> */
[----:B------:R-:W-:Y:S02]  /*22500*/  MOV R76, 0x2 ;  /* 0x00000002004c7802 */ /* 0x000fe40000000f00 */
        /* <DEDUP_REMOVED lines=16> */
.L_x_5422:
        /* <DEDUP_REMOVED lines=13> */
.L_x_5424:
[----:B------:R-:W-:Y:S05]  /*226e0*/  BSYNC.RECONVERGENT B1 ;  /* 0x0000000000017941 */ /* 0x000fea0003800200 */
.L_x_5423:
        /* <DEDUP_REMOVED lines=43> */
.L_x_5421:
[----:B------:R-:W-:Y:S05]  /*229a0*/  BSYNC.RECONVERGENT B0 ;  /* 0x0000000000007941 */ /* 0x000fea0003800200 */
.L_x_5420:
        /* <DEDUP_REMOVED lines=9> */
[----:B------:R-:W-:Y:S02]  /*22a40*/  FSEL R106, R61, RZ, !P3 ;  /* 0x000000ff3d6a7208 */ /* 0x000fe40005800000 */
[----:B------:R-:W-:Y:S02]  /*22a50*/  PLOP3.LUT P3, PT, P3, PT, PT, 0x8, 0x80 ;  /* 0x000000000080781c */ /* 0x000fe40001f6e170 */
[----:B------:R-:W-:-:S11]  /*22a60*/  MOV R61, R0 ;  /* 0x00000000003d7202 */ /* 0x000fd60000000f00 */
        /* <DEDUP_REMOVED lines=10> */
.L_x_5427:
        /* <DEDUP_REMOVED lines=13> */
.L_x_5429:
[----:B------:R-:W-:Y:S05]  /*22be0*/  BSYNC.RECONVERGENT B1 ;  /* 0x0000000000017941 */ /* 0x000fea0003800200 */
.L_x_5428:
        /* <DEDUP_REMOVED lines=43> */
.L_x_5426:
[----:B------:R-:W-:Y:S05]  /*22ea0*/  BSYNC.RECONVERGENT B0 ;  /* 0x0000000000007941 */ /* 0x000fea0003800200 */
.L_x_5425:
        /* <DEDUP_REMOVED lines=25> */
.L_x_5432:
        /* <DEDUP_REMOVED lines=13> */
.L_x_5434:
[----:B------:R-:W-:Y:S05]  /*23110*/  BSYNC.RECONVERGENT B1 ;  /* 0x0000000000017941 */ /* 0x000fea0003800200 */
.L_x_5433:
        /* <DEDUP_REMOVED lines=43> */
.L_x_5431:
[----:B------:R-:W-:Y:S05]  /*233d0*/  BSYNC.RECONVERGENT B0 ;  /* 0x0000000000007941 */ /* 0x000fea0003800200 */
.L_x_5430:
        /* <DEDUP_REMOVED lines=20> */
.L_x_5437:
        /* <DEDUP_REMOVED lines=13> */
.L_x_5439:
[----:B------:R-:W-:Y:S05]  /*235f0*/  BSYNC.RECONVERGENT B1 ;  /* 0x0000000000017941 */ /* 0x000fea0003800200 */
.L_x_5438:
        /* <DEDUP_REMOVED lines=40> */
[----:B------:R-:W-:Y:S01]  /*23880*/  MOV R76, R108 ;  /* 0x0000006c004c7202 */ /* 0x000fe20000000f00 */
[----:B------:R-:W-:Y:S01]  /*23890*/  IMAD.MOV.U32 R108, RZ, RZ, R60 ;  /* 0x000000ffff6c7224 */ /* 0x000fe200078e003c */
[----:B------:R-:W-:-:S07]  /*238a0*/  LOP3.LUT R90, R113, R90, R61, 0x96, !PT ;  /* 0x0000005a715a7212 */ /* 0x000fce00078e963d */
.L_x_5436:
[----:B------:R-:W-:Y:S05]  /*238b0*/  BSYNC.RECONVERGENT B0 ;  /* 0x0000000000007941 */ /* 0x000fea0003800200 */
.L_x_5435:
        /* <DEDUP_REMOVED lines=26> */
.L_x_5442:
        /* <DEDUP_REMOVED lines=13> */
.L_x_5444:
[----:B------:R-:W-:Y:S05]  /*23b30*/  BSYNC.RECONVERGENT B1 ;  /* 0x0000000000017941 */ /* 0x000fea0003800200 */
.L_x_5443:
        /* <DEDUP_REMOVED lines=40> */
[----:B------:R-:W-:Y:S02]  /*23dc0*/  LOP3.LUT R90, R113, R90, R61, 0x96, !PT ;  /* 0x0000005a715a7212 */ /* 0x000fe400078e963d */
[----:B------:R-:W-:Y:S01]  /*23dd0*/  MOV R61, R108 ;  /* 0x0000006c003d7202 */ /* 0x000fe20000000f00 */
[----:B------:R-:W-:-:S07]  /*23de0*/  IMAD.MOV.U32 R108, RZ, RZ, R60 ;  /* 0x000000ffff6c7224 */ /* 0x000fce00078e003c */
.L_x_5441:
[----:B------:R-:W-:Y:S05]  /*23df0*/  BSYNC.RECONVERGENT B0 ;  /* 0x0000000000007941 */ /* 0x000fea0003800200 */
.L_x_5440:
        /* <DEDUP_REMOVED lines=20> */
.L_x_5447:
        /* <DEDUP_REMOVED lines=13> */
.L_x_5449:
[----:B------:R-:W-:Y:S05]  /*24010*/  BSYNC.RECONVERGENT B1 ;  /* 0x0000000000017941 */ /* 0x000fea0003800200 */
.L_x_5448:
        /* <DEDUP_REMOVED lines=39> */
[----:B------:R-:W-:Y:S01]  /*24290*/  IMAD.MOV.U32 R76, RZ, RZ, R108 ;  /* 0x000000ffff4c7224 */ /* 0x000fe200078e006c */
[----:B------:R-:W-:Y:S01]  /*242a0*/  LOP3.LUT R90, R113, R90, R61, 0x96, !PT ;  /* 0x0000005a715a7212 */ /* 0x000fe200078e963d */
[----:B------:R-:W-:Y:S01]  /*242b0*/  IMAD.MOV.U32 R89, RZ, RZ, RZ ;  /* 0x000000ffff597224 */ /* 0x000fe200078e00ff */
[----:B------:R-:W-:-:S07]  /*242c0*/  MOV R108, R60 ;  /* 0x0000003c006c7202 */ /* 0x000fce0000000f00 */
.L_x_5446:
[----:B------:R-:W-:Y:S05]  /*242d0*/  BSYNC.RECONVERGENT B0 ;  /* 0x0000000000007941 */ /* 0x000fea0003800200 */
.L_x_5445:
        /* <DEDUP_REMOVED lines=25> */
.L_x_5452:
        /* <DEDUP_REMOVED lines=13> */
.L_x_5454:
[----:B------:R-:W-:Y:S05]  /*24540*/  BSYNC.RECONVERGENT B1 ;  /* 0x0000000000017941 */ /* 0x000fea0003800200 */
.L_x_5453:
        /* <DEDUP_REMOVED lines=43> */
.L_x_5451:
[----:B------:R-:W-:Y:S05]  /*24800*/  BSYNC.RECONVERGENT B0 ;  /* 0x0000000000007941 */ /* 0x000fea0003800200 */
.L_x_5450:
        /* <DEDUP_REMOVED lines=20> */
.L_x_5457:
        /* <DEDUP_REMOVED lines=13> */
.L_x_5459:
[----:B------:R-:W-:Y:S05]  /*24a20*/  BSYNC.RECONVERGENT B1 ;  /* 0x0000000000017941 */ /* 0x000fea0003800200 */
.L_x_5458:
        /* <DEDUP_REMOVED lines=40> */
[----:B------:R-:W-:Y:S01]  /*24cb0*/  MOV R76, R108 ;  /* 0x0000006c004c7202 */ /* 0x000fe20000000f00 */
[----:B------:R-:W-:Y:S01]  /*24cc0*/  IMAD.MOV.U32 R108, RZ, RZ, R60 ;  /* 0x000000ffff6c7224 */ /* 0x000fe200078e003c */
[----:B------:R-:W-:-:S07]  /*24cd0*/  LOP3.LUT R90, R113, R90, R61, 0x96, !PT ;  /* 0x0000005a715a7212 */ /* 0x000fce00078e963d */
.L_x_5456:
[----:B------:R-:W-:Y:S05]  /*24ce0*/  BSYNC.RECONVERGENT B0 ;  /* 0x0000000000007941 */ /* 0x000fea0003800200 */
.L_x_5455:
        /* <DEDUP_REMOVED lines=12> */
[----:B------:R-:W-:-:S03]  /*24db0*/  MOV R76, 0x2 ;  /* 0x00000002004c7802 */ /* 0x000fc60000000f00 */
        /* <DEDUP_REMOVED lines=13> */
.L_x_5462:
        /* <DEDUP_REMOVED lines=13> */
.L_x_5464:
[----:B------:R-:W-:Y:S05]  /*24f60*/  BSYNC.RECONVERGENT B1 ;  /* 0x0000000000017941 */ /* 0x000fea0003800200 */
.L_x_5463:
        /* <DEDUP_REMOVED lines=43> */
.L_x_5461:
[----:B------:R-:W-:Y:S05]  /*25220*/  BSYNC.RECONVERGENT B0 ;  /* 0x0000000000007941 */ /* 0x000fea0003800200 */
.L_x_5460:
        /* <DEDUP_REMOVED lines=20> */
.L_x_5467:
        /* <DEDUP_REMOVED lines=15> */
.L_x_5469:
[----:B------:R-:W-:Y:S05]  /*25460*/  BSYNC.RECONVERGENT B1 ;  /* 0x0000000000017941 */ /* 0x000fea0003800200 */
.L_x_5468:
        /* <DEDUP_REMOVED lines=43> */
.L_x_5466:
[----:B------:R-:W-:Y:S05]  /*25720*/  BSYNC.RECONVERGENT B0 ;  /* 0x0000000000007941 */ /* 0x000fea0003800200 */
.L_x_5465:
        /* <DEDUP_REMOVED lines=12> */
[----:B------:R-:W-:Y:S01]  /*257f0*/  @P1 FADD.FTZ R79, R76, R63 ;  /* 0x0000003f4c4f1221 */ /* 0x000fe20000010000 */
[----:B------:R-:W-:-:S04]  /*25800*/  @!P1 MOV R79, R63 ;  /* 0x0000003f004f9202 */ /* 0x000fc80000000f00 */
[----:B------:R-:W-:-:S04]  /*25810*/  F2FP.F16.F32.PACK_AB R63, RZ, R79 ;  /* 0x0000004fff3f723e */ /* 0x000fc800000000ff */
[----:B------:R-:W-:Y:S01]  /*25820*/  PRMT R63, R149, 0x5410, R63 ;  /* 0x00005410953f7816 */ /* 0x000fe2000000003f */
[----:B------:R-:W-:Y:S06]  /*25830*/  BRA `(.L_x_5470) ;  /* 0x00000028005c7947 */ /* 0x000fec0003800000 */
.L_x_5389:
        /* <DEDUP_REMOVED lines=16> */
.L_x_5473:
        /* <DEDUP_REMOVED lines=13> */
.L_x_5475:
[----:B------:R-:W-:Y:S05]  /*25a10*/  BSYNC.RECONVERGENT B1 ;  /* 0x0000000000017941 */ /* 0x000fea0003800200 */
.L_x_5474:
        /* <DEDUP_REMOVED lines=43> */
.L_x_5472:
[----:B------:R-:W-:Y:S05]  /*25cd0*/  BSYNC.RECONVERGENT B0 ;  /* 0x0000000000007941 */ /* 0x000fea0003800200 */
.L_x_5471:
        /* <DEDUP_REMOVED lines=25> */
.L_x_5478:
        /* <DEDUP_REMOVED lines=13> */
.L_x_5480:
[----:B------:R-:W-:Y:S05]  /*25f40*/  BSYNC.RECONVERGENT B1 ;  /* 0x0000000000017941 */ /* 0x000fea0003800200 */
.L_x_5479:
        /* <DEDUP_REMOVED lines=43> */
.L_x_5477:
[----:B------:R-:W-:Y:S05]  /*26200*/  BSYNC.RECONVERGENT B0 ;  /* 0x0000000000007941 */ /* 0x000fea0003800200 */
.L_x_5476:
        /* <DEDUP_REMOVED lines=25> */
.L_x_5483:
        /* <DEDUP_REMOVED lines=13> */
.L_x_5485:
[----:B------:R-:W-:Y:S05]  /*26470*/  BSYNC.RECONVERGENT B1 ;  /* 0x0000000000017941 */ /* 0x000fea0003800200 */
.L_x_5484:
        /* <DEDUP_REMOVED lines=43> */
.L_x_5482:
[----:B------:R-:W-:Y:S05]  /*26730*/  BSYNC.RECONVERGENT B0 ;  /* 0x0000000000007941 */ /* 0x000fea0003800200 */
.L_x_5481:
        /* <DEDUP_REMOVED lines=25> */
.L_x_5488:
        /* <DEDUP_REMOVED lines=13> */
.L_x_5490:
[----:B------:R-:W-:Y:S05]  /*269a0*/  BSYNC.RECONVERGENT B1 ;  /* 0x0000000000017941 */ /* 0x000fea0003800200 */
.L_x_5489:
        /* <DEDUP_REMOVED lines=43> */
.L_x_5487:
[----:B------:R-:W-:Y:S05]  /*26c60*/  BSYNC.RECONVERGENT B0 ;  /* 0x0000000000007941 */ /* 0x000fea0003800200 */
.L_x_5486:
        /* <DEDUP_REMOVED lines=25> */
.L_x_5493:
        /* <DEDUP_REMOVED lines=13> */
.L_x_5495:
[----:B------:R-:W-:Y:S05]  /*26ed0*/  BSYNC.RECONVERGENT B1 ;  /* 0x0000000000017941 */ /* 0x000fea0003800200 */
.L_x_5494:
        /* <DEDUP_REMOVED lines=43> */
.L_x_5492:
[----:B------:R-:W-:Y:S05]  /*27190*/  BSYNC.RECONVERGENT B0 ;  /* 0x0000000000007941 */ /* 0x000fea0003800200 */
.L_x_5491:
        /* <DEDUP_REMOVED lines=23> */
.L_x_5498:
        /* <DEDUP_REMOVED lines=13> */
.L_x_5500:
[----:B------:R-:W-:Y:S05]  /*273e0*/  BSYNC.RECONVERGENT B1 ;  /* 0x0000000000017941 */ /* 0x000fea0003800200 */
.L_x_5499:
        /* <DEDUP_REMOVED lines=43> */
.L_x_5497:
[----:B------:R-:W-:Y:S05]  /*276a0*/  BSYNC.RECONVERGENT B0 ;  /* 0x0000000000007941 */ /* 0x000fea0003800200 */
.L_x_5496:
        /* <DEDUP_REMOVED lines=23> */
.L_x_5503:
        /* <DEDUP_REMOVED lines=13> */
.L_x_5505:
[----:B------:R-:W-:Y:S05]  /*278f0*/  BSYNC.RECONVERGENT B1 ;  /* 0x0000000000017941 */ /* 0x000fea0003800200 */
.L_x_5504:
        /* <DEDUP_REMOVED lines=43> */
.L_x_5502:
[----:B------:R-:W-:Y:S05]  /*27bb0*/  BSYNC.RECONVERGENT B0 ;  /* 0x0000000000007941 */ /* 0x000fea0003800200 */
.L_x_5501:
        /* <DEDUP_REMOVED lines=23> */
.L_x_5508:
        /* <DEDUP_REMOVED lines=13> */
.L_x_5510:
[----:B------:R-:W-:Y:S05]  /*27e00*/  BSYNC.RECONVERGENT B1 ;  /* 0x0000000000017941 */ /* 0x000fea0003800200 */
.L_x_5509:
        /* <DEDUP_REMOVED lines=43> */
.L_x_5507:
[----:B------:R-:W-:Y:S05]  /*280c0*/  BSYNC.RECONVERGENT B0 ;  /* 0x0000000000007941 */ /* 0x000fea0003800200 */
.L_x_5506:
        /* <DEDUP_REMOVED lines=13> */
[----:B------:R-:W-:-:S07]  /*281a0*/  PRMT R63, R149, 0x5410, R63 ;  /* 0x00005410953f7816 */ /* 0x000fce000000003f */
.L_x_5470:
        /* <DEDUP_REMOVED lines=21> */
[----:B------:R-:W-:Y:S01]  /*28300*/  FADD.FTZ R93, R93, R74 ;  /* 0x0000004a5d5d7221 */ /* 0x000fe20000010000 */
[----:B------:R-:W-:-:S03]  /*28310*/  LOP3.LUT R77, R96, R77, RZ, 0xfc, !PT ;  /* 0x0000004d604d7212 */ /* 0x000fc600078efcff */
        /* <DEDUP_REMOVED lines=28> */
[----:B0-----:R-:W-:-:S03]  /*284e0*/  LOP3.LUT P1, RZ, R97, 0x1f, RZ, 0xc0, !PT ;  /* 0x0000001f61ff7812 */ /* 0x001fc6000782c0ff */
[----:B------:R-:W-:-:S04]  /*284f0*/  FADD.FTZ R93, R93, R140 ;  /* 0x0000008c5d5d7221 */ /* 0x000fc80000010000 */
[----:B------:R-:W-:-:S04]  /*28500*/  FADD.FTZ R76, R93, R142 ;  /* 0x0000008e5d4c7221 */ /* 0x000fc80000010000 */
[----:B------:R-:W-:Y:S01]  /*28510*/  FADD.FTZ R93, R76, R141 ;  /* 0x0000008d4c5d7221 */ /* 0x000fe20000010000 */
[----:B------:R-:W-:-:S03]  /*28520*/  LOP3.LUT R76, R92, R95, RZ, 0xfc, !PT ;  /* 0x0000005f5c4c7212 */ /* 0x000fc600078efcff */
[----:B------:R-:W-:Y:S02]  /*28530*/  FADD.FTZ R92, R93, R144 ;  /* 0x000000905d5c7221 */ /* 0x000fe40000010000 */
[----:B------:R1:W-:Y:S02]  /*28540*/  STG.E.64 desc[UR6][R72.64], R76 ;  /* 0x0000004c48007986 */ /* 0x0003e4000c101b06 */
[----:B------:R-:W-:-:S04]  /*28550*/  FADD.FTZ R92, R92, R143 ;  /* 0x0000008f5c5c7221 */ /* 0x000fc80000010000 */
[----:B------:R-:W-:-:S04]  /*28560*/  FADD.FTZ R93, R92, R147 ;  /* 0x000000935c5d7221 */ /* 0x000fc80000010000 */
[----:B------:R-:W-:Y:S01]  /*28570*/  FADD.FTZ R92, R93, R148 ;  /* 0x000000945d5c7221 */ /* 0x000fe20000010000 */
        /* <DEDUP_REMOVED lines=21> */
.L_x_5511:
[----:B------:R-:W-:Y:S01]  /*286d0*/  UMOV UR13, 0xffffffff ;  /* 0xffffffff000d7882 */ /* 0x000fe20000000000 */
[----:B------:R-:W-:Y:S02]  /*286e0*/  FADD.FTZ R92, R92, R79 ;  /* 0x0000004f5c5c7221 */ /* 0x000fe40000010000 */
[----:B------:R-:W-:Y:S05]  /*286f0*/  BRA.DIV UR13, `(.L_x_5512) ;  /* 0x000000160d7c7947 */ /* 0x000fea000b800000 */
[----:B01----:R-:W0:Y:S02]  /*28700*/  SHFL.BFLY PT, R61, R92, 0x1, 0x1f ;  /* 0x0c201f005c3d7f89 */ /* 0x003e2400000e0000 */
        /* <DEDUP_REMOVED lines=100> */
.L_x_5525:
[C---:B------:R-:W-:Y:S01]  /*28d50*/  FMUL.FTZ R60, R71.reuse, R71 ;  /* 0x00000047473c7220 */ /* 0x040fe20000410000 */
[----:B------:R-:W-:Y:S01]  /*28d60*/  ISETP.NE.AND P2, PT, RZ, UR5, PT ;  /* 0x00000005ff007c0c */ /* 0x000fe2000bf45270 */
[----:B01----:R-:W-:Y:S01]  /*28d70*/  FADD.FTZ R70, R70, R77 ;  /* 0x0000004d46467221 */ /* 0x003fe20000010000 */
[----:B------:R-:W-:Y:S02]  /*28d80*/  HADD2.F32 R162, -RZ, R48.H0_H0 ;  /* 0x20000030ffa27230 */ /* 0x000fe40000004100 */
[----:B------:R-:W-:Y:S01]  /*28d90*/  FSEL R63, R60, RZ, P2 ;  /* 0x000000ff3c3f7208 */ /* 0x000fe20001000000 */
[----:B------:R-:W-:Y:S01]  /*28da0*/  FFMA.FTZ R60, R70, R61, UR10 ;  /* 0x0000000a463c7e23 */ /* 0x000fe2000801003d */
[----:B------:R-:W-:Y:S01]  /*28db0*/  FSEL R61, R71, RZ, !P2 ;  /* 0x000000ff473d7208 */ /* 0x000fe20005000000 */
[--C-:B------:R-:W-:Y:S02]  /*28dc0*/  HADD2.F32 R70, -RZ, R5.reuse.H0_H0 ;  /* 0x20000005ff467230 */ /* 0x100fe40000004100 */
[----:B------:R-:W-:Y:S01]  /*28dd0*/  FADD.FTZ R63, R60, R63 ;  /* 0x0000003f3c3f7221 */ /* 0x000fe20000010000 */
[----:B------:R-:W-:-:S02]  /*28de0*/  HADD2.F32 R73, -RZ, R5.H1_H1 ;  /* 0x30000005ff497230 */ /* 0x000fc40000004100 */
[C---:B------:R-:W-:Y:S01]  /*28df0*/  FADD.FTZ R94, -R61.reuse, R65 ;  /* 0x000000413d5e7221 */ /* 0x040fe20000010100 */
[C---:B------:R-:W-:Y:S01]  /*28e00*/  FADD.FTZ R102, -R61.reuse, R66 ;  /* 0x000000423d667221 */ /* 0x040fe20000010100 */
[----:B------:R-:W0:Y:S01]  /*28e10*/  MUFU.RSQ R65, R63 ;  /* 0x0000003f00417308 */ /* 0x000e220000001400 */
        /* <DEDUP_REMOVED lines=17> */
[----:B0-----:R-:W-:Y:S01]  /*28f30*/  FMUL.FTZ R63, R65, R94 ;  /* 0x0000005e413f7220 */ /* 0x001fe20000410000 */
        /* <DEDUP_REMOVED lines=22> */
[----:B------:R-:W-:-:S02]  /*290a0*/  HADD2.F32 R74, -RZ, R6.H0_H0 ;  /* 0x20000006ff4a7230 */ /* 0x000fc40000004100 */
[C---:B------:R-:W-:Y:S01]  /*290b0*/  FMUL.FTZ R75, R65.reuse, R102 ;  /* 0x00000066414b7220 */ /* 0x040fe20000410000 */
[--C-:B------:R-:W-:Y:S02]  /*290c0*/  HADD2.F32 R112, -RZ, R49.reuse.H0_H0 ;  /* 0x20000031ff707230 */ /* 0x100fe40000004100 */
[C---:B------:R-:W-:Y:S01]  /*290d0*/  FMUL.FTZ R72, R65.reuse, R72 ;  /* 0x0000004841487220 */ /* 0x040fe20000410000 */
[----:B------:R-:W-:Y:S02]  /*290e0*/  HADD2.F32 R61, -RZ, R48.H1_H1 ;  /* 0x30000030ff3d7230 */ /* 0x000fe40000004100 */
[----:B------:R-:W-:Y:S01]  /*290f0*/  FMUL.FTZ R150, R65, R150 ;  /* 0x0000009641967220 */ /* 0x000fe20000410000 */
[----:B------:R-:W-:Y:S02]  /*29100*/  HADD2.F32 R63, -RZ, R6.H1_H1 ;  /* 0x30000006ff3f7230 */ /* 0x000fe40000004100 */
[----:B------:R-:W-:Y:S01]  /*29110*/  FFMA.FTZ R75, R75, R74, R112 ;  /* 0x0000004a4b4b7223 */ /* 0x000fe20000010070 */
[----:B------:R-:W-:-:S02]  /*29120*/  HADD2.F32 R67, -RZ, R49.H1_H1 ;  /* 0x30000031ff437230 */ /* 0x000fc40000004100 */
[----:B------:R-:W-:Y:S01]  /*29130*/  FFMA.FTZ R73, R72, R73, R61 ;  /* 0x0000004948497223 */ /* 0x000fe2000001003d */
[----:B------:R-:W-:Y:S02]  /*29140*/  HADD2.F32 R61, -RZ, R7.H1_H1 ;  /* 0x30000007ff3d7230 */ /* 0x000fe40000004100 */
[C---:B------:R-:W-:Y:S01]  /*29150*/  FMUL.FTZ R60, R65.reuse, R60 ;  /* 0x0000003c413c7220 */ /* 0x040fe20000410000 */
[----:B------:R-:W-:Y:S02]  /*29160*/  HADD2.F32 R69, -RZ, R51.H0_H0 ;  /* 0x20000033ff457230 */ /* 0x000fe40000004100 */
[----:B------:R-:W-:Y:S01]  /*29170*/  FFMA.FTZ R74, R150, R63, R67 ;  /* 0x0000003f964a7223 */ /* 0x000fe20000010043 */
[----:B------:R-:W-:Y:S02]  /*29180*/  HADD2.F32 R63, -RZ, R50.H1_H1 ;  /* 0x30000032ff3f7230 */ /* 0x000fe40000004100 */
[----:B------:R-:W-:Y:S01]  /*29190*/  FMUL.FTZ R104, R65, R104 ;  /* 0x0000006841687220 */ /* 0x000fe20000410000 */
[----:B------:R-:W-:-:S02]  /*291a0*/  HADD2.F32 R67, -RZ, R8.H0_H0 ;  /* 0x20000008ff437230 */ /* 0x000fc40000004100 */
[C---:B------:R-:W-:Y:S01]  /*291b0*/  FMUL.FTZ R109, R65.reuse, R146 ;  /* 0x00000092416d7220 */ /* 0x040fe20000410000 */
[----:B------:R-:W-:Y:S02]  /*291c0*/  HADD2.F32 R72, -RZ, R8.H1_H1 ;  /* 0x30000008ff487230 */ /* 0x000fe40000004100 */
[----:B------:R-:W-:Y:S01]  /*291d0*/  FMUL.FTZ R154, R65, R154 ;  /* 0x0000009a419a7220 */ /* 0x000fe20000410000 */
[----:B------:R-:W-:Y:S02]  /*291e0*/  HADD2.F32 R150, -RZ, R51.H1_H1 ;  /* 0x30000033ff967230 */ /* 0x000fe40000004100 */
[----:B------:R-:W-:Y:S01]  /*291f0*/  FFMA.FTZ R102, R60, R61, R63 ;  /* 0x0000003d3c667223 */ /* 0x000fe2000001003f */
[----:B------:R-:W-:Y:S02]  /*29200*/  HADD2.F32 R79, -RZ, R12.H0_H0 ;  /* 0x2000000cff4f7230 */ /* 0x000fe40000004100 */
[----:B------:R-:W-:Y:S01]  /*29210*/  FFMA.FTZ R112, R104, R67, R69 ;  /* 0x0000004368707223 */ /* 0x000fe20000010045 */
[----:B------:R-:W-:-:S02]  /*29220*/  HADD2.F32 R93, -RZ, R44.H0_H0 ;  /* 0x2000002cff5d7230 */ /* 0x000fc40000004100 */
[----:B------:R-:W-:Y:S01]  /*29230*/  FFMA.FTZ R109, R109, R72, R150 ;  /* 0x000000486d6d7223 */ /* 0x000fe20000010096 */
[----:B------:R-:W-:Y:S02]  /*29240*/  HADD2.F32 R103, -RZ, R13.H0_H0 ;  /* 0x2000000dff677230 */ /* 0x000fe40000004100 */
[C---:B------:R-:W-:Y:S01]  /*29250*/  FMUL.FTZ R76, R65.reuse, R76 ;  /* 0x0000004c414c7220 */ /* 0x040fe20000410000 */
[----:B------:R-:W-:Y:S02]  /*29260*/  HADD2.F32 R61, -RZ, R45.H0_H0 ;  /* 0x2000002dff3d7230 */ /* 0x000fe40000004100 */
[----:B------:R-:W-:Y:S01]  /*29270*/  FFMA.FTZ R72, R154, R79, R93 ;  /* 0x0000004f9a487223 */ /* 0x000fe2000001005d */
[----:B------:R-:W-:Y:S02]  /*29280*/  HADD2.F32 R63, -RZ, R13.H1_H1 ;  /* 0x3000000dff3f7230 */ /* 0x000fe40000004100 */
[----:B------:R-:W-:Y:S01]  /*29290*/  FMUL.FTZ R78, R65, R78 ;  /* 0x0000004e414e7220 */ /* 0x000fe20000410000 */
[----:B------:R-:W-:-:S02]  /*292a0*/  HADD2.F32 R67, -RZ, R45.H1_H1 ;  /* 0x3000002dff437230 */ /* 0x000fc40000004100 */
[C---:B------:R-:W-:Y:S01]  /*292b0*/  FMUL.FTZ R79, R65.reuse, R114 ;  /* 0x00000072414f7220 */ /* 0x040fe20000410000 */
[----:B------:R-:W-:Y:S02]  /*292c0*/  HADD2.F32 R60, -RZ, R12.H1_H1 ;  /* 0x3000000cff3c7230 */ /* 0x000fe40000004100 */
[----:B------:R-:W-:Y:S01]  /*292d0*/  FFMA.FTZ R103, R76, R103, R61 ;  /* 0x000000674c677223 */ /* 0x000fe2000001003d */
[----:B------:R-:W-:Y:S02]  /*292e0*/  HADD2.F32 R104, -RZ, R44.H1_H1 ;  /* 0x3000002cff687230 */ /* 0x000fe40000004100 */
[----:B------:R-:W-:Y:S01]  /*292f0*/  FFMA.FTZ R78, R78, R63, R67 ;  /* 0x0000003f4e4e7223 */ /* 0x000fe20000010043 */
[----:B------:R-:W-:Y:S02]  /*29300*/  HADD2.F32 R61, -RZ, R14.H1_H1 ;  /* 0x3000000eff3d7230 */ /* 0x000fe40000004100 */
[----:B------:R-:W-:Y:S01]  /*29310*/  FMUL.FTZ R117, R65, R118 ;  /* 0x0000007641757220 */ /* 0x000fe20000410000 */
[----:B------:R-:W-:-:S02]  /*29320*/  HADD2.F32 R63, -RZ, R46.H1_H1 ;  /* 0x3000002eff3f7230 */ /* 0x000fc40000004100 */
[----:B------:R-:W-:Y:S01]  /*29330*/  FFMA.FTZ R79, R79, R60, R104 ;  /* 0x0000003c4f4f7223 */ /* 0x000fe20000010068 */
[----:B------:R-:W-:Y:S02]  /*29340*/  HADD2.F32 R67, -RZ, R15.H1_H1 ;  /* 0x3000000fff437230 */ /* 0x000fe40000004100 */
[C---:B------:R-:W-:Y:S01]  /*29350*/  FMUL.FTZ R62, R65.reuse, R62 ;  /* 0x0000003e413e7220 */ /* 0x040fe20000410000 */
[----:B------:R-:W-:Y:S02]  /*29360*/  HADD2.F32 R69, -RZ, R47.H1_H1 ;  /* 0x3000002fff457230 */ /* 0x000fe40000004100 */
[----:B------:R-:W-:Y:S01]  /*29370*/  FMUL.FTZ R118, R65, R120 ;  /* 0x0000007841767220 */ /* 0x000fe20000410000 */
[----:B------:R-:W-:Y:S02]  /*29380*/  HADD2.F32 R60, -RZ, R15.H0_H0 ;  /* 0x2000000fff3c7230 */ /* 0x000fe40000004100 */
[----:B------:R-:W-:Y:S01]  /*29390*/  FFMA.FTZ R114, R62, R61, R63 ;  /* 0x0000003d3e727223 */ /* 0x000fe2000001003f */
[----:B------:R-:W-:-:S02]  /*293a0*/  HADD2.F32 R76, -RZ, R47.H0_H0 ;  /* 0x2000002fff4c7230 */ /* 0x000fc40000004100 */
[----:B------:R-:W-:Y:S01]  /*293b0*/  FFMA.FTZ R118, R118, R67, R69 ;  /* 0x0000004376767223 */ /* 0x000fe20000010045 */
[C---:B------:R-:W-:Y:S01]  /*293c0*/  FMUL.FTZ R107, R65.reuse, R110 ;  /* 0x0000006e416b7220 */ /* 0x040fe20000410000 */
[--C-:B------:R-:W-:Y:S02]  /*293d0*/  HADD2.F32 R111, -RZ, R18.reuse.H0_H0 ;  /* 0x20000012ff6f7230 */ /* 0x100fe40000004100 */
[----:B------:R-:W-:Y:S01]  /*293e0*/  FMUL.FTZ R100, R65, R100 ;  /* 0x0000006441647220 */ /* 0x000fe20000410000 */
[----:B------:R-:W-:Y:S01]  /*293f0*/  FFMA.FTZ R117, R117, R60, R76 ;  /* 0x0000003c75757223 */ /* 0x000fe2000001004c */
[--C-:B------:R-:W-:Y:S02]  /*29400*/  HADD2.F32 R61, -RZ, R41.reuse.H0_H0 ;  /* 0x20000029ff3d7230 */ /* 0x100fe40000004100 */
[C---:B------:R-:W-:Y:S01]  /*29410*/  FMUL.FTZ R110, R65.reuse, R126 ;  /* 0x0000007e416e7220 */ /* 0x040fe20000410000 */
        /* <DEDUP_REMOVED lines=8> */
[----:B------:R-:W-:Y:S02]  /*294a0*/  HADD2.F32 R104, -RZ, R19.H0_H0 ;  /* 0x20000013ff687230 */ /* 0x000fe40000004100 */
[----:B------:R-:W-:Y:S01]  /*294b0*/  FMUL.FTZ R128, R65, R128 ;  /* 0x0000008041807220 */ /* 0x000fe20000410000 */
[----:B------:R-:W-:-:S02]  /*294c0*/  HADD2.F32 R120, -RZ, R42.H0_H0 ;  /* 0x2000002aff787230 */ /* 0x000fc40000004100 */
[----:B------:R-:W-:Y:S01]  /*294d0*/  FFMA.FTZ R105, R105, R60, R62 ;  /* 0x0000003c69697223 */ /* 0x000fe2000001003e */
[----:B------:R-:W-:Y:S02]  /*294e0*/  HADD2.F32 R61, -RZ, R19.H1_H1 ;  /* 0x30000013ff3d7230 */ /* 0x000fe40000004100 */
[----:B------:R-:W-:Y:S01]  /*294f0*/  FMUL.FTZ R119, R65, R116 ;  /* 0x0000007441777220 */ /* 0x000fe20000410000 */
[----:B------:R-:W-:Y:S02]  /*29500*/  HADD2.F32 R63, -RZ, R42.H1_H1 ;  /* 0x3000002aff3f7230 */ /* 0x000fe40000004100 */
[----:B------:R-:W-:Y:S01]  /*29510*/  FFMA.FTZ R113, R113, R104, R120 ;  /* 0x0000006871717223 */ /* 0x000fe20000010078 */
[----:B------:R-:W-:Y:S02]  /*29520*/  HADD2.F32 R67, -RZ, R20.H1_H1 ;  /* 0x30000014ff437230 */ /* 0x000fe40000004100 */
[----:B------:R-:W-:Y:S01]  /*29530*/  FMUL.FTZ R120, R65, R130 ;  /* 0x0000008241787220 */ /* 0x000fe20000410000 */
[----:B------:R-:W-:-:S02]  /*29540*/  HADD2.F32 R69, -RZ, R43.H1_H1 ;  /* 0x3000002bff457230 */ /* 0x000fc40000004100 */
[----:B------:R-:W-:Y:S01]  /*29550*/  FFMA.FTZ R116, R128, R61, R63 ;  /* 0x0000003d80747223 */ /* 0x000fe2000001003f */
[----:B------:R-:W-:Y:S02]  /*29560*/  HADD2.F32 R60, -RZ, R20.H0_H0 ;  /* 0x20000014ff3c7230 */ /* 0x000fe40000004100 */
[C---:B------:R-:W-:Y:S01]  /*29570*/  FMUL.FTZ R132, R65.reuse, R132 ;  /* 0x0000008441847220 */ /* 0x040fe20000410000 */
[----:B------:R-:W-:Y:S02]  /*29580*/  HADD2.F32 R62, -RZ, R43.H0_H0 ;  /* 0x2000002bff3e7230 */ /* 0x000fe40000004100 */
[----:B------:R-:W-:Y:S01]  /*29590*/  FFMA.FTZ R120, R120, R67, R69 ;  /* 0x0000004378787223 */ /* 0x000fe20000010045 */
[----:B------:R-:W-:Y:S02]  /*295a0*/  HADD2.F32 R63, -RZ, R23.H0_H0 ;  /* 0x20000017ff3f7230 */ /* 0x000fe40000004100 */
[----:B------:R-:W-:Y:S01]  /*295b0*/  FMUL.FTZ R125, R65, R122 ;  /* 0x0000007a417d7220 */ /* 0x000fe20000410000 */
[----:B------:R-:W-:-:S02]  /*295c0*/  HADD2.F32 R67, -RZ, R37.H0_H0 ;  /* 0x20000025ff437230 */ /* 0x000fc40000004100 */
[----:B------:R-:W-:Y:S01]  /*295d0*/  FFMA.FTZ R119, R119, R60, R62 ;  /* 0x0000003c77777223 */ /* 0x000fe2000001003e */
[----:B------:R-:W-:Y:S02]  /*295e0*/  HADD2.F32 R60, -RZ, R23.H1_H1 ;  /* 0x30000017ff3c7230 */ /* 0x000fe40000004100 */
[C---:B------:R-:W-:Y:S01]  /*295f0*/  FMUL.FTZ R66, R65.reuse, R66 ;  /* 0x0000004241427220 */ /* 0x040fe20000410000 */
[----:B------:R-:W-:Y:S02]  /*29600*/  HADD2.F32 R62, -RZ, R37.H1_H1 ;  /* 0x30000025ff3e7230 */ /* 0x000fe40000004100 */
        /* <DEDUP_REMOVED lines=13> */
[----:B------:R-:W-:Y:S02]  /*296e0*/  HADD2.F32 R60, -RZ, R25.H1_H1 ;  /* 0x30000019ff3c7230 */ /* 0x000fe40000004100 */
[----:B------:R-:W-:Y:S01]  /*296f0*/  FMUL.FTZ R104, R65, R158 ;  /* 0x0000009e41687220 */ /* 0x000fe20000410000 */
[----:B------:R-:W-:Y:S02]  /*29700*/  HADD2.F32 R62, -RZ, R39.H1_H1 ;  /* 0x30000027ff3e7230 */ /* 0x000fe40000004100 */
[----:B------:R-:W-:Y:S01]  /*29710*/  FFMA.FTZ R128, R128, R63, R67 ;  /* 0x0000003f80807223 */ /* 0x000fe20000010043 */
[----:B------:R-:W-:Y:S01]  /*29720*/  HADD2.F32 R93, -RZ, R22.H0_H0 ;  /* 0x20000016ff5d7230 */ /* 0x000fe20000004100 */
[----:B------:R-:W0:Y:S01]  /*29730*/  @!P1 LDC.64 R66, c[0x0][0x3c0] ;  /* 0x0000f000ff429b82 */ /* 0x000e220000000a00 */
[----:B------:R-:W-:Y:S02]  /*29740*/  HADD2.F32 R95, -RZ, R36.H0_H0 ;  /* 0x20000024ff5f7230 */ /* 0x000fe40000004100 */
[----:B------:R-:W-:Y:S01]  /*29750*/  FFMA.FTZ R131, R131, R60, R62 ;  /* 0x0000003c83837223 */ /* 0x000fe2000001003e */
[----:B------:R-:W-:-:S02]  /*29760*/  HADD2.F32 R69, -RZ, R24.H0_H0 ;  /* 0x20000018ff457230 */ /* 0x000fc40000004100 */
[C---:B------:R-:W-:Y:S01]  /*29770*/  FMUL.FTZ R124, R65.reuse, R134 ;  /* 0x00000086417c7220 */ /* 0x040fe20000410000 */
[C---:B------:R-:W-:Y:S01]  /*29780*/  FMUL.FTZ R126, R65.reuse, R140 ;  /* 0x0000008c417e7220 */ /* 0x040fe20000410000 */
[----:B------:R-:W-:Y:S01]  /*29790*/  FFMA.FTZ R104, R104, R93, R95 ;  /* 0x0000005d68687223 */ /* 0x000fe2000001005f */
[----:B------:R-:W-:Y:S01]  /*297a0*/  HADD2.F32 R93, -RZ, R38.H0_H0 ;  /* 0x20000026ff5d7230 */ /* 0x000fe20000004100 */
[----:B------:R-:W1:Y:S01]  /*297b0*/  @!P1 LDC.64 R62, c[0x0][0x3c8] ;  /* 0x0000f200ff3e9b82 */ /* 0x000e620000000a00 */
        /* <DEDUP_REMOVED lines=12> */
[----:B------:R-:W-:Y:S01]  /*29880*/  HADD2.F32 R69, -RZ, R27.H0_H0 ;  /* 0x2000001bff457230 */ /* 0x000fe20000004100 */
[----:B------:R-:W2:Y:S01]  /*29890*/  LDC.64 R60, c[0x0][0x428] ;  /* 0x00010a00ff3c7b82 */ /* 0x000ea20000000a00 */
[----:B------:R-:W-:-:S02]  /*298a0*/  HADD2.F32 R93, -RZ, R33.H0_H0 ;  /* 0x20000021ff5d7230 */ /* 0x000fc40000004100 */
[----:B------:R-:W-:Y:S01]  /*298b0*/  FFMA.FTZ R77, R77, R162, R164 ;  /* 0x000000a24d4d7223 */ /* 0x000fe200000100a4 */
[----:B0-----:R-:W-:-:S04]  /*298c0*/  @!P1 IMAD.WIDE R66, R4, 0x4, R66 ;  /* 0x0000000404429825 */ /* 0x001fc800078e0242 */
[C---:B------:R-:W-:Y:S01]  /*298d0*/  FMUL.FTZ R133, R65.reuse, R142 ;  /* 0x0000008e41857220 */ /* 0x040fe20000410000 */
[C---:B------:R-:W-:Y:S01]  /*298e0*/  FMUL.FTZ R135, R65.reuse, R144 ;  /* 0x0000009041877220 */ /* 0x040fe20000410000 */
[----:B------:R-:W-:Y:S01]  /*298f0*/  FFMA.FTZ R130, R92, R69, R93 ;  /* 0x000000455c827223 */ /* 0x000fe2000001005d */
[C---:B------:R-:W-:Y:S01]  /*29900*/  FMUL.FTZ R92, R65.reuse, R68 ;  /* 0x00000044415c7220 */ /* 0x040fe20000410000 */
[----:B------:R0:W-:Y:S01]  /*29910*/  @!P1 STG.E desc[UR6][R66.64], R71 ;  /* 0x0000004742009986 */ /* 0x0001e2000c101906 */
[----:B------:R-:W-:Y:S01]  /*29920*/  FMUL.FTZ R96, R65, R96 ;  /* 0x0000006041607220 */ /* 0x000fe20000410000 */
[----:B-1----:R-:W-:-:S04]  /*29930*/  @!P1 IMAD.WIDE R68, R4, 0x4, R62 ;  /* 0x0000000404449825 */ /* 0x002fc800078e023e */
[C---:B------:R-:W-:Y:S01]  /*29940*/  FMUL.FTZ R148, R65.reuse, R148 ;  /* 0x0000009441947220 */ /* 0x040fe20000410000 */
[----:B------:R-:W-:Y:S01]  /*29950*/  FMUL.FTZ R94, R65, R94 ;  /* 0x0000005e415e7220 */ /* 0x000fe20000410000 */
[----:B------:R-:W-:Y:S01]  /*29960*/  F2FP.F16.F32.PACK_AB R62, R102, R77 ;  /* 0x0000004d663e723e */ /* 0x000fe200000000ff */
[----:B------:R-:W-:Y:S01]  /*29970*/  HADD2.F32 R132, -RZ, R27.H1_H1 ;  /* 0x3000001bff847230 */ /* 0x000fe20000004100 */
[----:B------:R1:W-:Y:S01]  /*29980*/  @!P1 STG.E desc[UR6][R68.64], R65 ;  /* 0x0000004144009986 */ /* 0x0003e2000c101906 */
[----:B------:R-:W-:Y:S01]  /*29990*/  HADD2.F32 R134, -RZ, R33.H1_H1 ;  /* 0x30000021ff867230 */ /* 0x000fe20000004100 */
[----:B------:R-:W-:Y:S01]  /*299a0*/  F2FP.F16.F32.PACK_AB R63, R109, R112 ;  /* 0x000000706d3f723e */ /* 0x000fe200000000ff */
[----:B------:R-:W-:Y:S02]  /*299b0*/  HADD2.F32 R95, -RZ, R28.H0_H0 ;  /* 0x2000001cff5f7230 */ /* 0x000fe40000004100 */
[----:B------:R-:W-:Y:S02]  /*299c0*/  HADD2.F32 R97, -RZ, R34.H0_H0 ;  /* 0x20000022ff617230 */ /* 0x000fe40000004100 */
[----:B------:R-:W-:Y:S01]  /*299d0*/  FFMA.FTZ R135, R135, R132, R134 ;  /* 0x0000008487877223 */ /* 0x000fe20000010086 */
[----:B------:R-:W-:Y:S01]  /*299e0*/  HADD2.F32 R146, -RZ, R14.H0_H0 ;  /* 0x2000000eff927230 */ /* 0x000fe20000004100 */
[----:B0-----:R-:W-:Y:S01]  /*299f0*/  F2FP.F16.F32.PACK_AB R67, R118, R117 ;  /* 0x000000757643723e */ /* 0x001fe200000000ff */
[----:B------:R-:W-:-:S02]  /*29a00*/  HADD2.F32 R150, -RZ, R46.H0_H0 ;  /* 0x2000002eff967230 */ /* 0x000fc40000004100 */
[----:B------:R-:W-:Y:S01]  /*29a10*/  FFMA.FTZ R132, R96, R95, R97 ;  /* 0x0000005f60847223 */ /* 0x000fe20000010061 */
[----:B------:R-:W-:Y:S01]  /*29a20*/  HADD2.F32 R98, -RZ, R26.H1_H1 ;  /* 0x3000001aff627230 */ /* 0x000fe20000004100 */
[----:B-1----:R-:W-:Y:S01]  /*29a30*/  F2FP.F16.F32.PACK_AB R65, R78, R103 ;  /* 0x000000674e41723e */ /* 0x002fe200000000ff */
[----:B------:R-:W-:Y:S01]  /*29a40*/  HADD2.F32 R100, -RZ, R32.H1_H1 ;  /* 0x30000020ff647230 */ /* 0x000fe20000004100 */
[----:B------:R-:W0:Y:S01]  /*29a50*/  LDC.64 R102, c[0x0][0x380] ;  /* 0x0000e000ff667b82 */ /* 0x000e220000000a00 */
[----:B------:R-:W-:Y:S02]  /*29a60*/  HADD2.F32 R93, -RZ, R28.H1_H1 ;  /* 0x3000001cff5d7230 */ /* 0x000fe40000004100 */
[----:B------:R-:W-:Y:S01]  /*29a70*/  FFMA.FTZ R107, R107, R146, R150 ;  /* 0x000000926b6b7223 */ /* 0x000fe20000010096 */
        /* <DEDUP_REMOVED lines=10> */
[----:B--2---:R-:W-:Y:S01]  /*29b20*/  IMAD.WIDE.U32 R92, R64, 0x10, R60 ;  /* 0x00000010405c7825 */ /* 0x004fe200078e003c */
[----:B------:R-:W-:-:S03]  /*29b30*/  F2FP.F16.F32.PACK_AB R64, R79, R72 ;  /* 0x000000484f40723e */ /* 0x000fc600000000ff */
[----:B------:R-:W-:Y:S01]  /*29b40*/  FFMA.FTZ R141, R94, R101, R141 ;  /* 0x000000655e8d7223 */ /* 0x000fe2000001008d */
[--C-:B------:R-:W-:Y:S01]  /*29b50*/  IMAD.WIDE.U32 R94, R115, 0x10, R60.reuse ;  /* 0x00000010735e7825 */ /* 0x100fe200078e003c */
[----:B------:R-:W-:Y:S02]  /*29b60*/  F2FP.F16.F32.PACK_AB R69, R110, R111 ;  /* 0x0000006f6e45723e */ /* 0x000fe400000000ff */
[----:B------:R-:W-:Y:S01]  /*29b70*/  F2FP.F16.F32.PACK_AB R68, R105, R76 ;  /* 0x0000004c6944723e */ /* 0x000fe200000000ff */
[--C-:B------:R-:W-:Y:S01]  /*29b80*/  IMAD.WIDE.U32 R96, R121, 0x10, R60.reuse ;  /* 0x0000001079607825 */ /* 0x100fe200078e003c */
[----:B------:R-:W-:Y:S02]  /*29b90*/  F2FP.F16.F32.PACK_AB R72, R123, R104 ;  /* 0x000000687b48723e */ /* 0x000fe400000000ff */
[----:B------:R-:W-:Y:S01]  /*29ba0*/  F2FP.F16.F32.PACK_AB R79, R141, R148 ;  /* 0x000000948d4f723e */ /* 0x000fe200000000ff */
[----:B------:R-:W-:Y:S01]  /*29bb0*/  IMAD.WIDE.U32 R98, R129, 0x10, R60 ;  /* 0x0000001081627825 */ /* 0x000fe200078e003c */
[----:B------:R-:W-:-:S02]  /*29bc0*/  F2FP.F16.F32.PACK_AB R78, R137, R132 ;  /* 0x00000084894e723e */ /* 0x000fc400000000ff */
[----:B------:R-:W-:Y:S01]  /*29bd0*/  F2FP.F16.F32.PACK_AB R77, R135, R130 ;  /* 0x00000082874d723e */ /* 0x000fe200000000ff */
[----:B------:R-:W-:Y:S01]  /*29be0*/  IMAD.WIDE.U32 R100, R139, 0x10, R60 ;  /* 0x000000108b647825 */ /* 0x000fe200078e003c */
[----:B------:R-:W-:Y:S02]  /*29bf0*/  F2FP.F16.F32.PACK_AB R61, R74, R75 ;  /* 0x0000004b4a3d723e */ /* 0x000fe400000000ff */
[----:B------:R-:W-:Y:S01]  /*29c00*/  F2FP.F16.F32.PACK_AB R60, R73, R70 ;  /* 0x00000046493c723e */ /* 0x000fe200000000ff */
[----:B0-----:R-:W-:Y:S01]  /*29c10*/  IMAD R4, R102, 0x4, R4 ;  /* 0x0000000466047824 */ /* 0x001fe200078e0204 */
[----:B------:R-:W-:Y:S02]  /*29c20*/  F2FP.F16.F32.PACK_AB R70, R116, R113 ;  /* 0x000000717446723e */ /* 0x000fe400000000ff */
[----:B------:R-:W-:Y:S01]  /*29c30*/  F2FP.F16.F32.PACK_AB R75, R131, R128 ;  /* 0x00000080834b723e */ /* 0x000fe200000000ff */
[----:B------:R0:W-:Y:S01]  /*29c40*/  STG.E.128 desc[UR6][R92.64], R60 ;  /* 0x0000003c5c007986 */ /* 0x0001e2000c101d06 */
[----:B------:R-:W-:-:S02]  /*29c50*/  F2FP.F16.F32.PACK_AB R74, R127, R124 ;  /* 0x0000007c7f4a723e */ /* 0x000fc400000000ff */
[----:B------:R-:W-:Y:S01]  /*29c60*/  F2FP.F16.F32.PACK_AB R73, R125, R122 ;  /* 0x0000007a7d49723e */ /* 0x000fe200000000ff */
[----:B------:R0:W-:Y:S01]  /*29c70*/  STG.E.128 desc[UR6][R94.64], R64 ;  /* 0x000000405e007986 */ /* 0x0001e2000c101d06 */
[----:B------:R-:W-:Y:S02]  /*29c80*/  F2FP.F16.F32.PACK_AB R76, R133, R126 ;  /* 0x0000007e854c723e */ /* 0x000fe400000000ff */
[----:B------:R-:W-:Y:S01]  /*29c90*/  ISETP.GE.AND P1, PT, R4, R103, PT ;  /* 0x000000670400720c */ /* 0x000fe20003f26270 */
[----:B------:R0:W-:Y:S04]  /*29ca0*/  STG.E.128 desc[UR6][R96.64], R68 ;  /* 0x0000004460007986 */ /* 0x0001e8000c101d06 */
[----:B------:R0:W-:Y:S04]  /*29cb0*/  STG.E.128 desc[UR6][R98.64], R72 ;  /* 0x0000004862007986 */ /* 0x0001e8000c101d06 */
[----:B------:R0:W-:Y:S04]  /*29cc0*/  STG.E.128 desc[UR6][R100.64], R76 ;  /* 0x0000004c64007986 */ /* 0x0001e8000c101d06 */
[----:B------:R-:W-:Y:S05]  /*29cd0*/  @!P1 BRA `(.L_x_5513) ;  /* 0xfffffd6c00909947 */ /* 0x000fea000383ffff */
[----:B------:R-:W-:Y:S05]  /*29ce0*/  EXIT ;  /* 0x000000000000794d */ /* 0x000fea0003800000 */
.L_x_5512:
[----:B------:R-:W-:Y:S01]  /*29cf0*/  HFMA2 R95, -RZ, RZ, 0, 1.847743988037109375e-06 ;  /* 0x0000001fff5f7431 */ /* 0x000fe200000001ff */
[----:B------:R-:W-:Y:S01]  /*29d00*/  BSSY B0, `(.L_x_5514) ;  /* 0x0000007000007945 */ /* 0x000fe20003800000 */
[----:B------:R-:W-:Y:S01]  /*29d10*/  MOV R93, R92 ;  /* 0x0000005c005d7202 */ /* 0x000fe20000000f00 */
[----:B------:R-:W-:Y:S02]  /*29d20*/  IMAD.MOV.U32 R94, RZ, RZ, 0x1 ;  /* 0x00000001ff5e7424 */ /* 0x000fe400078e00ff */
[----:B-1----:R-:W-:-:S07]  /*29d30*/  IMAD.MOV.U32 R76, RZ, RZ, -0x1 ;  /* 0xffffffffff4c7424 */ /* 0x002fce00078e00ff */
[----:B0-----:R-:W-:Y:S05]  /*29d40*/  WARPSYNC.COLLECTIVE R76, `(.L_x_5515) ;  /* 0x000000004c087348 */ /* 0x001fea0003c00000 */
[----:B------:R1:W2:Y:S02]  /*29d50*/  SHFL.BFLY P2, R77, R93, R94, R95 ;  /* 0x0c00005e5d4d7389 */ /* 0x0002a4000004005f */
[----:B012---:R-:W-:Y:S05]  /*29d60*/  ENDCOLLECTIVE ;  /* 0x000000000000791b */ /* 0x007fea0003800000 */
.L_x_5515:
[----:B------:R-:W-:Y:S05]  /*29d70*/  BSYNC B0 ;  /* 0x0000000000007941 */ /* 0x000fea0003800000 */
.L_x_5514:
        /* <DEDUP_REMOVED lines=9> */
.L_x_5516:
[----:B------:R-:W-:Y:S02]  /*29e10*/  IMAD.MOV.U32 R94, RZ, RZ, 0x4 ;  /* 0x00000004ff5e7424 */ /* 0x000fe400078e00ff */
[----:B------:R-:W-:-:S04]  /*29e20*/  IMAD.MOV.U32 R61, RZ, RZ, R77 ;  /* 0x000000ffff3d7224 */ /* 0x000fc800078e004d */
[----:B------:R-:W-:-:S05]  /*29e30*/  FADD.FTZ R63, R62, R61 ;  /* 0x0000003d3e3f7221 */ /* 0x000fca0000010000 */
[----:B------:R-:W-:-:S07]  /*29e40*/  MOV R93, R63 ;  /* 0x0000003f005d7202 */ /* 0x000fce0000000f00 */
[----:B------:R-:W-:Y:S05]  /*29e50*/  WARPSYNC.COLLECTIVE R76, `(.L_x_5517) ;  /* 0x000000004c087348 */ /* 0x000fea0003c00000 */
[----:B------:R0:W1:Y:S02]  /*29e60*/  SHFL.BFLY P2, R77, R93, R94, R95 ;  /* 0x0c00005e5d4d7389 */ /* 0x000064000004005f */
[----:B01----:R-:W-:Y:S05]  /*29e70*/  ENDCOLLECTIVE ;  /* 0x000000000000791b */ /* 0x003fea0003800000 */
.L_x_5517:
[----:B------:R-:W-:Y:S01]  /*29e80*/  HFMA2 R94, -RZ, RZ, 0, 4.76837158203125e-07 ;  /* 0x00000008ff5e7431 */ /* 0x000fe200000001ff */
[----:B------:R-:W-:-:S05]  /*29e90*/  MOV R60, R77 ;  /* 0x0000004d003c7202 */ /* 0x000fca0000000f00 */
[----:B------:R-:W-:-:S04]  /*29ea0*/  FADD.FTZ R70, R63, R60 ;  /* 0x0000003c3f467221 */ /* 0x000fc80000010000 */
[----:B------:R-:W-:-:S07]  /*29eb0*/  IMAD.MOV.U32 R93, RZ, RZ, R70 ;  /* 0x000000ffff5d7224 */ /* 0x000fce00078e0046 */
[----:B------:R-:W-:Y:S05]  /*29ec0*/  WARPSYNC.COLLECTIVE R76, `(.L_x_5518) ;  /* 0x000000004c087348 */ /* 0x000fea0003c00000 */
[----:B------:R0:W1:Y:S02]  /*29ed0*/  SHFL.BFLY P2, R77, R93, R94, R95 ;  /* 0x0c00005e5d4d7389 */ /* 0x000064000004005f */
[----:B01----:R-:W-:Y:S05]  /*29ee0*/  ENDCOLLECTIVE ;  /* 0x000000000000791b */ /* 0x003fea0003800000 */
.L_x_5518:
        /* <DEDUP_REMOVED lines=8> */
.L_x_5519:
        /* <DEDUP_REMOVED lines=88> */
.L_x_5520:
[----:B------:R-:W-:Y:S02]  /*2a4f0*/  IMAD.MOV.U32 R94, RZ, RZ, 0x2 ;  /* 0x00000002ff5e7424 */ /* 0x000fe400078e00ff */
[----:B------:R-:W-:-:S04]  /*2a500*/  IMAD.MOV.U32 R63, RZ, RZ, R77 ;  /* 0x000000ffff3f7224 */ /* 0x000fc800078e004d */
[----:B------:R-:W-:-:S05]  /*2a510*/  FADD.FTZ R63, R60, R63 ;  /* 0x0000003f3c3f7221 */ /* 0x000fca0000010000 */
[----:B------:R-:W-:-:S07]  /*2a520*/  MOV R93, R63 ;  /* 0x0000003f005d7202 */ /* 0x000fce0000000f00 */
[----:B------:R-:W-:Y:S05]  /*2a530*/  WARPSYNC.COLLECTIVE R76, `(.L_x_5521) ;  /* 0x000000004c087348 */ /* 0x000fea0003c00000 */
[----:B------:R0:W1:Y:S02]  /*2a540*/  SHFL.BFLY P2, R77, R93, R94, R95 ;  /* 0x0c00005e5d4d7389 */ /* 0x000064000004005f */
[----:B01----:R-:W-:Y:S05]  /*2a550*/  ENDCOLLECTIVE ;  /* 0x000000000000791b */ /* 0x003fea0003800000 */
.L_x_5521:
[----:B------:R-:W-:Y:S01]  /*2a560*/  HFMA2 R94, -RZ, RZ, 0, 2.384185791015625e-07 ;  /* 0x00000004ff5e7431 */ /* 0x000fe200000001ff */
[----:B------:R-:W-:-:S05]  /*2a570*/  MOV R62, R77 ;  /* 0x0000004d003e7202 */ /* 0x000fca0000000f00 */
[----:B------:R-:W-:-:S04]  /*2a580*/  FADD.FTZ R62, R63, R62 ;  /* 0x0000003e3f3e7221 */ /* 0x000fc80000010000 */
[----:B------:R-:W-:-:S07]  /*2a590*/  IMAD.MOV.U32 R93, RZ, RZ, R62 ;  /* 0x000000ffff5d7224 */ /* 0x000fce00078e003e */
[----:B------:R-:W-:Y:S05]  /*2a5a0*/  WARPSYNC.COLLECTIVE R76, `(.L_x_5522) ;  /* 0x000000004c087348 */ /* 0x000fea0003c00000 */
[----:B------:R0:W1:Y:S02]  /*2a5b0*/  SHFL.BFLY P2, R77, R93, R94, R95 ;  /* 0x0c00005e5d4d7389 */ /* 0x000064000004005f */
[----:B01----:R-:W-:Y:S05]  /*2a5c0*/  ENDCOLLECTIVE ;  /* 0x000000000000791b */ /* 0x003fea0003800000 */
.L_x_5522:
[----:B------:R-:W-:Y:S02]  /*2a5d0*/  IMAD.MOV.U32 R94, RZ, RZ, 0x8 ;  /* 0x00000008ff5e7424 */ /* 0x000fe400078e00ff */
[----:B------:R-:W-:-:S04]  /*2a5e0*/  IMAD.MOV.U32 R73, RZ, RZ, R77 ;  /* 0x000000ffff497224 */ /* 0x000fc800078e004d */
[----:B------:R-:W-:-:S05]  /*2a5f0*/  FADD.FTZ R73, R62, R73 ;  /* 0x000000493e497221 */ /* 0x000fca0000010000 */
[----:B------:R-:W-:-:S07]  /*2a600*/  MOV R93, R73 ;  /* 0x00000049005d7202 */ /* 0x000fce0000000f00 */
[----:B------:R-:W-:Y:S05]  /*2a610*/  WARPSYNC.COLLECTIVE R76, `(.L_x_5523) ;  /* 0x000000004c087348 */ /* 0x000fea0003c00000 */
[----:B------:R0:W1:Y:S02]  /*2a620*/  SHFL.BFLY P2, R77, R93, R94, R95 ;  /* 0x0c00005e5d4d7389 */ /* 0x000064000004005f */
[----:B01----:R-:W-:Y:S05]  /*2a630*/  ENDCOLLECTIVE ;  /* 0x000000000000791b */ /* 0x003fea0003800000 */
.L_x_5523:
[----:B------:R-:W-:Y:S01]  /*2a640*/  HFMA2 R94, -RZ, RZ, 0, 9.5367431640625e-07 ;  /* 0x00000010ff5e7431 */ /* 0x000fe200000001ff */
[----:B------:R-:W-:-:S05]  /*2a650*/  MOV R70, R77 ;  /* 0x0000004d00467202 */ /* 0x000fca0000000f00 */
[----:B------:R-:W-:-:S04]  /*2a660*/  FADD.FTZ R70, R73, R70 ;  /* 0x0000004649467221 */ /* 0x000fc80000010000 */
[----:B------:R-:W-:-:S07]  /*2a670*/  IMAD.MOV.U32 R93, RZ, RZ, R70 ;  /* 0x000000ffff5d7224 */ /* 0x000fce00078e0046 */
[----:B------:R-:W-:Y:S05]  /*2a680*/  WARPSYNC.COLLECTIVE R76, `(.L_x_5524) ;  /* 0x000000004c087348 */ /* 0x000fea0003c00000 */
[----:B------:R0:W1:Y:S02]  /*2a690*/  SHFL.BFLY P2, R77, R93, R94, R95 ;  /* 0x0c00005e5d4d7389 */ /* 0x000064000004005f */
[----:B01----:R-:W-:Y:S05]  /*2a6a0*/  ENDCOLLECTIVE ;  /* 0x000000000000791b */ /* 0x003fea0003800000 */
.L_x_5524:
[----:B------:R-:W-:Y:S05]  /*2a6b0*/  BRA `(.L_x_5525) ;  /* 0xffffffe400a47947 */ /* 0x000fea000383ffff */
.L_x_5526:
        /* <DEDUP_REMOVED lines=12> */
.L_x_27967:


//--------------------- .text._ZN10layer_norm31ln_parallel_residual_fwd_kernelINS_13Kernel_traitsIf13__nv_bfloat16S2_S2_fjLj1280ELj1ELj4ELj1ELj16ENS_18Kernel_traits_baseILj1280EfS2_S2_S2_fjLj128EEEEELb0ELb0ELb0EEEvNS_9FwdParamsE --------------------------
	.section	.text._ZN10layer_norm31ln_parallel_residual_fwd_kernelINS_13Kernel_traitsIf13__nv_bfloat16S2_S2_fjLj1280ELj1ELj4ELj1ELj16ENS_18Kernel_traits_baseILj1280EfS2_S2_S2_fjLj128EEEEELb0ELb0ELb0EEEvNS_9FwdParamsE,"ax",@progbits
	.align	128
        .global         _ZN10layer_norm31ln_parallel_residual_fwd_kernelINS_13Kernel_traitsIf13__nv_bfloat16S2_S2_fjLj1280ELj1ELj4ELj1ELj16ENS_18Kernel_traits_baseILj1280EfS2_S2_S2_fjLj128EEEEELb0ELb0ELb0EEEvNS_9FwdParamsE
        .type           _ZN10layer_norm31ln_parallel_residual_fwd_kernelINS_13Kernel_traitsIf13__nv_bfloat16S2_S2_fjLj1280ELj1ELj4ELj1ELj16ENS_18Kernel_traits_baseILj1280EfS2_S2_S2_fjLj128EEEEELb0ELb0ELb0EEEvNS_9FwdParamsE,@function
        .size           _ZN10layer_norm31ln_parallel_residual_fwd_kernelINS_13Kernel_traitsIf13__nv_bfloat16S2_S2_fjLj1280ELj1ELj4ELj1ELj16ENS_18Kernel_traits_baseILj1280EfS2_S2_S2_fjLj128EEEEELb0ELb0ELb0EEEvNS_9FwdParamsE,(.L_x_27968 - _ZN10layer_norm31ln_parallel_residual_fwd_kernelINS_13Kernel_traitsIf13__nv_bfloat16S2_S2_fjLj1280ELj1ELj4ELj1ELj16ENS_18Kernel_traits_baseILj1280EfS2_S2_S2_fjLj128EEEEELb0ELb0ELb0EEEvNS_9FwdParamsE)
        .other          _ZN10layer_norm31ln_parallel_residual_fwd_kernelINS_13Kernel_traitsIf13__nv_bfloat16S2_S2_fjLj1280ELj1ELj4ELj1ELj16ENS_18Kernel_traits_baseILj1280EfS2_S2_S2_fjLj128EEEEELb0ELb0ELb0EEEvNS_9FwdParamsE,@"STO_CUDA_ENTRY STV_DEFAULT"
_ZN10layer_norm31ln_parallel_residual_fwd_kernelINS_13Kernel_traitsIf13__nv_bfloat16S2_S2_fjLj1280ELj1ELj4ELj1ELj16ENS_18Kernel_traits_baseILj1280EfS2_S2_S2_fjLj128EEEEELb0ELb0ELb0EEEvNS_9FwdParamsE:
.text._ZN10layer_norm31ln_parallel_residual_fwd_kernelINS_13Kernel_traitsIf13__nv_bfloat16S2_S2_fjLj1280ELj1ELj4ELj1ELj16ENS_18Kernel_traits_baseILj1280EfS2_S2_S2_fjLj128EEEEELb0ELb0ELb0EEEvNS_9FwdParamsE:
        /* <DEDUP_REMOVED lines=39> */
[----:B--2---:R-:W-:-:S07]  /*0270*/  @P1 IMAD.WIDE.U32 R10, R149, 0x20, R10 ;  /* 0x00000020950a1825 */ /* 0x004fce00078e000a */
[----:B------:R-:W2:Y:S08]  /*0280*/  LDC.64 R6, c[0x0][0x3d8] ;  /* 0x0000f600ff067b82 */ /* 0x000eb00000000a00 */
[----:B------:R-:W0:Y:S08]  /*0290*/  LDC.64 R16, c[0x0][0x3d0] ;  /* 0x0000f400ff107b82 */ /* 0x000e300000000a00 */
[----:B------:R-:W0:Y:S01]  /*02a0*/  LDC.64 R18, c[0x0][0x3d8] ;  /* 0x0000f600ff127b82 */ /* 0x000e220000000a00 */
[----:B------:R-:W-:Y:S01]  /*02b0*/  @P1 IADD3 R149, PT, PT, R149, 0x20, RZ ;  /* 0x0000002095951810 */ /* 0x000fe20007ffe0ff */
[C---:B-1----:R-:W-:Y:S01]  /*02c0*/  @P0 IMAD.WIDE.U32 R4, R2.reuse, 0x20, R4 ;  /* 0x0000002002040825 */ /* 0x042fe200078e0004 */
[----:B------:R1:W5:Y:S03]  /*02d0*/  @P1 LDG.E.128 R40, desc[UR6][R8.64+0x10] ;  /* 0x0000100608281981 */ /* 0x000366000c1e1d00 */
[C---:B---3--:R-:W-:Y:S01]  /*02e0*/  @P2 IMAD.WIDE.U32 R12, R149.reuse, 0x20, R12 ;  /* 0x00000020950c2825 */ /* 0x048fe200078e000c */
[----:B------:R1:W5:Y:S03]  /*02f0*/  @P0 LDG.E.128 R20, desc[UR6][R4.64] ;  /* 0x0000000604140981 */ /* 0x000366000c1e1d00 */
[C---:B----4-:R-:W-:Y:S01]  /*0300*/  @P2 IMAD.WIDE.U32 R14, R149.reuse, 0x20, R14 ;  /* 0x00000020950e2825 */ /* 0x050fe200078e000e */
[----:B------:R1:W5:Y:S03]  /*0310*/  @P0 LDG.E.128 R24, desc[UR6][R4.64+0x10] ;  /* 0x0000100604180981 */ /* 0x000366000c1e1d00 */
[----:B------:R-:W-:Y:S01]  /*0320*/  @P2 VIADD R149, R149, 0x20 ;  /* 0x0000002095952836 */ /* 0x000fe20000000000 */
[----:B------:R1:W5:Y:S01]  /*0330*/  @P2 LDG.E.128 R52, desc[UR6][R12.64] ;  /* 0x000000060c342981 */ /* 0x000362000c1e1d00 */
[----:B--2---:R-:W-:-:S03]  /*0340*/  @P0 IMAD.WIDE.U32 R6, R2, 0x20, R6 ;  /* 0x0000002002060825 */ /* 0x004fc600078e0006 */
[----:B------:R1:W5:Y:S01]  /*0350*/  @P2 LDG.E.128 R56, desc[UR6][R12.64+0x10] ;  /* 0x000010060c382981 */ /* 0x000362000c1e1d00 */
[----:B0-----:R-:W-:-:S03]  /*0360*/  @P3 IMAD.WIDE.U32 R16, R149, 0x20, R16 ;  /* 0x0000002095103825 */ /* 0x001fc600078e0010 */
[----:B------:R1:W5:Y:S01]  /*0370*/  @P0 LDG.E.128 R28, desc[UR6][R6.64] ;  /* 0x00000006061c0981 */ /* 0x000362000c1e1d00 */
[----:B------:R-:W-:-:S03]  /*0380*/  @P3 IMAD.WIDE.U32 R18, R149, 0x20, R18 ;  /* 0x0000002095123825 */ /* 0x000fc600078e0012 */
[----:B------:R1:W5:Y:S04]  /*0390*/  @P0 LDG.E.128 R32, desc[UR6][R6.64+0x10] ;  /* 0x0000100606200981 */ /* 0x000368000c1e1d00 */
[----:B------:R1:W5:Y:S04]  /*03a0*/  @P2 LDG.E.128 R60, desc[UR6][R14.64] ;  /* 0x000000060e3c2981 */ /* 0x000368000c1e1d00 */
[----:B------:R1:W5:Y:S04]  /*03b0*/  @P2 LDG.E.128 R64, desc[UR6][R14.64+0x10] ;  /* 0x000010060e402981 */ /* 0x000368000c1e1d00 */
[----:B------:R1:W5:Y:S04]  /*03c0*/  @P3 LDG.E.128 R68, desc[UR6][R16.64] ;  /* 0x0000000610443981 */ /* 0x000368000c1e1d00 */
[----:B------:R1:W5:Y:S04]  /*03d0*/  @P3 LDG.E.128 R72, desc[UR6][R16.64+0x10] ;  /* 0x0000100610483981 */ /* 0x000368000c1e1d00 */
[----:B------:R1:W5:Y:S04]  /*03e0*/  @P3 LDG.E.128 R76, desc[UR6][R18.64] ;  /* 0x00000006124c3981 */ /* 0x000368000c1e1d00 */
[----:B------:R1:W5:Y:S04]  /*03f0*/  @P3 LDG.E.128 R80, desc[UR6][R18.64+0x10] ;  /* 0x0000100612503981 */ /* 0x000368000c1e1d00 */
[----:B------:R1:W5:Y:S04]  /*0400*/  @P1 LDG.E.128 R44, desc[UR6][R10.64] ;  /* 0x000000060a2c1981 */ /* 0x000368000c1e1d00 */
[----:B------:R1:W5:Y:S01]  /*0410*/  @P1 LDG.E.128 R48, desc[UR6][R10.64+0x10] ;  /* 0x000010060a301981 */ /* 0x000362000c1e1d00 */
[----:B------:R-:W-:-:S02]  /*0420*/  ISETP.GE.U32.AND P1, PT, R3, 0xa0, PT ;  /* 0x000000a00300780c */ /* 0x000fc40003f26070 */
        /* <DEDUP_REMOVED lines=32> */
[----:B------:R-:W-:Y:S01]  /*0630*/  @P3 IADD3 R149, PT, PT, R149, 0x20, RZ ;  /* 0x0000002095953810 */ /* 0x000fe20007ffe0ff */
[----:B-1----:R-:W-:Y:S06]  /*0640*/  @!P1 BRA `(.L_x_5530) ;  /* 0x0000001400a09947 */ /* 0x002fec0003800000 */
[----:B------:R-:W0:Y:S08]  /*0650*/  LDC.64 R4, c[0x0][0x3d0] ;  /* 0x0000f400ff047b82 */ /* 0x000e300000000a00 */
[----:B------:R-:W1:Y:S01]  /*0660*/  LDC.64 R6, c[0x0][0x3d8] ;  /* 0x0000f600ff067b82 */ /* 0x000e620000000a00 */
[----:B0-----:R-:W-:-:S05]  /*0670*/  IMAD.WIDE.U32 R4, R149, 0x20, R4 ;  /* 0x0000002095047825 */ /* 0x001fca00078e0004 */
[----:B------:R0:W5:Y:S01]  /*0680*/  LDG.E.128 R152, desc[UR6][R4.64+0x10] ;  /* 0x0000100604987981 */ /* 0x000162000c1e1d00 */
[----:B-1----:R-:W-:-:S03]  /*0690*/  IMAD.WIDE.U32 R6, R149, 0x20, R6 ;  /* 0x0000002095067825 */ /* 0x002fc600078e0006 */
[----:B------:R0:W5:Y:S04]  /*06a0*/  LDG.E.128 R148, desc[UR6][R4.64] ;  /* 0x0000000604947981 */ /* 0x000168000c1e1d00 */
[----:B------:R0:W5:Y:S04]  /*06b0*/  LDG.E.128 R156, desc[UR6][R6.64] ;  /* 0x00000006069c7981 */ /* 0x000168000c1e1d00 */
[----:B------:R0:W5:Y:S01]  /*06c0*/  LDG.E.128 R160, desc[UR6][R6.64+0x10] ;  /* 0x0000100606a07981 */ /* 0x000162000c1e1d00 */
        /* <DEDUP_REMOVED lines=39> */
[----:B------:R-:W-:Y:S01]  /*0940*/  CS2R R144, SRZ ;  /* 0x0000000000907805 */ /* 0x000fe2000001ff00 */
[----:B0-----:R-:W-:Y:S06]  /*0950*/  BRA `(.L_x_5530) ;  /* 0x0000001000dc7947 */ /* 0x001fec0003800000 */
.L_x_5529:
[C---:B------:R-:W-:Y:S01]  /*0960*/  ISETP.GE.U32.AND P1, PT, R3.reuse, 0x40, PT ;  /* 0x000000400300780c */ /* 0x040fe20003f26070 */
[----:B------:R-:W1:Y:S01]  /*0970*/  LDC.64 R6, c[0x0][0x3d0] ;  /* 0x0000f400ff067b82 */ /* 0x000e620000000a00 */
[C---:B------:R-:W-:Y:S02]  /*0980*/  ISETP.GE.U32.AND P0, PT, R3.reuse, 0x20, PT ;  /* 0x000000200300780c */ /* 0x040fe40003f06070 */
[C---:B------:R-:W-:Y:S02]  /*0990*/  ISETP.GE.U32.AND P2, PT, R3.reuse, 0x60, PT ;  /* 0x000000600300780c */ /* 0x040fe40003f46070 */
[----:B------:R-:W-:Y:S02]  /*09a0*/  ISETP.GE.U32.AND P3, PT, R3, 0x80, PT ;  /* 0x000000800300780c */ /* 0x000fe40003f66070 */
[----:B------:R-:W-:Y:S01]  /*09b0*/  MOV R149, R2 ;  /* 0x0000000200957202 */ /* 0x000fe20000000f00 */
[----:B------:R-:W2:Y:S08]  /*09c0*/  LDC.64 R10, c[0x0][0x3d8] ;  /* 0x0000f600ff0a7b82 */ /* 0x000eb00000000a00 */
[----:B------:R-:W3:Y:S08]  /*09d0*/  LDC.64 R14, c[0x0][0x3d0] ;  /* 0x0000f400ff0e7b82 */ /* 0x000ef00000000a00 */
[----:B------:R-:W4:Y:S01]  /*09e0*/  LDC.64 R16, c[0x0][0x3d8] ;  /* 0x0000f600ff107b82 */ /* 0x000f220000000a00 */
[----:B-1----:R-:W-:-:S07]  /*09f0*/  @P0 IMAD.WIDE.U32 R8, R2, 0x20, R6 ;  /* 0x0000002002080825 */ /* 0x002fce00078e0006 */
[----:B------:R-:W1:Y:S08]  /*0a00*/  @P1 LDC.64 R18, c[0x0][0x440] ;  /* 0x00011000ff121b82 */ /* 0x000e700000000a00 */
[----:B------:R-:W4:Y:S08]  /*0a10*/  @P0 LDC.64 R4, c[0x0][0x440] ;  /* 0x00011000ff040b82 */ /* 0x000f300000000a00 */
[----:B------:R-:W4:Y:S08]  /*0a20*/  LDC.64 R84, c[0x0][0x3d0] ;  /* 0x0000f400ff547b82 */ /* 0x000f300000000a00 */
[----:B------:R-:W4:Y:S08]  /*0a30*/  LDC.64 R86, c[0x0][0x3d8] ;  /* 0x0000f600ff567b82 */ /* 0x000f300000000a00 */
[----:B------:R-:W4:Y:S08]  /*0a40*/  @P2 LDC.64 R88, c[0x0][0x440] ;  /* 0x00011000ff582b82 */ /* 0x000f300000000a00 */
[----:B------:R-:W4:Y:S08]  /*0a50*/  LDC.64 R90, c[0x0][0x3d0] ;  /* 0x0000f400ff5a7b82 */ /* 0x000f300000000a00 */
[----:B------:R-:W4:Y:S01]  /*0a60*/  @P3 LDC.64 R94, c[0x0][0x440] ;  /* 0x00011000ff5e3b82 */ /* 0x000f220000000a00 */
[C---:B------:R-:W-:Y:S01]  /*0a70*/  @P0 LOP3.LUT R149, R2.reuse, 0x20, RZ, 0xfc, !PT ;  /* 0x0000002002950812 */ /* 0x040fe200078efcff */
[C---:B--2---:R-:W-:Y:S01]  /*0a80*/  @P0 IMAD.WIDE.U32 R12, R2.reuse, 0x20, R10 ;  /* 0x00000020020c0825 */ /* 0x044fe200078e000a */
[----:B0-----:R-:W5:Y:S03]  /*0a90*/  @P0 LDG.E.128 R20, desc[UR6][R8.64] ;  /* 0x0000000608140981 */ /* 0x001f66000c1e1d00 */
[C---:B---3--:R-:W-:Y:S01]  /*0aa0*/  @P1 IMAD.WIDE.U32 R6, R149.reuse, 0x20, R14 ;  /* 0x0000002095061825 */ /* 0x048fe200078e000e */
[----:B------:R0:W5:Y:S01]  /*0ab0*/  @P0 LDG.E.128 R24, desc[UR6][R8.64+0x10] ;  /* 0x0000100608180981 */ /* 0x000162000c1e1d00 */
[----:B------:R-:W2:Y:S02]  /*0ac0*/  LDC.64 R92, c[0x0][0x3d8] ;  /* 0x0000f600ff5c7b82 */ /* 0x000ea40000000a00 */
[C---:B-1----:R-:W-:Y:S01]  /*0ad0*/  @P1 IMAD.WIDE.U32 R10, R149.reuse, 0x20, R18 ;  /* 0x00000020950a1825 */ /* 0x042fe200078e0012 */
[----:B------:R-:W5:Y:S03]  /*0ae0*/  @P1 LDG.E.128 R36, desc[UR6][R6.64] ;  /* 0x0000000606241981 */ /* 0x000f66000c1e1d00 */
[----:B----4-:R-:W-:Y:S01]  /*0af0*/  @P0 IMAD.WIDE.U32 R4, R2, 0x20, R4 ;  /* 0x0000002002040825 */ /* 0x010fe200078e0004 */
[----:B------:R-:W5:Y:S03]  /*0b00*/  @P1 LDG.E.128 R40, desc[UR6][R6.64+0x10] ;  /* 0x0000100606281981 */ /* 0x000f66000c1e1d00 */
[C---:B0-----:R-:W-:Y:S01]  /*0b10*/  @P1 IMAD.WIDE.U32 R8, R149.reuse, 0x20, R16 ;  /* 0x0000002095081825 */ /* 0x041fe200078e0010 */
[----:B------:R-:W5:Y:S03]  /*0b20*/  @P0 LD.E.128 R144, desc[UR6][R4.64] ;  /* 0x0000000604900980 */ /* 0x000f66000c101d00 */
[----:B------:R-:W-:Y:S01]  /*0b30*/  @P1 VIADD R149, R149, 0x20 ;  /* 0x0000002095951836 */ /* 0x000fe20000000000 */
[----:B------:R0:W5:Y:S03]  /*0b40*/  @P0 LD.E.128 R140, desc[UR6][R4.64+0x10] ;  /* 0x00001006048c0980 */ /* 0x000166000c101d00 */
[C---:B------:R-:W-:Y:S01]  /*0b50*/  @P2 IMAD.WIDE.U32 R84, R149.reuse, 0x20, R84 ;  /* 0x0000002095542825 */ /* 0x040fe200078e0054 */
[----:B------:R-:W5:Y:S03]  /*0b60*/  @P0 LDG.E.128 R28, desc[UR6][R12.64] ;  /* 0x000000060c1c0981 */ /* 0x000f66000c1e1d00 */
[C---:B------:R-:W-:Y:S01]  /*0b70*/  @P2 IMAD.WIDE.U32 R86, R149.reuse, 0x20, R86 ;  /* 0x0000002095562825 */ /* 0x040fe200078e0056 */
[----:B------:R-:W5:Y:S03]  /*0b80*/  @P0 LDG.E.128 R32, desc[UR6][R12.64+0x10] ;  /* 0x000010060c200981 */ /* 0x000f66000c1e1d00 */
[C---:B------:R-:W-:Y:S01]  /*0b90*/  @P2 IMAD.WIDE.U32 R88, R149.reuse, 0x20, R88 ;  /* 0x0000002095582825 */ /* 0x040fe200078e0058 */
[----:B------:R-:W-:Y:S01]  /*0ba0*/  @P2 IADD3 R149, PT, PT, R149, 0x20, RZ ;  /* 0x0000002095952810 */ /* 0x000fe20007ffe0ff */
[----:B------:R-:W5:Y:S04]  /*0bb0*/  @P1 LDG.E.128 R44, desc[UR6][R8.64] ;  /* 0x00000006082c1981 */ /* 0x000f68000c1e1d00 */
[C---:B0-----:R-:W-:Y:S01]  /*0bc0*/  @P3 IMAD.WIDE.U32 R4, R149.reuse, 0x20, R90 ;  /* 0x0000002095043825 */ /* 0x041fe200078e005a */
[----:B------:R-:W5:Y:S03]  /*0bd0*/  @P1 LDG.E.128 R48, desc[UR6][R8.64+0x10] ;  /* 0x0000100608301981 */ /* 0x000f66000c1e1d00 */
[----:B------:R-:W-:Y:S01]  /*0be0*/  @P3 IMAD.WIDE.U32 R6, R149, 0x20, R94 ;  /* 0x0000002095063825 */ /* 0x000fe200078e005e */
[----:B------:R-:W5:Y:S04]  /*0bf0*/  @P3 LDG.E.128 R68, desc[UR6][R4.64] ;  /* 0x0000000604443981 */ /* 0x000f68000c1e1d00 */
[----:B------:R-:W5:Y:S04]  /*0c00*/  @P3 LDG.E.128 R72, desc[UR6][R4.64+0x10] ;  /* 0x0000100604483981 */ /* 0x000f68000c1e1d00 */
[----:B------:R-:W5:Y:S04]  /*0c10*/  @P3 LD.E.128 R120, desc[UR6][R6.64] ;  /* 0x0000000606783980 */ /* 0x000f68000c101d00 */
[----:B------:R-:W5:Y:S04]  /*0c20*/  @P3 LD.E.128 R116, desc[UR6][R6.64+0x10] ;  /* 0x0000100606743980 */ /* 0x000f68000c101d00 */
[----:B------:R-:W5:Y:S04]  /*0c30*/  @P1 LD.E.128 R136, desc[UR6][R10.64] ;  /* 0x000000060a881980 */ /* 0x000f68000c101d00 */
[----:B------:R-:W5:Y:S01]  /*0c40*/  @P1 LD.E.128 R132, desc[UR6][R10.64+0x10] ;  /* 0x000010060a841980 */ /* 0x000f62000c101d00 */
[----:B------:R-:W-:Y:S01]  /*0c50*/  ISETP.GE.U32.AND P1, PT, R3, 0xa0, PT ;  /* 0x000000a00300780c */ /* 0x000fe20003f26070 */
[----:B--2---:R-:W-:Y:S01]  /*0c60*/  @P3 IMAD.WIDE.U32 R92, R149, 0x20, R92 ;  /* 0x00000020955c3825 */ /* 0x004fe200078e005c */
[----:B------:R-:W-:Y:S01]  /*0c70*/  CS2R R90, SRZ ;  /* 0x00000000005a7805 */ /* 0x000fe2000001ff00 */
[----:B------:R-:W5:Y:S01]  /*0c80*/  @P2 LDG.E.128 R52, desc[UR6][R84.64] ;  /* 0x0000000654342981 */ /* 0x000f62000c1e1d00 */
[----:B------:R-:W-:-:S02]  /*0c90*/  CS2R R94, SRZ ;  /* 0x00000000005e7805 */ /* 0x000fc4000001ff00 */
[----:B------:R-:W-:Y:S02]  /*0ca0*/  CS2R R98, SRZ ;  /* 0x0000000000627805 */ /* 0x000fe4000001ff00 */
[----:B------:R-:W-:Y:S01]  /*0cb0*/  CS2R R96, SRZ ;  /* 0x0000000000607805 */ /* 0x000fe2000001ff00 */
[----:B------:R0:W5:Y:S01]  /*0cc0*/  @P2 LDG.E.128 R56, desc[UR6][R84.64+0x10] ;  /* 0x0000100654382981 */ /* 0x000162000c1e1d00 */
[----:B------:R-:W-:Y:S02]  /*0cd0*/  CS2R R102, SRZ ;  /* 0x0000000000667805 */ /* 0x000fe4000001ff00 */
[----:B------:R-:W-:Y:S02]  /*0ce0*/  CS2R R100, SRZ ;  /* 0x0000000000647805 */ /* 0x000fe4000001ff00 */
[----:B------:R-:W-:Y:S01]  /*0cf0*/  CS2R R106, SRZ ;  /* 0x00000000006a7805 */ /* 0x000fe2000001ff00 */
[----:B------:R-:W5:Y:S01]  /*0d00*/  @P2 LDG.E.128 R60, desc[UR6][R86.64] ;  /* 0x00000006563c2981 */ /* 0x000f62000c1e1d00 */
[----:B------:R-:W-:-:S02]  /*0d10*/  CS2R R104, SRZ ;  /* 0x0000000000687805 */ /* 0x000fc4000001ff00 */
[----:B------:R-:W-:Y:S02]  /*0d20*/  CS2R R110, SRZ ;  /* 0x00000000006e7805 */ /* 0x000fe4000001ff00 */
[----:B------:R-:W-:Y:S01]  /*0d30*/  CS2R R108, SRZ ;  /* 0x00000000006c7805 */ /* 0x000fe2000001ff00 */
[----:B------:R1:W5:Y:S01]  /*0d40*/  @P2 LDG.E.128 R64, desc[UR6][R86.64+0x10] ;  /* 0x0000100656402981 */ /* 0x000362000c1e1d00 */
[----:B------:R-:W-:Y:S02]  /*0d50*/  CS2R R114, SRZ ;  /* 0x0000000000727805 */ /* 0x000fe4000001ff00 */
[----:B0-----:R-:W-:Y:S02]  /*0d60*/  CS2R R84, SRZ ;  /* 0x0000000000547805 */ /* 0x001fe4000001ff00 */
[----:B------:R-:W-:Y:S01]  /*0d70*/  CS2R R112, SRZ ;  /* 0x0000000000707805 */ /* 0x000fe2000001ff00 */
[----:B------:R-:W5:Y:S01]  /*0d80*/  @P2 LD.E.128 R128, desc[UR6][R88.64] ;  /* 0x0000000658802980 */ /* 0x000f62000c101d00 */
[----:B------:R-:W-:-:S03]  /*0d90*/  @P3 IADD3 R149, PT, PT, R149, 0x20, RZ ;  /* 0x0000002095953810 */ /* 0x000fc60007ffe0ff */
[----:B------:R0:W5:Y:S01]  /*0da0*/  @P2 LD.E.128 R124, desc[UR6][R88.64+0x10] ;  /* 0x00001006587c2980 */ /* 0x000162000c101d00 */
[----:B-1----:R-:W-:-:S03]  /*0db0*/  CS2R R86, SRZ ;  /* 0x0000000000567805 */ /* 0x002fc6000001ff00 */
[----:B------:R-:W5:Y:S04]  /*0dc0*/  @P3 LDG.E.128 R76, desc[UR6][R92.64] ;  /* 0x000000065c4c3981 */ /* 0x000f68000c1e1d00 */
[----:B------:R1:W5:Y:S01]  /*0dd0*/  @P3 LDG.E.128 R80, desc[UR6][R92.64+0x10] ;  /* 0x000010065c503981 */ /* 0x000362000c1e1d00 */
[----:B0-----:R-:W-:Y:S02]  /*0de0*/  CS2R R88, SRZ ;  /* 0x0000000000587805 */ /* 0x001fe4000001ff00 */
[----:B-1----:R-:W-:Y:S01]  /*0df0*/  CS2R R92, SRZ ;  /* 0x00000000005c7805 */ /* 0x002fe2000001ff00 */
[----:B------:R-:W-:Y:S06]  /*0e00*/  @!P1 BRA `(.L_x_5530) ;  /* 0x0000000c00b09947 */ /* 0x000fec0003800000 */
[----:B------:R-:W0:Y:S08]  /*0e10*/  LDC.64 R4, c[0x0][0x3d0] ;  /* 0x0000f400ff047b82 */ /* 0x000e300000000a00 */
[----:B------:R-:W1:Y:S08]  /*0e20*/  LDC.64 R6, c[0x0][0x3d8] ;  /* 0x0000f600ff067b82 */ /* 0x000e700000000a00 */
[----:B------:R-:W2:Y:S01]  /*0e30*/  LDC.64 R8, c[0x0][0x440] ;  /* 0x00011000ff087b82 */ /* 0x000ea20000000a00 */
[----:B0-----:R-:W-:-:S05]  /*0e40*/  IMAD.WIDE.U32 R4, R149, 0x20, R4 ;  /* 0x0000002095047825 */ /* 0x001fca00078e0004 */
[----:B------:R0:W5:Y:S01]  /*0e50*/  LDG.E.128 R152, desc[UR6][R4.64+0x10] ;  /* 0x0000100604987981 */ /* 0x000162000c1e1d00 */
[----:B-1----:R-:W-:-:S05]  /*0e60*/  IMAD.WIDE.U32 R6, R149, 0x20, R6 ;  /* 0x0000002095067825 */ /* 0x002fca00078e0006 */
[----:B------:R0:W5:Y:S01]  /*0e70*/  LDG.E.128 R156, desc[UR6][R6.64] ;  /* 0x00000006069c7981 */ /* 0x000162000c1e1d00 */
[----:B--2---:R-:W-:-:S03]  /*0e80*/  IMAD.WIDE.U32 R8, R149, 0x20, R8 ;  /* 0x0000002095087825 */ /* 0x004fc600078e0008 */
[----:B------:R0:W5:Y:S04]  /*0e90*/  LDG.E.128 R160, desc[UR6][R6.64+0x10] ;  /* 0x0000100606a07981 */ /* 0x000168000c1e1d00 */
[----:B------:R0:W5:Y:S04]  /*0ea0*/  LDG.E.128 R148, desc[UR6][R4.64] ;  /* 0x0000000604947981 */ /* 0x000168000c1e1d00 */
[----:B------:R0:W5:Y:S04]  /*0eb0*/  LD.E.128 R176, desc[UR6][R8.64] ;  /* 0x0000000608b07980 */ /* 0x000168000c101d00 */
[----:B------:R0:W5:Y:S01]  /*0ec0*/  LD.E.128 R172, desc[UR6][R8.64+0x10] ;  /* 0x0000100608ac7980 */ /* 0x000162000c101d00 */
        /* <DEDUP_REMOVED lines=21> */
.L_x_5528:
[----:B------:R-:W1:Y:S02]  /*1020*/  LDCU.64 UR4, c[0x0][0x440] ;  /* 0x00008800ff0477ac */ /* 0x000e640008000a00 */
[----:B-1----:R-:W-:-:S04]  /*1030*/  UISETP.NE.U32.AND UP1, UPT, UR4, URZ, UPT ;  /* 0x000000ff0400728c */ /* 0x002fc8000bf25070 */
[----:B------:R-:W-:-:S09]  /*1040*/  UISETP.NE.AND.EX UP1, UPT, UR5, URZ, UPT, UP1 ;  /* 0x000000ff0500728c */ /* 0x000fd2000bf25310 */
[----:B------:R-:W-:Y:S05]  /*1050*/  BRA.U !UP1, `(.L_x_5531) ;  /* 0x0000000509707547 */ /* 0x000fea000b800000 */
[C---:B------:R-:W-:Y:S01]  /*1060*/  ISETP.GE.U32.AND P0, PT, R3.reuse, 0x20, PT ;  /* 0x000000200300780c */ /* 0x040fe20003f06070 */
[----:B------:R-:W1:Y:S01]  /*1070*/  LDC.64 R6, c[0x0][0x3d0] ;  /* 0x0000f400ff067b82 */ /* 0x000e620000000a00 */
[C---:B------:R-:W-:Y:S02]  /*1080*/  ISETP.GE.U32.AND P1, PT, R3.reuse, 0x40, PT ;  /* 0x000000400300780c */ /* 0x040fe40003f26070 */
[----:B------:R-:W-:-:S05]  /*1090*/  ISETP.GE.U32.AND P2, PT, R3, 0x60, PT ;  /* 0x000000600300780c */ /* 0x000fca0003f46070 */
[----:B------:R-:W2:Y:S08]  /*10a0*/  LDC.64 R14, c[0x0][0x3d0] ;  /* 0x0000f400ff0e7b82 */ /* 0x000eb00000000a00 */
[----:B------:R-:W3:Y:S08]  /*10b0*/  @P0 LDC.64 R4, c[0x0][0x438] ;  /* 0x00010e00ff040b82 */ /* 0x000ef00000000a00 */
[----:B------:R-:W4:Y:S01]  /*10c0*/  @P1 LDC.64 R16, c[0x0][0x438] ;  /* 0x00010e00ff101b82 */ /* 0x000f220000000a00 */
[----:B-1----:R-:W-:Y:S01]  /*10d0*/  @P0 IMAD.WIDE.U32 R6, R2, 0x20, R6 ;  /* 0x0000002002060825 */ /* 0x002fe200078e0006 */
[----:B------:R-:W-:-:S06]  /*10e0*/  ISETP.GE.U32.AND P3, PT, R3, 0x80, PT ;  /* 0x000000800300780c */ /* 0x000fcc0003f66070 */
[----:B------:R-:W1:Y:S01]  /*10f0*/  LDC.64 R8, c[0x0][0x3d8] ;  /* 0x0000f600ff087b82 */ /* 0x000e620000000a00 */
[----:B------:R-:W-:Y:S01]  /*1100*/  IMAD.MOV.U32 R163, RZ, RZ, R2 ;  /* 0x000000ffffa37224 */ /* 0x000fe200078e0002 */
[C---:B------:R-:W-:Y:S01]  /*1110*/  @P0 LOP3.LUT R163, R2.reuse, 0x20, RZ, 0xfc, !PT ;  /* 0x0000002002a30812 */ /* 0x040fe200078efcff */
[----:B0-----:R-:W5:Y:S04]  /*1120*/  @P0 LDG.E.128 R20, desc[UR6][R6.64] ;  /* 0x0000000606140981 */ /* 0x001f68000c1e1d00 */
[----:B------:R2:W5:Y:S01]  /*1130*/  @P0 LDG.E.128 R24, desc[UR6][R6.64+0x10] ;  /* 0x0000100606180981 */ /* 0x000562000c1e1d00 */
[----:B------:R-:W0:Y:S01]  /*1140*/  @P0 LDC.64 R10, c[0x0][0x440] ;  /* 0x00011000ff0a0b82 */ /* 0x000e220000000a00 */
[----:B---3--:R-:W-:-:S05]  /*1150*/  @P0 IMAD.WIDE.U32 R4, R2, 0x20, R4 ;  /* 0x0000002002040825 */ /* 0x008fca00078e0004 */
[----:B------:R-:W5:Y:S02]  /*1160*/  @P0 LD.E.128 R112, desc[UR6][R4.64] ;  /* 0x0000000604700980 */ /* 0x000f64000c101d00 */
[----:B------:R-:W3:Y:S01]  /*1170*/  LDC.64 R18, c[0x0][0x3d8] ;  /* 0x0000f600ff127b82 */ /* 0x000ee20000000a00 */
[C---:B--2---:R-:W-:Y:S01]  /*1180*/  @P1 IMAD.WIDE.U32 R6, R163.reuse, 0x20, R14 ;  /* 0x00000020a3061825 */ /* 0x044fe200078e000e */
[----:B------:R4:W5:Y:S04]  /*1190*/  @P0 LD.E.128 R108, desc[UR6][R4.64+0x10] ;  /* 0x00001006046c0980 */ /* 0x000968000c101d00 */
[----:B------:R-:W5:Y:S02]  /*11a0*/  @P1 LDG.E.128 R36, desc[UR6][R6.64] ;  /* 0x0000000606241981 */ /* 0x000f64000c1e1d00 */
[----:B------:R-:W2:Y:S08]  /*11b0*/  @P1 LDC.64 R148, c[0x0][0x440] ;  /* 0x00011000ff941b82 */ /* 0x000eb00000000a00 */
[----:B------:R-:W3:Y:S01]  /*11c0*/  LDC.64 R150, c[0x0][0x3d0] ;  /* 0x0000f400ff967b82 */ /* 0x000ee20000000a00 */
[C---:B----4-:R-:W-:Y:S01]  /*11d0*/  @P1 IMAD.WIDE.U32 R4, R163.reuse, 0x20, R16 ;  /* 0x00000020a3041825 */ /* 0x050fe200078e0010 */
[----:B------:R-:W5:Y:S06]  /*11e0*/  @P1 LDG.E.128 R40, desc[UR6][R6.64+0x10] ;  /* 0x0000100606281981 */ /* 0x000f6c000c1e1d00 */
[----:B------:R-:W4:Y:S08]  /*11f0*/  @P2 LDC.64 R152, c[0x0][0x438] ;  /* 0x00010e00ff982b82 */ /* 0x000f300000000a00 */
[----:B------:R-:W4:Y:S01]  /*1200*/  @P2 LDC.64 R154, c[0x0][0x440] ;  /* 0x00011000ff9a2b82 */ /* 0x000f220000000a00 */
[C---:B-1----:R-:W-:Y:S01]  /*1210*/  @P0 IMAD.WIDE.U32 R8, R2.reuse, 0x20, R8 ;  /* 0x0000002002080825 */ /* 0x042fe200078e0008 */
[----:B------:R-:W5:Y:S06]  /*1220*/  @P1 LD.E.128 R104, desc[UR6][R4.64] ;  /* 0x0000000604681980 */ /* 0x000f6c000c101d00 */
[----:B------:R-:W1:Y:S08]  /*1230*/  LDC.64 R156, c[0x0][0x3d0] ;  /* 0x0000f400ff9c7b82 */ /* 0x000e700000000a00 */
[----:B------:R-:W1:Y:S08]  /*1240*/  LDC.64 R160, c[0x0][0x3d8] ;  /* 0x0000f600ffa07b82 */ /* 0x000e700000000a00 */
[----:B------:R-:W1:Y:S01]  /*1250*/  @P3 LDC.64 R158, c[0x0][0x438] ;  /* 0x00010e00ff9e3b82 */ /* 0x000e620000000a00 */
[----:B0-----:R-:W-:Y:S01]  /*1260*/  @P0 IMAD.WIDE.U32 R12, R2, 0x20, R10 ;  /* 0x00000020020c0825 */ /* 0x001fe200078e000a */
[----:B------:R-:W5:Y:S06]  /*1270*/  @P0 LDG.E.128 R28, desc[UR6][R8.64] ;  /* 0x00000006081c0981 */ /* 0x000f6c000c1e1d00 */
[----:B------:R-:W0:Y:S01]  /*1280*/  LDC.64 R14, c[0x0][0x3d8] ;  /* 0x0000f600ff0e7b82 */ /* 0x000e220000000a00 */
[----:B------:R3:W5:Y:S07]  /*1290*/  @P0 LDG.E.128 R32, desc[UR6][R8.64+0x10] ;  /* 0x0000100608200981 */ /* 0x00076e000c1e1d00 */
[----:B------:R-:W1:Y:S01]  /*12a0*/  @P3 LDC.64 R16, c[0x0][0x440] ;  /* 0x00011000ff103b82 */ /* 0x000e620000000a00 */
[C---:B--2---:R-:W-:Y:S01]  /*12b0*/  @P1 IMAD.WIDE.U32 R10, R163.reuse, 0x20, R148 ;  /* 0x00000020a30a1825 */ /* 0x044fe200078e0094 */
[----:B------:R2:W5:Y:S03]  /*12c0*/  @P0 LD.E.128 R144, desc[UR6][R12.64] ;  /* 0x000000060c900980 */ /* 0x000566000c101d00 */
[C---:B---3--:R-:W-:Y:S01]  /*12d0*/  @P1 IMAD.WIDE.U32 R8, R163.reuse, 0x20, R18 ;  /* 0x00000020a3081825 */ /* 0x048fe200078e0012 */
[----:B------:R-:W-:Y:S01]  /*12e0*/  @P1 IADD3 R163, PT, PT, R163, 0x20, RZ ;  /* 0x00000020a3a31810 */ /* 0x000fe20007ffe0ff */
[----:B------:R2:W5:Y:S04]  /*12f0*/  @P0 LD.E.128 R140, desc[UR6][R12.64+0x10] ;  /* 0x000010060c8c0980 */ /* 0x000568000c101d00 */
[C---:B------:R-:W-:Y:S01]  /*1300*/  @P2 IMAD.WIDE.U32 R150, R163.reuse, 0x20, R150 ;  /* 0x00000020a3962825 */ /* 0x040fe200078e0096 */
[----:B------:R2:W5:Y:S03]  /*1310*/  @P1 LD.E.128 R100, desc[UR6][R4.64+0x10] ;  /* 0x0000100604641980 */ /* 0x000566000c101d00 */
[C---:B----4-:R-:W-:Y:S01]  /*1320*/  @P2 IMAD.WIDE.U32 R152, R163.reuse, 0x20, R152 ;  /* 0x00000020a3982825 */ /* 0x050fe200078e0098 */
[----:B------:R2:W5:Y:S03]  /*1330*/  @P2 LDG.E.128 R52, desc[UR6][R150.64] ;  /* 0x0000000696342981 */ /* 0x000566000c1e1d00 */
[C---:B0-----:R-:W-:Y:S01]  /*1340*/  @P2 IMAD.WIDE.U32 R14, R163.reuse, 0x20, R14 ;  /* 0x00000020a30e2825 */ /* 0x041fe200078e000e */
[----:B------:R2:W5:Y:S03]  /*1350*/  @P2 LDG.E.128 R56, desc[UR6][R150.64+0x10] ;  /* 0x0000100696382981 */ /* 0x000566000c1e1d00 */
[C---:B------:R-:W-:Y:S01]  /*1360*/  @P2 IMAD.WIDE.U32 R154, R163.reuse, 0x20, R154 ;  /* 0x00000020a39a2825 */ /* 0x040fe200078e009a */
[----:B------:R-:W-:Y:S01]  /*1370*/  @P2 IADD3 R163, PT, PT, R163, 0x20, RZ ;  /* 0x00000020a3a32810 */ /* 0x000fe20007ffe0ff */
[----:B------:R2:W5:Y:S04]  /*1380*/  @P2 LD.E.128 R96, desc[UR6][R152.64] ;  /* 0x0000000698602980 */ /* 0x000568000c101d00 */
[C---:B-1----:R-:W-:Y:S01]  /*1390*/  @P3 IMAD.WIDE.U32 R156, R163.reuse, 0x20, R156 ;  /* 0x00000020a39c3825 */ /* 0x042fe200078e009c */
[----:B------:R2:W5:Y:S03]  /*13a0*/  @P2 LD.E.128 R92, desc[UR6][R152.64+0x10] ;  /* 0x00001006985c2980 */ /* 0x000566000c101d00 */
[C---:B------:R-:W-:Y:S01]  /*13b0*/  @P3 IMAD.WIDE.U32 R158, R163.reuse, 0x20, R158 ;  /* 0x00000020a39e3825 */ /* 0x040fe200078e009e */
[----:B------:R2:W5:Y:S03]  /*13c0*/  @P2 LDG.E.128 R60, desc[UR6][R14.64] ;  /* 0x000000060e3c2981 */ /* 0x000566000c1e1d00 */
[C---:B------:R-:W-:Y:S01]  /*13d0*/  @P3 IMAD.WIDE.U32 R160, R163.reuse, 0x20, R160 ;  /* 0x00000020a3a03825 */ /* 0x040fe200078e00a0 */
[----:B------:R2:W5:Y:S03]  /*13e0*/  @P2 LDG.E.128 R64, desc[UR6][R14.64+0x10] ;  /* 0x000010060e402981 */ /* 0x000566000c1e1d00 */
[----:B------:R-:W-:Y:S01]  /*13f0*/  @P3 IMAD.WIDE.U32 R16, R163, 0x20, R16 ;  /* 0x00000020a3103825 */ /* 0x000fe200078e0010 */
[----:B------:R2:W5:Y:S04]  /*1400*/  @P2 LD.E.128 R128, desc[UR6][R154.64] ;  /* 0x000000069a802980 */ /* 0x000568000c101d00 */
[----:B------:R2:W5:Y:S04]  /*1410*/  @P2 LD.E.128 R124, desc[UR6][R154.64+0x10] ;  /* 0x000010069a7c2980 */ /* 0x000568000c101d00 */
[----:B------:R2:W5:Y:S04]  /*1420*/  @P3 LDG.E.128 R68, desc[UR6][R156.64] ;  /* 0x000000069c443981 */ /* 0x000568000c1e1d00 */
[----:B------:R2:W5:Y:S04]  /*1430*/  @P3 LDG.E.128 R72, desc[UR6][R156.64+0x10] ;  /* 0x000010069c483981 */ /* 0x000568000c1e1d00 */
        /* <DEDUP_REMOVED lines=21> */
[----:B------:R0:W5:Y:S01]  /*1590*/  LD.E.128 R168, desc[UR6][R6.64] ;  /* 0x0000000606a87980 */ /* 0x000162000c101d00 */
[----:B--2---:R-:W-:-:S03]  /*15a0*/  IMAD.WIDE.U32 R8, R163, 0x20, R8 ;  /* 0x00000020a3087825 */ /* 0x004fc600078e0008 */
[----:B------:R0:W5:Y:S04]  /*15b0*/  LD.E.128 R164, desc[UR6][R6.64+0x10] ;  /* 0x0000100606a47980 */ /* 0x000168000c101d00 */
[----:B------:R0:W5:Y:S01]  /*15c0*/  LDG.E.128 R156, desc[UR6][R8.64] ;  /* 0x00000006089c7981 */ /* 0x000162000c1e1d00 */
[----:B---3--:R-:W-:-:S03]  /*15d0*/  IMAD.WIDE.U32 R10, R163, 0x20, R10 ;  /* 0x00000020a30a7825 */ /* 0x008fc600078e000a */
[----:B------:R0:W5:Y:S04]  /*15e0*/  LDG.E.128 R160, desc[UR6][R8.64+0x10] ;  /* 0x0000100608a07981 */ /* 0x000168000c1e1d00 */
[----:B------:R0:W5:Y:S04]  /*15f0*/  LD.E.128 R176, desc[UR6][R10.64] ;  /* 0x000000060ab07980 */ /* 0x000168000c101d00 */
[----:B------:R0:W5:Y:S01]  /*1600*/  LD.E.128 R172, desc[UR6][R10.64+0x10] ;  /* 0x000010060aac7980 */ /* 0x000162000c101d00 */
[----:B------:R-:W-:Y:S05]  /*1610*/  BRA `(.L_x_5530) ;  /* 0x0000000400ac7947 */ /* 0x000fea0003800000 */
.L_x_5531:
[C---:B------:R-:W-:Y:S01]  /*1620*/  ISETP.GE.U32.AND P0, PT, R3.reuse, 0x20, PT ;  /* 0x000000200300780c */ /* 0x040fe20003f06070 */
[----:B------:R-:W1:Y:S01]  /*1630*/  LDC.64 R4, c[0x0][0x3d0] ;  /* 0x0000f400ff047b82 */ /* 0x000e620000000a00 */
[C---:B------:R-:W-:Y:S02]  /*1640*/  ISETP.GE.U32.AND P1, PT, R3.reuse, 0x40, PT ;  /* 0x000000400300780c */ /* 0x040fe40003f26070 */
[C---:B------:R-:W-:Y:S02]  /*1650*/  ISETP.GE.U32.AND P2, PT, R3.reuse, 0x60, PT ;  /* 0x000000600300780c */ /* 0x040fe40003f46070 */
[----:B------:R-:W-:Y:S02]  /*1660*/  MOV R149, R2 ;  /* 0x0000000200957202 */ /* 0x000fe40000000f00 */
[----:B------:R-:W-:Y:S01]  /*1670*/  ISETP.GE.U32.AND P3, PT, R3, 0x80, PT ;  /* 0x000000800300780c */ /* 0x000fe20003f66070 */
[----:B------:R-:W2:Y:S08]  /*1680*/  LDC.64 R14, c[0x0][0x3d0] ;  /* 0x0000f400ff0e7b82 */ /* 0x000eb00000000a00 */
[----:B------:R-:W3:Y:S08]  /*1690*/  @P0 LDC.64 R8, c[0x0][0x438] ;  /* 0x00010e00ff080b82 */ /* 0x000ef00000000a00 */
[----:B------:R-:W4:Y:S01]  /*16a0*/  @P1 LDC.64 R16, c[0x0][0x438] ;  /* 0x00010e00ff101b82 */ /* 0x000f220000000a00 */
[----:B-1----:R-:W-:-:S07]  /*16b0*/  @P0 IMAD.WIDE.U32 R6, R2, 0x20, R4 ;  /* 0x0000002002060825 */ /* 0x002fce00078e0004 */
[----:B------:R-:W1:Y:S08]  /*16c0*/  LDC.64 R18, c[0x0][0x3d8] ;  /* 0x0000f600ff127b82 */ /* 0x000e700000000a00 */
[----:B------:R-:W4:Y:S08]  /*16d0*/  LDC.64 R116, c[0x0][0x3d0] ;  /* 0x0000f400ff747b82 */ /* 0x000f300000000a00 */
[----:B------:R-:W4:Y:S08]  /*16e0*/  LDC.64 R120, c[0x0][0x3d8] ;  /* 0x0000f600ff787b82 */ /* 0x000f300000000a00 */
[----:B------:R-:W4:Y:S08]  /*16f0*/  @P2 LDC.64 R118, c[0x0][0x438] ;  /* 0x00010e00ff762b82 */ /* 0x000f300000000a00 */
[----:B------:R-:W4:Y:S08]  /*1700*/  LDC.64 R12, c[0x0][0x3d8] ;  /* 0x0000f600ff0c7b82 */ /* 0x000f300000000a00 */
[----:B------:R-:W4:Y:S08]  /*1710*/  LDC.64 R122, c[0x0][0x3d0] ;  /* 0x0000f400ff7a7b82 */ /* 0x000f300000000a00 */
[----:B------:R-:W4:Y:S01]  /*1720*/  LDC.64 R126, c[0x0][0x3d8] ;  /* 0x0000f600ff7e7b82 */ /* 0x000f220000000a00 */
[C---:B------:R-:W-:Y:S01]  /*1730*/  @P0 LOP3.LUT R149, R2.reuse, 0x20, RZ, 0xfc, !PT ;  /* 0x0000002002950812 */ /* 0x040fe200078efcff */
[C---:B---3--:R-:W-:Y:S01]  /*1740*/  @P0 IMAD.WIDE.U32 R10, R2.reuse, 0x20, R8 ;  /* 0x00000020020a0825 */ /* 0x048fe200078e0008 */
[----:B0-----:R-:W5:Y:S03]  /*1750*/  @P0 LDG.E.128 R20, desc[UR6][R6.64] ;  /* 0x0000000606140981 */ /* 0x001f66000c1e1d00 */
[C---:B--2---:R-:W-:Y:S01]  /*1760*/  @P1 IMAD.WIDE.U32 R4, R149.reuse, 0x20, R14 ;  /* 0x0000002095041825 */ /* 0x044fe200078e000e */
[----:B------:R0:W5:Y:S01]  /*1770*/  @P0 LDG.E.128 R24, desc[UR6][R6.64+0x10] ;  /* 0x0000100606180981 */ /* 0x000162000c1e1d00 */
[----:B------:R-:W2:Y:S02]  /*1780*/  @P3 LDC.64 R124, c[0x0][0x438] ;  /* 0x00010e00ff7c3b82 */ /* 0x000ea40000000a00 */
[C---:B-1----:R-:W-:Y:S01]  /*1790*/  @P1 IMAD.WIDE.U32 R8, R149.reuse, 0x20, R18 ;  /* 0x0000002095081825 */ /* 0x042fe200078e0012 */
[----:B------:R-:W5:Y:S03]  /*17a0*/  @P1 LDG.E.128 R36, desc[UR6][R4.64] ;  /* 0x0000000604241981 */ /* 0x000f66000c1e1d00 */
[----:B----4-:R-:W-:Y:S01]  /*17b0*/  @P0 IMAD.WIDE.U32 R12, R2, 0x20, R12 ;  /* 0x00000020020c0825 */ /* 0x010fe200078e000c */
[----:B------:R1:W5:Y:S03]  /*17c0*/  @P1 LDG.E.128 R40, desc[UR6][R4.64+0x10] ;  /* 0x0000100604281981 */ /* 0x000366000c1e1d00 */
[C---:B0-----:R-:W-:Y:S01]  /*17d0*/  @P1 IMAD.WIDE.U32 R6, R149.reuse, 0x20, R16 ;  /* 0x0000002095061825 */ /* 0x041fe200078e0010 */
[----:B------:R-:W-:Y:S01]  /*17e0*/  @P1 IADD3 R149, PT, PT, R149, 0x20, RZ ;  /* 0x0000002095951810 */ /* 0x000fe20007ffe0ff */
[----:B------:R-:W5:Y:S04]  /*17f0*/  @P0 LD.E.128 R112, desc[UR6][R10.64] ;  /* 0x000000060a700980 */ /* 0x000f68000c101d00 */
[C---:B------:R-:W-:Y:S01]  /*1800*/  @P2 IMAD.WIDE.U32 R116, R149.reuse, 0x20, R116 ;  /* 0x0000002095742825 */ /* 0x040fe200078e0074 */
[----:B------:R-:W5:Y:S03]  /*1810*/  @P1 LD.E.128 R104, desc[UR6][R6.64] ;  /* 0x0000000606681980 */ /* 0x000f66000c101d00 */
[C---:B------:R-:W-:Y:S01]  /*1820*/  @P2 IMAD.WIDE.U32 R118, R149.reuse, 0x20, R118 ;  /* 0x0000002095762825 */ /* 0x040fe200078e0076 */
[----:B------:R0:W5:Y:S03]  /*1830*/  @P1 LD.E.128 R100, desc[UR6][R6.64+0x10] ;  /* 0x0000100606641980 */ /* 0x000166000c101d00 */
[C---:B------:R-:W-:Y:S01]  /*1840*/  @P2 IMAD.WIDE.U32 R120, R149.reuse, 0x20, R120 ;  /* 0x0000002095782825 */ /* 0x040fe200078e0078 */
[----:B------:R-:W5:Y:S03]  /*1850*/  @P0 LD.E.128 R108, desc[UR6][R10.64+0x10] ;  /* 0x000010060a6c0980 */ /* 0x000f66000c101d00 */
[----:B------:R-:W-:Y:S01]  /*1860*/  @P2 VIADD R149, R149, 0x20 ;  /* 0x0000002095952836 */ /* 0x000fe20000000000 */
[----:B------:R-:W5:Y:S03]  /*1870*/  @P0 LDG.E.128 R28, desc[UR6][R12.64] ;  /* 0x000000060c1c0981 */ /* 0x000f66000c1e1d00 */
[C---:B-1----:R-:W-:Y:S01]  /*1880*/  @P3 IMAD.WIDE.U32 R4, R149.reuse, 0x20, R122 ;  /* 0x0000002095043825 */ /* 0x042fe200078e007a */
[----:B------:R-:W5:Y:S03]  /*1890*/  @P0 LDG.E.128 R32, desc[UR6][R12.64+0x10] ;  /* 0x000010060c200981 */ /* 0x000f66000c1e1d00 */
[----:B0-----:R-:W-:Y:S01]  /*18a0*/  @P3 IMAD.WIDE.U32 R6, R149, 0x20, R126 ;  /* 0x0000002095063825 */ /* 0x001fe200078e007e */
[----:B------:R-:W5:Y:S04]  /*18b0*/  @P3 LDG.E.128 R68, desc[UR6][R4.64] ;  /* 0x0000000604443981 */ /* 0x000f68000c1e1d00 */
[----:B------:R-:W5:Y:S04]  /*18c0*/  @P3 LDG.E.128 R72, desc[UR6][R4.64+0x10] ;  /* 0x0000100604483981 */ /* 0x000f68000c1e1d00 */
[----:B------:R-:W5:Y:S04]  /*18d0*/  @P3 LDG.E.128 R76, desc[UR6][R6.64] ;  /* 0x00000006064c3981 */ /* 0x000f68000c1e1d00 */
[----:B------:R-:W5:Y:S04]  /*18e0*/  @P3 LDG.E.128 R80, desc[UR6][R6.64+0x10] ;  /* 0x0000100606503981 */ /* 0x000f68000c1e1d00 */
[----:B------:R-:W5:Y:S04]  /*18f0*/  @P1 LDG.E.128 R44, desc[UR6][R8.64] ;  /* 0x00000006082c1981 */ /* 0x000f68000c1e1d00 */
[----:B------:R-:W5:Y:S01]  /*1900*/  @P1 LDG.E.128 R48, desc[UR6][R8.64+0x10] ;  /* 0x0000100608301981 */ /* 0x000f62000c1e1d00 */
        /* <DEDUP_REMOVED lines=11> */
[----:B------:R-:W5:Y:S01]  /*19c0*/  @P2 LD.E.128 R96, desc[UR6][R118.64] ;  /* 0x0000000676602980 */ /* 0x000f62000c101d00 */
[----:B------:R-:W-:-:S02]  /*19d0*/  CS2R R136, SRZ ;  /* 0x0000000000887805 */ /* 0x000fc4000001ff00 */
[----:B------:R-:W-:Y:S02]  /*19e0*/  CS2R R142, SRZ ;  /* 0x00000000008e7805 */ /* 0x000fe4000001ff00 */
[----:B------:R-:W-:Y:S01]  /*19f0*/  CS2R R140, SRZ ;  /* 0x00000000008c7805 */ /* 0x000fe2000001ff00 */
[----:B------:R1:W5:Y:S01]  /*1a00*/  @P2 LD.E.128 R92, desc[UR6][R118.64+0x10] ;  /* 0x00001006765c2980 */ /* 0x000362000c101d00 */
[----:B------:R-:W-:Y:S02]  /*1a10*/  CS2R R146, SRZ ;  /* 0x0000000000927805 */ /* 0x000fe4000001ff00 */
[----:B0-----:R-:W-:Y:S02]  /*1a20*/  CS2R R116, SRZ ;  /* 0x0000000000747805 */ /* 0x001fe4000001ff00 */
[----:B------:R-:W-:Y:S01]  /*1a30*/  CS2R R144, SRZ ;  /* 0x0000000000907805 */ /* 0x000fe2000001ff00 */
[----:B------:R-:W5:Y:S01]  /*1a40*/  @P2 LDG.E.128 R60, desc[UR6][R120.64] ;  /* 0x00000006783c2981 */ /* 0x000f62000c1e1d00 */
[----:B------:R-:W-:-:S03]  /*1a50*/  @P3 IADD3 R149, PT, PT, R149, 0x20, RZ ;  /* 0x0000002095953810 */ /* 0x000fc60007ffe0ff */
[----:B------:R0:W5:Y:S01]  /*1a60*/  @P2 LDG.E.128 R64, desc[UR6][R120.64+0x10] ;  /* 0x0000100678402981 */ /* 0x000162000c1e1d00 */
[----:B-1----:R-:W-:-:S03]  /*1a70*/  CS2R R118, SRZ ;  /* 0x0000000000767805 */ /* 0x002fc6000001ff00 */
[----:B------:R-:W5:Y:S04]  /*1a80*/  @P3 LD.E.128 R88, desc[UR6][R124.64] ;  /* 0x000000067c583980 */ /* 0x000f68000c101d00 */
[----:B------:R1:W5:Y:S01]  /*1a90*/  @P3 LD.E.128 R84, desc[UR6][R124.64+0x10] ;  /* 0x000010067c543980 */ /* 0x000362000c101d00 */
        /* <DEDUP_REMOVED lines=9> */
[----:B------:R0:W5:Y:S01]  /*1b30*/  LD.E.128 R168, desc[UR6][R6.64] ;  /* 0x0000000606a87980 */ /* 0x000162000c101d00 */
[----:B--2---:R-:W-:-:S03]  /*1b40*/  IMAD.WIDE.U32 R8, R149, 0x20, R8 ;  /* 0x0000002095087825 */ /* 0x004fc600078e0008 */
[----:B------:R0:W5:Y:S04]  /*1b50*/  LD.E.128 R164, desc[UR6][R6.64+0x10] ;  /* 0x0000100606a47980 */ /* 0x000168000c101d00 */
        /* <DEDUP_REMOVED lines=22> */
[----:B0-----:R-:W-:-:S07]  /*1cc0*/  CS2R R144, SRZ ;  /* 0x0000000000907805 */ /* 0x001fce000001ff00 */
.L_x_5530:
[----:B------:R-:W-:Y:S05]  /*1cd0*/  BSYNC.RECONVERGENT B0 ;  /* 0x0000000000007941 */ /* 0x000fea0003800200 */
.L_x_5527:
[----:B------:R-:W1:Y:S02]  /*1ce0*/  LDCU UR4, c[0x0][0x384] ;  /* 0x00007080ff0477ac */ /* 0x000e640008000800 */
[----:B-1----:R-:W-:-:S13]  /*1cf0*/  ISETP.GE.AND P1, PT, R0, UR4, PT ;  /* 0x0000000400007c0c */ /* 0x002fda000bf26270 */
[----:B------:R-:W-:Y:S05]  /*1d00*/  @P1 EXIT ;  /* 0x000000000000194d */ /* 0x000fea0003800000 */
[----:B------:R-:W1:Y:S01]  /*1d10*/  LDCU.U8 UR4, c[0x0][0x410] ;  /* 0x00008200ff0477ac */ /* 0x000e620008000000 */
[----:B0-----:R-:W-:Y:S01]  /*1d20*/  LOP3.LUT R4, R4, 0xffffffef, RZ, 0xc0, !PT ;  /* 0xffffffef04047812 */ /* 0x001fe200078ec0ff */
[----:B------:R-:W0:Y:S01]  /*1d30*/  LDCU UR9, c[0x0][0x388] ;  /* 0x00007100ff0977ac */ /* 0x000e220008000800 */
[----:B------:R-:W2:Y:S01]  /*1d40*/  LDCU UR8, c[0x0][0x448] ;  /* 0x00008900ff0877ac */ /* 0x000ea20008000800 */
[----:B------:R-:W3:Y:S01]  /*1d50*/  LDCU.64 UR10, c[0x0][0x398] ;  /* 0x00007300ff0a77ac */ /* 0x000ee20008000a00 */
[----:B------:R-:W4:Y:S01]  /*1d60*/  LDCU.64 UR12, c[0x0][0x3a0] ;  /* 0x00007400ff0c77ac */ /* 0x000f220008000a00 */
[----:B-1----:R-:W-:-:S13]  /*1d70*/  ISETP.NE.AND P1, PT, RZ, UR4, PT ;  /* 0x00000004ff007c0c */ /* 0x002fda000bf25270 */
[----:B0-234-:R-:W-:-:S07]  /*1d80*/  @P1 LOP3.LUT R4, R4, 0x10, RZ, 0xfc, !PT ;  /* 0x0000001004041812 */ /* 0x01dfce00078efcff */
.L_x_5573:
        /* <DEDUP_REMOVED lines=26> */
[----:B-----5:R-:W-:Y:S01]  /*1f30*/  PRMT R188, R193, 0x7632, R188 ;  /* 0x00007632c1bc7816 */ /* 0x020fe200000000bc */
[----:B------:R-:W-:Y:S01]  /*1f40*/  IMAD.U32 R10, R185, 0x10000, RZ ;  /* 0x00010000b90a7824 */ /* 0x000fe200078e00ff */
[----:B------:R-:W-:Y:S01]  /*1f50*/  SHF.L.U32 R193, R193, 0x10, RZ ;  /* 0x00000010c1c17819 */ /* 0x000fe200000006ff */
[----:B------:R-:W-:Y:S01]  /*1f60*/  IMAD.U32 R191, R186, 0x10000, RZ ;  /* 0x00010000babf7824 */ /* 0x000fe200078e00ff */
[C---:B------:R-:W-:Y:S01]  /*1f70*/  PRMT R5, R192.reuse, 0x7632, R5 ;  /* 0x00007632c0057816 */ /* 0x040fe20000000005 */
[----:B------:R-:W-:Y:S01]  /*1f80*/  IMAD.U32 R192, R192, 0x10000, RZ ;  /* 0x00010000c0c07824 */ /* 0x000fe200078e00ff */
[----:B------:R-:W-:Y:S01]  /*1f90*/  PRMT R189, R185, 0x7632, R189 ;  /* 0x00007632b9bd7816 */ /* 0x000fe200000000bd */
[--C-:B------:R-:W-:Y:S01]  /*1fa0*/  FADD.FTZ R193, R193, R10.reuse ;  /* 0x0000000ac1c17221 */ /* 0x100fe20000010000 */
[----:B------:R-:W-:Y:S02]  /*1fb0*/  PRMT R10, R184, 0x7632, R10 ;  /* 0x00007632b80a7816 */ /* 0x000fe4000000000a */
[----:B------:R-:W-:-:S02]  /*1fc0*/  SHF.L.U32 R5, R5, 0x10, RZ ;  /* 0x0000001005057819 */ /* 0x000fc400000006ff */
[----:B------:R-:W-:Y:S01]  /*1fd0*/  SHF.L.U32 R190, R188, 0x10, RZ ;  /* 0x00000010bcbe7819 */ /* 0x000fe200000006ff */
[----:B------:R-:W-:Y:S01]  /*1fe0*/  IMAD.U32 R10, R10, 0x10000, RZ ;  /* 0x000100000a0a7824 */ /* 0x000fe200078e00ff */
[C---:B------:R-:W-:Y:S02]  /*1ff0*/  PRMT R196, R194.reuse, 0x7632, R196 ;  /* 0x00007632c2c47816 */ /* 0x040fe400000000c4 */
[----:B------:R-:W-:Y:S01]  /*2000*/  SHF.L.U32 R194, R194, 0x10, RZ ;  /* 0x00000010c2c27819 */ /* 0x000fe200000006ff */
[--C-:B------:R-:W-:Y:S01]  /*2010*/  FADD.FTZ R188, R5, R10.reuse ;  /* 0x0000000a05bc7221 */ /* 0x100fe20000010000 */
[----:B------:R-:W-:Y:S01]  /*2020*/  PRMT R10, R187, 0x7632, R10 ;  /* 0x00007632bb0a7816 */ /* 0x000fe2000000000a */
[----:B------:R-:W-:Y:S01]  /*2030*/  IMAD.U32 R196, R196, 0x10000, RZ ;  /* 0x00010000c4c47824 */ /* 0x000fe200078e00ff */
        /* <DEDUP_REMOVED lines=36> */
.L_x_5535:
[C---:B-----5:R-:W-:Y:S01]  /*2280*/  PRMT R196, R192.reuse, 0x7632, R196 ;  /* 0x00007632c0c47816 */ /* 0x060fe200000000c4 */
[----:B------:R-:W-:Y:S01]  /*2290*/  IMAD.U32 R5, R192, 0x10000, RZ ;  /* 0x00010000c0057824 */ /* 0x000fe200078e00ff */
[C---:B------:R-:W-:Y:S01]  /*22a0*/  PRMT R192, R193.reuse, 0x7632, R192 ;  /* 0x00007632c1c07816 */ /* 0x040fe200000000c0 */
[----:B------:R-:W-:Y:S01]  /*22b0*/  IMAD.U32 R10, R184, 0x10000, RZ ;  /* 0x00010000b80a7824 */ /* 0x000fe200078e00ff */
[----:B------:R-:W-:Y:S02]  /*22c0*/  SHF.L.U32 R193, R193, 0x10, RZ ;  /* 0x00000010c1c17819 */ /* 0x000fe400000006ff */
[----:B------:R-:W-:Y:S01]  /*22d0*/  SHF.L.U32 R15, R194, 0x10, RZ ;  /* 0x00000010c20f7819 */ /* 0x000fe200000006ff */
[----:B------:R-:W-:Y:S01]  /*22e0*/  FADD.FTZ R5, R5, R10 ;  /* 0x0000000a05057221 */ /* 0x000fe20000010000 */
[----:B------:R-:W-:Y:S01]  /*22f0*/  SHF.L.U32 R188, R185, 0x10, RZ ;  /* 0x00000010b9bc7819 */ /* 0x000fe200000006ff */
[----:B------:R-:W-:Y:S01]  /*2300*/  IMAD.U32 R192, R192, 0x10000, RZ ;  /* 0x00010000c0c07824 */ /* 0x000fe200078e00ff */
[----:B------:R-:W-:-:S02]  /*2310*/  SHF.L.U32 R190, R186, 0x10, RZ ;  /* 0x00000010babe7819 */ /* 0x000fc400000006ff */
[----:B------:R-:W-:Y:S01]  /*2320*/  PRMT R197, R194, 0x7632, R197 ;  /* 0x00007632c2c57816 */ /* 0x000fe200000000c5 */
[----:B------:R-:W-:Y:S01]  /*2330*/  FADD.FTZ R10, R193, R188 ;  /* 0x000000bcc10a7221 */ /* 0x000fe20000010000 */
[----:B------:R-:W-:Y:S01]  /*2340*/  PRMT R194, R195, 0x7632, R194 ;  /* 0x00007632c3c27816 */ /* 0x000fe200000000c2 */
[----:B------:R-:W-:Y:S01]  /*2350*/  FADD.FTZ R15, R15, R190 ;  /* 0x000000be0f0f7221 */ /* 0x000fe20000010000 */
[----:B------:R-:W-:Y:S01]  /*2360*/  PRMT R188, R184, 0x7632, R188 ;  /* 0x00007632b8bc7816 */ /* 0x000fe200000000bc */
[----:B------:R-:W-:Y:S01]  /*2370*/  IMAD.U32 R195, R195, 0x10000, RZ ;  /* 0x00010000c3c37824 */ /* 0x000fe200078e00ff */
[----:B------:R-:W-:Y:S02]  /*2380*/  PRMT R189, R185, 0x7632, R189 ;  /* 0x00007632b9bd7816 */ /* 0x000fe400000000bd */
        /* <DEDUP_REMOVED lines=20> */
.L_x_5534:
[----:B------:R-:W-:Y:S05]  /*24d0*/  @!P1 BRA `(.L_x_5537) ;  /* 0x0000000000849947 */ /* 0x000fea0003800000 */
[----:B-----5:R-:W-:Y:S01]  /*24e0*/  PRMT R188, R192, 0x7632, R188 ;  /* 0x00007632c0bc7816 */ /* 0x020fe200000000bc */
[C---:B------:R-:W-:Y:S01]  /*24f0*/  IMAD.U32 R15, R194.reuse, 0x10000, RZ ;  /* 0x00010000c20f7824 */ /* 0x040fe200078e00ff */
        /* <DEDUP_REMOVED lines=23> */
[----:B------:R-:W-:-:S02]  /*2670*/  FADD.FTZ R203, R196, R203 ;  /* 0x000000cbc4cb7221 */ /* 0x000fc40000010000 */
[----:B------:R-:W-:Y:S02]  /*2680*/  FADD.FTZ R202, R191, R202 ;  /* 0x000000cabfca7221 */ /* 0x000fe40000010000 */
[----:B------:R-:W-:Y:S01]  /*2690*/  FADD.FTZ R200, R188, R189 ;  /* 0x000000bdbcc87221 */ /* 0x000fe20000010000 */
[----:B------:R-:W-:Y:S02]  /*26a0*/  F2FP.BF16.F32.PACK_AB R191, R203, R204 ;  /* 0x000000cccbbf723e */ /* 0x000fe400000010ff */
[----:B------:R-:W-:Y:S02]  /*26b0*/  F2FP.BF16.F32.PACK_AB R190, R202, R15 ;  /* 0x0000000fcabe723e */ /* 0x000fe400000010ff */
[----:B------:R-:W-:Y:S02]  /*26c0*/  F2FP.BF16.F32.PACK_AB R189, R201, R10 ;  /* 0x0000000ac9bd723e */ /* 0x000fe400000010ff */
[----:B------:R-:W-:Y:S01]  /*26d0*/  F2FP.BF16.F32.PACK_AB R188, R200, R5 ;  /* 0x00000005c8bc723e */ /* 0x000fe200000010ff */
[----:B------:R-:W-:Y:S06]  /*26e0*/  BRA `(.L_x_5536) ;  /* 0x0000000000307947 */ /* 0x000fec0003800000 */
.L_x_5537:
        /* <DEDUP_REMOVED lines=12> */
.L_x_5536:
[----:B------:R-:W0:Y:S01]  /*27b0*/  @UP0 LDCU.64 UR4, c[0x0][0x3a8] ;  /* 0x00007500ff0407ac */ /* 0x000e220008000a00 */
[----:B------:R-:W-:Y:S01]  /*27c0*/  PLOP3.LUT P0, PT, PT, PT, UP0, 0x80, 0x8 ;  /* 0x000000000008781c */ /* 0x000fe20003f0f008 */
[----:B------:R-:W-:Y:S01]  /*27d0*/  HFMA2 R192, -RZ, RZ, 0, 9.5367431640625e-07 ;  /* 0x00000010ffc07431 */ /* 0x000fe200000001ff */
[----:B------:R-:W-:Y:S02]  /*27e0*/  PLOP3.LUT P1, PT, PT, PT, UP0, 0x80, 0x8 ;  /* 0x000000000008781c */ /* 0x000fe40003f2f008 */
[----:B------:R-:W-:-:S09]  /*27f0*/  IADD3 R199, PT, PT, R225, 0x20, RZ ;  /* 0x00000020e1c77810 */ /* 0x000fd20007ffe0ff */
[----:B0-----:R-:W-:-:S05]  /*2800*/  @P0 IMAD.WIDE.U32 R192, R225, R192, UR4 ;  /* 0x00000004e1c00e25 */ /* 0x001fca000f8e00c0 */
[----:B------:R0:W-:Y:S02]  /*2810*/  @P1 STG.E.128 desc[UR6][R192.64], R188 ;  /* 0x000000bcc0001986 */ /* 0x0001e4000c101d06 */
.L_x_5533:
[----:B------:R-:W-:Y:S05]  /*2820*/  BSYNC.RECONVERGENT B0 ;  /* 0x0000000000007941 */ /* 0x000fea0003800200 */
.L_x_5532:
[----:B------:R-:W-:Y:S01]  /*2830*/  ISETP.GE.U32.AND P0, PT, R3, 0x40, PT ;  /* 0x000000400300780c */ /* 0x000fe20003f06070 */
[----:B------:R-:W-:Y:S01]  /*2840*/  BSSY.RECONVERGENT B0, `(.L_x_5538) ;  /* 0x00000ac000007945 */ /* 0x000fe20003800200 */
[----:B------:R-:W-:-:S11]  /*2850*/  LOP3.LUT R4, R4, 0xfffffff7, RZ, 0xc0, !PT ;  /* 0xfffffff704047812 */ /* 0x000fd600078ec0ff */
[----:B------:R-:W-:Y:S01]  /*2860*/  @P0 LOP3.LUT R4, R4, 0x8, RZ, 0xfc, !PT ;  /* 0x0000000804040812 */ /* 0x000fe200078efcff */
[----:B------:R-:W-:Y:S06]  /*2870*/  @!P0 BRA `(.L_x_5539) ;  /* 0x0000000800a08947 */ /* 0x000fec0003800000 */
[----:B------:R-:W-:Y:S01]  /*2880*/  ISETP.NE.U32.AND P0, PT, RZ, UR10, PT ;  /* 0x0000000aff007c0c */ /* 0x000fe2000bf05070 */
[----:B------:R-:W1:Y:S01]  /*2890*/  LDC.64 R196, c[0x0][0x390] ;  /* 0x0000e400ffc47b82 */ /* 0x000e620000000a00 */
[----:B------:R-:W-:Y:S02]  /*28a0*/  ISETP.NE.U32.AND P1, PT, RZ, UR12, PT ;  /* 0x0000000cff007c0c */ /* 0x000fe4000bf25070 */
[----:B------:R-:W-:Y:S02]  /*28b0*/  ISETP.NE.AND.EX P0, PT, RZ, UR11, PT, P0 ;  /* 0x0000000bff007c0c */ /* 0x000fe4000bf05300 */
[----:B------:R-:W-:-:S11]  /*28c0*/  ISETP.NE.AND.EX P1, PT, RZ, UR13, PT, P1 ;  /* 0x0000000dff007c0c */ /* 0x000fd6000bf25310 */
[----:B------:R-:W2:Y:S08]  /*28d0*/  @P0 LDC.64 R194, c[0x0][0x398] ;  /* 0x0000e600ffc20b82 */ /* 0x000eb00000000a00 */
[----:B0-----:R-:W0:Y:S01]  /*28e0*/  @P1 LDC.64 R192, c[0x0][0x3a0] ;  /* 0x0000e800ffc01b82 */ /* 0x001e220000000a00 */
[----:B--2---:R-:W-:-:S05]  /*28f0*/  @P0 IMAD.WIDE.U32 R206, R199, 0x10, R194 ;  /* 0x00000010c7ce0825 */ /* 0x004fca00078e00c2 */
[----:B------:R-:W2:Y:S01]  /*2900*/  @P0 LDG.E.128 R184, desc[UR6][R206.64] ;  /* 0x00000006ceb80981 */ /* 0x000ea2000c1e1d00 */
[----:B0-----:R-:W-:-:S04]  /*2910*/  @P1 IMAD.WIDE.U32 R208, R199, 0x10, R192 ;  /* 0x00000010c7d01825 */ /* 0x001fc800078e00c0 */
[----:B-1----:R-:W-:Y:S01]  /*2920*/  IMAD.WIDE.U32 R192, R199, 0x10, R196 ;  /* 0x00000010c7c07825 */ /* 0x002fe200078e00c4 */
[----:B------:R-:W3:Y:S05]  /*2930*/  @P1 LDG.E.128 R180, desc[UR6][R208.64] ;  /* 0x00000006d0b41981 */ /* 0x000eea000c1e1d00 */
[----:B------:R-:W5:Y:S01]  /*2940*/  LDG.E.128 R192, desc[UR6][R192.64] ;  /* 0x00000006c0c07981 */ /* 0x000f62000c1e1d00 */
[----:B------:R-:W-:-:S04]  /*2950*/  UISETP.NE.U32.AND UP1, UPT, UR10, URZ, UPT ;  /* 0x000000ff0a00728c */ /* 0x000fc8000bf25070 */
[----:B------:R-:W-:Y:S01]  /*2960*/  UISETP.NE.AND.EX UP1, UPT, UR11, URZ, UPT, UP1 ;  /* 0x000000ff0b00728c */ /* 0x000fe2000bf25310 */
[----:B--2---:R-:W-:Y:S02]  /*2970*/  PRMT R6, R187, 0x7632, R6 ;  /* 0x00007632bb067816 */ /* 0x004fe40000000006 */
[----:B---3--:R-:W-:Y:S02]  /*2980*/  PRMT R196, R183, 0x7632, R196 ;  /* 0x00007632b7c47816 */ /* 0x008fe400000000c4 */
        /* <DEDUP_REMOVED lines=20> */
.L_x_5541:
[C---:B-----5:R-:W-:Y:S01]  /*2ad0*/  PRMT R188, R192.reuse, 0x7632, R188 ;  /* 0x00007632c0bc7816 */ /* 0x060fe200000000bc */
[----:B------:R-:W-:Y:S01]  /*2ae0*/  IMAD.U32 R16, R181, 0x10000, RZ ;  /* 0x00010000b5107824 */ /* 0x000fe200078e00ff */
[----:B------:R-:W-:Y:S01]  /*2af0*/  SHF.L.U32 R6, R192, 0x10, RZ ;  /* 0x00000010c0067819 */ /* 0x000fe200000006ff */
[----:B------:R-:W-:Y:S01]  /*2b00*/  IMAD.U32 R205, R205, 0x10000, RZ ;  /* 0x00010000cdcd7824 */ /* 0x000fe200078e00ff */
[C---:B------:R-:W-:Y:S01]  /*2b10*/  PRMT R189, R193.reuse, 0x7632, R189 ;  /* 0x00007632c1bd7816 */ /* 0x040fe200000000bd */
[----:B------:R-:W-:Y:S01]  /*2b20*/  IMAD.U32 R193, R193, 0x10000, RZ ;  /* 0x00010000c1c17824 */ /* 0x000fe200078e00ff */
[----:B------:R-:W-:Y:S01]  /*2b30*/  PRMT R190, R194, 0x7632, R190 ;  /* 0x00007632c2be7816 */ /* 0x000fe200000000be */
[----:B------:R-:W-:Y:S01]  /*2b40*/  IMAD.U32 R196, R196, 0x10000, RZ ;  /* 0x00010000c4c47824 */ /* 0x000fe200078e00ff */
[----:B------:R-:W-:Y:S02]  /*2b50*/  PRMT R192, R195, 0x7632, R192 ;  /* 0x00007632c3c07816 */ /* 0x000fe400000000c0 */
        /* <DEDUP_REMOVED lines=24> */
.L_x_5540:
        /* <DEDUP_REMOVED lines=8> */
[----:B------:R-:W-:Y:S01]  /*2d60*/  PRMT R197, R194, 0x7632, R197 ;  /* 0x00007632c2c57816 */ /* 0x000fe200000000c5 */
[----:B------:R-:W-:Y:S01]  /*2d70*/  FADD.FTZ R6, R11, R6 ;  /* 0x000000060b067221 */ /* 0x000fe20000010000 */
[----:B------:R-:W-:Y:S01]  /*2d80*/  SHF.L.U32 R16, R185, 0x10, RZ ;  /* 0x00000010b9107819 */ /* 0x000fe200000006ff */
[----:B------:R-:W-:Y:S01]  /*2d90*/  IMAD.U32 R192, R192, 0x10000, RZ ;  /* 0x00010000c0c07824 */ /* 0x000fe200078e00ff */
[----:B------:R-:W-:-:S02]  /*2da0*/  SHF.L.U32 R194, R194, 0x10, RZ ;  /* 0x00000010c2c27819 */ /* 0x000fc400000006ff */
[----:B------:R-:W-:Y:S01]  /*2db0*/  SHF.L.U32 R189, R186, 0x10, RZ ;  /* 0x00000010babd7819 */ /* 0x000fe200000006ff */
[----:B------:R-:W-:Y:S01]  /*2dc0*/  FADD.FTZ R11, R16, R193 ;  /* 0x000000c1100b7221 */ /* 0x000fe20000010000 */
[C---:B------:R-:W-:Y:S01]  /*2dd0*/  PRMT R198, R195.reuse, 0x7632, R198 ;  /* 0x00007632c3c67816 */ /* 0x040fe200000000c6 */
[----:B------:R-:W-:Y:S01]  /*2de0*/  IMAD.U32 R195, R195, 0x10000, RZ ;  /* 0x00010000c3c37824 */ /* 0x000fe200078e00ff */
[----:B------:R-:W-:Y:S01]  /*2df0*/  PRMT R188, R184, 0x7632, R188 ;  /* 0x00007632b8bc7816 */ /* 0x000fe200000000bc */
[----:B------:R-:W-:Y:S01]  /*2e00*/  FADD.FTZ R16, R189, R194 ;  /* 0x000000c2bd107221 */ /* 0x000fe20000010000 */
        /* <DEDUP_REMOVED lines=21> */
.L_x_5543:
        /* <DEDUP_REMOVED lines=13> */
[----:B------:R-:W-:Y:S02]  /*3030*/  SHF.L.U32 R11, R11, 0x10, RZ ;  /* 0x000000100b0b7819 */ /* 0x000fe400000006ff */
[----:B------:R-:W-:Y:S02]  /*3040*/  PRMT R16, R185, 0x7632, R16 ;  /* 0x00007632b9107816 */ /* 0x000fe40000000010 */
[----:B------:R-:W-:Y:S01]  /*3050*/  SHF.L.U32 R194, R194, 0x10, RZ ;  /* 0x00000010c2c27819 */ /* 0x000fe200000006ff */
[----:B------:R-:W-:Y:S01]  /*3060*/  FADD.FTZ R188, R188, R11 ;  /* 0x0000000bbcbc7221 */ /* 0x000fe20000010000 */
[----:B------:R-:W-:Y:S01]  /*3070*/  SHF.L.U32 R191, R186, 0x10, RZ ;  /* 0x00000010babf7819 */ /* 0x000fe200000006ff */
[----:B------:R-:W-:Y:S01]  /*3080*/  IMAD.U32 R16, R16, 0x10000, RZ ;  /* 0x0001000010107824 */ /* 0x000fe200078e00ff */
[C---:B------:R-:W-:Y:S01]  /*3090*/  PRMT R207, R195.reuse, 0x7632, R207 ;  /* 0x00007632c3cf7816 */ /* 0x040fe200000000cf */
[----:B------:R-:W-:Y:S01]  /*30a0*/  IMAD.U32 R195, R195, 0x10000, RZ ;  /* 0x00010000c3c37824 */ /* 0x000fe200078e00ff */
[----:B------:R-:W-:Y:S01]  /*30b0*/  SHF.L.U32 R206, R187, 0x10, RZ ;  /* 0x00000010bbce7819 */ /* 0x000fe200000006ff */
[----:B------:R-:W-:Y:S01]  /*30c0*/  FADD.FTZ R191, R191, R194 ;  /* 0x000000c2bfbf7221 */ /* 0x000fe20000010000 */
        /* <DEDUP_REMOVED lines=27> */
[----:B------:R-:W-:-:S07]  /*3280*/  F2FP.BF16.F32.PACK_AB R189, R206, R11 ;  /* 0x0000000bcebd723e */ /* 0x000fce00000010ff */
.L_x_5542:
[----:B------:R-:W0:Y:S01]  /*3290*/  @UP0 LDCU.64 UR4, c[0x0][0x3a8] ;  /* 0x00007500ff0407ac */ /* 0x000e220008000a00 */
[----:B------:R-:W-:Y:S02]  /*32a0*/  PLOP3.LUT P0, PT, PT, PT, UP0, 0x80, 0x8 ;  /* 0x000000000008781c */ /* 0x000fe40003f0f008 */
[----:B------:R-:W-:Y:S02]  /*32b0*/  PLOP3.LUT P1, PT, PT, PT, UP0, 0x80, 0x8 ;  /* 0x000000000008781c */ /* 0x000fe40003f2f008 */
[----:B------:R-:W-:-:S09]  /*32c0*/  MOV R192, 0x10 ;  /* 0x0000001000c07802 */ /* 0x000fd20000000f00 */
[C---:B0-----:R-:W-:Y:S01]  /*32d0*/  @P0 IMAD.WIDE.U32 R192, R199.reuse, R192, UR4 ;  /* 0x00000004c7c00e25 */ /* 0x041fe2000f8e00c0 */
[----:B------:R-:W-:-:S04]  /*32e0*/  IADD3 R199, PT, PT, R199, 0x20, RZ ;  /* 0x00000020c7c77810 */ /* 0x000fc80007ffe0ff */
[----:B------:R1:W-:Y:S03]  /*32f0*/  @P1 STG.E.128 desc[UR6][R192.64], R188 ;  /* 0x000000bcc0001986 */ /* 0x0003e6000c101d06 */
.L_x_5539:
[----:B------:R-:W-:Y:S05]  /*3300*/  BSYNC.RECONVERGENT B0 ;  /* 0x0000000000007941 */ /* 0x000fea0003800200 */
.L_x_5538:
        /* <DEDUP_REMOVED lines=41> */
.L_x_5547:
[----:B-----5:R-:W-:Y:S01]  /*35a0*/  SHF.L.U32 R7, R192, 0x10, RZ ;  /* 0x00000010c0077819 */ /* 0x020fe200000006ff */
[----:B------:R-:W-:Y:S01]  /*35b0*/  IMAD.U32 R190, R181, 0x10000, RZ ;  /* 0x00010000b5be7824 */ /* 0x000fe200078e00ff */
[----:B------:R-:W-:Y:S01]  /*35c0*/  SHF.L.U32 R12, R180, 0x10, RZ ;  /* 0x00000010b40c7819 */ /* 0x000fe200000006ff */
[----:B------:R-:W-:Y:S01]  /*35d0*/  IMAD.U32 R210, R214, 0x10000, RZ ;  /* 0x00010000d6d27824 */ /* 0x000fe200078e00ff */
[----:B------:R-:W-:Y:S01]  /*35e0*/  PRMT R188, R192, 0x7632, R188 ;  /* 0x00007632c0bc7816 */ /* 0x000fe200000000bc */
[----:B------:R-:W-:Y:S01]  /*35f0*/  IMAD.U32 R198, R198, 0x10000, RZ ;  /* 0x00010000c6c67824 */ /* 0x000fe200078e00ff */
[C---:B------:R-:W-:Y:S01]  /*3600*/  PRMT R189, R193.reuse, 0x7632, R189 ;  /* 0x00007632c1bd7816 */ /* 0x040fe200000000bd */
[----:B------:R-:W-:Y:S01]  /*3610*/  IMAD.U32 R193, R193, 0x10000, RZ ;  /* 0x00010000c1c17824 */ /* 0x000fe200078e00ff */
[----:B------:R-:W-:Y:S01]  /*3620*/  SHF.L.U32 R17, R194, 0x10, RZ ;  /* 0x00000010c2117819 */ /* 0x000fe200000006ff */
[----:B------:R-:W-:Y:S01]  /*3630*/  FADD.FTZ R7, R12, R7 ;  /* 0x000000070c077221 */ /* 0x000fe20000010000 */
[----:B------:R-:W-:Y:S01]  /*3640*/  SHF.L.U32 R192, R182, 0x10, RZ ;  /* 0x00000010b6c07819 */ /* 0x000fe200000006ff */
[----:B------:R-:W-:Y:S01]  /*3650*/  FADD.FTZ R12, R190, R193 ;  /* 0x000000c1be0c7221 */ /* 0x000fe20000010000 */
[----:B------:R-:W-:-:S02]  /*3660*/  PRMT R191, R194, 0x7632, R191 ;  /* 0x00007632c2bf7816 */ /* 0x000fc400000000bf */
[----:B------:R-:W-:Y:S01]  /*3670*/  PRMT R194, R195, 0x7632, R194 ;  /* 0x00007632c3c27816 */ /* 0x000fe200000000c2 */
[----:B------:R-:W-:Y:S01]  /*3680*/  FADD.FTZ R17, R192, R17 ;  /* 0x00000011c0117221 */ /* 0x000fe20000010000 */
[----:B------:R-:W-:Y:S01]  /*3690*/  SHF.L.U32 R190, R189, 0x10, RZ ;  /* 0x00000010bdbe7819 */ /* 0x000fe200000006ff */
        /* <DEDUP_REMOVED lines=17> */
.L_x_5546:
        /* <DEDUP_REMOVED lines=15> */
[C---:B------:R-:W-:Y:S01]  /*38a0*/  PRMT R194, R195.reuse, 0x7632, R194 ;  /* 0x00007632c3c27816 */ /* 0x040fe200000000c2 */
        /* <DEDUP_REMOVED lines=24> */
.L_x_5549:
        /* <DEDUP_REMOVED lines=9> */
[----:B------:R-:W-:-:S02]  /*3ac0*/  PRMT R7, R184, 0x7632, R7 ;  /* 0x00007632b8077816 */ /* 0x000fc40000000007 */
[----:B------:R-:W-:Y:S01]  /*3ad0*/  SHF.L.U32 R211, R188, 0x10, RZ ;  /* 0x00000010bcd37819 */ /* 0x000fe200000006ff */
[----:B------:R-:W-:Y:S01]  /*3ae0*/  FADD.FTZ R193, R12, R193 ;  /* 0x000000c10cc17221 */ /* 0x000fe20000010000 */
[----:B------:R-:W-:Y:S02]  /*3af0*/  PRMT R12, R185, 0x7632, R12 ;  /* 0x00007632b90c7816 */ /* 0x000fe4000000000c */
[----:B------:R-:W-:Y:S02]  /*3b00*/  SHF.L.U32 R7, R7, 0x10, RZ ;  /* 0x0000001007077819 */ /* 0x000fe400000006ff */
[----:B------:R-:W-:Y:S01]  /*3b10*/  PRMT R189, R194, 0x7632, R189 ;  /* 0x00007632c2bd7816 */ /* 0x000fe200000000bd */
[----:B------:R-:W-:Y:S01]  /*3b20*/  IMAD.U32 R12, R12, 0x10000, RZ ;  /* 0x000100000c0c7824 */ /* 0x000fe200078e00ff */
[----:B------:R-:W-:Y:S01]  /*3b30*/  SHF.L.U32 R194, R194, 0x10, RZ ;  /* 0x00000010c2c27819 */ /* 0x000fe200000006ff */
[--C-:B------:R-:W-:Y:S01]  /*3b40*/  FADD.FTZ R210, R210, R7.reuse ;  /* 0x00000007d2d27221 */ /* 0x100fe20000010000 */
[----:B------:R-:W-:Y:S01]  /*3b50*/  PRMT R190, R195, 0x7632, R190 ;  /* 0x00007632c3be7816 */ /* 0x000fe200000000be */
[----:B------:R-:W-:Y:S01]  /*3b60*/  FADD.FTZ R211, R211, R12 ;  /* 0x0000000cd3d37221 */ /* 0x000fe20000010000 */
[C---:B------:R-:W-:Y:S01]  /*3b70*/  SHF.L.U32 R191, R186.reuse, 0x10, RZ ;  /* 0x00000010babf7819 */ /* 0x040fe200000006ff */
[----:B------:R-:W-:Y:S01]  /*3b80*/  IMAD.U32 R195, R195, 0x10000, RZ ;  /* 0x00010000c3c37824 */ /* 0x000fe200078e00ff */
[----:B------:R-:W-:-:S02]  /*3b90*/  PRMT R7, R186, 0x7632, R7 ;  /* 0x00007632ba077816 */ /* 0x000fc40000000007 */
[----:B------:R-:W-:Y:S01]  /*3ba0*/  PRMT R12, R187, 0x7632, R12 ;  /* 0x00007632bb0c7816 */ /* 0x000fe2000000000c */
[----:B------:R-:W-:Y:S01]  /*3bb0*/  FADD.FTZ R191, R191, R194 ;  /* 0x000000c2bfbf7221 */ /* 0x000fe20000010000 */
[----:B------:R-:W-:Y:S01]  /*3bc0*/  SHF.L.U32 R188, R189, 0x10, RZ ;  /* 0x00000010bdbc7819 */ /* 0x000fe200000006ff */
        /* <DEDUP_REMOVED lines=26> */
.L_x_5548:
[----:B------:R-:W0:Y:S01]  /*3d70*/  @UP0 LDCU.64 UR4, c[0x0][0x3a8] ;  /* 0x00007500ff0407ac */ /* 0x000e220008000a00 */
[----:B------:R-:W-:Y:S01]  /*3d80*/  PLOP3.LUT P0, PT, PT, PT, UP0, 0x80, 0x8 ;  /* 0x000000000008781c */ /* 0x000fe20003f0f008 */
[----:B------:R-:W-:Y:S01]  /*3d90*/  HFMA2 R192, -RZ, RZ, 0, 9.5367431640625e-07 ;  /* 0x00000010ffc07431 */ /* 0x000fe200000001ff */
[----:B------:R-:W-:-:S11]  /*3da0*/  PLOP3.LUT P1, PT, PT, PT, UP0, 0x80, 0x8 ;  /* 0x000000000008781c */ /* 0x000fd60003f2f008 */
[C---:B0-----:R-:W-:Y:S01]  /*3db0*/  @P0 IMAD.WIDE.U32 R192, R199.reuse, R192, UR4 ;  /* 0x00000004c7c00e25 */ /* 0x041fe2000f8e00c0 */
[----:B------:R-:W-:-:S04]  /*3dc0*/  IADD3 R199, PT, PT, R199, 0x20, RZ ;  /* 0x00000020c7c77810 */ /* 0x000fc80007ffe0ff */
[----:B------:R2:W-:Y:S03]  /*3dd0*/  @P1 STG.E.128 desc[UR6][R192.64], R188 ;  /* 0x000000bcc0001986 */ /* 0x0005e6000c101d06 */
.L_x_5545:
[----:B------:R-:W-:Y:S05]  /*3de0*/  BSYNC.RECONVERGENT B0 ;  /* 0x0000000000007941 */ /* 0x000fea0003800200 */
.L_x_5544:
[----:B------:R-:W-:Y:S01]  /*3df0*/  ISETP.GE.U32.AND P0, PT, R3, 0x80, PT ;  /* 0x000000800300780c */ /* 0x000fe20003f06070 */
[----:B------:R-:W-:Y:S01]  /*3e00*/  BSSY.RECONVERGENT B0, `(.L_x_5550) ;  /* 0x00000ac000007945 */ /* 0x000fe20003800200 */
[----:B------:R-:W-:-:S11]  /*3e10*/  LOP3.LUT R4, R4, 0xfffffffd, RZ, 0xc0, !PT ;  /* 0xfffffffd04047812 */ /* 0x000fd600078ec0ff */
[----:B------:R-:W-:Y:S01]  /*3e20*/  @P0 LOP3.LUT R4, R4, 0x2, RZ, 0xfc, !PT ;  /* 0x0000000204040812 */ /* 0x000fe200078efcff */
[----:B------:R-:W-:Y:S06]  /*3e30*/  @!P0 BRA `(.L_x_5551) ;  /* 0x0000000800a08947 */ /* 0x000fec0003800000 */
[----:B------:R-:W-:Y:S01]  /*3e40*/  ISETP.NE.U32.AND P0, PT, RZ, UR12, PT ;  /* 0x0000000cff007c0c */ /* 0x000fe2000bf05070 */
[----:B------:R-:W3:Y:S03]  /*3e50*/  LDC.64 R194, c[0x0][0x390] ;  /* 0x0000e400ffc27b82 */ /* 0x000ee60000000a00 */
[----:B------:R-:W-:Y:S02]  /*3e60*/  ISETP.NE.AND.EX P1, PT, RZ, UR13, PT, P0 ;  /* 0x0000000dff007c0c */ /* 0x000fe4000bf25300 */
[----:B------:R-:W-:-:S04]  /*3e70*/  ISETP.NE.U32.AND P0, PT, RZ, UR10, PT ;  /* 0x0000000aff007c0c */ /* 0x000fc8000bf05070 */
[----:B------:R-:W-:-:S07]  /*3e80*/  ISETP.NE.AND.EX P0, PT, RZ, UR11, PT, P0 ;  /* 0x0000000bff007c0c */ /* 0x000fce000bf05300 */
[----:B------:R-:W4:Y:S08]  /*3e90*/  @P1 LDC.64 R196, c[0x0][0x3a0] ;  /* 0x0000e800ffc41b82 */ /* 0x000f300000000a00 */
[----:B012---:R-:W0:Y:S01]  /*3ea0*/  @P0 LDC.64 R192, c[0x0][0x398] ;  /* 0x0000e600ffc00b82 */ /* 0x007e220000000a00 */
[----:B---3--:R-:W-:-:S04]  /*3eb0*/  IMAD.WIDE.U32 R194, R199, 0x10, R194 ;  /* 0x00000010c7c27825 */ /* 0x008fc800078e00c2 */
[----:B----4-:R-:W-:-:S05]  /*3ec0*/  @P1 IMAD.WIDE.U32 R196, R199, 0x10, R196 ;  /* 0x00000010c7c41825 */ /* 0x010fca00078e00c4 */
        /* <DEDUP_REMOVED lines=27> */
.L_x_5553:
[C---:B-----5:R-:W-:Y:S01]  /*4080*/  PRMT R189, R192.reuse, 0x7632, R189 ;  /* 0x00007632c0bd7816 */ /* 0x060fe200000000bd */
[----:B------:R-:W-:Y:S01]  /*4090*/  IMAD.U32 R215, R215, 0x10000, RZ ;  /* 0x00010000d7d77824 */ /* 0x000fe200078e00ff */
[----:B------:R-:W-:Y:S01]  /*40a0*/  SHF.L.U32 R8, R192, 0x10, RZ ;  /* 0x00000010c0087819 */ /* 0x000fe200000006ff */
[----:B------:R-:W-:Y:S01]  /*40b0*/  IMAD.U32 R197, R182, 0x10000, RZ ;  /* 0x00010000b6c57824 */ /* 0x000fe200078e00ff */
[----:B------:R-:W-:Y:S02]  /*40c0*/  PRMT R191, R194, 0x7632, R191 ;  /* 0x00007632c2bf7816 */ /* 0x000fe400000000bf */
[----:B------:R-:W-:Y:S02]  /*40d0*/  PRMT R192, R195, 0x7632, R192 ;  /* 0x00007632c3c07816 */ /* 0x000fe400000000c0 */
[C---:B------:R-:W-:Y:S01]  /*40e0*/  PRMT R190, R193.reuse, 0x7632, R190 ;  /* 0x00007632c1be7816 */ /* 0x040fe200000000be */
[----:B------:R-:W-:Y:S01]  /*40f0*/  IMAD.U32 R193, R193, 0x10000, RZ ;  /* 0x00010000c1c17824 */ /* 0x000fe200078e00ff */
[----:B------:R-:W-:-:S02]  /*4100*/  SHF.L.U32 R188, R219, 0x10, RZ ;  /* 0x00000010dbbc7819 */ /* 0x000fc400000006ff */
[----:B------:R-:W-:Y:S02]  /*4110*/  SHF.L.U32 R13, R180, 0x10, RZ ;  /* 0x00000010b40d7819 */ /* 0x000fe400000006ff */
        /* <DEDUP_REMOVED lines=23> */
.L_x_5552:
[----:B------:R-:W-:-:S04]  /*4290*/  UISETP.NE.U32.AND UP1, UPT, UR12, URZ, UPT ;  /* 0x000000ff0c00728c */ /* 0x000fc8000bf25070 */
[----:B------:R-:W-:-:S09]  /*42a0*/  UISETP.NE.AND.EX UP1, UPT, UR13, URZ, UPT, UP1 ;  /* 0x000000ff0d00728c */ /* 0x000fd2000bf25310 */
[----:B------:R-:W-:Y:S05]  /*42b0*/  BRA.U UP1, `(.L_x_5555) ;  /* 0x0000000101947547 */ /* 0x000fea000b800000 */
[----:B-----5:R-:W-:Y:S01]  /*42c0*/  PRMT R196, R192, 0x7632, R196 ;  /* 0x00007632c0c47816 */ /* 0x020fe200000000c4 */
[----:B------:R-:W-:Y:S01]  /*42d0*/  IMAD.U32 R189, R186, 0x10000, RZ ;  /* 0x00010000babd7824 */ /* 0x000fe200078e00ff */
[----:B------:R-:W-:Y:S02]  /*42e0*/  SHF.L.U32 R8, R192, 0x10, RZ ;  /* 0x00000010c0087819 */ /* 0x000fe400000006ff */
[----:B------:R-:W-:Y:S02]  /*42f0*/  SHF.L.U32 R13, R184, 0x10, RZ ;  /* 0x00000010b80d7819 */ /* 0x000fe400000006ff */
[C---:B------:R-:W-:Y:S01]  /*4300*/  PRMT R192, R193.reuse, 0x7632, R192 ;  /* 0x00007632c1c07816 */ /* 0x040fe200000000c0 */
[----:B------:R-:W-:Y:S01]  /*4310*/  IMAD.U32 R193, R193, 0x10000, RZ ;  /* 0x00010000c1c17824 */ /* 0x000fe200078e00ff */
[----:B------:R-:W-:Y:S01]  /*4320*/  PRMT R197, R194, 0x7632, R197 ;  /* 0x00007632c2c57816 */ /* 0x000fe200000000c5 */
        /* <DEDUP_REMOVED lines=11> */
[----:B------:R-:W-:Y:S01]  /*43e0*/  SHF.L.U32 R195, R195, 0x10, RZ ;  /* 0x00000010c3c37819 */ /* 0x000fe200000006ff */
        /* <DEDUP_REMOVED lines=18> */
.L_x_5555:
[C---:B-----5:R-:W-:Y:S02]  /*4510*/  PRMT R18, R192.reuse, 0x7632, R18 ;  /* 0x00007632c0127816 */ /* 0x060fe40000000012 */
[----:B------:R-:W-:Y:S02]  /*4520*/  SHF.L.U32 R192, R192, 0x10, RZ ;  /* 0x00000010c0c07819 */ /* 0x000fe400000006ff */
[C---:B------:R-:W-:Y:S01]  /*4530*/  PRMT R188, R193.reuse, 0x7632, R188 ;  /* 0x00007632c1bc7816 */ /* 0x040fe200000000bc */
[----:B------:R-:W-:Y:S01]  /*4540*/  IMAD.U32 R193, R193, 0x10000, RZ ;  /* 0x00010000c1c17824 */ /* 0x000fe200078e00ff */
[----:B------:R-:W-:Y:S02]  /*4550*/  SHF.L.U32 R13, R184, 0x10, RZ ;  /* 0x00000010b80d7819 */ /* 0x000fe400000006ff */
[----:B------:R-:W-:Y:S02]  /*4560*/  SHF.L.U32 R8, R185, 0x10, RZ ;  /* 0x00000010b9087819 */ /* 0x000fe400000006ff */
[----:B------:R-:W-:Y:S01]  /*4570*/  SHF.L.U32 R189, R18, 0x10, RZ ;  /* 0x0000001012bd7819 */ /* 0x000fe200000006ff */
        /* <DEDUP_REMOVED lines=8> */
[C---:B------:R-:W-:Y:S02]  /*4600*/  PRMT R190, R194.reuse, 0x7632, R190 ;  /* 0x00007632c2be7816 */ /* 0x040fe400000000be */
[----:B------:R-:W-:Y:S01]  /*4610*/  SHF.L.U32 R194, R194, 0x10, RZ ;  /* 0x00000010c2c27819 */ /* 0x000fe200000006ff */
[----:B------:R-:W-:Y:S01]  /*4620*/  FADD.FTZ R188, R189, R8 ;  /* 0x00000008bdbc7221 */ /* 0x000fe20000010000 */
[----:B------:R-:W-:Y:S01]  /*4630*/  SHF.L.U32 R191, R186, 0x10, RZ ;  /* 0x00000010babf7819 */ /* 0x000fe200000006ff */
[--C-:B------:R-:W-:Y:S01]  /*4640*/  FADD.FTZ R216, R216, R13.reuse ;  /* 0x0000000dd8d87221 */ /* 0x100fe20000010000 */
        /* <DEDUP_REMOVED lines=11> */
[----:B------:R-:W-:Y:S02]  /*4700*/  SHF.L.U32 R226, R187, 0x10, RZ ;  /* 0x00000010bbe27819 */ /* 0x000fe400000006ff */
        /* <DEDUP_REMOVED lines=20> */
.L_x_5554:
[----:B------:R-:W0:Y:S01]  /*4850*/  @UP0 LDCU.64 UR4, c[0x0][0x3a8] ;  /* 0x00007500ff0407ac */ /* 0x000e220008000a00 */
[----:B------:R-:W-:Y:S02]  /*4860*/  PLOP3.LUT P0, PT, PT, PT, UP0, 0x80, 0x8 ;  /* 0x000000000008781c */ /* 0x000fe40003f0f008 */
[----:B------:R-:W-:Y:S02]  /*4870*/  PLOP3.LUT P1, PT, PT, PT, UP0, 0x80, 0x8 ;  /* 0x000000000008781c */ /* 0x000fe40003f2f008 */
[----:B------:R-:W-:-:S09]  /*4880*/  MOV R192, 0x10 ;  /* 0x0000001000c07802 */ /* 0x000fd20000000f00 */
[----:B0-----:R-:W-:-:S04]  /*4890*/  @P0 IMAD.WIDE.U32 R192, R199, R192, UR4 ;  /* 0x00000004c7c00e25 */ /* 0x001fc8000f8e00c0 */
[----:B------:R-:W-:Y:S01]  /*48a0*/  VIADD R199, R199, 0x20 ;  /* 0x00000020c7c77836 */ /* 0x000fe20000000000 */
[----:B------:R3:W-:Y:S06]  /*48b0*/  @P1 STG.E.128 desc[UR6][R192.64], R188 ;  /* 0x000000bcc0001986 */ /* 0x0007ec000c101d06 */
.L_x_5551:
[----:B------:R-:W-:Y:S05]  /*48c0*/  BSYNC.RECONVERGENT B0 ;  /* 0x0000000000007941 */ /* 0x000fea0003800200 */
.L_x_5550:
[----:B------:R-:W-:Y:S01]  /*48d0*/  ISETP.GE.U32.AND P0, PT, R3, 0xa0, PT ;  /* 0x000000a00300780c */ /* 0x000fe20003f06070 */
[----:B------:R-:W-:Y:S01]  /*48e0*/  BSSY.RECONVERGENT B0, `(.L_x_5556) ;  /* 0x00000ab000007945 */ /* 0x000fe20003800200 */
[----:B------:R-:W-:-:S11]  /*48f0*/  LOP3.LUT R4, R4, 0xfffffffe, RZ, 0xc0, !PT ;  /* 0xfffffffe04047812 */ /* 0x000fd600078ec0ff */
[----:B------:R-:W-:Y:S01]  /*4900*/  @P0 LOP3.LUT R4, R4, 0x1, RZ, 0xfc, !PT ;  /* 0x0000000104040812 */ /* 0x000fe200078efcff */
[----:B------:R-:W-:Y:S06]  /*4910*/  @!P0 BRA `(.L_x_5557) ;  /* 0x00000008009c8947 */ /* 0x000fec0003800000 */
[----:B------:R-:W-:Y:S01]  /*4920*/  ISETP.NE.U32.AND P0, PT, RZ, UR12, PT ;  /* 0x0000000cff007c0c */ /* 0x000fe2000bf05070 */
[----:B------:R-:W4:Y:S01]  /*4930*/  LDC.64 R196, c[0x0][0x390] ;  /* 0x0000e400ffc47b82 */ /* 0x000f220000000a00 */
[----:B------:R-:W-:Y:S02]  /*4940*/  ISETP.NE.U32.AND P1, PT, RZ, UR10, PT ;  /* 0x0000000aff007c0c */ /* 0x000fe4000bf25070 */
[----:B------:R-:W-:Y:S02]  /*4950*/  ISETP.NE.AND.EX P0, PT, RZ, UR13, PT, P0 ;  /* 0x0000000dff007c0c */ /* 0x000fe4000bf05300 */
[----:B------:R-:W-:-:S11]  /*4960*/  ISETP.NE.AND.EX P1, PT, RZ, UR11, PT, P1 ;  /* 0x0000000bff007c0c */ /* 0x000fd6000bf25310 */
        /* <DEDUP_REMOVED lines=31> */
.L_x_5559:
[----:B-----5:R-:W-:Y:S01]  /*4b60*/  SHF.L.U32 R9, R192, 0x10, RZ ;  /* 0x00000010c0097819 */ /* 0x020fe200000006ff */
[----:B------:R-:W-:Y:S01]  /*4b70*/  IMAD.U32 R14, R180, 0x10000, RZ ;  /* 0x00010000b40e7824 */ /* 0x000fe200078e00ff */
[C---:B------:R-:W-:Y:S01]  /*4b80*/  PRMT R189, R193.reuse, 0x7632, R189 ;  /* 0x00007632c1bd7816 */ /* 0x040fe200000000bd */
[----:B------:R-:W-:Y:S01]  /*4b90*/  IMAD.U32 R220, R224, 0x10000, RZ ;  /* 0x00010000e0dc7824 */ /* 0x000fe200078e00ff */
[----:B------:R-:W-:Y:S01]  /*4ba0*/  PRMT R188, R192, 0x7632, R188 ;  /* 0x00007632c0bc7816 */ /* 0x000fe200000000bc */
[----:B------:R-:W-:Y:S01]  /*4bb0*/  FADD.FTZ R9, R14, R9 ;  /* 0x000000090e097221 */ /* 0x000fe20000010000 */
[----:B------:R-:W-:Y:S02]  /*4bc0*/  SHF.L.U32 R193, R193, 0x10, RZ ;  /* 0x00000010c1c17819 */ /* 0x000fe400000006ff */
[----:B------:R-:W-:Y:S02]  /*4bd0*/  SHF.L.U32 R190, R181, 0x10, RZ ;  /* 0x00000010b5be7819 */ /* 0x000fe400000006ff */
[----:B------:R-:W-:-:S02]  /*4be0*/  PRMT R191, R194, 0x7632, R191 ;  /* 0x00007632c2bf7816 */ /* 0x000fc400000000bf */
[----:B------:R-:W-:Y:S01]  /*4bf0*/  SHF.L.U32 R19, R194, 0x10, RZ ;  /* 0x00000010c2137819 */ /* 0x000fe200000006ff */
[----:B------:R-:W-:Y:S01]  /*4c00*/  FADD.FTZ R14, R190, R193 ;  /* 0x000000c1be0e7221 */ /* 0x000fe20000010000 */
[----:B------:R-:W-:Y:S02]  /*4c10*/  SHF.L.U32 R192, R182, 0x10, RZ ;  /* 0x00000010b6c07819 */ /* 0x000fe400000006ff */
[C---:B------:R-:W-:Y:S02]  /*4c20*/  PRMT R194, R195.reuse, 0x7632, R194 ;  /* 0x00007632c3c27816 */ /* 0x040fe400000000c2 */
[----:B------:R-:W-:Y:S01]  /*4c30*/  SHF.L.U32 R195, R195, 0x10, RZ ;  /* 0x00000010c3c37819 */ /* 0x000fe200000006ff */
[----:B------:R-:W-:Y:S01]  /*4c40*/  FADD.FTZ R19, R192, R19 ;  /* 0x00000013c0137221 */ /* 0x000fe20000010000 */
[----:B------:R-:W-:Y:S01]  /*4c50*/  SHF.L.U32 R221, R223, 0x10, RZ ;  /* 0x00000010dfdd7819 */ /* 0x000fe200000006ff */
[----:B------:R-:W-:Y:S01]  /*4c60*/  IMAD.U32 R192, R183, 0x10000, RZ ;  /* 0x00010000b7c07824 */ /* 0x000fe200078e00ff */
        /* <DEDUP_REMOVED lines=16> */
.L_x_5558:
[----:B------:R-:W-:-:S04]  /*4d70*/  UISETP.NE.U32.AND UP1, UPT, UR12, URZ, UPT ;  /* 0x000000ff0c00728c */ /* 0x000fc8000bf25070 */
[----:B------:R-:W-:-:S09]  /*4d80*/  UISETP.NE.AND.EX UP1, UPT, UR13, URZ, UPT, UP1 ;  /* 0x000000ff0d00728c */ /* 0x000fd2000bf25310 */
[----:B------:R-:W-:Y:S05]  /*4d90*/  BRA.U UP1, `(.L_x_5561) ;  /* 0x0000000101947547 */ /* 0x000fea000b800000 */
[----:B-----5:R-:W-:Y:S01]  /*4da0*/  PRMT R196, R192, 0x7632, R196 ;  /* 0x00007632c0c47816 */ /* 0x020fe200000000c4 */
[----:B------:R-:W-:Y:S01]  /*4db0*/  IMAD.U32 R14, R184, 0x10000, RZ ;  /* 0x00010000b80e7824 */ /* 0x000fe200078e00ff */
[----:B------:R-:W-:Y:S01]  /*4dc0*/  SHF.L.U32 R9, R192, 0x10, RZ ;  /* 0x00000010c0097819 */ /* 0x000fe200000006ff */
[----:B------:R-:W-:Y:S01]  /*4dd0*/  IMAD.U32 R198, R187, 0x10000, RZ ;  /* 0x00010000bbc67824 */ /* 0x000fe200078e00ff */
[C---:B------:R-:W-:Y:S02]  /*4de0*/  PRMT R192, R193.reuse, 0x7632, R192 ;  /* 0x00007632c1c07816 */ /* 0x040fe400000000c0 */
[----:B------:R-:W-:Y:S01]  /*4df0*/  SHF.L.U32 R193, R193, 0x10, RZ ;  /* 0x00000010c1c17819 */ /* 0x000fe200000006ff */
[----:B------:R-:W-:Y:S01]  /*4e00*/  FADD.FTZ R9, R14, R9 ;  /* 0x000000090e097221 */ /* 0x000fe20000010000 */
[----:B------:R-:W-:Y:S02]  /*4e10*/  SHF.L.U32 R19, R194, 0x10, RZ ;  /* 0x00000010c2137819 */ /* 0x000fe400000006ff */
[----:B------:R-:W-:-:S02]  /*4e20*/  SHF.L.U32 R188, R185, 0x10, RZ ;  /* 0x00000010b9bc7819 */ /* 0x000fc400000006ff */
[----:B------:R-:W-:Y:S02]  /*4e30*/  SHF.L.U32 R190, R186, 0x10, RZ ;  /* 0x00000010babe7819 */ /* 0x000fe400000006ff */
[----:B------:R-:W-:Y:S01]  /*4e40*/  PRMT R197, R194, 0x7632, R197 ;  /* 0x00007632c2c57816 */ /* 0x000fe200000000c5 */
[----:B------:R-:W-:Y:S01]  /*4e50*/  FADD.FTZ R14, R188, R193 ;  /* 0x000000c1bc0e7221 */ /* 0x000fe20000010000 */
[----:B------:R-:W-:Y:S01]  /*4e60*/  PRMT R194, R195, 0x7632, R194 ;  /* 0x00007632c3c27816 */ /* 0x000fe200000000c2 */
[----:B------:R-:W-:Y:S01]  /*4e70*/  FADD.FTZ R19, R190, R19 ;  /* 0x00000013be137221 */ /* 0x000fe20000010000 */
[----:B------:R-:W-:Y:S02]  /*4e80*/  PRMT R188, R184, 0x7632, R188 ;  /* 0x00007632b8bc7816 */ /* 0x000fe400000000bc */
[----:B------:R-:W-:Y:S01]  /*4e90*/  PRMT R189, R185, 0x7632, R189 ;  /* 0x00007632b9bd7816 */ /* 0x000fe200000000bd */
[----:B------:R-:W-:Y:S01]  /*4ea0*/  IMAD.U32 R194, R194, 0x10000, RZ ;  /* 0x00010000c2c27824 */ /* 0x000fe200078e00ff */
[----:B------:R-:W-:Y:S01]  /*4eb0*/  PRMT R190, R186, 0x7632, R190 ;  /* 0x00007632babe7816 */ /* 0x000fe200000000be */
[----:B------:R-:W-:Y:S01]  /*4ec0*/  IMAD.U32 R188, R188, 0x10000, RZ ;  /* 0x00010000bcbc7824 */ /* 0x000fe200078e00ff */
[----:B------:R-:W-:-:S02]  /*4ed0*/  PRMT R191, R187, 0x7632, R191 ;  /* 0x00007632bbbf7816 */ /* 0x000fc400000000bf */
[----:B------:R-:W-:Y:S02]  /*4ee0*/  SHF.L.U32 R195, R195, 0x10, RZ ;  /* 0x00000010c3c37819 */ /* 0x000fe400000006ff */
[----:B------:R-:W-:Y:S02]  /*4ef0*/  SHF.L.U32 R193, R196, 0x10, RZ ;  /* 0x00000010c4c17819 */ /* 0x000fe400000006ff */
        /* <DEDUP_REMOVED lines=15> */
.L_x_5561:
[C---:B-----5:R-:W-:Y:S01]  /*4ff0*/  PRMT R19, R192.reuse, 0x7632, R19 ;  /* 0x00007632c0137816 */ /* 0x060fe20000000013 */
[----:B------:R-:W-:Y:S01]  /*5000*/  IMAD.U32 R14, R185, 0x10000, RZ ;  /* 0x00010000b90e7824 */ /* 0x000fe200078e00ff */
[----:B------:R-:W-:Y:S01]  /*5010*/  PRMT R188, R193, 0x7632, R188 ;  /* 0x00007632c1bc7816 */ /* 0x000fe200000000bc */
[----:B------:R-:W-:Y:S01]  /*5020*/  IMAD.U32 R196, R187, 0x10000, RZ ;  /* 0x00010000bbc47824 */ /* 0x000fe200078e00ff */
[----:B------:R-:W-:Y:S02]  /*5030*/  SHF.L.U32 R192, R192, 0x10, RZ ;  /* 0x00000010c0c07819 */ /* 0x000fe400000006ff */
[----:B------:R-:W-:Y:S02]  /*5040*/  SHF.L.U32 R193, R193, 0x10, RZ ;  /* 0x00000010c1c17819 */ /* 0x000fe400000006ff */
[----:B------:R-:W-:Y:S02]  /*5050*/  SHF.L.U32 R9, R184, 0x10, RZ ;  /* 0x00000010b8097819 */ /* 0x000fe400000006ff */
[----:B------:R-:W-:Y:S01]  /*5060*/  SHF.L.U32 R220, R19, 0x10, RZ ;  /* 0x0000001013dc7819 */ /* 0x000fe200000006ff */
[----:B------:R-:W-:Y:S01]  /*5070*/  FADD.FTZ R193, R14, R193 ;  /* 0x000000c10ec17221 */ /* 0x000fe20000010000 */
[----:B------:R-:W-:Y:S01]  /*5080*/  PRMT R14, R185, 0x7632, R14 ;  /* 0x00007632b90e7816 */ /* 0x000fe2000000000e */
[----:B------:R-:W-:Y:S01]  /*5090*/  FADD.FTZ R192, R9, R192 ;  /* 0x000000c009c07221 */ /* 0x000fe20000010000 */
[----:B------:R-:W-:-:S02]  /*50a0*/  PRMT R9, R184, 0x7632, R9 ;  /* 0x00007632b8097816 */ /* 0x000fc40000000009 */
[----:B------:R-:W-:Y:S01]  /*50b0*/  SHF.L.U32 R221, R188, 0x10, RZ ;  /* 0x00000010bcdd7819 */ /* 0x000fe200000006ff */
[----:B------:R-:W-:Y:S01]  /*50c0*/  IMAD.U32 R14, R14, 0x10000, RZ ;  /* 0x000100000e0e7824 */ /* 0x000fe200078e00ff */
[----:B------:R-:W-:Y:S02]  /*50d0*/  SHF.L.U32 R9, R9, 0x10, RZ ;  /* 0x0000001009097819 */ /* 0x000fe400000006ff */
[C---:B------:R-:W-:Y:S01]  /*50e0*/  PRMT R189, R194.reuse, 0x7632, R189 ;  /* 0x00007632c2bd7816 */ /* 0x040fe200000000bd */
[----:B------:R-:W-:Y:S01]  /*50f0*/  FADD.FTZ R221, R221, R14 ;  /* 0x0000000edddd7221 */ /* 0x000fe20000010000 */
[----:B------:R-:W-:Y:S01]  /*5100*/  SHF.L.U32 R194, R194, 0x10, RZ ;  /* 0x00000010c2c27819 */ /* 0x000fe200000006ff */
[----:B------:R-:W-:Y:S01]  /*5110*/  FADD.FTZ R220, R220, R9 ;  /* 0x00000009dcdc7221 */ /* 0x000fe20000010000 */
[----:B------:R-:W-:Y:S02]  /*5120*/  PRMT R190, R195, 0x7632, R190 ;  /* 0x00007632c3be7816 */ /* 0x000fe400000000be */
[----:B------:R-:W-:-:S02]  /*5130*/  SHF.L.U32 R191, R186, 0x10, RZ ;  /* 0x00000010babf7819 */ /* 0x000fc400000006ff */
[----:B------:R-:W-:Y:S02]  /*5140*/  PRMT R9, R186, 0x7632, R9 ;  /* 0x00007632ba097816 */ /* 0x000fe40000000009 */
[----:B------:R-:W-:Y:S01]  /*5150*/  PRMT R14, R187, 0x7632, R14 ;  /* 0x00007632bb0e7816 */ /* 0x000fe2000000000e */
[----:B------:R-:W-:Y:S01]  /*5160*/  FADD.FTZ R191, R191, R194 ;  /* 0x000000c2bfbf7221 */ /* 0x000fe20000010000 */
        /* <DEDUP_REMOVED lines=18> */
[----:B------:R-:W-:Y:S02]  /*5290*/  IMAD.U32 R191, R224, 0x10000, RZ ;  /* 0x00010000e0bf7824 */ /* 0x000fe400078e00ff */
[----:B------:R-:W-:Y:S01]  /*52a0*/  FADD.FTZ R224, R198, R189 ;  /* 0x000000bdc6e07221 */ /* 0x000fe20000010000 */
[----:B------:R-:W-:Y:S01]  /*52b0*/  FADD.FTZ R223, R192, R195 ;  /* 0x000000c3c0df7221 */ /* 0x000fe20000010000 */
[----:B------:R-:W-:Y:S01]  /*52c0*/  FADD.FTZ R222, R193, R188 ;  /* 0x000000bcc1de7221 */ /* 0x000fe20000010000 */
[----:B------:R-:W-:Y:S01]  /*52d0*/  FADD.FTZ R221, R190, R221 ;  /* 0x000000ddbedd7221 */ /* 0x000fe20000010000 */
[----:B------:R-:W-:Y:S02]  /*52e0*/  FADD.FTZ R220, R191, R220 ;  /* 0x000000dcbfdc7221 */ /* 0x000fe40000010000 */
[----:B------:R-:W-:Y:S02]  /*52f0*/  F2FP.BF16.F32.PACK_AB R191, R224, R223 ;  /* 0x000000dfe0bf723e */ /* 0x000fe400000010ff */
[----:B------:R-:W-:-:S02]  /*5300*/  F2FP.BF16.F32.PACK_AB R190, R222, R19 ;  /* 0x00000013debe723e */ /* 0x000fc400000010ff */
[----:B------:R-:W-:Y:S02]  /*5310*/  F2FP.BF16.F32.PACK_AB R189, R221, R14 ;  /* 0x0000000eddbd723e */ /* 0x000fe400000010ff */
[----:B------:R-:W-:-:S07]  /*5320*/  F2FP.BF16.F32.PACK_AB R188, R220, R9 ;  /* 0x00000009dcbc723e */ /* 0x000fce00000010ff */
.L_x_5560:
[----:B------:R-:W0:Y:S01]  /*5330*/  @UP0 LDCU.64 UR4, c[0x0][0x3a8] ;  /* 0x00007500ff0407ac */ /* 0x000e220008000a00 */
[----:B------:R-:W-:Y:S01]  /*5340*/  PLOP3.LUT P0, PT, PT, PT, UP0, 0x80, 0x8 ;  /* 0x000000000008781c */ /* 0x000fe20003f0f008 */
[----:B------:R-:W-:Y:S01]  /*5350*/  HFMA2 R192, -RZ, RZ, 0, 9.5367431640625e-07 ;  /* 0x00000010ffc07431 */ /* 0x000fe200000001ff */
[----:B------:R-:W-:-:S11]  /*5360*/  PLOP3.LUT P1, PT, PT, PT, UP0, 0x80, 0x8 ;  /* 0x000000000008781c */ /* 0x000fd60003f2f008 */
[----:B0-----:R-:W-:-:S05]  /*5370*/  @P0 IMAD.WIDE.U32 R192, R199, R192, UR4 ;  /* 0x00000004c7c00e25 */ /* 0x001fca000f8e00c0 */
[----:B------:R4:W-:Y:S02]  /*5380*/  @P1 STG.E.128 desc[UR6][R192.64], R188 ;  /* 0x000000bcc0001986 */ /* 0x0009e4000c101d06 */
.L_x_5557:
[----:B------:R-:W-:Y:S05]  /*5390*/  BSYNC.RECONVERGENT B0 ;  /* 0x0000000000007941 */ /* 0x000fea0003800200 */
.L_x_5556:
[----:B01234-:R-:W-:Y:S01]  /*53a0*/  FADD.FTZ R193, RZ, R5 ;  /* 0x00000005ffc17221 */ /* 0x01ffe20000010000 */
[C---:B------:R-:W-:Y:S01]  /*53b0*/  ISETP.GE.U32.AND P0, PT, R3.reuse, 0x20, PT ;  /* 0x000000200300780c */ /* 0x040fe20003f06070 */
[----:B------:R-:W-:Y:S01]  /*53c0*/  UMOV UR4, 0xffffffff ;  /* 0xffffffff00047882 */ /* 0x000fe20000000000 */
[C---:B------:R-:W-:Y:S01]  /*53d0*/  ISETP.GT.U32.AND P1, PT, R3.reuse, 0x3f, PT ;  /* 0x0000003f0300780c */ /* 0x040fe20003f24070 */
[----:B------:R-:W-:Y:S01]  /*53e0*/  FADD.FTZ R193, R200, R193 ;  /* 0x000000c1c8c17221 */ /* 0x000fe20000010000 */
[C---:B------:R-:W-:Y:S02]  /*53f0*/  ISETP.GT.U32.AND P2, PT, R3.reuse, 0x5f, PT ;  /* 0x0000005f0300780c */ /* 0x040fe40003f44070 */
[C---:B------:R-:W-:Y:S01]  /*5400*/  ISETP.GT.U32.AND P3, PT, R3.reuse, 0x7f, PT ;  /* 0x0000007f0300780c */ /* 0x040fe20003f64070 */
        /* <DEDUP_REMOVED lines=144> */
.L_x_5585:
[----:B------:R-:W-:Y:S01]  /*5d10*/  FMUL.FTZ R226, R197, R197 ;  /* 0x000000c5c5e27220 */ /* 0x000fe20000410000 */
[----:B------:R-:W-:Y:S01]  /*5d20*/  LOP3.LUT P1, RZ, R4, 0x10, RZ, 0xc0, !PT ;  /* 0x0000001004ff7812 */ /* 0x000fe2000782c0ff */
[----:B------:R-:W2:Y:S01]  /*5d30*/  @!P5 LDC.64 R194, c[0x0][0x3c0] ;  /* 0x0000f000ffc2db82 */ /* 0x000ea20000000a00 */
[----:B-1----:R-:W-:Y:S01]  /*5d40*/  FADD.FTZ R227, R198, R199 ;  /* 0x000000c7c6e37221 */ /* 0x002fe20000010000 */
[----:B------:R-:W-:Y:S01]  /*5d50*/  BSSY.RECONVERGENT B0, `(.L_x_5563) ;  /* 0x000003b000007945 */ /* 0x000fe20003800200 */
[----:B------:R-:W-:Y:S02]  /*5d60*/  FSEL R199, R226, RZ, P1 ;  /* 0x000000ffe2c77208 */ /* 0x000fe40000800000 */
[----:B------:R-:W-:Y:S01]  /*5d70*/  FFMA.FTZ R196, R227, R196, UR8 ;  /* 0x00000008e3c47e23 */ /* 0x000fe200080100c4 */
[----:B------:R-:W-:Y:S02]  /*5d80*/  FSEL R226, R197, RZ, !P1 ;  /* 0x000000ffc5e27208 */ /* 0x000fe40004800000 */
[----:B------:R-:W1:Y:S01]  /*5d90*/  @!P5 LDC.64 R192, c[0x0][0x3c8] ;  /* 0x0000f200ffc0db82 */ /* 0x000e620000000a00 */
[----:B------:R-:W-:-:S04]  /*5da0*/  FADD.FTZ R196, R196, R199 ;  /* 0x000000c7c4c47221 */ /* 0x000fc80000010000 */
[----:B------:R-:W3:Y:S01]  /*5db0*/  MUFU.RSQ R227, R196 ;  /* 0x000000c400e37308 */ /* 0x000ee20000001400 */
[----:B--2---:R-:W-:-:S05]  /*5dc0*/  @!P5 IMAD.WIDE R194, R0, 0x4, R194 ;  /* 0x0000000400c2d825 */ /* 0x004fca00078e02c2 */
[----:B------:R2:W-:Y:S01]  /*5dd0*/  @!P5 STG.E desc[UR6][R194.64], R197 ;  /* 0x000000c5c200d986 */ /* 0x0005e2000c101906 */
[----:B-1----:R-:W-:-:S05]  /*5de0*/  @!P5 IMAD.WIDE R192, R0, 0x4, R192 ;  /* 0x0000000400c0d825 */ /* 0x002fca00078e02c0 */
[----:B---3--:R2:W-:Y:S01]  /*5df0*/  @!P5 STG.E desc[UR6][R192.64], R227 ;  /* 0x000000e3c000d986 */ /* 0x0085e2000c101906 */
[----:B------:R-:W-:Y:S05]  /*5e00*/  @!P0 BRA `(.L_x_5564) ;  /* 0x0000000000bc8947 */ /* 0x000fea0003800000 */
[--C-:B--2---:R-:W-:Y:S01]  /*5e10*/  FADD.FTZ R192, R5, -R226.reuse ;  /* 0x800000e205c07221 */ /* 0x104fe20000010000 */
[--C-:B------:R-:W-:Y:S01]  /*5e20*/  FADD.FTZ R196, R200, -R226.reuse ;  /* 0x800000e2c8c47221 */ /* 0x100fe20000010000 */
[--C-:B------:R-:W-:Y:S01]  /*5e30*/  FADD.FTZ R194, R10, -R226.reuse ;  /* 0x800000e20ac27221 */ /* 0x100fe20000010000 */
[----:B0-----:R-:W-:Y:S01]  /*5e40*/  FADD.FTZ R198, R201, -R226 ;  /* 0x800000e2c9c67221 */ /* 0x001fe20000010000 */
[C---:B------:R-:W-:Y:S01]  /*5e50*/  FMUL.FTZ R197, R227.reuse, R192 ;  /* 0x000000c0e3c57220 */ /* 0x040fe20000410000 */
[C---:B------:R-:W-:Y:S01]  /*5e60*/  FMUL.FTZ R196, R227.reuse, R196 ;  /* 0x000000c4e3c47220 */ /* 0x040fe20000410000 */
[C---:B------:R-:W-:Y:S01]  /*5e70*/  FMUL.FTZ R199, R227.reuse, R194 ;  /* 0x000000c2e3c77220 */ /* 0x040fe20000410000 */
[----:B------:R-:W-:Y:S01]  /*5e80*/  FMUL.FTZ R198, R227, R198 ;  /* 0x000000c6e3c67220 */ /* 0x000fe20000410000 */
[----:B-----5:R-:W-:Y:S01]  /*5e90*/  FFMA.FTZ R192, R197, R20, R112 ;  /* 0x00000014c5c07223 */ /* 0x020fe20000010070 */
[----:B------:R-:W-:Y:S01]  /*5ea0*/  FFMA.FTZ R193, R196, R21, R113 ;  /* 0x00000015c4c17223 */ /* 0x000fe20000010071 */
[----:B------:R-:W-:Y:S01]  /*5eb0*/  FFMA.FTZ R194, R199, R22, R114 ;  /* 0x00000016c7c27223 */ /* 0x000fe20000010072 */
[----:B------:R-:W-:Y:S01]  /*5ec0*/  FFMA.FTZ R195, R198, R23, R115 ;  /* 0x00000017c6c37223 */ /* 0x000fe20000010073 */
[----:B------:R-:W0:Y:S01]  /*5ed0*/  LDC.64 R230, c[0x0][0x428] ;  /* 0x00010a00ffe67b82 */ /* 0x000e220000000a00 */
[--C-:B------:R-:W-:Y:S01]  /*5ee0*/  FADD.FTZ R232, R15, -R226.reuse ;  /* 0x800000e20fe87221 */ /* 0x100fe20000010000 */
[----:B------:R-:W-:Y:S01]  /*5ef0*/  F2FP.BF16.F32.PACK_AB R192, R193, R192 ;  /* 0x000000c0c1c0723e */ /* 0x000fe200000010ff */
[--C-:B------:R-:W-:Y:S01]  /*5f00*/  FADD.FTZ R236, R204, -R226.reuse ;  /* 0x800000e2ccec7221 */ /* 0x100fe20000010000 */
[----:B------:R-:W-:Y:S01]  /*5f10*/  F2FP.BF16.F32.PACK_AB R193, R195, R194 ;  /* 0x000000c2c3c1723e */ /* 0x000fe200000010ff */
[--C-:B------:R-:W-:Y:S01]  /*5f20*/  FADD.FTZ R194, R202, -R226.reuse ;  /* 0x800000e2cac27221 */ /* 0x100fe20000010000 */
[----:B------:R-:W-:Y:S01]  /*5f30*/  FADD.FTZ R238, R203, -R226 ;  /* 0x800000e2cbee7221 */ /* 0x000fe20000010000 */
[C---:B------:R-:W-:Y:S01]  /*5f40*/  FMUL.FTZ R233, R227.reuse, R232 ;  /* 0x000000e8e3e97220 */ /* 0x040fe20000410000 */
[----:B------:R-:W1:Y:S01]  /*5f50*/  LDC.64 R228, c[0x0][0x430] ;  /* 0x00010c00ffe47b82 */ /* 0x000e620000000a00 */
[C---:B------:R-:W-:Y:S01]  /*5f60*/  FMUL.FTZ R234, R227.reuse, R194 ;  /* 0x000000c2e3ea7220 */ /* 0x040fe20000410000 */
[C---:B------:R-:W-:Y:S01]  /*5f70*/  FMUL.FTZ R237, R227.reuse, R236 ;  /* 0x000000ece3ed7220 */ /* 0x040fe20000410000 */
[----:B------:R-:W-:Y:S01]  /*5f80*/  FMUL.FTZ R238, R227, R238 ;  /* 0x000000eee3ee7220 */ /* 0x000fe20000410000 */
[----:B------:R-:W-:Y:S01]  /*5f90*/  FFMA.FTZ R194, R233, R24, R108 ;  /* 0x00000018e9c27223 */ /* 0x000fe2000001006c */
[----:B------:R-:W-:Y:S01]  /*5fa0*/  FFMA.FTZ R195, R234, R25, R109 ;  /* 0x00000019eac37223 */ /* 0x000fe2000001006d */
[----:B------:R-:W-:Y:S01]  /*5fb0*/  FFMA.FTZ R232, R237, R26, R110 ;  /* 0x0000001aede87223 */ /* 0x000fe2000001006e */
[----:B------:R-:W-:Y:S01]  /*5fc0*/  FFMA.FTZ R235, R238, R27, R111 ;  /* 0x0000001beeeb7223 */ /* 0x000fe2000001006f */
[----:B------:R-:W-:Y:S01]  /*5fd0*/  FFMA.FTZ R236, R234, R33, R141 ;  /* 0x00000021eaec7223 */ /* 0x000fe2000001008d */
[----:B------:R-:W-:Y:S01]  /*5fe0*/  FFMA.FTZ R238, R238, R35, R143 ;  /* 0x00000023eeee7223 */ /* 0x000fe2000001008f */
[----:B------:R-:W-:Y:S01]  /*5ff0*/  F2FP.BF16.F32.PACK_AB R194, R195, R194 ;  /* 0x000000c2c3c2723e */ /* 0x000fe200000010ff */
[----:B------:R-:W-:Y:S01]  /*6000*/  FFMA.FTZ R234, R198, R31, R147 ;  /* 0x0000001fc6ea7223 */ /* 0x000fe20000010093 */
[----:B------:R-:W-:Y:S01]  /*6010*/  F2FP.BF16.F32.PACK_AB R195, R235, R232 ;  /* 0x000000e8ebc3723e */ /* 0x000fe200000010ff */
[----:B------:R-:W-:Y:S01]  /*6020*/  FFMA.FTZ R232, R197, R28, R144 ;  /* 0x0000001cc5e87223 */ /* 0x000fe20000010090 */
[----:B------:R-:W-:Y:S01]  /*6030*/  FFMA.FTZ R197, R199, R30, R146 ;  /* 0x0000001ec7c57223 */ /* 0x000fe20000010092 */
[----:B------:R-:W-:Y:S01]  /*6040*/  FFMA.FTZ R235, R233, R32, R140 ;  /* 0x00000020e9eb7223 */ /* 0x000fe2000001008c */
[----:B------:R-:W-:Y:S01]  /*6050*/  FFMA.FTZ R199, R237, R34, R142 ;  /* 0x00000022edc77223 */ /* 0x000fe2000001008e */
[----:B------:R-:W-:Y:S01]  /*6060*/  FFMA.FTZ R233, R196, R29, R145 ;  /* 0x0000001dc4e97223 */ /* 0x000fe20000010091 */
[----:B0-----:R-:W-:Y:S01]  /*6070*/  IMAD.WIDE.U32 R230, R225, 0x10, R230 ;  /* 0x00000010e1e67825 */ /* 0x001fe200078e00e6 */
[----:B------:R-:W-:-:S02]  /*6080*/  F2FP.BF16.F32.PACK_AB R197, R234, R197 ;  /* 0x000000c5eac5723e */ /* 0x000fc400000010ff */
[----:B------:R-:W-:Y:S02]  /*6090*/  F2FP.BF16.F32.PACK_AB R199, R238, R199 ;  /* 0x000000c7eec7723e */ /* 0x000fe400000010ff */
[----:B------:R-:W-:Y:S01]  /*60a0*/  F2FP.BF16.F32.PACK_AB R198, R236, R235 ;  /* 0x000000ebecc6723e */ /* 0x000fe200000010ff */
[----:B-1----:R-:W-:Y:S01]  /*60b0*/  IMAD.WIDE.U32 R228, R225, 0x10, R228 ;  /* 0x00000010e1e47825 */ /* 0x002fe200078e00e4 */
[----:B------:R-:W-:Y:S01]  /*60c0*/  F2FP.BF16.F32.PACK_AB R196, R233, R232 ;  /* 0x000000e8e9c4723e */ /* 0x000fe200000010ff */
[----:B------:R1:W-:Y:S01]  /*60d0*/  STG.E.128 desc[UR6][R230.64], R192 ;  /* 0x000000c0e6007986 */ /* 0x0003e2000c101d06 */
[----:B------:R-:W-:-:S03]  /*60e0*/  IADD3 R225, PT, PT, R225, 0x20, RZ ;  /* 0x00000020e1e17810 */ /* 0x000fc60007ffe0ff */
[----:B------:R1:W-:Y:S04]  /*60f0*/  STG.E.128 desc[UR6][R228.64], R196 ;  /* 0x000000c4e4007986 */ /* 0x0003e8000c101d06 */
.L_x_5564:
[----:B------:R-:W-:Y:S05]  /*6100*/  BSYNC.RECONVERGENT B0 ;  /* 0x0000000000007941 */ /* 0x000fea0003800200 */
.L_x_5563:
[----:B------:R-:W-:Y:S01]  /*6110*/  ISETP.GE.U32.AND P1, PT, R3, 0x40, PT ;  /* 0x000000400300780c */ /* 0x000fe20003f26070 */
[----:B------:R-:W-:-:S12]  /*6120*/  BSSY.RECONVERGENT B0, `(.L_x_5565) ;  /* 0x0000031000007945 */ /* 0x000fd80003800200 */
[----:B------:R-:W-:Y:S05]  /*6130*/  @!P1 BRA `(.L_x_5566) ;  /* 0x0000000000bc9947 */ /* 0x000fea0003800000 */
[--C-:B-12---:R-:W-:Y:S01]  /*6140*/  FADD.FTZ R192, R6, -R226.reuse ;  /* 0x800000e206c07221 */ /* 0x106fe20000010000 */
        /* <DEDUP_REMOVED lines=46> */
.L_x_5566:
[----:B------:R-:W-:Y:S05]  /*6430*/  BSYNC.RECONVERGENT B0 ;  /* 0x0000000000007941 */ /* 0x000fea0003800200 */
.L_x_5565:
[----:B------:R-:W-:Y:S01]  /*6440*/  ISETP.GE.U32.AND P1, PT, R3, 0x60, PT ;  /* 0x000000600300780c */ /* 0x000fe20003f26070 */
[----:B------:R-:W-:-:S12]  /*6450*/  BSSY.RECONVERGENT B0, `(.L_x_5567) ;  /* 0x0000031000007945 */ /* 0x000fd80003800200 */
[----:B------:R-:W-:Y:S05]  /*6460*/  @!P1 BRA `(.L_x_5568) ;  /* 0x0000000000bc9947 */ /* 0x000fea0003800000 */
[--C-:B-123--:R-:W-:Y:S01]  /*6470*/  FADD.FTZ R192, R7, -R226.reuse ;  /* 0x800000e207c07221 */ /* 0x10efe20000010000 */
        /* <DEDUP_REMOVED lines=43> */
[----:B------:R4:W-:Y:S02]  /*6730*/  STG.E.128 desc[UR6][R230.64], R192 ;  /* 0x000000c0e6007986 */ /* 0x0009e4000c101d06 */
[----:B------:R-:W-:Y:S02]  /*6740*/  VIADD R225, R225, 0x20 ;  /* 0x00000020e1e17836 */ /* 0x000fe40000000000 */
[----:B------:R4:W-:Y:S05]  /*6750*/  STG.E.128 desc[UR6][R228.64], R196 ;  /* 0x000000c4e4007986 */ /* 0x0009ea000c101d06 */
.L_x_5568:
[----:B------:R-:W-:Y:S05]  /*6760*/  BSYNC.RECONVERGENT B0 ;  /* 0x0000000000007941 */ /* 0x000fea0003800200 */
.L_x_5567:
[----:B------:R-:W-:Y:S01]  /*6770*/  ISETP.GE.U32.AND P1, PT, R3, 0x80, PT ;  /* 0x000000800300780c */ /* 0x000fe20003f26070 */
[----:B------:R-:W-:-:S12]  /*6780*/  BSSY.RECONVERGENT B0, `(.L_x_5569) ;  /* 0x0000031000007945 */ /* 0x000fd80003800200 */
[----:B------:R-:W-:Y:S05]  /*6790*/  @!P1 BRA `(.L_x_5570) ;  /* 0x0000000000bc9947 */ /* 0x000fea0003800000 */
[--C-:B-1234-:R-:W-:Y:S01]  /*67a0*/  FADD.FTZ R192, R8, -R226.reuse ;  /* 0x800000e208c07221 */ /* 0x11efe20000010000 */
        /* <DEDUP_REMOVED lines=46> */
.L_x_5570:
[----:B------:R-:W-:Y:S05]  /*6a90*/  BSYNC.RECONVERGENT B0 ;  /* 0x0000000000007941 */ /* 0x000fea0003800200 */
.L_x_5569:
[----:B------:R-:W-:Y:S01]  /*6aa0*/  ISETP.GE.U32.AND P1, PT, R3, 0xa0, PT ;  /* 0x000000a00300780c */ /* 0x000fe20003f26070 */
[----:B------:R-:W-:-:S12]  /*6ab0*/  BSSY.RECONVERGENT B0, `(.L_x_5571) ;  /* 0x0000030000007945 */ /* 0x000fd80003800200 */
[----:B------:R-:W-:Y:S05]  /*6ac0*/  @!P1 BRA `(.L_x_5572) ;  /* 0x0000000000b89947 */ /* 0x000fea0003800000 */
[----:B01234-:R-:W0:Y:S01]  /*6ad0*/  LDC.64 R192, c[0x0][0x428] ;  /* 0x00010a00ffc07b82 */ /* 0x01fe220000000a00 */
[--C-:B------:R-:W-:Y:S01]  /*6ae0*/  FADD.FTZ R194, R9, -R226.reuse ;  /* 0x800000e209c27221 */ /* 0x100fe20000010000 */
[--C-:B------:R-:W-:Y:S01]  /*6af0*/  FADD.FTZ R196, R220, -R226.reuse ;  /* 0x800000e2dcc47221 */ /* 0x100fe20000010000 */
[--C-:B------:R-:W-:Y:S01]  /*6b00*/  FADD.FTZ R198, R14, -R226.reuse ;  /* 0x800000e20ec67221 */ /* 0x100fe20000010000 */
[--C-:B------:R-:W-:Y:S01]  /*6b10*/  FADD.FTZ R232, R19, -R226.reuse ;  /* 0x800000e213e87221 */ /* 0x100fe20000010000 */
[--C-:B------:R-:W-:Y:S01]  /*6b20*/  FADD.FTZ R234, R222, -R226.reuse ;  /* 0x800000e2deea7221 */ /* 0x100fe20000010000 */
[--C-:B------:R-:W-:Y:S01]  /*6b30*/  FADD.FTZ R230, R221, -R226.reuse ;  /* 0x800000e2dde67221 */ /* 0x100fe20000010000 */
[C---:B------:R-:W-:Y:S01]  /*6b40*/  FMUL.FTZ R195, R227.reuse, R194 ;  /* 0x000000c2e3c37220 */ /* 0x040fe20000410000 */
[----:B------:R-:W1:Y:S01]  /*6b50*/  LDC.64 R228, c[0x0][0x430] ;  /* 0x00010c00ffe47b82 */ /* 0x000e620000000a00 */
[C---:B------:R-:W-:Y:S01]  /*6b60*/  FMUL.FTZ R196, R227.reuse, R196 ;  /* 0x000000c4e3c47220 */ /* 0x040fe20000410000 */
[C---:B------:R-:W-:Y:S01]  /*6b70*/  FMUL.FTZ R199, R227.reuse, R198 ;  /* 0x000000c6e3c77220 */ /* 0x040fe20000410000 */
[C---:B------:R-:W-:Y:S01]  /*6b80*/  FMUL.FTZ R233, R227.reuse, R232 ;  /* 0x000000e8e3e97220 */ /* 0x040fe20000410000 */
[----:B------:R-:W-:Y:S01]  /*6b90*/  FMUL.FTZ R234, R227, R234 ;  /* 0x000000eae3ea7220 */ /* 0x000fe20000410000 */
[--C-:B------:R-:W-:Y:S01]  /*6ba0*/  FADD.FTZ R236, R223, -R226.reuse ;  /* 0x800000e2dfec7221 */ /* 0x100fe20000010000 */
[----:B------:R-:W-:Y:S01]  /*6bb0*/  FMUL.FTZ R198, R227, R230 ;  /* 0x000000e6e3c67220 */ /* 0x000fe20000410000 */
[----:B------:R-:W-:Y:S01]  /*6bc0*/  FADD.FTZ R226, R224, -R226 ;  /* 0x800000e2e0e27221 */ /* 0x000fe20000010000 */
[----:B-----5:R-:W-:Y:S01]  /*6bd0*/  FFMA.FTZ R194, R195, R148, R168 ;  /* 0x00000094c3c27223 */ /* 0x020fe200000100a8 */
[----:B------:R-:W-:Y:S01]  /*6be0*/  FFMA.FTZ R197, R196, R149, R169 ;  /* 0x00000095c4c57223 */ /* 0x000fe200000100a9 */
[----:B------:R-:W-:Y:S01]  /*6bf0*/  FFMA.FTZ R232, R233, R152, R164 ;  /* 0x00000098e9e87223 */ /* 0x000fe200000100a4 */
[----:B------:R-:W-:Y:S01]  /*6c00*/  FFMA.FTZ R235, R234, R153, R165 ;  /* 0x00000099eaeb7223 */ /* 0x000fe200000100a5 */
[----:B------:R-:W-:Y:S01]  /*6c10*/  FMUL.FTZ R237, R227, R236 ;  /* 0x000000ece3ed7220 */ /* 0x000fe20000410000 */
[----:B------:R-:W-:Y:S01]  /*6c20*/  FFMA.FTZ R230, R199, R150, R170 ;  /* 0x00000096c7e67223 */ /* 0x000fe200000100aa */
[----:B------:R-:W-:Y:S01]  /*6c30*/  FFMA.FTZ R231, R198, R151, R171 ;  /* 0x00000097c6e77223 */ /* 0x000fe200000100ab */
[----:B------:R-:W-:Y:S01]  /*6c40*/  FMUL.FTZ R236, R227, R226 ;  /* 0x000000e2e3ec7220 */ /* 0x000fe20000410000 */
[----:B0-----:R-:W-:Y:S01]  /*6c50*/  IMAD.WIDE.U32 R226, R225, 0x10, R192 ;  /* 0x00000010e1e27825 */ /* 0x001fe200078e00c0 */
[----:B------:R-:W-:-:S03]  /*6c60*/  F2FP.BF16.F32.PACK_AB R192, R197, R194 ;  /* 0x000000c2c5c0723e */ /* 0x000fc600000010ff */
[----:B------:R-:W-:Y:S01]  /*6c70*/  FFMA.FTZ R197, R199, R158, R178 ;  /* 0x0000009ec7c57223 */ /* 0x000fe200000100b2 */
[----:B------:R-:W-:Y:S01]  /*6c80*/  F2FP.BF16.F32.PACK_AB R194, R235, R232 ;  /* 0x000000e8ebc2723e */ /* 0x000fe200000010ff */
[----:B------:R-:W-:Y:S01]  /*6c90*/  FFMA.FTZ R232, R236, R155, R167 ;  /* 0x0000009bece87223 */ /* 0x000fe200000100a7 */
[----:B------:R-:W-:Y:S01]  /*6ca0*/  F2FP.BF16.F32.PACK_AB R193, R231, R230 ;  /* 0x000000e6e7c1723e */ /* 0x000fe200000010ff */
[----:B------:R-:W-:Y:S01]  /*6cb0*/  FFMA.FTZ R233, R233, R160, R172 ;  /* 0x000000a0e9e97223 */ /* 0x000fe200000100ac */
[----:B------:R-:W-:Y:S01]  /*6cc0*/  FFMA.FTZ R199, R237, R162, R174 ;  /* 0x000000a2edc77223 */ /* 0x000fe200000100ae */
[----:B-1----:R-:W-:-:S04]  /*6cd0*/  IMAD.WIDE.U32 R228, R225, 0x10, R228 ;  /* 0x00000010e1e47825 */ /* 0x002fc800078e00e4 */
[----:B------:R-:W-:Y:S01]  /*6ce0*/  FFMA.FTZ R225, R195, R156, R176 ;  /* 0x0000009cc3e17223 */ /* 0x000fe200000100b0 */
[----:B------:R-:W-:Y:S01]  /*6cf0*/  FFMA.FTZ R195, R237, R154, R166 ;  /* 0x0000009aedc37223 */ /* 0x000fe200000100a6 */
[----:B------:R-:W-:Y:S01]  /*6d00*/  FFMA.FTZ R236, R236, R163, R175 ;  /* 0x000000a3ecec7223 */ /* 0x000fe200000100af */
[----:B------:R-:W-:Y:S01]  /*6d10*/  FFMA.FTZ R234, R234, R161, R173 ;  /* 0x000000a1eaea7223 */ /* 0x000fe200000100ad */
[----:B------:R-:W-:Y:S01]  /*6d20*/  FFMA.FTZ R230, R198, R159, R179 ;  /* 0x0000009fc6e67223 */ /* 0x000fe200000100b3 */
[----:B------:R-:W-:Y:S01]  /*6d30*/  FFMA.FTZ R196, R196, R157, R177 ;  /* 0x0000009dc4c47223 */ /* 0x000fe200000100b1 */
[----:B------:R-:W-:Y:S02]  /*6d40*/  F2FP.BF16.F32.PACK_AB R195, R232, R195 ;  /* 0x000000c3e8c3723e */ /* 0x000fe400000010ff */
[----:B------:R-:W-:Y:S02]  /*6d50*/  F2FP.BF16.F32.PACK_AB R199, R236, R199 ;  /* 0x000000c7ecc7723e */ /* 0x000fe400000010ff */
[----:B------:R-:W-:Y:S01]  /*6d60*/  F2FP.BF16.F32.PACK_AB R198, R234, R233 ;  /* 0x000000e9eac6723e */ /* 0x000fe200000010ff */
[----:B------:R0:W-:Y:S01]  /*6d70*/  STG.E.128 desc[UR6][R226.64], R192 ;  /* 0x000000c0e2007986 */ /* 0x0001e2000c101d06 */
[----:B------:R-:W-:-:S02]  /*6d80*/  F2FP.BF16.F32.PACK_AB R197, R230, R197 ;  /* 0x000000c5e6c5723e */ /* 0x000fc400000010ff */
[----:B------:R-:W-:-:S05]  /*6d90*/  F2FP.BF16.F32.PACK_AB R196, R196, R225 ;  /* 0x000000e1c4c4723e */ /* 0x000fca00000010ff */
[----:B------:R0:W-:Y:S02]  /*6da0*/  STG.E.128 desc[UR6][R228.64], R196 ;  /* 0x000000c4e4007986 */ /* 0x0001e4000c101d06 */
.L_x_5572:
[----:B------:R-:W-:Y:S05]  /*6db0*/  BSYNC.RECONVERGENT B0 ;  /* 0x0000000000007941 */ /* 0x000fea0003800200 */
.L_x_5571:
[----:B01234-:R-:W0:Y:S02]  /*6dc0*/  LDC.64 R192, c[0x0][0x380] ;  /* 0x0000e000ffc07b82 */ /* 0x01fe240000000a00 */
[----:B0-----:R-:W-:-:S04]  /*6dd0*/  LEA R0, R192, R0, 0x2 ;  /* 0x00000000c0007211 */ /* 0x001fc800078e10ff */
[----:B------:R-:W-:-:S13]  /*6de0*/  ISETP.GE.AND P1, PT, R0, R193, PT ;  /* 0x000000c10000720c */ /* 0x000fda0003f26270 */
[----:B------:R-:W-:Y:S05]  /*6df0*/  @!P1 BRA `(.L_x_5573) ;  /* 0xffffffac00e49947 */ /* 0x000fea000383ffff */
[----:B------:R-:W-:Y:S05]  /*6e00*/  EXIT ;  /* 0x000000000000794d */ /* 0x000fea0003800000 */
.L_x_5562:
[----:B------:R-:W-:Y:S01]  /*6e10*/  HFMA2 R229, -RZ, RZ, 0, 1.847743988037109375e-06 ;  /* 0x0000001fffe57431 */ /* 0x000fe200000001ff */
[----:B------:R-:W-:Y:S01]  /*6e20*/  BSSY B0, `(.L_x_5574) ;  /* 0x0000007000007945 */ /* 0x000fe20003800000 */
[----:B------:R-:W-:Y:S01]  /*6e30*/  MOV R227, R192 ;  /* 0x000000c000e37202 */ /* 0x000fe20000000f00 */
[----:B------:R-:W-:Y:S01]  /*6e40*/  IMAD.MOV.U32 R228, RZ, RZ, 0x1 ;  /* 0x00000001ffe47424 */ /* 0x000fe200078e00ff */
[----:B------:R-:W-:-:S07]  /*6e50*/  MOV R226, 0xffffffff ;  /* 0xffffffff00e27802 */ /* 0x000fce0000000f00 */
[----:B-----5:R-:W-:Y:S05]  /*6e60*/  WARPSYNC.COLLECTIVE R226, `(.L_x_5575) ;  /* 0x00000000e2087348 */ /* 0x020fea0003c00000 */
[----:B------:R0:W1:Y:S02]  /*6e70*/  SHFL.BFLY P6, R199, R227, R228, R229 ;  /* 0x0c0000e4e3c77389 */ /* 0x00006400000c00e5 */
[----:B01---5:R-:W-:Y:S05]  /*6e80*/  ENDCOLLECTIVE ;  /* 0x000000000000791b */ /* 0x023fea0003800000 */
.L_x_5575:
[----:B------:R-:W-:Y:S05]  /*6e90*/  BSYNC B0 ;  /* 0x0000000000007941 */ /* 0x000fea0003800000 */
.L_x_5574:
        /* <DEDUP_REMOVED lines=9> */
.L_x_5576:
[----:B------:R-:W-:Y:S02]  /*6f30*/  HFMA2 R228, -RZ, RZ, 0, 2.384185791015625e-07 ;  /* 0x00000004ffe47431 */ /* 0x000fe400000001ff */
[----:B------:R-:W-:-:S04]  /*6f40*/  IMAD.MOV.U32 R194, RZ, RZ, R199 ;  /* 0x000000ffffc27224 */ /* 0x000fc800078e00c7 */
[----:B------:R-:W-:-:S05]  /*6f50*/  FADD.FTZ R194, R193, R194 ;  /* 0x000000c2c1c27221 */ /* 0x000fca0000010000 */
[----:B------:R-:W-:-:S07]  /*6f60*/  MOV R227, R194 ;  /* 0x000000c200e37202 */ /* 0x000fce0000000f00 */
[----:B------:R-:W-:Y:S05]  /*6f70*/  WARPSYNC.COLLECTIVE R226, `(.L_x_5577) ;  /* 0x00000000e2087348 */ /* 0x000fea0003c00000 */
[----:B------:R0:W1:Y:S02]  /*6f80*/  SHFL.BFLY P6, R199, R227, R228, R229 ;  /* 0x0c0000e4e3c77389 */ /* 0x00006400000c00e5 */
[----:B01----:R-:W-:Y:S05]  /*6f90*/  ENDCOLLECTIVE ;  /* 0x000000000000791b */ /* 0x003fea0003800000 */
.L_x_5577:
[----:B------:R-:W-:Y:S01]  /*6fa0*/  HFMA2 R228, -RZ, RZ, 0, 4.76837158203125e-07 ;  /* 0x00000008ffe47431 */ /* 0x000fe200000001ff */
[----:B------:R-:W-:-:S05]  /*6fb0*/  MOV R195, R199 ;  /* 0x000000c700c37202 */ /* 0x000fca0000000f00 */
[----:B------:R-:W-:-:S04]  /*6fc0*/  FADD.FTZ R195, R194, R195 ;  /* 0x000000c3c2c37221 */ /* 0x000fc80000010000 */
[----:B------:R-:W-:-:S07]  /*6fd0*/  IMAD.MOV.U32 R227, RZ, RZ, R195 ;  /* 0x000000ffffe37224 */ /* 0x000fce00078e00c3 */
[----:B------:R-:W-:Y:S05]  /*6fe0*/  WARPSYNC.COLLECTIVE R226, `(.L_x_5578) ;  /* 0x00000000e2087348 */ /* 0x000fea0003c00000 */
[----:B------:R0:W1:Y:S02]  /*6ff0*/  SHFL.BFLY P6, R199, R227, R228, R229 ;  /* 0x0c0000e4e3c77389 */ /* 0x00006400000c00e5 */
[----:B01----:R-:W-:Y:S05]  /*7000*/  ENDCOLLECTIVE ;  /* 0x000000000000791b */ /* 0x003fea0003800000 */
.L_x_5578:
        /* <DEDUP_REMOVED lines=8> */
.L_x_5579:
        /* <DEDUP_REMOVED lines=89> */
.L_x_5580:
[----:B------:R-:W-:Y:S02]  /*7620*/  HFMA2 R228, -RZ, RZ, 0, 1.1920928955078125e-07 ;  /* 0x00000002ffe47431 */ /* 0x000fe400000001ff */
[----:B------:R-:W-:-:S04]  /*7630*/  IMAD.MOV.U32 R193, RZ, RZ, R199 ;  /* 0x000000ffffc17224 */ /* 0x000fc800078e00c7 */
[----:B------:R-:W-:-:S05]  /*7640*/  FADD.FTZ R193, R192, R193 ;  /* 0x000000c1c0c17221 */ /* 0x000fca0000010000 */
[----:B------:R-:W-:-:S07]  /*7650*/  MOV R227, R193 ;  /* 0x000000c100e37202 */ /* 0x000fce0000000f00 */
[----:B------:R-:W-:Y:S05]  /*7660*/  WARPSYNC.COLLECTIVE R226, `(.L_x_5581) ;  /* 0x00000000e2087348 */ /* 0x000fea0003c00000 */
[----:B------:R0:W1:Y:S02]  /*7670*/  SHFL.BFLY P6, R199, R227, R228, R229 ;  /* 0x0c0000e4e3c77389 */ /* 0x00006400000c00e5 */
[----:B01----:R-:W-:Y:S05]  /*7680*/  ENDCOLLECTIVE ;  /* 0x000000000000791b */ /* 0x003fea0003800000 */
.L_x_5581:
[----:B------:R-:W-:Y:S01]  /*7690*/  HFMA2 R228, -RZ, RZ, 0, 2.384185791015625e-07 ;  /* 0x00000004ffe47431 */ /* 0x000fe200000001ff */
[----:B------:R-:W-:-:S05]  /*76a0*/  MOV R194, R199 ;  /* 0x000000c700c27202 */ /* 0x000fca0000000f00 */
[----:B------:R-:W-:-:S04]  /*76b0*/  FADD.FTZ R194, R193, R194 ;  /* 0x000000c2c1c27221 */ /* 0x000fc80000010000 */
[----:B------:R-:W-:-:S07]  /*76c0*/  IMAD.MOV.U32 R227, RZ, RZ, R194 ;  /* 0x000000ffffe37224 */ /* 0x000fce00078e00c2 */
[----:B------:R-:W-:Y:S05]  /*76d0*/  WARPSYNC.COLLECTIVE R226, `(.L_x_5582) ;  /* 0x00000000e2087348 */ /* 0x000fea0003c00000 */
[----:B------:R0:W1:Y:S02]  /*76e0*/  SHFL.BFLY P6, R199, R227, R228, R229 ;  /* 0x0c0000e4e3c77389 */ /* 0x00006400000c00e5 */
[----:B01----:R-:W-:Y:S05]  /*76f0*/  ENDCOLLECTIVE ;  /* 0x000000000000791b */ /* 0x003fea0003800000 */
.L_x_5582:
[----:B------:R-:W-:Y:S01]  /*7700*/  IMAD.MOV.U32 R228, RZ, RZ, 0x8 ;  /* 0x00000008ffe47424 */ /* 0x000fe200078e00ff */
[----:B------:R-:W-:-:S05]  /*7710*/  MOV R195, R199 ;  /* 0x000000c700c37202 */ /* 0x000fca0000000f00 */
[----:B------:R-:W-:-:S05]  /*7720*/  FADD.FTZ R195, R194, R195 ;  /* 0x000000c3c2c37221 */ /* 0x000fca0000010000 */
[----:B------:R-:W-:-:S07]  /*7730*/  MOV R227, R195 ;  /* 0x000000c300e37202 */ /* 0x000fce0000000f00 */
[----:B------:R-:W-:Y:S05]  /*7740*/  WARPSYNC.COLLECTIVE R226, `(.L_x_5583) ;  /* 0x00000000e2087348 */ /* 0x000fea0003c00000 */
[----:B------:R0:W1:Y:S02]  /*7750*/  SHFL.BFLY P6, R199, R227, R228, R229 ;  /* 0x0c0000e4e3c77389 */ /* 0x00006400000c00e5 */
[----:B01----:R-:W-:Y:S05]  /*7760*/  ENDCOLLECTIVE ;  /* 0x000000000000791b */ /* 0x003fea0003800000 */
.L_x_5583:
[----:B------:R-:W-:Y:S01]  /*7770*/  HFMA2 R228, -RZ, RZ, 0, 9.5367431640625e-07 ;  /* 0x00000010ffe47431 */ /* 0x000fe200000001ff */
[----:B------:R-:W-:-:S05]  /*7780*/  MOV R198, R199 ;  /* 0x000000c700c67202 */ /* 0x000fca0000000f00 */
[----:B------:R-:W-:-:S05]  /*7790*/  FADD.FTZ R198, R195, R198 ;  /* 0x000000c6c3c67221 */ /* 0x000fca0000010000 */
[----:B------:R-:W-:-:S07]  /*77a0*/  MOV R227, R198 ;  /* 0x000000c600e37202 */ /* 0x000fce0000000f00 */
[----:B------:R-:W-:Y:S05]  /*77b0*/  WARPSYNC.COLLECTIVE R226, `(.L_x_5584) ;  /* 0x00000000e2087348 */ /* 0x000fea0003c00000 */
[----:B------:R0:W1:Y:S02]  /*77c0*/  SHFL.BFLY P6, R199, R227, R228, R229 ;  /* 0x0c0000e4e3c77389 */ /* 0x00006400000c00e5 */
[----:B01----:R-:W-:Y:S05]  /*77d0*/  ENDCOLLECTIVE ;  /* 0x000000000000791b */ /* 0x003fea0003800000 */
.L_x_5584:
[----:B------:R-:W-:Y:S05]  /*77e0*/  BRA `(.L_x_5585) ;  /* 0xffffffe400487947 */ /* 0x000fea000383ffff */
.L_x_5586:
        /* <DEDUP_REMOVED lines=9> */
.L_x_27968:


//--------------------- .text._ZN10layer_norm31ln_parallel_residual_fwd_kernelINS_13Kernel_traitsIf13__nv_bfloat16S2_S2_fjLj1280ELj1ELj4ELj1ELj16ENS_18Kernel_traits_baseILj1280EfS2_S2_S2_fjLj128EEEEELb0ELb0ELb1EEEvNS_9FwdParamsE --------------------------
	.section	.text._ZN10layer_norm31ln_parallel_residual_fwd_kernelINS_13Kernel_traitsIf13__nv_bfloat16S2_S2_fjLj1280ELj1ELj4ELj1ELj16ENS_18Kernel_traits_baseILj1280EfS2_S2_S2_fjLj128EEEEELb0ELb0ELb1EEEvNS_9FwdParamsE,"ax",@progbits
	.align	128
        .global         _ZN10layer_norm31ln_parallel_residual_fwd_kernelINS_13Kernel_traitsIf13__nv_bfloat16S2_S2_fjLj1280ELj1ELj4ELj1ELj16ENS_18Kernel_traits_baseILj1280EfS2_S2_S2_fjLj128EEEEELb0ELb0ELb1EEEvNS_9FwdParamsE
        .type           _ZN10layer_norm31ln_parallel_residual_fwd_kernelINS_13Kernel_traitsIf13__nv_bfloat16S2_S2_fjLj1280ELj1ELj4ELj1ELj16ENS_18Kernel_traits_baseILj1280EfS2_S2_S2_fjLj128EEEEELb0ELb0ELb1EEEvNS_9FwdParamsE,@function
        .size           _ZN10layer_norm31ln_parallel_residual_fwd_kernelINS_13Kernel_traitsIf13__nv_bfloat16S2_S2_fjLj1280ELj1ELj4ELj1ELj16ENS_18Kernel_traits_baseILj1280EfS2_S2_S2_fjLj128EEEEELb0ELb0ELb1EEEvNS_9FwdParamsE,(.L_x_27969 - _ZN10layer_norm31ln_parallel_residual_fwd_kernelINS_13Kernel_traitsIf13__nv_bfloat16S2_S2_fjLj1280ELj1ELj4ELj1ELj16ENS_18Kernel_traits_baseILj1280EfS2_S2_S2_fjLj128EEEEELb0ELb0ELb1EEEvNS_9FwdParamsE)
        .other          _ZN10layer_norm31ln_parallel_residual_fwd_kernelINS_13Kernel_traitsIf13__nv_bfloat16S2_S2_fjLj1280ELj1ELj4ELj1ELj16ENS_18Kernel_traits_baseILj1280EfS2_S2_S2_fjLj128EEEEELb0ELb0ELb1EEEvNS_9FwdParamsE,@"STO_CUDA_ENTRY STV_DEFAULT"
_ZN10layer_norm31ln_parallel_residual_fwd_kernelINS_13Kernel_traitsIf13__nv_bfloat16S2_S2_fjLj1280ELj1ELj4ELj1ELj16ENS_18Kernel_traits_baseILj1280EfS2_S2_S2_fjLj128EEEEELb0ELb0ELb1EEEvNS_9FwdParamsE:
.text._ZN10layer_norm31ln_parallel_residual_fwd_kernelINS_13Kernel_traitsIf13__nv_bfloat16S2_S2_fjLj1280ELj1ELj4ELj1ELj16ENS_18Kernel_traits_baseILj1280EfS2_S2_S2_fjLj128EEEEELb0ELb0ELb1EEEvNS_9FwdParamsE:
        /* <DEDUP_REMOVED lines=16> */
[----:B------:R-:W0:Y:S01]  /*0100*/  LDCU.64 UR4, c[0x0][0x440] ;  /* 0x00008800ff0477ac */ /* 0x000e220008000a00 */
        /* <DEDUP_REMOVED lines=17> */
[----:B0-----:R-:W-:Y:S01]  /*0220*/  UISETP.NE.U32.AND UP0, UPT, UR4, URZ, UPT ;  /* 0x000000ff0400728c */ /* 0x001fe2000bf05070 */
[----:B------:R-:W-:-:S02]  /*0230*/  CS2R R48, SRZ ;  /* 0x0000000000307805 */ /* 0x000fc4000001ff00 */
[----:B------:R-:W-:Y:S02]  /*0240*/  CS2R R54, SRZ ;  /* 0x0000000000367805 */ /* 0x000fe4000001ff00 */
[----:B------:R-:W-:Y:S01]  /*0250*/  CS2R R52, SRZ ;  /* 0x0000000000347805 */ /* 0x000fe2000001ff00 */
        /* <DEDUP_REMOVED lines=47> */
.L_x_5588:
        /* <DEDUP_REMOVED lines=37> */
.L_x_5587:
        /* <DEDUP_REMOVED lines=53> */
.L_x_5590:
        /* <DEDUP_REMOVED lines=55> */
[----:B---3--:R-:W-:-:S07]  /*0e60*/  CS2R R172, SRZ ;  /* 0x0000000000ac7805 */ /* 0x008fce000001ff00 */
.L_x_5589:
        /* <DEDUP_REMOVED lines=8> */
[----:B------:R-:W0:Y:S01]  /*0ef0*/  LDCU.64 UR10, c[0x0][0x3a0] ;  /* 0x00007400ff0a77ac */ /* 0x000e220008000a00 */
[----:B------:R-:W0:Y:S01]  /*0f00*/  LDCU.64 UR12, c[0x0][0x398] ;  /* 0x00007300ff0c77ac */ /* 0x000e220008000a00 */
[----:B-1----:R-:W-:-:S13]  /*0f10*/  ISETP.NE.AND P3, PT, RZ, UR4, PT ;  /* 0x00000004ff007c0c */ /* 0x002fda000bf65270 */
.L_x_5612:
[----:B0-----:R-:W-:Y:S01]  /*0f20*/  ISETP.NE.U32.AND P2, PT, RZ, UR10, PT ;  /* 0x0000000aff007c0c */ /* 0x001fe2000bf45070 */
[----:B-1--4-:R-:W0:Y:S01]  /*0f30*/  LDC.64 R8, c[0x0][0x390] ;  /* 0x0000e400ff087b82 */ /* 0x012e220000000a00 */
[----:B--2---:R-:W-:Y:S02]  /*0f40*/  IMAD R3, R0, UR5, RZ ;  /* 0x0000000500037c24 */ /* 0x004fe4000f8e02ff */
[----:B------:R-:W-:-:S03]  /*0f50*/  ISETP.NE.AND.EX P2, PT, RZ, UR11, PT, P2 ;  /* 0x0000000bff007c0c */ /* 0x000fc6000bf45320 */
[----:B------:R-:W-:Y:S02]  /*0f60*/  SHF.R.S32.HI R10, RZ, 0x1f, R3 ;  /* 0x0000001fff0a7819 */ /* 0x000fe40000011403 */
[----:B------:R-:W1:Y:S02]  /*0f70*/  @P1 LDC.64 R4, c[0x0][0x398] ;  /* 0x0000e600ff041b82 */ /* 0x000e640000000a00 */
[----:B------:R-:W-:-:S04]  /*0f80*/  LEA.HI R227, R10, R3, RZ, 0x3 ;  /* 0x000000030ae37211 */ /* 0x000fc800078f18ff */
[----:B------:R-:W-:Y:S02]  /*0f90*/  LEA.HI.SX32 R227, R227, R2, 0x1d ;  /* 0x00000002e3e37211 */ /* 0x000fe400078feaff */
[----:B------:R-:W2:Y:S03]  /*0fa0*/  @P2 LDC.64 R6, c[0x0][0x3a0] ;  /* 0x0000e800ff062b82 */ /* 0x000ea60000000a00 */
[----:B0-----:R-:W-:-:S06]  /*0fb0*/  IMAD.WIDE.U32 R220, R227, 0x10, R8 ;  /* 0x00000010e3dc7825 */ /* 0x001fcc00078e0008 */
[----:B-----5:R-:W5:Y:S01]  /*0fc0*/  LDG.E.128 R220, desc[UR6][R220.64] ;  /* 0x00000006dcdc7981 */ /* 0x020f62000c1e1d00 */
[----:B-1----:R-:W-:-:S05]  /*0fd0*/  @P1 IMAD.WIDE.U32 R4, R227, 0x10, R4 ;  /* 0x00000010e3041825 */ /* 0x002fca00078e0004 */
[----:B------:R0:W5:Y:S01]  /*0fe0*/  @P1 LDG.E.128 R180, desc[UR6][R4.64] ;  /* 0x0000000604b41981 */ /* 0x000162000c1e1d00 */
[----:B--2---:R-:W-:-:S05]  /*0ff0*/  @P2 IMAD.WIDE.U32 R6, R227, 0x10, R6 ;  /* 0x00000010e3062825 */ /* 0x004fca00078e0006 */
[----:B------:R-:W2:Y:S02]  /*1000*/  @P2 LDG.E.128 R176, desc[UR6][R6.64] ;  /* 0x0000000606b02981 */ /* 0x000ea4000c1e1d00 */
[----:B--2---:R-:W-:Y:S02]  /*1010*/  PRMT R10, R179, 0x7632, R10 ;  /* 0x00007632b30a7816 */ /* 0x004fe4000000000a */
[----:B------:R-:W-:Y:S02]  /*1020*/  PRMT R11, R178, 0x7632, R11 ;  /* 0x00007632b20b7816 */ /* 0x000fe4000000000b */
        /* <DEDUP_REMOVED lines=10> */
[----:B------:R-:W-:Y:S02]  /*10d0*/  SHF.L.U32 R223, R223, 0x10, RZ ;  /* 0x00000010dfdf7819 */ /* 0x000fe400000006ff */
[----:B------:R-:W-:Y:S02]  /*10e0*/  SHF.L.U32 R186, R183, 0x10, RZ ;  /* 0x00000010b7ba7819 */ /* 0x000fe400000006ff */
[C---:B------:R-:W-:Y:S02]  /*10f0*/  PRMT R7, R220.reuse, 0x7632, R7 ;  /* 0x00007632dc077816 */ /* 0x040fe40000000007 */
[----:B------:R-:W-:Y:S01]  /*1100*/  SHF.L.U32 R220, R220, 0x10, RZ ;  /* 0x00000010dcdc7819 */ /* 0x000fe200000006ff */
[----:B------:R-:W-:Y:S01]  /*1110*/  FADD.FTZ R223, R223, R186 ;  /* 0x000000badfdf7221 */ /* 0x000fe20000010000 */
[----:B------:R-:W-:-:S02]  /*1120*/  PRMT R14, R221, 0x7632, R14 ;  /* 0x00007632dd0e7816 */ /* 0x000fc4000000000e */
[----:B------:R-:W-:Y:S02]  /*1130*/  SHF.L.U32 R15, R180, 0x10, RZ ;  /* 0x00000010b40f7819 */ /* 0x000fe400000006ff */
[----:B------:R-:W-:Y:S02]  /*1140*/  PRMT R185, R222, 0x7632, R185 ;  /* 0x00007632deb97816 */ /* 0x000fe400000000b9 */
        /* <DEDUP_REMOVED lines=37> */
[----:B------:R-:W-:Y:S01]  /*13a0*/  F2FP.BF16.F32.PACK_AB R184, R214, R219 ;  /* 0x000000dbd6b8723e */ /* 0x000fe200000010ff */
[----:B------:R-:W-:Y:S06]  /*13b0*/  BRA `(.L_x_5593) ;  /* 0x00000004003c7947 */ /* 0x000fec0003800000 */
.L_x_5592:
[----:B------:R-:W-:Y:S01]  /*13c0*/  SHF.L.U32 R219, R220, 0x10, RZ ;  /* 0x00000010dcdb7819 */ /* 0x000fe200000006ff */
[----:B------:R-:W-:Y:S01]  /*13d0*/  IMAD.U32 R3, R3, 0x10000, RZ ;  /* 0x0001000003037824 */ /* 0x000fe200078e00ff */
[----:B------:R-:W-:Y:S02]  /*13e0*/  SHF.L.U32 R10, R180, 0x10, RZ ;  /* 0x00000010b40a7819 */ /* 0x000fe400000006ff */
[----:B------:R-:W-:Y:S02]  /*13f0*/  PRMT R7, R220, 0x7632, R7 ;  /* 0x00007632dc077816 */ /* 0x000fe40000000007 */
[----:B------:R-:W-:Y:S01]  /*1400*/  PRMT R11, R221, 0x7632, R11 ;  /* 0x00007632dd0b7816 */ /* 0x000fe2000000000b */
[----:B------:R-:W-:Y:S01]  /*1410*/  FADD.FTZ R219, R219, R10 ;  /* 0x0000000adbdb7221 */ /* 0x000fe20000010000 */
[----:B------:R-:W-:Y:S01]  /*1420*/  PRMT R13, R222, 0x7632, R13 ;  /* 0x00007632de0d7816 */ /* 0x000fe2000000000d */
[----:B------:R-:W-:Y:S01]  /*1430*/  IMAD.U32 R221, R221, 0x10000, RZ ;  /* 0x00010000dddd7824 */ /* 0x000fe200078e00ff */
[----:B------:R-:W-:-:S02]  /*1440*/  PRMT R14, R223, 0x7632, R14 ;  /* 0x00007632df0e7816 */ /* 0x000fc4000000000e */
[----:B------:R-:W-:Y:S02]  /*1450*/  SHF.L.U32 R223, R223, 0x10, RZ ;  /* 0x00000010dfdf7819 */ /* 0x000fe400000006ff */
        /* <DEDUP_REMOVED lines=23> */
.L_x_5591:
[----:B------:R-:W-:Y:S05]  /*15d0*/  @!P2 BRA `(.L_x_5594) ;  /* 0x000000000084a947 */ /* 0x000fea0003800000 */
[----:B-----5:R-:W-:Y:S01]  /*15e0*/  SHF.L.U32 R219, R220, 0x10, RZ ;  /* 0x00000010dcdb7819 */ /* 0x020fe200000006ff */
[----:B------:R-:W-:Y:S01]  /*15f0*/  IMAD.U32 R4, R176, 0x10000, RZ ;  /* 0x00010000b0047824 */ /* 0x000fe200078e00ff */
[C---:B------:R-:W-:Y:S02]  /*1600*/  PRMT R5, R221.reuse, 0x7632, R5 ;  /* 0x00007632dd057816 */ /* 0x040fe40000000005 */
[----:B------:R-:W-:Y:S01]  /*1610*/  SHF.L.U32 R221, R221, 0x10, RZ ;  /* 0x00000010dddd7819 */ /* 0x000fe200000006ff */
[----:B------:R-:W-:Y:S01]  /*1620*/  FADD.FTZ R219, R219, R4 ;  /* 0x00000004dbdb7221 */ /* 0x000fe20000010000 */
[----:B------:R-:W-:Y:S02]  /*1630*/  SHF.L.U32 R6, R177, 0x10, RZ ;  /* 0x00000010b1067819 */ /* 0x000fe400000006ff */
[----:B------:R-:W-:Y:S02]  /*1640*/  PRMT R3, R220, 0x7632, R3 ;  /* 0x00007632dc037816 */ /* 0x000fe40000000003 */
[----:B------:R-:W-:Y:S01]  /*1650*/  PRMT R7, R222, 0x7632, R7 ;  /* 0x00007632de077816 */ /* 0x000fe20000000007 */
[----:B------:R-:W-:Y:S01]  /*1660*/  FADD.FTZ R231, R221, R6 ;  /* 0x00000006dde77221 */ /* 0x000fe20000010000 */
[----:B------:R-:W-:-:S02]  /*1670*/  PRMT R14, R223, 0x7632, R14 ;  /* 0x00007632df0e7816 */ /* 0x000fc4000000000e */
[----:B------:R-:W-:Y:S02]  /*1680*/  SHF.L.U32 R4, R11, 0x10, RZ ;  /* 0x000000100b047819 */ /* 0x000fe400000006ff */
[----:B------:R-:W-:Y:S01]  /*1690*/  SHF.L.U32 R222, R222, 0x10, RZ ;  /* 0x00000010dede7819 */ /* 0x000fe200000006ff */
[----:B------:R-:W-:Y:S01]  /*16a0*/  IMAD.U32 R14, R14, 0x10000, RZ ;  /* 0x000100000e0e7824 */ /* 0x000fe200078e00ff */
[----:B------:R-:W-:Y:S02]  /*16b0*/  SHF.L.U32 R225, R178, 0x10, RZ ;  /* 0x00000010b2e17819 */ /* 0x000fe400000006ff */
[----:B------:R-:W-:Y:S02]  /*16c0*/  SHF.L.U32 R223, R223, 0x10, RZ ;  /* 0x00000010dfdf7819 */ /* 0x000fe400000006ff */
        /* <DEDUP_REMOVED lines=18> */
.L_x_5594:
[----:B-----5:R-:W-:Y:S02]  /*17f0*/  PRMT R216, R221, 0x7632, R216 ;  /* 0x00007632ddd87816 */ /* 0x020fe400000000d8 */
        /* <DEDUP_REMOVED lines=9> */
[----:B------:R-:W-:Y:S02]  /*1890*/  SHF.L.U32 R10, R10, 0x10, RZ ;  /* 0x000000100a0a7819 */ /* 0x000fe400000006ff */
[----:B------:R-:W-:-:S07]  /*18a0*/  SHF.L.U32 R190, R190, 0x10, RZ ;  /* 0x00000010bebe7819 */ /* 0x000fce00000006ff */
.L_x_5593:
[----:B------:R-:W0:Y:S01]  /*18b0*/  @P0 LDC.64 R12, c[0x0][0x3a8] ;  /* 0x0000ea00ff0c0b82 */ /* 0x000e220000000a00 */
[----:B------:R-:W-:-:S07]  /*18c0*/  IADD3 R229, PT, PT, R227, 0x20, RZ ;  /* 0x00000020e3e57810 */ /* 0x000fce0007ffe0ff */
[----:B------:R-:W1:Y:S08]  /*18d0*/  @P1 LDC.64 R14, c[0x0][0x398] ;  /* 0x0000e600ff0e1b82 */ /* 0x000e700000000a00 */
[----:B------:R-:W2:Y:S01]  /*18e0*/  @P2 LDC.64 R188, c[0x0][0x3a0] ;  /* 0x0000e800ffbc2b82 */ /* 0x000ea20000000a00 */
[----:B------:R-:W-:-:S04]  /*18f0*/  IMAD.WIDE.U32 R4, R229, 0x10, R8 ;  /* 0x00000010e5047825 */ /* 0x000fc800078e0008 */
[----:B0-----:R-:W-:-:S05]  /*1900*/  @P0 IMAD.WIDE.U32 R12, R227, 0x10, R12 ;  /* 0x00000010e30c0825 */ /* 0x001fca00078e000c */
[----:B------:R0:W-:Y:S01]  /*1910*/  @P0 STG.E.128 desc[UR6][R12.64], R184 ;  /* 0x000000b80c000986 */ /* 0x0001e2000c101d06 */
[----:B-1----:R-:W-:-:S03]  /*1920*/  @P1 IMAD.WIDE.U32 R14, R229, 0x10, R14 ;  /* 0x00000010e50e1825 */ /* 0x002fc600078e000e */
[----:B------:R-:W5:Y:S04]  /*1930*/  LDG.E.128 R4, desc[UR6][R4.64] ;  /* 0x0000000604047981 */ /* 0x000f68000c1e1d00 */
[----:B------:R-:W4:Y:S01]  /*1940*/  @P1 LDG.E.128 R180, desc[UR6][R14.64] ;  /* 0x000000060eb41981 */ /* 0x000f22000c1e1d00 */
[----:B--2---:R-:W-:-:S05]  /*1950*/  @P2 IMAD.WIDE.U32 R188, R229, 0x10, R188 ;  /* 0x00000010e5bc2825 */ /* 0x004fca00078e00bc */
[----:B------:R-:W0:Y:S01]  /*1960*/  @P2 LDG.E.128 R176, desc[UR6][R188.64] ;  /* 0x00000006bcb02981 */ /* 0x000e22000c1e1d00 */
[----:B------:R-:W-:-:S04]  /*1970*/  UISETP.NE.U32.AND UP0, UPT, UR12, URZ, UPT ;  /* 0x000000ff0c00728c */ /* 0x000fc8000bf05070 */
[----:B------:R-:W-:Y:S01]  /*1980*/  UISETP.NE.AND.EX UP0, UPT, UR13, URZ, UPT, UP0 ;  /* 0x000000ff0d00728c */ /* 0x000fe2000bf05300 */
[----:B----4-:R-:W-:Y:S02]  /*1990*/  PRMT R3, R183, 0x7632, R3 ;  /* 0x00007632b7037816 */ /* 0x010fe40000000003 */
        /* <DEDUP_REMOVED lines=22> */
[----:B------:R-:W-:Y:S01]  /*1b00*/  SHF.L.U32 R210, R210, 0x10, RZ ;  /* 0x00000010d2d27819 */ /* 0x000fe200000006ff */
[----:B------:R-:W-:Y:S06]  /*1b10*/  BRA `(.L_x_5597) ;  /* 0x0000000400d47947 */ /* 0x000fec0003800000 */
.L_x_5596:
[C---:B-----5:R-:W-:Y:S02]  /*1b20*/  PRMT R3, R4.reuse, 0x7632, R3 ;  /* 0x0000763204037816 */ /* 0x060fe40000000003 */
[----:B------:R-:W-:Y:S02]  /*1b30*/  SHF.L.U32 R4, R4, 0x10, RZ ;  /* 0x0000001004047819 */ /* 0x000fe400000006ff */
[----:B------:R-:W-:Y:S01]  /*1b40*/  SHF.L.U32 R201, R176, 0x10, RZ ;  /* 0x00000010b0c97819 */ /* 0x000fe200000006ff */
[----:B------:R-:W-:Y:S01]  /*1b50*/  IMAD.U32 R222, R3, 0x10000, RZ ;  /* 0x0001000003de7824 */ /* 0x000fe200078e00ff */
[----:B------:R-:W-:Y:S02]  /*1b60*/  PRMT R11, R5, 0x7632, R11 ;  /* 0x00007632050b7816 */ /* 0x000fe4000000000b */
[C---:B------:R-:W-:Y:S01]  /*1b70*/  PRMT R184, R6.reuse, 0x7632, R184 ;  /* 0x0000763206b87816 */ /* 0x040fe200000000b8 */
[----:B------:R-:W-:Y:S01]  /*1b80*/  FADD.FTZ R201, R201, R4 ;  /* 0x00000004c9c97221 */ /* 0x000fe20000010000 */
[C---:B------:R-:W-:Y:S01]  /*1b90*/  PRMT R185, R7.reuse, 0x7632, R185 ;  /* 0x0000763207b97816 */ /* 0x040fe200000000b9 */
[----:B------:R-:W-:Y:S01]  /*1ba0*/  IMAD.U32 R7, R7, 0x10000, RZ ;  /* 0x0001000007077824 */ /* 0x000fe200078e00ff */
[----:B------:R-:W-:-:S02]  /*1bb0*/  SHF.L.U32 R211, R6, 0x10, RZ ;  /* 0x0000001006d37819 */ /* 0x000fc400000006ff */
        /* <DEDUP_REMOVED lines=23> */
.L_x_5595:
[----:B------:R-:W-:-:S04]  /*1d30*/  UISETP.NE.U32.AND UP1, UPT, UR10, URZ, UPT ;  /* 0x000000ff0a00728c */ /* 0x000fc8000bf25070 */
[----:B------:R-:W-:-:S09]  /*1d40*/  UISETP.NE.AND.EX UP1, UPT, UR11, URZ, UPT, UP1 ;  /* 0x000000ff0b00728c */ /* 0x000fd2000bf25310 */
[----:B------:R-:W-:Y:S05]  /*1d50*/  BRA.U UP1, `(.L_x_5598) ;  /* 0x0000000101847547 */ /* 0x000fea000b800000 */
[----:B-----5:R-:W-:Y:S01]  /*1d60*/  PRMT R12, R4, 0x7632, R12 ;  /* 0x00007632040c7816 */ /* 0x020fe2000000000c */
[----:B------:R-:W-:Y:S01]  /*1d70*/  IMAD.U32 R191, R191, 0x10000, RZ ;  /* 0x00010000bfbf7824 */ /* 0x000fe200078e00ff */
[C---:B------:R-:W-:Y:S02]  /*1d80*/  PRMT R13, R5.reuse, 0x7632, R13 ;  /* 0x00007632050d7816 */ /* 0x040fe4000000000d */
[C---:B------:R-:W-:Y:S02]  /*1d90*/  PRMT R14, R6.reuse, 0x7632, R14 ;  /* 0x00007632060e7816 */ /* 0x040fe4000000000e */
[----:B------:R-:W-:Y:S02]  /*1da0*/  SHF.L.U32 R211, R6, 0x10, RZ ;  /* 0x0000001006d37819 */ /* 0x000fe400000006ff */
[----:B------:R-:W-:Y:S02]  /*1db0*/  SHF.L.U32 R4, R4, 0x10, RZ ;  /* 0x0000001004047819 */ /* 0x000fe400000006ff */
[----:B------:R-:W-:-:S02]  /*1dc0*/  SHF.L.U32 R5, R5, 0x10, RZ ;  /* 0x0000001005057819 */ /* 0x000fc400000006ff */
[----:B------:R-:W-:Y:S02]  /*1dd0*/  SHF.L.U32 R201, R180, 0x10, RZ ;  /* 0x00000010b4c97819 */ /* 0x000fe400000006ff */
[----:B------:R-:W-:Y:S02]  /*1de0*/  SHF.L.U32 R6, R181, 0x10, RZ ;  /* 0x00000010b5067819 */ /* 0x000fe400000006ff */
[----:B------:R-:W-:Y:S01]  /*1df0*/  PRMT R15, R7, 0x7632, R15 ;  /* 0x00007632070f7816 */ /* 0x000fe2000000000f */
[----:B------:R-:W-:Y:S01]  /*1e00*/  FADD.FTZ R201, R201, R4 ;  /* 0x00000004c9c97221 */ /* 0x000fe20000010000 */
[----:B------:R-:W-:Y:S01]  /*1e10*/  SHF.L.U32 R184, R182, 0x10, RZ ;  /* 0x00000010b6b87819 */ /* 0x000fe200000006ff */
[----:B------:R-:W-:Y:S01]  /*1e20*/  FADD.FTZ R221, R6, R5 ;  /* 0x0000000506dd7221 */ /* 0x000fe20000010000 */
[----:B------:R-:W-:Y:S02]  /*1e30*/  SHF.L.U32 R7, R7, 0x10, RZ ;  /* 0x0000001007077819 */ /* 0x000fe400000006ff */
[----:B------:R-:W-:Y:S01]  /*1e40*/  SHF.L.U32 R192, R192, 0x10, RZ ;  /* 0x00000010c0c07819 */ /* 0x000fe200000006ff */
[----:B------:R-:W-:Y:S01]  /*1e50*/  FADD.FTZ R211, R184, R211 ;  /* 0x000000d3b8d37221 */ /* 0x000fe20000010000 */
        /* <DEDUP_REMOVED lines=17> */
.L_x_5598:
[C---:B-----5:R-:W-:Y:S01]  /*1f70*/  PRMT R184, R4.reuse, 0x7632, R184 ;  /* 0x0000763204b87816 */ /* 0x060fe200000000b8 */
[C---:B------:R-:W-:Y:S01]  /*1f80*/  IMAD.U32 R186, R5.reuse, 0x10000, RZ ;  /* 0x0001000005ba7824 */ /* 0x040fe200078e00ff */
[----:B------:R-:W-:Y:S02]  /*1f90*/  PRMT R185, R5, 0x7632, R185 ;  /* 0x0000763205b97816 */ /* 0x000fe400000000b9 */
[----:B------:R-:W-:Y:S01]  /*1fa0*/  SHF.L.U32 R4, R4, 0x10, RZ ;  /* 0x0000001004047819 */ /* 0x000fe200000006ff */
[----:B------:R-:W-:Y:S01]  /*1fb0*/  IMAD.U32 R184, R184, 0x10000, RZ ;  /* 0x00010000b8b87824 */ /* 0x000fe200078e00ff */
[----:B------:R-:W-:Y:S02]  /*1fc0*/  SHF.L.U32 R5, R180, 0x10, RZ ;  /* 0x00000010b4057819 */ /* 0x000fe400000006ff */
[C---:B------:R-:W-:Y:S02]  /*1fd0*/  PRMT R193, R7.reuse, 0x7632, R193 ;  /* 0x0000763207c17816 */ /* 0x040fe400000000c1 */
[----:B------:R-:W-:Y:S01]  /*1fe0*/  SHF.L.U32 R194, R7, 0x10, RZ ;  /* 0x0000001007c27819 */ /* 0x000fe200000006ff */
[----:B------:R-:W-:Y:S01]  /*1ff0*/  FADD.FTZ R4, R5, R4 ;  /* 0x0000000405047221 */ /* 0x000fe20000010000 */
[----:B------:R-:W-:-:S02]  /*2000*/  SHF.L.U32 R5, R192, 0x10, RZ ;  /* 0x00000010c0057819 */ /* 0x000fc400000006ff */
[----:B------:R-:W-:Y:S02]  /*2010*/  SHF.L.U32 R7, R181, 0x10, RZ ;  /* 0x00000010b5077819 */ /* 0x000fe400000006ff */
[----:B------:R-:W-:Y:S01]  /*2020*/  PRMT R187, R6, 0x7632, R187 ;  /* 0x0000763206bb7816 */ /* 0x000fe200000000bb */
[----:B------:R-:W-:Y:S01]  /*2030*/  FADD.FTZ R5, R184, R5 ;  /* 0x00000005b8057221 */ /* 0x000fe20000010000 */
[----:B------:R-:W-:Y:S01]  /*2040*/  SHF.L.U32 R188, R6, 0x10, RZ ;  /* 0x0000001006bc7819 */ /* 0x000fe200000006ff */
[----:B------:R-:W-:Y:S01]  /*2050*/  FADD.FTZ R7, R7, R186 ;  /* 0x000000ba07077221 */ /* 0x000fe20000010000 */
[----:B------:R-:W-:Y:S02]  /*2060*/  SHF.L.U32 R6, R191, 0x10, RZ ;  /* 0x00000010bf067819 */ /* 0x000fe400000006ff */
        /* <DEDUP_REMOVED lines=32> */
.L_x_5597:
        /* <DEDUP_REMOVED lines=11> */
[----:B------:R-:W2:Y:S01]  /*2320*/  @P2 LDG.E.128 R176, desc[UR6][R14.64] ;  /* 0x000000060eb02981 */ /* 0x000ea2000c1e1d00 */
[----:B----4-:R-:W-:Y:S02]  /*2330*/  PRMT R7, R183, 0x7632, R7 ;  /* 0x00007632b7077816 */ /* 0x010fe40000000007 */
[----:B------:R-:W-:Y:S02]  /*2340*/  PRMT R11, R182, 0x7632, R11 ;  /* 0x00007632b60b7816 */ /* 0x000fe4000000000b */
[----:B------:R-:W-:Y:S02]  /*2350*/  PRMT R188, R181, 0x7632, R188 ;  /* 0x00007632b5bc7816 */ /* 0x000fe400000000bc */
[----:B------:R-:W-:Y:S02]  /*2360*/  PRMT R189, R180, 0x7632, R189 ;  /* 0x00007632b4bd7816 */ /* 0x000fe400000000bd */
[----:B--2---:R-:W-:Y:S02]  /*2370*/  PRMT R3, R179, 0x7632, R3 ;  /* 0x00007632b3037816 */ /* 0x004fe40000000003 */
[----:B------:R-:W-:-:S02]  /*2380*/  PRMT R6, R178, 0x7632, R6 ;  /* 0x00007632b2067816 */ /* 0x000fc40000000006 */
[----:B0-----:R-:W-:Y:S02]  /*2390*/  PRMT R5, R177, 0x7632, R5 ;  /* 0x00007632b1057816 */ /* 0x001fe40000000005 */
[----:B------:R-:W-:Y:S01]  /*23a0*/  PRMT R4, R176, 0x7632, R4 ;  /* 0x00007632b0047816 */ /* 0x000fe20000000004 */
[----:B------:R-:W-:Y:S06]  /*23b0*/  BRA.U UP0, `(.L_x_5599) ;  /* 0x0000000100bc7547 */ /* 0x000fec000b800000 */
[----:B------:R-:W-:Y:S05]  /*23c0*/  BRA.U UP1, `(.L_x_5600) ;  /* 0x0000000101347547 */ /* 0x000fea000b800000 */
[----:B-----5:R-:W-:Y:S02]  /*23d0*/  PRMT R208, R192, 0x7632, R208 ;  /* 0x00007632c0d07816 */ /* 0x020fe400000000d0 */
[----:B------:R-:W-:Y:S02]  /*23e0*/  PRMT R220, R193, 0x7632, R220 ;  /* 0x00007632c1dc7816 */ /* 0x000fe400000000dc */
[----:B------:R-:W-:Y:S02]  /*23f0*/  PRMT R230, R194, 0x7632, R230 ;  /* 0x00007632c2e67816 */ /* 0x000fe400000000e6 */
[C---:B------:R-:W-:Y:S01]  /*2400*/  PRMT R232, R195.reuse, 0x7632, R232 ;  /* 0x00007632c3e87816 */ /* 0x040fe200000000e8 */
[----:B------:R-:W-:Y:S01]  /*2410*/  IMAD.U32 R195, R195, 0x10000, RZ ;  /* 0x00010000c3c37824 */ /* 0x000fe200078e00ff */
        /* <DEDUP_REMOVED lines=8> */
.L_x_5600:
[----:B-----5:R-:W-:Y:S01]  /*24a0*/  PRMT R11, R193, 0x7632, R11 ;  /* 0x00007632c10b7816 */ /* 0x020fe2000000000b */
[----:B------:R-:W-:Y:S01]  /*24b0*/  IMAD.U32 R12, R177, 0x10000, RZ ;  /* 0x00010000b10c7824 */ /* 0x000fe200078e00ff */
[----:B------:R-:W-:Y:S02]  /*24c0*/  SHF.L.U32 R193, R193, 0x10, RZ ;  /* 0x00000010c1c17819 */ /* 0x000fe400000006ff */
[----:B------:R-:W-:Y:S02]  /*24d0*/  PRMT R7, R192, 0x7632, R7 ;  /* 0x00007632c0077816 */ /* 0x000fe40000000007 */
[----:B------:R-:W-:Y:S01]  /*24e0*/  PRMT R13, R194, 0x7632, R13 ;  /* 0x00007632c20d7816 */ /* 0x000fe2000000000d */
[----:B------:R-:W-:Y:S01]  /*24f0*/  FADD.FTZ R205, R12, R193 ;  /* 0x000000c10ccd7221 */ /* 0x000fe20000010000 */
[----:B------:R-:W-:Y:S02]  /*2500*/  PRMT R14, R195, 0x7632, R14 ;  /* 0x00007632c30e7816 */ /* 0x000fe4000000000e */
        /* <DEDUP_REMOVED lines=26> */
.L_x_5599:
[----:B------:R-:W-:Y:S05]  /*26b0*/  BRA.U UP1, `(.L_x_5602) ;  /* 0x0000000101847547 */ /* 0x000fea000b800000 */
[C---:B-----5:R-:W-:Y:S02]  /*26c0*/  PRMT R4, R193.reuse, 0x7632, R4 ;  /* 0x00007632c1047816 */ /* 0x060fe40000000004 */
[----:B------:R-:W-:Y:S02]  /*26d0*/  SHF.L.U32 R193, R193, 0x10, RZ ;  /* 0x00000010c1c17819 */ /* 0x000fe400000006ff */
        /* <DEDUP_REMOVED lines=31> */
.L_x_5602:
[----:B-----5:R-:W-:Y:S01]  /*28d0*/  PRMT R12, R192, 0x7632, R12 ;  /* 0x00007632c00c7816 */ /* 0x020fe2000000000c */
[----:B------:R-:W-:Y:S01]  /*28e0*/  IMAD.U32 R187, R182, 0x10000, RZ ;  /* 0x00010000b6bb7824 */ /* 0x000fe200078e00ff */
[----:B------:R-:W-:Y:S01]  /*28f0*/  SHF.L.U32 R189, R189, 0x10, RZ ;  /* 0x00000010bdbd7819 */ /* 0x000fe200000006ff */
[----:B------:R-:W-:Y:S01]  /*2900*/  IMAD.U32 R205, R177, 0x10000, RZ ;  /* 0x00010000b1cd7824 */ /* 0x000fe200078e00ff */
[----:B------:R-:W-:Y:S02]  /*2910*/  SHF.L.U32 R12, R12, 0x10, RZ ;  /* 0x000000100c0c7819 */ /* 0x000fe400000006ff */
[----:B------:R-:W-:Y:S02]  /*2920*/  SHF.L.U32 R192, R192, 0x10, RZ ;  /* 0x00000010c0c07819 */ /* 0x000fe400000006ff */
[----:B------:R-:W-:Y:S01]  /*2930*/  SHF.L.U32 R13, R180, 0x10, RZ ;  /* 0x00000010b40d7819 */ /* 0x000fe200000006ff */
[----:B------:R-:W-:Y:S01]  /*2940*/  FADD.FTZ R189, R12, R189 ;  /* 0x000000bd0cbd7221 */ /* 0x000fe20000010000 */
[----:B------:R-:W-:-:S02]  /*2950*/  PRMT R186, R195, 0x7632, R186 ;  /* 0x00007632c3ba7816 */ /* 0x000fc400000000ba */
[----:B------:R-:W-:Y:S01]  /*2960*/  SHF.L.U32 R15, R188, 0x10, RZ ;  /* 0x00000010bc0f7819 */ /* 0x000fe200000006ff */
[----:B------:R-:W-:Y:S01]  /*2970*/  FADD.FTZ R13, R13, R192 ;  /* 0x000000c00d0d7221 */ /* 0x000fe20000010000 */
[----:B------:R-:W-:Y:S02]  /*2980*/  SHF.L.U32 R195, R195, 0x10, RZ ;  /* 0x00000010c3c37819 */ /* 0x000fe400000006ff */
[----:B------:R-:W-:Y:S02]  /*2990*/  SHF.L.U32 R188, R183, 0x10, RZ ;  /* 0x00000010b7bc7819 */ /* 0x000fe400000006ff */
[----:B------:R-:W-:Y:S02]  /*29a0*/  PRMT R14, R193, 0x7632, R14 ;  /* 0x00007632c10e7816 */ /* 0x000fe4000000000e */
[----:B------:R-:W-:Y:S01]  /*29b0*/  PRMT R185, R194, 0x7632, R185 ;  /* 0x00007632c2b97816 */ /* 0x000fe200000000b9 */
[----:B------:R-:W-:Y:S01]  /*29c0*/  FADD.FTZ R195, R188, R195 ;  /* 0x000000c3bcc37221 */ /* 0x000fe20000010000 */
[----:B------:R-:W-:-:S02]  /*29d0*/  SHF.L.U32 R12, R176, 0x10, RZ ;  /* 0x00000010b00c7819 */ /* 0x000fc400000006ff */
[----:B------:R-:W-:Y:S02]  /*29e0*/  SHF.L.U32 R192, R7, 0x10, RZ ;  /* 0x0000001007c07819 */ /* 0x000fe400000006ff */
        /* <DEDUP_REMOVED lines=29> */
[----:B------:R-:W-:-:S07]  /*2bc0*/  F2FP.BF16.F32.PACK_AB R184, R208, R207 ;  /* 0x000000cfd0b8723e */ /* 0x000fce00000010ff */
.L_x_5601:
        /* <DEDUP_REMOVED lines=11> */
[----:B------:R0:W5:Y:S01]  /*2c80*/  @P1 LDG.E.128 R180, desc[UR6][R188.64] ;  /* 0x00000006bcb41981 */ /* 0x000162000c1e1d00 */
[----:B----4-:R-:W-:Y:S02]  /*2c90*/  PRMT R3, R179, 0x7632, R3 ;  /* 0x00007632b3037816 */ /* 0x010fe40000000003 */
[----:B------:R-:W-:Y:S02]  /*2ca0*/  PRMT R11, R178, 0x7632, R11 ;  /* 0x00007632b20b7816 */ /* 0x000fe4000000000b */
[----:B------:R-:W-:Y:S02]  /*2cb0*/  PRMT R13, R177, 0x7632, R13 ;  /* 0x00007632b10d7816 */ /* 0x000fe4000000000d */
[----:B------:R-:W-:Y:S01]  /*2cc0*/  PRMT R12, R176, 0x7632, R12 ;  /* 0x00007632b00c7816 */ /* 0x000fe2000000000c */
[----:B0-----:R-:W-:Y:S06]  /*2cd0*/  BRA.U UP0, `(.L_x_5603) ;  /* 0x0000000100bc7547 */ /* 0x001fec000b800000 */
[----:B------:R-:W-:Y:S05]  /*2ce0*/  BRA.U UP1, `(.L_x_5604) ;  /* 0x0000000101347547 */ /* 0x000fea000b800000 */
[----:B-----5:R-:W-:Y:S01]  /*2cf0*/  PRMT R12, R4, 0x7632, R12 ;  /* 0x00007632040c7816 */ /* 0x020fe2000000000c */
[C---:B------:R-:W-:Y:S01]  /*2d00*/  IMAD.U32 R191, R5.reuse, 0x10000, RZ ;  /* 0x0001000005bf7824 */ /* 0x040fe200078e00ff */
[----:B------:R-:W-:Y:S02]  /*2d10*/  PRMT R14, R5, 0x7632, R14 ;  /* 0x00007632050e7816 */ /* 0x000fe4000000000e */
[----:B------:R-:W-:Y:S02]  /*2d20*/  PRMT R204, R6, 0x7632, R204 ;  /* 0x0000763206cc7816 */ /* 0x000fe400000000cc */
        /* <DEDUP_REMOVED lines=9> */
.L_x_5604:
[C---:B-----5:R-:W-:Y:S01]  /*2dc0*/  PRMT R185, R5.reuse, 0x7632, R185 ;  /* 0x0000763205b97816 */ /* 0x060fe200000000b9 */
[C---:B------:R-:W-:Y:S01]  /*2dd0*/  IMAD.U32 R15, R6.reuse, 0x10000, RZ ;  /* 0x00010000060f7824 */ /* 0x040fe200078e00ff */
        /* <DEDUP_REMOVED lines=31> */
.L_x_5603:
[----:B------:R-:W-:Y:S05]  /*2fd0*/  BRA.U UP1, `(.L_x_5606) ;  /* 0x0000000101947547 */ /* 0x000fea000b800000 */
[C---:B-----5:R-:W-:Y:S02]  /*2fe0*/  PRMT R13, R5.reuse, 0x7632, R13 ;  /* 0x00007632050d7816 */ /* 0x060fe4000000000d */
[----:B------:R-:W-:Y:S02]  /*2ff0*/  PRMT R11, R4, 0x7632, R11 ;  /* 0x00007632040b7816 */ /* 0x000fe4000000000b */
[----:B------:R-:W-:Y:S02]  /*3000*/  SHF.L.U32 R5, R5, 0x10, RZ ;  /* 0x0000001005057819 */ /* 0x000fe400000006ff */
[C---:B------:R-:W-:Y:S02]  /*3010*/  PRMT R14, R6.reuse, 0x7632, R14 ;  /* 0x00007632060e7816 */ /* 0x040fe4000000000e */
[----:B------:R-:W-:Y:S01]  /*3020*/  SHF.L.U32 R15, R6, 0x10, RZ ;  /* 0x00000010060f7819 */ /* 0x000fe200000006ff */
[----:B------:R-:W-:Y:S01]  /*3030*/  IMAD.U32 R6, R181, 0x10000, RZ ;  /* 0x00010000b5067824 */ /* 0x000fe200078e00ff */
[----:B------:R-:W-:-:S02]  /*3040*/  SHF.L.U32 R4, R4, 0x10, RZ ;  /* 0x0000001004047819 */ /* 0x000fc400000006ff */
[----:B------:R-:W-:Y:S01]  /*3050*/  SHF.L.U32 R193, R180, 0x10, RZ ;  /* 0x00000010b4c17819 */ /* 0x000fe200000006ff */
[--C-:B------:R-:W-:Y:S01]  /*3060*/  FADD.FTZ R191, R6, R5.reuse ;  /* 0x0000000506bf7221 */ /* 0x100fe20000010000 */
[C---:B------:R-:W-:Y:S02]  /*3070*/  SHF.L.U32 R12, R182.reuse, 0x10, RZ ;  /* 0x00000010b60c7819 */ /* 0x040fe400000006ff */
[----:B------:R-:W-:Y:S01]  /*3080*/  PRMT R5, R182, 0x7632, R5 ;  /* 0x00007632b6057816 */ /* 0x000fe20000000005 */
[----:B------:R-:W-:Y:S01]  /*3090*/  FADD.FTZ R193, R193, R4 ;  /* 0x00000004c1c17221 */ /* 0x000fe20000010000 */
[----:B------:R-:W-:Y:S01]  /*30a0*/  PRMT R184, R7, 0x7632, R184 ;  /* 0x0000763207b87816 */ /* 0x000fe200000000b8 */
[----:B------:R-:W-:Y:S01]  /*30b0*/  FADD.FTZ R15, R12, R15 ;  /* 0x0000000f0c0f7221 */ /* 0x000fe20000010000 */
[----:B------:R-:W-:Y:S01]  /*30c0*/  PRMT R3, R180, 0x7632, R3 ;  /* 0x00007632b4037816 */ /* 0x000fe20000000003 */
[----:B------:R-:W-:Y:S01]  /*30d0*/  IMAD.U32 R5, R5, 0x10000, RZ ;  /* 0x0001000005057824 */ /* 0x000fe200078e00ff */
[----:B------:R-:W-:-:S02]  /*30e0*/  PRMT R4, R181, 0x7632, R4 ;  /* 0x00007632b5047816 */ /* 0x000fc40000000004 */
[----:B------:R-:W-:Y:S02]  /*30f0*/  PRMT R6, R183, 0x7632, R6 ;  /* 0x00007632b7067816 */ /* 0x000fe40000000006 */
[----:B------:R-:W-:Y:S02]  /*3100*/  SHF.L.U32 R185, R7, 0x10, RZ ;  /* 0x0000001007b97819 */ /* 0x000fe400000006ff */
        /* <DEDUP_REMOVED lines=8> */
[----:B------:R-:W-:Y:S02]  /*3190*/  SHF.L.U32 R4, R4, 0x10, RZ ;  /* 0x0000001004047819 */ /* 0x000fe400000006ff */
        /* <DEDUP_REMOVED lines=9> */
.L_x_5606:
[C---:B-----5:R-:W-:Y:S02]  /*3230*/  PRMT R14, R4.reuse, 0x7632, R14 ;  /* 0x00007632040e7816 */ /* 0x060fe4000000000e */
[C---:B------:R-:W-:Y:S02]  /*3240*/  PRMT R15, R5.reuse, 0x7632, R15 ;  /* 0x00007632050f7816 */ /* 0x040fe4000000000f */
[----:B------:R-:W-:Y:S02]  /*3250*/  SHF.L.U32 R184, R5, 0x10, RZ ;  /* 0x0000001005b87819 */ /* 0x000fe400000006ff */
[----:B------:R-:W-:Y:S02]  /*3260*/  SHF.L.U32 R4, R4, 0x10, RZ ;  /* 0x0000001004047819 */ /* 0x000fe400000006ff */
[----:B------:R-:W-:Y:S02]  /*3270*/  SHF.L.U32 R5, R180, 0x10, RZ ;  /* 0x00000010b4057819 */ /* 0x000fe400000006ff */
[----:B------:R-:W-:-:S02]  /*3280*/  SHF.L.U32 R185, R181, 0x10, RZ ;  /* 0x00000010b5b97819 */ /* 0x000fc400000006ff */
[----:B------:R-:W-:Y:S01]  /*3290*/  PRMT R186, R6, 0x7632, R186 ;  /* 0x0000763206ba7816 */ /* 0x000fe200000000ba */
[--C-:B------:R-:W-:Y:S01]  /*32a0*/  FADD.FTZ R193, R5, R4.reuse ;  /* 0x0000000405c17221 */ /* 0x100fe20000010000 */
[----:B------:R-:W-:Y:S01]  /*32b0*/  PRMT R4, R180, 0x7632, R4 ;  /* 0x00007632b4047816 */ /* 0x000fe20000000004 */
[----:B------:R-:W-:Y:S01]  /*32c0*/  FADD.FTZ R184, R185, R184 ;  /* 0x000000b8b9b87221 */ /* 0x000fe20000010000 */
[----:B------:R-:W-:Y:S01]  /*32d0*/  SHF.L.U32 R6, R6, 0x10, RZ ;  /* 0x0000001006067819 */ /* 0x000fe200000006ff */
[----:B------:R-:W-:Y:S01]  /*32e0*/  IMAD.U32 R185, R182, 0x10000, RZ ;  /* 0x00010000b6b97824 */ /* 0x000fe200078e00ff */
[----:B------:R-:W-:Y:S02]  /*32f0*/  PRMT R5, R181, 0x7632, R5 ;  /* 0x00007632b5057816 */ /* 0x000fe40000000005 */
[----:B------:R-:W-:Y:S01]  /*3300*/  PRMT R187, R7, 0x7632, R187 ;  /* 0x0000763207bb7816 */ /* 0x000fe200000000bb */
[----:B------:R-:W-:Y:S01]  /*3310*/  FADD.FTZ R185, R185, R6 ;  /* 0x00000006b9b97221 */ /* 0x000fe20000010000 */
[----:B------:R-:W-:-:S02]  /*3320*/  SHF.L.U32 R188, R7, 0x10, RZ ;  /* 0x0000001007bc7819 */ /* 0x000fc400000006ff */
[----:B------:R-:W-:Y:S02]  /*3330*/  SHF.L.U32 R7, R14, 0x10, RZ ;  /* 0x000000100e077819 */ /* 0x000fe400000006ff */
[----:B------:R-:W-:Y:S02]  /*3340*/  SHF.L.U32 R4, R4, 0x10, RZ ;  /* 0x0000001004047819 */ /* 0x000fe400000006ff */
[----:B------:R-:W-:Y:S02]  /*3350*/  SHF.L.U32 R14, R15, 0x10, RZ ;  /* 0x000000100f0e7819 */ /* 0x000fe400000006ff */
[----:B------:R-:W-:Y:S01]  /*3360*/  SHF.L.U32 R5, R5, 0x10, RZ ;  /* 0x0000001005057819 */ /* 0x000fe200000006ff */
[----:B------:R-:W-:Y:S01]  /*3370*/  FADD.FTZ R4, R7, R4 ;  /* 0x0000000407047221 */ /* 0x000fe20000010000 */
[----:B------:R-:W-:Y:S02]  /*3380*/  PRMT R6, R182, 0x7632, R6 ;  /* 0x00007632b6067816 */ /* 0x000fe40000000006 */
[----:B------:R-:W-:Y:S01]  /*3390*/  PRMT R7, R183, 0x7632, R7 ;  /* 0x00007632b7077816 */ /* 0x000fe20000000007 */
[----:B------:R-:W-:Y:S01]  /*33a0*/  FADD.FTZ R5, R14, R5 ;  /* 0x000000050e057221 */ /* 0x000fe20000010000 */
[----:B------:R-:W-:-:S02]  /*33b0*/  SHF.L.U32 R15, R186, 0x10, RZ ;  /* 0x00000010ba0f7819 */ /* 0x000fc400000006ff */
        /* <DEDUP_REMOVED lines=27> */
.L_x_5605:
[----:B------:R-:W0:Y:S01]  /*3570*/  @P0 LDC.64 R4, c[0x0][0x3a8] ;  /* 0x0000ea00ff040b82 */ /* 0x000e220000000a00 */
[----:B------:R-:W-:-:S04]  /*3580*/  VIADD R233, R227, 0x80 ;  /* 0x00000080e3e97836 */ /* 0x000fc80000000000 */
[----:B------:R-:W-:-:S03]  /*3590*/  IMAD.WIDE.U32 R196, R233, 0x10, R8 ;  /* 0x00000010e9c47825 */ /* 0x000fc600078e0008 */
        /* <DEDUP_REMOVED lines=10> */
[----:B-----5:R-:W-:Y:S02]  /*3640*/  PRMT R3, R179, 0x7632, R3 ;  /* 0x00007632b3037816 */ /* 0x020fe40000000003 */
[----:B0-----:R-:W-:Y:S02]  /*3650*/  PRMT R4, R178, 0x7632, R4 ;  /* 0x00007632b2047816 */ /* 0x001fe40000000004 */
[----:B------:R-:W-:Y:S02]  /*3660*/  PRMT R5, R177, 0x7632, R5 ;  /* 0x00007632b1057816 */ /* 0x000fe40000000005 */
[----:B------:R-:W-:Y:S01]  /*3670*/  PRMT R6, R176, 0x7632, R6 ;  /* 0x00007632b0067816 */ /* 0x000fe20000000006 */
[----:B------:R-:W-:Y:S06]  /*3680*/  BRA.U UP1, `(.L_x_5608) ;  /* 0x0000000101347547 */ /* 0x000fec000b800000 */
[----:B------:R-:W-:Y:S02]  /*3690*/  PRMT R4, R196, 0x7632, R4 ;  /* 0x00007632c4047816 */ /* 0x000fe40000000004 */
        /* <DEDUP_REMOVED lines=9> */
[----:B------:R-:W-:Y:S02]  /*3730*/  SHF.L.U32 R8, R8, 0x10, RZ ;  /* 0x0000001008087819 */ /* 0x000fe400000006ff */
[----:B------:R-:W-:Y:S01]  /*3740*/  SHF.L.U32 R218, R218, 0x10, RZ ;  /* 0x00000010dada7819 */ /* 0x000fe200000006ff */
[----:B------:R-:W-:Y:S06]  /*3750*/  BRA `(.L_x_5609) ;  /* 0x0000000400fc7947 */ /* 0x000fec0003800000 */
.L_x_5608:
[----:B------:R-:W-:Y:S01]  /*3760*/  SHF.L.U32 R184, R176, 0x10, RZ ;  /* 0x00000010b0b87819 */ /* 0x000fe200000006ff */
[----:B------:R-:W-:Y:S01]  /*3770*/  IMAD.U32 R11, R196, 0x10000, RZ ;  /* 0x00010000c40b7824 */ /* 0x000fe200078e00ff */
[----:B------:R-:W-:Y:S01]  /*3780*/  PRMT R189, R199, 0x7632, R189 ;  /* 0x00007632c7bd7816 */ /* 0x000fe200000000bd */
[----:B------:R-:W-:Y:S01]  /*3790*/  IMAD.U32 R4, R4, 0x10000, RZ ;  /* 0x0001000004047824 */ /* 0x000fe200078e00ff */
[----:B------:R-:W-:Y:S01]  /*37a0*/  SHF.L.U32 R9, R197, 0x10, RZ ;  /* 0x00000010c5097819 */ /* 0x000fe200000006ff */
[----:B------:R-:W-:Y:S01]  /*37b0*/  FADD.FTZ R11, R184, R11 ;  /* 0x0000000bb80b7221 */ /* 0x000fe20000010000 */
[----:B------:R-:W-:Y:S02]  /*37c0*/  PRMT R187, R198, 0x7632, R187 ;  /* 0x00007632c6bb7816 */ /* 0x000fe400000000bb */
[----:B------:R-:W-:Y:S02]  /*37d0*/  SHF.L.U32 R186, R177, 0x10, RZ ;  /* 0x00000010b1ba7819 */ /* 0x000fe400000006ff */
[----:B------:R-:W-:-:S02]  /*37e0*/  PRMT R185, R197, 0x7632, R185 ;  /* 0x00007632c5b97816 */ /* 0x000fc400000000b9 */
[----:B------:R-:W-:Y:S01]  /*37f0*/  PRMT R8, R196, 0x7632, R8 ;  /* 0x00007632c4087816 */ /* 0x000fe20000000008 */
[----:B------:R-:W-:Y:S01]  /*3800*/  FADD.FTZ R9, R186, R9 ;  /* 0x00000009ba097221 */ /* 0x000fe20000010000 */
[----:B------:R-:W-:Y:S02]  /*3810*/  SHF.L.U32 R218, R189, 0x10, RZ ;  /* 0x00000010bdda7819 */ /* 0x000fe400000006ff */
[----:B------:R-:W-:Y:S02]  /*3820*/  SHF.L.U32 R189, R187, 0x10, RZ ;  /* 0x00000010bbbd7819 */ /* 0x000fe400000006ff */
[----:B------:R-:W-:Y:S02]  /*3830*/  SHF.L.U32 R184, R6, 0x10, RZ ;  /* 0x0000001006b87819 */ /* 0x000fe400000006ff */
[----:B------:R-:W-:Y:S02]  /*3840*/  SHF.L.U32 R187, R185, 0x10, RZ ;  /* 0x00000010b9bb7819 */ /* 0x000fe400000006ff */
[----:B------:R-:W-:-:S02]  /*3850*/  SHF.L.U32 R7, R198, 0x10, RZ ;  /* 0x00000010c6077819 */ /* 0x000fc400000006ff */
        /* <DEDUP_REMOVED lines=15> */
[----:B------:R-:W-:Y:S01]  /*3950*/  F2FP.BF16.F32.PACK_AB R184, R4, R11 ;  /* 0x0000000b04b8723e */ /* 0x000fe200000010ff */
[----:B------:R-:W-:Y:S06]  /*3960*/  BRA `(.L_x_5609) ;  /* 0x0000000400787947 */ /* 0x000fec0003800000 */
.L_x_5607:
[----:B------:R-:W-:Y:S05]  /*3970*/  BRA.U UP1, `(.L_x_5610) ;  /* 0x0000000101947547 */ /* 0x000fea000b800000 */
[----:B-----5:R-:W-:Y:S01]  /*3980*/  SHF.L.U32 R9, R197, 0x10, RZ ;  /* 0x00000010c5097819 */ /* 0x020fe200000006ff */
[----:B0-----:R-:W-:Y:S01]  /*3990*/  IMAD.U32 R7, R198, 0x10000, RZ ;  /* 0x00010000c6077824 */ /* 0x001fe200078e00ff */
[----:B------:R-:W-:Y:S02]  /*39a0*/  SHF.L.U32 R6, R181, 0x10, RZ ;  /* 0x00000010b5067819 */ /* 0x000fe400000006ff */
[----:B------:R-:W-:Y:S02]  /*39b0*/  SHF.L.U32 R11, R196, 0x10, RZ ;  /* 0x00000010c40b7819 */ /* 0x000fe400000006ff */
[----:B------:R-:W-:Y:S01]  /*39c0*/  SHF.L.U32 R4, R180, 0x10, RZ ;  /* 0x00000010b4047819 */ /* 0x000fe200000006ff */
[----:B------:R-:W-:Y:S01]  /*39d0*/  FADD.FTZ R9, R6, R9 ;  /* 0x0000000906097221 */ /* 0x000fe20000010000 */
[----:B------:R-:W-:Y:S02]  /*39e0*/  SHF.L.U32 R184, R182, 0x10, RZ ;  /* 0x00000010b6b87819 */ /* 0x000fe400000006ff */
        /* <DEDUP_REMOVED lines=8> */
[----:B------:R-:W-:Y:S02]  /*3a70*/  PRMT R186, R198, 0x7632, R186 ;  /* 0x00007632c6ba7816 */ /* 0x000fe400000000ba */
[----:B------:R-:W-:Y:S02]  /*3a80*/  PRMT R3, R180, 0x7632, R3 ;  /* 0x00007632b4037816 */ /* 0x000fe40000000003 */
[----:B------:R-:W-:Y:S02]  /*3a90*/  PRMT R5, R182, 0x7632, R5 ;  /* 0x00007632b6057816 */ /* 0x000fe40000000005 */
[----:B------:R-:W-:Y:S02]  /*3aa0*/  SHF.L.U32 R6, R6, 0x10, RZ ;  /* 0x0000001006067819 */ /* 0x000fe400000006ff */
[----:B------:R-:W-:-:S02]  /*3ab0*/  SHF.L.U32 R184, R8, 0x10, RZ ;  /* 0x0000001008b87819 */ /* 0x000fc400000006ff */
[----:B------:R-:W-:Y:S01]  /*3ac0*/  SHF.L.U32 R185, R185, 0x10, RZ ;  /* 0x00000010b9b97819 */ /* 0x000fe200000006ff */
        /* <DEDUP_REMOVED lines=16> */
.L_x_5610:
[C---:B0----5:R-:W-:Y:S02]  /*3bd0*/  PRMT R4, R196.reuse, 0x7632, R4 ;  /* 0x00007632c4047816 */ /* 0x061fe40000000004 */
[----:B------:R-:W-:Y:S02]  /*3be0*/  SHF.L.U32 R196, R196, 0x10, RZ ;  /* 0x00000010c4c47819 */ /* 0x000fe400000006ff */
[----:B------:R-:W-:Y:S02]  /*3bf0*/  SHF.L.U32 R3, R180, 0x10, RZ ;  /* 0x00000010b4037819 */ /* 0x000fe400000006ff */
[----:B------:R-:W-:Y:S02]  /*3c00*/  PRMT R7, R197, 0x7632, R7 ;  /* 0x00007632c5077816 */ /* 0x000fe40000000007 */
[----:B------:R-:W-:Y:S01]  /*3c10*/  PRMT R8, R198, 0x7632, R8 ;  /* 0x00007632c6087816 */ /* 0x000fe20000000008 */
[----:B------:R-:W-:Y:S01]  /*3c20*/  FADD.FTZ R196, R3, R196 ;  /* 0x000000c403c47221 */ /* 0x000fe20000010000 */
[----:B------:R-:W-:Y:S01]  /*3c30*/  PRMT R3, R180, 0x7632, R3 ;  /* 0x00007632b4037816 */ /* 0x000fe20000000003 */
        /* <DEDUP_REMOVED lines=9> */
[C---:B------:R-:W-:Y:S01]  /*3cd0*/  PRMT R9, R199.reuse, 0x7632, R9 ;  /* 0x00007632c7097816 */ /* 0x040fe20000000009 */
[----:B------:R-:W-:Y:S01]  /*3ce0*/  IMAD.U32 R199, R199, 0x10000, RZ ;  /* 0x00010000c7c77824 */ /* 0x000fe200078e00ff */
[----:B------:R-:W-:Y:S01]  /*3cf0*/  SHF.L.U32 R184, R183, 0x10, RZ ;  /* 0x00000010b7b87819 */ /* 0x000fe200000006ff */
[--C-:B------:R-:W-:Y:S01]  /*3d00*/  FADD.FTZ R4, R4, R3.reuse ;  /* 0x0000000304047221 */ /* 0x100fe20000010000 */
[----:B------:R-:W-:-:S02]  /*3d10*/  PRMT R3, R181, 0x7632, R3 ;  /* 0x00007632b5037816 */ /* 0x000fc40000000003 */
[----:B------:R-:W-:Y:S01]  /*3d20*/  PRMT R5, R182, 0x7632, R5 ;  /* 0x00007632b6057816 */ /* 0x000fe20000000005 */
[----:B------:R-:W-:Y:S01]  /*3d30*/  FADD.FTZ R199, R184, R199 ;  /* 0x000000c7b8c77221 */ /* 0x000fe20000010000 */
[----:B------:R-:W-:Y:S02]  /*3d40*/  PRMT R6, R183, 0x7632, R6 ;  /* 0x00007632b7067816 */ /* 0x000fe40000000006 */
[----:B------:R-:W-:Y:S02]  /*3d50*/  SHF.L.U32 R184, R177, 0x10, RZ ;  /* 0x00000010b1b87819 */ /* 0x000fe400000006ff */
        /* <DEDUP_REMOVED lines=10> */
[----:B------:R-:W-:Y:S02]  /*3e00*/  PRMT R3, R176, 0x7632, R3 ;  /* 0x00007632b0037816 */ /* 0x000fe40000000003 */
[----:B------:R-:W-:Y:S01]  /*3e10*/  FADD.FTZ R218, R187, R8 ;  /* 0x00000008bbda7221 */ /* 0x000fe20000010000 */
[----:B------:R-:W-:-:S02]  /*3e20*/  PRMT R185, R179, 0x7632, R185 ;  /* 0x00007632b3b97816 */ /* 0x000fc400000000b9 */
[----:B------:R-:W-:Y:S02]  /*3e30*/  PRMT R8, R178, 0x7632, R8 ;  /* 0x00007632b2087816 */ /* 0x000fe40000000008 */
[----:B------:R-:W-:Y:S02]  /*3e40*/  PRMT R5, R177, 0x7632, R5 ;  /* 0x00007632b1057816 */ /* 0x000fe40000000005 */
[----:B------:R-:W-:Y:S02]  /*3e50*/  SHF.L.U32 R11, R176, 0x10, RZ ;  /* 0x00000010b00b7819 */ /* 0x000fe400000006ff */
        /* <DEDUP_REMOVED lines=15> */
.L_x_5609:
        /* <DEDUP_REMOVED lines=147> */
.L_x_5624:
[----:B------:R-:W-:Y:S01]  /*4880*/  FMUL.FTZ R3, R199, R199 ;  /* 0x000000c7c7037220 */ /* 0x000fe20000410000 */
[----:B-1----:R-:W-:Y:S01]  /*4890*/  FADD.FTZ R213, R198, R213 ;  /* 0x000000d5c6d57221 */ /* 0x002fe20000010000 */
[----:B------:R-:W1:Y:S03]  /*48a0*/  @!P2 LDC.64 R196, c[0x0][0x3c0] ;  /* 0x0000f000ffc4ab82 */ /* 0x000e660000000a00 */
[----:B------:R-:W-:Y:S01]  /*48b0*/  FSEL R189, R3, RZ, P3 ;  /* 0x000000ff03bd7208 */ /* 0x000fe20001800000 */
[----:B---3--:R-:W-:Y:S01]  /*48c0*/  FFMA.FTZ R188, R213, R188, UR8 ;  /* 0x00000008d5bc7e23 */ /* 0x008fe200080100bc */
[----:B------:R-:W-:-:S03]  /*48d0*/  FSEL R3, R199, RZ, !P3 ;  /* 0x000000ffc7037208 */ /* 0x000fc60005800000 */
[----:B------:R-:W-:Y:S01]  /*48e0*/  FADD.FTZ R224, R188, R189 ;  /* 0x000000bdbce07221 */ /* 0x000fe20000010000 */
[----:B------:R-:W2:Y:S01]  /*48f0*/  LDC.64 R212, c[0x0][0x428] ;  /* 0x00010a00ffd47b82 */ /* 0x000ea20000000a00 */
[C---:B------:R-:W-:Y:S01]  /*4900*/  FADD.FTZ R194, -R3.reuse, R225 ;  /* 0x000000e103c27221 */ /* 0x040fe20000010100 */
[C---:B------:R-:W-:Y:S01]  /*4910*/  FADD.FTZ R192, -R3.reuse, R223 ;  /* 0x000000df03c07221 */ /* 0x040fe20000010100 */
[----:B------:R3:W4:Y:S01]  /*4920*/  MUFU.RSQ R225, R224 ;  /* 0x000000e000e17308 */ /* 0x0007220000001400 */
[C---:B------:R-:W-:Y:S01]  /*4930*/  FADD.FTZ R190, -R3.reuse, R190 ;  /* 0x000000be03be7221 */ /* 0x040fe20000010100 */
[C---:B0-----:R-:W-:Y:S01]  /*4940*/  FADD.FTZ R198, -R3.reuse, R231 ;  /* 0x000000e703c67221 */ /* 0x041fe20000010100 */
[C---:B------:R-:W-:Y:S01]  /*4950*/  FADD.FTZ R216, -R3.reuse, R216 ;  /* 0x000000d803d87221 */ /* 0x040fe20000010100 */
[C---:B------:R-:W-:Y:S01]  /*4960*/  FADD.FTZ R242, -R3.reuse, R195 ;  /* 0x000000c303f27221 */ /* 0x040fe20000010100 */
[----:B------:R-:W0:Y:S01]  /*4970*/  @!P2 LDC.64 R188, c[0x0][0x3c8] ;  /* 0x0000f200ffbcab82 */ /* 0x000e220000000a00 */
[C---:B------:R-:W-:Y:S01]  /*4980*/  FADD.FTZ R226, -R3.reuse, R9 ;  /* 0x0000000903e27221 */ /* 0x040fe20000010100 */
[C---:B------:R-:W-:Y:S01]  /*4990*/  FADD.FTZ R10, -R3.reuse, R10 ;  /* 0x0000000a030a7221 */ /* 0x040fe20000010100 */
[C---:B------:R-:W-:Y:S01]  /*49a0*/  FADD.FTZ R219, -R3.reuse, R219 ;  /* 0x000000db03db7221 */ /* 0x040fe20000010100 */
[C---:B------:R-:W-:Y:S01]  /*49b0*/  FADD.FTZ R214, -R3.reuse, R214 ;  /* 0x000000d603d67221 */ /* 0x040fe20000010100 */
[C---:B------:R-:W-:Y:S01]  /*49c0*/  FADD.FTZ R238, -R3.reuse, R191 ;  /* 0x000000bf03ee7221 */ /* 0x040fe20000010100 */
[----:B------:R-:W-:Y:S01]  /*49d0*/  FADD.FTZ R240, -R3, R193 ;  /* 0x000000c103f07221 */ /* 0x000fe20000010100 */
[----:B-1----:R-:W-:-:S04]  /*49e0*/  @!P2 IMAD.WIDE R196, R0, 0x4, R196 ;  /* 0x0000000400c4a825 */ /* 0x002fc800078e02c4 */
[C---:B---3--:R-:W-:Y:S01]  /*49f0*/  FADD.FTZ R224, -R3.reuse, R7 ;  /* 0x0000000703e07221 */ /* 0x048fe20000010100 */
[C---:B------:R-:W-:Y:S01]  /*4a00*/  FADD.FTZ R201, -R3.reuse, R201 ;  /* 0x000000c903c97221 */ /* 0x040fe20000010100 */
[C---:B------:R-:W-:Y:S01]  /*4a10*/  FADD.FTZ R218, -R3.reuse, R218 ;  /* 0x000000da03da7221 */ /* 0x040fe20000010100 */
[----:B------:R-:W-:Y:S01]  /*4a20*/  FADD.FTZ R252, -R3, R211 ;  /* 0x000000d303fc7221 */ /* 0x000fe20000010100 */
[----:B------:R1:W-:Y:S01]  /*4a30*/  @!P2 STG.E desc[UR6][R196.64], R199 ;  /* 0x000000c7c400a986 */ /* 0x0003e2000c101906 */
[C---:B----4-:R-:W-:Y:S01]  /*4a40*/  FMUL.FTZ R235, R225.reuse, R192 ;  /* 0x000000c0e1eb7220 */ /* 0x050fe20000410000 */
[C---:B------:R-:W-:Y:S01]  /*4a50*/  FMUL.FTZ R190, R225.reuse, R190 ;  /* 0x000000bee1be7220 */ /* 0x040fe20000410000 */
[C---:B------:R-:W-:Y:S01]  /*4a60*/  FMUL.FTZ R223, R225.reuse, R198 ;  /* 0x000000c6e1df7220 */ /* 0x040fe20000410000 */
[----:B------:R-:W-:Y:S01]  /*4a70*/  FMUL.FTZ R216, R225, R216 ;  /* 0x000000d8e1d87220 */ /* 0x000fe20000410000 */
[----:B------:R-:W-:Y:S01]  /*4a80*/  FFMA.FTZ R195, R235, R62, R50 ;  /* 0x0000003eebc37223 */ /* 0x000fe20000010032 */
[----:B------:R-:W-:Y:S01]  /*4a90*/  FFMA.FTZ R9, R190, R63, R51 ;  /* 0x0000003fbe097223 */ /* 0x000fe20000010033 */
[C---:B------:R-:W-:Y:S01]  /*4aa0*/  FMUL.FTZ R191, R225.reuse, R194 ;  /* 0x000000c2e1bf7220 */ /* 0x040fe20000410000 */
[C---:B------:R-:W-:Y:S01]  /*4ab0*/  FMUL.FTZ R10, R225.reuse, R10 ;  /* 0x0000000ae10a7220 */ /* 0x040fe20000410000 */
[C---:B------:R-:W-:Y:S01]  /*4ac0*/  FMUL.FTZ R219, R225.reuse, R219 ;  /* 0x000000dbe1db7220 */ /* 0x040fe20000410000 */
[----:B------:R-:W-:Y:S01]  /*4ad0*/  FMUL.FTZ R214, R225, R214 ;  /* 0x000000d6e1d67220 */ /* 0x000fe20000410000 */
[----:B------:R-:W-:Y:S01]  /*4ae0*/  F2FP.BF16.F32.PACK_AB R195, R9, R195 ;  /* 0x000000c309c3723e */ /* 0x000fe200000010ff */
[C---:B-1----:R-:W-:Y:S01]  /*4af0*/  FADD.FTZ R196, -R3.reuse, R222 ;  /* 0x000000de03c47221 */ /* 0x042fe20000010100 */
[----:B------:R-:W-:Y:S01]  /*4b00*/  FADD.FTZ R222, -R3, R5 ;  /* 0x0000000503de7221 */ /* 0x000fe20000010100 */
[----:B------:R-:W-:Y:S01]  /*4b10*/  FFMA.FTZ R193, R223, R58, R54 ;  /* 0x0000003adfc17223 */ /* 0x000fe20000010036 */
[----:B------:R-:W-:Y:S01]  /*4b20*/  FFMA.FTZ R194, R216, R59, R55 ;  /* 0x0000003bd8c27223 */ /* 0x000fe20000010037 */
[----:B------:R-:W-:Y:S01]  /*4b30*/  FFMA.FTZ R7, R191, R60, R48 ;  /* 0x0000003cbf077223 */ /* 0x000fe20000010030 */
[----:B------:R-:W-:Y:S01]  /*4b40*/  FMUL.FTZ R9, R225, R222 ;  /* 0x000000dee1097220 */ /* 0x000fe20000410000 */
[----:B------:R-:W-:Y:S01]  /*4b50*/  FFMA.FTZ R222, R191, R100, R168 ;  /* 0x00000064bfde7223 */ /* 0x000fe200000100a8 */
[----:B------:R-:W-:Y:S01]  /*4b60*/  FFMA.FTZ R198, R10, R61, R49 ;  /* 0x0000003d0ac67223 */ /* 0x000fe20000010031 */
[----:B------:R-:W-:Y:S01]  /*4b70*/  FFMA.FTZ R191, R235, R102, R170 ;  /* 0x00000066ebbf7223 */ /* 0x000fe200000100aa */
[----:B------:R-:W-:Y:S01]  /*4b80*/  FFMA.FTZ R190, R190, R103, R171 ;  /* 0x00000067bebe7223 */ /* 0x000fe200000100ab */
[----:B------:R-:W-:Y:S01]  /*4b90*/  FFMA.FTZ R192, R219, R56, R52 ;  /* 0x00000038dbc07223 */ /* 0x000fe20000010034 */
[----:B------:R-:W-:Y:S01]  /*4ba0*/  FFMA.FTZ R5, R214, R57, R53 ;  /* 0x00000039d6057223 */ /* 0x000fe20000010035 */
[----:B------:R-:W-:Y:S01]  /*4bb0*/  FFMA.FTZ R235, R10, R101, R169 ;  /* 0x000000650aeb7223 */ /* 0x000fe200000100a9 */
[C---:B------:R-:W-:Y:S01]  /*4bc0*/  FMUL.FTZ R201, R225.reuse, R201 ;  /* 0x000000c9e1c97220 */ /* 0x040fe20000410000 */
[----:B------:R-:W-:Y:S01]  /*4bd0*/  FMUL.FTZ R196, R225, R196 ;  /* 0x000000c4e1c47220 */ /* 0x000fe20000410000 */
[----:B------:R-:W-:Y:S01]  /*4be0*/  F2FP.BF16.F32.PACK_AB R193, R194, R193 ;  /* 0x000000c1c2c1723e */ /* 0x000fe200000010ff */
[----:B0-----:R-:W-:Y:S01]  /*4bf0*/  @!P2 IMAD.WIDE R188, R0, 0x4, R188 ;  /* 0x0000000400bca825 */ /* 0x001fe200078e02bc */
[----:B------:R-:W-:-:S03]  /*4c00*/  F2FP.BF16.F32.PACK_AB R194, R198, R7 ;  /* 0x00000007c6c2723e */ /* 0x000fc600000010ff */
[----:B------:R-:W-:Y:S01]  /*4c10*/  FMUL.FTZ R10, R225, R218 ;  /* 0x000000dae10a7220 */ /* 0x000fe20000410000 */
[----:B------:R-:W-:Y:S01]  /*4c20*/  F2FP.BF16.F32.PACK_AB R191, R190, R191 ;  /* 0x000000bfbebf723e */ /* 0x000fe200000010ff */
[----:B--2---:R-:W-:Y:S01]  /*4c30*/  IMAD.WIDE.U32 R198, R227, 0x10, R212 ;  /* 0x00000010e3c67825 */ /* 0x004fe200078e00d4 */
[----:B------:R-:W-:-:S03]  /*4c40*/  F2FP.BF16.F32.PACK_AB R192, R5, R192 ;  /* 0x000000c005c0723e */ /* 0x000fc600000010ff */
[----:B------:R-:W-:Y:S01]  /*4c50*/  FFMA.FTZ R219, R219, R96, R172 ;  /* 0x00000060dbdb7223 */ /* 0x000fe200000100ac */
[----:B------:R-:W-:Y:S01]  /*4c60*/  F2FP.BF16.F32.PACK_AB R190, R235, R222 ;  /* 0x000000deebbe723e */ /* 0x000fe200000010ff */
[----:B------:R-:W-:Y:S01]  /*4c70*/  FFMA.FTZ R214, R214, R97, R173 ;  /* 0x00000061d6d67223 */ /* 0x000fe200000100ad */
[----:B------:R-:W-:Y:S01]  /*4c80*/  FFMA.FTZ R218, R201, R64, R44 ;  /* 0x00000040c9da7223 */ /* 0x000fe2000001002c */
[----:B------:R-:W-:Y:S01]  /*4c90*/  FFMA.FTZ R235, R196, R65, R45 ;  /* 0x00000041c4eb7223 */ /* 0x000fe2000001002d */
[----:B------:R0:W-:Y:S01]  /*4ca0*/  @!P2 STG.E desc[UR6][R188.64], R225 ;  /* 0x000000e1bc00a986 */ /* 0x0001e2000c101906 */
[C---:B------:R-:W-:Y:S01]  /*4cb0*/  FADD.FTZ R202, -R3.reuse, R202 ;  /* 0x000000ca03ca7221 */ /* 0x040fe20000010100 */
[C---:B------:R-:W-:Y:S01]  /*4cc0*/  FADD.FTZ R210, -R3.reuse, R210 ;  /* 0x000000d203d27221 */ /* 0x040fe20000010100 */
[C---:B------:R-:W-:Y:S01]  /*4cd0*/  FADD.FTZ R250, -R3.reuse, R209 ;  /* 0x000000d103fa7221 */ /* 0x040fe20000010100 */
[----:B------:R1:W-:Y:S01]  /*4ce0*/  STG.E.128 desc[UR6][R198.64], R192 ;  /* 0x000000c0c6007986 */ /* 0x0003e2000c101d06 */
[----:B------:R-:W-:Y:S01]  /*4cf0*/  FADD.FTZ R244, -R3, R203 ;  /* 0x000000cb03f47221 */ /* 0x000fe20000010100 */
[C---:B------:R-:W-:Y:S01]  /*4d00*/  FMUL.FTZ R203, R225.reuse, R252 ;  /* 0x000000fce1cb7220 */ /* 0x040fe20000410000 */
[C---:B------:R-:W-:Y:S01]  /*4d10*/  FMUL.FTZ R202, R225.reuse, R202 ;  /* 0x000000cae1ca7220 */ /* 0x040fe20000410000 */
[C---:B------:R-:W-:Y:S01]  /*4d20*/  FMUL.FTZ R210, R225.reuse, R210 ;  /* 0x000000d2e1d27220 */ /* 0x040fe20000410000 */
[----:B------:R-:W-:Y:S01]  /*4d30*/  FMUL.FTZ R211, R225, R250 ;  /* 0x000000fae1d37220 */ /* 0x000fe20000410000 */
[C---:B------:R-:W-:Y:S01]  /*4d40*/  FADD.FTZ R246, -R3.reuse, R205 ;  /* 0x000000cd03f67221 */ /* 0x040fe20000010100 */
[C---:B------:R-:W-:Y:S01]  /*4d50*/  FADD.FTZ R220, -R3.reuse, R220 ;  /* 0x000000dc03dc7221 */ /* 0x040fe20000010100 */
[----:B0-----:R-:W-:Y:S01]  /*4d60*/  F2FP.BF16.F32.PACK_AB R188, R214, R219 ;  /* 0x000000dbd6bc723e */ /* 0x001fe200000010ff */
[C---:B------:R-:W-:Y:S01]  /*4d70*/  FADD.FTZ R197, -R3.reuse, R221 ;  /* 0x000000dd03c57221 */ /* 0x040fe20000010100 */
[C---:B------:R-:W-:Y:S01]  /*4d80*/  FADD.FTZ R200, -R3.reuse, R200 ;  /* 0x000000c803c87221 */ /* 0x040fe20000010100 */
[----:B------:R-:W-:Y:S01]  /*4d90*/  FADD.FTZ R230, -R3, R230 ;  /* 0x000000e603e67221 */ /* 0x000fe20000010100 */
[----:B------:R-:W-:Y:S01]  /*4da0*/  FFMA.FTZ R214, R210, R71, R43 ;  /* 0x00000047d2d67223 */ /* 0x000fe2000001002b */
[----:B------:R-:W-:Y:S01]  /*4db0*/  FFMA.FTZ R223, R223, R98, R174 ;  /* 0x00000062dfdf7223 */ /* 0x000fe200000100ae */
[----:B------:R-:W-:Y:S01]  /*4dc0*/  FFMA.FTZ R216, R216, R99, R175 ;  /* 0x00000063d8d87223 */ /* 0x000fe200000100af */
[----:B------:R-:W-:Y:S01]  /*4dd0*/  FFMA.FTZ R210, R210, R111, R163 ;  /* 0x0000006fd2d27223 */ /* 0x000fe200000100a3 */
[C---:B------:R-:W-:Y:S01]  /*4de0*/  FADD.FTZ R248, -R3.reuse, R207 ;  /* 0x000000cf03f87221 */ /* 0x040fe20000010100 */
[----:B------:R-:W-:Y:S01]  /*4df0*/  FADD.FTZ R208, -R3, R208 ;  /* 0x000000d003d07221 */ /* 0x000fe20000010100 */
[----:B-1----:R-:W-:Y:S01]  /*4e00*/  F2FP.BF16.F32.PACK_AB R192, R235, R218 ;  /* 0x000000daebc0723e */ /* 0x002fe200000010ff */
[----:B------:R-:W-:Y:S01]  /*4e10*/  FFMA.FTZ R194, R203, R68, R40 ;  /* 0x00000044cbc27223 */ /* 0x000fe20000010028 */
[----:B------:R-:W0:Y:S01]  /*4e20*/  LDC.64 R218, c[0x0][0x430] ;  /* 0x00010c00ffda7b82 */ /* 0x000e220000000a00 */
[C---:B------:R-:W-:Y:S01]  /*4e30*/  FFMA.FTZ R195, R202.reuse, R69, R41 ;  /* 0x00000045cac37223 */ /* 0x040fe20000010029 */
[----:B------:R-:W-:Y:S01]  /*4e40*/  FFMA.FTZ R199, R211, R110, R162 ;  /* 0x0000006ed3c77223 */ /* 0x000fe200000100a2 */
        /* <DEDUP_REMOVED lines=11> */
[C---:B------:R-:W-:Y:S01]  /*4f00*/  FMUL.FTZ R209, R225.reuse, R246 ;  /* 0x000000f6e1d17220 */ /* 0x040fe20000410000 */
[C---:B------:R-:W-:Y:S01]  /*4f10*/  FMUL.FTZ R220, R225.reuse, R220 ;  /* 0x000000dce1dc7220 */ /* 0x040fe20000410000 */
[C---:B------:R-:W-:Y:S01]  /*4f20*/  FMUL.FTZ R197, R225.reuse, R197 ;  /* 0x000000c5e1c57220 */ /* 0x040fe20000410000 */
[C---:B------:R-:W-:Y:S01]  /*4f30*/  FMUL.FTZ R200, R225.reuse, R200 ;  /* 0x000000c8e1c87220 */ /* 0x040fe20000410000 */
[C---:B------:R-:W-:Y:S01]  /*4f40*/  FMUL.FTZ R221, R225.reuse, R244 ;  /* 0x000000f4e1dd7220 */ /* 0x040fe20000410000 */
[----:B------:R-:W-:Y:S01]  /*4f50*/  FMUL.FTZ R230, R225, R230 ;  /* 0x000000e6e1e67220 */ /* 0x000fe20000410000 */
[----:B------:R-:W-:Y:S01]  /*4f60*/  F2FP.BF16.F32.PACK_AB R194, R195, R194 ;  /* 0x000000c2c3c2723e */ /* 0x000fe200000010ff */
[----:B------:R-:W-:Y:S01]  /*4f70*/  FFMA.FTZ R198, R203, R108, R160 ;  /* 0x0000006ccbc67223 */ /* 0x000fe200000100a0 */
[----:B------:R-:W-:Y:S01]  /*4f80*/  FFMA.FTZ R195, R211, R70, R42 ;  /* 0x00000046d3c37223 */ /* 0x000fe2000001002a */
[----:B------:R-:W-:Y:S01]  /*4f90*/  FFMA.FTZ R203, R202, R109, R161 ;  /* 0x0000006dcacb7223 */ /* 0x000fe200000100a1 */
[----:B------:R-:W-:Y:S01]  /*4fa0*/  FFMA.FTZ R201, R201, R104, R164 ;  /* 0x00000068c9c97223 */ /* 0x000fe200000100a4 */
[----:B------:R-:W-:Y:S01]  /*4fb0*/  FFMA.FTZ R196, R196, R105, R165 ;  /* 0x00000069c4c47223 */ /* 0x000fe200000100a5 */
[C---:B------:R-:W-:Y:S01]  /*4fc0*/  FMUL.FTZ R207, R225.reuse, R248 ;  /* 0x000000f8e1cf7220 */ /* 0x040fe20000410000 */
        /* <DEDUP_REMOVED lines=25> */
[----:B------:R-:W-:Y:S01]  /*5160*/  FFMA.FTZ R197, R197, R106, R166 ;  /* 0x0000006ac5c57223 */ /* 0x000fe200000100a6 */
[----:B------:R-:W-:Y:S01]  /*5170*/  FFMA.FTZ R200, R200, R107, R167 ;  /* 0x0000006bc8c87223 */ /* 0x000fe200000100a7 */
[----:B------:R-:W-:Y:S01]  /*5180*/  F2FP.BF16.F32.PACK_AB R196, R196, R201 ;  /* 0x000000c9c4c4723e */ /* 0x000fe200000010ff */
[----:B0-----:R-:W-:Y:S01]  /*5190*/  IMAD.WIDE.U32 R226, R227, 0x10, R218 ;  /* 0x00000010e3e27825 */ /* 0x001fe200078e00da */
[----:B------:R-:W-:-:S03]  /*51a0*/  F2FP.BF16.F32.PACK_AB R201, R211, R202 ;  /* 0x000000cad3c9723e */ /* 0x000fc600000010ff */
[----:B------:R-:W-:Y:S01]  /*51b0*/  FFMA.FTZ R209, R209, R114, R158 ;  /* 0x00000072d1d17223 */ /* 0x000fe2000001009e */
[----:B------:R-:W-:Y:S01]  /*51c0*/  F2FP.BF16.F32.PACK_AB R193, R225, R222 ;  /* 0x000000dee1c1723e */ /* 0x000fe200000010ff */
[----:B------:R-:W-:Y:S01]  /*51d0*/  FFMA.FTZ R225, R232, R79, R35 ;  /* 0x0000004fe8e17223 */ /* 0x000fe20000010023 */
[----:B------:R-:W-:Y:S01]  /*51e0*/  F2FP.BF16.F32.PACK_AB R202, R223, R210 ;  /* 0x000000d2dfca723e */ /* 0x000fe200000010ff */
[----:B------:R-:W-:Y:S01]  /*51f0*/  IMAD.WIDE.U32 R222, R229, 0x10, R212 ;  /* 0x00000010e5de7825 */ /* 0x000fe200078e00d4 */
[----:B------:R-:W-:-:S03]  /*5200*/  F2FP.BF16.F32.PACK_AB R195, R214, R195 ;  /* 0x000000c3d6c3723e */ /* 0x000fc600000010ff */
[----:B------:R-:W-:Y:S01]  /*5210*/  FFMA.FTZ R214, R231, R78, R34 ;  /* 0x0000004ee7d67223 */ /* 0x000fe20000010022 */
[----:B------:R-:W-:Y:S01]  /*5220*/  F2FP.BF16.F32.PACK_AB R198, R203, R198 ;  /* 0x000000c6cbc6723e */ /* 0x000fe200000010ff */
[----:B------:R-:W-:Y:S01]  /*5230*/  FFMA.FTZ R203, R208, R73, R37 ;  /* 0x00000049d0cb7223 */ /* 0x000fe20000010025 */
[----:B------:R-:W-:Y:S01]  /*5240*/  F2FP.BF16.F32.PACK_AB R197, R200, R197 ;  /* 0x000000c5c8c5723e */ /* 0x000fe200000010ff */
[----:B------:R-:W-:Y:S01]  /*5250*/  FFMA.FTZ R200, R207, R72, R36 ;  /* 0x00000048cfc87223 */ /* 0x000fe20000010024 */
[----:B------:R0:W-:Y:S01]  /*5260*/  STG.E.128 desc[UR6][R226.64], R188 ;  /* 0x000000bce2007986 */ /* 0x0001e2000c101d06 */
[----:B------:R-:W-:-:S04]  /*5270*/  IMAD.WIDE.U32 R228, R229, 0x10, R218 ;  /* 0x00000010e5e47825 */ /* 0x000fc800078e00da */
[----:B------:R-:W-:Y:S01]  /*5280*/  FFMA.FTZ R207, R207, R112, R156 ;  /* 0x00000070cfcf7223 */ /* 0x000fe2000001009c */
[----:B------:R-:W-:Y:S01]  /*5290*/  FFMA.FTZ R208, R208, R113, R157 ;  /* 0x00000071d0d07223 */ /* 0x000fe2000001009d */
[----:B------:R1:W-:Y:S01]  /*52a0*/  STG.E.128 desc[UR6][R222.64], R192 ;  /* 0x000000c0de007986 */ /* 0x0003e2000c101d06 */
[----:B------:R-:W-:Y:S01]  /*52b0*/  F2FP.BF16.F32.PACK_AB R200, R203, R200 ;  /* 0x000000c8cbc8723e */ /* 0x000fe200000010ff */
[----:B------:R-:W-:Y:S01]  /*52c0*/  FFMA.FTZ R221, R221, R116, R152 ;  /* 0x00000074dddd7223 */ /* 0x000fe20000010098 */
[----:B------:R-:W-:Y:S01]  /*52d0*/  F2FP.BF16.F32.PACK_AB R203, R225, R214 ;  /* 0x000000d6e1cb723e */ /* 0x000fe200000010ff */
[----:B------:R-:W-:Y:S01]  /*52e0*/  IMAD.WIDE.U32 R224, R215, 0x10, R212 ;  /* 0x00000010d7e07825 */ /* 0x000fe200078e00d4 */
[----:B------:R2:W-:Y:S03]  /*52f0*/  STG.E.128 desc[UR6][R228.64], R196 ;  /* 0x000000c4e4007986 */ /* 0x0005e6000c101d06 */
[----:B------:R-:W-:Y:S01]  /*5300*/  FFMA.FTZ R231, R231, R118, R154 ;  /* 0x00000076e7e77223 */ /* 0x000fe2000001009a */
[----:B------:R-:W-:Y:S01]  /*5310*/  FFMA.FTZ R232, R232, R119, R155 ;  /* 0x00000077e8e87223 */ /* 0x000fe2000001009b */
[----:B------:R-:W-:Y:S01]  /*5320*/  FFMA.FTZ R230, R230, R117, R153 ;  /* 0x00000075e6e67223 */ /* 0x000fe20000010099 */
[----:B------:R3:W-:Y:S01]  /*5330*/  STG.E.128 desc[UR6][R224.64], R200 ;  /* 0x000000c8e0007986 */ /* 0x0007e2000c101d06 */
[----:B------:R-:W-:Y:S01]  /*5340*/  FFMA.FTZ R220, R220, R115, R159 ;  /* 0x00000073dcdc7223 */ /* 0x000fe2000001009f */
[----:B------:R-:W-:Y:S01]  /*5350*/  IMAD.WIDE.U32 R214, R215, 0x10, R218 ;  /* 0x00000010d7d67825 */ /* 0x000fe200078e00da */
[----:B0-----:R-:W-:-:S03]  /*5360*/  F2FP.BF16.F32.PACK_AB R191, R232, R231 ;  /* 0x000000e7e8bf723e */ /* 0x001fc600000010ff */
[----:B------:R-:W-:Y:S01]  /*5370*/  IMAD.WIDE.U32 R210, R217, 0x10, R212 ;  /* 0x00000010d9d27825 */ /* 0x000fe200078e00d4 */
[----:B------:R-:W-:-:S03]  /*5380*/  F2FP.BF16.F32.PACK_AB R190, R230, R221 ;  /* 0x000000dde6be723e */ /* 0x000fc600000010ff */
[----:B-1----:R-:W-:Y:S01]  /*5390*/  FFMA.FTZ R192, R11, R80, R28 ;  /* 0x000000500bc07223 */ /* 0x002fe2000001001c */
[----:B------:R-:W-:Y:S01]  /*53a0*/  FFMA.FTZ R193, R12, R81, R29 ;  /* 0x000000510cc17223 */ /* 0x000fe2000001001d */
[C---:B------:R-:W-:Y:S01]  /*53b0*/  FFMA.FTZ R194, R14.reuse, R83, R31 ;  /* 0x000000530ec27223 */ /* 0x040fe2000001001f */
[----:B------:R-:W-:Y:S01]  /*53c0*/  FFMA.FTZ R195, R15, R84, R24 ;  /* 0x000000540fc37223 */ /* 0x000fe20000010018 */
[----:B------:R-:W-:Y:S01]  /*53d0*/  FFMA.FTZ R14, R14, R123, R151 ;  /* 0x0000007b0e0e7223 */ /* 0x000fe20000010097 */
[----:B--2---:R-:W-:Y:S01]  /*53e0*/  FFMA.FTZ R196, R204, R85, R25 ;  /* 0x00000055ccc47223 */ /* 0x004fe20000010019 */
[----:B------:R-:W-:Y:S01]  /*53f0*/  F2FP.BF16.F32.PACK_AB R192, R193, R192 ;  /* 0x000000c0c1c0723e */ /* 0x000fe200000010ff */
[----:B------:R-:W-:Y:S01]  /*5400*/  FFMA.FTZ R193, R13, R82, R30 ;  /* 0x000000520dc17223 */ /* 0x000fe2000001001e */
[----:B------:R-:W-:Y:S01]  /*5410*/  FFMA.FTZ R197, R205, R86, R26 ;  /* 0x00000056cdc57223 */ /* 0x000fe2000001001a */
[----:B---3--:R-:W-:Y:S01]  /*5420*/  FFMA.FTZ R200, R206, R87, R27 ;  /* 0x00000057cec87223 */ /* 0x008fe2000001001b */
[----:B------:R-:W-:Y:S01]  /*5430*/  FFMA.FTZ R201, R7, R92, R16 ;  /* 0x0000005c07c97223 */ /* 0x000fe20000010010 */
[----:B------:R-:W-:Y:S01]  /*5440*/  FFMA.FTZ R202, R8, R93, R17 ;  /* 0x0000005d08ca7223 */ /* 0x000fe20000010011 */
[----:B------:R-:W-:Y:S01]  /*5450*/  F2FP.BF16.F32.PACK_AB R193, R194, R193 ;  /* 0x000000c1c2c1723e */ /* 0x000fe200000010ff */
[----:B------:R-:W-:Y:S01]  /*5460*/  FFMA.FTZ R198, R15, R124, R144 ;  /* 0x0000007c0fc67223 */ /* 0x000fe20000010090 */
[----:B------:R-:W-:Y:S01]  /*5470*/  F2FP.BF16.F32.PACK_AB R194, R196, R195 ;  /* 0x000000c3c4c2723e */ /* 0x000fe200000010ff */
[----:B------:R-:W-:Y:S01]  /*5480*/  FFMA.FTZ R15, R204, R125, R145 ;  /* 0x0000007dcc0f7223 */ /* 0x000fe20000010091 */
[----:B------:R-:W-:Y:S01]  /*5490*/  F2FP.BF16.F32.PACK_AB R195, R200, R197 ;  /* 0x000000c5c8c3723e */ /* 0x000fe200000010ff */
[----:B------:R-:W-:Y:S01]  /*54a0*/  FFMA.FTZ R197, R13, R122, R150 ;  /* 0x0000007a0dc57223 */ /* 0x000fe20000010096 */
        /* <DEDUP_REMOVED lines=8> */
[----:B------:R-:W0:Y:S01]  /*5530*/  LDC.64 R202, c[0x0][0x380] ;  /* 0x0000e000ffca7b82 */ /* 0x000e220000000a00 */
[----:B------:R-:W-:Y:S01]  /*5540*/  FFMA.FTZ R200, R6, R91, R23 ;  /* 0x0000005b06c87223 */ /* 0x000fe20000010017 */
[----:B------:R-:W-:Y:S01]  /*5550*/  F2FP.BF16.F32.PACK_AB R12, R13, R12 ;  /* 0x0000000c0d0c723e */ /* 0x000fe200000010ff */
[----:B------:R-:W-:Y:S01]  /*5560*/  FFMA.FTZ R199, R205, R126, R146 ;  /* 0x0000007ecdc77223 */ /* 0x000fe20000010092 */
[----:B------:R-:W-:Y:S01]  /*5570*/  FFMA.FTZ R206, R206, R127, R147 ;  /* 0x0000007fcece7223 */ /* 0x000fe20000010093 */
[----:B------:R-:W-:Y:S01]  /*5580*/  FFMA.FTZ R7, R7, R132, R136 ;  /* 0x0000008407077223 */ /* 0x000fe20000010088 */
[----:B------:R-:W-:Y:S01]  /*5590*/  F2FP.BF16.F32.PACK_AB R13, R200, R15 ;  /* 0x0000000fc80d723e */ /* 0x000fe200000010ff */
[C---:B------:R-:W-:Y:S01]  /*55a0*/  FFMA.FTZ R15, R9.reuse, R94, R18 ;  /* 0x0000005e090f7223 */ /* 0x040fe20000010012 */
[C---:B------:R-:W-:Y:S01]  /*55b0*/  FFMA.FTZ R200, R10.reuse, R95, R19 ;  /* 0x0000005f0ac87223 */ /* 0x040fe20000010013 */
        /* <DEDUP_REMOVED lines=8> */
[----:B------:R-:W-:Y:S01]  /*5640*/  IMAD.WIDE.U32 R216, R217, 0x10, R218 ;  /* 0x00000010d9d87825 */ /* 0x000fe200078e00da */
[----:B------:R-:W-:-:S02]  /*5650*/  F2FP.BF16.F32.PACK_AB R188, R208, R207 ;  /* 0x000000cfd0bc723e */ /* 0x000fc400000010ff */
[----:B------:R-:W-:Y:S01]  /*5660*/  F2FP.BF16.F32.PACK_AB R196, R11, R196 ;  /* 0x000000c40bc4723e */ /* 0x000fe200000010ff */
[C---:B------:R-:W-:Y:S01]  /*5670*/  IMAD.WIDE.U32 R212, R233.reuse, 0x10, R212 ;  /* 0x00000010e9d47825 */ /* 0x040fe200078e00d4 */
[----:B------:R-:W-:Y:S01]  /*5680*/  F2FP.BF16.F32.PACK_AB R199, R206, R199 ;  /* 0x000000c7cec7723e */ /* 0x000fe200000010ff */
[----:B------:R1:W-:Y:S01]  /*5690*/  STG.E.128 desc[UR6][R214.64], R188 ;  /* 0x000000bcd6007986 */ /* 0x0003e2000c101d06 */
[----:B------:R-:W-:Y:S01]  /*56a0*/  F2FP.BF16.F32.PACK_AB R11, R10, R9 ;  /* 0x000000090a0b723e */ /* 0x000fe200000010ff */
[----:B------:R-:W-:Y:S01]  /*56b0*/  IMAD.WIDE.U32 R218, R233, 0x10, R218 ;  /* 0x00000010e9da7825 */ /* 0x000fe200078e00da */
[----:B------:R-:W-:Y:S01]  /*56c0*/  F2FP.BF16.F32.PACK_AB R15, R200, R15 ;  /* 0x0000000fc80f723e */ /* 0x000fe200000010ff */
[----:B------:R1:W-:Y:S01]  /*56d0*/  STG.E.128 desc[UR6][R210.64], R192 ;  /* 0x000000c0d2007986 */ /* 0x0003e2000c101d06 */
[----:B------:R-:W-:Y:S02]  /*56e0*/  F2FP.BF16.F32.PACK_AB R10, R8, R7 ;  /* 0x00000007080a723e */ /* 0x000fe400000010ff */
[----:B------:R-:W-:Y:S01]  /*56f0*/  F2FP.BF16.F32.PACK_AB R9, R6, R5 ;  /* 0x000000050609723e */ /* 0x000fe200000010ff */
[----:B------:R1:W-:Y:S01]  /*5700*/  STG.E.128 desc[UR6][R216.64], R196 ;  /* 0x000000c4d8007986 */ /* 0x0003e2000c101d06 */
[----:B------:R-:W-:-:S02]  /*5710*/  F2FP.BF16.F32.PACK_AB R8, R4, R3 ;  /* 0x000000030408723e */ /* 0x000fc400000010ff */
[----:B0-----:R-:W-:Y:S01]  /*5720*/  LEA R0, R202, R0, 0x2 ;  /* 0x00000000ca007211 */ /* 0x001fe200078e10ff */
[----:B------:R1:W-:Y:S03]  /*5730*/  STG.E.128 desc[UR6][R212.64], R12 ;  /* 0x0000000cd4007986 */ /* 0x0003e6000c101d06 */
[----:B------:R-:W-:Y:S01]  /*5740*/  ISETP.GE.AND P2, PT, R0, R203, PT ;  /* 0x000000cb0000720c */ /* 0x000fe20003f46270 */
[----:B------:R1:W-:-:S12]  /*5750*/  STG.E.128 desc[UR6][R218.64], R8 ;  /* 0x00000008da007986 */ /* 0x0003d8000c101d06 */
[----:B------:R-:W-:Y:S05]  /*5760*/  @!P2 BRA `(.L_x_5612) ;  /* 0xffffffb400eca947 */ /* 0x000fea000383ffff */
[----:B------:R-:W-:Y:S05]  /*5770*/  EXIT ;  /* 0x000000000000794d */ /* 0x000fea0003800000 */
.L_x_5611:
        /* <DEDUP_REMOVED lines=8> */
.L_x_5614:
[----:B------:R-:W-:Y:S05]  /*5800*/  BSYNC B0 ;  /* 0x0000000000007941 */ /* 0x000fea0003800000 */
.L_x_5613:
[----:B------:R-:W-:Y:S01]  /*5810*/  MOV R188, R213 ;  /* 0x000000d500bc7202 */ /* 0x000fe20000000f00 */
[----:B------:R-:W-:Y:S02]  /*5820*/  IMAD.MOV.U32 R212, RZ, RZ, 0x2 ;  /* 0x00000002ffd47424 */ /* 0x000fe400078e00ff */
[----:B------:R-:W-:Y:S01]  /*5830*/  HFMA2 R237, -RZ, RZ, 0, 1.847743988037109375e-06 ;  /* 0x0000001fffed7431 */ /* 0x000fe200000001ff */
[----:B------:R-:W-:Y:S01]  /*5840*/  MOV R196, 0xffffffff ;  /* 0xffffffff00c47802 */ /* 0x000fe20000000f00 */
[----:B------:R-:W-:-:S05]  /*5850*/  FADD.FTZ R189, R3, R188 ;  /* 0x000000bc03bd7221 */ /* 0x000fca0000010000 */
[----:B------:R-:W-:-:S07]  /*5860*/  MOV R235, R189 ;  /* 0x000000bd00eb7202 */ /* 0x000fce0000000f00 */
[----:B------:R-:W-:Y:S05]  /*5870*/  WARPSYNC.COLLECTIVE R196, `(.L_x_5615) ;  /* 0x00000000c4087348 */ /* 0x000fea0003c00000 */
[----:B------:R0:W1:Y:S02]  /*5880*/  SHFL.BFLY P4, R213, R235, R212, R237 ;  /* 0x0c0000d4ebd57389 */ /* 0x00006400000800ed */
[----:B01----:R-:W-:Y:S05]  /*5890*/  ENDCOLLECTIVE ;  /* 0x000000000000791b */ /* 0x003fea0003800000 */
.L_x_5615:
[----:B------:R-:W-:Y:S01]  /*58a0*/  HFMA2 R212, -RZ, RZ, 0, 2.384185791015625e-07 ;  /* 0x00000004ffd47431 */ /* 0x000fe200000001ff */
[----:B------:R-:W-:-:S05]  /*58b0*/  MOV R188, R213 ;  /* 0x000000d500bc7202 */ /* 0x000fca0000000f00 */
[----:B------:R-:W-:-:S05]  /*58c0*/  FADD.FTZ R192, R189, R188 ;  /* 0x000000bcbdc07221 */ /* 0x000fca0000010000 */
[----:B------:R-:W-:-:S07]  /*58d0*/  MOV R235, R192 ;  /* 0x000000c000eb7202 */ /* 0x000fce0000000f00 */
[----:B------:R-:W-:Y:S05]  /*58e0*/  WARPSYNC.COLLECTIVE R196, `(.L_x_5616) ;  /* 0x00000000c4087348 */ /* 0x000fea0003c00000 */
[----:B------:R0:W1:Y:S02]  /*58f0*/  SHFL.BFLY P4, R213, R235, R212, R237 ;  /* 0x0c0000d4ebd57389 */ /* 0x00006400000800ed */
[----:B01----:R-:W-:Y:S05]  /*5900*/  ENDCOLLECTIVE ;  /* 0x000000000000791b */ /* 0x003fea0003800000 */
.L_x_5616:
[----:B------:R-:W-:Y:S01]  /*5910*/  HFMA2 R212, -RZ, RZ, 0, 4.76837158203125e-07 ;  /* 0x00000008ffd47431 */ /* 0x000fe200000001ff */
[----:B------:R-:W-:-:S05]  /*5920*/  MOV R197, R213 ;  /* 0x000000d500c57202 */ /* 0x000fca0000000f00 */
[----:B------:R-:W-:-:S05]  /*5930*/  FADD.FTZ R197, R192, R197 ;  /* 0x000000c5c0c57221 */ /* 0x000fca0000010000 */
[----:B------:R-:W-:-:S07]  /*5940*/  MOV R235, R197 ;  /* 0x000000c500eb7202 */ /* 0x000fce0000000f00 */
[----:B------:R-:W-:Y:S05]  /*5950*/  WARPSYNC.COLLECTIVE R196, `(.L_x_5617) ;  /* 0x00000000c4087348 */ /* 0x000fea0003c00000 */
[----:B------:R0:W1:Y:S02]  /*5960*/  SHFL.BFLY P4, R213, R235, R212, R237 ;  /* 0x0c0000d4ebd57389 */ /* 0x00006400000800ed */
[----:B01----:R-:W-:Y:S05]  /*5970*/  ENDCOLLECTIVE ;  /* 0x000000000000791b */ /* 0x003fea0003800000 */
.L_x_5617:
[----:B------:R-:W-:Y:S02]  /*5980*/  HFMA2 R212, -RZ, RZ, 0, 9.5367431640625e-07 ;  /* 0x00000010ffd47431 */ /* 0x000fe400000001ff */
[----:B------:R-:W-:-:S04]  /*5990*/  IMAD.MOV.U32 R188, RZ, RZ, R213 ;  /* 0x000000ffffbc7224 */ /* 0x000fc800078e00d5 */
[----:B------:R-:W-:Y:S02]  /*59a0*/  FADD.FTZ R194, R197, R188 ;  /* 0x000000bcc5c27221 */ /* 0x000fe40000010000 */
[----:B------:R-:W0:Y:S03]  /*59b0*/  LDC R188, c[0x0][0x400] ;  /* 0x00010000ffbc7b82 */ /* 0x000e260000000800 */
[----:B------:R-:W-:-:S07]  /*59c0*/  MOV R235, R194 ;  /* 0x000000c200eb7202 */ /* 0x000fce0000000f00 */
[----:B0-----:R-:W-:Y:S05]  /*59d0*/  WARPSYNC.COLLECTIVE R196, `(.L_x_5618) ;  /* 0x00000000c4087348 */ /* 0x001fea0003c00000 */
[----:B------:R1:W2:Y:S02]  /*59e0*/  SHFL.BFLY P4, R213, R235, R212, R237 ;  /* 0x0c0000d4ebd57389 */ /* 0x0002a400000800ed */
[----:B012---:R-:W-:Y:S05]  /*59f0*/  ENDCOLLECTIVE ;  /* 0x000000000000791b */ /* 0x007fea0003800000 */
.L_x_5618:
        /* <DEDUP_REMOVED lines=88> */
.L_x_5619:
[----:B------:R-:W-:Y:S01]  /*5f80*/  HFMA2 R212, -RZ, RZ, 0, 1.1920928955078125e-07 ;  /* 0x00000002ffd47431 */ /* 0x000fe200000001ff */
[----:B------:R-:W-:-:S05]  /*5f90*/  MOV R192, R213 ;  /* 0x000000d500c07202 */ /* 0x000fca0000000f00 */
[----:B------:R-:W-:-:S05]  /*5fa0*/  FADD.FTZ R192, R3, R192 ;  /* 0x000000c003c07221 */ /* 0x000fca0000010000 */
[----:B------:R-:W-:-:S07]  /*5fb0*/  MOV R235, R192 ;  /* 0x000000c000eb7202 */ /* 0x000fce0000000f00 */
[----:B------:R-:W-:Y:S05]  /*5fc0*/  WARPSYNC.COLLECTIVE R196, `(.L_x_5620) ;  /* 0x00000000c4087348 */ /* 0x000fea0003c00000 */
[----:B------:R0:W1:Y:S02]  /*5fd0*/  SHFL.BFLY P4, R213, R235, R212, R237 ;  /* 0x0c0000d4ebd57389 */ /* 0x00006400000800ed */
[----:B01----:R-:W-:Y:S05]  /*5fe0*/  ENDCOLLECTIVE ;  /* 0x000000000000791b */ /* 0x003fea0003800000 */
.L_x_5620:
[----:B------:R-:W-:Y:S02]  /*5ff0*/  HFMA2 R212, -RZ, RZ, 0, 2.384185791015625e-07 ;  /* 0x00000004ffd47431 */ /* 0x000fe400000001ff */
[----:B------:R-:W-:-:S04]  /*6000*/  IMAD.MOV.U32 R189, RZ, RZ, R213 ;  /* 0x000000ffffbd7224 */ /* 0x000fc800078e00d5 */
[----:B------:R-:W-:-:S05]  /*6010*/  FADD.FTZ R189, R192, R189 ;  /* 0x000000bdc0bd7221 */ /* 0x000fca0000010000 */
[----:B------:R-:W-:-:S07]  /*6020*/  MOV R235, R189 ;  /* 0x000000bd00eb7202 */ /* 0x000fce0000000f00 */
[----:B------:R-:W-:Y:S05]  /*6030*/  WARPSYNC.COLLECTIVE R196, `(.L_x_5621) ;  /* 0x00000000c4087348 */ /* 0x000fea0003c00000 */
[----:B------:R0:W1:Y:S02]  /*6040*/  SHFL.BFLY P4, R213, R235, R212, R237 ;  /* 0x0c0000d4ebd57389 */ /* 0x00006400000800ed */
[----:B01----:R-:W-:Y:S05]  /*6050*/  ENDCOLLECTIVE ;  /* 0x000000000000791b */ /* 0x003fea0003800000 */
.L_x_5621:
[----:B------:R-:W-:Y:S01]  /*6060*/  HFMA2 R212, -RZ, RZ, 0, 4.76837158203125e-07 ;  /* 0x00000008ffd47431 */ /* 0x000fe200000001ff */
[----:B------:R-:W-:-:S05]  /*6070*/  MOV R194, R213 ;  /* 0x000000d500c27202 */ /* 0x000fca0000000f00 */
[----:B------:R-:W-:-:S05]  /*6080*/  FADD.FTZ R194, R189, R194 ;  /* 0x000000c2bdc27221 */ /* 0x000fca0000010000 */
[----:B------:R-:W-:-:S07]  /*6090*/  MOV R235, R194 ;  /* 0x000000c200eb7202 */ /* 0x000fce0000000f00 */
[----:B------:R-:W-:Y:S05]  /*60a0*/  WARPSYNC.COLLECTIVE R196, `(.L_x_5622) ;  /* 0x00000000c4087348 */ /* 0x000fea0003c00000 */
[----:B------:R0:W1:Y:S02]  /*60b0*/  SHFL.BFLY P4, R213, R235, R212, R237 ;  /* 0x0c0000d4ebd57389 */ /* 0x00006400000800ed */
[----:B01----:R-:W-:Y:S05]  /*60c0*/  ENDCOLLECTIVE ;  /* 0x000000000000791b */ /* 0x003fea0003800000 */
.L_x_5622:
[----:B------:R-:W-:Y:S01]  /*60d0*/  HFMA2 R212, -RZ, RZ, 0, 9.5367431640625e-07 ;  /* 0x00000010ffd47431 */ /* 0x000fe200000001ff */
[----:B------:R-:W-:-:S05]  /*60e0*/  MOV R197, R213 ;  /* 0x000000d500c57202 */ /* 0x000fca0000000f00 */
[----:B------:R-:W-:-:S05]  /*60f0*/  FADD.FTZ R198, R194, R197 ;  /* 0x000000c5c2c67221 */ /* 0x000fca0000010000 */
[----:B------:R-:W-:-:S07]  /*6100*/  MOV R235, R198 ;  /* 0x000000c600eb7202 */ /* 0x000fce0000000f00 */
[----:B------:R-:W-:Y:S05]  /*6110*/  WARPSYNC.COLLECTIVE R196, `(.L_x_5623) ;  /* 0x00000000c4087348 */ /* 0x000fea0003c00000 */
[----:B------:R0:W1:Y:S02]  /*6120*/  SHFL.BFLY P4, R213, R235, R212, R237 ;  /* 0x0c0000d4ebd57389 */ /* 0x00006400000800ed */
[----:B01----:R-:W-:Y:S05]  /*6130*/  ENDCOLLECTIVE ;  /* 0x000000000000791b */ /* 0x003fea0003800000 */
.L_x_5623:
[----:B------:R-:W-:Y:S05]  /*6140*/  BRA `(.L_x_5624) ;  /* 0xffffffe400cc7947 */ /* 0x000fea000383ffff */
.L_x_5625:
        /* <DEDUP_REMOVED lines=11> */
.L_x_27969:


//--------------------- .text._ZN10layer_norm31ln_parallel_residual_fwd_kernelINS_13Kernel_traitsIf13__nv_bfloat16S2_S2_fjLj1280ELj1ELj4ELj1ELj16ENS_18Kernel_traits_baseILj1280EfS2_S2_S2_fjLj128EEEEELb0ELb1ELb0EEEvNS_9FwdParamsE --------------------------
	.section	.text._ZN10layer_norm31ln_parallel_residual_fwd_kernelINS_13Kernel_traitsIf13__nv_bfloat16S2_S2_fjLj1280ELj1ELj4ELj1ELj16ENS_18Kernel_traits_baseILj1280EfS2_S2_S2_fjLj128EEEEELb0ELb1ELb0EEEvNS_9FwdParamsE,"ax",@progbits
	.align	128
        .global         _ZN10layer_norm31ln_parallel_residual_fwd_kernelINS_13Kernel_traitsIf13__nv_bfloat16S2_S2_fjLj1280ELj1ELj4ELj1ELj16ENS_18Kernel_traits_baseILj1280EfS2_S2_S2_fjLj128EEEEELb0ELb1ELb0EEEvNS_9FwdParamsE
        .type           _ZN10layer_norm31ln_parallel_residual_fwd_kernelINS_13Kernel_traitsIf13__nv_bfloat16S2_S2_fjLj1280ELj1ELj4ELj1ELj16ENS_18Kernel_traits_baseILj1280EfS2_S2_S2_fjLj128EEEEELb0ELb1ELb0EEEvNS_9FwdParamsE,@function
        .size           _ZN10layer_norm31ln_parallel_residual_fwd_kernelINS_13Kernel_traitsIf13__nv_bfloat16S2_S2_fjLj1280ELj1ELj4ELj1ELj16ENS_18Kernel_traits_baseILj1280EfS2_S2_S2_fjLj128EEEEELb0ELb1ELb0EEEvNS_9FwdParamsE,(.L_x_27970 - _ZN10layer_norm31ln_parallel_residual_fwd_kernelINS_13Kernel_traitsIf13__nv_bfloat16S2_S2_fjLj1280ELj1ELj4ELj1ELj16ENS_18Kernel_traits_baseILj1280EfS2_S2_S2_fjLj128EEEEELb0ELb1ELb0EEEvNS_9FwdParamsE)
        .other          _ZN10layer_norm31ln_parallel_residual_fwd_kernelINS_13Kernel_traitsIf13__nv_bfloat16S2_S2_fjLj1280ELj1ELj4ELj1ELj16ENS_18Kernel_traits_baseILj1280EfS2_S2_S2_fjLj128EEEEELb0ELb1ELb0EEEvNS_9FwdParamsE,@"STO_CUDA_ENTRY STV_DEFAULT"
_ZN10layer_norm31ln_parallel_residual_fwd_kernelINS_13Kernel_traitsIf13__nv_bfloat16S2_S2_fjLj1280ELj1ELj4ELj1ELj16ENS_18Kernel_traits_baseILj1280EfS2_S2_S2_fjLj128EEEEELb0ELb1ELb0EEEvNS_9FwdParamsE:
.text._ZN10layer_norm31ln_parallel_residual_fwd_kernelINS_13Kernel_traitsIf13__nv_bfloat16S2_S2_fjLj1280ELj1ELj4ELj1ELj16ENS_18Kernel_traits_baseILj1280EfS2_S2_S2_fjLj128EEEEELb0ELb1ELb0EEEvNS_9FwdParamsE:
        /* <DEDUP_REMOVED lines=16> */
[----:B------:R-:W-:Y:S02]  /*0100*/  LEA.HI.SX32 R3, R3, R2, 0x1d ;  /* 0x0000000203037211 */ /* 0x000fe400078feaff */
[----:B------:R-:W-:Y:S02]  /*0110*/  LOP3.LUT R2, R4, 0x1f, RZ, 0xc0, !PT ;  /* 0x0000001f04027812 */ /* 0x000fe400078ec0ff */
[----:B------:R-:W-:-:S02]  /*0120*/  LOP3.LUT R0, R0, UR4, RZ, 0xfc, !PT ;  /* 0x0000000400007c12 */ /* 0x000fc4000f8efcff */
[----:B---3--:R-:W-:-:S04]  /*0130*/  LOP3.LUT P4, RZ, R6, UR8, RZ, 0xfc, !PT ;  /* 0x0000000806ff7c12 */ /* 0x008fc8000f88fcff */
        /* <DEDUP_REMOVED lines=16> */
[----:B------:R-:W-:Y:S01]  /*0240*/  @P0 IADD3 R21, PT, PT, R21, 0x20, RZ ;  /* 0x0000002015150810 */ /* 0x000fe20007ffe0ff */
[----:B------:R0:W5:Y:S04]  /*0250*/  @P0 LDG.E.128 R88, desc[UR6][R8.64+0x10] ;  /* 0x0000100608580981 */ /* 0x000168000c1e1d00 */
[----:B------:R0:W5:Y:S01]  /*0260*/  @P0 LD.E.128 R84, desc[UR6][R10.64] ;  /* 0x000000060a540980 */ /* 0x000162000c101d00 */
[----:B------:R-:W1:Y:S08]  /*0270*/  @P3 LDC.64 R6, c[0x0][0x438] ;  /* 0x00010e00ff063b82 */ /* 0x000e700000000a00 */
[----:B------:R-:W0:Y:S08]  /*0280*/  @P2 LDC.64 R16, c[0x0][0x3d0] ;  /* 0x0000f400ff102b82 */ /* 0x000e300000000a00 */
[----:B------:R-:W0:Y:S01]  /*0290*/  @P2 LDC.64 R18, c[0x0][0x438] ;  /* 0x00010e00ff122b82 */ /* 0x000e220000000a00 */
[C---:B--2---:R-:W-:Y:S01]  /*02a0*/  @P1 IMAD.WIDE.U32 R12, R21.reuse, 0x20, R12 ;  /* 0x00000020150c1825 */ /* 0x044fe200078e000c */
[----:B------:R2:W5:Y:S03]  /*02b0*/  @P0 LD.E.128 R80, desc[UR6][R10.64+0x10] ;  /* 0x000010060a500980 */ /* 0x000566000c101d00 */
[C---:B---3--:R-:W-:Y:S01]  /*02c0*/  @P1 IMAD.WIDE.U32 R14, R21.reuse, 0x20, R14 ;  /* 0x00000020150e1825 */ /* 0x048fe200078e000e */
[----:B------:R-:W-:Y:S01]  /*02d0*/  @P1 IADD3 R21, PT, PT, R21, 0x20, RZ ;  /* 0x0000002015151810 */ /* 0x000fe20007ffe0ff */
[----:B------:R2:W5:Y:S02]  /*02e0*/  @P1 LDG.E.128 R76, desc[UR6][R12.64] ;  /* 0x000000060c4c1981 */ /* 0x000564000c1e1d00 */
[----:B----4-:R-:W-:-:S02]  /*02f0*/  @P3 IMAD.WIDE.U32 R4, R2, 0x20, R4 ;  /* 0x0000002002043825 */ /* 0x010fc400078e0004 */
[----:B------:R2:W5:Y:S02]  /*0300*/  @P1 LDG.E.128 R72, desc[UR6][R12.64+0x10] ;  /* 0x000010060c481981 */ /* 0x000564000c1e1d00 */
[----:B-1----:R-:W-:Y:S02]  /*0310*/  @P3 IMAD.WIDE.U32 R6, R2, 0x20, R6 ;  /* 0x0000002002063825 */ /* 0x002fe400078e0006 */
[----:B------:R2:W5:Y:S02]  /*0320*/  @P3 LDG.E.128 R108, desc[UR6][R4.64] ;  /* 0x00000006046c3981 */ /* 0x000564000c1e1d00 */
[C---:B0-----:R-:W-:Y:S02]  /*0330*/  @P2 IMAD.WIDE.U32 R16, R21.reuse, 0x20, R16 ;  /* 0x0000002015102825 */ /* 0x041fe400078e0010 */
[----:B------:R2:W5:Y:S04]  /*0340*/  @P3 LDG.E.128 R104, desc[UR6][R4.64+0x10] ;  /* 0x0000100604683981 */ /* 0x000568000c1e1d00 */
[----:B------:R2:W5:Y:S01]  /*0350*/  @P3 LD.E.128 R100, desc[UR6][R6.64] ;  /* 0x0000000606643980 */ /* 0x000562000c101d00 */
[----:B------:R-:W-:-:S03]  /*0360*/  @P2 IMAD.WIDE.U32 R18, R21, 0x20, R18 ;  /* 0x0000002015122825 */ /* 0x000fc600078e0012 */
[----:B------:R2:W5:Y:S04]  /*0370*/  @P3 LD.E.128 R96, desc[UR6][R6.64+0x10] ;  /* 0x0000100606603980 */ /* 0x000568000c101d00 */
        /* <DEDUP_REMOVED lines=10> */
[----:B------:R-:W1:Y:S01]  /*0420*/  LDC.64 R6, c[0x0][0x438] ;  /* 0x00010e00ff067b82 */ /* 0x000e620000000a00 */
[----:B0-----:R-:W-:-:S05]  /*0430*/  IMAD.WIDE.U32 R4, R21, 0x20, R4 ;  /* 0x0000002015047825 */ /* 0x001fca00078e0004 */
[----:B------:R0:W5:Y:S01]  /*0440*/  LDG.E.128 R44, desc[UR6][R4.64] ;  /* 0x00000006042c7981 */ /* 0x000162000c1e1d00 */
[----:B-1----:R-:W-:-:S03]  /*0450*/  IMAD.WIDE.U32 R6, R21, 0x20, R6 ;  /* 0x0000002015067825 */ /* 0x002fc600078e0006 */
[----:B------:R0:W5:Y:S04]  /*0460*/  LDG.E.128 R40, desc[UR6][R4.64+0x10] ;  /* 0x0000100604287981 */ /* 0x000168000c1e1d00 */
[----:B------:R0:W5:Y:S04]  /*0470*/  LD.E.128 R36, desc[UR6][R6.64] ;  /* 0x0000000606247980 */ /* 0x000168000c101d00 */
[----:B------:R0:W5:Y:S01]  /*0480*/  LD.E.128 R32, desc[UR6][R6.64+0x10] ;  /* 0x0000100606207980 */ /* 0x000162000c101d00 */
[----:B------:R-:W-:Y:S05]  /*0490*/  BRA `(.L_x_5628) ;  /* 0x0000000000c87947 */ /* 0x000fea0003800000 */
.L_x_5627:
        /* <DEDUP_REMOVED lines=16> */
[----:B------:R-:W-:Y:S01]  /*05a0*/  @P1 IADD3 R17, PT, PT, R17, 0x20, RZ ;  /* 0x0000002011111810 */ /* 0x000fe20007ffe0ff */
[----:B------:R0:W5:Y:S04]  /*05b0*/  @P0 LDG.E.128 R88, desc[UR6][R4.64+0x10] ;  /* 0x0000100604580981 */ /* 0x000168000c1e1d00 */
[----:B------:R0:W5:Y:S01]  /*05c0*/  @P1 LDG.E.128 R76, desc[UR6][R10.64] ;  /* 0x000000060a4c1981 */ /* 0x000162000c1e1d00 */
[----:B--2---:R-:W-:-:S03]  /*05d0*/  @P2 IMAD.WIDE.U32 R12, R17, 0x20, R12 ;  /* 0x00000020110c2825 */ /* 0x004fc600078e000c */
[----:B------:R0:W5:Y:S01]  /*05e0*/  @P1 LDG.E.128 R72, desc[UR6][R10.64+0x10] ;  /* 0x000010060a481981 */ /* 0x000162000c1e1d00 */
[----:B------:R-:W-:-:S03]  /*05f0*/  @P2 VIADD R17, R17, 0x20 ;  /* 0x0000002011112836 */ /* 0x000fc60000000000 */
[----:B------:R0:W5:Y:S01]  /*0600*/  @P2 LDG.E.128 R60, desc[UR6][R12.64] ;  /* 0x000000060c3c2981 */ /* 0x000162000c1e1d00 */
[----:B---3--:R-:W-:-:S03]  /*0610*/  @P5 IMAD.WIDE.U32 R6, R17, 0x20, R14 ;  /* 0x0000002011065825 */ /* 0x008fc600078e000e */
[----:B------:R0:W5:Y:S04]  /*0620*/  @P2 LDG.E.128 R56, desc[UR6][R12.64+0x10] ;  /* 0x000010060c382981 */ /* 0x000168000c1e1d00 */
[----:B------:R0:W5:Y:S01]  /*0630*/  @P5 LDG.E.128 R44, desc[UR6][R6.64] ;  /* 0x00000006062c5981 */ /* 0x000162000c1e1d00 */
[----:B----4-:R-:W-:-:S03]  /*0640*/  @P3 IMAD.WIDE.U32 R8, R2, 0x20, R8 ;  /* 0x0000002002083825 */ /* 0x010fc600078e0008 */
[----:B------:R0:W5:Y:S04]  /*0650*/  @P5 LDG.E.128 R40, desc[UR6][R6.64+0x10] ;  /* 0x0000100606285981 */ /* 0x000168000c1e1d00 */
[----:B------:R0:W5:Y:S04]  /*0660*/  @P3 LDG.E.128 R108, desc[UR6][R8.64] ;  /* 0x00000006086c3981 */ /* 0x000168000c1e1d00 */
[----:B------:R0:W5:Y:S01]  /*0670*/  @P3 LDG.E.128 R104, desc[UR6][R8.64+0x10] ;  /* 0x0000100608683981 */ /* 0x000162000c1e1d00 */
        /* <DEDUP_REMOVED lines=16> */
[----:B------:R-:W-:Y:S02]  /*0780*/  @P5 CS2R R34, SRZ ;  /* 0x0000000000225805 */ /* 0x000fe4000001ff00 */
[----:B------:R-:W-:Y:S02]  /*0790*/  @P5 CS2R R32, SRZ ;  /* 0x0000000000205805 */ /* 0x000fe4000001ff00 */
[----:B------:R-:W-:Y:S02]  /*07a0*/  @P5 CS2R R38, SRZ ;  /* 0x0000000000265805 */ /* 0x000fe4000001ff00 */
[----:B0-----:R-:W-:-:S07]  /*07b0*/  @P5 CS2R R36, SRZ ;  /* 0x0000000000245805 */ /* 0x001fce000001ff00 */
.L_x_5628:
[----:B------:R-:W-:Y:S05]  /*07c0*/  BSYNC.RECONVERGENT B0 ;  /* 0x0000000000007941 */ /* 0x000fea0003800200 */
.L_x_5626:
[----:B------:R-:W1:Y:S02]  /*07d0*/  LDCU UR4, c[0x0][0x384] ;  /* 0x00007080ff0477ac */ /* 0x000e640008000800 */
[----:B-1----:R-:W-:-:S13]  /*07e0*/  ISETP.GE.AND P0, PT, R0, UR4, PT ;  /* 0x0000000400007c0c */ /* 0x002fda000bf06270 */
[----:B------:R-:W-:Y:S05]  /*07f0*/  @P0 EXIT ;  /* 0x000000000000094d */ /* 0x000fea0003800000 */
[----:B------:R-:W1:Y:S01]  /*0800*/  LDCU.U8 UR4, c[0x0][0x410] ;  /* 0x00008200ff0477ac */ /* 0x000e620008000000 */
[----:B------:R-:W2:Y:S01]  /*0810*/  LDCU UR8, c[0x0][0x388] ;  /* 0x00007100ff0877ac */ /* 0x000ea20008000800 */
[----:B------:R-:W3:Y:S01]  /*0820*/  LDCU UR5, c[0x0][0x448] ;  /* 0x00008900ff0577ac */ /* 0x000ee20008000800 */
[----:B------:R-:W4:Y:S01]  /*0830*/  LDCU.64 UR10, c[0x0][0x398] ;  /* 0x00007300ff0a77ac */ /* 0x000f220008000a00 */
[----:B------:R-:W0:Y:S01]  /*0840*/  LDCU.64 UR12, c[0x0][0x3a0] ;  /* 0x00007400ff0c77ac */ /* 0x000e220008000a00 */
[----:B-1----:R-:W-:-:S04]  /*0850*/  ISETP.NE.AND P0, PT, RZ, UR4, PT ;  /* 0x00000004ff007c0c */ /* 0x002fc8000bf05270 */
[----:B0-234-:R-:W-:-:S09]  /*0860*/  P2R R4, PR, RZ, 0x1 ;  /* 0x00000001ff047803 */ /* 0x01dfd20000000000 */
.L_x_5670:
        /* <DEDUP_REMOVED lines=27> */
[C---:B------:R-:W-:Y:S01]  /*0a20*/  IMAD.U32 R15, R24.reuse, 0x10000, RZ ;  /* 0x00010000180f7824 */ /* 0x040fe200078e00ff */
[----:B------:R-:W-:Y:S02]  /*0a30*/  PRMT R10, R24, 0x7632, R10 ;  /* 0x00007632180a7816 */ /* 0x000fe4000000000a */
[----:B------:R-:W-:Y:S02]  /*0a40*/  SHF.L.U32 R112, R112, 0x10, RZ ;  /* 0x0000001070707819 */ /* 0x000fe400000006ff */
[----:B------:R-:W-:Y:S01]  /*0a50*/  SHF.L.U32 R21, R5, 0x10, RZ ;  /* 0x0000001005157819 */ /* 0x000fe200000006ff */
[----:B------:R-:W-:Y:S01]  /*0a60*/  IMAD.U32 R10, R10, 0x10000, RZ ;  /* 0x000100000a0a7824 */ /* 0x000fe200078e00ff */
[----:B------:R-:W-:Y:S01]  /*0a70*/  PRMT R22, R113, 0x7632, R22 ;  /* 0x0000763271167816 */ /* 0x000fe20000000016 */
[----:B------:R-:W-:Y:S01]  /*0a80*/  FADD.FTZ R15, R112, R15 ;  /* 0x0000000f700f7221 */ /* 0x000fe20000010000 */
[----:B------:R-:W-:Y:S01]  /*0a90*/  SHF.L.U32 R20, R28, 0x10, RZ ;  /* 0x000000101c147819 */ /* 0x000fe200000006ff */
[----:B------:R-:W-:Y:S01]  /*0aa0*/  IMAD.U32 R112, R25, 0x10000, RZ ;  /* 0x0001000019707824 */ /* 0x000fe200078e00ff */
[----:B------:R-:W-:Y:S01]  /*0ab0*/  SHF.L.U32 R113, R113, 0x10, RZ ;  /* 0x0000001071717819 */ /* 0x000fe200000006ff */
[----:B------:R-:W-:Y:S01]  /*0ac0*/  FADD.FTZ R21, R21, R10 ;  /* 0x0000000a15157221 */ /* 0x000fe20000010000 */
[C---:B------:R-:W-:Y:S01]  /*0ad0*/  PRMT R126, R114.reuse, 0x7632, R126 ;  /* 0x00007632727e7816 */ /* 0x040fe2000000007e */
[----:B------:R-:W-:Y:S01]  /*0ae0*/  FADD.FTZ R5, R15, R20 ;  /* 0x000000140f057221 */ /* 0x000fe20000010000 */
[----:B------:R-:W-:Y:S01]  /*0af0*/  SHF.L.U32 R114, R114, 0x10, RZ ;  /* 0x0000001072727819 */ /* 0x000fe200000006ff */
[----:B------:R-:W-:Y:S01]  /*0b00*/  FADD.FTZ R112, R113, R112 ;  /* 0x0000007071707221 */ /* 0x000fe20000010000 */
[----:B------:R-:W-:-:S02]  /*0b10*/  SHF.L.U32 R23, R26, 0x10, RZ ;  /* 0x000000101a177819 */ /* 0x000fc400000006ff */
[----:B------:R-:W-:Y:S02]  /*0b20*/  PRMT R10, R25, 0x7632, R10 ;  /* 0x00007632190a7816 */ /* 0x000fe4000000000a */
        /* <DEDUP_REMOVED lines=10> */
[----:B------:R-:W-:Y:S01]  /*0bd0*/  PRMT R20, R26, 0x7632, R20 ;  /* 0x000076321a147816 */ /* 0x000fe20000000014 */
[----:B------:R-:W-:Y:S01]  /*0be0*/  FADD.FTZ R15, R114, R113 ;  /* 0x00000071720f7221 */ /* 0x000fe20000010000 */
[----:B------:R-:W-:Y:S01]  /*0bf0*/  PRMT R129, R27, 0x7632, R129 ;  /* 0x000076321b817816 */ /* 0x000fe20000000081 */
[----:B------:R-:W-:Y:S01]  /*0c00*/  FADD.FTZ R23, R22, R23 ;  /* 0x0000001716177221 */ /* 0x000fe20000010000 */
[----:B------:R-:W-:Y:S02]  /*0c10*/  SHF.L.U32 R115, R20, 0x10, RZ ;  /* 0x0000001014737819 */ /* 0x000fe400000006ff */
[----:B------:R-:W-:Y:S01]  /*0c20*/  SHF.L.U32 R128, R128, 0x10, RZ ;  /* 0x0000001080807819 */ /* 0x000fe200000006ff */
[----:B------:R-:W-:Y:S01]  /*0c30*/  IMAD.U32 R129, R129, 0x10000, RZ ;  /* 0x0001000081817824 */ /* 0x000fe200078e00ff */
[----:B------:R-:W-:-:S02]  /*0c40*/  PRMT R113, R31, 0x7632, R113 ;  /* 0x000076321f717816 */ /* 0x000fc40000000071 */
[----:B------:R-:W-:Y:S01]  /*0c50*/  SHF.L.U32 R126, R126, 0x10, RZ ;  /* 0x000000107e7e7819 */ /* 0x000fe200000006ff */
[----:B------:R-:W-:Y:S01]  /*0c60*/  FADD.FTZ R128, R128, R129 ;  /* 0x0000008180807221 */ /* 0x000fe20000010000 */
[----:B------:R-:W-:Y:S02]  /*0c70*/  PRMT R20, R28, 0x7632, R20 ;  /* 0x000076321c147816 */ /* 0x000fe40000000014 */
[----:B------:R-:W-:Y:S01]  /*0c80*/  PRMT R112, R30, 0x7632, R112 ;  /* 0x000076321e707816 */ /* 0x000fe20000000070 */
[----:B------:R-:W-:Y:S01]  /*0c90*/  FADD.FTZ R115, R126, R115 ;  /* 0x000000737e737221 */ /* 0x000fe20000010000 */
        /* <DEDUP_REMOVED lines=16> */
.L_x_5632:
[----:B-----5:R-:W-:Y:S01]  /*0da0*/  PRMT R126, R112, 0x7632, R126 ;  /* 0x00007632707e7816 */ /* 0x020fe2000000007e */
[----:B------:R-:W-:Y:S01]  /*0db0*/  IMAD.U32 R15, R114, 0x10000, RZ ;  /* 0x00010000720f7824 */ /* 0x000fe200078e00ff */
[----:B------:R-:W-:Y:S01]  /*0dc0*/  SHF.L.U32 R5, R112, 0x10, RZ ;  /* 0x0000001070057819 */ /* 0x000fe200000006ff */
[----:B------:R-:W-:Y:S01]  /*0dd0*/  IMAD.U32 R131, R115, 0x10000, RZ ;  /* 0x0001000073837824 */ /* 0x000fe200078e00ff */
[C---:B------:R-:W-:Y:S02]  /*0de0*/  PRMT R112, R113.reuse, 0x7632, R112 ;  /* 0x0000763271707816 */ /* 0x040fe40000000070 */
[----:B------:R-:W-:Y:S02]  /*0df0*/  SHF.L.U32 R10, R24, 0x10, RZ ;  /* 0x00000010180a7819 */ /* 0x000fe400000006ff */
        /* <DEDUP_REMOVED lines=31> */
.L_x_5631:
[----:B------:R-:W-:Y:S05]  /*0ff0*/  @!P1 BRA `(.L_x_5634) ;  /* 0x0000000000849947 */ /* 0x000fea0003800000 */
[----:B-----5:R-:W-:Y:S01]  /*1000*/  SHF.L.U32 R5, R112, 0x10, RZ ;  /* 0x0000001070057819 */ /* 0x020fe200000006ff */
[----:B------:R-:W-:Y:S01]  /*1010*/  IMAD.U32 R15, R114, 0x10000, RZ ;  /* 0x00010000720f7824 */ /* 0x000fe200078e00ff */
[C---:B------:R-:W-:Y:S01]  /*1020*/  PRMT R21, R113.reuse, 0x7632, R21 ;  /* 0x0000763271157816 */ /* 0x040fe20000000015 */
[----:B------:R-:W-:Y:S01]  /*1030*/  IMAD.U32 R126, R126, 0x10000, RZ ;  /* 0x000100007e7e7824 */ /* 0x000fe200078e00ff */
[----:B------:R-:W-:Y:S02]  /*1040*/  SHF.L.U32 R10, R28, 0x10, RZ ;  /* 0x000000101c0a7819 */ /* 0x000fe400000006ff */
[----:B------:R-:W-:Y:S02]  /*1050*/  PRMT R20, R112, 0x7632, R20 ;  /* 0x0000763270147816 */ /* 0x000fe40000000014 */
[----:B------:R-:W-:Y:S01]  /*1060*/  SHF.L.U32 R113, R113, 0x10, RZ ;  /* 0x0000001071717819 */ /* 0x000fe200000006ff */
[----:B------:R-:W-:Y:S01]  /*1070*/  FADD.FTZ R5, R5, R10 ;  /* 0x0000000a05057221 */ /* 0x000fe20000010000 */
[----:B------:R-:W-:-:S02]  /*1080*/  SHF.L.U32 R22, R29, 0x10, RZ ;  /* 0x000000101d167819 */ /* 0x000fc400000006ff */
[----:B------:R-:W-:Y:S02]  /*1090*/  PRMT R23, R114, 0x7632, R23 ;  /* 0x0000763272177816 */ /* 0x000fe40000000017 */
[----:B------:R-:W-:Y:S01]  /*10a0*/  SHF.L.U32 R112, R30, 0x10, RZ ;  /* 0x000000101e707819 */ /* 0x000fe200000006ff */
[----:B------:R-:W-:Y:S01]  /*10b0*/  FADD.FTZ R10, R113, R22 ;  /* 0x00000016710a7221 */ /* 0x000fe20000010000 */
[----:B------:R-:W-:Y:S01]  /*10c0*/  PRMT R114, R115, 0x7632, R114 ;  /* 0x0000763273727816 */ /* 0x000fe20000000072 */
[----:B------:R-:W-:Y:S01]  /*10d0*/  IMAD.U32 R22, R21, 0x10000, RZ ;  /* 0x0001000015167824 */ /* 0x000fe200078e00ff */
        /* <DEDUP_REMOVED lines=19> */
.L_x_5634:
        /* <DEDUP_REMOVED lines=12> */
.L_x_5633:
[----:B------:R-:W0:Y:S01]  /*12d0*/  @P4 LDC.64 R112, c[0x0][0x3a8] ;  /* 0x0000ea00ff704b82 */ /* 0x000e220000000a00 */
[C---:B------:R-:W-:Y:S01]  /*12e0*/  IADD3 R143, PT, PT, R141.reuse, 0x20, RZ ;  /* 0x000000208d8f7810 */ /* 0x040fe20007ffe0ff */
[----:B0-----:R-:W-:-:S05]  /*12f0*/  @P4 IMAD.WIDE.U32 R112, R141, 0x10, R112 ;  /* 0x000000108d704825 */ /* 0x001fca00078e0070 */
[----:B------:R0:W-:Y:S02]  /*1300*/  @P4 STG.E.128 desc[UR6][R112.64], R20 ;  /* 0x0000001470004986 */ /* 0x0001e4000c101d06 */
.L_x_5630:
[----:B------:R-:W-:Y:S05]  /*1310*/  BSYNC.RECONVERGENT B0 ;  /* 0x0000000000007941 */ /* 0x000fea0003800200 */
.L_x_5629:
        /* <DEDUP_REMOVED lines=30> */
[C---:B------:R-:W-:Y:S02]  /*1500*/  PRMT R127, R16.reuse, 0x7632, R127 ;  /* 0x00007632107f7816 */ /* 0x040fe4000000007f */
[C---:B------:R-:W-:Y:S02]  /*1510*/  PRMT R113, R19.reuse, 0x7632, R113 ;  /* 0x0000763213717816 */ /* 0x040fe40000000071 */
[----:B------:R-:W-:Y:S02]  /*1520*/  SHF.L.U32 R6, R16, 0x10, RZ ;  /* 0x0000001010067819 */ /* 0x000fe400000006ff */
[----:B------:R-:W-:-:S02]  /*1530*/  SHF.L.U32 R124, R19, 0x10, RZ ;  /* 0x00000010137c7819 */ /* 0x000fc400000006ff */
[----:B------:R-:W-:Y:S01]  /*1540*/  SHF.L.U32 R16, R18, 0x10, RZ ;  /* 0x0000001012107819 */ /* 0x000fe200000006ff */
[----:B------:R-:W-:Y:S01]  /*1550*/  IMAD.U32 R18, R112, 0x10000, RZ ;  /* 0x0001000070127824 */ /* 0x000fe200078e00ff */
[----:B------:R-:W-:Y:S02]  /*1560*/  SHF.L.U32 R19, R17, 0x10, RZ ;  /* 0x0000001011137819 */ /* 0x000fe400000006ff */
[----:B------:R-:W-:Y:S02]  /*1570*/  SHF.L.U32 R127, R127, 0x10, RZ ;  /* 0x000000107f7f7819 */ /* 0x000fe400000006ff */
[----:B------:R-:W-:Y:S01]  /*1580*/  SHF.L.U32 R17, R113, 0x10, RZ ;  /* 0x0000001071117819 */ /* 0x000fe200000006ff */
[----:B------:R-:W-:Y:S06]  /*1590*/  BRA `(.L_x_5639) ;  /* 0x0000000800047947 */ /* 0x000fec0003800000 */
.L_x_5638:
[----:B------:R-:W-:Y:S01]  /*15a0*/  PRMT R20, R16, 0x7632, R20 ;  /* 0x0000763210147816 */ /* 0x000fe20000000014 */
        /* <DEDUP_REMOVED lines=8> */
[----:B------:R-:W-:-:S02]  /*1630*/  SHF.L.U32 R16, R29, 0x10, RZ ;  /* 0x000000101d107819 */ /* 0x000fc400000006ff */
[----:B------:R-:W-:Y:S01]  /*1640*/  SHF.L.U32 R18, R18, 0x10, RZ ;  /* 0x0000001012127819 */ /* 0x000fe200000006ff */
[----:B------:R-:W-:Y:S01]  /*1650*/  IMAD.U32 R22, R22, 0x10000, RZ ;  /* 0x0001000016167824 */ /* 0x000fe200078e00ff */
[C---:B------:R-:W-:Y:S01]  /*1660*/  PRMT R124, R19.reuse, 0x7632, R124 ;  /* 0x00007632137c7816 */ /* 0x040fe2000000007c */
[----:B------:R-:W-:Y:S01]  /*1670*/  FADD.FTZ R11, R16, R17 ;  /* 0x00000011100b7221 */ /* 0x000fe20000010000 */
[----:B------:R-:W-:Y:S01]  /*1680*/  SHF.L.U32 R19, R19, 0x10, RZ ;  /* 0x0000001013137819 */ /* 0x000fe200000006ff */
[----:B------:R-:W-:Y:S01]  /*1690*/  FADD.FTZ R16, R23, R18 ;  /* 0x0000001217107221 */ /* 0x000fe20000010000 */
[----:B------:R-:W-:Y:S02]  /*16a0*/  SHF.L.U32 R18, R31, 0x10, RZ ;  /* 0x000000101f127819 */ /* 0x000fe400000006ff */
        /* <DEDUP_REMOVED lines=16> */
.L_x_5637:
        /* <DEDUP_REMOVED lines=9> */
[C---:B------:R-:W-:Y:S01]  /*1840*/  PRMT R112, R18.reuse, 0x7632, R112 ;  /* 0x0000763212707816 */ /* 0x040fe20000000070 */
[----:B------:R-:W-:Y:S01]  /*1850*/  FADD.FTZ R6, R11, R6 ;  /* 0x000000060b067221 */ /* 0x000fe20000010000 */
[----:B------:R-:W-:Y:S01]  /*1860*/  SHF.L.U32 R16, R25, 0x10, RZ ;  /* 0x0000001019107819 */ /* 0x000fe200000006ff */
[----:B------:R-:W-:Y:S01]  /*1870*/  IMAD.U32 R23, R23, 0x10000, RZ ;  /* 0x0001000017177824 */ /* 0x000fe200078e00ff */
[----:B------:R-:W-:-:S02]  /*1880*/  SHF.L.U32 R18, R18, 0x10, RZ ;  /* 0x0000001012127819 */ /* 0x000fc400000006ff */
[C---:B------:R-:W-:Y:S01]  /*1890*/  PRMT R114, R19.reuse, 0x7632, R114 ;  /* 0x0000763213727816 */ /* 0x040fe20000000072 */
[--C-:B------:R-:W-:Y:S01]  /*18a0*/  FADD.FTZ R11, R16, R17.reuse ;  /* 0x00000011100b7221 */ /* 0x100fe20000010000 */
[----:B------:R-:W-:Y:S01]  /*18b0*/  SHF.L.U32 R124, R19, 0x10, RZ ;  /* 0x00000010137c7819 */ /* 0x000fe200000006ff */
[--C-:B------:R-:W-:Y:S01]  /*18c0*/  FADD.FTZ R16, R113, R18.reuse ;  /* 0x0000001271107221 */ /* 0x100fe20000010000 */
[----:B------:R-:W-:Y:S02]  /*18d0*/  PRMT R17, R24, 0x7632, R17 ;  /* 0x0000763218117816 */ /* 0x000fe40000000011 */
[----:B------:R-:W-:Y:S02]  /*18e0*/  PRMT R18, R25, 0x7632, R18 ;  /* 0x0000763219127816 */ /* 0x000fe40000000012 */
[----:B------:R-:W-:Y:S02]  /*18f0*/  PRMT R19, R26, 0x7632, R19 ;  /* 0x000076321a137816 */ /* 0x000fe40000000013 */
[----:B------:R-:W-:-:S02]  /*1900*/  PRMT R20, R27, 0x7632, R20 ;  /* 0x000076321b147816 */ /* 0x000fc40000000014 */
        /* <DEDUP_REMOVED lines=10> */
[----:B------:R-:W-:Y:S02]  /*19b0*/  FADD.FTZ R17, R21, R20 ;  /* 0x0000001415117221 */ /* 0x000fe40000010000 */
[----:B------:R-:W-:Y:S02]  /*19c0*/  FADD.FTZ R18, R23, R18 ;  /* 0x0000001217127221 */ /* 0x000fe40000010000 */
[----:B------:R-:W-:Y:S01]  /*19d0*/  FADD.FTZ R127, R22, R127 ;  /* 0x0000007f167f7221 */ /* 0x000fe20000010000 */
[----:B------:R-:W-:Y:S02]  /*19e0*/  F2FP.BF16.F32.PACK_AB R23, R17, R124 ;  /* 0x0000007c1117723e */ /* 0x000fe400000010ff */
[----:B------:R-:W-:Y:S02]  /*19f0*/  F2FP.BF16.F32.PACK_AB R22, R19, R16 ;  /* 0x000000101316723e */ /* 0x000fe400000010ff */
[----:B------:R-:W-:-:S02]  /*1a00*/  F2FP.BF16.F32.PACK_AB R21, R18, R11 ;  /* 0x0000000b1215723e */ /* 0x000fc400000010ff */
[----:B------:R-:W-:Y:S01]  /*1a10*/  F2FP.BF16.F32.PACK_AB R20, R127, R6 ;  /* 0x000000067f14723e */ /* 0x000fe200000010ff */
[----:B------:R-:W-:Y:S06]  /*1a20*/  BRA `(.L_x_5639) ;  /* 0x0000000000e07947 */ /* 0x000fec0003800000 */
.L_x_5640:
[C---:B-----5:R-:W-:Y:S02]  /*1a30*/  PRMT R11, R16.reuse, 0x7632, R11 ;  /* 0x00007632100b7816 */ /* 0x060fe4000000000b */
[----:B------:R-:W-:Y:S02]  /*1a40*/  SHF.L.U32 R16, R16, 0x10, RZ ;  /* 0x0000001010107819 */ /* 0x000fe400000006ff */
[C---:B------:R-:W-:Y:S02]  /*1a50*/  PRMT R20, R17.reuse, 0x7632, R20 ;  /* 0x0000763211147816 */ /* 0x040fe40000000014 */
[----:B------:R-:W-:Y:S01]  /*1a60*/  SHF.L.U32 R21, R17, 0x10, RZ ;  /* 0x0000001011157819 */ /* 0x000fe200000006ff */
[C---:B------:R-:W-:Y:S01]  /*1a70*/  IMAD.U32 R17, R24.reuse, 0x10000, RZ ;  /* 0x0001000018117824 */ /* 0x040fe200078e00ff */
[----:B------:R-:W-:Y:S02]  /*1a80*/  PRMT R6, R24, 0x7632, R6 ;  /* 0x0000763218067816 */ /* 0x000fe40000000006 */
[C---:B------:R-:W-:Y:S01]  /*1a90*/  PRMT R23, R18.reuse, 0x7632, R23 ;  /* 0x0000763212177816 */ /* 0x040fe20000000017 */
[----:B------:R-:W-:Y:S01]  /*1aa0*/  FADD.FTZ R16, R17, R16 ;  /* 0x0000001011107221 */ /* 0x000fe20000010000 */
[----:B------:R-:W-:-:S02]  /*1ab0*/  SHF.L.U32 R112, R18, 0x10, RZ ;  /* 0x0000001012707819 */ /* 0x000fc400000006ff */
[----:B------:R-:W-:Y:S02]  /*1ac0*/  SHF.L.U32 R17, R28, 0x10, RZ ;  /* 0x000000101c117819 */ /* 0x000fe400000006ff */
[----:B------:R-:W-:Y:S02]  /*1ad0*/  SHF.L.U32 R18, R11, 0x10, RZ ;  /* 0x000000100b127819 */ /* 0x000fe400000006ff */
[----:B------:R-:W-:Y:S01]  /*1ae0*/  SHF.L.U32 R11, R6, 0x10, RZ ;  /* 0x00000010060b7819 */ /* 0x000fe200000006ff */
[----:B------:R-:W-:Y:S01]  /*1af0*/  FADD.FTZ R6, R17, R16 ;  /* 0x0000001011067221 */ /* 0x000fe20000010000 */
[C---:B------:R-:W-:Y:S02]  /*1b00*/  PRMT R114, R19.reuse, 0x7632, R114 ;  /* 0x0000763213727816 */ /* 0x040fe40000000072 */
        /* <DEDUP_REMOVED lines=9> */
[----:B------:R-:W-:Y:S02]  /*1ba0*/  SHF.L.U32 R124, R27, 0x10, RZ ;  /* 0x000000101b7c7819 */ /* 0x000fe400000006ff */
[----:B------:R-:W-:Y:S02]  /*1bb0*/  SHF.L.U32 R22, R29, 0x10, RZ ;  /* 0x000000101d167819 */ /* 0x000fe400000006ff */
        /* <DEDUP_REMOVED lines=9> */
[--C-:B------:R-:W-:Y:S01]  /*1c50*/  FADD.FTZ R22, R20, R17.reuse ;  /* 0x0000001114167221 */ /* 0x100fe20000010000 */
        /* <DEDUP_REMOVED lines=10> */
[----:B------:R-:W-:Y:S02]  /*1d00*/  SHF.L.U32 R19, R19, 0x10, RZ ;  /* 0x0000001013137819 */ /* 0x000fe400000006ff */
        /* <DEDUP_REMOVED lines=10> */
.L_x_5639:
[----:B------:R-:W0:Y:S02]  /*1db0*/  @P4 LDC.64 R112, c[0x0][0x3a8] ;  /* 0x0000ea00ff704b82 */ /* 0x000e240000000a00 */
[C---:B0-----:R-:W-:Y:S01]  /*1dc0*/  @P4 IMAD.WIDE.U32 R112, R143.reuse, 0x10, R112 ;  /* 0x000000108f704825 */ /* 0x041fe200078e0070 */
[----:B------:R-:W-:-:S04]  /*1dd0*/  IADD3 R143, PT, PT, R143, 0x20, RZ ;  /* 0x000000208f8f7810 */ /* 0x000fc80007ffe0ff */
[----:B------:R0:W-:Y:S03]  /*1de0*/  @P4 STG.E.128 desc[UR6][R112.64], R20 ;  /* 0x0000001470004986 */ /* 0x0001e6000c101d06 */
.L_x_5636:
[----:B------:R-:W-:Y:S05]  /*1df0*/  BSYNC.RECONVERGENT B0 ;  /* 0x0000000000007941 */ /* 0x000fea0003800200 */
.L_x_5635:
        /* <DEDUP_REMOVED lines=40> */
.L_x_5644:
[----:B------:R-:W-:Y:S01]  /*2080*/  SHF.L.U32 R7, R112, 0x10, RZ ;  /* 0x0000001070077819 */ /* 0x000fe200000006ff */
[----:B------:R-:W-:Y:S01]  /*2090*/  IMAD.U32 R20, R29, 0x10000, RZ ;  /* 0x000100001d147824 */ /* 0x000fe200078e00ff */
[----:B------:R-:W-:Y:S01]  /*20a0*/  PRMT R22, R113, 0x7632, R22 ;  /* 0x0000763271167816 */ /* 0x000fe20000000016 */
[----:B------:R-:W-:Y:S01]  /*20b0*/  IMAD.U32 R121, R121, 0x10000, RZ ;  /* 0x0001000079797824 */ /* 0x000fe200078e00ff */
[----:B------:R-:W-:Y:S02]  /*20c0*/  SHF.L.U32 R12, R28, 0x10, RZ ;  /* 0x000000101c0c7819 */ /* 0x000fe400000006ff */
[----:B------:R-:W-:Y:S02]  /*20d0*/  SHF.L.U32 R113, R113, 0x10, RZ ;  /* 0x0000001071717819 */ /* 0x000fe400000006ff */
[----:B------:R-:W-:Y:S01]  /*20e0*/  PRMT R23, R114, 0x7632, R23 ;  /* 0x0000763272177816 */ /* 0x000fe20000000017 */
[----:B------:R-:W-:Y:S01]  /*20f0*/  FADD.FTZ R7, R12, R7 ;  /* 0x000000070c077221 */ /* 0x000fe20000010000 */
[----:B------:R-:W-:Y:S01]  /*2100*/  PRMT R21, R112, 0x7632, R21 ;  /* 0x0000763270157816 */ /* 0x000fe20000000015 */
[----:B------:R-:W-:Y:S01]  /*2110*/  FADD.FTZ R12, R20, R113 ;  /* 0x00000071140c7221 */ /* 0x000fe20000010000 */
[----:B------:R-:W-:-:S02]  /*2120*/  SHF.L.U32 R114, R114, 0x10, RZ ;  /* 0x0000001072727819 */ /* 0x000fc400000006ff */
[----:B------:R-:W-:Y:S02]  /*2130*/  SHF.L.U32 R125, R30, 0x10, RZ ;  /* 0x000000101e7d7819 */ /* 0x000fe400000006ff */
[----:B------:R-:W-:Y:S02]  /*2140*/  PRMT R112, R115, 0x7632, R112 ;  /* 0x0000763273707816 */ /* 0x000fe40000000070 */
[----:B------:R-:W-:Y:S01]  /*2150*/  SHF.L.U32 R20, R123, 0x10, RZ ;  /* 0x000000107b147819 */ /* 0x000fe200000006ff */
[----:B------:R-:W-:Y:S01]  /*2160*/  FADD.FTZ R116, R125, R114 ;  /* 0x000000727d747221 */ /* 0x000fe20000010000 */
[----:B------:R-:W-:Y:S01]  /*2170*/  SHF.L.U32 R122, R122, 0x10, RZ ;  /* 0x000000107a7a7819 */ /* 0x000fe200000006ff */
[----:B------:R-:W-:Y:S01]  /*2180*/  IMAD.U32 R123, R22, 0x10000, RZ ;  /* 0x00010000167b7824 */ /* 0x000fe200078e00ff */
[----:B------:R-:W-:Y:S02]  /*2190*/  SHF.L.U32 R113, R112, 0x10, RZ ;  /* 0x0000001070717819 */ /* 0x000fe400000006ff */
[----:B------:R-:W-:Y:S01]  /*21a0*/  SHF.L.U32 R115, R115, 0x10, RZ ;  /* 0x0000001073737819 */ /* 0x000fe200000006ff */
[----:B------:R-:W-:Y:S01]  /*21b0*/  FADD.FTZ R123, R123, R122 ;  /* 0x0000007a7b7b7221 */ /* 0x000fe20000010000 */
[----:B------:R-:W-:-:S02]  /*21c0*/  SHF.L.U32 R120, R120, 0x10, RZ ;  /* 0x0000001078787819 */ /* 0x000fc400000006ff */
[----:B------:R-:W-:Y:S02]  /*21d0*/  SHF.L.U32 R114, R31, 0x10, RZ ;  /* 0x000000101f727819 */ /* 0x000fe400000006ff */
[----:B------:R-:W-:Y:S01]  /*21e0*/  SHF.L.U32 R112, R23, 0x10, RZ ;  /* 0x0000001017707819 */ /* 0x000fe200000006ff */
[----:B------:R-:W-:Y:S01]  /*21f0*/  FADD.FTZ R120, R113, R120 ;  /* 0x0000007871787221 */ /* 0x000fe20000010000 */
        /* <DEDUP_REMOVED lines=9> */
.L_x_5643:
[----:B------:R-:W-:-:S04]  /*2290*/  UISETP.NE.U32.AND UP0, UPT, UR12, URZ, UPT ;  /* 0x000000ff0c00728c */ /* 0x000fc8000bf05070 */
[----:B------:R-:W-:-:S09]  /*22a0*/  UISETP.NE.AND.EX UP0, UPT, UR13, URZ, UPT, UP0 ;  /* 0x000000ff0d00728c */ /* 0x000fd2000bf05300 */
[----:B------:R-:W-:Y:S05]  /*22b0*/  BRA.U UP0, `(.L_x_5646) ;  /* 0x0000000100947547 */ /* 0x000fea000b800000 */
[----:B-----5:R-:W-:Y:S01]  /*22c0*/  PRMT R120, R112, 0x7632, R120 ;  /* 0x0000763270787816 */ /* 0x020fe20000000078 */
[----:B------:R-:W-:Y:S01]  /*22d0*/  IMAD.U32 R12, R24, 0x10000, RZ ;  /* 0x00010000180c7824 */ /* 0x000fe200078e00ff */
[----:B------:R-:W-:Y:S02]  /*22e0*/  SHF.L.U32 R7, R112, 0x10, RZ ;  /* 0x0000001070077819 */ /* 0x000fe400000006ff */
[C---:B------:R-:W-:Y:S02]  /*22f0*/  PRMT R112, R113.reuse, 0x7632, R112 ;  /* 0x0000763271707816 */ /* 0x040fe40000000070 */
[----:B------:R-:W-:Y:S01]  /*2300*/  PRMT R121, R114, 0x7632, R121 ;  /* 0x0000763272797816 */ /* 0x000fe20000000079 */
[----:B------:R-:W-:Y:S01]  /*2310*/  FADD.FTZ R7, R12, R7 ;  /* 0x000000070c077221 */ /* 0x000fe20000010000 */
[----:B------:R-:W-:Y:S02]  /*2320*/  SHF.L.U32 R113, R113, 0x10, RZ ;  /* 0x0000001071717819 */ /* 0x000fe400000006ff */
[----:B------:R-:W-:-:S02]  /*2330*/  SHF.L.U32 R114, R114, 0x10, RZ ;  /* 0x0000001072727819 */ /* 0x000fc400000006ff */
[----:B------:R-:W-:Y:S02]  /*2340*/  SHF.L.U32 R20, R25, 0x10, RZ ;  /* 0x0000001019147819 */ /* 0x000fe400000006ff */
        /* <DEDUP_REMOVED lines=28> */
.L_x_5646:
[----:B-----5:R-:W-:Y:S01]  /*2510*/  PRMT R12, R112, 0x7632, R12 ;  /* 0x00007632700c7816 */ /* 0x020fe2000000000c */
[----:B------:R-:W-:Y:S01]  /*2520*/  IMAD.U32 R7, R24, 0x10000, RZ ;  /* 0x0001000018077824 */ /* 0x000fe200078e00ff */
[----:B------:R-:W-:Y:S02]  /*2530*/  SHF.L.U32 R112, R112, 0x10, RZ ;  /* 0x0000001070707819 */ /* 0x000fe400000006ff */
[----:B------:R-:W-:Y:S02]  /*2540*/  PRMT R20, R113, 0x7632, R20 ;  /* 0x0000763271147816 */ /* 0x000fe40000000014 */
[----:B------:R-:W-:Y:S01]  /*2550*/  SHF.L.U32 R21, R28, 0x10, RZ ;  /* 0x000000101c157819 */ /* 0x000fe200000006ff */
[----:B------:R-:W-:Y:S01]  /*2560*/  FADD.FTZ R112, R7, R112 ;  /* 0x0000007007707221 */ /* 0x000fe20000010000 */
[----:B------:R-:W-:Y:S02]  /*2570*/  PRMT R7, R24, 0x7632, R7 ;  /* 0x0000763218077816 */ /* 0x000fe40000000007 */
        /* <DEDUP_REMOVED lines=14> */
[C---:B------:R-:W-:Y:S01]  /*2660*/  IMAD.U32 R115, R26.reuse, 0x10000, RZ ;  /* 0x000100001a737824 */ /* 0x040fe200078e00ff */
[----:B------:R-:W-:-:S02]  /*2670*/  PRMT R21, R26, 0x7632, R21 ;  /* 0x000076321a157816 */ /* 0x000fc40000000015 */
[----:B------:R-:W-:Y:S01]  /*2680*/  PRMT R22, R27, 0x7632, R22 ;  /* 0x000076321b167816 */ /* 0x000fe20000000016 */
[----:B------:R-:W-:Y:S01]  /*2690*/  FADD.FTZ R114, R115, R114 ;  /* 0x0000007273727221 */ /* 0x000fe20000010000 */
[----:B------:R-:W-:Y:S01]  /*26a0*/  PRMT R12, R25, 0x7632, R12 ;  /* 0x00007632190c7816 */ /* 0x000fe2000000000c */
[----:B------:R-:W-:Y:S01]  /*26b0*/  IMAD.U32 R115, R121, 0x10000, RZ ;  /* 0x0001000079737824 */ /* 0x000fe200078e00ff */
        /* <DEDUP_REMOVED lines=8> */
[----:B------:R-:W-:-:S02]  /*2740*/  SHF.L.U32 R112, R29, 0x10, RZ ;  /* 0x000000101d707819 */ /* 0x000fc400000006ff */
[----:B------:R-:W-:Y:S01]  /*2750*/  PRMT R22, R30, 0x7632, R22 ;  /* 0x000076321e167816 */ /* 0x000fe20000000016 */
[--C-:B------:R-:W-:Y:S01]  /*2760*/  FADD.FTZ R123, R123, R20.reuse ;  /* 0x000000147b7b7221 */ /* 0x100fe20000010000 */
[----:B------:R-:W-:Y:S01]  /*2770*/  PRMT R21, R29, 0x7632, R21 ;  /* 0x000076321d157816 */ /* 0x000fe20000000015 */
[----:B------:R-:W-:Y:S01]  /*2780*/  FADD.FTZ R12, R112, R113 ;  /* 0x00000071700c7221 */ /* 0x000fe20000010000 */
[----:B------:R-:W-:Y:S02]  /*2790*/  PRMT R20, R28, 0x7632, R20 ;  /* 0x000076321c147816 */ /* 0x000fe40000000014 */
        /* <DEDUP_REMOVED lines=8> */
[----:B------:R-:W-:Y:S01]  /*2820*/  FADD.FTZ R123, R123, R22 ;  /* 0x000000167b7b7221 */ /* 0x000fe20000010000 */
[----:B------:R-:W-:Y:S01]  /*2830*/  FADD.FTZ R120, R120, R23 ;  /* 0x0000001778787221 */ /* 0x000fe20000010000 */
[----:B------:R-:W-:Y:S01]  /*2840*/  F2FP.BF16.F32.PACK_AB R22, R121, R116 ;  /* 0x000000747916723e */ /* 0x000fe200000010ff */
[----:B------:R-:W-:Y:S02]  /*2850*/  FADD.FTZ R122, R122, R21 ;  /* 0x000000157a7a7221 */ /* 0x000fe40000010000 */
[----:B------:R-:W-:Y:S02]  /*2860*/  F2FP.BF16.F32.PACK_AB R21, R123, R12 ;  /* 0x0000000c7b15723e */ /* 0x000fe400000010ff */
[----:B------:R-:W-:-:S02]  /*2870*/  F2FP.BF16.F32.PACK_AB R23, R120, R125 ;  /* 0x0000007d7817723e */ /* 0x000fc400000010ff */
[----:B------:R-:W-:-:S07]  /*2880*/  F2FP.BF16.F32.PACK_AB R20, R122, R7 ;  /* 0x000000077a14723e */ /* 0x000fce00000010ff */
.L_x_5645:
[----:B------:R-:W0:Y:S02]  /*2890*/  @P4 LDC.64 R112, c[0x0][0x3a8] ;  /* 0x0000ea00ff704b82 */ /* 0x000e240000000a00 */
[C---:B0-----:R-:W-:Y:S01]  /*28a0*/  @P4 IMAD.WIDE.U32 R112, R143.reuse, 0x10, R112 ;  /* 0x000000108f704825 */ /* 0x041fe200078e0070 */
[----:B------:R-:W-:-:S04]  /*28b0*/  IADD3 R143, PT, PT, R143, 0x20, RZ ;  /* 0x000000208f8f7810 */ /* 0x000fc80007ffe0ff */
[----:B------:R0:W-:Y:S03]  /*28c0*/  @P4 STG.E.128 desc[UR6][R112.64], R20 ;  /* 0x0000001470004986 */ /* 0x0001e6000c101d06 */
.L_x_5642:
[----:B------:R-:W-:Y:S05]  /*28d0*/  BSYNC.RECONVERGENT B0 ;  /* 0x0000000000007941 */ /* 0x000fea0003800200 */
.L_x_5641:
        /* <DEDUP_REMOVED lines=40> */
.L_x_5650:
[----:B------:R-:W-:Y:S01]  /*2b60*/  SHF.L.U32 R8, R112, 0x10, RZ ;  /* 0x0000001070087819 */ /* 0x000fe200000006ff */
[----:B------:R-:W-:Y:S01]  /*2b70*/  IMAD.U32 R20, R29, 0x10000, RZ ;  /* 0x000100001d147824 */ /* 0x000fe200078e00ff */
[C---:B------:R-:W-:Y:S01]  /*2b80*/  PRMT R23, R113.reuse, 0x7632, R23 ;  /* 0x0000763271177816 */ /* 0x040fe20000000017 */
[----:B------:R-:W-:Y:S01]  /*2b90*/  IMAD.U32 R132, R132, 0x10000, RZ ;  /* 0x0001000084847824 */ /* 0x000fe200078e00ff */
[----:B------:R-:W-:Y:S02]  /*2ba0*/  SHF.L.U32 R13, R28, 0x10, RZ ;  /* 0x000000101c0d7819 */ /* 0x000fe400000006ff */
[----:B------:R-:W-:Y:S02]  /*2bb0*/  PRMT R22, R112, 0x7632, R22 ;  /* 0x0000763270167816 */ /* 0x000fe40000000016 */
[----:B------:R-:W-:Y:S01]  /*2bc0*/  SHF.L.U32 R113, R113, 0x10, RZ ;  /* 0x0000001071717819 */ /* 0x000fe200000006ff */
[----:B------:R-:W-:Y:S01]  /*2bd0*/  FADD.FTZ R8, R13, R8 ;  /* 0x000000080d087221 */ /* 0x000fe20000010000 */
[----:B------:R-:W-:-:S02]  /*2be0*/  PRMT R112, R114, 0x7632, R112 ;  /* 0x0000763272707816 */ /* 0x000fc40000000070 */
[----:B------:R-:W-:Y:S01]  /*2bf0*/  SHF.L.U32 R114, R114, 0x10, RZ ;  /* 0x0000001072727819 */ /* 0x000fe200000006ff */
[----:B------:R-:W-:Y:S01]  /*2c00*/  FADD.FTZ R13, R20, R113 ;  /* 0x00000071140d7221 */ /* 0x000fe20000010000 */
[----:B------:R-:W-:Y:S02]  /*2c10*/  SHF.L.U32 R117, R30, 0x10, RZ ;  /* 0x000000101e757819 */ /* 0x000fe400000006ff */
[----:B------:R-:W-:Y:S02]  /*2c20*/  PRMT R136, R115, 0x7632, R136 ;  /* 0x0000763273887816 */ /* 0x000fe40000000088 */
[----:B------:R-:W-:Y:S01]  /*2c30*/  SHF.L.U32 R113, R112, 0x10, RZ ;  /* 0x0000001070717819 */ /* 0x000fe200000006ff */
[----:B------:R-:W-:Y:S01]  /*2c40*/  FADD.FTZ R117, R117, R114 ;  /* 0x0000007275757221 */ /* 0x000fe20000010000 */
        /* <DEDUP_REMOVED lines=18> */
.L_x_5649:
[----:B------:R-:W-:-:S04]  /*2d70*/  UISETP.NE.U32.AND UP0, UPT, UR12, URZ, UPT ;  /* 0x000000ff0c00728c */ /* 0x000fc8000bf05070 */
[----:B------:R-:W-:-:S09]  /*2d80*/  UISETP.NE.AND.EX UP0, UPT, UR13, URZ, UPT, UP0 ;  /* 0x000000ff0d00728c */ /* 0x000fd2000bf05300 */
[----:B------:R-:W-:Y:S05]  /*2d90*/  BRA.U UP0, `(.L_x_5652) ;  /* 0x0000000100947547 */ /* 0x000fea000b800000 */
[----:B-----5:R-:W-:Y:S01]  /*2da0*/  PRMT R119, R112, 0x7632, R119 ;  /* 0x0000763270777816 */ /* 0x020fe20000000077 */
[----:B------:R-:W-:Y:S01]  /*2db0*/  IMAD.U32 R13, R24, 0x10000, RZ ;  /* 0x00010000180d7824 */ /* 0x000fe200078e00ff */
[----:B------:R-:W-:Y:S02]  /*2dc0*/  SHF.L.U32 R8, R112, 0x10, RZ ;  /* 0x0000001070087819 */ /* 0x000fe400000006ff */
[----:B------:R-:W-:Y:S01]  /*2dd0*/  PRMT R112, R113, 0x7632, R112 ;  /* 0x0000763271707816 */ /* 0x000fe20000000070 */
[----:B------:R-:W-:Y:S01]  /*2de0*/  IMAD.U32 R119, R119, 0x10000, RZ ;  /* 0x0001000077777824 */ /* 0x000fe200078e00ff */
[----:B------:R-:W-:Y:S01]  /*2df0*/  SHF.L.U32 R113, R113, 0x10, RZ ;  /* 0x0000001071717819 */ /* 0x000fe200000006ff */
[----:B------:R-:W-:Y:S01]  /*2e00*/  FADD.FTZ R8, R13, R8 ;  /* 0x000000080d087221 */ /* 0x000fe20000010000 */
[----:B------:R-:W-:Y:S02]  /*2e10*/  SHF.L.U32 R20, R25, 0x10, RZ ;  /* 0x0000001019147819 */ /* 0x000fe400000006ff */
[----:B------:R-:W-:-:S02]  /*2e20*/  PRMT R132, R114, 0x7632, R132 ;  /* 0x0000763272847816 */ /* 0x000fc40000000084 */
[----:B------:R-:W-:Y:S01]  /*2e30*/  SHF.L.U32 R114, R114, 0x10, RZ ;  /* 0x0000001072727819 */ /* 0x000fe200000006ff */
[----:B------:R-:W-:Y:S01]  /*2e40*/  FADD.FTZ R13, R20, R113 ;  /* 0x00000071140d7221 */ /* 0x000fe20000010000 */
[----:B------:R-:W-:Y:S02]  /*2e50*/  SHF.L.U32 R117, R26, 0x10, RZ ;  /* 0x000000101a757819 */ /* 0x000fe400000006ff */
[----:B------:R-:W-:Y:S02]  /*2e60*/  PRMT R133, R115, 0x7632, R133 ;  /* 0x0000763273857816 */ /* 0x000fe40000000085 */
[----:B------:R-:W-:Y:S01]  /*2e70*/  PRMT R20, R24, 0x7632, R20 ;  /* 0x0000763218147816 */ /* 0x000fe20000000014 */
[----:B------:R-:W-:Y:S01]  /*2e80*/  FADD.FTZ R117, R117, R114 ;  /* 0x0000007275757221 */ /* 0x000fe20000010000 */
[----:B------:R-:W-:Y:S02]  /*2e90*/  PRMT R21, R25, 0x7632, R21 ;  /* 0x0000763219157816 */ /* 0x000fe40000000015 */
[----:B------:R-:W-:-:S02]  /*2ea0*/  PRMT R22, R26, 0x7632, R22 ;  /* 0x000076321a167816 */ /* 0x000fc40000000016 */
[----:B------:R-:W-:Y:S02]  /*2eb0*/  PRMT R23, R27, 0x7632, R23 ;  /* 0x000076321b177816 */ /* 0x000fe40000000017 */
        /* <DEDUP_REMOVED lines=19> */
.L_x_5652:
[----:B-----5:R-:W-:Y:S01]  /*2ff0*/  PRMT R13, R112, 0x7632, R13 ;  /* 0x00007632700d7816 */ /* 0x020fe2000000000d */
[C---:B------:R-:W-:Y:S01]  /*3000*/  IMAD.U32 R21, R24.reuse, 0x10000, RZ ;  /* 0x0001000018157824 */ /* 0x040fe200078e00ff */
[----:B------:R-:W-:Y:S02]  /*3010*/  PRMT R8, R24, 0x7632, R8 ;  /* 0x0000763218087816 */ /* 0x000fe40000000008 */
[----:B------:R-:W-:Y:S02]  /*3020*/  SHF.L.U32 R112, R112, 0x10, RZ ;  /* 0x0000001070707819 */ /* 0x000fe400000006ff */
[----:B------:R-:W-:Y:S02]  /*3030*/  SHF.L.U32 R119, R115, 0x10, RZ ;  /* 0x0000001073777819 */ /* 0x000fe400000006ff */
[----:B------:R-:W-:Y:S01]  /*3040*/  SHF.L.U32 R134, R27, 0x10, RZ ;  /* 0x000000101b867819 */ /* 0x000fe200000006ff */
[----:B------:R-:W-:Y:S01]  /*3050*/  FADD.FTZ R21, R21, R112 ;  /* 0x0000007015157221 */ /* 0x000fe20000010000 */
[----:B------:R-:W-:-:S02]  /*3060*/  SHF.L.U32 R22, R13, 0x10, RZ ;  /* 0x000000100d167819 */ /* 0x000fc400000006ff */
[----:B------:R-:W-:Y:S01]  /*3070*/  SHF.L.U32 R13, R8, 0x10, RZ ;  /* 0x00000010080d7819 */ /* 0x000fe200000006ff */
[----:B------:R-:W-:Y:S01]  /*3080*/  FADD.FTZ R133, R134, R119 ;  /* 0x0000007786857221 */ /* 0x000fe20000010000 */
[----:B------:R-:W-:Y:S02]  /*3090*/  SHF.L.U32 R20, R28, 0x10, RZ ;  /* 0x000000101c147819 */ /* 0x000fe400000006ff */
[----:B------:R-:W-:Y:S01]  /*30a0*/  PRMT R23, R113, 0x7632, R23 ;  /* 0x0000763271177816 */ /* 0x000fe20000000017 */
[--C-:B------:R-:W-:Y:S01]  /*30b0*/  FADD.FTZ R119, R22, R13.reuse ;  /* 0x0000000d16777221 */ /* 0x100fe20000010000 */
[----:B------:R-:W-:Y:S01]  /*30c0*/  PRMT R13, R25, 0x7632, R13 ;  /* 0x00007632190d7816 */ /* 0x000fe2000000000d */
[----:B------:R-:W-:Y:S01]  /*30d0*/  FADD.FTZ R8, R20, R21 ;  /* 0x0000001514087221 */ /* 0x000fe20000010000 */
[----:B------:R-:W-:Y:S02]  /*30e0*/  PRMT R117, R114, 0x7632, R117 ;  /* 0x0000763272757816 */ /* 0x000fe40000000075 */
[----:B------:R-:W-:Y:S01]  /*30f0*/  PRMT R132, R115, 0x7632, R132 ;  /* 0x0000763273847816 */ /* 0x000fe20000000084 */
[C---:B------:R-:W-:Y:S01]  /*3100*/  IMAD.U32 R115, R26.reuse, 0x10000, RZ ;  /* 0x000100001a737824 */ /* 0x040fe200078e00ff */
        /* <DEDUP_REMOVED lines=38> */
.L_x_5651:
[----:B------:R-:W0:Y:S02]  /*3370*/  @P4 LDC.64 R112, c[0x0][0x3a8] ;  /* 0x0000ea00ff704b82 */ /* 0x000e240000000a00 */
[C---:B0-----:R-:W-:Y:S01]  /*3380*/  @P4 IMAD.WIDE.U32 R112, R143.reuse, 0x10, R112 ;  /* 0x000000108f704825 */ /* 0x041fe200078e0070 */
[----:B------:R-:W-:-:S04]  /*3390*/  IADD3 R143, PT, PT, R143, 0x20, RZ ;  /* 0x000000208f8f7810 */ /* 0x000fc80007ffe0ff */
[----:B------:R0:W-:Y:S03]  /*33a0*/  @P4 STG.E.128 desc[UR6][R112.64], R20 ;  /* 0x0000001470004986 */ /* 0x0001e6000c101d06 */
.L_x_5648:
[----:B------:R-:W-:Y:S05]  /*33b0*/  BSYNC.RECONVERGENT B0 ;  /* 0x0000000000007941 */ /* 0x000fea0003800200 */
.L_x_5647:
        /* <DEDUP_REMOVED lines=40> */
.L_x_5656:
[C---:B------:R-:W-:Y:S01]  /*3640*/  PRMT R21, R112.reuse, 0x7632, R21 ;  /* 0x0000763270157816 */ /* 0x040fe20000000015 */
[----:B------:R-:W-:Y:S01]  /*3650*/  IMAD.U32 R20, R29, 0x10000, RZ ;  /* 0x000100001d147824 */ /* 0x000fe200078e00ff */
[----:B------:R-:W-:Y:S01]  /*3660*/  SHF.L.U32 R9, R112, 0x10, RZ ;  /* 0x0000001070097819 */ /* 0x000fe200000006ff */
[----:B------:R-:W-:Y:S01]  /*3670*/  IMAD.U32 R137, R137, 0x10000, RZ ;  /* 0x0001000089897824 */ /* 0x000fe200078e00ff */
[C---:B------:R-:W-:Y:S02]  /*3680*/  PRMT R22, R113.reuse, 0x7632, R22 ;  /* 0x0000763271167816 */ /* 0x040fe40000000016 */
[----:B------:R-:W-:Y:S02]  /*3690*/  PRMT R23, R114, 0x7632, R23 ;  /* 0x0000763272177816 */ /* 0x000fe40000000017 */
[----:B------:R-:W-:Y:S02]  /*36a0*/  SHF.L.U32 R14, R28, 0x10, RZ ;  /* 0x000000101c0e7819 */ /* 0x000fe400000006ff */
[----:B------:R-:W-:-:S02]  /*36b0*/  SHF.L.U32 R113, R113, 0x10, RZ ;  /* 0x0000001071717819 */ /* 0x000fc400000006ff */
[----:B------:R-:W-:Y:S01]  /*36c0*/  SHF.L.U32 R114, R114, 0x10, RZ ;  /* 0x0000001072727819 */ /* 0x000fe200000006ff */
[----:B------:R-:W-:Y:S01]  /*36d0*/  FADD.FTZ R9, R14, R9 ;  /* 0x000000090e097221 */ /* 0x000fe20000010000 */
[----:B------:R-:W-:Y:S01]  /*36e0*/  SHF.L.U32 R145, R30, 0x10, RZ ;  /* 0x000000101e917819 */ /* 0x000fe200000006ff */
[----:B------:R-:W-:Y:S01]  /*36f0*/  FADD.FTZ R14, R20, R113 ;  /* 0x00000071140e7221 */ /* 0x000fe20000010000 */
[----:B------:R-:W-:Y:S02]  /*3700*/  PRMT R112, R115, 0x7632, R112 ;  /* 0x0000763273707816 */ /* 0x000fe40000000070 */
[----:B------:R-:W-:Y:S01]  /*3710*/  SHF.L.U32 R135, R135, 0x10, RZ ;  /* 0x0000001087877819 */ /* 0x000fe200000006ff */
[----:B------:R-:W-:Y:S01]  /*3720*/  FADD.FTZ R118, R145, R114 ;  /* 0x0000007291767221 */ /* 0x000fe20000010000 */
[----:B------:R-:W-:Y:S02]  /*3730*/  SHF.L.U32 R140, R112, 0x10, RZ ;  /* 0x00000010708c7819 */ /* 0x000fe400000006ff */
        /* <DEDUP_REMOVED lines=9> */
[----:B------:R-:W-:-:S03]  /*37d0*/  SHF.L.U32 R21, R21, 0x10, RZ ;  /* 0x0000001015157819 */ /* 0x000fc600000006ff */
[----:B------:R-:W-:Y:S01]  /*37e0*/  FADD.FTZ R139, R114, R115 ;  /* 0x00000073728b7221 */ /* 0x000fe20000010000 */
[----:B------:R-:W-:Y:S01]  /*37f0*/  F2FP.BF16.F32.PACK_AB R22, R137, R118 ;  /* 0x000000768916723e */ /* 0x000fe200000010ff */
[----:B------:R-:W-:Y:S01]  /*3800*/  FADD.FTZ R138, R21, R20 ;  /* 0x00000014158a7221 */ /* 0x000fe20000010000 */
[----:B------:R-:W-:Y:S02]  /*3810*/  F2FP.BF16.F32.PACK_AB R21, R135, R14 ;  /* 0x0000000e8715723e */ /* 0x000fe400000010ff */
[----:B------:R-:W-:Y:S02]  /*3820*/  F2FP.BF16.F32.PACK_AB R23, R140, R139 ;  /* 0x0000008b8c17723e */ /* 0x000fe400000010ff */
[----:B------:R-:W-:Y:S01]  /*3830*/  F2FP.BF16.F32.PACK_AB R20, R138, R9 ;  /* 0x000000098a14723e */ /* 0x000fe200000010ff */
[----:B------:R-:W-:Y:S06]  /*3840*/  BRA `(.L_x_5657) ;  /* 0x0000000400807947 */ /* 0x000fec0003800000 */
.L_x_5655:
        /* <DEDUP_REMOVED lines=40> */
.L_x_5658:
        /* <DEDUP_REMOVED lines=29> */
[----:B------:R-:W-:-:S02]  /*3ca0*/  SHF.L.U32 R21, R21, 0x10, RZ ;  /* 0x0000001015157819 */ /* 0x000fc400000006ff */
[----:B------:R-:W-:Y:S02]  /*3cb0*/  SHF.L.U32 R22, R22, 0x10, RZ ;  /* 0x0000001016167819 */ /* 0x000fe400000006ff */
[----:B------:R-:W-:Y:S01]  /*3cc0*/  SHF.L.U32 R135, R20, 0x10, RZ ;  /* 0x0000001014877819 */ /* 0x000fe200000006ff */
[--C-:B------:R-:W-:Y:S01]  /*3cd0*/  FADD.FTZ R137, R140, R21.reuse ;  /* 0x000000158c897221 */ /* 0x100fe20000010000 */
[----:B------:R-:W-:Y:S01]  /*3ce0*/  SHF.L.U32 R20, R14, 0x10, RZ ;  /* 0x000000100e147819 */ /* 0x000fe200000006ff */
[--C-:B------:R-:W-:Y:S01]  /*3cf0*/  FADD.FTZ R140, R115, R22.reuse ;  /* 0x00000016738c7221 */ /* 0x100fe20000010000 */
[----:B------:R-:W-:Y:S02]  /*3d00*/  SHF.L.U32 R112, R29, 0x10, RZ ;  /* 0x000000101d707819 */ /* 0x000fe400000006ff */
[----:B------:R-:W-:Y:S01]  /*3d10*/  PRMT R22, R30, 0x7632, R22 ;  /* 0x000076321e167816 */ /* 0x000fe20000000016 */
[--C-:B------:R-:W-:Y:S01]  /*3d20*/  FADD.FTZ R135, R135, R20.reuse ;  /* 0x0000001487877221 */ /* 0x100fe20000010000 */
        /* <DEDUP_REMOVED lines=12> */
[----:B------:R-:W-:Y:S01]  /*3df0*/  FADD.FTZ R140, R140, R23 ;  /* 0x000000178c8c7221 */ /* 0x000fe20000010000 */
[----:B------:R-:W-:Y:S01]  /*3e00*/  F2FP.BF16.F32.PACK_AB R22, R137, R118 ;  /* 0x000000768916723e */ /* 0x000fe200000010ff */
[----:B------:R-:W-:-:S02]  /*3e10*/  FADD.FTZ R138, R138, R21 ;  /* 0x000000158a8a7221 */ /* 0x000fc40000010000 */
[----:B------:R-:W-:Y:S02]  /*3e20*/  F2FP.BF16.F32.PACK_AB R21, R135, R14 ;  /* 0x0000000e8715723e */ /* 0x000fe400000010ff */
[----:B------:R-:W-:Y:S02]  /*3e30*/  F2FP.BF16.F32.PACK_AB R23, R140, R139 ;  /* 0x0000008b8c17723e */ /* 0x000fe400000010ff */
[----:B------:R-:W-:-:S07]  /*3e40*/  F2FP.BF16.F32.PACK_AB R20, R138, R9 ;  /* 0x000000098a14723e */ /* 0x000fce00000010ff */
.L_x_5657:
[----:B------:R-:W0:Y:S02]  /*3e50*/  @P4 LDC.64 R112, c[0x0][0x3a8] ;  /* 0x0000ea00ff704b82 */ /* 0x000e240000000a00 */
[----:B0-----:R-:W-:-:S05]  /*3e60*/  @P4 IMAD.WIDE.U32 R112, R143, 0x10, R112 ;  /* 0x000000108f704825 */ /* 0x001fca00078e0070 */
[----:B------:R0:W-:Y:S02]  /*3e70*/  @P4 STG.E.128 desc[UR6][R112.64], R20 ;  /* 0x0000001470004986 */ /* 0x0001e4000c101d06 */
.L_x_5654:
[----:B------:R-:W-:Y:S05]  /*3e80*/  BSYNC.RECONVERGENT B0 ;  /* 0x0000000000007941 */ /* 0x000fea0003800200 */
.L_x_5653:
        /* <DEDUP_REMOVED lines=153> */
.L_x_5682:
        /* <DEDUP_REMOVED lines=16> */
[----:B-1----:R-:W0:Y:S01]  /*4920*/  LDC.64 R142, c[0x0][0x428] ;  /* 0x00010a00ff8e7b82 */ /* 0x002e220000000a00 */
[--C-:B------:R-:W-:Y:S01]  /*4930*/  FADD.FTZ R112, R5, -R144.reuse ;  /* 0x8000009005707221 */ /* 0x100fe20000010000 */
[--C-:B------:R-:W-:Y:S01]  /*4940*/  FADD.FTZ R114, R126, -R144.reuse ;  /* 0x800000907e727221 */ /* 0x100fe20000010000 */
[--C-:B------:R-:W-:Y:S01]  /*4950*/  FADD.FTZ R146, R10, -R144.reuse ;  /* 0x800000900a927221 */ /* 0x100fe20000010000 */
[--C-:B------:R-:W-:Y:S01]  /*4960*/  FADD.FTZ R148, R129, -R144.reuse ;  /* 0x8000009081947221 */ /* 0x100fe20000010000 */
[--C-:B------:R-:W-:Y:S01]  /*4970*/  FADD.FTZ R150, R15, -R144.reuse ;  /* 0x800000900f967221 */ /* 0x100fe20000010000 */
[--C-:B------:R-:W-:Y:S01]  /*4980*/  FADD.FTZ R152, R128, -R144.reuse ;  /* 0x8000009080987221 */ /* 0x100fe20000010000 */
[--C-:B------:R-:W-:Y:S01]  /*4990*/  FADD.FTZ R154, R131, -R144.reuse ;  /* 0x80000090839a7221 */ /* 0x100fe20000010000 */
[----:B------:R-:W-:Y:S01]  /*49a0*/  FADD.FTZ R156, R130, -R144 ;  /* 0x80000090829c7221 */ /* 0x000fe20000010000 */
        /* <DEDUP_REMOVED lines=23> */
.L_x_5661:
[----:B------:R-:W-:Y:S05]  /*4b20*/  BSYNC.RECONVERGENT B0 ;  /* 0x0000000000007941 */ /* 0x000fea0003800200 */
.L_x_5660:
[----:B------:R-:W-:Y:S01]  /*4b30*/  ISETP.GE.U32.AND P0, PT, R3, 0x40, PT ;  /* 0x000000400300780c */ /* 0x000fe20003f06070 */
[----:B------:R-:W-:-:S12]  /*4b40*/  BSSY.RECONVERGENT B0, `(.L_x_5662) ;  /* 0x0000022000007945 */ /* 0x000fd80003800200 */
[----:B------:R-:W-:Y:S05]  /*4b50*/  @!P0 BRA `(.L_x_5663) ;  /* 0x0000000000808947 */ /* 0x000fea0003800000 */
[----:B01----:R-:W0:Y:S01]  /*4b60*/  LDC.64 R142, c[0x0][0x428] ;  /* 0x00010a00ff8e7b82 */ /* 0x003e220000000a00 */
        /* <DEDUP_REMOVED lines=31> */
.L_x_5663:
[----:B------:R-:W-:Y:S05]  /*4d60*/  BSYNC.RECONVERGENT B0 ;  /* 0x0000000000007941 */ /* 0x000fea0003800200 */
.L_x_5662:
[----:B------:R-:W-:Y:S01]  /*4d70*/  ISETP.GE.U32.AND P0, PT, R3, 0x60, PT ;  /* 0x000000600300780c */ /* 0x000fe20003f06070 */
[----:B------:R-:W-:-:S12]  /*4d80*/  BSSY.RECONVERGENT B0, `(.L_x_5664) ;  /* 0x0000022000007945 */ /* 0x000fd80003800200 */
[----:B------:R-:W-:Y:S05]  /*4d90*/  @!P0 BRA `(.L_x_5665) ;  /* 0x0000000000808947 */ /* 0x000fea0003800000 */
[----:B012---:R-:W0:Y:S01]  /*4da0*/  LDC.64 R142, c[0x0][0x428] ;  /* 0x00010a00ff8e7b82 */ /* 0x007e220000000a00 */
        /* <DEDUP_REMOVED lines=31> */
.L_x_5665:
[----:B------:R-:W-:Y:S05]  /*4fa0*/  BSYNC.RECONVERGENT B0 ;  /* 0x0000000000007941 */ /* 0x000fea0003800200 */
.L_x_5664:
[----:B------:R-:W-:Y:S01]  /*4fb0*/  ISETP.GE.U32.AND P0, PT, R3, 0x80, PT ;  /* 0x000000800300780c */ /* 0x000fe20003f06070 */
[----:B------:R-:W-:-:S12]  /*4fc0*/  BSSY.RECONVERGENT B0, `(.L_x_5666) ;  /* 0x0000022000007945 */ /* 0x000fd80003800200 */
[----:B------:R-:W-:Y:S05]  /*4fd0*/  @!P0 BRA `(.L_x_5667) ;  /* 0x0000000000808947 */ /* 0x000fea0003800000 */
[----:B0123--:R-:W0:Y:S01]  /*4fe0*/  LDC.64 R142, c[0x0][0x428] ;  /* 0x00010a00ff8e7b82 */ /* 0x00fe220000000a00 */
        /* <DEDUP_REMOVED lines=27> */
[----:B------:R-:W-:Y:S01]  /*51a0*/  F2FP.BF16.F32.PACK_AB R114, R147, R114 ;  /* 0x000000729372723e */ /* 0x000fe200000010ff */
[----:B------:R-:W-:Y:S01]  /*51b0*/  VIADD R141, R141, 0x20 ;  /* 0x000000208d8d7836 */ /* 0x000fe20000000000 */
[----:B------:R-:W-:-:S05]  /*51c0*/  F2FP.BF16.F32.PACK_AB R115, R156, R149 ;  /* 0x000000959c73723e */ /* 0x000fca00000010ff */
[----:B------:R4:W-:Y:S02]  /*51d0*/  STG.E.128 desc[UR6][R142.64], R112 ;  /* 0x000000708e007986 */ /* 0x0009e4000c101d06 */
.L_x_5667:
[----:B------:R-:W-:Y:S05]  /*51e0*/  BSYNC.RECONVERGENT B0 ;  /* 0x0000000000007941 */ /* 0x000fea0003800200 */
.L_x_5666:
        /* <DEDUP_REMOVED lines=31> */
[----:B------:R-:W-:Y:S02]  /*53e0*/  F2FP.BF16.F32.PACK_AB R113, R147, R146 ;  /* 0x000000929371723e */ /* 0x000fe400000010ff */
[----:B------:R-:W-:-:S05]  /*53f0*/  F2FP.BF16.F32.PACK_AB R112, R145, R144 ;  /* 0x000000909170723e */ /* 0x000fca00000010ff */
[----:B------:R0:W-:Y:S02]  /*5400*/  STG.E.128 desc[UR6][R142.64], R112 ;  /* 0x000000708e007986 */ /* 0x0001e4000c101d06 */
.L_x_5669:
[----:B------:R-:W-:Y:S05]  /*5410*/  BSYNC.RECONVERGENT B0 ;  /* 0x0000000000007941 */ /* 0x000fea0003800200 */
.L_x_5668:
[----:B01234-:R-:W0:Y:S02]  /*5420*/  LDC.64 R112, c[0x0][0x380] ;  /* 0x0000e000ff707b82 */ /* 0x01fe240000000a00 */
[----:B0-----:R-:W-:-:S04]  /*5430*/  LEA R0, R112, R0, 0x2 ;  /* 0x0000000070007211 */ /* 0x001fc800078e10ff */
[----:B------:R-:W-:-:S13]  /*5440*/  ISETP.GE.AND P0, PT, R0, R113, PT ;  /* 0x000000710000720c */ /* 0x000fda0003f06270 */
[----:B------:R-:W-:Y:S05]  /*5450*/  @!P0 BRA `(.L_x_5670) ;  /* 0xffffffb400048947 */ /* 0x000fea000383ffff */
[----:B------:R-:W-:Y:S05]  /*5460*/  EXIT ;  /* 0x000000000000794d */ /* 0x000fea0003800000 */
.L_x_5659:
[----:B------:R-:W-:Y:S01]  /*5470*/  HFMA2 R148, -RZ, RZ, 0, 5.9604644775390625e-08 ;  /* 0x00000001ff947431 */ /* 0x000fe200000001ff */
[----:B------:R-:W-:Y:S01]  /*5480*/  BSSY B0, `(.L_x_5671) ;  /* 0x0000007000007945 */ /* 0x000fe20003800000 */
[----:B------:R-:W-:Y:S01]  /*5490*/  MOV R147, R112 ;  /* 0x0000007000937202 */ /* 0x000fe20000000f00 */
[----:B------:R-:W-:Y:S01]  /*54a0*/  IMAD.MOV.U32 R146, RZ, RZ, -0x1 ;  /* 0xffffffffff927424 */ /* 0x000fe200078e00ff */
[----:B------:R-:W-:-:S07]  /*54b0*/  MOV R149, 0x1f ;  /* 0x0000001f00957802 */ /* 0x000fce0000000f00 */
[----:B-----5:R-:W-:Y:S05]  /*54c0*/  WARPSYNC.COLLECTIVE R146, `(.L_x_5672) ;  /* 0x0000000092087348 */ /* 0x020fea0003c00000 */
[----:B------:R0:W1:Y:S02]  /*54d0*/  SHFL.BFLY P6, R145, R147, R148, R149 ;  /* 0x0c00009493917389 */ /* 0x00006400000c0095 */
[----:B01---5:R-:W-:Y:S05]  /*54e0*/  ENDCOLLECTIVE ;  /* 0x000000000000791b */ /* 0x023fea0003800000 */
.L_x_5672:
[----:B------:R-:W-:Y:S05]  /*54f0*/  BSYNC B0 ;  /* 0x0000000000007941 */ /* 0x000fea0003800000 */
.L_x_5671:
        /* <DEDUP_REMOVED lines=9> */
.L_x_5673:
[----:B------:R-:W-:Y:S01]  /*5590*/  HFMA2 R148, -RZ, RZ, 0, 2.384185791015625e-07 ;  /* 0x00000004ff947431 */ /* 0x000fe200000001ff */
[----:B------:R-:W-:-:S05]  /*55a0*/  MOV R114, R145 ;  /* 0x0000009100727202 */ /* 0x000fca0000000f00 */
[----:B------:R-:W-:-:S05]  /*55b0*/  FADD.FTZ R114, R113, R114 ;  /* 0x0000007271727221 */ /* 0x000fca0000010000 */
[----:B------:R-:W-:-:S07]  /*55c0*/  MOV R147, R114 ;  /* 0x0000007200937202 */ /* 0x000fce0000000f00 */
[----:B------:R-:W-:Y:S05]  /*55d0*/  WARPSYNC.COLLECTIVE R146, `(.L_x_5674) ;  /* 0x0000000092087348 */ /* 0x000fea0003c00000 */
[----:B------:R0:W1:Y:S02]  /*55e0*/  SHFL.BFLY P6, R145, R147, R148, R149 ;  /* 0x0c00009493917389 */ /* 0x00006400000c0095 */
[----:B01----:R-:W-:Y:S05]  /*55f0*/  ENDCOLLECTIVE ;  /* 0x000000000000791b */ /* 0x003fea0003800000 */
.L_x_5674:
[----:B------:R-:W-:Y:S01]  /*5600*/  HFMA2 R148, -RZ, RZ, 0, 4.76837158203125e-07 ;  /* 0x00000008ff947431 */ /* 0x000fe200000001ff */
[----:B------:R-:W-:-:S05]  /*5610*/  MOV R115, R145 ;  /* 0x0000009100737202 */ /* 0x000fca0000000f00 */
[----:B------:R-:W-:-:S04]  /*5620*/  FADD.FTZ R115, R114, R115 ;  /* 0x0000007372737221 */ /* 0x000fc80000010000 */
[----:B------:R-:W-:-:S07]  /*5630*/  IMAD.MOV.U32 R147, RZ, RZ, R115 ;  /* 0x000000ffff937224 */ /* 0x000fce00078e0073 */
[----:B------:R-:W-:Y:S05]  /*5640*/  WARPSYNC.COLLECTIVE R146, `(.L_x_5675) ;  /* 0x0000000092087348 */ /* 0x000fea0003c00000 */
[----:B------:R0:W1:Y:S02]  /*5650*/  SHFL.BFLY P6, R145, R147, R148, R149 ;  /* 0x0c00009493917389 */ /* 0x00006400000c0095 */
[----:B01----:R-:W-:Y:S05]  /*5660*/  ENDCOLLECTIVE ;  /* 0x000000000000791b */ /* 0x003fea0003800000 */
.L_x_5675:
        /* <DEDUP_REMOVED lines=8> */
.L_x_5676:
[----:B------:R-:W-:Y:S02]  /*56f0*/  HFMA2 R148, -RZ, RZ, 0, 5.9604644775390625e-08 ;  /* 0x00000001ff947431 */ /* 0x000fe400000001ff */
[----:B------:R-:W-:Y:S01]  /*5700*/  IMAD.MOV.U32 R143, RZ, RZ, R145 ;  /* 0x000000ffff8f7224 */ /* 0x000fe200078e0091 */
        /* <DEDUP_REMOVED lines=88> */
.L_x_5677:
[----:B------:R-:W-:Y:S01]  /*5c90*/  IMAD.MOV.U32 R148, RZ, RZ, 0x2 ;  /* 0x00000002ff947424 */ /* 0x000fe200078e00ff */
[----:B------:R-:W-:-:S05]  /*5ca0*/  MOV R113, R145 ;  /* 0x0000009100717202 */ /* 0x000fca0000000f00 */
[----:B------:R-:W-:-:S05]  /*5cb0*/  FADD.FTZ R113, R112, R113 ;  /* 0x0000007170717221 */ /* 0x000fca0000010000 */
[----:B------:R-:W-:-:S07]  /*5cc0*/  MOV R147, R113 ;  /* 0x0000007100937202 */ /* 0x000fce0000000f00 */
[----:B------:R-:W-:Y:S05]  /*5cd0*/  WARPSYNC.COLLECTIVE R146, `(.L_x_5678) ;  /* 0x0000000092087348 */ /* 0x000fea0003c00000 */
[----:B------:R0:W1:Y:S02]  /*5ce0*/  SHFL.BFLY P6, R145, R147, R148, R149 ;  /* 0x0c00009493917389 */ /* 0x00006400000c0095 */
[----:B01----:R-:W-:Y:S05]  /*5cf0*/  ENDCOLLECTIVE ;  /* 0x000000000000791b */ /* 0x003fea0003800000 */
.L_x_5678:
[----:B------:R-:W-:Y:S01]  /*5d00*/  HFMA2 R148, -RZ, RZ, 0, 2.384185791015625e-07 ;  /* 0x00000004ff947431 */ /* 0x000fe200000001ff */
[----:B------:R-:W-:-:S05]  /*5d10*/  MOV R114, R145 ;  /* 0x0000009100727202 */ /* 0x000fca0000000f00 */
[----:B------:R-:W-:-:S05]  /*5d20*/  FADD.FTZ R114, R113, R114 ;  /* 0x0000007271727221 */ /* 0x000fca0000010000 */
[----:B------:R-:W-:-:S07]  /*5d30*/  MOV R147, R114 ;  /* 0x0000007200937202 */ /* 0x000fce0000000f00 */
[----:B------:R-:W-:Y:S05]  /*5d40*/  WARPSYNC.COLLECTIVE R146, `(.L_x_5679) ;  /* 0x0000000092087348 */ /* 0x000fea0003c00000 */
[----:B------:R0:W1:Y:S02]  /*5d50*/  SHFL.BFLY P6, R145, R147, R148, R149 ;  /* 0x0c00009493917389 */ /* 0x00006400000c0095 */
[----:B01----:R-:W-:Y:S05]  /*5d60*/  ENDCOLLECTIVE ;  /* 0x000000000000791b */ /* 0x003fea0003800000 */
.L_x_5679:
[----:B------:R-:W-:Y:S01]  /*5d70*/  HFMA2 R148, -RZ, RZ, 0, 4.76837158203125e-07 ;  /* 0x00000008ff947431 */ /* 0x000fe200000001ff */
[----:B------:R-:W-:-:S05]  /*5d80*/  MOV R115, R145 ;  /* 0x0000009100737202 */ /* 0x000fca0000000f00 */
[----:B------:R-:W-:-:S04]  /*5d90*/  FADD.FTZ R115, R114, R115 ;  /* 0x0000007372737221 */ /* 0x000fc80000010000 */
[----:B------:R-:W-:-:S07]  /*5da0*/  IMAD.MOV.U32 R147, RZ, RZ, R115 ;  /* 0x000000ffff937224 */ /* 0x000fce00078e0073 */
[----:B------:R-:W-:Y:S05]  /*5db0*/  WARPSYNC.COLLECTIVE R146, `(.L_x_5680) ;  /* 0x0000000092087348 */ /* 0x000fea0003c00000 */
[----:B------:R0:W1:Y:S02]  /*5dc0*/  SHFL.BFLY P6, R145, R147, R148, R149 ;  /* 0x0c00009493917389 */ /* 0x00006400000c0095 */
[----:B01----:R-:W-:Y:S05]  /*5dd0*/  ENDCOLLECTIVE ;  /* 0x000000000000791b */ /* 0x003fea0003800000 */
.L_x_5680:
[----:B------:R-:W-:Y:S01]  /*5de0*/  HFMA2 R148, -RZ, RZ, 0, 9.5367431640625e-07 ;  /* 0x00000010ff947431 */ /* 0x000fe200000001ff */
[----:B------:R-:W-:-:S05]  /*5df0*/  MOV R144, R145 ;  /* 0x0000009100907202 */ /* 0x000fca0000000f00 */
[----:B------:R-:W-:-:S05]  /*5e00*/  FADD.FTZ R144, R115, R144 ;  /* 0x0000009073907221 */ /* 0x000fca0000010000 */
[----:B------:R-:W-:-:S07]  /*5e10*/  MOV R147, R144 ;  /* 0x0000009000937202 */ /* 0x000fce0000000f00 */
[----:B------:R-:W-:Y:S05]  /*5e20*/  WARPSYNC.COLLECTIVE R146, `(.L_x_5681) ;  /* 0x0000000092087348 */ /* 0x000fea0003c00000 */
[----:B------:R0:W1:Y:S02]  /*5e30*/  SHFL.BFLY P6, R145, R147, R148, R149 ;  /* 0x0c00009493917389 */ /* 0x00006400000c0095 */
[----:B01----:R-:W-:Y:S05]  /*5e40*/  ENDCOLLECTIVE ;  /* 0x000000000000791b */ /* 0x003fea0003800000 */
.L_x_5681:
[----:B------:R-:W-:Y:S05]  /*5e50*/  BRA `(.L_x_5682) ;  /* 0xffffffe800707947 */ /* 0x000fea000383ffff */
.L_x_5683:
        /* <DEDUP_REMOVED lines=10> */
.L_x_27970:


//--------------------- .text._ZN10layer_norm31ln_parallel_residual_fwd_kernelINS_13Kernel_traitsIf13__nv_bfloat16S2_S2_fjLj1280ELj1ELj4ELj1ELj16ENS_18Kernel_traits_baseILj1280EfS2_S2_S2_fjLj128EEEEELb0ELb1ELb1EEEvNS_9FwdParamsE --------------------------
	.section	.text._ZN10layer_norm31ln_parallel_residual_fwd_kernelINS_13Kernel_traitsIf13__nv_bfloat16S2_S2_fjLj1280ELj1ELj4ELj1ELj16ENS_18Kernel_traits_baseILj1280EfS2_S2_S2_fjLj128EEEEELb0ELb1ELb1EEEvNS_9FwdParamsE,"ax",@progbits
	.align	128
        .global         _ZN10layer_norm31ln_parallel_residual_fwd_kernelINS_13Kernel_traitsIf13__nv_bfloat16S2_S2_fjLj1280ELj1ELj4ELj1ELj16ENS_18Kernel_traits_baseILj1280EfS2_S2_S2_fjLj128EEEEELb0ELb1ELb1EEEvNS_9FwdParamsE
        .type           _ZN10layer_norm31ln_parallel_residual_fwd_kernelINS_13Kernel_traitsIf13__nv_bfloat16S2_S2_fjLj1280ELj1ELj4ELj1ELj16ENS_18Kernel_traits_baseILj1280EfS2_S2_S2_fjLj128EEEEELb0ELb1ELb1EEEvNS_9FwdParamsE,@function
        .size           _ZN10layer_norm31ln_parallel_residual_fwd_kernelINS_13Kernel_traitsIf13__nv_bfloat16S2_S2_fjLj1280ELj1ELj4ELj1ELj16ENS_18Kernel_traits_baseILj1280EfS2_S2_S2_fjLj128EEEEELb0ELb1ELb1EEEvNS_9FwdParamsE,(.L_x_27971 - _ZN10layer_norm31ln_parallel_residual_fwd_kernelINS_13Kernel_traitsIf13__nv_bfloat16S2_S2_fjLj1280ELj1ELj4ELj1ELj16ENS_18Kernel_traits_baseILj1280EfS2_S2_S2_fjLj128EEEEELb0ELb1ELb1EEEvNS_9FwdParamsE)
        .other          _ZN10layer_norm31ln_parallel_residual_fwd_kernelINS_13Kernel_traitsIf13__nv_bfloat16S2_S2_fjLj1280ELj1ELj4ELj1ELj16ENS_18Kernel_traits_baseILj1280EfS2_S2_S2_fjLj128EEEEELb0ELb1ELb1EEEvNS_9FwdParamsE,@"STO_CUDA_ENTRY STV_DEFAULT"
_ZN10layer_norm31ln_parallel_residual_fwd_kernelINS_13Kernel_traitsIf13__nv_bfloat16S2_S2_fjLj1280ELj1ELj4ELj1ELj16ENS_18Kernel_traits_baseILj1280EfS2_S2_S2_fjLj128EEEEELb0ELb1ELb1EEEvNS_9FwdParamsE:
.text._ZN10layer_norm31ln_parallel_residual_fwd_kernelINS_13Kernel_traitsIf13__nv_bfloat16S2_S2_fjLj1280ELj1ELj4ELj1ELj16ENS_18Kernel_traits_baseILj1280EfS2_S2_S2_fjLj128EEEEELb0ELb1ELb1EEEvNS_9FwdParamsE:
        /* <DEDUP_REMOVED lines=15> */
[----:B----4-:R-:W-:Y:S10]  /*00f0*/  BRA.U !UP0, `(.L_x_5684) ;  /* 0x0000000108647547 */ /* 0x010ff4000b800000 */
        /* <DEDUP_REMOVED lines=25> */
.L_x_5684:
[----:B------:R-:W0:Y:S02]  /*0290*/  LDC.64 R4, c[0x0][0x3d0] ;  /* 0x0000f400ff047b82 */ /* 0x000e240000000a00 */
[----:B0-----:R-:W-:-:S05]  /*02a0*/  IMAD.WIDE.U32 R4, R2, 0x20, R4 ;  /* 0x0000002002047825 */ /* 0x001fca00078e0004 */
        /* <DEDUP_REMOVED lines=30> */
.L_x_5685:
        /* <DEDUP_REMOVED lines=11> */
.L_x_5707:
[----:B----4-:R-:W-:Y:S01]  /*0540*/  ISETP.NE.U32.AND P2, PT, RZ, UR10, PT ;  /* 0x0000000aff007c0c */ /* 0x010fe2000bf45070 */
[----:B01----:R-:W0:Y:S01]  /*0550*/  LDC.64 R4, c[0x0][0x390] ;  /* 0x0000e400ff047b82 */ /* 0x003e220000000a00 */
        /* <DEDUP_REMOVED lines=32> */
[C---:B------:R-:W-:Y:S02]  /*0760*/  PRMT R105, R142.reuse, 0x7632, R105 ;  /* 0x000076328e697816 */ /* 0x040fe40000000069 */
        /* <DEDUP_REMOVED lines=39> */
.L_x_5687:
[----:B------:R-:W-:Y:S01]  /*09e0*/  SHF.L.U32 R109, R140, 0x10, RZ ;  /* 0x000000108c6d7819 */ /* 0x000fe200000006ff */
[----:B------:R-:W-:Y:S01]  /*09f0*/  IMAD.U32 R115, R141, 0x10000, RZ ;  /* 0x000100008d737824 */ /* 0x000fe200078e00ff */
[----:B------:R-:W-:Y:S01]  /*0a00*/  SHF.L.U32 R10, R100, 0x10, RZ ;  /* 0x00000010640a7819 */ /* 0x000fe200000006ff */
[----:B------:R-:W-:Y:S01]  /*0a10*/  IMAD.U32 R144, R3, 0x10000, RZ ;  /* 0x0001000003907824 */ /* 0x000fe200078e00ff */
[----:B------:R-:W-:Y:S02]  /*0a20*/  PRMT R9, R140, 0x7632, R9 ;  /* 0x000076328c097816 */ /* 0x000fe40000000009 */
[----:B------:R-:W-:Y:S01]  /*0a30*/  PRMT R11, R141, 0x7632, R11 ;  /* 0x000076328d0b7816 */ /* 0x000fe2000000000b */
[----:B------:R-:W-:Y:S01]  /*0a40*/  FADD.FTZ R109, R109, R10 ;  /* 0x0000000a6d6d7221 */ /* 0x000fe20000010000 */
[----:B------:R-:W-:Y:S02]  /*0a50*/  PRMT R13, R142, 0x7632, R13 ;  /* 0x000076328e0d7816 */ /* 0x000fe4000000000d */
[----:B------:R-:W-:-:S02]  /*0a60*/  PRMT R15, R143, 0x7632, R15 ;  /* 0x000076328f0f7816 */ /* 0x000fc4000000000f */
        /* <DEDUP_REMOVED lines=24> */
.L_x_5686:
[----:B------:R-:W-:Y:S05]  /*0bf0*/  @!P2 BRA `(.L_x_5689) ;  /* 0x000000000084a947 */ /* 0x000fea0003800000 */
[----:B-----5:R-:W-:Y:S01]  /*0c00*/  SHF.L.U32 R109, R140, 0x10, RZ ;  /* 0x000000108c6d7819 */ /* 0x020fe200000006ff */
[----:B------:R-:W-:Y:S01]  /*0c10*/  IMAD.U32 R6, R96, 0x10000, RZ ;  /* 0x0001000060067824 */ /* 0x000fe200078e00ff */
[----:B------:R-:W-:Y:S02]  /*0c20*/  PRMT R3, R140, 0x7632, R3 ;  /* 0x000076328c037816 */ /* 0x000fe40000000003 */
[----:B------:R-:W-:Y:S01]  /*0c30*/  PRMT R7, R141, 0x7632, R7 ;  /* 0x000076328d077816 */ /* 0x000fe20000000007 */
[----:B------:R-:W-:Y:S01]  /*0c40*/  FADD.FTZ R109, R109, R6 ;  /* 0x000000066d6d7221 */ /* 0x000fe20000010000 */
        /* <DEDUP_REMOVED lines=28> */
.L_x_5689:
[C---:B-----5:R-:W-:Y:S02]  /*0e10*/  PRMT R108, R140.reuse, 0x7632, R108 ;  /* 0x000076328c6c7816 */ /* 0x060fe4000000006c */
[----:B------:R-:W-:Y:S02]  /*0e20*/  SHF.L.U32 R109, R140, 0x10, RZ ;  /* 0x000000108c6d7819 */ /* 0x000fe400000006ff */
[----:B------:R-:W-:Y:S02]  /*0e30*/  PRMT R140, R141, 0x7632, R140 ;  /* 0x000076328d8c7816 */ /* 0x000fe4000000008c */
[----:B------:R-:W-:Y:S02]  /*0e40*/  PRMT R3, R142, 0x7632, R3 ;  /* 0x000076328e037816 */ /* 0x000fe40000000003 */
[----:B------:R-:W-:Y:S01]  /*0e50*/  PRMT R144, R143, 0x7632, R144 ;  /* 0x000076328f907816 */ /* 0x000fe20000000090 */
[----:B------:R-:W-:Y:S01]  /*0e60*/  IMAD.U32 R140, R140, 0x10000, RZ ;  /* 0x000100008c8c7824 */ /* 0x000fe200078e00ff */
[----:B------:R-:W-:-:S02]  /*0e70*/  SHF.L.U32 R115, R141, 0x10, RZ ;  /* 0x000000108d737819 */ /* 0x000fc400000006ff */
[----:B------:R-:W-:Y:S02]  /*0e80*/  SHF.L.U32 R141, R142, 0x10, RZ ;  /* 0x000000108e8d7819 */ /* 0x000fe400000006ff */
[----:B------:R-:W-:Y:S02]  /*0e90*/  SHF.L.U32 R143, R143, 0x10, RZ ;  /* 0x000000108f8f7819 */ /* 0x000fe400000006ff */
[----:B------:R-:W-:Y:S02]  /*0ea0*/  SHF.L.U32 R108, R108, 0x10, RZ ;  /* 0x000000106c6c7819 */ /* 0x000fe400000006ff */
[----:B------:R-:W-:Y:S02]  /*0eb0*/  SHF.L.U32 R142, R3, 0x10, RZ ;  /* 0x00000010038e7819 */ /* 0x000fe400000006ff */
[----:B------:R-:W-:-:S07]  /*0ec0*/  SHF.L.U32 R144, R144, 0x10, RZ ;  /* 0x0000001090907819 */ /* 0x000fce00000006ff */
.L_x_5688:
        /* <DEDUP_REMOVED lines=12> */
[----:B------:R-:W-:-:S04]  /*0f90*/  UISETP.NE.U32.AND UP0, UPT, UR12, URZ, UPT ;  /* 0x000000ff0c00728c */ /* 0x000fc8000bf05070 */
[----:B------:R-:W-:Y:S01]  /*0fa0*/  UISETP.NE.AND.EX UP0, UPT, UR13, URZ, UPT, UP0 ;  /* 0x000000ff0d00728c */ /* 0x000fe2000bf05300 */
        /* <DEDUP_REMOVED lines=25> */
.L_x_5691:
[C---:B-----5:R-:W-:Y:S02]  /*1140*/  PRMT R9, R12.reuse, 0x7632, R9 ;  /* 0x000076320c097816 */ /* 0x060fe40000000009 */
[----:B------:R-:W-:Y:S02]  /*1150*/  SHF.L.U32 R11, R12, 0x10, RZ ;  /* 0x000000100c0b7819 */ /* 0x000fe400000006ff */
[----:B------:R-:W-:Y:S01]  /*1160*/  PRMT R12, R13, 0x7632, R12 ;  /* 0x000076320d0c7816 */ /* 0x000fe2000000000c */
[----:B------:R-:W-:Y:S01]  /*1170*/  IMAD.U32 R9, R9, 0x10000, RZ ;  /* 0x0001000009097824 */ /* 0x000fe200078e00ff */
[C---:B------:R-:W-:Y:S02]  /*1180*/  PRMT R104, R14.reuse, 0x7632, R104 ;  /* 0x000076320e687816 */ /* 0x040fe40000000068 */
[----:B------:R-:W-:Y:S02]  /*1190*/  SHF.L.U32 R125, R14, 0x10, RZ ;  /* 0x000000100e7d7819 */ /* 0x000fe400000006ff */
[----:B------:R-:W-:-:S02]  /*11a0*/  SHF.L.U32 R13, R13, 0x10, RZ ;  /* 0x000000100d0d7819 */ /* 0x000fc400000006ff */
[----:B------:R-:W-:Y:S02]  /*11b0*/  SHF.L.U32 R14, R97, 0x10, RZ ;  /* 0x00000010610e7819 */ /* 0x000fe400000006ff */
[C---:B------:R-:W-:Y:S01]  /*11c0*/  PRMT R105, R15.reuse, 0x7632, R105 ;  /* 0x000076320f697816 */ /* 0x040fe20000000069 */
        /* <DEDUP_REMOVED lines=24> */
.L_x_5690:
[----:B------:R-:W-:-:S04]  /*1350*/  UISETP.NE.U32.AND UP1, UPT, UR10, URZ, UPT ;  /* 0x000000ff0a00728c */ /* 0x000fc8000bf25070 */
[----:B------:R-:W-:-:S09]  /*1360*/  UISETP.NE.AND.EX UP1, UPT, UR11, URZ, UPT, UP1 ;  /* 0x000000ff0b00728c */ /* 0x000fd2000bf25310 */
[----:B------:R-:W-:Y:S05]  /*1370*/  BRA.U UP1, `(.L_x_5693) ;  /* 0x0000000101847547 */ /* 0x000fea000b800000 */
[C---:B-----5:R-:W-:Y:S01]  /*1380*/  PRMT R7, R13.reuse, 0x7632, R7 ;  /* 0x000076320d077816 */ /* 0x060fe20000000007 */
[----:B------:R-:W-:Y:S01]  /*1390*/  IMAD.U32 R112, R112, 0x10000, RZ ;  /* 0x0001000070707824 */ /* 0x000fe200078e00ff */
[----:B------:R-:W-:Y:S02]  /*13a0*/  SHF.L.U32 R13, R13, 0x10, RZ ;  /* 0x000000100d0d7819 */ /* 0x000fe400000006ff */
[----:B------:R-:W-:Y:S02]  /*13b0*/  SHF.L.U32 R10, R101, 0x10, RZ ;  /* 0x00000010650a7819 */ /* 0x000fe400000006ff */
[C---:B------:R-:W-:Y:S02]  /*13c0*/  PRMT R6, R12.reuse, 0x7632, R6 ;  /* 0x000076320c067816 */ /* 0x040fe40000000006 */
[----:B------:R-:W-:Y:S01]  /*13d0*/  SHF.L.U32 R11, R12, 0x10, RZ ;  /* 0x000000100c0b7819 */ /* 0x000fe200000006ff */
[----:B------:R-:W-:Y:S01]  /*13e0*/  FADD.FTZ R119, R10, R13 ;  /* 0x0000000d0a777221 */ /* 0x000fe20000010000 */
[----:B------:R-:W-:-:S02]  /*13f0*/  PRMT R9, R14, 0x7632, R9 ;  /* 0x000076320e097816 */ /* 0x000fc40000000009 */
[C---:B------:R-:W-:Y:S02]  /*1400*/  PRMT R12, R15.reuse, 0x7632, R12 ;  /* 0x000076320f0c7816 */ /* 0x040fe4000000000c */
        /* <DEDUP_REMOVED lines=24> */
.L_x_5693:
[C---:B-----5:R-:W-:Y:S01]  /*1590*/  PRMT R9, R12.reuse, 0x7632, R9 ;  /* 0x000076320c097816 */ /* 0x060fe20000000009 */
[----:B------:R-:W-:Y:S01]  /*15a0*/  IMAD.U32 R164, R99, 0x10000, RZ ;  /* 0x0001000063a47824 */ /* 0x000fe200078e00ff */
[----:B------:R-:W-:Y:S02]  /*15b0*/  SHF.L.U32 R12, R12, 0x10, RZ ;  /* 0x000000100c0c7819 */ /* 0x000fe400000006ff */
[----:B------:R-:W-:Y:S01]  /*15c0*/  SHF.L.U32 R11, R100, 0x10, RZ ;  /* 0x00000010640b7819 */ /* 0x000fe200000006ff */
[----:B------:R-:W-:Y:S01]  /*15d0*/  IMAD.U32 R9, R9, 0x10000, RZ ;  /* 0x0001000009097824 */ /* 0x000fe200078e00ff */
[C---:B------:R-:W-:Y:S01]  /*15e0*/  PRMT R104, R13.reuse, 0x7632, R104 ;  /* 0x000076320d687816 */ /* 0x040fe20000000068 */
[----:B------:R-:W-:Y:S01]  /*15f0*/  IMAD.U32 R13, R13, 0x10000, RZ ;  /* 0x000100000d0d7824 */ /* 0x000fe200078e00ff */
[----:B------:R-:W-:Y:S01]  /*1600*/  PRMT R106, R15, 0x7632, R106 ;  /* 0x000076320f6a7816 */ /* 0x000fe2000000006a */
[----:B------:R-:W-:Y:S01]  /*1610*/  FADD.FTZ R11, R11, R12 ;  /* 0x0000000c0b0b7221 */ /* 0x000fe20000010000 */
[----:B------:R-:W-:-:S02]  /*1620*/  SHF.L.U32 R114, R15, 0x10, RZ ;  /* 0x000000100f727819 */ /* 0x000fc400000006ff */
[----:B------:R-:W-:Y:S02]  /*1630*/  SHF.L.U32 R15, R112, 0x10, RZ ;  /* 0x00000010700f7819 */ /* 0x000fe400000006ff */
[----:B------:R-:W-:Y:S02]  /*1640*/  SHF.L.U32 R104, R104, 0x10, RZ ;  /* 0x0000001068687819 */ /* 0x000fe400000006ff */
[----:B------:R-:W-:Y:S02]  /*1650*/  SHF.L.U32 R12, R101, 0x10, RZ ;  /* 0x00000010650c7819 */ /* 0x000fe400000006ff */
        /* <DEDUP_REMOVED lines=35> */
.L_x_5692:
        /* <DEDUP_REMOVED lines=18> */
[----:B-----5:R-:W-:Y:S02]  /*19b0*/  PRMT R14, R156, 0x7632, R14 ;  /* 0x000076329c0e7816 */ /* 0x020fe4000000000e */
[----:B------:R-:W-:Y:S02]  /*19c0*/  PRMT R116, R157, 0x7632, R116 ;  /* 0x000076329d747816 */ /* 0x000fe40000000074 */
[----:B------:R-:W-:Y:S02]  /*19d0*/  PRMT R136, R158, 0x7632, R136 ;  /* 0x000076329e887816 */ /* 0x000fe40000000088 */
[C---:B------:R-:W-:Y:S02]  /*19e0*/  PRMT R138, R159.reuse, 0x7632, R138 ;  /* 0x000076329f8a7816 */ /* 0x040fe4000000008a */
[----:B------:R-:W-:Y:S01]  /*19f0*/  SHF.L.U32 R162, R156, 0x10, RZ ;  /* 0x000000109ca27819 */ /* 0x000fe200000006ff */
[----:B------:R-:W-:Y:S01]  /*1a00*/  IMAD.U32 R156, R159, 0x10000, RZ ;  /* 0x000100009f9c7824 */ /* 0x000fe200078e00ff */
[----:B------:R-:W-:-:S02]  /*1a10*/  SHF.L.U32 R160, R157, 0x10, RZ ;  /* 0x000000109da07819 */ /* 0x000fc400000006ff */
[----:B------:R-:W-:Y:S02]  /*1a20*/  SHF.L.U32 R158, R158, 0x10, RZ ;  /* 0x000000109e9e7819 */ /* 0x000fe400000006ff */
[----:B------:R-:W-:Y:S02]  /*1a30*/  SHF.L.U32 R14, R14, 0x10, RZ ;  /* 0x000000100e0e7819 */ /* 0x000fe400000006ff */
[----:B------:R-:W-:Y:S02]  /*1a40*/  SHF.L.U32 R116, R116, 0x10, RZ ;  /* 0x0000001074747819 */ /* 0x000fe400000006ff */
[----:B------:R-:W-:Y:S02]  /*1a50*/  SHF.L.U32 R136, R136, 0x10, RZ ;  /* 0x0000001088887819 */ /* 0x000fe400000006ff */
[----:B------:R-:W-:Y:S01]  /*1a60*/  SHF.L.U32 R138, R138, 0x10, RZ ;  /* 0x000000108a8a7819 */ /* 0x000fe200000006ff */
[----:B------:R-:W-:Y:S06]  /*1a70*/  BRA `(.L_x_5696) ;  /* 0x0000000400ec7947 */ /* 0x000fec0003800000 */
.L_x_5695:
[----:B-----5:R-:W-:Y:S01]  /*1a80*/  PRMT R10, R156, 0x7632, R10 ;  /* 0x000076329c0a7816 */ /* 0x020fe2000000000a */
[----:B------:R-:W-:Y:S01]  /*1a90*/  IMAD.U32 R160, R97, 0x10000, RZ ;  /* 0x0001000061a07824 */ /* 0x000fe200078e00ff */
[----:B------:R-:W-:Y:S02]  /*1aa0*/  PRMT R14, R158, 0x7632, R14 ;  /* 0x000076329e0e7816 */ /* 0x000fe4000000000e */
[----:B------:R-:W-:Y:S02]  /*1ab0*/  SHF.L.U32 R156, R156, 0x10, RZ ;  /* 0x000000109c9c7819 */ /* 0x000fe400000006ff */
        /* <DEDUP_REMOVED lines=29> */
.L_x_5694:
[----:B------:R-:W-:Y:S05]  /*1c90*/  BRA.U UP1, `(.L_x_5697) ;  /* 0x0000000101947547 */ /* 0x000fea000b800000 */
[----:B-----5:R-:W-:Y:S02]  /*1ca0*/  PRMT R10, R156, 0x7632, R10 ;  /* 0x000076329c0a7816 */ /* 0x020fe4000000000a */
[----:B------:R-:W-:Y:S02]  /*1cb0*/  PRMT R14, R158, 0x7632, R14 ;  /* 0x000076329e0e7816 */ /* 0x000fe4000000000e */
[----:B------:R-:W-:Y:S02]  /*1cc0*/  SHF.L.U32 R156, R156, 0x10, RZ ;  /* 0x000000109c9c7819 */ /* 0x000fe400000006ff */
        /* <DEDUP_REMOVED lines=34> */
.L_x_5697:
[----:B-----5:R-:W-:Y:S01]  /*1ef0*/  PRMT R14, R157, 0x7632, R14 ;  /* 0x000076329d0e7816 */ /* 0x020fe2000000000e */
[----:B------:R-:W-:Y:S01]  /*1f00*/  IMAD.U32 R160, R97, 0x10000, RZ ;  /* 0x0001000061a07824 */ /* 0x000fe200078e00ff */
[----:B------:R-:W-:Y:S02]  /*1f10*/  SHF.L.U32 R157, R157, 0x10, RZ ;  /* 0x000000109d9d7819 */ /* 0x000fe400000006ff */
[C---:B------:R-:W-:Y:S02]  /*1f20*/  SHF.L.U32 R10, R101.reuse, 0x10, RZ ;  /* 0x00000010650a7819 */ /* 0x040fe400000006ff */
[----:B------:R-:W-:Y:S02]  /*1f30*/  PRMT R13, R156, 0x7632, R13 ;  /* 0x000076329c0d7816 */ /* 0x000fe4000000000d */
        /* <DEDUP_REMOVED lines=8> */
[C---:B------:R-:W-:Y:S01]  /*1fc0*/  PRMT R104, R158.reuse, 0x7632, R104 ;  /* 0x000076329e687816 */ /* 0x040fe20000000068 */
[----:B------:R-:W-:Y:S01]  /*1fd0*/  FADD.FTZ R10, R13, R10 ;  /* 0x0000000a0d0a7221 */ /* 0x000fe20000010000 */
[----:B------:R-:W-:Y:S01]  /*1fe0*/  SHF.L.U32 R158, R158, 0x10, RZ ;  /* 0x000000109e9e7819 */ /* 0x000fe200000006ff */
[----:B------:R-:W-:Y:S01]  /*1ff0*/  FADD.FTZ R12, R105, R12 ;  /* 0x0000000c690c7221 */ /* 0x000fe20000010000 */
[----:B------:R-:W-:Y:S02]  /*2000*/  SHF.L.U32 R107, R102, 0x10, RZ ;  /* 0x00000010666b7819 */ /* 0x000fe400000006ff */
[----:B------:R-:W-:Y:S02]  /*2010*/  SHF.L.U32 R156, R156, 0x10, RZ ;  /* 0x000000109c9c7819 */ /* 0x000fe400000006ff */
[----:B------:R-:W-:Y:S01]  /*2020*/  SHF.L.U32 R15, R100, 0x10, RZ ;  /* 0x00000010640f7819 */ /* 0x000fe200000006ff */
[----:B------:R-:W-:Y:S01]  /*2030*/  FADD.FTZ R158, R107, R158 ;  /* 0x0000009e6b9e7221 */ /* 0x000fe20000010000 */
[----:B------:R-:W-:-:S02]  /*2040*/  PRMT R106, R159, 0x7632, R106 ;  /* 0x000076329f6a7816 */ /* 0x000fc4000000006a */
[----:B------:R-:W-:Y:S01]  /*2050*/  PRMT R14, R103, 0x7632, R14 ;  /* 0x00007632670e7816 */ /* 0x000fe2000000000e */
[----:B------:R-:W-:Y:S01]  /*2060*/  FADD.FTZ R15, R15, R156 ;  /* 0x0000009c0f0f7221 */ /* 0x000fe20000010000 */
[----:B------:R-:W-:Y:S02]  /*2070*/  PRMT R13, R102, 0x7632, R13 ;  /* 0x00007632660d7816 */ /* 0x000fe4000000000d */
        /* <DEDUP_REMOVED lines=27> */
.L_x_5696:
        /* <DEDUP_REMOVED lines=14> */
[----:B------:R-:W-:Y:S01]  /*2310*/  PRMT R8, R97, 0x7632, R8 ;  /* 0x0000763261087816 */ /* 0x000fe20000000008 */
[----:B0-----:R-:W-:Y:S06]  /*2320*/  BRA.U UP0, `(.L_x_5698) ;  /* 0x0000000100c07547 */ /* 0x001fec000b800000 */
[----:B------:R-:W-:Y:S01]  /*2330*/  PRMT R9, R96, 0x7632, R9 ;  /* 0x0000763260097816 */ /* 0x000fe20000000009 */
[----:B------:R-:W-:Y:S06]  /*2340*/  BRA.U UP1, `(.L_x_5699) ;  /* 0x0000000101347547 */ /* 0x000fec000b800000 */
        /* <DEDUP_REMOVED lines=13> */
.L_x_5699:
[C---:B-----5:R-:W-:Y:S02]  /*2420*/  PRMT R10, R148.reuse, 0x7632, R10 ;  /* 0x00007632940a7816 */ /* 0x060fe4000000000a */
[----:B------:R-:W-:Y:S02]  /*2430*/  SHF.L.U32 R148, R148, 0x10, RZ ;  /* 0x0000001094947819 */ /* 0x000fe400000006ff */
[C---:B------:R-:W-:Y:S01]  /*2440*/  PRMT R15, R150.reuse, 0x7632, R15 ;  /* 0x00007632960f7816 */ /* 0x040fe2000000000f */
[----:B------:R-:W-:Y:S01]  /*2450*/  IMAD.U32 R150, R150, 0x10000, RZ ;  /* 0x0001000096967824 */ /* 0x000fe200078e00ff */
[----:B------:R-:W-:Y:S02]  /*2460*/  SHF.L.U32 R13, R96, 0x10, RZ ;  /* 0x00000010600d7819 */ /* 0x000fe400000006ff */
[----:B------:R-:W-:Y:S02]  /*2470*/  SHF.L.U32 R105, R98, 0x10, RZ ;  /* 0x0000001062697819 */ /* 0x000fe400000006ff */
[----:B------:R-:W-:Y:S01]  /*2480*/  PRMT R12, R149, 0x7632, R12 ;  /* 0x00007632950c7816 */ /* 0x000fe2000000000c */
[----:B------:R-:W-:Y:S01]  /*2490*/  FADD.FTZ R154, R13, R148 ;  /* 0x000000940d9a7221 */ /* 0x000fe20000010000 */
[----:B------:R-:W-:Y:S01]  /*24a0*/  PRMT R104, R151, 0x7632, R104 ;  /* 0x0000763297687816 */ /* 0x000fe20000000068 */
        /* <DEDUP_REMOVED lines=24> */
.L_x_5698:
[----:B------:R-:W-:Y:S05]  /*2630*/  BRA.U UP1, `(.L_x_5701) ;  /* 0x0000000101947547 */ /* 0x000fea000b800000 */
[----:B-----5:R-:W-:Y:S01]  /*2640*/  PRMT R10, R148, 0x7632, R10 ;  /* 0x00007632940a7816 */ /* 0x020fe2000000000a */
[----:B------:R-:W-:Y:S01]  /*2650*/  IMAD.U32 R152, R101, 0x10000, RZ ;  /* 0x0001000065987824 */ /* 0x000fe200078e00ff */
        /* <DEDUP_REMOVED lines=12> */
[----:B------:R-:W-:-:S02]  /*2720*/  PRMT R9, R103, 0x7632, R9 ;  /* 0x0000763267097816 */ /* 0x000fc40000000009 */
        /* <DEDUP_REMOVED lines=22> */
.L_x_5701:
[----:B-----5:R-:W-:Y:S01]  /*2890*/  SHF.L.U32 R9, R148, 0x10, RZ ;  /* 0x0000001094097819 */ /* 0x020fe200000006ff */
[----:B------:R-:W-:Y:S01]  /*28a0*/  IMAD.U32 R15, R102, 0x10000, RZ ;  /* 0x00010000660f7824 */ /* 0x000fe200078e00ff */
[----:B------:R-:W-:Y:S02]  /*28b0*/  SHF.L.U32 R10, R100, 0x10, RZ ;  /* 0x00000010640a7819 */ /* 0x000fe400000006ff */
[----:B------:R-:W-:Y:S02]  /*28c0*/  PRMT R12, R149, 0x7632, R12 ;  /* 0x00007632950c7816 */ /* 0x000fe4000000000c */
[----:B------:R-:W-:Y:S01]  /*28d0*/  PRMT R13, R150, 0x7632, R13 ;  /* 0x00007632960d7816 */ /* 0x000fe2000000000d */
[--C-:B------:R-:W-:Y:S01]  /*28e0*/  FADD.FTZ R154, R10, R9.reuse ;  /* 0x000000090a9a7221 */ /* 0x100fe20000010000 */
[----:B------:R-:W-:Y:S02]  /*28f0*/  PRMT R9, R101, 0x7632, R9 ;  /* 0x0000763265097816 */ /* 0x000fe40000000009 */
[----:B------:R-:W-:-:S02]  /*2900*/  SHF.L.U32 R12, R12, 0x10, RZ ;  /* 0x000000100c0c7819 */ /* 0x000fc400000006ff */
[----:B------:R-:W-:Y:S02]  /*2910*/  SHF.L.U32 R9, R9, 0x10, RZ ;  /* 0x0000001009097819 */ /* 0x000fe400000006ff */
[----:B------:R-:W-:Y:S02]  /*2920*/  PRMT R10, R102, 0x7632, R10 ;  /* 0x00007632660a7816 */ /* 0x000fe4000000000a */
[----:B------:R-:W-:Y:S01]  /*2930*/  PRMT R148, R148, 0x7632, R148 ;  /* 0x0000763294947816 */ /* 0x000fe20000000094 */
[--C-:B------:R-:W-:Y:S01]  /*2940*/  FADD.FTZ R120, R12, R9.reuse ;  /* 0x000000090c787221 */ /* 0x100fe20000010000 */
[----:B------:R-:W-:Y:S02]  /*2950*/  PRMT R9, R100, 0x7632, R9 ;  /* 0x0000763264097816 */ /* 0x000fe40000000009 */
[----:B------:R-:W-:Y:S01]  /*2960*/  SHF.L.U32 R13, R13, 0x10, RZ ;  /* 0x000000100d0d7819 */ /* 0x000fe200000006ff */
[----:B------:R-:W-:Y:S01]  /*2970*/  IMAD.U32 R134, R148, 0x10000, RZ ;  /* 0x0001000094867824 */ /* 0x000fe200078e00ff */
        /* <DEDUP_REMOVED lines=38> */
.L_x_5700:
[----:B------:R-:W0:Y:S01]  /*2be0*/  @P0 LDC.64 R12, c[0x0][0x3a8] ;  /* 0x0000ea00ff0c0b82 */ /* 0x000e220000000a00 */
[----:B------:R-:W-:-:S04]  /*2bf0*/  VIADD R147, R127, 0x80 ;  /* 0x000000807f937836 */ /* 0x000fc80000000000 */
[----:B------:R-:W-:-:S03]  /*2c00*/  IMAD.WIDE.U32 R4, R147, 0x10, R4 ;  /* 0x0000001093047825 */ /* 0x000fc600078e0004 */
[----:B------:R-:W1:Y:S08]  /*2c10*/  @P1 LDC.64 R8, c[0x0][0x398] ;  /* 0x0000e600ff081b82 */ /* 0x000e700000000a00 */
[----:B------:R-:W2:Y:S01]  /*2c20*/  @P2 LDC.64 R6, c[0x0][0x3a0] ;  /* 0x0000e800ff062b82 */ /* 0x000ea20000000a00 */
[----:B0-----:R-:W-:-:S05]  /*2c30*/  @P0 IMAD.WIDE.U32 R12, R133, 0x10, R12 ;  /* 0x00000010850c0825 */ /* 0x001fca00078e000c */
[----:B------:R0:W-:Y:S01]  /*2c40*/  @P0 STG.E.128 desc[UR6][R12.64], R104 ;  /* 0x000000680c000986 */ /* 0x0001e2000c101d06 */
[----:B-1----:R-:W-:-:S05]  /*2c50*/  @P1 IMAD.WIDE.U32 R8, R147, 0x10, R8 ;  /* 0x0000001093081825 */ /* 0x002fca00078e0008 */
[----:B------:R0:W5:Y:S01]  /*2c60*/  @P1 LDG.E.128 R100, desc[UR6][R8.64] ;  /* 0x0000000608641981 */ /* 0x000162000c1e1d00 */
[----:B--2---:R-:W-:-:S03]  /*2c70*/  @P2 IMAD.WIDE.U32 R110, R147, 0x10, R6 ;  /* 0x00000010936e2825 */ /* 0x004fc600078e0006 */
[----:B------:R-:W5:Y:S04]  /*2c80*/  LDG.E.128 R4, desc[UR6][R4.64] ;  /* 0x0000000604047981 */ /* 0x000f68000c1e1d00 */
[----:B------:R0:W5:Y:S01]  /*2c90*/  @P2 LDG.E.128 R96, desc[UR6][R110.64] ;  /* 0x000000066e602981 */ /* 0x000162000c1e1d00 */
[----:B------:R-:W-:Y:S05]  /*2ca0*/  BRA.U UP0, `(.L_x_5702) ;  /* 0x0000000100cc7547 */ /* 0x000fea000b800000 */
[----:B0----5:R-:W-:Y:S02]  /*2cb0*/  PRMT R8, R99, 0x7632, R8 ;  /* 0x0000763263087816 */ /* 0x021fe40000000008 */
[----:B------:R-:W-:Y:S02]  /*2cc0*/  PRMT R9, R98, 0x7632, R9 ;  /* 0x0000763262097816 */ /* 0x000fe40000000009 */
[----:B------:R-:W-:Y:S02]  /*2cd0*/  PRMT R10, R97, 0x7632, R10 ;  /* 0x00007632610a7816 */ /* 0x000fe4000000000a */
[----:B------:R-:W-:Y:S01]  /*2ce0*/  PRMT R12, R96, 0x7632, R12 ;  /* 0x00007632600c7816 */ /* 0x000fe2000000000c */
[----:B------:R-:W-:Y:S06]  /*2cf0*/  BRA.U UP1, `(.L_x_5703) ;  /* 0x0000000101347547 */ /* 0x000fec000b800000 */
[C---:B------:R-:W-:Y:S02]  /*2d00*/  PRMT R8, R4.reuse, 0x7632, R8 ;  /* 0x0000763204087816 */ /* 0x040fe40000000008 */
[----:B------:R-:W-:Y:S02]  /*2d10*/  SHF.L.U32 R132, R4, 0x10, RZ ;  /* 0x0000001004847819 */ /* 0x000fe400000006ff */
[----:B------:R-:W-:Y:S02]  /*2d20*/  PRMT R4, R5, 0x7632, R4 ;  /* 0x0000763205047816 */ /* 0x000fe40000000004 */
[C---:B------:R-:W-:Y:S02]  /*2d30*/  PRMT R10, R6.reuse, 0x7632, R10 ;  /* 0x00007632060a7816 */ /* 0x040fe4000000000a */
[----:B------:R-:W-:Y:S02]  /*2d40*/  PRMT R12, R7, 0x7632, R12 ;  /* 0x00007632070c7816 */ /* 0x000fe4000000000c */
        /* <DEDUP_REMOVED lines=8> */
.L_x_5703:
[----:B------:R-:W-:Y:S01]  /*2dd0*/  PRMT R15, R5, 0x7632, R15 ;  /* 0x00007632050f7816 */ /* 0x000fe2000000000f */
[----:B------:R-:W-:Y:S01]  /*2de0*/  IMAD.U32 R9, R9, 0x10000, RZ ;  /* 0x0001000009097824 */ /* 0x000fe200078e00ff */
[----:B------:R-:W-:Y:S02]  /*2df0*/  SHF.L.U32 R130, R5, 0x10, RZ ;  /* 0x0000001005827819 */ /* 0x000fe400000006ff */
[C---:B------:R-:W-:Y:S01]  /*2e00*/  PRMT R13, R4.reuse, 0x7632, R13 ;  /* 0x00007632040d7816 */ /* 0x040fe2000000000d */
[----:B------:R-:W-:Y:S01]  /*2e10*/  IMAD.U32 R4, R4, 0x10000, RZ ;  /* 0x0001000004047824 */ /* 0x000fe200078e00ff */
[----:B------:R-:W-:Y:S02]  /*2e20*/  PRMT R104, R6, 0x7632, R104 ;  /* 0x0000763206687816 */ /* 0x000fe40000000068 */
[----:B------:R-:W-:Y:S02]  /*2e30*/  SHF.L.U32 R5, R96, 0x10, RZ ;  /* 0x0000001060057819 */ /* 0x000fe400000006ff */
[----:B------:R-:W-:-:S02]  /*2e40*/  SHF.L.U32 R6, R6, 0x10, RZ ;  /* 0x0000001006067819 */ /* 0x000fc400000006ff */
[----:B------:R-:W-:Y:S01]  /*2e50*/  SHF.L.U32 R107, R98, 0x10, RZ ;  /* 0x00000010626b7819 */ /* 0x000fe200000006ff */
[----:B------:R-:W-:Y:S01]  /*2e60*/  FADD.FTZ R132, R5, R4 ;  /* 0x0000000405847221 */ /* 0x000fe20000010000 */
[----:B------:R-:W-:Y:S02]  /*2e70*/  PRMT R106, R7, 0x7632, R106 ;  /* 0x00007632076a7816 */ /* 0x000fe4000000006a */
        /* <DEDUP_REMOVED lines=22> */
.L_x_5702:
[----:B------:R-:W-:Y:S05]  /*2fe0*/  BRA.U UP1, `(.L_x_5705) ;  /* 0x0000000101947547 */ /* 0x000fea000b800000 */
[----:B0----5:R-:W-:Y:S02]  /*2ff0*/  PRMT R8, R4, 0x7632, R8 ;  /* 0x0000763204087816 */ /* 0x021fe40000000008 */
[C---:B------:R-:W-:Y:S02]  /*3000*/  PRMT R10, R5.reuse, 0x7632, R10 ;  /* 0x00007632050a7816 */ /* 0x040fe4000000000a */
[----:B------:R-:W-:Y:S02]  /*3010*/  SHF.L.U32 R130, R5, 0x10, RZ ;  /* 0x0000001005827819 */ /* 0x000fe400000006ff */
[C---:B------:R-:W-:Y:S01]  /*3020*/  PRMT R12, R6.reuse, 0x7632, R12 ;  /* 0x00007632060c7816 */ /* 0x040fe2000000000c */
[----:B------:R-:W-:Y:S01]  /*3030*/  IMAD.U32 R6, R6, 0x10000, RZ ;  /* 0x0001000006067824 */ /* 0x000fe200078e00ff */
[----:B------:R-:W-:Y:S02]  /*3040*/  SHF.L.U32 R13, R102, 0x10, RZ ;  /* 0x00000010660d7819 */ /* 0x000fe400000006ff */
[----:B------:R-:W-:-:S02]  /*3050*/  SHF.L.U32 R4, R4, 0x10, RZ ;  /* 0x0000001004047819 */ /* 0x000fc400000006ff */
[----:B------:R-:W-:Y:S01]  /*3060*/  SHF.L.U32 R5, R100, 0x10, RZ ;  /* 0x0000001064057819 */ /* 0x000fe200000006ff */
[----:B------:R-:W-:Y:S01]  /*3070*/  FADD.FTZ R128, R13, R6 ;  /* 0x000000060d807221 */ /* 0x000fe20000010000 */
[----:B------:R-:W-:Y:S02]  /*3080*/  SHF.L.U32 R9, R101, 0x10, RZ ;  /* 0x0000001065097819 */ /* 0x000fe400000006ff */
[----:B------:R-:W-:Y:S01]  /*3090*/  PRMT R15, R7, 0x7632, R15 ;  /* 0x00007632070f7816 */ /* 0x000fe2000000000f */
[----:B------:R-:W-:Y:S01]  /*30a0*/  FADD.FTZ R132, R5, R4 ;  /* 0x0000000405847221 */ /* 0x000fe20000010000 */
[----:B------:R-:W-:Y:S01]  /*30b0*/  SHF.L.U32 R126, R7, 0x10, RZ ;  /* 0x00000010077e7819 */ /* 0x000fe200000006ff */
[----:B------:R-:W-:Y:S01]  /*30c0*/  FADD.FTZ R130, R9, R130 ;  /* 0x0000008209827221 */ /* 0x000fe20000010000 */
[----:B------:R-:W-:Y:S02]  /*30d0*/  PRMT R6, R102, 0x7632, R6 ;  /* 0x0000763266067816 */ /* 0x000fe40000000006 */
[----:B------:R-:W-:-:S02]  /*30e0*/  PRMT R4, R100, 0x7632, R4 ;  /* 0x0000763264047816 */ /* 0x000fc40000000004 */
[----:B------:R-:W-:Y:S02]  /*30f0*/  PRMT R5, R101, 0x7632, R5 ;  /* 0x0000763265057816 */ /* 0x000fe40000000005 */
[----:B------:R-:W-:Y:S02]  /*3100*/  PRMT R7, R103, 0x7632, R7 ;  /* 0x0000763267077816 */ /* 0x000fe40000000007 */
        /* <DEDUP_REMOVED lines=19> */
.L_x_5705:
[C---:B0----5:R-:W-:Y:S01]  /*3240*/  PRMT R8, R4.reuse, 0x7632, R8 ;  /* 0x0000763204087816 */ /* 0x061fe20000000008 */
[----:B------:R-:W-:Y:S01]  /*3250*/  IMAD.U32 R105, R7, 0x10000, RZ ;  /* 0x0001000007697824 */ /* 0x000fe200078e00ff */
[C---:B------:R-:W-:Y:S02]  /*3260*/  PRMT R9, R5.reuse, 0x7632, R9 ;  /* 0x0000763205097816 */ /* 0x040fe40000000009 */
[----:B------:R-:W-:Y:S02]  /*3270*/  SHF.L.U32 R10, R5, 0x10, RZ ;  /* 0x00000010050a7819 */ /* 0x000fe400000006ff */
[----:B------:R-:W-:Y:S01]  /*3280*/  SHF.L.U32 R4, R4, 0x10, RZ ;  /* 0x0000001004047819 */ /* 0x000fe200000006ff */
[----:B------:R-:W-:Y:S01]  /*3290*/  IMAD.U32 R9, R9, 0x10000, RZ ;  /* 0x0001000009097824 */ /* 0x000fe200078e00ff */
[----:B------:R-:W-:Y:S02]  /*32a0*/  SHF.L.U32 R5, R100, 0x10, RZ ;  /* 0x0000001064057819 */ /* 0x000fe400000006ff */
[----:B------:R-:W-:-:S02]  /*32b0*/  PRMT R12, R6, 0x7632, R12 ;  /* 0x00007632060c7816 */ /* 0x000fc4000000000c */
[----:B------:R-:W-:Y:S01]  /*32c0*/  SHF.L.U32 R6, R6, 0x10, RZ ;  /* 0x0000001006067819 */ /* 0x000fe200000006ff */
[--C-:B------:R-:W-:Y:S01]  /*32d0*/  FADD.FTZ R5, R5, R4.reuse ;  /* 0x0000000405057221 */ /* 0x100fe20000010000 */
[----:B------:R-:W-:Y:S02]  /*32e0*/  PRMT R4, R100, 0x7632, R4 ;  /* 0x0000763264047816 */ /* 0x000fe40000000004 */
        /* <DEDUP_REMOVED lines=22> */
[----:B------:R-:W-:Y:S02]  /*3450*/  PRMT R9, R99, 0x7632, R9 ;  /* 0x0000763263097816 */ /* 0x000fe40000000009 */
[----:B------:R-:W-:Y:S01]  /*3460*/  PRMT R5, R97, 0x7632, R5 ;  /* 0x0000763261057816 */ /* 0x000fe20000000005 */
[--C-:B------:R-:W-:Y:S01]  /*3470*/  FADD.FTZ R12, R104, R7.reuse ;  /* 0x00000007680c7221 */ /* 0x100fe20000010000 */
[----:B------:R-:W-:Y:S02]  /*3480*/  PRMT R7, R98, 0x7632, R7 ;  /* 0x0000763262077816 */ /* 0x000fe40000000007 */
[----:B------:R-:W-:Y:S02]  /*3490*/  SHF.L.U32 R106, R103, 0x10, RZ ;  /* 0x00000010676a7819 */ /* 0x000fe400000006ff */
        /* <DEDUP_REMOVED lines=18> */
.L_x_5704:
        /* <DEDUP_REMOVED lines=147> */
.L_x_5719:
[----:B01----:R-:W-:Y:S01]  /*3ef0*/  FADD.FTZ R112, R112, R15 ;  /* 0x0000000f70707221 */ /* 0x003fe20000010000 */
[C---:B------:R-:W-:Y:S01]  /*3f00*/  FMUL.FTZ R4, R7.reuse, R7 ;  /* 0x0000000707047220 */ /* 0x040fe20000410000 */
[----:B------:R-:W-:Y:S01]  /*3f10*/  FSEL R9, R7, RZ, !P3 ;  /* 0x000000ff07097208 */ /* 0x000fe20005800000 */
[----:B------:R-:W0:Y:S01]  /*3f20*/  @!P2 LDC.64 R110, c[0x0][0x3c8] ;  /* 0x0000f200ff6eab82 */ /* 0x000e220000000a00 */
[----:B---3--:R-:W-:Y:S02]  /*3f30*/  FFMA.FTZ R149, R112, R5, UR8 ;  /* 0x0000000870957e23 */ /* 0x008fe40008010005 */
[----:B------:R-:W-:Y:S01]  /*3f40*/  FSEL R4, R4, RZ, P3 ;  /* 0x000000ff04047208 */ /* 0x000fe20001800000 */
[C---:B------:R-:W-:Y:S01]  /*3f50*/  FADD.FTZ R109, -R9.reuse, R109 ;  /* 0x0000006d096d7221 */ /* 0x040fe20000010100 */
[C---:B------:R-:W-:Y:S01]  /*3f60*/  FADD.FTZ R5, -R9.reuse, R11 ;  /* 0x0000000b09057221 */ /* 0x040fe20000010100 */
[C---:B------:R-:W-:Y:S01]  /*3f70*/  FADD.FTZ R115, -R9.reuse, R115 ;  /* 0x0000007309737221 */ /* 0x040fe20000010100 */
[----:B------:R-:W-:Y:S01]  /*3f80*/  FADD.FTZ R140, -R9, R140 ;  /* 0x0000008c098c7221 */ /* 0x000fe20000010100 */
[----:B------:R-:W1:Y:S01]  /*3f90*/  @!P2 LDC.64 R112, c[0x0][0x3c0] ;  /* 0x0000f000ff70ab82 */ /* 0x000e620000000a00 */
[----:B------:R-:W-:Y:S01]  /*3fa0*/  FADD.FTZ R149, R149, R4 ;  /* 0x0000000495957221 */ /* 0x000fe20000010000 */
[C---:B------:R-:W-:Y:S01]  /*3fb0*/  FADD.FTZ R4, -R9.reuse, R134 ;  /* 0x0000008609047221 */ /* 0x040fe20000010100 */
[C---:B------:R-:W-:Y:S01]  /*3fc0*/  FADD.FTZ R141, -R9.reuse, R141 ;  /* 0x0000008d098d7221 */ /* 0x040fe20000010100 */
[C---:B------:R-:W-:Y:S01]  /*3fd0*/  FADD.FTZ R142, -R9.reuse, R142 ;  /* 0x0000008e098e7221 */ /* 0x040fe20000010100 */
[C---:B------:R-:W-:Y:S01]  /*3fe0*/  FADD.FTZ R132, -R9.reuse, R132 ;  /* 0x0000008409847221 */ /* 0x040fe20000010100 */
[C---:B------:R-:W-:Y:S01]  /*3ff0*/  FADD.FTZ R130, -R9.reuse, R130 ;  /* 0x0000008209827221 */ /* 0x040fe20000010100 */
[----:B------:R-:W2:Y:S01]  /*4000*/  MUFU.RSQ R149, R149 ;  /* 0x0000009500957308 */ /* 0x000ea20000001400 */
[----:B------:R-:W3:Y:S01]  /*4010*/  LDC.64 R134, c[0x0][0x428] ;  /* 0x00010a00ff867b82 */ /* 0x000ee20000000a00 */
[C---:B------:R-:W-:Y:S01]  /*4020*/  FADD.FTZ R128, -R9.reuse, R128 ;  /* 0x0000008009807221 */ /* 0x040fe20000010100 */
[C---:B------:R-:W-:Y:S01]  /*4030*/  FADD.FTZ R126, -R9.reuse, R126 ;  /* 0x0000007e097e7221 */ /* 0x040fe20000010100 */
[C---:B------:R-:W-:Y:S01]  /*4040*/  FADD.FTZ R108, -R9.reuse, R108 ;  /* 0x0000006c096c7221 */ /* 0x040fe20000010100 */
[C---:B------:R-:W-:Y:S01]  /*4050*/  FADD.FTZ R143, -R9.reuse, R143 ;  /* 0x0000008f098f7221 */ /* 0x040fe20000010100 */
[C---:B------:R-:W-:Y:S01]  /*4060*/  FADD.FTZ R144, -R9.reuse, R144 ;  /* 0x0000009009907221 */ /* 0x040fe20000010100 */
[C---:B------:R-:W-:Y:S01]  /*4070*/  FADD.FTZ R3, -R9.reuse, R3 ;  /* 0x0000000309037221 */ /* 0x040fe20000010100 */
[----:B------:R-:W-:Y:S01]  /*4080*/  FADD.FTZ R119, -R9, R119 ;  /* 0x0000007709777221 */ /* 0x000fe20000010100 */
[----:B0-----:R-:W-:-:S04]  /*4090*/  @!P2 IMAD.WIDE R110, R0, 0x4, R110 ;  /* 0x00000004006ea825 */ /* 0x001fc800078e026e */
[C---:B------:R-:W-:Y:S01]  /*40a0*/  FADD.FTZ R114, -R9.reuse, R114 ;  /* 0x0000007209727221 */ /* 0x040fe20000010100 */
[C---:B------:R-:W-:Y:S01]  /*40b0*/  FADD.FTZ R125, -R9.reuse, R125 ;  /* 0x0000007d097d7221 */ /* 0x040fe20000010100 */
[C---:B------:R-:W-:Y:S01]  /*40c0*/  FADD.FTZ R118, -R9.reuse, R118 ;  /* 0x0000007609767221 */ /* 0x040fe20000010100 */
[C---:B------:R-:W-:Y:S01]  /*40d0*/  FADD.FTZ R164, -R9.reuse, R164 ;  /* 0x000000a409a47221 */ /* 0x040fe20000010100 */
[C---:B------:R-:W-:Y:S01]  /*40e0*/  FADD.FTZ R146, -R9.reuse, R146 ;  /* 0x0000009209927221 */ /* 0x040fe20000010100 */
[C---:B------:R-:W-:Y:S01]  /*40f0*/  FADD.FTZ R162, -R9.reuse, R162 ;  /* 0x000000a209a27221 */ /* 0x040fe20000010100 */
[----:B------:R-:W-:Y:S01]  /*4100*/  FADD.FTZ R14, -R9, R14 ;  /* 0x0000000e090e7221 */ /* 0x000fe20000010100 */
[----:B-1----:R-:W-:-:S04]  /*4110*/  @!P2 IMAD.WIDE R112, R0, 0x4, R112 ;  /* 0x000000040070a825 */ /* 0x002fc800078e0270 */
[C---:B------:R-:W-:Y:S01]  /*4120*/  FADD.FTZ R160, -R9.reuse, R160 ;  /* 0x000000a009a07221 */ /* 0x040fe20000010100 */
[C---:B------:R-:W-:Y:S01]  /*4130*/  FADD.FTZ R116, -R9.reuse, R116 ;  /* 0x0000007409747221 */ /* 0x040fe20000010100 */
[C---:B------:R-:W-:Y:S01]  /*4140*/  FADD.FTZ R158, -R9.reuse, R158 ;  /* 0x0000009e099e7221 */ /* 0x040fe20000010100 */
[C---:B------:R-:W-:Y:S01]  /*4150*/  FADD.FTZ R136, -R9.reuse, R136 ;  /* 0x0000008809887221 */ /* 0x040fe20000010100 */
[----:B------:R0:W-:Y:S01]  /*4160*/  @!P2 STG.E desc[UR6][R112.64], R7 ;  /* 0x000000077000a986 */ /* 0x0001e2000c101906 */
        /* <DEDUP_REMOVED lines=13> */
[C---:B--2---:R-:W-:Y:S01]  /*4240*/  FMUL.FTZ R109, R149.reuse, R109 ;  /* 0x0000006d956d7220 */ /* 0x044fe20000410000 */
[C---:B0-----:R-:W-:Y:S01]  /*4250*/  FMUL.FTZ R113, R149.reuse, R5 ;  /* 0x0000000595717220 */ /* 0x041fe20000410000 */
        /* <DEDUP_REMOVED lines=8> */
[----:B---3--:R-:W-:Y:S01]  /*42e0*/  IMAD.WIDE.U32 R126, R127, 0x10, R134 ;  /* 0x000000107f7e7825 */ /* 0x008fe200078e0086 */
[----:B------:R0:W-:Y:S03]  /*42f0*/  @!P2 STG.E desc[UR6][R110.64], R149 ;  /* 0x000000956e00a986 */ /* 0x0001e6000c101906 */
[----:B------:R-:W-:Y:S01]  /*4300*/  FFMA.FTZ R141, R141, R20, R60 ;  /* 0x000000148d8d7223 */ /* 0x000fe2000001003c */
[----:B------:R-:W-:Y:S01]  /*4310*/  FFMA.FTZ R140, R140, R19, R59 ;  /* 0x000000138c8c7223 */ /* 0x000fe2000001003b */
[----:B------:R-:W-:-:S04]  /*4320*/  IMAD.WIDE.U32 R128, R129, 0x10, R134 ;  /* 0x0000001081807825 */ /* 0x000fc800078e0086 */
[C---:B------:R-:W-:Y:S01]  /*4330*/  FMUL.FTZ R112, R149.reuse, R3 ;  /* 0x0000000395707220 */ /* 0x040fe20000410000 */
[C---:B------:R-:W-:Y:S01]  /*4340*/  FMUL.FTZ R119, R149.reuse, R119 ;  /* 0x0000007795777220 */ /* 0x040fe20000410000 */
[----:B------:R-:W-:Y:S01]  /*4350*/  FMUL.FTZ R114, R149, R114 ;  /* 0x0000007295727220 */ /* 0x000fe20000410000 */
[----:B------:R-:W-:-:S04]  /*4360*/  IMAD.WIDE.U32 R130, R131, 0x10, R134 ;  /* 0x0000001083827825 */ /* 0x000fc800078e0086 */
[C---:B------:R-:W-:Y:S01]  /*4370*/  FMUL.FTZ R125, R149.reuse, R125 ;  /* 0x0000007d957d7220 */ /* 0x040fe20000410000 */
[C---:B------:R-:W-:Y:S01]  /*4380*/  FMUL.FTZ R118, R149.reuse, R118 ;  /* 0x0000007695767220 */ /* 0x040fe20000410000 */
[----:B------:R-:W-:Y:S01]  /*4390*/  FMUL.FTZ R137, R149, R158 ;  /* 0x0000009e95897220 */ /* 0x000fe20000410000 */
[----:B------:R-:W-:-:S04]  /*43a0*/  IMAD.WIDE.U32 R132, R133, 0x10, R134 ;  /* 0x0000001085847825 */ /* 0x000fc800078e0086 */
[----:B0-----:R-:W-:Y:S01]  /*43b0*/  FFMA.FTZ R110, R142, R21, R61 ;  /* 0x000000158e6e7223 */ /* 0x001fe2000001003d */
[C---:B------:R-:W-:Y:S01]  /*43c0*/  FMUL.FTZ R136, R149.reuse, R136 ;  /* 0x0000008895887220 */ /* 0x040fe20000410000 */
[----:B------:R-:W-:Y:S01]  /*43d0*/  FMUL.FTZ R15, R149, R160 ;  /* 0x000000a0950f7220 */ /* 0x000fe20000410000 */
[----:B------:R-:W-:-:S04]  /*43e0*/  IMAD.WIDE.U32 R134, R147, 0x10, R134 ;  /* 0x0000001093867825 */ /* 0x000fc800078e0086 */
[----:B------:R-:W-:Y:S01]  /*43f0*/  FFMA.FTZ R147, R109, R16, R56 ;  /* 0x000000106d937223 */ /* 0x000fe20000010038 */
[----:B------:R-:W-:Y:S01]  /*4400*/  FFMA.FTZ R109, R115, R18, R58 ;  /* 0x00000012736d7223 */ /* 0x000fe2000001003a */
[----:B------:R-:W-:Y:S01]  /*4410*/  F2FP.BF16.F32.PACK_AB R110, R110, R141 ;  /* 0x0000008d6e6e723e */ /* 0x000fe200000010ff */
[----:B------:R-:W-:Y:S01]  /*4420*/  FFMA.FTZ R141, R112, R25, R65 ;  /* 0x00000019708d7223 */ /* 0x000fe20000010041 */
[----:B------:R-:W-:Y:S01]  /*4430*/  FFMA.FTZ R112, R114, R27, R67 ;  /* 0x0000001b72707223 */ /* 0x000fe20000010043 */
[----:B------:R-:W-:Y:S01]  /*4440*/  FFMA.FTZ R114, R125, R28, R68 ;  /* 0x0000001c7d727223 */ /* 0x000fe20000010044 */
[----:B------:R-:W-:Y:S01]  /*4450*/  F2FP.BF16.F32.PACK_AB R109, R140, R109 ;  /* 0x0000006d8c6d723e */ /* 0x000fe200000010ff */
[----:B------:R-:W-:Y:S01]  /*4460*/  FFMA.FTZ R140, R113, R24, R64 ;  /* 0x00000018718c7223 */ /* 0x000fe20000010040 */
[----:B------:R-:W-:Y:S01]  /*4470*/  FFMA.FTZ R113, R119, R26, R66 ;  /* 0x0000001a77717223 */ /* 0x000fe20000010042 */
[----:B------:R-:W-:Y:S01]  /*4480*/  FFMA.FTZ R119, R118, R29, R69 ;  /* 0x0000001d76777223 */ /* 0x000fe20000010045 */
[----:B------:R-:W-:Y:S01]  /*4490*/  FMUL.FTZ R116, R149, R116 ;  /* 0x0000007495747220 */ /* 0x000fe20000410000 */
[----:B------:R-:W-:Y:S01]  /*44a0*/  FFMA.FTZ R118, R137, R36, R76 ;  /* 0x0000002489767223 */ /* 0x000fe2000001004c */
[----:B------:R-:W-:Y:S01]  /*44b0*/  FFMA.FTZ R125, R136, R37, R77 ;  /* 0x00000025887d7223 */ /* 0x000fe2000001004d */
[C---:B------:R-:W-:Y:S01]  /*44c0*/  FMUL.FTZ R13, R149.reuse, R162 ;  /* 0x000000a2950d7220 */ /* 0x040fe20000410000 */
[C---:B------:R-:W-:Y:S01]  /*44d0*/  FMUL.FTZ R14, R149.reuse, R14 ;  /* 0x0000000e950e7220 */ /* 0x040fe20000410000 */
[C---:B------:R-:W-:Y:S01]  /*44e0*/  FMUL.FTZ R117, R149.reuse, R152 ;  /* 0x0000009895757220 */ /* 0x040fe20000410000 */
[C---:B------:R-:W-:Y:S01]  /*44f0*/  FMUL.FTZ R120, R149.reuse, R120 ;  /* 0x0000007895787220 */ /* 0x040fe20000410000 */
[C---:B------:R-:W-:Y:S01]  /*4500*/  FMUL.FTZ R121, R149.reuse, R150 ;  /* 0x0000009695797220 */ /* 0x040fe20000410000 */
[----:B------:R-:W-:Y:S01]  /*4510*/  FMUL.FTZ R122, R149, R122 ;  /* 0x0000007a957a7220 */ /* 0x000fe20000410000 */
[----:B------:R-:W-:Y:S01]  /*4520*/  FFMA.FTZ R15, R15, R34, R74 ;  /* 0x000000220f0f7223 */ /* 0x000fe2000001004a */
        /* <DEDUP_REMOVED lines=8> */
[----:B------:R-:W-:Y:S01]  /*45b0*/  F2FP.BF16.F32.PACK_AB R117, R116, R15 ;  /* 0x0000000f7475723e */ /* 0x000fe200000010ff */
[C---:B------:R-:W-:Y:S01]  /*45c0*/  FMUL.FTZ R123, R149.reuse, R148 ;  /* 0x00000094957b7220 */ /* 0x040fe20000410000 */
[----:B------:R-:W-:Y:S01]  /*45d0*/  F2FP.BF16.F32.PACK_AB R116, R14, R13 ;  /* 0x0000000d0e74723e */ /* 0x000fe200000010ff */
[C---:B------:R-:W-:Y:S01]  /*45e0*/  FMUL.FTZ R124, R149.reuse, R124 ;  /* 0x0000007c957c7220 */ /* 0x040fe20000410000 */
[----:B------:R-:W-:Y:S01]  /*45f0*/  F2FP.BF16.F32.PACK_AB R14, R122, R121 ;  /* 0x000000797a0e723e */ /* 0x000fe200000010ff */
[C---:B------:R-:W-:Y:S01]  /*4600*/  FMUL.FTZ R108, R149.reuse, R108 ;  /* 0x0000006c956c7220 */ /* 0x040fe20000410000 */
[----:B------:R-:W-:Y:S01]  /*4610*/  F2FP.BF16.F32.PACK_AB R13, R120, R125 ;  /* 0x0000007d780d723e */ /* 0x000fe200000010ff */
[C---:B------:R-:W-:Y:S01]  /*4620*/  FMUL.FTZ R143, R149.reuse, R143 ;  /* 0x0000008f958f7220 */ /* 0x040fe20000410000 */
[----:B------:R-:W0:Y:S01]  /*4630*/  LDC.64 R120, c[0x0][0x380] ;  /* 0x0000e000ff787b82 */ /* 0x000e220000000a00 */
        /* <DEDUP_REMOVED lines=31> */
[----:B------:R-:W-:-:S02]  /*4830*/  F2FP.BF16.F32.PACK_AB R111, R144, R143 ;  /* 0x0000008f906f723e */ /* 0x000fc400000010ff */
[----:B------:R-:W-:Y:S02]  /*4840*/  F2FP.BF16.F32.PACK_AB R108, R108, R147 ;  /* 0x000000936c6c723e */ /* 0x000fe400000010ff */
[----:B------:R-:W-:Y:S02]  /*4850*/  F2FP.BF16.F32.PACK_AB R113, R112, R113 ;  /* 0x000000717071723e */ /* 0x000fe400000010ff */
[----:B------:R-:W-:Y:S01]  /*4860*/  F2FP.BF16.F32.PACK_AB R115, R146, R115 ;  /* 0x000000739273723e */ /* 0x000fe200000010ff */
[----:B------:R1:W-:Y:S01]  /*4870*/  STG.E.128 desc[UR6][R126.64], R108 ;  /* 0x0000006c7e007986 */ /* 0x0003e2000c101d06 */
[----:B------:R-:W-:Y:S02]  /*4880*/  F2FP.BF16.F32.PACK_AB R114, R119, R114 ;  /* 0x000000727772723e */ /* 0x000fe400000010ff */
[----:B------:R-:W-:Y:S02]  /*4890*/  F2FP.BF16.F32.PACK_AB R112, R141, R140 ;  /* 0x0000008c8d70723e */ /* 0x000fe400000010ff */
[----:B------:R-:W-:-:S02]  /*48a0*/  F2FP.BF16.F32.PACK_AB R119, R138, R139 ;  /* 0x0000008b8a77723e */ /* 0x000fc400000010ff */
[----:B------:R-:W-:Y:S01]  /*48b0*/  F2FP.BF16.F32.PACK_AB R12, R4, R3 ;  /* 0x00000003040c723e */ /* 0x000fe200000010ff */
[----:B------:R1:W-:Y:S01]  /*48c0*/  STG.E.128 desc[UR6][R128.64], R112 ;  /* 0x0000007080007986 */ /* 0x0003e2000c101d06 */
[----:B------:R-:W-:Y:S02]  /*48d0*/  F2FP.BF16.F32.PACK_AB R7, R124, R7 ;  /* 0x000000077c07723e */ /* 0x000fe400000010ff */
[----:B------:R-:W-:Y:S01]  /*48e0*/  F2FP.BF16.F32.PACK_AB R6, R10, R123 ;  /* 0x0000007b0a06723e */ /* 0x000fe200000010ff */
[----:B------:R1:W-:Y:S01]  /*48f0*/  STG.E.128 desc[UR6][R130.64], R116 ;  /* 0x0000007482007986 */ /* 0x0003e2000c101d06 */
[----:B------:R-:W-:Y:S02]  /*4900*/  F2FP.BF16.F32.PACK_AB R5, R8, R5 ;  /* 0x000000050805723e */ /* 0x000fe400000010ff */
[----:B------:R-:W-:Y:S01]  /*4910*/  F2FP.BF16.F32.PACK_AB R4, R9, R122 ;  /* 0x0000007a0904723e */ /* 0x000fe200000010ff */
[----:B------:R1:W-:Y:S01]  /*4920*/  STG.E.128 desc[UR6][R132.64], R12 ;  /* 0x0000000c84007986 */ /* 0x0003e2000c101d06 */
[----:B0-----:R-:W-:-:S03]  /*4930*/  LEA R0, R120, R0, 0x2 ;  /* 0x0000000078007211 */ /* 0x001fc600078e10ff */
[----:B------:R1:W-:Y:S01]  /*4940*/  STG.E.128 desc[UR6][R134.64], R4 ;  /* 0x0000000486007986 */ /* 0x0003e2000c101d06 */
[----:B------:R-:W-:-:S13]  /*4950*/  ISETP.GE.AND P2, PT, R0, R121, PT ;  /* 0x000000790000720c */ /* 0x000fda0003f46270 */
[----:B------:R-:W-:Y:S05]  /*4960*/  @!P2 BRA `(.L_x_5707) ;  /* 0xffffffb800f4a947 */ /* 0x000fea000383ffff */
[----:B------:R-:W-:Y:S05]  /*4970*/  EXIT ;  /* 0x000000000000794d */ /* 0x000fea0003800000 */
.L_x_5706:
        /* <DEDUP_REMOVED lines=8> */
.L_x_5709:
[----:B------:R-:W-:Y:S05]  /*4a00*/  BSYNC B0 ;  /* 0x0000000000007941 */ /* 0x000fea0003800000 */
.L_x_5708:
[----:B------:R-:W-:Y:S01]  /*4a10*/  MOV R4, R111 ;  /* 0x0000006f00047202 */ /* 0x000fe20000000f00 */
[----:B------:R-:W-:Y:S02]  /*4a20*/  IMAD.MOV.U32 R121, RZ, RZ, 0x2 ;  /* 0x00000002ff797424 */ /* 0x000fe400078e00ff */
[----:B------:R-:W-:Y:S01]  /*4a30*/  HFMA2 R123, -RZ, RZ, 0, 1.847743988037109375e-06 ;  /* 0x0000001fff7b7431 */ /* 0x000fe200000001ff */
[----:B------:R-:W-:Y:S01]  /*4a40*/  MOV R113, 0xffffffff ;  /* 0xffffffff00717802 */ /* 0x000fe20000000f00 */
[----:B------:R-:W0:Y:S01]  /*4a50*/  LDC R5, c[0x0][0x400] ;  /* 0x00010000ff057b82 */ /* 0x000e220000000800 */
[----:B------:R-:W-:-:S05]  /*4a60*/  FADD.FTZ R9, R7, R4 ;  /* 0x0000000407097221 */ /* 0x000fca0000010000 */
[----:B------:R-:W-:-:S07]  /*4a70*/  MOV R117, R9 ;  /* 0x0000000900757202 */ /* 0x000fce0000000f00 */
[----:B0-----:R-:W-:Y:S05]  /*4a80*/  WARPSYNC.COLLECTIVE R113, `(.L_x_5710) ;  /* 0x0000000071087348 */ /* 0x001fea0003c00000 */
[----:B------:R1:W2:Y:S02]  /*4a90*/  SHFL.BFLY P4, R111, R117, R121, R123 ;  /* 0x0c000079756f7389 */ /* 0x0002a4000008007b */
[----:B012---:R-:W-:Y:S05]  /*4aa0*/  ENDCOLLECTIVE ;  /* 0x000000000000791b */ /* 0x007fea0003800000 */
.L_x_5710:
[----:B------:R-:W-:Y:S01]  /*4ab0*/  HFMA2 R121, -RZ, RZ, 0, 2.384185791015625e-07 ;  /* 0x00000004ff797431 */ /* 0x000fe200000001ff */
[----:B------:R-:W-:-:S05]  /*4ac0*/  MOV R4, R111 ;  /* 0x0000006f00047202 */ /* 0x000fca0000000f00 */
[----:B------:R-:W-:-:S05]  /*4ad0*/  FADD.FTZ R13, R9, R4 ;  /* 0x00000004090d7221 */ /* 0x000fca0000010000 */
[----:B------:R-:W-:-:S07]  /*4ae0*/  MOV R117, R13 ;  /* 0x0000000d00757202 */ /* 0x000fce0000000f00 */
[----:B------:R-:W-:Y:S05]  /*4af0*/  WARPSYNC.COLLECTIVE R113, `(.L_x_5711) ;  /* 0x0000000071087348 */ /* 0x000fea0003c00000 */
[----:B------:R0:W1:Y:S02]  /*4b00*/  SHFL.BFLY P4, R111, R117, R121, R123 ;  /* 0x0c000079756f7389 */ /* 0x000064000008007b */
[----:B01----:R-:W-:Y:S05]  /*4b10*/  ENDCOLLECTIVE ;  /* 0x000000000000791b */ /* 0x003fea0003800000 */
.L_x_5711:
[----:B------:R-:W-:Y:S01]  /*4b20*/  HFMA2 R121, -RZ, RZ, 0, 4.76837158203125e-07 ;  /* 0x00000008ff797431 */ /* 0x000fe200000001ff */
[----:B------:R-:W-:-:S05]  /*4b30*/  MOV R4, R111 ;  /* 0x0000006f00047202 */ /* 0x000fca0000000f00 */
[----:B------:R-:W-:-:S05]  /*4b40*/  FADD.FTZ R15, R13, R4 ;  /* 0x000000040d0f7221 */ /* 0x000fca0000010000 */
[----:B------:R-:W-:-:S07]  /*4b50*/  MOV R117, R15 ;  /* 0x0000000f00757202 */ /* 0x000fce0000000f00 */
[----:B------:R-:W-:Y:S05]  /*4b60*/  WARPSYNC.COLLECTIVE R113, `(.L_x_5712) ;  /* 0x0000000071087348 */ /* 0x000fea0003c00000 */
[----:B------:R0:W1:Y:S02]  /*4b70*/  SHFL.BFLY P4, R111, R117, R121, R123 ;  /* 0x0c000079756f7389 */ /* 0x000064000008007b */
[----:B01----:R-:W-:Y:S05]  /*4b80*/  ENDCOLLECTIVE ;  /* 0x000000000000791b */ /* 0x003fea0003800000 */
.L_x_5712:
[----:B------:R-:W-:Y:S02]  /*4b90*/  HFMA2 R121, -RZ, RZ, 0, 9.5367431640625e-07 ;  /* 0x00000010ff797431 */ /* 0x000fe400000001ff */
[----:B------:R-:W-:-:S04]  /*4ba0*/  IMAD.MOV.U32 R4, RZ, RZ, R111 ;  /* 0x000000ffff047224 */ /* 0x000fc800078e006f */
[----:B------:R-:W-:-:S05]  /*4bb0*/  FADD.FTZ R110, R15, R4 ;  /* 0x000000040f6e7221 */ /* 0x000fca0000010000 */
[----:B------:R-:W-:-:S07]  /*4bc0*/  MOV R117, R110 ;  /* 0x0000006e00757202 */ /* 0x000fce0000000f00 */
[----:B------:R-:W-:Y:S05]  /*4bd0*/  WARPSYNC.COLLECTIVE R113, `(.L_x_5713) ;  /* 0x0000000071087348 */ /* 0x000fea0003c00000 */
[----:B------:R0:W1:Y:S02]  /*4be0*/  SHFL.BFLY P4, R111, R117, R121, R123 ;  /* 0x0c000079756f7389 */ /* 0x000064000008007b */
[----:B01----:R-:W-:Y:S05]  /*4bf0*/  ENDCOLLECTIVE ;  /* 0x000000000000791b */ /* 0x003fea0003800000 */
.L_x_5713:
        /* <DEDUP_REMOVED lines=87> */
.L_x_5714:
[----:B------:R-:W-:Y:S01]  /*5170*/  HFMA2 R121, -RZ, RZ, 0, 1.1920928955078125e-07 ;  /* 0x00000002ff797431 */ /* 0x000fe200000001ff */
[----:B------:R-:W-:-:S05]  /*5180*/  MOV R9, R111 ;  /* 0x0000006f00097202 */ /* 0x000fca0000000f00 */
[----:B------:R-:W-:-:S05]  /*5190*/  FADD.FTZ R9, R4, R9 ;  /* 0x0000000904097221 */ /* 0x000fca0000010000 */
[----:B------:R-:W-:-:S07]  /*51a0*/  MOV R117, R9 ;  /* 0x0000000900757202 */ /* 0x000fce0000000f00 */
[----:B------:R-:W-:Y:S05]  /*51b0*/  WARPSYNC.COLLECTIVE R113, `(.L_x_5715) ;  /* 0x0000000071087348 */ /* 0x000fea0003c00000 */
[----:B------:R0:W1:Y:S02]  /*51c0*/  SHFL.BFLY P4, R111, R117, R121, R123 ;  /* 0x0c000079756f7389 */ /* 0x000064000008007b */
[----:B01----:R-:W-:Y:S05]  /*51d0*/  ENDCOLLECTIVE ;  /* 0x000000000000791b */ /* 0x003fea0003800000 */
.L_x_5715:
[----:B------:R-:W-:Y:S01]  /*51e0*/  HFMA2 R121, -RZ, RZ, 0, 2.384185791015625e-07 ;  /* 0x00000004ff797431 */ /* 0x000fe200000001ff */
[----:B------:R-:W-:-:S05]  /*51f0*/  MOV R110, R111 ;  /* 0x0000006f006e7202 */ /* 0x000fca0000000f00 */
[----:B------:R-:W-:-:S04]  /*5200*/  FADD.FTZ R110, R9, R110 ;  /* 0x0000006e096e7221 */ /* 0x000fc80000010000 */
[----:B------:R-:W-:-:S07]  /*5210*/  IMAD.MOV.U32 R117, RZ, RZ, R110 ;  /* 0x000000ffff757224 */ /* 0x000fce00078e006e */
[----:B------:R-:W-:Y:S05]  /*5220*/  WARPSYNC.COLLECTIVE R113, `(.L_x_5716) ;  /* 0x0000000071087348 */ /* 0x000fea0003c00000 */
[----:B------:R0:W1:Y:S02]  /*5230*/  SHFL.BFLY P4, R111, R117, R121, R123 ;  /* 0x0c000079756f7389 */ /* 0x000064000008007b */
[----:B01----:R-:W-:Y:S05]  /*5240*/  ENDCOLLECTIVE ;  /* 0x000000000000791b */ /* 0x003fea0003800000 */
.L_x_5716:
[----:B------:R-:W-:Y:S01]  /*5250*/  HFMA2 R121, -RZ, RZ, 0, 4.76837158203125e-07 ;  /* 0x00000008ff797431 */ /* 0x000fe200000001ff */
[----:B------:R-:W-:-:S05]  /*5260*/  MOV R13, R111 ;  /* 0x0000006f000d7202 */ /* 0x000fca0000000f00 */
[----:B------:R-:W-:-:S05]  /*5270*/  FADD.FTZ R13, R110, R13 ;  /* 0x0000000d6e0d7221 */ /* 0x000fca0000010000 */
[----:B------:R-:W-:-:S07]  /*5280*/  MOV R117, R13 ;  /* 0x0000000d00757202 */ /* 0x000fce0000000f00 */
[----:B------:R-:W-:Y:S05]  /*5290*/  WARPSYNC.COLLECTIVE R113, `(.L_x_5717) ;  /* 0x0000000071087348 */ /* 0x000fea0003c00000 */
[----:B------:R0:W1:Y:S02]  /*52a0*/  SHFL.BFLY P4, R111, R117, R121, R123 ;  /* 0x0c000079756f7389 */ /* 0x000064000008007b */
[----:B01----:R-:W-:Y:S05]  /*52b0*/  ENDCOLLECTIVE ;  /* 0x000000000000791b */ /* 0x003fea0003800000 */
.L_x_5717:
[----:B------:R-:W-:Y:S01]  /*52c0*/  HFMA2 R121, -RZ, RZ, 0, 9.5367431640625e-07 ;  /* 0x00000010ff797431 */ /* 0x000fe200000001ff */
[----:B------:R-:W-:-:S05]  /*52d0*/  MOV R112, R111 ;  /* 0x0000006f00707202 */ /* 0x000fca0000000f00 */
[----:B------:R-:W-:-:S05]  /*52e0*/  FADD.FTZ R112, R13, R112 ;  /* 0x000000700d707221 */ /* 0x000fca0000010000 */
[----:B------:R-:W-:-:S07]  /*52f0*/  MOV R117, R112 ;  /* 0x0000007000757202 */ /* 0x000fce0000000f00 */
[----:B------:R-:W-:Y:S05]  /*5300*/  WARPSYNC.COLLECTIVE R113, `(.L_x_5718) ;  /* 0x0000000071087348 */ /* 0x000fea0003c00000 */
[----:B------:R0:W1:Y:S02]  /*5310*/  SHFL.BFLY P4, R111, R117, R121, R123 ;  /* 0x0c000079756f7389 */ /* 0x000064000008007b */
[----:B01----:R-:W-:Y:S05]  /*5320*/  ENDCOLLECTIVE ;  /* 0x000000000000791b */ /* 0x003fea0003800000 */
.L_x_5718:
[----:B------:R-:W-:Y:S01]  /*5330*/  MOV R15, R111 ;  /* 0x0000006f000f7202 */ /* 0x000fe20000000f00 */
[----:B------:R-:W-:Y:S06]  /*5340*/  BRA `(.L_x_5719) ;  /* 0xffffffe800e87947 */ /* 0x000fec000383ffff */
.L_x_5720:
        /* <DEDUP_REMOVED lines=11> */
.L_x_27971:


//--------------------- .text._ZN10layer_norm31ln_parallel_residual_fwd_kernelINS_13Kernel_traitsIf13__nv_bfloat16S2_S2_fjLj1280ELj1ELj4ELj1ELj16ENS_18Kernel_traits_baseILj1280EfS2_S2_S2_fjLj128EEEEELb1ELb0ELb0EEEvNS_9FwdParamsE --------------------------
	.section	.text._ZN10layer_norm31ln_parallel_residual_fwd_kernelINS_13Kernel_traitsIf13__nv_bfloat16S2_S2_fjLj1280ELj1ELj4ELj1ELj16ENS_18Kernel_traits_baseILj1280EfS2_S2_S2_fjLj128EEEEELb1ELb0ELb0EEEvNS_9FwdParamsE,"ax",@progbits
	.align	128
        .global         _ZN10layer_norm31ln_parallel_residual_fwd_kernelINS_13Kernel_traitsIf13__nv_bfloat16S2_S2_fjLj1280ELj1ELj4ELj1ELj16ENS_18Kernel_traits_baseILj1280EfS2_S2_S2_fjLj128EEEEELb1ELb0ELb0EEEvNS_9FwdParamsE
        .type           _ZN10layer_norm31ln_parallel_residual_fwd_kernelINS_13Kernel_traitsIf13__nv_bfloat16S2_S2_fjLj1280ELj1ELj4ELj1ELj16ENS_18Kernel_traits_baseILj1280EfS2_S2_S2_fjLj128EEEEELb1ELb0ELb0EEEvNS_9FwdParamsE,@function
        .size           _ZN10layer_norm31ln_parallel_residual_fwd_kernelINS_13Kernel_traitsIf13__nv_bfloat16S2_S2_fjLj1280ELj1ELj4ELj1ELj16ENS_18Kernel_traits_baseILj1280EfS2_S2_S2_fjLj128EEEEELb1ELb0ELb0EEEvNS_9FwdParamsE,(.L_x_27972 - _ZN10layer_norm31ln_parallel_residual_fwd_kernelINS_13Kernel_traitsIf13__nv_bfloat16S2_S2_fjLj1280ELj1ELj4ELj1ELj16ENS_18Kernel_traits_baseILj1280EfS2_S2_S2_fjLj128EEEEELb1ELb0ELb0EEEvNS_9FwdParamsE)
        .other          _ZN10layer_norm31ln_parallel_residual_fwd_kernelINS_13Kernel_traitsIf13__nv_bfloat16S2_S2_fjLj1280ELj1ELj4ELj1ELj16ENS_18Kernel_traits_baseILj1280EfS2_S2_S2_fjLj128EEEEELb1ELb0ELb0EEEvNS_9FwdParamsE,@"STO_CUDA_ENTRY STV_DEFAULT"
_ZN10layer_norm31ln_parallel_residual_fwd_kernelINS_13Kernel_traitsIf13__nv_bfloat16S2_S2_fjLj1280ELj1ELj4ELj1ELj16ENS_18Kernel_traits_baseILj1280EfS2_S2_S2_fjLj128EEEEELb1ELb0ELb0EEEvNS_9FwdParamsE:
.text._ZN10layer_norm31ln_parallel_residual_fwd_kernelINS_13Kernel_traitsIf13__nv_bfloat16S2_S2_fjLj1280ELj1ELj4ELj1ELj16ENS_18Kernel_traits_baseILj1280EfS2_S2_S2_fjLj128EEEEELb1ELb0ELb0EEEvNS_9FwdParamsE:
        /* <DEDUP_REMOVED lines=66> */
[----:B------:R-:W2:Y:S01]  /*0420*/  LDC.64 R10, c[0x0][0x3d0] ;  /* 0x0000f400ff0a7b82 */ /* 0x000ea20000000a00 */
[----:B------:R-:W-:-:S07]  /*0430*/  @P3 LOP3.LUT R201, R201, 0x100, RZ, 0xfc, !PT ;  /* 0x00000100c9c93812 */ /* 0x000fce00078efcff */
[----:B------:R-:W3:Y:S01]  /*0440*/  LDC.64 R12, c[0x0][0x3d8] ;  /* 0x0000f600ff0c7b82 */ /* 0x000ee20000000a00 */
[----:B0-----:R-:W-:-:S05]  /*0450*/  @P3 IMAD.WIDE.U32 R6, R2, 0x20, R6 ;  /* 0x0000002002063825 */ /* 0x001fca00078e0006 */
[----:B------:R0:W5:Y:S02]  /*0460*/  @P3 LDG.E.128 R184, desc[UR6][R6.64] ;  /* 0x0000000606b83981 */ /* 0x000164000c1e1d00 */
[----:B------:R-:W4:Y:S01]  /*0470*/  LDC.64 R14, c[0x0][0x3d0] ;  /* 0x0000f400ff0e7b82 */ /* 0x000f220000000a00 */
[C---:B-1----:R-:W-:Y:S01]  /*0480*/  @P3 IMAD.WIDE.U32 R8, R2.reuse, 0x20, R8 ;  /* 0x0000002002083825 */ /* 0x042fe200078e0008 */
[----:B------:R-:W-:Y:S01]  /*0490*/  @P3 LOP3.LUT R2, R2, 0x20, RZ, 0xfc, !PT ;  /* 0x0000002002023812 */ /* 0x000fe200078efcff */
[----:B------:R0:W5:Y:S04]  /*04a0*/  @P3 LDG.E.128 R180, desc[UR6][R6.64+0x10] ;  /* 0x0000100606b43981 */ /* 0x000168000c1e1d00 */
[----:B------:R0:W5:Y:S01]  /*04b0*/  @P3 LDG.E.128 R176, desc[UR6][R8.64] ;  /* 0x0000000608b03981 */ /* 0x000162000c1e1d00 */
[----:B------:R-:W1:Y:S08]  /*04c0*/  LDC.64 R16, c[0x0][0x3d8] ;  /* 0x0000f600ff107b82 */ /* 0x000e700000000a00 */
[----:B------:R-:W0:Y:S08]  /*04d0*/  LDC.64 R18, c[0x0][0x3d0] ;  /* 0x0000f400ff127b82 */ /* 0x000e300000000a00 */
[----:B------:R-:W0:Y:S01]  /*04e0*/  LDC.64 R20, c[0x0][0x3d8] ;  /* 0x0000f600ff147b82 */ /* 0x000e220000000a00 */
[C---:B--2---:R-:W-:Y:S01]  /*04f0*/  @P0 IMAD.WIDE.U32 R10, R2.reuse, 0x20, R10 ;  /* 0x00000020020a0825 */ /* 0x044fe200078e000a */
[----:B------:R2:W5:Y:S03]  /*0500*/  @P3 LDG.E.128 R172, desc[UR6][R8.64+0x10] ;  /* 0x0000100608ac3981 */ /* 0x000566000c1e1d00 */
[C---:B---3--:R-:W-:Y:S01]  /*0510*/  @P0 IMAD.WIDE.U32 R12, R2.reuse, 0x20, R12 ;  /* 0x00000020020c0825 */ /* 0x048fe200078e000c */
[----:B------:R2:W5:Y:S03]  /*0520*/  @P0 LDG.E.128 R168, desc[UR6][R10.64] ;  /* 0x000000060aa80981 */ /* 0x000566000c1e1d00 */
[----:B------:R-:W-:Y:S01]  /*0530*/  @P0 VIADD R2, R2, 0x20 ;  /* 0x0000002002020836 */ /* 0x000fe20000000000 */
[----:B------:R2:W5:Y:S03]  /*0540*/  @P0 LDG.E.128 R164, desc[UR6][R10.64+0x10] ;  /* 0x000010060aa40981 */ /* 0x000566000c1e1d00 */
[C---:B----4-:R-:W-:Y:S01]  /*0550*/  @P1 IMAD.WIDE.U32 R14, R2.reuse, 0x20, R14 ;  /* 0x00000020020e1825 */ /* 0x050fe200078e000e */
[----:B------:R2:W5:Y:S03]  /*0560*/  @P0 LDG.E.128 R160, desc[UR6][R12.64] ;  /* 0x000000060ca00981 */ /* 0x000566000c1e1d00 */
[C---:B-1----:R-:W-:Y:S01]  /*0570*/  @P1 IMAD.WIDE.U32 R16, R2.reuse, 0x20, R16 ;  /* 0x0000002002101825 */ /* 0x042fe200078e0010 */
[----:B------:R2:W5:Y:S03]  /*0580*/  @P1 LDG.E.128 R152, desc[UR6][R14.64] ;  /* 0x000000060e981981 */ /* 0x000566000c1e1d00 */
[----:B------:R-:W-:Y:S01]  /*0590*/  @P1 VIADD R2, R2, 0x20 ;  /* 0x0000002002021836 */ /* 0x000fe20000000000 */
[----:B------:R2:W5:Y:S03]  /*05a0*/  @P1 LDG.E.128 R148, desc[UR6][R14.64+0x10] ;  /* 0x000010060e941981 */ /* 0x000566000c1e1d00 */
[C---:B0-----:R-:W-:Y:S01]  /*05b0*/  @P2 IMAD.WIDE.U32 R18, R2.reuse, 0x20, R18 ;  /* 0x0000002002122825 */ /* 0x041fe200078e0012 */
[----:B------:R2:W5:Y:S03]  /*05c0*/  @P1 LDG.E.128 R144, desc[UR6][R16.64] ;  /* 0x0000000610901981 */ /* 0x000566000c1e1d00 */
[----:B------:R-:W-:Y:S01]  /*05d0*/  @P2 IMAD.WIDE.U32 R20, R2, 0x20, R20 ;  /* 0x0000002002142825 */ /* 0x000fe200078e0014 */
        /* <DEDUP_REMOVED lines=39> */
[----:B------:R-:W-:Y:S01]  /*0850*/  @P2 VIADD R2, R2, 0x20 ;  /* 0x0000002002022836 */ /* 0x000fe20000000000 */
[----:B--2---:R-:W-:Y:S06]  /*0860*/  @!P0 BRA `(.L_x_5724) ;  /* 0x0000001400ac8947 */ /* 0x004fec0003800000 */
        /* <DEDUP_REMOVED lines=49> */
.L_x_5723:
[C---:B------:R-:W-:Y:S01]  /*0b80*/  ISETP.GE.U32.AND P3, PT, R0.reuse, 0x20, PT ;  /* 0x000000200000780c */ /* 0x040fe20003f66070 */
[----:B------:R-:W0:Y:S01]  /*0b90*/  LDC.64 R8, c[0x0][0x3d0] ;  /* 0x0000f400ff087b82 */ /* 0x000e220000000a00 */
[C---:B------:R-:W-:Y:S02]  /*0ba0*/  ISETP.GE.U32.AND P0, PT, R0.reuse, 0x40, PT ;  /* 0x000000400000780c */ /* 0x040fe40003f06070 */
[C---:B------:R-:W-:Y:S02]  /*0bb0*/  ISETP.GE.U32.AND P1, PT, R0.reuse, 0x60, PT ;  /* 0x000000600000780c */ /* 0x040fe40003f26070 */
[----:B------:R-:W-:Y:S02]  /*0bc0*/  ISETP.GE.U32.AND P2, PT, R0, 0x80, PT ;  /* 0x000000800000780c */ /* 0x000fe40003f46070 */
[----:B------:R-:W-:Y:S01]  /*0bd0*/  LOP3.LUT R201, R201, 0xfffffeff, RZ, 0xc0, !PT ;  /* 0xfffffeffc9c97812 */ /* 0x000fe200078ec0ff */
[----:B------:R-:W1:Y:S08]  /*0be0*/  LDC.64 R10, c[0x0][0x3d8] ;  /* 0x0000f600ff0a7b82 */ /* 0x000e700000000a00 */
[----:B------:R-:W2:Y:S01]  /*0bf0*/  LDC.64 R12, c[0x0][0x3d0] ;  /* 0x0000f400ff0c7b82 */ /* 0x000ea20000000a00 */
[----:B------:R-:W-:-:S07]  /*0c00*/  @P3 LOP3.LUT R201, R201, 0x100, RZ, 0xfc, !PT ;  /* 0x00000100c9c93812 */ /* 0x000fce00078efcff */
[----:B------:R-:W3:Y:S01]  /*0c10*/  @P3 LDC.64 R6, c[0x0][0x440] ;  /* 0x00011000ff063b82 */ /* 0x000ee20000000a00 */
[----:B0-----:R-:W-:-:S05]  /*0c20*/  @P3 IMAD.WIDE.U32 R8, R2, 0x20, R8 ;  /* 0x0000002002083825 */ /* 0x001fca00078e0008 */
[----:B------:R0:W5:Y:S02]  /*0c30*/  @P3 LDG.E.128 R184, desc[UR6][R8.64] ;  /* 0x0000000608b83981 */ /* 0x000164000c1e1d00 */
[----:B------:R-:W4:Y:S01]  /*0c40*/  LDC.64 R14, c[0x0][0x3d8] ;  /* 0x0000f600ff0e7b82 */ /* 0x000f220000000a00 */
[C---:B-1----:R-:W-:Y:S01]  /*0c50*/  @P3 IMAD.WIDE.U32 R10, R2.reuse, 0x20, R10 ;  /* 0x00000020020a3825 */ /* 0x042fe200078e000a */
[----:B------:R0:W5:Y:S04]  /*0c60*/  @P3 LDG.E.128 R180, desc[UR6][R8.64+0x10] ;  /* 0x0000100608b43981 */ /* 0x000168000c1e1d00 */
[----:B------:R0:W5:Y:S02]  /*0c70*/  @P3 LDG.E.128 R176, desc[UR6][R10.64] ;  /* 0x000000060ab03981 */ /* 0x000164000c1e1d00 */
[----:B------:R-:W1:Y:S02]  /*0c80*/  @P0 LDC.64 R16, c[0x0][0x440] ;  /* 0x00011000ff100b82 */ /* 0x000e640000000a00 */
[----:B------:R0:W5:Y:S06]  /*0c90*/  @P3 LDG.E.128 R172, desc[UR6][R10.64+0x10] ;  /* 0x000010060aac3981 */ /* 0x00016c000c1e1d00 */
[----:B------:R-:W0:Y:S08]  /*0ca0*/  LDC.64 R18, c[0x0][0x3d0] ;  /* 0x0000f400ff127b82 */ /* 0x000e300000000a00 */
[----:B------:R-:W0:Y:S08]  /*0cb0*/  LDC.64 R20, c[0x0][0x3d8] ;  /* 0x0000f600ff147b82 */ /* 0x000e300000000a00 */
[----:B------:R-:W0:Y:S01]  /*0cc0*/  @P1 LDC.64 R22, c[0x0][0x440] ;  /* 0x00011000ff161b82 */ /* 0x000e220000000a00 */
[----:B---3--:R-:W-:-:S07]  /*0cd0*/  @P3 IMAD.WIDE.U32 R6, R2, 0x20, R6 ;  /* 0x0000002002063825 */ /* 0x008fce00078e0006 */
[----:B------:R-:W3:Y:S08]  /*0ce0*/  LDC.64 R24, c[0x0][0x3d0] ;  /* 0x0000f400ff187b82 */ /* 0x000ef00000000a00 */
[----:B------:R-:W3:Y:S08]  /*0cf0*/  LDC.64 R26, c[0x0][0x3d8] ;  /* 0x0000f600ff1a7b82 */ /* 0x000ef00000000a00 */
[----:B------:R-:W3:Y:S01]  /*0d00*/  @P2 LDC.64 R28, c[0x0][0x440] ;  /* 0x00011000ff1c2b82 */ /* 0x000ee20000000a00 */
[----:B------:R-:W-:Y:S01]  /*0d10*/  @P3 LOP3.LUT R2, R2, 0x20, RZ, 0xfc, !PT ;  /* 0x0000002002023812 */ /* 0x000fe200078efcff */
[----:B------:R0:W5:Y:S04]  /*0d20*/  @P3 LD.E.128 R60, desc[UR6][R6.64] ;  /* 0x00000006063c3980 */ /* 0x000168000c101d00 */
[C---:B--2---:R-:W-:Y:S01]  /*0d30*/  @P0 IMAD.WIDE.U32 R12, R2.reuse, 0x20, R12 ;  /* 0x00000020020c0825 */ /* 0x044fe200078e000c */
[----:B------:R2:W5:Y:S03]  /*0d40*/  @P3 LD.E.128 R64, desc[UR6][R6.64+0x10] ;  /* 0x0000100606403980 */ /* 0x000566000c101d00 */
[C---:B----4-:R-:W-:Y:S01]  /*0d50*/  @P0 IMAD.WIDE.U32 R14, R2.reuse, 0x20, R14 ;  /* 0x00000020020e0825 */ /* 0x050fe200078e000e */
[----:B------:R2:W5:Y:S03]  /*0d60*/  @P0 LDG.E.128 R168, desc[UR6][R12.64] ;  /* 0x000000060ca80981 */ /* 0x000566000c1e1d00 */
[C---:B-1----:R-:W-:Y:S01]  /*0d70*/  @P0 IMAD.WIDE.U32 R16, R2.reuse, 0x20, R16 ;  /* 0x0000002002100825 */ /* 0x042fe200078e0010 */
[----:B------:R-:W-:Y:S01]  /*0d80*/  @P0 IADD3 R2, PT, PT, R2, 0x20, RZ ;  /* 0x0000002002020810 */ /* 0x000fe20007ffe0ff */
[----:B------:R2:W5:Y:S04]  /*0d90*/  @P0 LDG.E.128 R164, desc[UR6][R12.64+0x10] ;  /* 0x000010060ca40981 */ /* 0x000568000c1e1d00 */
[C---:B0-----:R-:W-:Y:S01]  /*0da0*/  @P1 IMAD.WIDE.U32 R18, R2.reuse, 0x20, R18 ;  /* 0x0000002002121825 */ /* 0x041fe200078e0012 */
[----:B------:R2:W5:Y:S03]  /*0db0*/  @P0 LDG.E.128 R160, desc[UR6][R14.64] ;  /* 0x000000060ea00981 */ /* 0x000566000c1e1d00 */
[C---:B------:R-:W-:Y:S01]  /*0dc0*/  @P1 IMAD.WIDE.U32 R20, R2.reuse, 0x20, R20 ;  /* 0x0000002002141825 */ /* 0x040fe200078e0014 */
[----:B------:R2:W5:Y:S03]  /*0dd0*/  @P1 LDG.E.128 R152, desc[UR6][R18.64] ;  /* 0x0000000612981981 */ /* 0x000566000c1e1d00 */
[C---:B------:R-:W-:Y:S01]  /*0de0*/  @P1 IMAD.WIDE.U32 R22, R2.reuse, 0x20, R22 ;  /* 0x0000002002161825 */ /* 0x040fe200078e0016 */
[----:B------:R2:W5:Y:S03]  /*0df0*/  @P1 LDG.E.128 R148, desc[UR6][R18.64+0x10] ;  /* 0x0000100612941981 */ /* 0x000566000c1e1d00 */
[----:B------:R-:W-:Y:S01]  /*0e00*/  @P1 VIADD R2, R2, 0x20 ;  /* 0x0000002002021836 */ /* 0x000fe20000000000 */
[----:B------:R2:W5:Y:S03]  /*0e10*/  @P1 LDG.E.128 R144, desc[UR6][R20.64] ;  /* 0x0000000614901981 */ /* 0x000566000c1e1d00 */
[C---:B---3--:R-:W-:Y:S01]  /*0e20*/  @P2 IMAD.WIDE.U32 R24, R2.reuse, 0x20, R24 ;  /* 0x0000002002182825 */ /* 0x048fe200078e0018 */
[----:B------:R2:W5:Y:S03]  /*0e30*/  @P1 LDG.E.128 R140, desc[UR6][R20.64+0x10] ;  /* 0x00001006148c1981 */ /* 0x000566000c1e1d00 */
[C---:B------:R-:W-:Y:S01]  /*0e40*/  @P2 IMAD.WIDE.U32 R26, R2.reuse, 0x20, R26 ;  /* 0x00000020021a2825 */ /* 0x040fe200078e001a */
[----:B------:R2:W5:Y:S03]  /*0e50*/  @P1 LD.E.128 R76, desc[UR6][R22.64] ;  /* 0x00000006164c1980 */ /* 0x000566000c101d00 */
[----:B------:R-:W-:Y:S01]  /*0e60*/  @P2 IMAD.WIDE.U32 R28, R2, 0x20, R28 ;  /* 0x00000020021c2825 */ /* 0x000fe200078e001c */
[----:B------:R2:W5:Y:S04]  /*0e70*/  @P1 LD.E.128 R80, desc[UR6][R22.64+0x10] ;  /* 0x0000100616501980 */ /* 0x000568000c101d00 */
[----:B------:R2:W5:Y:S04]  /*0e80*/  @P2 LDG.E.128 R136, desc[UR6][R24.64] ;  /* 0x0000000618882981 */ /* 0x000568000c1e1d00 */
[----:B------:R2:W5:Y:S04]  /*0e90*/  @P2 LDG.E.128 R132, desc[UR6][R24.64+0x10] ;  /* 0x0000100618842981 */ /* 0x000568000c1e1d00 */
[----:B------:R2:W5:Y:S04]  /*0ea0*/  @P2 LDG.E.128 R128, desc[UR6][R26.64] ;  /* 0x000000061a802981 */ /* 0x000568000c1e1d00 */
[----:B------:R2:W5:Y:S04]  /*0eb0*/  @P2 LDG.E.128 R124, desc[UR6][R26.64+0x10] ;  /* 0x000010061a7c2981 */ /* 0x000568000c1e1d00 */
[----:B------:R2:W5:Y:S04]  /*0ec0*/  @P2 LD.E.128 R84, desc[UR6][R28.64] ;  /* 0x000000061c542980 */ /* 0x000568000c101d00 */
[----:B------:R2:W5:Y:S04]  /*0ed0*/  @P2 LD.E.128 R88, desc[UR6][R28.64+0x10] ;  /* 0x000010061c582980 */ /* 0x000568000c101d00 */
[----:B------:R2:W5:Y:S04]  /*0ee0*/  @P0 LDG.E.128 R156, desc[UR6][R14.64+0x10] ;  /* 0x000010060e9c0981 */ /* 0x000568000c1e1d00 */
[----:B------:R2:W5:Y:S04]  /*0ef0*/  @P0 LD.E.128 R68, desc[UR6][R16.64] ;  /* 0x0000000610440980 */ /* 0x000568000c101d00 */
[----:B------:R2:W5:Y:S01]  /*0f00*/  @P0 LD.E.128 R72, desc[UR6][R16.64+0x10] ;  /* 0x0000100610480980 */ /* 0x000562000c101d00 */
        /* <DEDUP_REMOVED lines=17> */
[----:B------:R-:W-:Y:S01]  /*1020*/  @P2 VIADD R2, R2, 0x20 ;  /* 0x0000002002022836 */ /* 0x000fe20000000000 */
[----:B--2---:R-:W-:Y:S06]  /*1030*/  @!P0 BRA `(.L_x_5724) ;  /* 0x0000000c00b88947 */ /* 0x004fec0003800000 */
[----:B------:R-:W0:Y:S08]  /*1040*/  LDC.64 R8, c[0x0][0x440] ;  /* 0x00011000ff087b82 */ /* 0x000e300000000a00 */
[----:B------:R-:W1:Y:S08]  /*1050*/  LDC.64 R6, c[0x0][0x3d0] ;  /* 0x0000f400ff067b82 */ /* 0x000e700000000a00 */
[----:B------:R-:W2:Y:S01]  /*1060*/  LDC.64 R10, c[0x0][0x3d8] ;  /* 0x0000f600ff0a7b82 */ /* 0x000ea20000000a00 */
[----:B0-----:R-:W-:-:S05]  /*1070*/  IMAD.WIDE.U32 R8, R2, 0x20, R8 ;  /* 0x0000002002087825 */ /* 0x001fca00078e0008 */
[----:B------:R0:W5:Y:S01]  /*1080*/  LD.E.128 R28, desc[UR6][R8.64] ;  /* 0x00000006081c7980 */ /* 0x000162000c101d00 */
[----:B-1----:R-:W-:-:S03]  /*1090*/  IMAD.WIDE.U32 R6, R2, 0x20, R6 ;  /* 0x0000002002067825 */ /* 0x002fc600078e0006 */
[----:B------:R0:W5:Y:S04]  /*10a0*/  LD.E.128 R32, desc[UR6][R8.64+0x10] ;  /* 0x0000100608207980 */ /* 0x000168000c101d00 */
[----:B------:R0:W5:Y:S01]  /*10b0*/  LDG.E.128 R48, desc[UR6][R6.64] ;  /* 0x0000000606307981 */ /* 0x000162000c1e1d00 */
[----:B--2---:R-:W-:-:S03]  /*10c0*/  IMAD.WIDE.U32 R2, R2, 0x20, R10 ;  /* 0x0000002002027825 */ /* 0x004fc600078e000a */
        /* <DEDUP_REMOVED lines=23> */
[----:B0-----:R-:W-:Y:S06]  /*1240*/  BRA `(.L_x_5724) ;  /* 0x0000000c00347947 */ /* 0x001fec0003800000 */
.L_x_5722:
[----:B------:R-:W0:Y:S02]  /*1250*/  LDCU.64 UR8, c[0x0][0x440] ;  /* 0x00008800ff0877ac */ /* 0x000e240008000a00 */
[----:B0-----:R-:W-:-:S04]  /*1260*/  UISETP.NE.U32.AND UP0, UPT, UR8, URZ, UPT ;  /* 0x000000ff0800728c */ /* 0x001fc8000bf05070 */
[----:B------:R-:W-:-:S09]  /*1270*/  UISETP.NE.AND.EX UP0, UPT, UR9, URZ, UPT, UP0 ;  /* 0x000000ff0900728c */ /* 0x000fd2000bf05300 */
[----:B------:R-:W-:Y:S05]  /*1280*/  BRA.U !UP0, `(.L_x_5725) ;  /* 0x0000000508747547 */ /* 0x000fea000b800000 */
[C---:B------:R-:W-:Y:S01]  /*1290*/  ISETP.GE.U32.AND P3, PT, R0.reuse, 0x20, PT ;  /* 0x000000200000780c */ /* 0x040fe20003f66070 */
[----:B------:R-:W0:Y:S01]  /*12a0*/  LDC.64 R8, c[0x0][0x3d0] ;  /* 0x0000f400ff087b82 */ /* 0x000e220000000a00 */
[C---:B------:R-:W-:Y:S02]  /*12b0*/  ISETP.GE.U32.AND P0, PT, R0.reuse, 0x40, PT ;  /* 0x000000400000780c */ /* 0x040fe40003f06070 */
[----:B------:R-:W-:Y:S02]  /*12c0*/  ISETP.GE.U32.AND P1, PT, R0, 0x60, PT ;  /* 0x000000600000780c */ /* 0x000fe40003f26070 */
[----:B------:R-:W-:-:S03]  /*12d0*/  LOP3.LUT R201, R201, 0xfffffeff, RZ, 0xc0, !PT ;  /* 0xfffffeffc9c97812 */ /* 0x000fc600078ec0ff */
[----:B------:R-:W1:Y:S01]  /*12e0*/  LDC.64 R10, c[0x0][0x3d8] ;  /* 0x0000f600ff0a7b82 */ /* 0x000e620000000a00 */
[----:B------:R-:W-:-:S03]  /*12f0*/  ISETP.GE.U32.AND P2, PT, R0, 0x80, PT ;  /* 0x000000800000780c */ /* 0x000fc60003f46070 */
[----:B------:R-:W-:-:S04]  /*1300*/  @P3 LOP3.LUT R201, R201, 0x100, RZ, 0xfc, !PT ;  /* 0x00000100c9c93812 */ /* 0x000fc800078efcff */
[----:B------:R-:W2:Y:S08]  /*1310*/  @P3 LDC.64 R6, c[0x0][0x438] ;  /* 0x00010e00ff063b82 */ /* 0x000eb00000000a00 */
[----:B------:R-:W3:Y:S01]  /*1320*/  @P3 LDC.64 R12, c[0x0][0x440] ;  /* 0x00011000ff0c3b82 */ /* 0x000ee20000000a00 */
[----:B0-----:R-:W-:-:S05]  /*1330*/  @P3 IMAD.WIDE.U32 R8, R2, 0x20, R8 ;  /* 0x0000002002083825 */ /* 0x001fca00078e0008 */
[----:B------:R-:W5:Y:S02]  /*1340*/  @P3 LDG.E.128 R184, desc[UR6][R8.64] ;  /* 0x0000000608b83981 */ /* 0x000f64000c1e1d00 */
[----:B------:R-:W0:Y:S01]  /*1350*/  LDC.64 R14, c[0x0][0x3d0] ;  /* 0x0000f400ff0e7b82 */ /* 0x000e220000000a00 */
[C---:B-1----:R-:W-:Y:S01]  /*1360*/  @P3 IMAD.WIDE.U32 R10, R2.reuse, 0x20, R10 ;  /* 0x00000020020a3825 */ /* 0x042fe200078e000a */
[----:B------:R1:W5:Y:S04]  /*1370*/  @P3 LDG.E.128 R180, desc[UR6][R8.64+0x10] ;  /* 0x0000100608b43981 */ /* 0x000368000c1e1d00 */
[----:B------:R-:W5:Y:S01]  /*1380*/  @P3 LDG.E.128 R176, desc[UR6][R10.64] ;  /* 0x000000060ab03981 */ /* 0x000f62000c1e1d00 */
[C---:B--2---:R-:W-:Y:S01]  /*1390*/  @P3 IMAD.WIDE.U32 R6, R2.reuse, 0x20, R6 ;  /* 0x0000002002063825 */ /* 0x044fe200078e0006 */
[----:B------:R-:W2:Y:S02]  /*13a0*/  LDC.64 R18, c[0x0][0x3d8] ;  /* 0x0000f600ff127b82 */ /* 0x000ea40000000a00 */
[----:B------:R-:W5:Y:S04]  /*13b0*/  @P3 LDG.E.128 R172, desc[UR6][R10.64+0x10] ;  /* 0x000010060aac3981 */ /* 0x000f68000c1e1d00 */
[----:B------:R-:W5:Y:S02]  /*13c0*/  @P3 LD.E.128 R92, desc[UR6][R6.64] ;  /* 0x00000006065c3980 */ /* 0x000f64000c101d00 */
[----:B------:R-:W4:Y:S02]  /*13d0*/  @P0 LDC.64 R16, c[0x0][0x438] ;  /* 0x00010e00ff100b82 */ /* 0x000f240000000a00 */
[----:B------:R3:W5:Y:S06]  /*13e0*/  @P3 LD.E.128 R96, desc[UR6][R6.64+0x10] ;  /* 0x0000100606603980 */ /* 0x00076c000c101d00 */
[----:B------:R-:W2:Y:S08]  /*13f0*/  @P0 LDC.64 R20, c[0x0][0x440] ;  /* 0x00011000ff140b82 */ /* 0x000eb00000000a00 */
[----:B------:R-:W2:Y:S08]  /*1400*/  LDC.64 R22, c[0x0][0x3d0] ;  /* 0x0000f400ff167b82 */ /* 0x000eb00000000a00 */
[----:B------:R-:W2:Y:S08]  /*1410*/  @P1 LDC.64 R24, c[0x0][0x438] ;  /* 0x00010e00ff181b82 */ /* 0x000eb00000000a00 */
[----:B-1----:R-:W1:Y:S08]  /*1420*/  LDC.64 R8, c[0x0][0x3d8] ;  /* 0x0000f600ff087b82 */ /* 0x002e700000000a00 */
[----:B---3--:R-:W3:Y:S01]  /*1430*/  @P1 LDC.64 R6, c[0x0][0x440] ;  /* 0x00011000ff061b82 */ /* 0x008ee20000000a00 */
[----:B------:R-:W-:-:S07]  /*1440*/  @P3 IMAD.WIDE.U32 R12, R2, 0x20, R12 ;  /* 0x00000020020c3825 */ /* 0x000fce00078e000c */
[----:B------:R-:W3:Y:S08]  /*1450*/  LDC.64 R26, c[0x0][0x3d0] ;  /* 0x0000f400ff1a7b82 */ /* 0x000ef00000000a00 */
[----:B------:R-:W3:Y:S08]  /*1460*/  LDC.64 R30, c[0x0][0x3d8] ;  /* 0x0000f600ff1e7b82 */ /* 0x000ef00000000a00 */
[----:B------:R-:W3:Y:S08]  /*1470*/  @P2 LDC.64 R28, c[0x0][0x438] ;  /* 0x00010e00ff1c2b82 */ /* 0x000ef00000000a00 */
[----:B------:R-:W3:Y:S01]  /*1480*/  @P2 LDC.64 R10, c[0x0][0x440] ;  /* 0x00011000ff0a2b82 */ /* 0x000ee20000000a00 */
[----:B------:R-:W-:Y:S01]  /*1490*/  @P3 LOP3.LUT R2, R2, 0x20, RZ, 0xfc, !PT ;  /* 0x0000002002023812 */ /* 0x000fe200078efcff */
[----:B------:R1:W5:Y:S04]  /*14a0*/  @P3 LD.E.128 R60, desc[UR6][R12.64] ;  /* 0x000000060c3c3980 */ /* 0x000368000c101d00 */
[C---:B0-----:R-:W-:Y:S01]  /*14b0*/  @P0 IMAD.WIDE.U32 R14, R2.reuse, 0x20, R14 ;  /* 0x00000020020e0825 */ /* 0x041fe200078e000e */
[----:B------:R0:W5:Y:S03]  /*14c0*/  @P3 LD.E.128 R64, desc[UR6][R12.64+0x10] ;  /* 0x000010060c403980 */ /* 0x000166000c101d00 */
[C---:B----4-:R-:W-:Y:S01]  /*14d0*/  @P0 IMAD.WIDE.U32 R16, R2.reuse, 0x20, R16 ;  /* 0x0000002002100825 */ /* 0x050fe200078e0010 */
[----:B------:R0:W5:Y:S03]  /*14e0*/  @P0 LDG.E.128 R168, desc[UR6][R14.64] ;  /* 0x000000060ea80981 */ /* 0x000166000c1e1d00 */
[C---:B--2---:R-:W-:Y:S01]  /*14f0*/  @P0 IMAD.WIDE.U32 R18, R2.reuse, 0x20, R18 ;  /* 0x0000002002120825 */ /* 0x044fe200078e0012 */
[----:B------:R0:W5:Y:S03]  /*1500*/  @P0 LDG.E.128 R164, desc[UR6][R14.64+0x10] ;  /* 0x000010060ea40981 */ /* 0x000166000c1e1d00 */
[C---:B------:R-:W-:Y:S01]  /*1510*/  @P0 IMAD.WIDE.U32 R20, R2.reuse, 0x20, R20 ;  /* 0x0000002002140825 */ /* 0x040fe200078e0014 */
[----:B------:R0:W5:Y:S03]  /*1520*/  @P0 LD.E.128 R100, desc[UR6][R16.64] ;  /* 0x0000000610640980 */ /* 0x000166000c101d00 */
[----:B------:R-:W-:Y:S01]  /*1530*/  @P0 VIADD R2, R2, 0x20 ;  /* 0x0000002002020836 */ /* 0x000fe20000000000 */
[----:B------:R0:W5:Y:S03]  /*1540*/  @P0 LD.E.128 R104, desc[UR6][R16.64+0x10] ;  /* 0x0000100610680980 */ /* 0x000166000c101d00 */
[C---:B------:R-:W-:Y:S01]  /*1550*/  @P1 IMAD.WIDE.U32 R22, R2.reuse, 0x20, R22 ;  /* 0x0000002002161825 */ /* 0x040fe200078e0016 */
[----:B------:R0:W5:Y:S03]  /*1560*/  @P0 LDG.E.128 R160, desc[UR6][R18.64] ;  /* 0x0000000612a00981 */ /* 0x000166000c1e1d00 */
[C---:B------:R-:W-:Y:S01]  /*1570*/  @P1 IMAD.WIDE.U32 R24, R2.reuse, 0x20, R24 ;  /* 0x0000002002181825 */ /* 0x040fe200078e0018 */
[----:B------:R0:W5:Y:S03]  /*1580*/  @P1 LDG.E.128 R152, desc[UR6][R22.64] ;  /* 0x0000000616981981 */ /* 0x000166000c1e1d00 */
[C---:B-1----:R-:W-:Y:S01]  /*1590*/  @P1 IMAD.WIDE.U32 R8, R2.reuse, 0x20, R8 ;  /* 0x0000002002081825 */ /* 0x042fe200078e0008 */
[----:B------:R0:W5:Y:S03]  /*15a0*/  @P1 LDG.E.128 R148, desc[UR6][R22.64+0x10] ;  /* 0x0000100616941981 */ /* 0x000166000c1e1d00 */
[C---:B---3--:R-:W-:Y:S01]  /*15b0*/  @P1 IMAD.WIDE.U32 R6, R2.reuse, 0x20, R6 ;  /* 0x0000002002061825 */ /* 0x048fe200078e0006 */
[----:B------:R-:W-:Y:S01]  /*15c0*/  @P1 IADD3 R2, PT, PT, R2, 0x20, RZ ;  /* 0x0000002002021810 */ /* 0x000fe20007ffe0ff */
[----:B------:R0:W5:Y:S04]  /*15d0*/  @P1 LD.E.128 R108, desc[UR6][R24.64] ;  /* 0x00000006186c1980 */ /* 0x000168000c101d00 */
[C---:B------:R-:W-:Y:S01]  /*15e0*/  @P2 IMAD.WIDE.U32 R26, R2.reuse, 0x20, R26 ;  /* 0x00000020021a2825 */ /* 0x040fe200078e001a */
        /* <DEDUP_REMOVED lines=17> */
[----:B------:R0:W5:Y:S04]  /*1700*/  @P0 LD.E.128 R68, desc[UR6][R20.64] ;  /* 0x0000000614440980 */ /* 0x000168000c101d00 */
[----:B------:R0:W5:Y:S01]  /*1710*/  @P0 LD.E.128 R72, desc[UR6][R20.64+0x10] ;  /* 0x0000100614480980 */ /* 0x000162000c101d00 */
[----:B------:R-:W-:Y:S01]  /*1720*/  ISETP.GE.U32.AND P0, PT, R0, 0xa0, PT ;  /* 0x000000a00000780c */ /* 0x000fe20003f06070 */
[----:B------:R-:W-:-:S12]  /*1730*/  @P2 VIADD R2, R2, 0x20 ;  /* 0x0000002002022836 */ /* 0x000fd80000000000 */
[----:B0-----:R-:W-:Y:S05]  /*1740*/  @!P0 BRA `(.L_x_5724) ;  /* 0x0000000400f48947 */ /* 0x001fea0003800000 */
[----:B------:R-:W0:Y:S08]  /*1750*/  LDC.64 R10, c[0x0][0x440] ;  /* 0x00011000ff0a7b82 */ /* 0x000e300000000a00 */
[----:B------:R-:W1:Y:S08]  /*1760*/  LDC.64 R6, c[0x0][0x3d0] ;  /* 0x0000f400ff067b82 */ /* 0x000e700000000a00 */
[----:B------:R-:W2:Y:S08]  /*1770*/  LDC.64 R8, c[0x0][0x438] ;  /* 0x00010e00ff087b82 */ /* 0x000eb00000000a00 */
[----:B------:R-:W3:Y:S01]  /*1780*/  LDC.64 R12, c[0x0][0x3d8] ;  /* 0x0000f600ff0c7b82 */ /* 0x000ee20000000a00 */
[----:B0-----:R-:W-:-:S05]  /*1790*/  IMAD.WIDE.U32 R10, R2, 0x20, R10 ;  /* 0x00000020020a7825 */ /* 0x001fca00078e000a */
[----:B------:R0:W5:Y:S01]  /*17a0*/  LD.E.128 R28, desc[UR6][R10.64] ;  /* 0x000000060a1c7980 */ /* 0x000162000c101d00 */
[----:B-1----:R-:W-:-:S03]  /*17b0*/  IMAD.WIDE.U32 R6, R2, 0x20, R6 ;  /* 0x0000002002067825 */ /* 0x002fc600078e0006 */
[----:B------:R0:W5:Y:S04]  /*17c0*/  LD.E.128 R32, desc[UR6][R10.64+0x10] ;  /* 0x000010060a207980 */ /* 0x000168000c101d00 */
[----:B------:R0:W5:Y:S01]  /*17d0*/  LDG.E.128 R48, desc[UR6][R6.64] ;  /* 0x0000000606307981 */ /* 0x000162000c1e1d00 */
[----:B--2---:R-:W-:-:S03]  /*17e0*/  IMAD.WIDE.U32 R8, R2, 0x20, R8 ;  /* 0x0000002002087825 */ /* 0x004fc600078e0008 */
[----:B------:R0:W5:Y:S04]  /*17f0*/  LDG.E.128 R44, desc[UR6][R6.64+0x10] ;  /* 0x00001006062c7981 */ /* 0x000168000c1e1d00 */
[----:B------:R0:W5:Y:S01]  /*1800*/  LD.E.128 R36, desc[UR6][R8.64] ;  /* 0x0000000608247980 */ /* 0x000162000c101d00 */
[----:B---3--:R-:W-:-:S03]  /*1810*/  IMAD.WIDE.U32 R2, R2, 0x20, R12 ;  /* 0x0000002002027825 */ /* 0x008fc600078e000c */
[----:B------:R0:W5:Y:S04]  /*1820*/  LD.E.128 R40, desc[UR6][R8.64+0x10] ;  /* 0x0000100608287980 */ /* 0x000168000c101d00 */
[----:B------:R0:W5:Y:S04]  /*1830*/  LDG.E.128 R56, desc[UR6][R2.64] ;  /* 0x0000000602387981 */ /* 0x000168000c1e1d00 */
[----:B------:R0:W5:Y:S01]  /*1840*/  LDG.E.128 R52, desc[UR6][R2.64+0x10] ;  /* 0x0000100602347981 */ /* 0x000162000c1e1d00 */
[----:B------:R-:W-:Y:S05]  /*1850*/  BRA `(.L_x_5724) ;  /* 0x0000000400b07947 */ /* 0x000fea0003800000 */
.L_x_5725:
        /* <DEDUP_REMOVED lines=12> */
[----:B------:R-:W4:Y:S08]  /*1920*/  @P0 LDC.64 R14, c[0x0][0x438] ;  /* 0x00010e00ff0e0b82 */ /* 0x000f300000000a00 */
[----:B------:R-:W0:Y:S08]  /*1930*/  LDC.64 R16, c[0x0][0x3d8] ;  /* 0x0000f600ff107b82 */ /* 0x000e300000000a00 */
[----:B------:R-:W0:Y:S01]  /*1940*/  LDC.64 R18, c[0x0][0x3d0] ;  /* 0x0000f400ff127b82 */ /* 0x000e220000000a00 */
[C---:B---3--:R-:W-:Y:S01]  /*1950*/  @P3 IMAD.WIDE.U32 R8, R2.reuse, 0x20, R8 ;  /* 0x0000002002083825 */ /* 0x048fe200078e0008 */
[----:B------:R3:W5:Y:S06]  /*1960*/  @P3 LDG.E.128 R180, desc[UR6][R6.64+0x10] ;  /* 0x0000100606b43981 */ /* 0x00076c000c1e1d00 */
[----:B------:R-:W3:Y:S08]  /*1970*/  LDC.64 R22, c[0x0][0x3d8] ;  /* 0x0000f600ff167b82 */ /* 0x000ef00000000a00 */
[----:B------:R-:W3:Y:S08]  /*1980*/  @P1 LDC.64 R20, c[0x0][0x438] ;  /* 0x00010e00ff141b82 */ /* 0x000ef00000000a00 */
[----:B------:R-:W3:Y:S08]  /*1990*/  LDC.64 R24, c[0x0][0x3d0] ;  /* 0x0000f400ff187b82 */ /* 0x000ef00000000a00 */
[----:B------:R-:W3:Y:S08]  /*19a0*/  @P2 LDC.64 R26, c[0x0][0x438] ;  /* 0x00010e00ff1a2b82 */ /* 0x000ef00000000a00 */
[----:B------:R-:W3:Y:S01]  /*19b0*/  LDC.64 R28, c[0x0][0x3d8] ;  /* 0x0000f600ff1c7b82 */ /* 0x000ee20000000a00 */
[C---:B-1----:R-:W-:Y:S01]  /*19c0*/  @P3 IMAD.WIDE.U32 R10, R2.reuse, 0x20, R10 ;  /* 0x00000020020a3825 */ /* 0x042fe200078e000a */
[----:B------:R-:W-:Y:S01]  /*19d0*/  @P3 LOP3.LUT R2, R2, 0x20, RZ, 0xfc, !PT ;  /* 0x0000002002023812 */ /* 0x000fe200078efcff */
[----:B------:R1:W5:Y:S04]  /*19e0*/  @P3 LD.E.128 R92, desc[UR6][R8.64] ;  /* 0x00000006085c3980 */ /* 0x000368000c101d00 */
[C---:B--2---:R-:W-:Y:S01]  /*19f0*/  @P0 IMAD.WIDE.U32 R12, R2.reuse, 0x20, R12 ;  /* 0x00000020020c0825 */ /* 0x044fe200078e000c */
[----:B------:R1:W5:Y:S03]  /*1a00*/  @P3 LD.E.128 R96, desc[UR6][R8.64+0x10] ;  /* 0x0000100608603980 */ /* 0x000366000c101d00 */
[C---:B----4-:R-:W-:Y:S01]  /*1a10*/  @P0 IMAD.WIDE.U32 R14, R2.reuse, 0x20, R14 ;  /* 0x00000020020e0825 */ /* 0x050fe200078e000e */
[----:B------:R1:W5:Y:S03]  /*1a20*/  @P3 LDG.E.128 R176, desc[UR6][R10.64] ;  /* 0x000000060ab03981 */ /* 0x000366000c1e1d00 */
[C---:B0-----:R-:W-:Y:S01]  /*1a30*/  @P0 IMAD.WIDE.U32 R16, R2.reuse, 0x20, R16 ;  /* 0x0000002002100825 */ /* 0x041fe200078e0010 */
[----:B------:R1:W5:Y:S03]  /*1a40*/  @P3 LDG.E.128 R172, desc[UR6][R10.64+0x10] ;  /* 0x000010060aac3981 */ /* 0x000366000c1e1d00 */
[----:B------:R-:W-:Y:S01]  /*1a50*/  @P0 VIADD R2, R2, 0x20 ;  /* 0x0000002002020836 */ /* 0x000fe20000000000 */
[----:B------:R1:W5:Y:S03]  /*1a60*/  @P0 LDG.E.128 R168, desc[UR6][R12.64] ;  /* 0x000000060ca80981 */ /* 0x000366000c1e1d00 */
[C---:B------:R-:W-:Y:S01]  /*1a70*/  @P1 IMAD.WIDE.U32 R18, R2.reuse, 0x20, R18 ;  /* 0x0000002002121825 */ /* 0x040fe200078e0012 */
[----:B------:R1:W5:Y:S03]  /*1a80*/  @P0 LDG.E.128 R164, desc[UR6][R12.64+0x10] ;  /* 0x000010060ca40981 */ /* 0x000366000c1e1d00 */
[C---:B---3--:R-:W-:Y:S01]  /*1a90*/  @P1 IMAD.WIDE.U32 R20, R2.reuse, 0x20, R20 ;  /* 0x0000002002141825 */ /* 0x048fe200078e0014 */
[----:B------:R1:W5:Y:S03]  /*1aa0*/  @P1 LDG.E.128 R152, desc[UR6][R18.64] ;  /* 0x0000000612981981 */ /* 0x000366000c1e1d00 */
[C---:B------:R-:W-:Y:S01]  /*1ab0*/  @P1 IMAD.WIDE.U32 R22, R2.reuse, 0x20, R22 ;  /* 0x0000002002161825 */ /* 0x040fe200078e0016 */
[----:B------:R1:W5:Y:S03]  /*1ac0*/  @P1 LDG.E.128 R148, desc[UR6][R18.64+0x10] ;  /* 0x0000100612941981 */ /* 0x000366000c1e1d00 */
[----:B------:R-:W-:Y:S01]  /*1ad0*/  @P1 VIADD R2, R2, 0x20 ;  /* 0x0000002002021836 */ /* 0x000fe20000000000 */
[----:B------:R1:W5:Y:S03]  /*1ae0*/  @P1 LD.E.128 R108, desc[UR6][R20.64] ;  /* 0x00000006146c1980 */ /* 0x000366000c101d00 */
[C---:B------:R-:W-:Y:S01]  /*1af0*/  @P2 IMAD.WIDE.U32 R24, R2.reuse, 0x20, R24 ;  /* 0x0000002002182825 */ /* 0x040fe200078e0018 */
[----:B------:R1:W5:Y:S03]  /*1b00*/  @P1 LD.E.128 R112, desc[UR6][R20.64+0x10] ;  /* 0x0000100614701980 */ /* 0x000366000c101d00 */
[C---:B------:R-:W-:Y:S01]  /*1b10*/  @P2 IMAD.WIDE.U32 R26, R2.reuse, 0x20, R26 ;  /* 0x00000020021a2825 */ /* 0x040fe200078e001a */
[----:B------:R1:W5:Y:S03]  /*1b20*/  @P1 LDG.E.128 R144, desc[UR6][R22.64] ;  /* 0x0000000616901981 */ /* 0x000366000c1e1d00 */
[----:B------:R-:W-:Y:S01]  /*1b30*/  @P2 IMAD.WIDE.U32 R28, R2, 0x20, R28 ;  /* 0x00000020021c2825 */ /* 0x000fe200078e001c */
[----:B------:R1:W5:Y:S04]  /*1b40*/  @P1 LDG.E.128 R140, desc[UR6][R22.64+0x10] ;  /* 0x00001006168c1981 */ /* 0x000368000c1e1d00 */
        /* <DEDUP_REMOVED lines=27> */
[----:B------:R-:W-:Y:S01]  /*1d00*/  @P2 IADD3 R2, PT, PT, R2, 0x20, RZ ;  /* 0x0000002002022810 */ /* 0x000fe20007ffe0ff */
[----:B-1----:R-:W-:Y:S06]  /*1d10*/  @!P0 BRA `(.L_x_5724) ;  /* 0x0000000000808947 */ /* 0x002fec0003800000 */
        /* <DEDUP_REMOVED lines=10> */
[----:B------:R0:W5:Y:S04]  /*1dc0*/  LD.E.128 R36, desc[UR6][R2.64] ;  /* 0x0000000602247980 */ /* 0x000168000c101d00 */
[----:B------:R0:W5:Y:S01]  /*1dd0*/  LD.E.128 R40, desc[UR6][R2.64+0x10] ;  /* 0x0000100602287980 */ /* 0x000162000c101d00 */
        /* <DEDUP_REMOVED lines=19> */
[----:B0-----:R-:W-:-:S07]  /*1f10*/  CS2R R60, SRZ ;  /* 0x00000000003c7805 */ /* 0x001fce000001ff00 */
.L_x_5724:
[----:B------:R-:W-:Y:S05]  /*1f20*/  BSYNC.RECONVERGENT B0 ;  /* 0x0000000000007941 */ /* 0x000fea0003800200 */
.L_x_5721:
[----:B------:R-:W1:Y:S02]  /*1f30*/  LDCU UR8, c[0x0][0x384] ;  /* 0x00007080ff0877ac */ /* 0x000e640008000800 */
[----:B-1----:R-:W-:-:S13]  /*1f40*/  ISETP.GE.AND P0, PT, R199, UR8, PT ;  /* 0x00000008c7007c0c */ /* 0x002fda000bf06270 */
[----:B------:R-:W-:Y:S05]  /*1f50*/  @P0 EXIT ;  /* 0x000000000000094d */ /* 0x000fea0003800000 */
[----:B0-----:R-:W-:Y:S01]  /*1f60*/  IMAD.HI.U32 R3, R198, -0x326172a9, RZ ;  /* 0xcd9e8d57c6037827 */ /* 0x001fe200078e00ff */
[----:B------:R-:W-:Y:S01]  /*1f70*/  BSSY B0, `(.L_x_5726) ;  /* 0x0002ed7000007945 */ /* 0x000fe20003800000 */
[----:B------:R-:W-:Y:S01]  /*1f80*/  LOP3.LUT R4, R4, 0x3, RZ, 0xc0, !PT ;  /* 0x0000000304047812 */ /* 0x000fe200078ec0ff */
[----:B------:R-:W0:Y:S01]  /*1f90*/  LDCU.64 UR8, c[0x0][0x398] ;  /* 0x00007300ff0877ac */ /* 0x000e220008000a00 */
[----:B------:R-:W-:Y:S01]  /*1fa0*/  IMAD.HI.U32 R2, R197, -0x2daee0ad, RZ ;  /* 0xd2511f53c5027827 */ /* 0x000fe200078e00ff */
[----:B------:R-:W-:-:S03]  /*1fb0*/  LOP3.LUT R3, R196, UR4, R3, 0x96, !PT ;  /* 0x00000004c4037c12 */ /* 0x000fc6000f8e9603 */
[----:B------:R-:W-:Y:S01]  /*1fc0*/  IMAD R8, R197, -0x2daee0ad, RZ ;  /* 0xd2511f53c5087824 */ /* 0x000fe200078e02ff */
[----:B------:R-:W-:Y:S01]  /*1fd0*/  LOP3.LUT R2, R2, UR5, RZ, 0x3c, !PT ;  /* 0x0000000502027c12 */ /* 0x000fe2000f8e3cff */
[----:B------:R-:W-:-:S04]  /*1fe0*/  IMAD.HI.U32 R7, R3, -0x2daee0ad, RZ ;  /* 0xd2511f5303077827 */ /* 0x000fc800078e00ff */
[----:B------:R-:W-:Y:S01]  /*1ff0*/  IMAD R6, R198, -0x326172a9, RZ ;  /* 0xcd9e8d57c6067824 */ /* 0x000fe200078e02ff */
[----:B------:R-:W-:Y:S01]  /*2000*/  LOP3.LUT R7, R8, UR20, R7, 0x96, !PT ;  /* 0x0000001408077c12 */ /* 0x000fe2000f8e9607 */
[C---:B------:R-:W-:Y:S01]  /*2010*/  IMAD.HI.U32 R5, R2.reuse, -0x326172a9, RZ ;  /* 0xcd9e8d5702057827 */ /* 0x040fe200078e00ff */
[----:B------:R-:W1:Y:S03]  /*2020*/  LDCU UR20, c[0x0][0x388] ;  /* 0x00007100ff1477ac */ /* 0x000e660008000800 */
[----:B------:R-:W-:Y:S01]  /*2030*/  IMAD R9, R2, -0x326172a9, RZ ;  /* 0xcd9e8d5702097824 */ /* 0x000fe200078e02ff */
[----:B------:R-:W-:Y:S01]  /*2040*/  LOP3.LUT R5, R6, UR10, R5, 0x96, !PT ;  /* 0x0000000a06057c12 */ /* 0x000fe2000f8e9605 */
[----:B------:R-:W-:Y:S01]  /*2050*/  IMAD R6, R3, -0x2daee0ad, RZ ;  /* 0xd2511f5303067824 */ /* 0x000fe200078e02ff */
[----:B------:R-:W2:Y:S01]  /*2060*/  LDCU.64 UR10, c[0x0][0x3a0] ;  /* 0x00007400ff0a77ac */ /* 0x000ea20008000a00 */
[----:B------:R-:W-:-:S04]  /*2070*/  IMAD.HI.U32 R2, R7, -0x326172a9, RZ ;  /* 0xcd9e8d5707027827 */ /* 0x000fc800078e00ff */
[----:B------:R-:W-:Y:S01]  /*2080*/  IMAD.HI.U32 R3, R5, -0x2daee0ad, RZ ;  /* 0xd2511f5305037827 */ /* 0x000fe200078e00ff */
        /* <DEDUP_REMOVED lines=17> */
[----:B------:R-:W-:-:S04]  /*21a0*/  IMAD.HI.U32 R5, R2, -0x2daee0ad, RZ ;  /* 0xd2511f5302057827 */ /* 0x000fc800078e00ff */
[----:B------:R-:W-:Y:S01]  /*21b0*/  IMAD R8, R7, -0x326172a9, RZ ;  /* 0xcd9e8d5707087824 */ /* 0x000fe200078e02ff */
[----:B------:R-:W-:Y:S01]  /*21c0*/  LOP3.LUT R5, R10, UR14, R5, 0x96, !PT ;  /* 0x0000000e0a057c12 */ /* 0x000fe2000f8e9605 */
[----:B------:R-:W-:-:S04]  /*21d0*/  IMAD.HI.U32 R3, R6, -0x326172a9, RZ ;  /* 0xcd9e8d5706037827 */ /* 0x000fc800078e00ff */
        /* <DEDUP_REMOVED lines=26> */
[----:B------:R-:W-:Y:S02]  /*2380*/  IMAD.MOV.U32 R5, RZ, RZ, RZ ;  /* 0x000000ffff057224 */ /* 0x000fe400078e00ff */
[----:B01234-:R-:W-:-:S07]  /*2390*/  IMAD R6, R6, -0x326172a9, RZ ;  /* 0xcd9e8d5706067824 */ /* 0x01ffce00078e02ff */
.L_x_6362:
[----:B------:R-:W-:Y:S01]  /*23a0*/  IMAD R188, R199, UR20, RZ ;  /* 0x00000014c7bc7c24 */ /* 0x000fe2000f8e02ff */
[----:B------:R-:W-:Y:S01]  /*23b0*/  LOP3.LUT P0, RZ, R201, 0x100, RZ, 0xc0, !PT ;  /* 0x00000100c9ff7812 */ /* 0x000fe2000780c0ff */
[----:B------:R-:W-:Y:S03]  /*23c0*/  BSSY.RECONVERGENT B1, `(.L_x_5727) ;  /* 0x00008fa000017945 */ /* 0x000fe60003800200 */
[----:B------:R-:W-:-:S04]  /*23d0*/  SHF.R.S32.HI R189, RZ, 0x1f, R188 ;  /* 0x0000001fffbd7819 */ /* 0x000fc800000114bc */
[----:B------:R-:W-:-:S04]  /*23e0*/  LEA.HI R189, R189, R188, RZ, 0x3 ;  /* 0x000000bcbdbd7211 */ /* 0x000fc800078f18ff */
[----:B------:R-:W-:-:S05]  /*23f0*/  LEA.HI.SX32 R222, R189, R200, 0x1d ;  /* 0x000000c8bdde7211 */ /* 0x000fca00078feaff */
[----:B-1----:R-:W-:Y:S01]  /*2400*/  IMAD.MOV.U32 R192, RZ, RZ, R222 ;  /* 0x000000ffffc07224 */ /* 0x002fe200078e00de */
        /* <DEDUP_REMOVED lines=33> */
.L_x_5732:
        /* <DEDUP_REMOVED lines=13> */
.L_x_5734:
[----:B------:R-:W-:Y:S05]  /*26f0*/  BSYNC.RECONVERGENT B3 ;  /* 0x0000000000037941 */ /* 0x000fea0003800200 */
.L_x_5733:
[----:B------:R-:W-:Y:S01]  /*2700*/  IMAD.WIDE.U32 R2, R198, -0x326172a9, RZ ;  /* 0xcd9e8d57c6027825 */ /* 0x000fe200078e00ff */
[----:B------:R-:W-:Y:S01]  /*2710*/  LOP3.LUT R6, R5, UR5, R195, 0x96, !PT ;  /* 0x0000000505067c12 */ /* 0x000fe2000f8e96c3 */
[----:B------:R-:W-:Y:S02]  /*2720*/  UIADD3 UR23, UPT, UPT, UR4, -0x61c88647, URZ ;  /* 0x9e3779b904177890 */ /* 0x000fe4000fffe0ff */
[----:B------:R-:W-:Y:S01]  /*2730*/  UIADD3 UR24, UPT, UPT, UR5, -0x4498517b, URZ ;  /* 0xbb67ae8505187890 */ /* 0x000fe2000fffe0ff */
[----:B------:R-:W-:Y:S01]  /*2740*/  LOP3.LUT R192, R196, UR4, R3, 0x96, !PT ;  /* 0x00000004c4c07c12 */ /* 0x000fe2000f8e9603 */
[----:B------:R-:W-:-:S04]  /*2750*/  IMAD.WIDE.U32 R6, R6, -0x326172a9, RZ ;  /* 0xcd9e8d5706067825 */ /* 0x000fc800078e00ff */
[----:B------:R-:W-:Y:S01]  /*2760*/  IMAD.WIDE.U32 R192, R192, -0x2daee0ad, RZ ;  /* 0xd2511f53c0c07825 */ /* 0x000fe200078e00ff */
[----:B------:R-:W-:Y:S01]  /*2770*/  LOP3.LUT R195, R2, UR23, R7, 0x96, !PT ;  /* 0x0000001702c37c12 */ /* 0x000fe2000f8e9607 */
[----:B------:R-:W-:-:S03]  /*2780*/  UIADD3 UR23, UPT, UPT, UR4, 0x3c6ef372, URZ ;  /* 0x3c6ef37204177890 */ /* 0x000fc6000fffe0ff */
[----:B------:R-:W-:Y:S01]  /*2790*/  LOP3.LUT R2, R194, UR24, R193, 0x96, !PT ;  /* 0x00000018c2027c12 */ /* 0x000fe2000f8e96c1 */
[----:B------:R-:W-:Y:S01]  /*27a0*/  UIADD3 UR24, UPT, UPT, UR5, 0x76cf5d0a, URZ ;  /* 0x76cf5d0a05187890 */ /* 0x000fe2000fffe0ff */
[----:B------:R-:W-:-:S04]  /*27b0*/  IMAD.WIDE.U32 R194, R195, -0x2daee0ad, RZ ;  /* 0xd2511f53c3c27825 */ /* 0x000fc800078e00ff */
[----:B------:R-:W-:Y:S01]  /*27c0*/  IMAD.WIDE.U32 R2, R2, -0x326172a9, RZ ;  /* 0xcd9e8d5702027825 */ /* 0x000fe200078e00ff */
[----:B------:R-:W-:Y:S01]  /*27d0*/  LOP3.LUT R7, R192, UR24, R195, 0x96, !PT ;  /* 0x00000018c0077c12 */ /* 0x000fe2000f8e96c3 */
[----:B------:R-:W-:-:S03]  /*27e0*/  UIADD3 UR24, UPT, UPT, UR5, -0x24c28bd8, URZ ;  /* 0xdb3d742805187890 */ /* 0x000fc6000fffe0ff */
[----:B------:R-:W-:Y:S01]  /*27f0*/  LOP3.LUT R192, R6, UR23, R3, 0x96, !PT ;  /* 0x0000001706c07c12 */ /* 0x000fe2000f8e9603 */
[----:B------:R-:W-:Y:S01]  /*2800*/  UIADD3 UR23, UPT, UPT, UR4, -0x255992d5, URZ ;  /* 0xdaa66d2b04177890 */ /* 0x000fe2000fffe0ff */
        /* <DEDUP_REMOVED lines=27> */
[----:B------:R-:W-:Y:S01]  /*29c0*/  IMAD.WIDE.U32 R6, R7, -0x326172a9, RZ ;  /* 0xcd9e8d5707067825 */ /* 0x000fe200078e00ff */
[----:B------:R-:W-:-:S03]  /*29d0*/  UIADD3 UR23, UPT, UPT, UR5, -0x695add53, URZ ;  /* 0x96a522ad05177890 */ /* 0x000fc6000fffe0ff */
[----:B------:R-:W-:Y:S02]  /*29e0*/  HFMA2 R195, -RZ, RZ, 0, 0 ;  /* 0x00000000ffc37431 */ /* 0x000fe400000001ff */
[----:B------:R-:W-:Y:S01]  /*29f0*/  IMAD.WIDE.U32 R192, R192, -0x2daee0ad, RZ ;  /* 0xd2511f53c0c07825 */ /* 0x000fe200078e00ff */
[----:B------:R-:W-:-:S03]  /*2a00*/  LOP3.LUT R3, R194, UR19, R7, 0x96, !PT ;  /* 0x00000013c2037c12 */ /* 0x000fc6000f8e9607 */
[----:B------:R-:W-:Y:S01]  /*2a10*/  IMAD.MOV.U32 R7, RZ, RZ, R238 ;  /* 0x000000ffff077224 */ /* 0x000fe200078e00ee */
[----:B------:R-:W-:-:S07]  /*2a20*/  LOP3.LUT R2, R2, UR23, R193, 0x96, !PT ;  /* 0x0000001702027c12 */ /* 0x000fce000f8e96c1 */
.L_x_5731:
[----:B------:R-:W-:Y:S05]  /*2a30*/  BSYNC.RECONVERGENT B2 ;  /* 0x0000000000027941 */ /* 0x000fea0003800200 */
.L_x_5730:
[----:B------:R-:W0:Y:S01]  /*2a40*/  LDC R241, c[0x0][0x408] ;  /* 0x00010200fff17b82 */ /* 0x000e220000000800 */
[----:B------:R-:W-:Y:S01]  /*2a50*/  I2FP.F32.U32 R4, R7 ;  /* 0x0000000700047245 */ /* 0x000fe20000201000 */
[----:B------:R-:W-:Y:S01]  /*2a60*/  IMAD.MOV.U32 R233, RZ, RZ, 0x2f800000 ;  /* 0x2f800000ffe97424 */ /* 0x000fe200078e00ff */
[----:B------:R-:W-:Y:S01]  /*2a70*/  ISETP.NE.AND P3, PT, R195, 0x1, PT ;  /* 0x00000001c300780c */ /* 0x000fe20003f65270 */
[----:B-----5:R-:W-:Y:S01]  /*2a80*/  IMAD.U32 R194, R188, 0x10000, RZ ;  /* 0x00010000bcc27824 */ /* 0x020fe200078e00ff */
[----:B------:R-:W-:Y:S01]  /*2a90*/  LOP3.LUT R201, R201, 0xffffffef, RZ, 0xc0, !PT ;  /* 0xffffffefc9c97812 */ /* 0x000fe200078ec0ff */
[----:B------:R-:W-:Y:S01]  /*2aa0*/  FFMA.FTZ R7, R4, R233, 1.1641532182693481445e-10 ;  /* 0x2f00000004077423 */ /* 0x000fe200000100e9 */
[----:B------:R-:W-:Y:S01]  /*2ab0*/  @P1 IMAD.U32 R4, R20, 0x10000, RZ ;  /* 0x0001000014041824 */ /* 0x000fe200078e00ff */
[----:B------:R-:W1:Y:S01]  /*2ac0*/  LDC R240, c[0x0][0x404] ;  /* 0x00010100fff07b82 */ /* 0x000e620000000800 */
[----:B------:R-:W-:Y:S01]  /*2ad0*/  BSSY.RECONVERGENT B2, `(.L_x_5735) ;  /* 0x0000057000027945 */ /* 0x000fe20003800200 */
[----:B------:R-:W-:Y:S01]  /*2ae0*/  HFMA2 R203, -RZ, RZ, 0, 1.1920928955078125e-07 ;  /* 0x00000002ffcb7431 */ /* 0x000fe200000001ff */
[----:B------:R-:W-:Y:S01]  /*2af0*/  PRMT R188, R188, 0x7632, R188 ;  /* 0x00007632bcbc7816 */ /* 0x000fe200000000bc */
[----:B0-----:R-:W-:Y:S01]  /*2b00*/  FMUL.FTZ R194, R194, R241 ;  /* 0x000000f1c2c27220 */ /* 0x001fe20000410000 */
[----:B-1----:R-:W-:-:S04]  /*2b10*/  FSETP.GTU.FTZ.AND P2, PT, R7, R240, PT ;  /* 0x000000f00700720b */ /* 0x002fc80003f5c000 */
        /* <DEDUP_REMOVED lines=15> */
.L_x_5737:
        /* <DEDUP_REMOVED lines=13> */
.L_x_5739:
[----:B------:R-:W-:Y:S05]  /*2ce0*/  BSYNC.RECONVERGENT B3 ;  /* 0x0000000000037941 */ /* 0x000fea0003800200 */
.L_x_5738:
        /* <DEDUP_REMOVED lines=8> */
[----:B------:R-:W-:Y:S02]  /*2d70*/  UIADD3 UR23, UPT, UPT, UR4, 0x3c6ef372, URZ ;  /* 0x3c6ef37204177890 */ /* 0x000fe4000fffe0ff */
[----:B------:R-:W-:Y:S01]  /*2d80*/  IMAD.MOV.U32 R4, RZ, RZ, R192 ;  /* 0x000000ffff047224 */ /* 0x000fe200078e00c0 */
        /* <DEDUP_REMOVED lines=37> */
[----:B------:R-:W-:Y:S01]  /*2fe0*/  IMAD.WIDE.U32 R194, R194, -0x2daee0ad, RZ ;  /* 0xd2511f53c2c27825 */ /* 0x000fe200078e00ff */
[----:B------:R-:W-:-:S03]  /*2ff0*/  LOP3.LUT R3, R212, UR19, R203, 0x96, !PT ;  /* 0x00000013d4037c12 */ /* 0x000fc6000f8e96cb */
[----:B------:R-:W-:Y:S02]  /*3000*/  HFMA2 R203, -RZ, RZ, 0, 0 ;  /* 0x00000000ffcb7431 */ /* 0x000fe400000001ff */
[----:B------:R-:W-:Y:S01]  /*3010*/  IMAD.MOV.U32 R6, RZ, RZ, R202 ;  /* 0x000000ffff067224 */ /* 0x000fe200078e00ca */
[----:B------:R-:W-:Y:S01]  /*3020*/  LOP3.LUT R2, R2, UR23, R195, 0x96, !PT ;  /* 0x0000001702027c12 */ /* 0x000fe2000f8e96c3 */
[----:B------:R-:W-:-:S07]  /*3030*/  IMAD.MOV.U32 R192, RZ, RZ, R194 ;  /* 0x000000ffffc07224 */ /* 0x000fce00078e00c2 */
.L_x_5736:
[----:B------:R-:W-:Y:S05]  /*3040*/  BSYNC.RECONVERGENT B2 ;  /* 0x0000000000027941 */ /* 0x000fea0003800200 */
.L_x_5735:
        /* <DEDUP_REMOVED lines=10> */
[----:B------:R-:W-:Y:S01]  /*30f0*/  @P1 IMAD.U32 R195, R4, 0x10000, RZ ;  /* 0x0001000004c31824 */ /* 0x000fe200078e00ff */
[----:B------:R-:W-:Y:S02]  /*3100*/  MOV R4, R6 ;  /* 0x0000000600047202 */ /* 0x000fe40000000f00 */
        /* <DEDUP_REMOVED lines=14> */
.L_x_5742:
        /* <DEDUP_REMOVED lines=13> */
.L_x_5744:
[----:B------:R-:W-:Y:S05]  /*32c0*/  BSYNC.RECONVERGENT B3 ;  /* 0x0000000000037941 */ /* 0x000fea0003800200 */
.L_x_5743:
        /* <DEDUP_REMOVED lines=45> */
[----:B------:R-:W-:Y:S01]  /*35a0*/  UIADD3 UR23, UPT, UPT, UR5, -0x695add53, URZ ;  /* 0x96a522ad05177890 */ /* 0x000fe2000fffe0ff */
[----:B------:R-:W-:-:S04]  /*35b0*/  IMAD.WIDE.U32 R238, R238, -0x326172a9, RZ ;  /* 0xcd9e8d57eeee7825 */ /* 0x000fc800078e00ff */
[----:B------:R-:W-:Y:S01]  /*35c0*/  IMAD.WIDE.U32 R212, R212, -0x2daee0ad, RZ ;  /* 0xd2511f53d4d47825 */ /* 0x000fe200078e00ff */
[----:B------:R-:W-:Y:S02]  /*35d0*/  LOP3.LUT R3, R242, UR19, R239, 0x96, !PT ;  /* 0x00000013f2037c12 */ /* 0x000fe4000f8e96ef */
[----:B------:R-:W-:Y:S01]  /*35e0*/  MOV R6, R238 ;  /* 0x000000ee00067202 */ /* 0x000fe20000000f00 */
[----:B------:R-:W-:Y:S01]  /*35f0*/  IMAD.MOV.U32 R192, RZ, RZ, R212 ;  /* 0x000000ffffc07224 */ /* 0x000fe200078e00d4 */
[----:B------:R-:W-:Y:S01]  /*3600*/  LOP3.LUT R2, R2, UR23, R213, 0x96, !PT ;  /* 0x0000001702027c12 */ /* 0x000fe2000f8e96d5 */
[----:B------:R-:W-:-:S07]  /*3610*/  IMAD.MOV.U32 R212, RZ, RZ, RZ ;  /* 0x000000ffffd47224 */ /* 0x000fce00078e00ff */
.L_x_5741:
[----:B------:R-:W-:Y:S05]  /*3620*/  BSYNC.RECONVERGENT B2 ;  /* 0x0000000000027941 */ /* 0x000fea0003800200 */
.L_x_5740:
        /* <DEDUP_REMOVED lines=8> */
[----:B------:R-:W-:Y:S02]  /*36b0*/  LOP3.LUT R201, R201, 0xfffffffb, RZ, 0xc0, !PT ;  /* 0xfffffffbc9c97812 */ /* 0x000fe400078ec0ff */
[----:B------:R-:W-:-:S04]  /*36c0*/  FSETP.GTU.FTZ.AND P3, PT, R195, R240, PT ;  /* 0x000000f0c300720b */ /* 0x000fc80003f7c000 */
[----:B------:R-:W-:Y:S02]  /*36d0*/  FSEL R203, R188, RZ, !P3 ;  /* 0x000000ffbccb7208 */ /* 0x000fe40005800000 */
[----:B------:R-:W-:-:S03]  /*36e0*/  PLOP3.LUT P3, PT, P3, PT, PT, 0x8, 0x80 ;  /* 0x000000000080781c */ /* 0x000fc60001f6e170 */
[----:B------:R-:W-:Y:S01]  /*36f0*/  @P1 FADD.FTZ R203, R4, R203 ;  /* 0x000000cb04cb1221 */ /* 0x000fe20000010000 */
[----:B------:R-:W-:Y:S01]  /*3700*/  PRMT R4, R189, 0x7632, R4 ;  /* 0x00007632bd047816 */ /* 0x000fe20000000004 */
[----:B------:R-:W-:-:S03]  /*3710*/  IMAD.MOV.U32 R189, RZ, RZ, R6 ;  /* 0x000000ffffbd7224 */ /* 0x000fc600078e0006 */
        /* <DEDUP_REMOVED lines=11> */
.L_x_5747:
        /* <DEDUP_REMOVED lines=13> */
.L_x_5749:
[----:B------:R-:W-:Y:S05]  /*38a0*/  BSYNC.RECONVERGENT B3 ;  /* 0x0000000000037941 */ /* 0x000fea0003800200 */
.L_x_5748:
[----:B------:R-:W-:Y:S01]  /*38b0*/  LOP3.LUT R212, R5, UR5, R3, 0x96, !PT ;  /* 0x0000000505d47c12 */ /* 0x000fe2000f8e9603 */
[----:B------:R-:W-:Y:S01]  /*38c0*/  IMAD.WIDE.U32 R188, R198, -0x326172a9, RZ ;  /* 0xcd9e8d57c6bc7825 */ /* 0x000fe200078e00ff */
[----:B------:R-:W-:-:S03]  /*38d0*/  UIADD3 UR23, UPT, UPT, UR4, -0x61c88647, URZ ;  /* 0x9e3779b904177890 */ /* 0x000fc6000fffe0ff */
[----:B------:R-:W-:Y:S01]  /*38e0*/  IMAD.WIDE.U32 R212, R212, -0x326172a9, RZ ;  /* 0xcd9e8d57d4d47825 */ /* 0x000fe200078e00ff */
[----:B------:R-:W-:-:S04]  /*38f0*/  LOP3.LUT R189, R196, UR4, R189, 0x96, !PT ;  /* 0x00000004c4bd7c12 */ /* 0x000fc8000f8e96bd */
[----:B------:R-:W-:Y:S01]  /*3900*/  LOP3.LUT R3, R188, UR23, R213, 0x96, !PT ;  /* 0x00000017bc037c12 */ /* 0x000fe2000f8e96d5 */
[----:B------:R-:W-:Y:S01]  /*3910*/  UIADD3 UR23, UPT, UPT, UR5, -0x4498517b, URZ ;  /* 0xbb67ae8505177890 */ /* 0x000fe2000fffe0ff */
[----:B------:R-:W-:-:S05]  /*3920*/  IMAD.WIDE.U32 R188, R189, -0x2daee0ad, RZ ;  /* 0xd2511f53bdbc7825 */ /* 0x000fca00078e00ff */
[----:B------:R-:W-:Y:S01]  /*3930*/  LOP3.LUT R189, R2, UR23, R189, 0x96, !PT ;  /* 0x0000001702bd7c12 */ /* 0x000fe2000f8e96bd */
[----:B------:R-:W-:Y:S01]  /*3940*/  UIADD3 UR23, UPT, UPT, UR5, 0x76cf5d0a, URZ ;  /* 0x76cf5d0a05177890 */ /* 0x000fe2000fffe0ff */
[----:B------:R-:W-:-:S05]  /*3950*/  IMAD.WIDE.U32 R2, R3, -0x2daee0ad, RZ ;  /* 0xd2511f5303027825 */ /* 0x000fca00078e00ff */
[----:B------:R-:W-:Y:S01]  /*3960*/  LOP3.LUT R213, R188, UR23, R3, 0x96, !PT ;  /* 0x00000017bcd57c12 */ /* 0x000fe2000f8e9603 */
[----:B------:R-:W-:Y:S01]  /*3970*/  UIADD3 UR23, UPT, UPT, UR4, 0x3c6ef372, URZ ;  /* 0x3c6ef37204177890 */ /* 0x000fe2000fffe0ff */
[----:B------:R-:W-:-:S05]  /*3980*/  IMAD.WIDE.U32 R188, R189, -0x326172a9, RZ ;  /* 0xcd9e8d57bdbc7825 */ /* 0x000fca00078e00ff */
[----:B------:R-:W-:Y:S01]  /*3990*/  LOP3.LUT R189, R212, UR23, R189, 0x96, !PT ;  /* 0x00000017d4bd7c12 */ /* 0x000fe2000f8e96bd */
[----:B------:R-:W-:Y:S01]  /*39a0*/  UIADD3 UR23, UPT, UPT, UR4, -0x255992d5, URZ ;  /* 0xdaa66d2b04177890 */ /* 0x000fe2000fffe0ff */
[----:B------:R-:W-:-:S05]  /*39b0*/  IMAD.WIDE.U32 R212, R213, -0x326172a9, RZ ;  /* 0xcd9e8d57d5d47825 */ /* 0x000fca00078e00ff */
[----:B------:R-:W-:Y:S01]  /*39c0*/  LOP3.LUT R3, R188, UR23, R213, 0x96, !PT ;  /* 0x00000017bc037c12 */ /* 0x000fe2000f8e96d5 */
[----:B------:R-:W-:Y:S01]  /*39d0*/  IMAD.WIDE.U32 R188, R189, -0x2daee0ad, RZ ;  /* 0xd2511f53bdbc7825 */ /* 0x000fe200078e00ff */
[----:B------:R-:W-:-:S04]  /*39e0*/  UIADD3 UR23, UPT, UPT, UR4, 0x78dde6e4, URZ ;  /* 0x78dde6e404177890 */ /* 0x000fc8000fffe0ff */
[----:B------:R-:W-:Y:S01]  /*39f0*/  LOP3.LUT R189, R2, UR12, R189, 0x96, !PT ;  /* 0x0000000c02bd7c12 */ /* 0x000fe2000f8e96bd */
[----:B------:R-:W-:-:S05]  /*3a00*/  IMAD.WIDE.U32 R2, R3, -0x2daee0ad, RZ ;  /* 0xd2511f5303027825 */ /* 0x000fca00078e00ff */
[----:B------:R-:W-:Y:S01]  /*3a10*/  LOP3.LUT R213, R188, UR13, R3, 0x96, !PT ;  /* 0x0000000dbcd57c12 */ /* 0x000fe2000f8e9603 */
[----:B------:R-:W-:-:S05]  /*3a20*/  IMAD.WIDE.U32 R188, R189, -0x326172a9, RZ ;  /* 0xcd9e8d57bdbc7825 */ /* 0x000fca00078e00ff */
[----:B------:R-:W-:Y:S01]  /*3a30*/  LOP3.LUT R189, R212, UR23, R189, 0x96, !PT ;  /* 0x00000017d4bd7c12 */ /* 0x000fe2000f8e96bd */
[----:B------:R-:W-:Y:S01]  /*3a40*/  UIADD3 UR23, UPT, UPT, UR4, 0x1715609d, URZ ;  /* 0x1715609d04177890 */ /* 0x000fe2000fffe0ff */
[----:B------:R-:W-:-:S05]  /*3a50*/  IMAD.WIDE.U32 R212, R213, -0x326172a9, RZ ;  /* 0xcd9e8d57d5d47825 */ /* 0x000fca00078e00ff */
[----:B------:R-:W-:Y:S01]  /*3a60*/  LOP3.LUT R3, R188, UR23, R213, 0x96, !PT ;  /* 0x00000017bc037c12 */ /* 0x000fe2000f8e96d5 */
[----:B------:R-:W-:Y:S01]  /*3a70*/  IMAD.WIDE.U32 R188, R189, -0x2daee0ad, RZ ;  /* 0xd2511f53bdbc7825 */ /* 0x000fe200078e00ff */
[----:B------:R-:W-:-:S04]  /*3a80*/  UIADD3 UR23, UPT, UPT, UR5, -0x24c28bd8, URZ ;  /* 0xdb3d742805177890 */ /* 0x000fc8000fffe0ff */
[----:B------:R-:W-:Y:S01]  /*3a90*/  LOP3.LUT R189, R2, UR14, R189, 0x96, !PT ;  /* 0x0000000e02bd7c12 */ /* 0x000fe2000f8e96bd */
[----:B------:R-:W-:-:S05]  /*3aa0*/  IMAD.WIDE.U32 R2, R3, -0x2daee0ad, RZ ;  /* 0xd2511f5303027825 */ /* 0x000fca00078e00ff */
        /* <DEDUP_REMOVED lines=9> */
[----:B------:R-:W-:Y:S01]  /*3b40*/  UIADD3 UR23, UPT, UPT, UR4, -0xe443238, URZ ;  /* 0xf1bbcdc804177890 */ /* 0x000fe2000fffe0ff */
[----:B------:R-:W-:-:S05]  /*3b50*/  IMAD.WIDE.U32 R188, R189, -0x326172a9, RZ ;  /* 0xcd9e8d57bdbc7825 */ /* 0x000fca00078e00ff */
[----:B------:R-:W-:Y:S01]  /*3b60*/  LOP3.LUT R189, R212, UR23, R189, 0x96, !PT ;  /* 0x00000017d4bd7c12 */ /* 0x000fe2000f8e96bd */
[----:B------:R-:W-:Y:S01]  /*3b70*/  IMAD.WIDE.U32 R212, R213, -0x326172a9, RZ ;  /* 0xcd9e8d57d5d47825 */ /* 0x000fe200078e00ff */
[----:B------:R-:W-:-:S03]  /*3b80*/  UIADD3 UR23, UPT, UPT, UR5, -0x695add53, URZ ;  /* 0x96a522ad05177890 */ /* 0x000fc6000fffe0ff */
[----:B------:R-:W-:Y:S01]  /*3b90*/  IMAD.MOV.U32 R6, RZ, RZ, R212 ;  /* 0x000000ffff067224 */ /* 0x000fe200078e00d4 */
[----:B------:R-:W-:Y:S01]  /*3ba0*/  LOP3.LUT R3, R188, UR19, R213, 0x96, !PT ;  /* 0x00000013bc037c12 */ /* 0x000fe2000f8e96d5 */
[----:B------:R-:W-:-:S04]  /*3bb0*/  IMAD.WIDE.U32 R188, R189, -0x2daee0ad, RZ ;  /* 0xd2511f53bdbc7825 */ /* 0x000fc800078e00ff */
[----:B------:R-:W-:Y:S01]  /*3bc0*/  IMAD.MOV.U32 R213, RZ, RZ, RZ ;  /* 0x000000ffffd57224 */ /* 0x000fe200078e00ff */
[----:B------:R-:W-:Y:S02]  /*3bd0*/  LOP3.LUT R2, R2, UR23, R189, 0x96, !PT ;  /* 0x0000001702027c12 */ /* 0x000fe4000f8e96bd */
[----:B------:R-:W-:Y:S01]  /*3be0*/  MOV R189, R192 ;  /* 0x000000c000bd7202 */ /* 0x000fe20000000f00 */
[----:B------:R-:W-:-:S07]  /*3bf0*/  IMAD.MOV.U32 R192, RZ, RZ, R188 ;  /* 0x000000ffffc07224 */ /* 0x000fce00078e00bc */
.L_x_5746:
[----:B------:R-:W-:Y:S05]  /*3c00*/  BSYNC.RECONVERGENT B2 ;  /* 0x0000000000027941 */ /* 0x000fea0003800200 */
.L_x_5745:
        /* <DEDUP_REMOVED lines=8> */
[----:B------:R-:W-:Y:S02]  /*3c90*/  FSETP.GTU.FTZ.AND P2, PT, R189, R240, PT ;  /* 0x000000f0bd00720b */ /* 0x000fe40003f5c000 */
[----:B------:R-:W-:Y:S02]  /*3ca0*/  @P1 SHF.L.U32 R189, R188, 0x10, RZ ;  /* 0x00000010bcbd1819 */ /* 0x000fe400000006ff */
        /* <DEDUP_REMOVED lines=16> */
.L_x_5752:
        /* <DEDUP_REMOVED lines=13> */
.L_x_5754:
[----:B------:R-:W-:Y:S05]  /*3e80*/  BSYNC.RECONVERGENT B3 ;  /* 0x0000000000037941 */ /* 0x000fea0003800200 */
.L_x_5753:
[----:B------:R-:W-:Y:S01]  /*3e90*/  LOP3.LUT R242, R5, UR5, R3, 0x96, !PT ;  /* 0x0000000505f27c12 */ /* 0x000fe2000f8e9603 */
[----:B------:R-:W-:Y:S01]  /*3ea0*/  IMAD.WIDE.U32 R188, R198, -0x326172a9, RZ ;  /* 0xcd9e8d57c6bc7825 */ /* 0x000fe200078e00ff */
[----:B------:R-:W-:-:S03]  /*3eb0*/  UIADD3 UR23, UPT, UPT, UR4, -0x61c88647, URZ ;  /* 0x9e3779b904177890 */ /* 0x000fc6000fffe0ff */
[----:B------:R-:W-:Y:S01]  /*3ec0*/  IMAD.WIDE.U32 R242, R242, -0x326172a9, RZ ;  /* 0xcd9e8d57f2f27825 */ /* 0x000fe200078e00ff */
[----:B------:R-:W-:-:S03]  /*3ed0*/  LOP3.LUT R189, R196, UR4, R189, 0x96, !PT ;  /* 0x00000004c4bd7c12 */ /* 0x000fc6000f8e96bd */
[----:B------:R-:W-:Y:S01]  /*3ee0*/  IMAD.MOV.U32 R4, RZ, RZ, R192 ;  /* 0x000000ffff047224 */ /* 0x000fe200078e00c0 */
[----:B------:R-:W-:Y:S01]  /*3ef0*/  LOP3.LUT R3, R188, UR23, R243, 0x96, !PT ;  /* 0x00000017bc037c12 */ /* 0x000fe2000f8e96f3 */
[----:B------:R-:W-:Y:S01]  /*3f00*/  UIADD3 UR23, UPT, UPT, UR5, -0x4498517b, URZ ;  /* 0xbb67ae8505177890 */ /* 0x000fe2000fffe0ff */
[----:B------:R-:W-:-:S04]  /*3f10*/  IMAD.WIDE.U32 R188, R189, -0x2daee0ad, RZ ;  /* 0xd2511f53bdbc7825 */ /* 0x000fc800078e00ff */
[----:B------:R-:W-:Y:S01]  /*3f20*/  IMAD.MOV.U32 R223, RZ, RZ, RZ ;  /* 0x000000ffffdf7224 */ /* 0x000fe200078e00ff */
        /* <DEDUP_REMOVED lines=40> */
[----:B------:R-:W-:-:S05]  /*41b0*/  IMAD.WIDE.U32 R188, R189, -0x2daee0ad, RZ ;  /* 0xd2511f53bdbc7825 */ /* 0x000fca00078e00ff */
[----:B------:R-:W-:Y:S02]  /*41c0*/  LOP3.LUT R2, R2, UR23, R189, 0x96, !PT ;  /* 0x0000001702027c12 */ /* 0x000fe4000f8e96bd */
[----:B------:R-:W-:-:S07]  /*41d0*/  MOV R192, R188 ;  /* 0x000000bc00c07202 */ /* 0x000fce0000000f00 */
.L_x_5751:
[----:B------:R-:W-:Y:S05]  /*41e0*/  BSYNC.RECONVERGENT B2 ;  /* 0x0000000000027941 */ /* 0x000fea0003800200 */
.L_x_5750:
        /* <DEDUP_REMOVED lines=8> */
[----:B------:R-:W-:-:S04]  /*4270*/  FSETP.GTU.FTZ.AND P2, PT, R189, R240, PT ;  /* 0x000000f0bd00720b */ /* 0x000fc80003f5c000 */
[----:B------:R-:W-:Y:S01]  /*4280*/  FSEL R213, R188, RZ, !P2 ;  /* 0x000000ffbcd57208 */ /* 0x000fe20005000000 */
[----:B------:R-:W-:Y:S01]  /*4290*/  HFMA2 R188, -RZ, RZ, 0, 1.1920928955078125e-07 ;  /* 0x00000002ffbc7431 */ /* 0x000fe200000001ff */
        /* <DEDUP_REMOVED lines=13> */
.L_x_5757:
        /* <DEDUP_REMOVED lines=13> */
.L_x_5759:
[----:B------:R-:W-:Y:S05]  /*4440*/  BSYNC.RECONVERGENT B3 ;  /* 0x0000000000037941 */ /* 0x000fea0003800200 */
.L_x_5758:
        /* <DEDUP_REMOVED lines=49> */
[----:B------:R-:W-:Y:S01]  /*4760*/  IMAD.MOV.U32 R4, RZ, RZ, R192 ;  /* 0x000000ffff047224 */ /* 0x000fe200078e00c0 */
[----:B------:R-:W-:Y:S01]  /*4770*/  LOP3.LUT R2, R2, UR23, R189, 0x96, !PT ;  /* 0x0000001702027c12 */ /* 0x000fe2000f8e96bd */
[----:B------:R-:W-:Y:S02]  /*4780*/  IMAD.MOV.U32 R192, RZ, RZ, R188 ;  /* 0x000000ffffc07224 */ /* 0x000fe400078e00bc */
[----:B------:R-:W-:-:S07]  /*4790*/  HFMA2 R188, -RZ, RZ, 0, 0 ;  /* 0x00000000ffbc7431 */ /* 0x000fce00000001ff */
.L_x_5756:
[----:B------:R-:W-:Y:S05]  /*47a0*/  BSYNC.RECONVERGENT B2 ;  /* 0x0000000000027941 */ /* 0x000fea0003800200 */
.L_x_5755:
[----:B------:R-:W-:Y:S01]  /*47b0*/  I2FP.F32.U32 R4, R4 ;  /* 0x0000000400047245 */ /* 0x000fe20000201000 */
[----:B------:R-:W-:Y:S01]  /*47c0*/  IMAD.U32 R190, R190, 0x10000, RZ ;  /* 0x00010000bebe7824 */ /* 0x000fe200078e00ff */
[----:B------:R-:W-:Y:S01]  /*47d0*/  ISETP.NE.AND P4, PT, R188, 0x1, PT ;  /* 0x00000001bc00780c */ /* 0x000fe20003f85270 */
[----:B------:R-:W-:Y:S02]  /*47e0*/  BSSY.RECONVERGENT B2, `(.L_x_5760) ;  /* 0x0000058000027945 */ /* 0x000fe40003800200 */
[----:B------:R-:W-:Y:S01]  /*47f0*/  FFMA.FTZ R189, R4, R233, 1.1641532182693481445e-10 ;  /* 0x2f00000004bd7423 */ /* 0x000fe200000100e9 */
[----:B------:R-:W-:Y:S01]  /*4800*/  FMUL.FTZ R190, R190, R241 ;  /* 0x000000f1bebe7220 */ /* 0x000fe20000410000 */
[----:B------:R-:W-:-:S03]  /*4810*/  @P1 PRMT R4, R22, 0x7632, R4 ;  /* 0x0000763216041816 */ /* 0x000fc60000000004 */
[----:B------:R-:W-:Y:S02]  /*4820*/  FSETP.GTU.FTZ.AND P3, PT, R189, R240, PT ;  /* 0x000000f0bd00720b */ /* 0x000fe40003f7c000 */
[----:B------:R-:W-:Y:S02]  /*4830*/  @P1 IMAD.U32 R4, R4, 0x10000, RZ ;  /* 0x0001000004041824 */ /* 0x000fe400078e00ff */
[----:B------:R-:W-:Y:S01]  /*4840*/  FSEL R223, R190, RZ, !P3 ;  /* 0x000000ffbedf7208 */ /* 0x000fe20005800000 */
[----:B------:R-:W-:Y:S01]  /*4850*/  IMAD.MOV.U32 R190, RZ, RZ, 0x2 ;  /* 0x00000002ffbe7424 */ /* 0x000fe200078e00ff */
        /* <DEDUP_REMOVED lines=13> */
.L_x_5762:
        /* <DEDUP_REMOVED lines=13> */
.L_x_5764:
[----:B------:R-:W-:Y:S05]  /*4a00*/  BSYNC.RECONVERGENT B3 ;  /* 0x0000000000037941 */ /* 0x000fea0003800200 */
.L_x_5763:
[----:B------:R-:W-:Y:S01]  /*4a10*/  LOP3.LUT R188, R5, UR5, R3, 0x96, !PT ;  /* 0x0000000505bc7c12 */ /* 0x000fe2000f8e9603 */
[----:B------:R-:W-:Y:S01]  /*4a20*/  IMAD.WIDE.U32 R244, R198, -0x326172a9, RZ ;  /* 0xcd9e8d57c6f47825 */ /* 0x000fe200078e00ff */
[----:B------:R-:W-:-:S03]  /*4a30*/  UIADD3 UR23, UPT, UPT, UR4, -0x61c88647, URZ ;  /* 0x9e3779b904177890 */ /* 0x000fc6000fffe0ff */
[----:B------:R-:W-:Y:S01]  /*4a40*/  IMAD.WIDE.U32 R188, R188, -0x326172a9, RZ ;  /* 0xcd9e8d57bcbc7825 */ /* 0x000fe200078e00ff */
[----:B------:R-:W-:-:S03]  /*4a50*/  LOP3.LUT R245, R196, UR4, R245, 0x96, !PT ;  /* 0x00000004c4f57c12 */ /* 0x000fc6000f8e96f5 */
[----:B------:R-:W-:Y:S01]  /*4a60*/  IMAD.MOV.U32 R190, RZ, RZ, RZ ;  /* 0x000000ffffbe7224 */ /* 0x000fe200078e00ff */
        /* <DEDUP_REMOVED lines=40> */
[----:B------:R-:W-:-:S04]  /*4cf0*/  UIADD3 UR23, UPT, UPT, UR5, -0x695add53, URZ ;  /* 0x96a522ad05177890 */ /* 0x000fc8000fffe0ff */
[----:B------:R-:W-:Y:S02]  /*4d00*/  LOP3.LUT R3, R244, UR19, R189, 0x96, !PT ;  /* 0x00000013f4037c12 */ /* 0x000fe4000f8e96bd */
[----:B------:R-:W-:Y:S01]  /*4d10*/  MOV R6, R188 ;  /* 0x000000bc00067202 */ /* 0x000fe20000000f00 */
[----:B------:R-:W-:-:S04]  /*4d20*/  IMAD.WIDE.U32 R188, R4, -0x2daee0ad, RZ ;  /* 0xd2511f5304bc7825 */ /* 0x000fc800078e00ff */
[----:B------:R-:W-:Y:S01]  /*4d30*/  IMAD.MOV.U32 R4, RZ, RZ, R192 ;  /* 0x000000ffff047224 */ /* 0x000fe200078e00c0 */
[----:B------:R-:W-:Y:S01]  /*4d40*/  LOP3.LUT R2, R2, UR23, R189, 0x96, !PT ;  /* 0x0000001702027c12 */ /* 0x000fe2000f8e96bd */
[----:B------:R-:W-:-:S07]  /*4d50*/  IMAD.MOV.U32 R192, RZ, RZ, R188 ;  /* 0x000000ffffc07224 */ /* 0x000fce00078e00bc */
.L_x_5761:
[----:B------:R-:W-:Y:S05]  /*4d60*/  BSYNC.RECONVERGENT B2 ;  /* 0x0000000000027941 */ /* 0x000fea0003800200 */
.L_x_5760:
[----:B------:R-:W-:Y:S01]  /*4d70*/  I2FP.F32.U32 R4, R4 ;  /* 0x0000000400047245 */ /* 0x000fe20000201000 */
[----:B------:R-:W-:Y:S01]  /*4d80*/  BSSY.RECONVERGENT B2, `(.L_x_5765) ;  /* 0x000005a000027945 */ /* 0x000fe20003800200 */
[----:B------:R-:W-:Y:S02]  /*4d90*/  ISETP.NE.AND P5, PT, R190, 0x1, PT ;  /* 0x00000001be00780c */ /* 0x000fe40003fa5270 */
[C---:B------:R-:W-:Y:S01]  /*4da0*/  PRMT R244, R191.reuse, 0x7632, R244 ;  /* 0x00007632bff47816 */ /* 0x040fe200000000f4 */
[----:B------:R-:W-:Y:S01]  /*4db0*/  FFMA.FTZ R189, R4, R233, 1.1641532182693481445e-10 ;  /* 0x2f00000004bd7423 */ /* 0x000fe200000100e9 */
[----:B------:R-:W-:-:S04]  /*4dc0*/  SHF.L.U32 R4, R191, 0x10, RZ ;  /* 0x00000010bf047819 */ /* 0x000fc800000006ff */
[----:B------:R-:W-:Y:S01]  /*4dd0*/  FSETP.GTU.FTZ.AND P4, PT, R189, R240, PT ;  /* 0x000000f0bd00720b */ /* 0x000fe20003f9c000 */
[----:B------:R-:W-:Y:S01]  /*4de0*/  FMUL.FTZ R4, R4, R241 ;  /* 0x000000f104047220 */ /* 0x000fe20000410000 */
[----:B------:R-:W-:-:S04]  /*4df0*/  @P1 IMAD.U32 R189, R23, 0x10000, RZ ;  /* 0x0001000017bd1824 */ /* 0x000fc800078e00ff */
[----:B------:R-:W-:Y:S01]  /*4e00*/  FSEL R224, R4, RZ, !P4 ;  /* 0x000000ff04e07208 */ /* 0x000fe20006000000 */
[----:B------:R-:W-:Y:S01]  /*4e10*/  IMAD.MOV.U32 R4, RZ, RZ, 0x2 ;  /* 0x00000002ff047424 */ /* 0x000fe200078e00ff */
        /* <DEDUP_REMOVED lines=13> */
.L_x_5767:
        /* <DEDUP_REMOVED lines=13> */
.L_x_5769:
[----:B------:R-:W-:Y:S05]  /*4fc0*/  BSYNC.RECONVERGENT B3 ;  /* 0x0000000000037941 */ /* 0x000fea0003800200 */
.L_x_5768:
        /* <DEDUP_REMOVED lines=53> */
.L_x_5766:
[----:B------:R-:W-:Y:S05]  /*5320*/  BSYNC.RECONVERGENT B2 ;  /* 0x0000000000027941 */ /* 0x000fea0003800200 */
.L_x_5765:
[----:B------:R-:W-:Y:S01]  /*5330*/  I2FP.F32.U32 R188, R189 ;  /* 0x000000bd00bc7245 */ /* 0x000fe20000201000 */
[----:B------:R-:W-:Y:S01]  /*5340*/  IMAD.U32 R244, R244, 0x10000, RZ ;  /* 0x00010000f4f47824 */ /* 0x000fe200078e00ff */
[----:B------:R-:W-:Y:S02]  /*5350*/  PRMT R190, R242, 0x5410, R243 ;  /* 0x00005410f2be7816 */ /* 0x000fe400000000f3 */
[----:B------:R-:W-:Y:S01]  /*5360*/  PRMT R189, R195, 0x5410, R238 ;  /* 0x00005410c3bd7816 */ /* 0x000fe200000000ee */
[----:B------:R-:W-:Y:S01]  /*5370*/  FFMA.FTZ R233, R188, R233, 1.1641532182693481445e-10 ;  /* 0x2f000000bce97423 */ /* 0x000fe200000100e9 */
[----:B------:R-:W-:Y:S01]  /*5380*/  FMUL.FTZ R244, R244, R241 ;  /* 0x000000f1f4f47220 */ /* 0x000fe20000410000 */
[----:B------:R-:W-:-:S03]  /*5390*/  @P1 PRMT R188, R23, 0x7632, R188 ;  /* 0x0000763217bc1816 */ /* 0x000fc600000000bc */
[----:B------:R-:W-:Y:S02]  /*53a0*/  FSETP.GTU.FTZ.AND P5, PT, R233, R240, PT ;  /* 0x000000f0e900720b */ /* 0x000fe40003fbc000 */
[----:B------:R-:W-:Y:S02]  /*53b0*/  @P1 SHF.L.U32 R188, R188, 0x10, RZ ;  /* 0x00000010bcbc1819 */ /* 0x000fe400000006ff */
[----:B------:R-:W-:Y:S02]  /*53c0*/  FSEL R233, R244, RZ, !P5 ;  /* 0x000000fff4e97208 */ /* 0x000fe40006800000 */
[----:B------:R-:W-:-:S03]  /*53d0*/  PLOP3.LUT P5, PT, P5, PT, PT, 0x8, 0x80 ;  /* 0x000000000080781c */ /* 0x000fc60002fae170 */
[----:B------:R-:W-:Y:S01]  /*53e0*/  @P1 FADD.FTZ R233, R188, R233 ;  /* 0x000000e9bce91221 */ /* 0x000fe20000010000 */
[----:B------:R-:W-:-:S04]  /*53f0*/  PRMT R188, R193, 0x5410, R194 ;  /* 0x00005410c1bc7816 */ /* 0x000fc800000000c2 */
[----:B------:R-:W-:-:S04]  /*5400*/  F2FP.BF16.F32.PACK_AB R191, RZ, R233 ;  /* 0x000000e9ffbf723e */ /* 0x000fc800000010ff */
[----:B------:R-:W-:Y:S01]  /*5410*/  PRMT R191, R239, 0x5410, R191 ;  /* 0x00005410efbf7816 */ /* 0x000fe200000000bf */
[----:B------:R-:W-:Y:S06]  /*5420*/  BRA `(.L_x_5770) ;  /* 0x0000005c00187947 */ /* 0x000fec0003800000 */
.L_x_5729:
[----:B------:R-:W-:Y:S01]  /*5430*/  ISETP.NE.AND P2, PT, R4, 0x1, PT ;  /* 0x000000010400780c */ /* 0x000fe20003f45270 */
[----:B------:R-:W-:Y:S01]  /*5440*/  BSSY.RECONVERGENT B2, `(.L_x_5771) ;  /* 0x0000050000027945 */ /* 0x000fe20003800200 */
[----:B------:R-:W-:Y:S02]  /*5450*/  IMAD.MOV.U32 R9, RZ, RZ, 0x2 ;  /* 0x00000002ff097424 */ /* 0x000fe400078e00ff */
        /* <DEDUP_REMOVED lines=13> */
.L_x_5773:
        /* <DEDUP_REMOVED lines=13> */
.L_x_5775:
[----:B------:R-:W-:Y:S05]  /*5600*/  BSYNC.RECONVERGENT B3 ;  /* 0x0000000000037941 */ /* 0x000fea0003800200 */
.L_x_5774:
        /* <DEDUP_REMOVED lines=48> */
[----:B------:R-:W-:Y:S01]  /*5910*/  IMAD.MOV.U32 R7, RZ, RZ, R238 ;  /* 0x000000ffff077224 */ /* 0x000fe200078e00ee */
[----:B------:R-:W-:Y:S01]  /*5920*/  LOP3.LUT R2, R2, UR23, R193, 0x96, !PT ;  /* 0x0000001702027c12 */ /* 0x000fe2000f8e96c1 */
[----:B------:R-:W-:-:S07]  /*5930*/  IMAD.MOV.U32 R9, RZ, RZ, RZ ;  /* 0x000000ffff097224 */ /* 0x000fce00078e00ff */
.L_x_5772:
[----:B------:R-:W-:Y:S05]  /*5940*/  BSYNC.RECONVERGENT B2 ;  /* 0x0000000000027941 */ /* 0x000fea0003800200 */
.L_x_5771:
[----:B------:R-:W0:Y:S01]  /*5950*/  LDC R15, c[0x0][0x404] ;  /* 0x00010100ff0f7b82 */ /* 0x000e220000000800 */
[----:B------:R-:W-:Y:S01]  /*5960*/  I2FP.F32.U32 R7, R7 ;  /* 0x0000000700077245 */ /* 0x000fe20000201000 */
[----:B------:R-:W-:Y:S01]  /*5970*/  IMAD.MOV.U32 R240, RZ, RZ, 0x2f800000 ;  /* 0x2f800000fff07424 */ /* 0x000fe200078e00ff */
[----:B------:R-:W-:Y:S01]  /*5980*/  ISETP.NE.AND P3, PT, R9, 0x1, PT ;  /* 0x000000010900780c */ /* 0x000fe20003f65270 */
[----:B------:R-:W-:Y:S01]  /*5990*/  BSSY.RECONVERGENT B2, `(.L_x_5776) ;  /* 0x0000058000027945 */ /* 0x000fe20003800200 */
[C---:B-----5:R-:W-:Y:S01]  /*59a0*/  SHF.L.U32 R8, R188.reuse, 0x10, RZ ;  /* 0x00000010bc087819 */ /* 0x060fe200000006ff */
[----:B------:R-:W-:Y:S01]  /*59b0*/  FFMA.FTZ R4, R7, R240, 1.1641532182693481445e-10 ;  /* 0x2f00000007047423 */ /* 0x000fe200000100f0 */
[----:B------:R-:W-:Y:S01]  /*59c0*/  LOP3.LUT R201, R201, 0xffffffef, RZ, 0xc0, !PT ;  /* 0xffffffefc9c97812 */ /* 0x000fe200078ec0ff */
        /* <DEDUP_REMOVED lines=18> */
.L_x_5778:
        /* <DEDUP_REMOVED lines=13> */
.L_x_5780:
[----:B------:R-:W-:Y:S05]  /*5bc0*/  BSYNC.RECONVERGENT B3 ;  /* 0x0000000000037941 */ /* 0x000fea0003800200 */
.L_x_5779:
        /* <DEDUP_REMOVED lines=50> */
[----:B------:R-:W-:Y:S01]  /*5ef0*/  LOP3.LUT R2, R2, UR23, R9, 0x96, !PT ;  /* 0x0000001702027c12 */ /* 0x000fe2000f8e9609 */
[----:B------:R-:W-:-:S07]  /*5f00*/  IMAD.MOV.U32 R192, RZ, RZ, R8 ;  /* 0x000000ffffc07224 */ /* 0x000fce00078e0008 */
.L_x_5777:
[----:B------:R-:W-:Y:S05]  /*5f10*/  BSYNC.RECONVERGENT B2 ;  /* 0x0000000000027941 */ /* 0x000fea0003800200 */
.L_x_5776:
        /* <DEDUP_REMOVED lines=9> */
[----:B------:R-:W-:Y:S02]  /*5fb0*/  SEL R8, RZ, 0x1, P2 ;  /* 0x00000001ff087807 */ /* 0x000fe40001000000 */
[----:B------:R-:W-:Y:S01]  /*5fc0*/  MOV R10, 0x2 ;  /* 0x00000002000a7802 */ /* 0x000fe20000000f00 */
        /* <DEDUP_REMOVED lines=14> */
.L_x_5783:
        /* <DEDUP_REMOVED lines=13> */
.L_x_5785:
[----:B------:R-:W-:Y:S05]  /*6180*/  BSYNC.RECONVERGENT B3 ;  /* 0x0000000000037941 */ /* 0x000fea0003800200 */
.L_x_5784:
        /* <DEDUP_REMOVED lines=48> */
[----:B------:R-:W-:-:S03]  /*6490*/  LOP3.LUT R3, R194, UR19, R13, 0x96, !PT ;  /* 0x00000013c2037c12 */ /* 0x000fc6000f8e960d */
[----:B------:R-:W-:Y:S02]  /*64a0*/  IMAD.MOV.U32 R192, RZ, RZ, R10 ;  /* 0x000000ffffc07224 */ /* 0x000fe400078e000a */
[----:B------:R-:W-:Y:S02]  /*64b0*/  HFMA2 R10, -RZ, RZ, 0, 0 ;  /* 0x00000000ff0a7431 */ /* 0x000fe400000001ff */
[----:B------:R-:W-:Y:S01]  /*64c0*/  IMAD.MOV.U32 R6, RZ, RZ, R12 ;  /* 0x000000ffff067224 */ /* 0x000fe200078e000c */
[----:B------:R-:W-:-:S07]  /*64d0*/  LOP3.LUT R2, R2, UR23, R11, 0x96, !PT ;  /* 0x0000001702027c12 */ /* 0x000fce000f8e960b */
.L_x_5782:
[----:B------:R-:W-:Y:S05]  /*64e0*/  BSYNC.RECONVERGENT B2 ;  /* 0x0000000000027941 */ /* 0x000fea0003800200 */
.L_x_5781:
[----:B------:R-:W-:Y:S01]  /*64f0*/  I2FP.F32.U32 R9, R4 ;  /* 0x0000000400097245 */ /* 0x000fe20000201000 */
[----:B------:R-:W-:Y:S01]  /*6500*/  IMAD.U32 R188, R188, 0x10000, RZ ;  /* 0x00010000bcbc7824 */ /* 0x000fe200078e00ff */
[----:B------:R-:W-:Y:S01]  /*6510*/  ISETP.NE.AND P3, PT, R10, 0x1, PT ;  /* 0x000000010a00780c */ /* 0x000fe20003f65270 */
[----:B------:R-:W-:Y:S01]  /*6520*/  BSSY.RECONVERGENT B2, `(.L_x_5786) ;  /* 0x0000056000027945 */ /* 0x000fe20003800200 */
[----:B------:R-:W-:Y:S01]  /*6530*/  LOP3.LUT R201, R201, 0xfffffff7, RZ, 0xc0, !PT ;  /* 0xfffffff7c9c97812 */ /* 0x000fe200078ec0ff */
[----:B------:R-:W-:Y:S01]  /*6540*/  FFMA.FTZ R4, R9, R240, 1.1641532182693481445e-10 ;  /* 0x2f00000009047423 */ /* 0x000fe200000100f0 */
[----:B------:R-:W-:Y:S02]  /*6550*/  IMAD.MOV.U32 R13, RZ, RZ, 0x2 ;  /* 0x00000002ff0d7424 */ /* 0x000fe400078e00ff */
        /* <DEDUP_REMOVED lines=15> */
.L_x_5788:
        /* <DEDUP_REMOVED lines=13> */
.L_x_5790:
[----:B------:R-:W-:Y:S05]  /*6720*/  BSYNC.RECONVERGENT B3 ;  /* 0x0000000000037941 */ /* 0x000fea0003800200 */
.L_x_5789:
        /* <DEDUP_REMOVED lines=51> */
[----:B------:R-:W-:Y:S02]  /*6a60*/  IMAD.MOV.U32 R192, RZ, RZ, R10 ;  /* 0x000000ffffc07224 */ /* 0x000fe400078e000a */
[----:B------:R-:W-:-:S07]  /*6a70*/  IMAD.MOV.U32 R13, RZ, RZ, RZ ;  /* 0x000000ffff0d7224 */ /* 0x000fce00078e00ff */
.L_x_5787:
[----:B------:R-:W-:Y:S05]  /*6a80*/  BSYNC.RECONVERGENT B2 ;  /* 0x0000000000027941 */ /* 0x000fea0003800200 */
.L_x_5786:
[----:B------:R-:W-:Y:S01]  /*6a90*/  PRMT R10, R24, 0x7632, R10 ;  /* 0x00007632180a7816 */ /* 0x000fe2000000000a */
[----:B------:R-:W-:Y:S01]  /*6aa0*/  BSSY.RECONVERGENT B2, `(.L_x_5791) ;  /* 0x000005d000027945 */ /* 0x000fe20003800200 */
[----:B------:R-:W-:Y:S02]  /*6ab0*/  I2FP.F32.U32 R9, R9 ;  /* 0x0000000900097245 */ /* 0x000fe40000201000 */
[----:B------:R-:W-:Y:S01]  /*6ac0*/  ISETP.NE.AND P3, PT, R13, 0x1, PT ;  /* 0x000000010d00780c */ /* 0x000fe20003f65270 */
[----:B------:R-:W-:Y:S02]  /*6ad0*/  IMAD.U32 R12, R10, 0x10000, RZ ;  /* 0x000100000a0c7824 */ /* 0x000fe400078e00ff */
[----:B------:R-:W-:Y:S01]  /*6ae0*/  FFMA.FTZ R10, R9, R240, 1.1641532182693481445e-10 ;  /* 0x2f000000090a7423 */ /* 0x000fe200000100f0 */
[----:B------:R-:W-:Y:S01]  /*6af0*/  @P1 PRMT R9, R20, 0x7632, R9 ;  /* 0x0000763214091816 */ /* 0x000fe20000000009 */
[----:B------:R-:W-:-:S03]  /*6b00*/  FMUL.FTZ R12, R12, R233 ;  /* 0x000000e90c0c7220 */ /* 0x000fc60000410000 */
[----:B------:R-:W-:Y:S02]  /*6b10*/  FSETP.GTU.FTZ.AND P2, PT, R10, R15, PT ;  /* 0x0000000f0a00720b */ /* 0x000fe40003f5c000 */
[----:B------:R-:W-:Y:S02]  /*6b20*/  @P1 SHF.L.U32 R9, R9, 0x10, RZ ;  /* 0x0000001009091819 */ /* 0x000fe400000006ff */
[----:B------:R-:W-:Y:S01]  /*6b30*/  FSEL R11, R12, RZ, !P2 ;  /* 0x000000ff0c0b7208 */ /* 0x000fe20005000000 */
[----:B------:R-:W-:-:S04]  /*6b40*/  IMAD.MOV.U32 R12, RZ, RZ, 0x2 ;  /* 0x00000002ff0c7424 */ /* 0x000fc800078e00ff */
[----:B------:R-:W-:-:S04]  /*6b50*/  FADD.FTZ R4, R4, R11 ;  /* 0x0000000b04047221 */ /* 0x000fc80000010000 */
[----:B------:R-:W-:Y:S01]  /*6b60*/  @P1 FADD.FTZ R202, R4, R9 ;  /* 0x0000000904ca1221 */ /* 0x000fe20000010000 */
[----:B------:R-:W-:Y:S01]  /*6b70*/  @!P1 IMAD.MOV.U32 R202, RZ, RZ, R4 ;  /* 0x000000ffffca9224 */ /* 0x000fe200078e0004 */
[----:B------:R-:W-:Y:S01]  /*6b80*/  SEL R9, RZ, 0x1, P2 ;  /* 0x00000001ff097807 */ /* 0x000fe20001000000 */
        /* <DEDUP_REMOVED lines=11> */
.L_x_5793:
        /* <DEDUP_REMOVED lines=13> */
.L_x_5795:
[----:B------:R-:W-:Y:S05]  /*6d10*/  BSYNC.RECONVERGENT B3 ;  /* 0x0000000000037941 */ /* 0x000fea0003800200 */
.L_x_5794:
        /* <DEDUP_REMOVED lines=49> */
[----:B------:R-:W-:Y:S01]  /*7030*/  IMAD.MOV.U32 R6, RZ, RZ, R12 ;  /* 0x000000ffff067224 */ /* 0x000fe200078e000c */
[----:B------:R-:W-:Y:S01]  /*7040*/  LOP3.LUT R2, R2, UR23, R11, 0x96, !PT ;  /* 0x0000001702027c12 */ /* 0x000fe2000f8e960b */
[----:B------:R-:W-:Y:S02]  /*7050*/  IMAD.MOV.U32 R192, RZ, RZ, R10 ;  /* 0x000000ffffc07224 */ /* 0x000fe400078e000a */
[----:B------:R-:W-:-:S07]  /*7060*/  IMAD.MOV.U32 R12, RZ, RZ, RZ ;  /* 0x000000ffff0c7224 */ /* 0x000fce00078e00ff */
.L_x_5792:
[----:B------:R-:W-:Y:S05]  /*7070*/  BSYNC.RECONVERGENT B2 ;  /* 0x0000000000027941 */ /* 0x000fea0003800200 */
.L_x_5791:
        /* <DEDUP_REMOVED lines=23> */
.L_x_5798:
        /* <DEDUP_REMOVED lines=13> */
.L_x_5800:
[----:B------:R-:W-:Y:S05]  /*72c0*/  BSYNC.RECONVERGENT B3 ;  /* 0x0000000000037941 */ /* 0x000fea0003800200 */
.L_x_5799:
        /* <DEDUP_REMOVED lines=51> */
[----:B------:R-:W-:Y:S02]  /*7600*/  IMAD.MOV.U32 R11, RZ, RZ, R192 ;  /* 0x000000ffff0b7224 */ /* 0x000fe400078e00c0 */
[----:B------:R-:W-:-:S07]  /*7610*/  IMAD.MOV.U32 R192, RZ, RZ, R10 ;  /* 0x000000ffffc07224 */ /* 0x000fce00078e000a */
.L_x_5797:
[----:B------:R-:W-:Y:S05]  /*7620*/  BSYNC.RECONVERGENT B2 ;  /* 0x0000000000027941 */ /* 0x000fea0003800200 */
.L_x_5796:
        /* <DEDUP_REMOVED lines=13> */
[----:B------:R-:W-:Y:S01]  /*7700*/  @!P1 IMAD.MOV.U32 R203, RZ, RZ, R14 ;  /* 0x000000ffffcb9224 */ /* 0x000fe200078e000e */
[----:B------:R-:W-:-:S04]  /*7710*/  MOV R14, 0x2 ;  /* 0x00000002000e7802 */ /* 0x000fc80000000f00 */
        /* <DEDUP_REMOVED lines=10> */
.L_x_5803:
        /* <DEDUP_REMOVED lines=13> */
.L_x_5805:
[----:B------:R-:W-:Y:S05]  /*7890*/  BSYNC.RECONVERGENT B3 ;  /* 0x0000000000037941 */ /* 0x000fea0003800200 */
.L_x_5804:
        /* <DEDUP_REMOVED lines=52> */
[----:B------:R-:W-:-:S07]  /*7be0*/  IMAD.MOV.U32 R192, RZ, RZ, R12 ;  /* 0x000000ffffc07224 */ /* 0x000fce00078e000c */
.L_x_5802:
[----:B------:R-:W-:Y:S05]  /*7bf0*/  BSYNC.RECONVERGENT B2 ;  /* 0x0000000000027941 */ /* 0x000fea0003800200 */
.L_x_5801:
        /* <DEDUP_REMOVED lines=22> */
.L_x_5808:
        /* <DEDUP_REMOVED lines=13> */
.L_x_5810:
[----:B------:R-:W-:Y:S05]  /*7e30*/  BSYNC.RECONVERGENT B3 ;  /* 0x0000000000037941 */ /* 0x000fea0003800200 */
.L_x_5809:
        /* <DEDUP_REMOVED lines=53> */
.L_x_5807:
[----:B------:R-:W-:Y:S05]  /*8190*/  BSYNC.RECONVERGENT B2 ;  /* 0x0000000000027941 */ /* 0x000fea0003800200 */
.L_x_5806:
        /* <DEDUP_REMOVED lines=27> */
.L_x_5813:
        /* <DEDUP_REMOVED lines=13> */
.L_x_5815:
[----:B------:R-:W-:Y:S05]  /*8420*/  BSYNC.RECONVERGENT B3 ;  /* 0x0000000000037941 */ /* 0x000fea0003800200 */
.L_x_5814:
        /* <DEDUP_REMOVED lines=9> */
[----:B------:R-:W-:Y:S02]  /*84c0*/  UIADD3 UR23, UPT, UPT, UR4, 0x3c6ef372, URZ ;  /* 0x3c6ef37204177890 */ /* 0x000fe4000fffe0ff */
[----:B------:R-:W-:Y:S01]  /*84d0*/  IMAD.MOV.U32 R14, RZ, RZ, RZ ;  /* 0x000000ffff0e7224 */ /* 0x000fe200078e00ff */
        /* <DEDUP_REMOVED lines=42> */
.L_x_5812:
[----:B------:R-:W-:Y:S05]  /*8780*/  BSYNC.RECONVERGENT B2 ;  /* 0x0000000000027941 */ /* 0x000fea0003800200 */
.L_x_5811:
        /* <DEDUP_REMOVED lines=21> */
.L_x_5818:
        /* <DEDUP_REMOVED lines=13> */
.L_x_5820:
[----:B------:R-:W-:Y:S05]  /*89b0*/  BSYNC.RECONVERGENT B3 ;  /* 0x0000000000037941 */ /* 0x000fea0003800200 */
.L_x_5819:
        /* <DEDUP_REMOVED lines=53> */
.L_x_5817:
[----:B------:R-:W-:Y:S05]  /*8d10*/  BSYNC.RECONVERGENT B2 ;  /* 0x0000000000027941 */ /* 0x000fea0003800200 */
.L_x_5816:
        /* <DEDUP_REMOVED lines=25> */
.L_x_5823:
        /* <DEDUP_REMOVED lines=13> */
.L_x_5825:
[----:B------:R-:W-:Y:S05]  /*8f80*/  BSYNC.RECONVERGENT B3 ;  /* 0x0000000000037941 */ /* 0x000fea0003800200 */
.L_x_5824:
        /* <DEDUP_REMOVED lines=53> */
.L_x_5822:
[----:B------:R-:W-:Y:S05]  /*92e0*/  BSYNC.RECONVERGENT B2 ;  /* 0x0000000000027941 */ /* 0x000fea0003800200 */
.L_x_5821:
        /* <DEDUP_REMOVED lines=20> */
.L_x_5828:
        /* <DEDUP_REMOVED lines=13> */
.L_x_5830:
[----:B------:R-:W-:Y:S05]  /*9500*/  BSYNC.RECONVERGENT B3 ;  /* 0x0000000000037941 */ /* 0x000fea0003800200 */
.L_x_5829:
        /* <DEDUP_REMOVED lines=53> */
.L_x_5827:
[----:B------:R-:W-:Y:S05]  /*9860*/  BSYNC.RECONVERGENT B2 ;  /* 0x0000000000027941 */ /* 0x000fea0003800200 */
.L_x_5826:
        /* <DEDUP_REMOVED lines=27> */
.L_x_5833:
        /* <DEDUP_REMOVED lines=13> */
.L_x_5835:
[----:B------:R-:W-:Y:S05]  /*9af0*/  BSYNC.RECONVERGENT B3 ;  /* 0x0000000000037941 */ /* 0x000fea0003800200 */
.L_x_5834:
[----:B------:R-:W-:Y:S01]  /*9b00*/  LOP3.LUT R244, R5, UR5, R3, 0x96, !PT ;  /* 0x0000000505f47c12 */ /* 0x000fe2000f8e9603 */
[----:B------:R-:W-:Y:S01]  /*9b10*/  IMAD.WIDE.U32 R188, R198, -0x326172a9, RZ ;  /* 0xcd9e8d57c6bc7825 */ /* 0x000fe200078e00ff */
[----:B------:R-:W-:Y:S01]  /*9b20*/  UIADD3 UR23, UPT, UPT, UR4, -0x61c88647, URZ ;  /* 0x9e3779b904177890 */ /* 0x000fe2000fffe0ff */
[----:B------:R-:W-:Y:S02]  /*9b30*/  MOV R4, R192 ;  /* 0x000000c000047202 */ /* 0x000fe40000000f00 */
        /* <DEDUP_REMOVED lines=48> */
[----:B------:R-:W-:-:S07]  /*9e40*/  LOP3.LUT R2, R2, UR23, R189, 0x96, !PT ;  /* 0x0000001702027c12 */ /* 0x000fce000f8e96bd */
.L_x_5832:
[----:B------:R-:W-:Y:S05]  /*9e50*/  BSYNC.RECONVERGENT B2 ;  /* 0x0000000000027941 */ /* 0x000fea0003800200 */
.L_x_5831:
        /* <DEDUP_REMOVED lines=21> */
.L_x_5838:
        /* <DEDUP_REMOVED lines=13> */
.L_x_5840:
[----:B------:R-:W-:Y:S05]  /*a080*/  BSYNC.RECONVERGENT B3 ;  /* 0x0000000000037941 */ /* 0x000fea0003800200 */
.L_x_5839:
        /* <DEDUP_REMOVED lines=49> */
[----:B------:R-:W-:Y:S01]  /*a3a0*/  HFMA2 R191, -RZ, RZ, 0, 0 ;  /* 0x00000000ffbf7431 */ /* 0x000fe200000001ff */
[----:B------:R-:W-:Y:S01]  /*a3b0*/  LOP3.LUT R2, R2, UR23, R189, 0x96, !PT ;  /* 0x0000001702027c12 */ /* 0x000fe2000f8e96bd */
[----:B------:R-:W-:Y:S02]  /*a3c0*/  IMAD.MOV.U32 R189, RZ, RZ, R192 ;  /* 0x000000ffffbd7224 */ /* 0x000fe400078e00c0 */
[----:B------:R-:W-:-:S07]  /*a3d0*/  IMAD.MOV.U32 R192, RZ, RZ, R188 ;  /* 0x000000ffffc07224 */ /* 0x000fce00078e00bc */
.L_x_5837:
[----:B------:R-:W-:Y:S05]  /*a3e0*/  BSYNC.RECONVERGENT B2 ;  /* 0x0000000000027941 */ /* 0x000fea0003800200 */
.L_x_5836:
[----:B------:R-:W-:Y:S01]  /*a3f0*/  I2FP.F32.U32 R189, R189 ;  /* 0x000000bd00bd7245 */ /* 0x000fe20000201000 */
[----:B------:R-:W-:Y:S01]  /*a400*/  IMAD.U32 R190, R27, 0x10000, RZ ;  /* 0x000100001bbe7824 */ /* 0x000fe200078e00ff */
[----:B------:R-:W-:Y:S03]  /*a410*/  BSSY.RECONVERGENT B2, `(.L_x_5841) ;  /* 0x000005b000027945 */ /* 0x000fe60003800200 */
[----:B------:R-:W-:Y:S01]  /*a420*/  FFMA.FTZ R188, R189, R240, 1.1641532182693481445e-10 ;  /* 0x2f000000bdbc7423 */ /* 0x000fe200000100f0 */
[----:B------:R-:W-:-:S04]  /*a430*/  FMUL.FTZ R190, R190, R233 ;  /* 0x000000e9bebe7220 */ /* 0x000fc80000410000 */
[----:B------:R-:W-:-:S04]  /*a440*/  FSETP.GTU.FTZ.AND P5, PT, R188, R15, PT ;  /* 0x0000000fbc00720b */ /* 0x000fc80003fbc000 */
[----:B------:R-:W-:Y:S02]  /*a450*/  FSEL R189, R190, RZ, !P5 ;  /* 0x000000ffbebd7208 */ /* 0x000fe40006800000 */
[----:B------:R-:W-:Y:S02]  /*a460*/  SEL R188, RZ, 0x1, P5 ;  /* 0x00000001ffbc7807 */ /* 0x000fe40002800000 */
[----:B------:R-:W-:Y:S01]  /*a470*/  ISETP.NE.AND P5, PT, R191, 0x1, PT ;  /* 0x00000001bf00780c */ /* 0x000fe20003fa5270 */
[----:B------:R-:W-:Y:S01]  /*a480*/  FADD.FTZ R14, R14, R189 ;  /* 0x000000bd0e0e7221 */ /* 0x000fe20000010000 */
[----:B------:R-:W-:Y:S01]  /*a490*/  @P1 IMAD.U32 R189, R23, 0x10000, RZ ;  /* 0x0001000017bd1824 */ /* 0x000fe200078e00ff */
[----:B------:R-:W-:-:S03]  /*a4a0*/  MOV R190, 0x2 ;  /* 0x0000000200be7802 */ /* 0x000fc60000000f00 */
        /* <DEDUP_REMOVED lines=14> */
.L_x_5843:
        /* <DEDUP_REMOVED lines=13> */
.L_x_5845:
[----:B------:R-:W-:Y:S05]  /*a660*/  BSYNC.RECONVERGENT B3 ;  /* 0x0000000000037941 */ /* 0x000fea0003800200 */
.L_x_5844:
        /* <DEDUP_REMOVED lines=53> */
.L_x_5842:
[----:B------:R-:W-:Y:S05]  /*a9c0*/  BSYNC.RECONVERGENT B2 ;  /* 0x0000000000027941 */ /* 0x000fea0003800200 */
.L_x_5841:
[----:B------:R-:W-:Y:S01]  /*a9d0*/  I2FP.F32.U32 R189, R189 ;  /* 0x000000bd00bd7245 */ /* 0x000fe20000201000 */
[----:B------:R-:W-:Y:S01]  /*a9e0*/  IMAD.U32 R188, R4, 0x10000, RZ ;  /* 0x0001000004bc7824 */ /* 0x000fe200078e00ff */
[----:B------:R-:W-:Y:S01]  /*a9f0*/  ISETP.NE.AND P6, PT, R190, 0x1, PT ;  /* 0x00000001be00780c */ /* 0x000fe20003fc5270 */
[----:B------:R-:W-:Y:S02]  /*aa00*/  BSSY.RECONVERGENT B2, `(.L_x_5846) ;  /* 0x0000056000027945 */ /* 0x000fe40003800200 */
[----:B------:R-:W-:Y:S01]  /*aa10*/  FFMA.FTZ R4, R189, R240, 1.1641532182693481445e-10 ;  /* 0x2f000000bd047423 */ /* 0x000fe200000100f0 */
[----:B------:R-:W-:Y:S01]  /*aa20*/  FMUL.FTZ R188, R188, R233 ;  /* 0x000000e9bcbc7220 */ /* 0x000fe20000410000 */
[----:B------:R-:W-:-:S03]  /*aa30*/  IMAD.MOV.U32 R189, RZ, RZ, R6 ;  /* 0x000000ffffbd7224 */ /* 0x000fc600078e0006 */
[----:B------:R-:W-:Y:S01]  /*aa40*/  FSETP.GTU.FTZ.AND P5, PT, R4, R15, PT ;  /* 0x0000000f0400720b */ /* 0x000fe20003fbc000 */
[----:B------:R-:W-:-:S03]  /*aa50*/  IMAD.MOV.U32 R4, RZ, RZ, 0x2 ;  /* 0x00000002ff047424 */ /* 0x000fc600078e00ff */
        /* <DEDUP_REMOVED lines=11> */
.L_x_5848:
        /* <DEDUP_REMOVED lines=15> */
.L_x_5850:
[----:B------:R-:W-:Y:S05]  /*ac00*/  BSYNC.RECONVERGENT B3 ;  /* 0x0000000000037941 */ /* 0x000fea0003800200 */
.L_x_5849:
        /* <DEDUP_REMOVED lines=53> */
.L_x_5847:
[----:B------:R-:W-:Y:S05]  /*af60*/  BSYNC.RECONVERGENT B2 ;  /* 0x0000000000027941 */ /* 0x000fea0003800200 */
.L_x_5846:
[----:B------:R-:W-:Y:S02]  /*af70*/  I2FP.F32.U32 R189, R189 ;  /* 0x000000bd00bd7245 */ /* 0x000fe40000201000 */
[----:B------:R-:W-:Y:S02]  /*af80*/  PRMT R188, R27, 0x7632, R188 ;  /* 0x000076321bbc7816 */ /* 0x000fe400000000bc */
[----:B------:R-:W-:Y:S01]  /*af90*/  PRMT R190, R241, 0x5410, R242 ;  /* 0x00005410f1be7816 */ /* 0x000fe200000000f2 */
[----:B------:R-:W-:Y:S01]  /*afa0*/  FFMA.FTZ R240, R189, R240, 1.1641532182693481445e-10 ;  /* 0x2f000000bdf07423 */ /* 0x000fe200000100f0 */
[----:B------:R-:W-:Y:S01]  /*afb0*/  PRMT R189, R238, 0x5410, R195 ;  /* 0x00005410eebd7816 */ /* 0x000fe200000000c3 */
[----:B------:R-:W-:-:S03]  /*afc0*/  IMAD.U32 R188, R188, 0x10000, RZ ;  /* 0x00010000bcbc7824 */ /* 0x000fc600078e00ff */
[----:B------:R-:W-:Y:S01]  /*afd0*/  FSETP.GTU.FTZ.AND P6, PT, R240, R15, PT ;  /* 0x0000000ff000720b */ /* 0x000fe20003fdc000 */
[----:B------:R-:W-:Y:S01]  /*afe0*/  FMUL.FTZ R188, R188, R233 ;  /* 0x000000e9bcbc7220 */ /* 0x000fe20000410000 */
[----:B------:R-:W-:-:S04]  /*aff0*/  @P1 PRMT R15, R23, 0x7632, R15 ;  /* 0x00007632170f1816 */ /* 0x000fc8000000000f */
[----:B------:R-:W-:-:S05]  /*b000*/  FSEL R188, R188, RZ, !P6 ;  /* 0x000000ffbcbc7208 */ /* 0x000fca0007000000 */
[----:B------:R-:W-:Y:S01]  /*b010*/  FADD.FTZ R243, R243, R188 ;  /* 0x000000bcf3f37221 */ /* 0x000fe20000010000 */
[----:B------:R-:W-:Y:S02]  /*b020*/  @P1 SHF.L.U32 R188, R15, 0x10, RZ ;  /* 0x000000100fbc1819 */ /* 0x000fe400000006ff */
[----:B------:R-:W-:-:S03]  /*b030*/  SEL R15, RZ, 0x1, P6 ;  /* 0x00000001ff0f7807 */ /* 0x000fc60003000000 */
[----:B------:R-:W-:Y:S01]  /*b040*/  @P1 FADD.FTZ R233, R243, R188 ;  /* 0x000000bcf3e91221 */ /* 0x000fe20000010000 */
[----:B------:R-:W-:Y:S01]  /*b050*/  @!P1 IMAD.MOV.U32 R233, RZ, RZ, R243 ;  /* 0x000000ffffe99224 */ /* 0x000fe200078e00f3 */
[----:B------:R-:W-:-:S04]  /*b060*/  PRMT R188, R193, 0x5410, R194 ;  /* 0x00005410c1bc7816 */ /* 0x000fc800000000c2 */
[----:B------:R-:W-:-:S04]  /*b070*/  F2FP.BF16.F32.PACK_AB R191, RZ, R233 ;  /* 0x000000e9ffbf723e */ /* 0x000fc800000010ff */
[----:B------:R-:W-:-:S07]  /*b080*/  PRMT R191, R239, 0x5410, R191 ;  /* 0x00005410efbf7816 */ /* 0x000fce00000000bf */
.L_x_5770:
[----:B------:R-:W0:Y:S01]  /*b090*/  LDC.64 R194, c[0x0][0x3a8] ;  /* 0x0000ea00ffc27b82 */ /* 0x000e220000000a00 */
[----:B------:R-:W-:Y:S02]  /*b0a0*/  SEL R240, RZ, 0x1000000, !P5 ;  /* 0x01000000fff07807 */ /* 0x000fe40006800000 */
[----:B------:R-:W-:Y:S02]  /*b0b0*/  SEL R193, RZ, 0x10000, !P4 ;  /* 0x00010000ffc17807 */ /* 0x000fe40006000000 */
[----:B------:R-:W-:Y:S02]  /*b0c0*/  SEL R242, RZ, 0x100, !P3 ;  /* 0x00000100fff27807 */ /* 0x000fe40005800000 */
[C---:B------:R-:W-:Y:S01]  /*b0d0*/  LOP3.LUT P6, RZ, R201.reuse, 0x8, RZ, 0xc0, !PT ;  /* 0x00000008c9ff7812 */ /* 0x040fe200078cc0ff */
[----:B------:R-:W1:Y:S01]  /*b0e0*/  LDC.64 R238, c[0x0][0x3b0] ;  /* 0x0000ec00ffee7b82 */ /* 0x000e620000000a00 */
[C---:B------:R-:W-:Y:S02]  /*b0f0*/  LOP3.LUT P5, RZ, R201.reuse, 0x4, RZ, 0xc0, !PT ;  /* 0x00000004c9ff7812 */ /* 0x040fe400078ac0ff */
[----:B------:R-:W-:-:S02]  /*b100*/  LOP3.LUT P4, RZ, R201, 0x2, RZ, 0xc0, !PT ;  /* 0x00000002c9ff7812 */ /* 0x000fc4000788c0ff */
[----:B------:R-:W-:Y:S02]  /*b110*/  LOP3.LUT R242, R242, R240, R193, 0xfe, !PT ;  /* 0x000000f0f2f27212 */ /* 0x000fe400078efec1 */
[----:B------:R-:W-:Y:S02]  /*b120*/  SEL R241, RZ, 0x1000000, !P4 ;  /* 0x01000000fff17807 */ /* 0x000fe40006000000 */
[----:B------:R-:W-:Y:S02]  /*b130*/  SEL R240, RZ, 0x10000, !P5 ;  /* 0x00010000fff07807 */ /* 0x000fe40006800000 */
[----:B------:R-:W-:Y:S02]  /*b140*/  SEL R193, RZ, 0x100, !P6 ;  /* 0x00000100ffc17807 */ /* 0x000fe40007000000 */
[----:B------:R-:W-:Y:S02]  /*b150*/  LOP3.LUT P1, RZ, R201, 0x10, RZ, 0xc0, !PT ;  /* 0x00000010c9ff7812 */ /* 0x000fe4000782c0ff */
        /* <DEDUP_REMOVED lines=11> */
[----:B------:R-:W-:Y:S02]  /*b210*/  LOP3.LUT R190, R15, 0xffff, RZ, 0xc0, !PT ;  /* 0x0000ffff0fbe7812 */ /* 0x000fe400078ec0ff */
[----:B------:R-:W-:Y:S02]  /*b220*/  LOP3.LUT R238, R11, 0xff, RZ, 0xc0, !PT ;  /* 0x000000ff0bee7812 */ /* 0x000fe400078ec0ff */
[----:B------:R-:W-:Y:S02]  /*b230*/  LOP3.LUT R193, R188, 0xff0000, RZ, 0xc0, !PT ;  /* 0x00ff0000bcc17812 */ /* 0x000fe400078ec0ff */
[----:B------:R-:W0:Y:S01]  /*b240*/  LDC.64 R188, c[0x0][0x3b8] ;  /* 0x0000ee00ffbc7b82 */ /* 0x000e220000000a00 */
[----:B------:R-:W-:Y:S01]  /*b250*/  LOP3.LUT R194, R10, 0xff, RZ, 0xc0, !PT ;  /* 0x000000ff0ac27812 */ /* 0x000fe200078ec0ff */
[----:B------:R-:W-:Y:S01]  /*b260*/  IMAD.WIDE.U32 R238, R238, 0x1000000, RZ ;  /* 0x01000000eeee7825 */ /* 0x000fe200078e00ff */
[----:B------:R-:W-:-:S02]  /*b270*/  PRMT R193, R193, 0x4210, R190 ;  /* 0x00004210c1c17816 */ /* 0x000fc400000000be */
[----:B------:R-:W-:Y:S01]  /*b280*/  PRMT R190, R13, 0x7104, RZ ;  /* 0x000071040dbe7816 */ /* 0x000fe200000000ff */
[----:B------:R-:W-:-:S03]  /*b290*/  IMAD.WIDE.U32 R194, R194, 0x10000, RZ ;  /* 0x00010000c2c27825 */ /* 0x000fc600078e00ff */
[----:B------:R-:W-:Y:S02]  /*b2a0*/  LOP3.LUT R193, R193, 0xff00, R190, 0xf8, !PT ;  /* 0x0000ff00c1c17812 */ /* 0x000fe400078ef8be */
[----:B------:R-:W-:Y:S02]  /*b2b0*/  LOP3.LUT R190, R9, 0xff, RZ, 0xc0, !PT ;  /* 0x000000ff09be7812 */ /* 0x000fe400078ec0ff */
[----:B------:R-:W-:-:S03]  /*b2c0*/  LOP3.LUT R193, R193, 0xff, R12, 0xf8, !PT ;  /* 0x000000ffc1c17812 */ /* 0x000fc600078ef80c */
[----:B------:R-:W-:Y:S01]  /*b2d0*/  IMAD.WIDE.U32 R190, R190, 0x100, RZ ;  /* 0x00000100bebe7825 */ /* 0x000fe200078e00ff */
[----:B------:R-:W-:Y:S02]  /*b2e0*/  LOP3.LUT R193, R195, R193, R239, 0xfe, !PT ;  /* 0x000000c1c3c17212 */ /* 0x000fe400078efeef */
[----:B------:R-:W-:Y:S02]  /*b2f0*/  LOP3.LUT R195, R190, R238, R194, 0xfe, !PT ;  /* 0x000000eebec37212 */ /* 0x000fe400078efec2 */
[----:B------:R-:W-:Y:S01]  /*b300*/  LOP3.LUT R191, R193, R191, RZ, 0xfc, !PT ;  /* 0x000000bfc1bf7212 */ /* 0x000fe200078efcff */
[----:B0-----:R-:W-:Y:S01]  /*b310*/  IMAD.WIDE.U32 R188, R222, 0x8, R188 ;  /* 0x00000008debc7825 */ /* 0x001fe200078e00bc */
[----:B------:R-:W-:-:S05]  /*b320*/  LOP3.LUT R190, R195, 0xff, R8, 0xf8, !PT ;  /* 0x000000ffc3be7812 */ /* 0x000fca00078ef808 */
[----:B------:R1:W-:Y:S02]  /*b330*/  STG.E.64 desc[UR6][R188.64], R190 ;  /* 0x000000bebc007986 */ /* 0x0003e4000c101b06 */
.L_x_5851:
[----:B0-----:R-:W-:Y:S01]  /*b340*/  IMAD.MOV.U32 R238, RZ, RZ, R192 ;  /* 0x000000ffffee7224 */ /* 0x001fe200078e00c0 */
[----:B------:R-:W-:-:S07]  /*b350*/  IADD3 R192, PT, PT, R222, 0x20, RZ ;  /* 0x00000020dec07810 */ /* 0x000fce0007ffe0ff */
.L_x_5728:
[----:B------:R-:W-:Y:S05]  /*b360*/  BSYNC.RECONVERGENT B1 ;  /* 0x0000000000017941 */ /* 0x000fea0003800200 */
.L_x_5727:
        /* <DEDUP_REMOVED lines=21> */
[----:B------:R-:W-:Y:S02]  /*b4c0*/  IMAD.MOV.U32 R10, RZ, RZ, 0x2 ;  /* 0x00000002ff0a7424 */ /* 0x000fe400078e00ff */
        /* <DEDUP_REMOVED lines=13> */
.L_x_5857:
        /* <DEDUP_REMOVED lines=13> */
.L_x_5859:
[----:B------:R-:W-:Y:S05]  /*b670*/  BSYNC.RECONVERGENT B3 ;  /* 0x0000000000037941 */ /* 0x000fea0003800200 */
.L_x_5858:
        /* <DEDUP_REMOVED lines=52> */
.L_x_5856:
[----:B------:R-:W-:Y:S05]  /*b9c0*/  BSYNC.RECONVERGENT B2 ;  /* 0x0000000000027941 */ /* 0x000fea0003800200 */
.L_x_5855:
        /* <DEDUP_REMOVED lines=11> */
[----:B0-----:R-:W-:-:S04]  /*ba80*/  FSETP.GTU.FTZ.AND P2, PT, R4, R241, PT ;  /* 0x000000f10400720b */ /* 0x001fc80003f5c000 */
[----:B------:R-:W-:Y:S01]  /*ba90*/  PLOP3.LUT P4, PT, P2, PT, PT, 0x8, 0x80 ;  /* 0x000000000080781c */ /* 0x000fe2000178e170 */
[----:B-1----:R-:W-:Y:S01]  /*baa0*/  FMUL.FTZ R4, R9, R240 ;  /* 0x000000f009047220 */ /* 0x002fe20000410000 */
[----:B------:R-:W-:-:S04]  /*bab0*/  IMAD.MOV.U32 R9, RZ, RZ, R6 ;  /* 0x000000ffff097224 */ /* 0x000fc800078e0006 */
        /* <DEDUP_REMOVED lines=11> */
.L_x_5862:
        /* <DEDUP_REMOVED lines=13> */
.L_x_5864:
[----:B------:R-:W-:Y:S05]  /*bc40*/  BSYNC.RECONVERGENT B3 ;  /* 0x0000000000037941 */ /* 0x000fea0003800200 */
.L_x_5863:
        /* <DEDUP_REMOVED lines=53> */
.L_x_5861:
[----:B------:R-:W-:Y:S05]  /*bfa0*/  BSYNC.RECONVERGENT B2 ;  /* 0x0000000000027941 */ /* 0x000fea0003800200 */
.L_x_5860:
[----:B------:R-:W-:Y:S01]  /*bfb0*/  I2FP.F32.U32 R9, R9 ;  /* 0x0000000900097245 */ /* 0x000fe20000201000 */
[----:B------:R-:W-:Y:S01]  /*bfc0*/  IMAD.U32 R11, R24, 0x10000, RZ ;  /* 0x00010000180b7824 */ /* 0x000fe200078e00ff */
[----:B------:R-:W-:Y:S01]  /*bfd0*/  ISETP.NE.AND P3, PT, R12, 0x1, PT ;  /* 0x000000010c00780c */ /* 0x000fe20003f65270 */
[----:B------:R-:W-:Y:S01]  /*bfe0*/  BSSY.RECONVERGENT B2, `(.L_x_5865) ;  /* 0x0000059000027945 */ /* 0x000fe20003800200 */
[----:B------:R-:W-:Y:S02]  /*bff0*/  IMAD.MOV.U32 R10, RZ, RZ, 0x2 ;  /* 0x00000002ff0a7424 */ /* 0x000fe400078e00ff */
[----:B------:R-:W-:Y:S01]  /*c000*/  FFMA.FTZ R8, R9, R234, 1.1641532182693481445e-10 ;  /* 0x2f00000009087423 */ /* 0x000fe200000100ea */
[----:B------:R-:W-:Y:S01]  /*c010*/  FMUL.FTZ R9, R11, R240 ;  /* 0x000000f00b097220 */ /* 0x000fe20000410000 */
[----:B------:R-:W-:-:S03]  /*c020*/  @P1 SHF.L.U32 R11, R20, 0x10, RZ ;  /* 0x00000010140b1819 */ /* 0x000fc600000006ff */
[----:B------:R-:W-:-:S04]  /*c030*/  FSETP.GTU.FTZ.AND P2, PT, R8, R241, PT ;  /* 0x000000f10800720b */ /* 0x000fc80003f5c000 */
[----:B------:R-:W-:Y:S02]  /*c040*/  FSEL R9, R9, RZ, !P2 ;  /* 0x000000ff09097208 */ /* 0x000fe40005000000 */
[----:B------:R-:W-:-:S03]  /*c050*/  SEL R8, RZ, 0x1, P2 ;  /* 0x00000001ff087807 */ /* 0x000fc60001000000 */
        /* <DEDUP_REMOVED lines=14> */
.L_x_5867:
        /* <DEDUP_REMOVED lines=13> */
.L_x_5869:
[----:B------:R-:W-:Y:S05]  /*c210*/  BSYNC.RECONVERGENT B3 ;  /* 0x0000000000037941 */ /* 0x000fea0003800200 */
.L_x_5868:
        /* <DEDUP_REMOVED lines=53> */
.L_x_5866:
[----:B------:R-:W-:Y:S05]  /*c570*/  BSYNC.RECONVERGENT B2 ;  /* 0x0000000000027941 */ /* 0x000fea0003800200 */
.L_x_5865:
        /* <DEDUP_REMOVED lines=22> */
.L_x_5872:
        /* <DEDUP_REMOVED lines=13> */
.L_x_5874:
[----:B------:R-:W-:Y:S05]  /*c7b0*/  BSYNC.RECONVERGENT B3 ;  /* 0x0000000000037941 */ /* 0x000fea0003800200 */
.L_x_5873:
        /* <DEDUP_REMOVED lines=49> */
[----:B------:R-:W-:Y:S02]  /*cad0*/  IMAD.MOV.U32 R6, RZ, RZ, R12 ;  /* 0x000000ffff067224 */ /* 0x000fe400078e000c */
[----:B------:R-:W-:Y:S01]  /*cae0*/  HFMA2 R12, -RZ, RZ, 0, 0 ;  /* 0x00000000ff0c7431 */ /* 0x000fe200000001ff */
[----:B------:R-:W-:Y:S01]  /*caf0*/  LOP3.LUT R2, R2, UR23, R11, 0x96, !PT ;  /* 0x0000001702027c12 */ /* 0x000fe2000f8e960b */
[----:B------:R-:W-:-:S07]  /*cb00*/  IMAD.MOV.U32 R194, RZ, RZ, R10 ;  /* 0x000000ffffc27224 */ /* 0x000fce00078e000a */
.L_x_5871:
[----:B------:R-:W-:Y:S05]  /*cb10*/  BSYNC.RECONVERGENT B2 ;  /* 0x0000000000027941 */ /* 0x000fea0003800200 */
.L_x_5870:
        /* <DEDUP_REMOVED lines=8> */
[----:B------:R-:W-:Y:S01]  /*cba0*/  @P1 IMAD.U32 R9, R9, 0x10000, RZ ;  /* 0x0001000009091824 */ /* 0x000fe200078e00ff */
[----:B------:R-:W-:Y:S02]  /*cbb0*/  MOV R10, 0x2 ;  /* 0x00000002000a7802 */ /* 0x000fe40000000f00 */
[----:B------:R-:W-:-:S05]  /*cbc0*/  FSEL R11, R11, RZ, !P2 ;  /* 0x000000ff0b0b7208 */ /* 0x000fca0005000000 */
[----:B------:R-:W-:-:S04]  /*cbd0*/  FADD.FTZ R4, R4, R11 ;  /* 0x0000000b04047221 */ /* 0x000fc80000010000 */
[----:B------:R-:W-:Y:S01]  /*cbe0*/  @P1 FADD.FTZ R204, R4, R9 ;  /* 0x0000000904cc1221 */ /* 0x000fe20000010000 */
[----:B------:R-:W-:Y:S01]  /*cbf0*/  SEL R9, RZ, 0x1, P2 ;  /* 0x00000001ff097807 */ /* 0x000fe20001000000 */
[----:B------:R-:W-:Y:S01]  /*cc00*/  @!P1 IMAD.MOV.U32 R204, RZ, RZ, R4 ;  /* 0x000000ffffcc9224 */ /* 0x000fe200078e0004 */
[----:B------:R-:W-:Y:S01]  /*cc10*/  ISETP.NE.AND P2, PT, R12, 0x1, PT ;  /* 0x000000010c00780c */ /* 0x000fe20003f45270 */
[----:B------:R-:W-:-:S03]  /*cc20*/  IMAD.MOV.U32 R4, RZ, RZ, R6 ;  /* 0x000000ffff047224 */ /* 0x000fc600078e0006 */
[----:B------:R-:W-:-:S09]  /*cc30*/  F2FP.BF16.F32.PACK_AB R195, RZ, R204 ;  /* 0x000000ccffc3723e */ /* 0x000fd200000010ff */
        /* <DEDUP_REMOVED lines=9> */
.L_x_5877:
        /* <DEDUP_REMOVED lines=13> */
.L_x_5879:
[----:B------:R-:W-:Y:S05]  /*cda0*/  BSYNC.RECONVERGENT B3 ;  /* 0x0000000000037941 */ /* 0x000fea0003800200 */
.L_x_5878:
        /* <DEDUP_REMOVED lines=53> */
.L_x_5876:
[----:B------:R-:W-:Y:S05]  /*d100*/  BSYNC.RECONVERGENT B2 ;  /* 0x0000000000027941 */ /* 0x000fea0003800200 */
.L_x_5875:
        /* <DEDUP_REMOVED lines=8> */
[----:B------:R-:W-:Y:S02]  /*d190*/  FSETP.GTU.FTZ.AND P2, PT, R4, R241, PT ;  /* 0x000000f10400720b */ /* 0x000fe40003f5c000 */
[----:B------:R-:W-:Y:S02]  /*d1a0*/  PRMT R4, R189, 0x7632, R4 ;  /* 0x00007632bd047816 */ /* 0x000fe40000000004 */
        /* <DEDUP_REMOVED lines=13> */
.L_x_5882:
        /* <DEDUP_REMOVED lines=13> */
.L_x_5884:
[----:B------:R-:W-:Y:S05]  /*d350*/  BSYNC.RECONVERGENT B3 ;  /* 0x0000000000037941 */ /* 0x000fea0003800200 */
.L_x_5883:
        /* <DEDUP_REMOVED lines=53> */
.L_x_5881:
[----:B------:R-:W-:Y:S05]  /*d6b0*/  BSYNC.RECONVERGENT B2 ;  /* 0x0000000000027941 */ /* 0x000fea0003800200 */
.L_x_5880:
        /* <DEDUP_REMOVED lines=25> */
.L_x_5887:
        /* <DEDUP_REMOVED lines=13> */
.L_x_5889:
[----:B------:R-:W-:Y:S05]  /*d920*/  BSYNC.RECONVERGENT B3 ;  /* 0x0000000000037941 */ /* 0x000fea0003800200 */
.L_x_5888:
        /* <DEDUP_REMOVED lines=53> */
.L_x_5886:
[----:B------:R-:W-:Y:S05]  /*dc80*/  BSYNC.RECONVERGENT B2 ;  /* 0x0000000000027941 */ /* 0x000fea0003800200 */
.L_x_5885:
        /* <DEDUP_REMOVED lines=22> */
.L_x_5892:
        /* <DEDUP_REMOVED lines=13> */
.L_x_5894:
[----:B------:R-:W-:Y:S05]  /*dec0*/  BSYNC.RECONVERGENT B3 ;  /* 0x0000000000037941 */ /* 0x000fea0003800200 */
.L_x_5893:
        /* <DEDUP_REMOVED lines=53> */
.L_x_5891:
[----:B------:R-:W-:Y:S05]  /*e220*/  BSYNC.RECONVERGENT B2 ;  /* 0x0000000000027941 */ /* 0x000fea0003800200 */
.L_x_5890:
        /* <DEDUP_REMOVED lines=13> */
[----:B------:R-:W-:-:S03]  /*e300*/  MOV R12, 0x2 ;  /* 0x00000002000c7802 */ /* 0x000fc60000000f00 */
        /* <DEDUP_REMOVED lines=13> */
.L_x_5897:
        /* <DEDUP_REMOVED lines=13> */
.L_x_5899:
[----:B------:R-:W-:Y:S05]  /*e4b0*/  BSYNC.RECONVERGENT B3 ;  /* 0x0000000000037941 */ /* 0x000fea0003800200 */
.L_x_5898:
        /* <DEDUP_REMOVED lines=53> */
.L_x_5896:
[----:B------:R-:W-:Y:S05]  /*e810*/  BSYNC.RECONVERGENT B2 ;  /* 0x0000000000027941 */ /* 0x000fea0003800200 */
.L_x_5895:
[----:B------:R-:W-:Y:S01]  /*e820*/  I2FP.F32.U32 R13, R4 ;  /* 0x00000004000d7245 */ /* 0x000fe20000201000 */
[----:B------:R-:W-:Y:S01]  /*e830*/  IMAD.U32 R189, R190, 0x10000, RZ ;  /* 0x00010000bebd7824 */ /* 0x000fe200078e00ff */
[----:B------:R-:W-:Y:S01]  /*e840*/  ISETP.NE.AND P3, PT, R12, 0x1, PT ;  /* 0x000000010c00780c */ /* 0x000fe20003f65270 */
[----:B------:R-:W-:Y:S01]  /*e850*/  BSSY.RECONVERGENT B2, `(.L_x_5900) ;  /* 0x0000055000027945 */ /* 0x000fe20003800200 */
[----:B------:R-:W-:Y:S01]  /*e860*/  PRMT R190, R190, 0x7632, R190 ;  /* 0x00007632bebe7816 */ /* 0x000fe200000000be */
[----:B------:R-:W-:Y:S01]  /*e870*/  FFMA.FTZ R4, R13, R234, 1.1641532182693481445e-10 ;  /* 0x2f0000000d047423 */ /* 0x000fe200000100ea */
[----:B------:R-:W-:Y:S01]  /*e880*/  FMUL.FTZ R189, R189, R240 ;  /* 0x000000f0bdbd7220 */ /* 0x000fe20000410000 */
[----:B------:R-:W-:Y:S02]  /*e890*/  IMAD.MOV.U32 R14, RZ, RZ, 0x2 ;  /* 0x00000002ff0e7424 */ /* 0x000fe400078e00ff */
        /* <DEDUP_REMOVED lines=13> */
.L_x_5902:
        /* <DEDUP_REMOVED lines=13> */
.L_x_5904:
[----:B------:R-:W-:Y:S05]  /*ea40*/  BSYNC.RECONVERGENT B3 ;  /* 0x0000000000037941 */ /* 0x000fea0003800200 */
.L_x_5903:
        /* <DEDUP_REMOVED lines=50> */
[----:B------:R-:W-:Y:S02]  /*ed70*/  LOP3.LUT R2, R2, UR23, R13, 0x96, !PT ;  /* 0x0000001702027c12 */ /* 0x000fe4000f8e960d */
[----:B------:R-:W-:Y:S01]  /*ed80*/  MOV R13, R194 ;  /* 0x000000c2000d7202 */ /* 0x000fe20000000f00 */
[----:B------:R-:W-:-:S07]  /*ed90*/  IMAD.MOV.U32 R194, RZ, RZ, R12 ;  /* 0x000000ffffc27224 */ /* 0x000fce00078e000c */
.L_x_5901:
[----:B------:R-:W-:Y:S05]  /*eda0*/  BSYNC.RECONVERGENT B2 ;  /* 0x0000000000027941 */ /* 0x000fea0003800200 */
.L_x_5900:
        /* <DEDUP_REMOVED lines=25> */
.L_x_5907:
        /* <DEDUP_REMOVED lines=13> */
.L_x_5909:
[----:B------:R-:W-:Y:S05]  /*f010*/  BSYNC.RECONVERGENT B3 ;  /* 0x0000000000037941 */ /* 0x000fea0003800200 */
.L_x_5908:
        /* <DEDUP_REMOVED lines=53> */
.L_x_5906:
[----:B------:R-:W-:Y:S05]  /*f370*/  BSYNC.RECONVERGENT B2 ;  /* 0x0000000000027941 */ /* 0x000fea0003800200 */
.L_x_5905:
        /* <DEDUP_REMOVED lines=20> */
.L_x_5912:
        /* <DEDUP_REMOVED lines=13> */
.L_x_5914:
[----:B------:R-:W-:Y:S05]  /*f590*/  BSYNC.RECONVERGENT B3 ;  /* 0x0000000000037941 */ /* 0x000fea0003800200 */
.L_x_5913:
        /* <DEDUP_REMOVED lines=50> */
[----:B------:R-:W-:Y:S02]  /*f8c0*/  IMAD.MOV.U32 R194, RZ, RZ, R188 ;  /* 0x000000ffffc27224 */ /* 0x000fe400078e00bc */
[----:B------:R-:W-:Y:S01]  /*f8d0*/  HFMA2 R188, -RZ, RZ, 0, 0 ;  /* 0x00000000ffbc7431 */ /* 0x000fe200000001ff */
[----:B------:R-:W-:-:S07]  /*f8e0*/  LOP3.LUT R2, R2, UR23, R189, 0x96, !PT ;  /* 0x0000001702027c12 */ /* 0x000fce000f8e96bd */
.L_x_5911:
[----:B------:R-:W-:Y:S05]  /*f8f0*/  BSYNC.RECONVERGENT B2 ;  /* 0x0000000000027941 */ /* 0x000fea0003800200 */
.L_x_5910:
[----:B------:R-:W-:Y:S01]  /*f900*/  PRMT R14, R26, 0x7632, R14 ;  /* 0x000076321a0e7816 */ /* 0x000fe2000000000e */
[----:B------:R-:W-:Y:S01]  /*f910*/  BSSY.RECONVERGENT B2, `(.L_x_5915) ;  /* 0x000005d000027945 */ /* 0x000fe20003800200 */
[----:B------:R-:W-:Y:S02]  /*f920*/  I2FP.F32.U32 R13, R13 ;  /* 0x0000000d000d7245 */ /* 0x000fe40000201000 */
[----:B------:R-:W-:Y:S01]  /*f930*/  MOV R226, 0x2 ;  /* 0x0000000200e27802 */ /* 0x000fe20000000f00 */
        /* <DEDUP_REMOVED lines=23> */
.L_x_5917:
        /* <DEDUP_REMOVED lines=13> */
.L_x_5919:
[----:B------:R-:W-:Y:S05]  /*fb80*/  BSYNC.RECONVERGENT B3 ;  /* 0x0000000000037941 */ /* 0x000fea0003800200 */
.L_x_5918:
[----:B------:R-:W-:Y:S01]  /*fb90*/  LOP3.LUT R188, R5, UR5, R3, 0x96, !PT ;  /* 0x0000000505bc7c12 */ /* 0x000fe2000f8e9603 */
[----:B------:R-:W-:Y:S01]  /*fba0*/  IMAD.WIDE.U32 R244, R198, -0x326172a9, RZ ;  /* 0xcd9e8d57c6f47825 */ /* 0x000fe200078e00ff */
[----:B------:R-:W-:-:S03]  /*fbb0*/  UIADD3 UR23, UPT, UPT, UR4, -0x61c88647, URZ ;  /* 0x9e3779b904177890 */ /* 0x000fc6000fffe0ff */
[----:B------:R-:W-:Y:S02]  /*fbc0*/  HFMA2 R226, -RZ, RZ, 0, 0 ;  /* 0x00000000ffe27431 */ /* 0x000fe400000001ff */
        /* <DEDUP_REMOVED lines=48> */
[----:B------:R-:W-:-:S07]  /*fed0*/  IMAD.MOV.U32 R194, RZ, RZ, R188 ;  /* 0x000000ffffc27224 */ /* 0x000fce00078e00bc */
.L_x_5916:
[----:B------:R-:W-:Y:S05]  /*fee0*/  BSYNC.RECONVERGENT B2 ;  /* 0x0000000000027941 */ /* 0x000fea0003800200 */
.L_x_5915:
[----:B------:R-:W-:Y:S01]  /*fef0*/  I2FP.F32.U32 R189, R4 ;  /* 0x0000000400bd7245 */ /* 0x000fe20000201000 */
[----:B------:R-:W-:Y:S01]  /*ff00*/  BSSY.RECONVERGENT B2, `(.L_x_5920) ;  /* 0x0000057000027945 */ /* 0x000fe20003800200 */
[----:B------:R-:W-:Y:S01]  /*ff10*/  ISETP.NE.AND P5, PT, R226, 0x1, PT ;  /* 0x00000001e200780c */ /* 0x000fe20003fa5270 */
[----:B------:R-:W-:Y:S01]  /*ff20*/  IMAD.MOV.U32 R190, RZ, RZ, 0x2 ;  /* 0x00000002ffbe7424 */ /* 0x000fe200078e00ff */
[----:B------:R-:W-:Y:S01]  /*ff30*/  PRMT R4, R191, 0x7632, R4 ;  /* 0x00007632bf047816 */ /* 0x000fe20000000004 */
[----:B------:R-:W-:Y:S01]  /*ff40*/  FFMA.FTZ R14, R189, R234, 1.1641532182693481445e-10 ;  /* 0x2f000000bd0e7423 */ /* 0x000fe200000100ea */
[----:B------:R-:W-:-:S04]  /*ff50*/  IMAD.U32 R189, R191, 0x10000, RZ ;  /* 0x00010000bfbd7824 */ /* 0x000fc800078e00ff */
        /* <DEDUP_REMOVED lines=14> */
.L_x_5922:
        /* <DEDUP_REMOVED lines=13> */
.L_x_5924:
[----:B------:R-:W-:Y:S05]  /*10110*/  BSYNC.RECONVERGENT B3 ;  /* 0x0000000000037941 */ /* 0x000fea0003800200 */
.L_x_5923:
        /* <DEDUP_REMOVED lines=53> */
.L_x_5921:
[----:B------:R-:W-:Y:S05]  /*10470*/  BSYNC.RECONVERGENT B2 ;  /* 0x0000000000027941 */ /* 0x000fea0003800200 */
.L_x_5920:
[----:B------:R-:W-:Y:S01]  /*10480*/  I2FP.F32.U32 R189, R189 ;  /* 0x000000bd00bd7245 */ /* 0x000fe20000201000 */
[----:B------:R-:W-:Y:S04]  /*10490*/  BSSY.RECONVERGENT B2, `(.L_x_5925) ;  /* 0x000005c000027945 */ /* 0x000fe80003800200 */
[----:B------:R-:W-:Y:S01]  /*104a0*/  FFMA.FTZ R188, R189, R234, 1.1641532182693481445e-10 ;  /* 0x2f000000bdbc7423 */ /* 0x000fe200000100ea */
[----:B------:R-:W-:-:S04]  /*104b0*/  IMAD.U32 R189, R27, 0x10000, RZ ;  /* 0x000100001bbd7824 */ /* 0x000fc800078e00ff */
[----:B------:R-:W-:Y:S01]  /*104c0*/  FMUL.FTZ R189, R189, R240 ;  /* 0x000000f0bdbd7220 */ /* 0x000fe20000410000 */
[----:B------:R-:W-:-:S04]  /*104d0*/  FSETP.GTU.FTZ.AND P5, PT, R188, R241, PT ;  /* 0x000000f1bc00720b */ /* 0x000fc80003fbc000 */
[----:B------:R-:W-:Y:S02]  /*104e0*/  FSEL R189, R189, RZ, !P5 ;  /* 0x000000ffbdbd7208 */ /* 0x000fe40006800000 */
[----:B------:R-:W-:Y:S02]  /*104f0*/  SEL R188, RZ, 0x1, P5 ;  /* 0x00000001ffbc7807 */ /* 0x000fe40002800000 */
[----:B------:R-:W-:Y:S01]  /*10500*/  ISETP.NE.AND P5, PT, R190, 0x1, PT ;  /* 0x00000001be00780c */ /* 0x000fe20003fa5270 */
[----:B------:R-:W-:Y:S01]  /*10510*/  FADD.FTZ R14, R14, R189 ;  /* 0x000000bd0e0e7221 */ /* 0x000fe20000010000 */
[----:B------:R-:W-:-:S05]  /*10520*/  @P1 SHF.L.U32 R189, R23, 0x10, RZ ;  /* 0x0000001017bd1819 */ /* 0x000fca00000006ff */
[--C-:B------:R-:W-:Y:S01]  /*10530*/  @P1 FADD.FTZ R226, R189, R14.reuse ;  /* 0x0000000ebde21221 */ /* 0x100fe20000010000 */
[--C-:B------:R-:W-:Y:S01]  /*10540*/  @!P1 IMAD.MOV.U32 R226, RZ, RZ, R14.reuse ;  /* 0x000000ffffe29224 */ /* 0x100fe200078e000e */
[----:B------:R-:W-:Y:S01]  /*10550*/  PRMT R14, R188, 0x7610, R14 ;  /* 0x00007610bc0e7816 */ /* 0x000fe2000000000e */
        /* <DEDUP_REMOVED lines=12> */
.L_x_5927:
        /* <DEDUP_REMOVED lines=13> */
.L_x_5929:
[----:B------:R-:W-:Y:S05]  /*106f0*/  BSYNC.RECONVERGENT B3 ;  /* 0x0000000000037941 */ /* 0x000fea0003800200 */
.L_x_5928:
        /* <DEDUP_REMOVED lines=50> */
[----:B------:R-:W-:Y:S01]  /*10a20*/  MOV R189, R194 ;  /* 0x000000c200bd7202 */ /* 0x000fe20000000f00 */
[----:B------:R-:W-:Y:S02]  /*10a30*/  IMAD.MOV.U32 R194, RZ, RZ, R188 ;  /* 0x000000ffffc27224 */ /* 0x000fe400078e00bc */
[----:B------:R-:W-:-:S07]  /*10a40*/  IMAD.MOV.U32 R188, RZ, RZ, RZ ;  /* 0x000000ffffbc7224 */ /* 0x000fce00078e00ff */
.L_x_5926:
[----:B------:R-:W-:Y:S05]  /*10a50*/  BSYNC.RECONVERGENT B2 ;  /* 0x0000000000027941 */ /* 0x000fea0003800200 */
.L_x_5925:
        /* <DEDUP_REMOVED lines=8> */
[----:B------:R-:W-:-:S03]  /*10ae0*/  HFMA2 R4, -RZ, RZ, 0, 1.1920928955078125e-07 ;  /* 0x00000002ff047431 */ /* 0x000fc600000001ff */
        /* <DEDUP_REMOVED lines=11> */
.L_x_5932:
        /* <DEDUP_REMOVED lines=15> */
.L_x_5934:
[----:B------:R-:W-:Y:S05]  /*10c90*/  BSYNC.RECONVERGENT B3 ;  /* 0x0000000000037941 */ /* 0x000fea0003800200 */
.L_x_5933:
        /* <DEDUP_REMOVED lines=53> */
.L_x_5931:
[----:B------:R-:W-:Y:S05]  /*10ff0*/  BSYNC.RECONVERGENT B2 ;  /* 0x0000000000027941 */ /* 0x000fea0003800200 */
.L_x_5930:
[----:B------:R-:W-:Y:S02]  /*11000*/  I2FP.F32.U32 R189, R189 ;  /* 0x000000bd00bd7245 */ /* 0x000fe40000201000 */
[----:B------:R-:W-:Y:S02]  /*11010*/  PRMT R188, R27, 0x7632, R188 ;  /* 0x000076321bbc7816 */ /* 0x000fe400000000bc */
[----:B------:R-:W-:Y:S01]  /*11020*/  PRMT R190, R242, 0x5410, R243 ;  /* 0x00005410f2be7816 */ /* 0x000fe200000000f3 */
[----:B------:R-:W-:Y:S02]  /*11030*/  FFMA.FTZ R234, R189, R234, 1.1641532182693481445e-10 ;  /* 0x2f000000bdea7423 */ /* 0x000fe400000100ea */
[----:B------:R-:W-:Y:S01]  /*11040*/  IMAD.U32 R189, R188, 0x10000, RZ ;  /* 0x00010000bcbd7824 */ /* 0x000fe200078e00ff */
[----:B------:R-:W-:Y:S02]  /*11050*/  @P1 PRMT R188, R23, 0x7632, R188 ;  /* 0x0000763217bc1816 */ /* 0x000fe400000000bc */
[----:B------:R-:W-:Y:S01]  /*11060*/  FSETP.GTU.FTZ.AND P6, PT, R234, R241, PT ;  /* 0x000000f1ea00720b */ /* 0x000fe20003fdc000 */
[----:B------:R-:W-:-:S05]  /*11070*/  FMUL.FTZ R189, R189, R240 ;  /* 0x000000f0bdbd7220 */ /* 0x000fca0000410000 */
[----:B------:R-:W-:-:S05]  /*11080*/  FSEL R189, R189, RZ, !P6 ;  /* 0x000000ffbdbd7208 */ /* 0x000fca0007000000 */
[----:B------:R-:W-:Y:S01]  /*11090*/  FADD.FTZ R244, R244, R189 ;  /* 0x000000bdf4f47221 */ /* 0x000fe20000010000 */
[----:B------:R-:W-:Y:S01]  /*110a0*/  @P1 IMAD.U32 R189, R188, 0x10000, RZ ;  /* 0x00010000bcbd1824 */ /* 0x000fe200078e00ff */
[----:B------:R-:W-:-:S03]  /*110b0*/  SEL R188, RZ, 0x1, P6 ;  /* 0x00000001ffbc7807 */ /* 0x000fc60003000000 */
        /* <DEDUP_REMOVED lines=8> */
.L_x_5854:
[----:B------:R-:W-:Y:S01]  /*11140*/  ISETP.NE.AND P2, PT, R4, 0x1, PT ;  /* 0x000000010400780c */ /* 0x000fe20003f45270 */
[----:B------:R-:W-:Y:S01]  /*11150*/  BSSY.RECONVERGENT B2, `(.L_x_5936) ;  /* 0x0000051000027945 */ /* 0x000fe20003800200 */
[----:B0-----:R-:W-:Y:S01]  /*11160*/  MOV R204, 0x2 ;  /* 0x0000000200cc7802 */ /* 0x001fe20000000f00 */
[----:B------:R-:W-:Y:S02]  /*11170*/  IMAD.MOV.U32 R16, RZ, RZ, R6 ;  /* 0x000000ffff107224 */ /* 0x000fe400078e0006 */
[----:B------:R-:W-:-:S08]  /*11180*/  IMAD.MOV.U32 R194, RZ, RZ, R238 ;  /* 0x000000ffffc27224 */ /* 0x000fd000078e00ee */
        /* <DEDUP_REMOVED lines=11> */
.L_x_5938:
        /* <DEDUP_REMOVED lines=13> */
.L_x_5940:
[----:B------:R-:W-:Y:S05]  /*11310*/  BSYNC.RECONVERGENT B3 ;  /* 0x0000000000037941 */ /* 0x000fea0003800200 */
.L_x_5939:
        /* <DEDUP_REMOVED lines=48> */
[----:B------:R-:W-:Y:S02]  /*11620*/  MOV R6, R204 ;  /* 0x000000cc00067202 */ /* 0x000fe40000000f00 */
[----:B------:R-:W-:Y:S01]  /*11630*/  LOP3.LUT R3, R214, UR19, R205, 0x96, !PT ;  /* 0x00000013d6037c12 */ /* 0x000fe2000f8e96cd */
[----:B------:R-:W-:Y:S01]  /*11640*/  IMAD.MOV.U32 R204, RZ, RZ, RZ ;  /* 0x000000ffffcc7224 */ /* 0x000fe200078e00ff */
[----:B------:R-:W-:-:S07]  /*11650*/  LOP3.LUT R2, R2, UR23, R195, 0x96, !PT ;  /* 0x0000001702027c12 */ /* 0x000fce000f8e96c3 */
.L_x_5937:
[----:B------:R-:W-:Y:S05]  /*11660*/  BSYNC.RECONVERGENT B2 ;  /* 0x0000000000027941 */ /* 0x000fea0003800200 */
.L_x_5936:
[----:B------:R-:W0:Y:S01]  /*11670*/  LDC R234, c[0x0][0x408] ;  /* 0x00010200ffea7b82 */ /* 0x000e220000000800 */
[----:B------:R-:W-:Y:S01]  /*11680*/  I2FP.F32.U32 R193, R16 ;  /* 0x0000001000c17245 */ /* 0x000fe20000201000 */
[----:B------:R-:W-:Y:S01]  /*11690*/  IMAD.MOV.U32 R242, RZ, RZ, 0x2f800000 ;  /* 0x2f800000fff27424 */ /* 0x000fe200078e00ff */
[----:B-----5:R-:W-:Y:S01]  /*116a0*/  SHF.L.U32 R195, R188, 0x10, RZ ;  /* 0x00000010bcc37819 */ /* 0x020fe200000006ff */
[----:B------:R-:W-:Y:S01]  /*116b0*/  BSSY.RECONVERGENT B2, `(.L_x_5941) ;  /* 0x000005c000027945 */ /* 0x000fe20003800200 */
[----:B------:R-:W-:Y:S01]  /*116c0*/  ISETP.NE.AND P3, PT, R204, 0x1, PT ;  /* 0x00000001cc00780c */ /* 0x000fe20003f65270 */
[----:B------:R-:W-:Y:S01]  /*116d0*/  FFMA.FTZ R4, R193, R242, 1.1641532182693481445e-10 ;  /* 0x2f000000c1047423 */ /* 0x000fe200000100f2 */
[----:B------:R-:W-:Y:S01]  /*116e0*/  @P1 IMAD.U32 R193, R20, 0x10000, RZ ;  /* 0x0001000014c11824 */ /* 0x000fe200078e00ff */
[----:B------:R-:W1:Y:S01]  /*116f0*/  LDC R241, c[0x0][0x404] ;  /* 0x00010100fff17b82 */ /* 0x000e620000000800 */
[----:B------:R-:W-:Y:S01]  /*11700*/  LOP3.LUT R201, R201, 0xffffffef, RZ, 0xc0, !PT ;  /* 0xffffffefc9c97812 */ /* 0x000fe200078ec0ff */
[----:B------:R-:W-:Y:S01]  /*11710*/  IMAD.MOV.U32 R214, RZ, RZ, 0x2 ;  /* 0x00000002ffd67424 */ /* 0x000fe200078e00ff */
[----:B------:R-:W-:Y:S01]  /*11720*/  PRMT R188, R188, 0x7632, R188 ;  /* 0x00007632bcbc7816 */ /* 0x000fe200000000bc */
        /* <DEDUP_REMOVED lines=17> */
.L_x_5943:
        /* <DEDUP_REMOVED lines=13> */
.L_x_5945:
[----:B------:R-:W-:Y:S05]  /*11910*/  BSYNC.RECONVERGENT B3 ;  /* 0x0000000000037941 */ /* 0x000fea0003800200 */
.L_x_5944:
        /* <DEDUP_REMOVED lines=53> */
.L_x_5942:
[----:B------:R-:W-:Y:S05]  /*11c70*/  BSYNC.RECONVERGENT B2 ;  /* 0x0000000000027941 */ /* 0x000fea0003800200 */
.L_x_5941:
        /* <DEDUP_REMOVED lines=8> */
[----:B------:R-:W-:Y:S01]  /*11d00*/  @P1 SHF.L.U32 R195, R188, 0x10, RZ ;  /* 0x00000010bcc31819 */ /* 0x000fe200000006ff */
[----:B------:R-:W-:Y:S01]  /*11d10*/  IMAD.MOV.U32 R188, RZ, RZ, 0x2 ;  /* 0x00000002ffbc7424 */ /* 0x000fe200078e00ff */
        /* <DEDUP_REMOVED lines=16> */
.L_x_5948:
        /* <DEDUP_REMOVED lines=13> */
.L_x_5950:
[----:B------:R-:W-:Y:S05]  /*11ef0*/  BSYNC.RECONVERGENT B3 ;  /* 0x0000000000037941 */ /* 0x000fea0003800200 */
.L_x_5949:
        /* <DEDUP_REMOVED lines=15> */
[----:B------:R-:W-:Y:S02]  /*11ff0*/  UIADD3 UR24, UPT, UPT, UR5, -0x24c28bd8, URZ ;  /* 0xdb3d742805187890 */ /* 0x000fe4000fffe0ff */
[----:B------:R-:W-:Y:S01]  /*12000*/  IMAD.MOV.U32 R188, RZ, RZ, RZ ;  /* 0x000000ffffbc7224 */ /* 0x000fe200078e00ff */
        /* <DEDUP_REMOVED lines=35> */
[----:B------:R-:W-:-:S07]  /*12240*/  MOV R194, R214 ;  /* 0x000000d600c27202 */ /* 0x000fce0000000f00 */
.L_x_5947:
[----:B------:R-:W-:Y:S05]  /*12250*/  BSYNC.RECONVERGENT B2 ;  /* 0x0000000000027941 */ /* 0x000fea0003800200 */
.L_x_5946:
[----:B------:R-:W-:Y:S01]  /*12260*/  I2FP.F32.U32 R205, R4 ;  /* 0x0000000400cd7245 */ /* 0x000fe20000201000 */
[----:B------:R-:W-:Y:S01]  /*12270*/  IMAD.U32 R215, R189, 0x10000, RZ ;  /* 0x00010000bdd77824 */ /* 0x000fe200078e00ff */
[----:B------:R-:W-:Y:S01]  /*12280*/  LOP3.LUT R201, R201, 0xfffffffb, RZ, 0xc0, !PT ;  /* 0xfffffffbc9c97812 */ /* 0x000fe200078ec0ff */
[----:B------:R-:W-:Y:S01]  /*12290*/  BSSY.RECONVERGENT B2, `(.L_x_5951) ;  /* 0x000005a000027945 */ /* 0x000fe20003800200 */
[----:B------:R-:W-:Y:S02]  /*122a0*/  HFMA2 R225, -RZ, RZ, 0, 1.1920928955078125e-07 ;  /* 0x00000002ffe17431 */ /* 0x000fe400000001ff */
[----:B------:R-:W-:Y:S01]  /*122b0*/  FFMA.FTZ R4, R205, R242, 1.1641532182693481445e-10 ;  /* 0x2f000000cd047423 */ /* 0x000fe200000100f2 */
[----:B------:R-:W-:-:S04]  /*122c0*/  FMUL.FTZ R215, R215, R234 ;  /* 0x000000ead7d77220 */ /* 0x000fc80000410000 */
[----:B------:R-:W-:Y:S01]  /*122d0*/  FSETP.GTU.FTZ.AND P2, PT, R4, R241, PT ;  /* 0x000000f10400720b */ /* 0x000fe20003f5c000 */
[----:B------:R-:W-:-:S03]  /*122e0*/  @P1 IMAD.U32 R4, R21, 0x10000, RZ ;  /* 0x0001000015041824 */ /* 0x000fc600078e00ff */
[----:B------:R-:W-:Y:S02]  /*122f0*/  FSEL R205, R215, RZ, !P2 ;  /* 0x000000ffd7cd7208 */ /* 0x000fe40005000000 */
[----:B------:R-:W-:-:S03]  /*12300*/  PLOP3.LUT P2, PT, P2, PT, PT, 0x8, 0x80 ;  /* 0x000000000080781c */ /* 0x000fc6000174e170 */
[----:B------:R-:W-:Y:S01]  /*12310*/  @P1 FADD.FTZ R205, R4, R205 ;  /* 0x000000cd04cd1221 */ /* 0x000fe20000010000 */
[----:B------:R-:W-:Y:S01]  /*12320*/  PRMT R4, R189, 0x7632, R4 ;  /* 0x00007632bd047816 */ /* 0x000fe20000000004 */
[----:B------:R-:W-:-:S03]  /*12330*/  IMAD.MOV.U32 R189, RZ, RZ, R6 ;  /* 0x000000ffffbd7224 */ /* 0x000fc600078e0006 */
[----:B------:R-:W-:-:S05]  /*12340*/  F2FP.BF16.F32.PACK_AB R239, RZ, R205 ;  /* 0x000000cdffef723e */ /* 0x000fca00000010ff */
[----:B------:R-:W-:Y:S02]  /*12350*/  @P2 LOP3.LUT R201, R201, 0x4, RZ, 0xfc, !PT ;  /* 0x00000004c9c92812 */ /* 0x000fe400078efcff */
[----:B------:R-:W-:-:S13]  /*12360*/  ISETP.NE.AND P2, PT, R188, 0x1, PT ;  /* 0x00000001bc00780c */ /* 0x000fda0003f45270 */
        /* <DEDUP_REMOVED lines=9> */
.L_x_5953:
        /* <DEDUP_REMOVED lines=13> */
.L_x_5955:
[----:B------:R-:W-:Y:S05]  /*124d0*/  BSYNC.RECONVERGENT B3 ;  /* 0x0000000000037941 */ /* 0x000fea0003800200 */
.L_x_5954:
        /* <DEDUP_REMOVED lines=50> */
[----:B------:R-:W-:Y:S01]  /*12800*/  LOP3.LUT R2, R2, UR23, R189, 0x96, !PT ;  /* 0x0000001702027c12 */ /* 0x000fe2000f8e96bd */
[----:B------:R-:W-:Y:S02]  /*12810*/  IMAD.MOV.U32 R189, RZ, RZ, R194 ;  /* 0x000000ffffbd7224 */ /* 0x000fe400078e00c2 */
[----:B------:R-:W-:-:S07]  /*12820*/  IMAD.MOV.U32 R194, RZ, RZ, R188 ;  /* 0x000000ffffc27224 */ /* 0x000fce00078e00bc */
.L_x_5952:
[----:B------:R-:W-:Y:S05]  /*12830*/  BSYNC.RECONVERGENT B2 ;  /* 0x0000000000027941 */ /* 0x000fea0003800200 */
.L_x_5951:
[----:B------:R-:W-:Y:S01]  /*12840*/  I2FP.F32.U32 R189, R189 ;  /* 0x000000bd00bd7245 */ /* 0x000fe20000201000 */
[----:B------:R-:W-:Y:S01]  /*12850*/  IMAD.U32 R215, R4, 0x10000, RZ ;  /* 0x0001000004d77824 */ /* 0x000fe200078e00ff */
[----:B------:R-:W-:Y:S01]  /*12860*/  LOP3.LUT R201, R201, 0xfffffffd, RZ, 0xc0, !PT ;  /* 0xfffffffdc9c97812 */ /* 0x000fe200078ec0ff */
[----:B------:R-:W-:Y:S01]  /*12870*/  BSSY.RECONVERGENT B2, `(.L_x_5956) ;  /* 0x000005a000027945 */ /* 0x000fe20003800200 */
[----:B------:R-:W-:Y:S01]  /*12880*/  @P1 PRMT R188, R21, 0x7632, R188 ;  /* 0x0000763215bc1816 */ /* 0x000fe200000000bc */
[----:B------:R-:W-:Y:S01]  /*12890*/  FFMA.FTZ R4, R189, R242, 1.1641532182693481445e-10 ;  /* 0x2f000000bd047423 */ /* 0x000fe200000100f2 */
[----:B------:R-:W-:-:S03]  /*128a0*/  FMUL.FTZ R215, R215, R234 ;  /* 0x000000ead7d77220 */ /* 0x000fc60000410000 */
[----:B------:R-:W-:Y:S01]  /*128b0*/  @P1 IMAD.U32 R189, R188, 0x10000, RZ ;  /* 0x00010000bcbd1824 */ /* 0x000fe200078e00ff */
[----:B------:R-:W-:Y:S01]  /*128c0*/  FSETP.GTU.FTZ.AND P2, PT, R4, R241, PT ;  /* 0x000000f10400720b */ /* 0x000fe20003f5c000 */
[----:B------:R-:W-:Y:S01]  /*128d0*/  IMAD.MOV.U32 R188, RZ, RZ, 0x2 ;  /* 0x00000002ffbc7424 */ /* 0x000fe200078e00ff */
[----:B------:R-:W-:Y:S02]  /*128e0*/  MOV R4, R6 ;  /* 0x0000000600047202 */ /* 0x000fe40000000f00 */
[----:B------:R-:W-:Y:S02]  /*128f0*/  FSEL R214, R215, RZ, !P2 ;  /* 0x000000ffd7d67208 */ /* 0x000fe40005000000 */
[----:B------:R-:W-:-:S03]  /*12900*/  PLOP3.LUT P2, PT, P2, PT, PT, 0x8, 0x80 ;  /* 0x000000000080781c */ /* 0x000fc6000174e170 */
[----:B------:R-:W-:-:S05]  /*12910*/  @P1 FADD.FTZ R214, R189, R214 ;  /* 0x000000d6bdd61221 */ /* 0x000fca0000010000 */
[----:B------:R-:W-:-:S05]  /*12920*/  F2FP.BF16.F32.PACK_AB R238, RZ, R214 ;  /* 0x000000d6ffee723e */ /* 0x000fca00000010ff */
[----:B------:R-:W-:Y:S02]  /*12930*/  @P2 LOP3.LUT R201, R201, 0x2, RZ, 0xfc, !PT ;  /* 0x00000002c9c92812 */ /* 0x000fe400078efcff */
[----:B------:R-:W-:-:S13]  /*12940*/  ISETP.NE.AND P2, PT, R225, 0x1, PT ;  /* 0x00000001e100780c */ /* 0x000fda0003f45270 */
        /* <DEDUP_REMOVED lines=9> */
.L_x_5958:
        /* <DEDUP_REMOVED lines=13> */
.L_x_5960:
[----:B------:R-:W-:Y:S05]  /*12ab0*/  BSYNC.RECONVERGENT B3 ;  /* 0x0000000000037941 */ /* 0x000fea0003800200 */
.L_x_5959:
        /* <DEDUP_REMOVED lines=51> */
[----:B------:R-:W-:Y:S02]  /*12df0*/  IMAD.MOV.U32 R194, RZ, RZ, R188 ;  /* 0x000000ffffc27224 */ /* 0x000fe400078e00bc */
[----:B------:R-:W-:-:S07]  /*12e00*/  IMAD.MOV.U32 R188, RZ, RZ, RZ ;  /* 0x000000ffffbc7224 */ /* 0x000fce00078e00ff */
.L_x_5957:
[----:B------:R-:W-:Y:S05]  /*12e10*/  BSYNC.RECONVERGENT B2 ;  /* 0x0000000000027941 */ /* 0x000fea0003800200 */
.L_x_5956:
[----:B------:R-:W-:Y:S01]  /*12e20*/  I2FP.F32.U32 R189, R4 ;  /* 0x0000000400bd7245 */ /* 0x000fe20000201000 */
[----:B------:R-:W-:Y:S01]  /*12e30*/  BSSY.RECONVERGENT B2, `(.L_x_5961) ;  /* 0x000005a000027945 */ /* 0x000fe20003800200 */
[----:B------:R-:W-:Y:S01]  /*12e40*/  ISETP.NE.AND P3, PT, R188, 0x1, PT ;  /* 0x00000001bc00780c */ /* 0x000fe20003f65270 */
[----:B------:R-:W-:Y:S02]  /*12e50*/  IMAD.MOV.U32 R226, RZ, RZ, 0x2 ;  /* 0x00000002ffe27424 */ /* 0x000fe400078e00ff */
[----:B------:R-:W-:Y:S01]  /*12e60*/  FFMA.FTZ R4, R189, R242, 1.1641532182693481445e-10 ;  /* 0x2f000000bd047423 */ /* 0x000fe200000100f2 */
[C---:B------:R-:W-:Y:S02]  /*12e70*/  SHF.L.U32 R189, R190.reuse, 0x10, RZ ;  /* 0x00000010bebd7819 */ /* 0x040fe400000006ff */
[----:B------:R-:W-:Y:S02]  /*12e80*/  PRMT R190, R190, 0x7632, R190 ;  /* 0x00007632bebe7816 */ /* 0x000fe400000000be */
[----:B------:R-:W-:Y:S01]  /*12e90*/  FSETP.GTU.FTZ.AND P2, PT, R4, R241, PT ;  /* 0x000000f10400720b */ /* 0x000fe20003f5c000 */
[----:B------:R-:W-:Y:S01]  /*12ea0*/  FMUL.FTZ R189, R189, R234 ;  /* 0x000000eabdbd7220 */ /* 0x000fe20000410000 */
[----:B------:R-:W-:-:S04]  /*12eb0*/  @P1 IMAD.U32 R4, R22, 0x10000, RZ ;  /* 0x0001000016041824 */ /* 0x000fc800078e00ff */
        /* <DEDUP_REMOVED lines=14> */
.L_x_5963:
        /* <DEDUP_REMOVED lines=13> */
.L_x_5965:
[----:B------:R-:W-:Y:S05]  /*13070*/  BSYNC.RECONVERGENT B3 ;  /* 0x0000000000037941 */ /* 0x000fea0003800200 */
.L_x_5964:
        /* <DEDUP_REMOVED lines=49> */
[----:B------:R-:W-:Y:S01]  /*13390*/  IMAD.WIDE.U32 R188, R4, -0x2daee0ad, RZ ;  /* 0xd2511f5304bc7825 */ /* 0x000fe200078e00ff */
[----:B------:R-:W-:-:S03]  /*133a0*/  MOV R4, R194 ;  /* 0x000000c200047202 */ /* 0x000fc60000000f00 */
[----:B------:R-:W-:Y:S01]  /*133b0*/  IMAD.MOV.U32 R194, RZ, RZ, R188 ;  /* 0x000000ffffc27224 */ /* 0x000fe200078e00bc */
[----:B------:R-:W-:-:S07]  /*133c0*/  LOP3.LUT R2, R2, UR23, R189, 0x96, !PT ;  /* 0x0000001702027c12 */ /* 0x000fce000f8e96bd */
.L_x_5962:
[----:B------:R-:W-:Y:S05]  /*133d0*/  BSYNC.RECONVERGENT B2 ;  /* 0x0000000000027941 */ /* 0x000fea0003800200 */
.L_x_5961:
        /* <DEDUP_REMOVED lines=24> */
.L_x_5968:
        /* <DEDUP_REMOVED lines=13> */
.L_x_5970:
[----:B------:R-:W-:Y:S05]  /*13630*/  BSYNC.RECONVERGENT B3 ;  /* 0x0000000000037941 */ /* 0x000fea0003800200 */
.L_x_5969:
        /* <DEDUP_REMOVED lines=50> */
[----:B------:R-:W-:Y:S01]  /*13960*/  MOV R194, R188 ;  /* 0x000000bc00c27202 */ /* 0x000fe20000000f00 */
[----:B------:R-:W-:Y:S01]  /*13970*/  IMAD.MOV.U32 R188, RZ, RZ, RZ ;  /* 0x000000ffffbc7224 */ /* 0x000fe200078e00ff */
[----:B------:R-:W-:-:S07]  /*13980*/  LOP3.LUT R2, R2, UR23, R189, 0x96, !PT ;  /* 0x0000001702027c12 */ /* 0x000fce000f8e96bd */
.L_x_5967:
[----:B------:R-:W-:Y:S05]  /*13990*/  BSYNC.RECONVERGENT B2 ;  /* 0x0000000000027941 */ /* 0x000fea0003800200 */
.L_x_5966:
[----:B------:R-:W-:Y:S01]  /*139a0*/  I2FP.F32.U32 R189, R4 ;  /* 0x0000000400bd7245 */ /* 0x000fe20000201000 */
[----:B------:R-:W-:Y:S01]  /*139b0*/  BSSY.RECONVERGENT B2, `(.L_x_5971) ;  /* 0x000005a000027945 */ /* 0x000fe20003800200 */
[----:B------:R-:W-:Y:S02]  /*139c0*/  ISETP.NE.AND P5, PT, R188, 0x1, PT ;  /* 0x00000001bc00780c */ /* 0x000fe40003fa5270 */
[----:B------:R-:W-:Y:S01]  /*139d0*/  PRMT R245, R191, 0x7632, R245 ;  /* 0x00007632bff57816 */ /* 0x000fe200000000f5 */
[----:B------:R-:W-:Y:S01]  /*139e0*/  FFMA.FTZ R4, R189, R242, 1.1641532182693481445e-10 ;  /* 0x2f000000bd047423 */ /* 0x000fe200000100f2 */
[----:B------:R-:W-:-:S04]  /*139f0*/  IMAD.U32 R189, R191, 0x10000, RZ ;  /* 0x00010000bfbd7824 */ /* 0x000fc800078e00ff */
[----:B------:R-:W-:Y:S01]  /*13a00*/  FMUL.FTZ R189, R189, R234 ;  /* 0x000000eabdbd7220 */ /* 0x000fe20000410000 */
[----:B------:R-:W-:Y:S01]  /*13a10*/  FSETP.GTU.FTZ.AND P4, PT, R4, R241, PT ;  /* 0x000000f10400720b */ /* 0x000fe20003f9c000 */
[----:B------:R-:W-:-:S03]  /*13a20*/  HFMA2 R4, -RZ, RZ, 0, 1.1920928955078125e-07 ;  /* 0x00000002ff047431 */ /* 0x000fc600000001ff */
[----:B------:R-:W-:Y:S01]  /*13a30*/  FSEL R226, R189, RZ, !P4 ;  /* 0x000000ffbde27208 */ /* 0x000fe20006000000 */
[----:B------:R-:W-:Y:S01]  /*13a40*/  @P1 IMAD.U32 R189, R23, 0x10000, RZ ;  /* 0x0001000017bd1824 */ /* 0x000fe200078e00ff */
        /* <DEDUP_REMOVED lines=13> */
.L_x_5973:
        /* <DEDUP_REMOVED lines=13> */
.L_x_5975:
[----:B------:R-:W-:Y:S05]  /*13bf0*/  BSYNC.RECONVERGENT B3 ;  /* 0x0000000000037941 */ /* 0x000fea0003800200 */
.L_x_5974:
        /* <DEDUP_REMOVED lines=53> */
.L_x_5972:
[----:B------:R-:W-:Y:S05]  /*13f50*/  BSYNC.RECONVERGENT B2 ;  /* 0x0000000000027941 */ /* 0x000fea0003800200 */
.L_x_5971:
        /* <DEDUP_REMOVED lines=15> */
.L_x_5935:
        /* <DEDUP_REMOVED lines=15> */
[----:B------:R-:W-:-:S04]  /*14140*/  SEL R242, RZ, 0x1, !P2 ;  /* 0x00000001fff27807 */ /* 0x000fc80005000000 */
[----:B------:R-:W-:Y:S01]  /*14150*/  LOP3.LUT R243, R243, R242, RZ, 0xfc, !PT ;  /* 0x000000f2f3f37212 */ /* 0x000fe200078efcff */
[----:B------:R0:W-:Y:S01]  /*14160*/  STG.E.128 desc[UR6][R238.64], R188 ;  /* 0x000000bcee007986 */ /* 0x0001e2000c101d06 */
[----:B------:R-:W-:Y:S01]  /*14170*/  SEL R242, RZ, 0x1, !P1 ;  /* 0x00000001fff27807 */ /* 0x000fe20004800000 */
[----:B-1----:R-:W-:-:S03]  /*14180*/  IMAD.WIDE.U32 R240, R192, 0x8, R240 ;  /* 0x00000008c0f07825 */ /* 0x002fc600078e00f0 */
[----:B------:R-:W-:-:S05]  /*14190*/  LOP3.LUT R242, R193, R242, RZ, 0xfc, !PT ;  /* 0x000000f2c1f27212 */ /* 0x000fca00078efcff */
        /* <DEDUP_REMOVED lines=22> */
.L_x_5976:
[----:B0-----:R-:W-:Y:S01]  /*14300*/  MOV R238, R194 ;  /* 0x000000c200ee7202 */ /* 0x001fe20000000f00 */
[----:B------:R-:W-:-:S07]  /*14310*/  VIADD R192, R192, 0x20 ;  /* 0x00000020c0c07836 */ /* 0x000fce0000000000 */
.L_x_5853:
[----:B------:R-:W-:Y:S05]  /*14320*/  BSYNC.RECONVERGENT B1 ;  /* 0x0000000000017941 */ /* 0x000fea0003800200 */
.L_x_5852:
        /* <DEDUP_REMOVED lines=35> */
.L_x_5982:
        /* <DEDUP_REMOVED lines=13> */
.L_x_5984:
[----:B------:R-:W-:Y:S05]  /*14630*/  BSYNC.RECONVERGENT B3 ;  /* 0x0000000000037941 */ /* 0x000fea0003800200 */
.L_x_5983:
        /* <DEDUP_REMOVED lines=52> */
.L_x_5981:
[----:B------:R-:W-:Y:S05]  /*14980*/  BSYNC.RECONVERGENT B2 ;  /* 0x0000000000027941 */ /* 0x000fea0003800200 */
.L_x_5980:
        /* <DEDUP_REMOVED lines=26> */
.L_x_5987:
        /* <DEDUP_REMOVED lines=13> */
.L_x_5989:
[----:B------:R-:W-:Y:S05]  /*14c00*/  BSYNC.RECONVERGENT B3 ;  /* 0x0000000000037941 */ /* 0x000fea0003800200 */
.L_x_5988:
        /* <DEDUP_REMOVED lines=53> */
.L_x_5986:
[----:B------:R-:W-:Y:S05]  /*14f60*/  BSYNC.RECONVERGENT B2 ;  /* 0x0000000000027941 */ /* 0x000fea0003800200 */
.L_x_5985:
        /* <DEDUP_REMOVED lines=8> */
[----:B------:R-:W-:Y:S01]  /*14ff0*/  IMAD.MOV.U32 R10, RZ, RZ, 0x2 ;  /* 0x00000002ff0a7424 */ /* 0x000fe200078e00ff */
        /* <DEDUP_REMOVED lines=16> */
.L_x_5992:
        /* <DEDUP_REMOVED lines=13> */
.L_x_5994:
[----:B------:R-:W-:Y:S05]  /*151d0*/  BSYNC.RECONVERGENT B3 ;  /* 0x0000000000037941 */ /* 0x000fea0003800200 */
.L_x_5993:
        /* <DEDUP_REMOVED lines=53> */
.L_x_5991:
[----:B------:R-:W-:Y:S05]  /*15530*/  BSYNC.RECONVERGENT B2 ;  /* 0x0000000000027941 */ /* 0x000fea0003800200 */
.L_x_5990:
        /* <DEDUP_REMOVED lines=22> */
.L_x_5997:
        /* <DEDUP_REMOVED lines=13> */
.L_x_5999:
[----:B------:R-:W-:Y:S05]  /*15770*/  BSYNC.RECONVERGENT B3 ;  /* 0x0000000000037941 */ /* 0x000fea0003800200 */
.L_x_5998:
        /* <DEDUP_REMOVED lines=51> */
[----:B------:R-:W-:Y:S01]  /*15ab0*/  IMAD.MOV.U32 R14, RZ, RZ, RZ ;  /* 0x000000ffff0e7224 */ /* 0x000fe200078e00ff */
[----:B------:R-:W-:-:S07]  /*15ac0*/  MOV R194, R10 ;  /* 0x0000000a00c27202 */ /* 0x000fce0000000f00 */
.L_x_5996:
[----:B------:R-:W-:Y:S05]  /*15ad0*/  BSYNC.RECONVERGENT B2 ;  /* 0x0000000000027941 */ /* 0x000fea0003800200 */
.L_x_5995:
[----:B------:R-:W-:Y:S01]  /*15ae0*/  I2FP.F32.U32 R10, R9 ;  /* 0x00000009000a7245 */ /* 0x000fe20000201000 */
[----:B------:R-:W-:Y:S01]  /*15af0*/  BSSY.RECONVERGENT B2, `(.L_x_6000) ;  /* 0x000005d000027945 */ /* 0x000fe20003800200 */
[----:B------:R-:W-:-:S05]  /*15b00*/  PRMT R9, R24, 0x7632, R9 ;  /* 0x0000763218097816 */ /* 0x000fca0000000009 */
        /* <DEDUP_REMOVED lines=24> */
.L_x_6002:
        /* <DEDUP_REMOVED lines=13> */
.L_x_6004:
[----:B------:R-:W-:Y:S05]  /*15d60*/  BSYNC.RECONVERGENT B3 ;  /* 0x0000000000037941 */ /* 0x000fea0003800200 */
.L_x_6003:
        /* <DEDUP_REMOVED lines=53> */
.L_x_6001:
[----:B------:R-:W-:Y:S05]  /*160c0*/  BSYNC.RECONVERGENT B2 ;  /* 0x0000000000027941 */ /* 0x000fea0003800200 */
.L_x_6000:
[----:B------:R-:W-:Y:S01]  /*160d0*/  I2FP.F32.U32 R4, R4 ;  /* 0x0000000400047245 */ /* 0x000fe20000201000 */
[----:B------:R-:W-:Y:S01]  /*160e0*/  IMAD.U32 R10, R189, 0x10000, RZ ;  /* 0x00010000bd0a7824 */ /* 0x000fe200078e00ff */
[----:B------:R-:W-:Y:S01]  /*160f0*/  LOP3.LUT R201, R201, 0xfffffffb, RZ, 0xc0, !PT ;  /* 0xfffffffbc9c97812 */ /* 0x000fe200078ec0ff */
        /* <DEDUP_REMOVED lines=20> */
.L_x_6007:
        /* <DEDUP_REMOVED lines=13> */
.L_x_6009:
[----:B------:R-:W-:Y:S05]  /*16310*/  BSYNC.RECONVERGENT B3 ;  /* 0x0000000000037941 */ /* 0x000fea0003800200 */
.L_x_6008:
        /* <DEDUP_REMOVED lines=49> */
[----:B------:R-:W-:Y:S01]  /*16630*/  IMAD.MOV.U32 R12, RZ, RZ, R194 ;  /* 0x000000ffff0c7224 */ /* 0x000fe200078e00c2 */
[----:B------:R-:W-:Y:S01]  /*16640*/  LOP3.LUT R2, R2, UR23, R11, 0x96, !PT ;  /* 0x0000001702027c12 */ /* 0x000fe2000f8e960b */
[----:B------:R-:W-:Y:S02]  /*16650*/  IMAD.MOV.U32 R194, RZ, RZ, R10 ;  /* 0x000000ffffc27224 */ /* 0x000fe400078e000a */
[----:B------:R-:W-:-:S07]  /*16660*/  IMAD.MOV.U32 R14, RZ, RZ, RZ ;  /* 0x000000ffff0e7224 */ /* 0x000fce00078e00ff */
.L_x_6006:
[----:B------:R-:W-:Y:S05]  /*16670*/  BSYNC.RECONVERGENT B2 ;  /* 0x0000000000027941 */ /* 0x000fea0003800200 */
.L_x_6005:
[----:B------:R-:W-:Y:S01]  /*16680*/  I2FP.F32.U32 R10, R12 ;  /* 0x0000000c000a7245 */ /* 0x000fe20000201000 */
[----:B------:R-:W-:Y:S01]  /*16690*/  @P1 IMAD.U32 R207, R21, 0x10000, RZ ;  /* 0x0001000015cf1824 */ /* 0x000fe200078e00ff */
[----:B------:R-:W-:Y:S01]  /*166a0*/  SHF.L.U32 R12, R25, 0x10, RZ ;  /* 0x00000010190c7819 */ /* 0x000fe200000006ff */
        /* <DEDUP_REMOVED lines=22> */
.L_x_6012:
        /* <DEDUP_REMOVED lines=13> */
.L_x_6014:
[----:B------:R-:W-:Y:S05]  /*168e0*/  BSYNC.RECONVERGENT B3 ;  /* 0x0000000000037941 */ /* 0x000fea0003800200 */
.L_x_6013:
        /* <DEDUP_REMOVED lines=48> */
[----:B------:R-:W-:Y:S02]  /*16bf0*/  LOP3.LUT R3, R188, UR19, R15, 0x96, !PT ;  /* 0x00000013bc037c12 */ /* 0x000fe4000f8e960f */
[----:B------:R-:W-:Y:S01]  /*16c00*/  MOV R6, R14 ;  /* 0x0000000e00067202 */ /* 0x000fe20000000f00 */
[----:B------:R-:W-:Y:S01]  /*16c10*/  IMAD.MOV.U32 R194, RZ, RZ, R12 ;  /* 0x000000ffffc27224 */ /* 0x000fe200078e000c */
[----:B------:R-:W-:Y:S01]  /*16c20*/  LOP3.LUT R2, R2, UR23, R13, 0x96, !PT ;  /* 0x0000001702027c12 */ /* 0x000fe2000f8e960d */
[----:B------:R-:W-:-:S07]  /*16c30*/  IMAD.MOV.U32 R15, RZ, RZ, RZ ;  /* 0x000000ffff0f7224 */ /* 0x000fce00078e00ff */
.L_x_6011:
[----:B------:R-:W-:Y:S05]  /*16c40*/  BSYNC.RECONVERGENT B2 ;  /* 0x0000000000027941 */ /* 0x000fea0003800200 */
.L_x_6010:
        /* <DEDUP_REMOVED lines=22> */
.L_x_6017:
        /* <DEDUP_REMOVED lines=13> */
.L_x_6019:
[----:B------:R-:W-:Y:S05]  /*16e80*/  BSYNC.RECONVERGENT B3 ;  /* 0x0000000000037941 */ /* 0x000fea0003800200 */
.L_x_6018:
        /* <DEDUP_REMOVED lines=53> */
.L_x_6016:
[----:B------:R-:W-:Y:S05]  /*171e0*/  BSYNC.RECONVERGENT B2 ;  /* 0x0000000000027941 */ /* 0x000fea0003800200 */
.L_x_6015:
        /* <DEDUP_REMOVED lines=27> */
.L_x_6022:
        /* <DEDUP_REMOVED lines=13> */
.L_x_6024:
[----:B------:R-:W-:Y:S05]  /*17470*/  BSYNC.RECONVERGENT B3 ;  /* 0x0000000000037941 */ /* 0x000fea0003800200 */
.L_x_6023:
        /* <DEDUP_REMOVED lines=53> */
.L_x_6021:
[----:B------:R-:W-:Y:S05]  /*177d0*/  BSYNC.RECONVERGENT B2 ;  /* 0x0000000000027941 */ /* 0x000fea0003800200 */
.L_x_6020:
        /* <DEDUP_REMOVED lines=21> */
.L_x_6027:
        /* <DEDUP_REMOVED lines=13> */
.L_x_6029:
[----:B------:R-:W-:Y:S05]  /*17a00*/  BSYNC.RECONVERGENT B3 ;  /* 0x0000000000037941 */ /* 0x000fea0003800200 */
.L_x_6028:
        /* <DEDUP_REMOVED lines=52> */
[----:B------:R-:W-:-:S07]  /*17d50*/  IMAD.MOV.U32 R188, RZ, RZ, RZ ;  /* 0x000000ffffbc7224 */ /* 0x000fce00078e00ff */
.L_x_6026:
[----:B------:R-:W-:Y:S05]  /*17d60*/  BSYNC.RECONVERGENT B2 ;  /* 0x0000000000027941 */ /* 0x000fea0003800200 */
.L_x_6025:
        /* <DEDUP_REMOVED lines=25> */
.L_x_6032:
        /* <DEDUP_REMOVED lines=13> */
.L_x_6034:
[----:B------:R-:W-:Y:S05]  /*17fd0*/  BSYNC.RECONVERGENT B3 ;  /* 0x0000000000037941 */ /* 0x000fea0003800200 */
.L_x_6033:
        /* <DEDUP_REMOVED lines=48> */
[----:B------:R-:W-:Y:S01]  /*182e0*/  LOP3.LUT R3, R188, UR19, R245, 0x96, !PT ;  /* 0x00000013bc037c12 */ /* 0x000fe2000f8e96f5 */
[----:B------:R-:W-:Y:S01]  /*182f0*/  IMAD.WIDE.U32 R188, R189, -0x2daee0ad, RZ ;  /* 0xd2511f53bdbc7825 */ /* 0x000fe200078e00ff */
[----:B------:R-:W-:-:S03]  /*18300*/  MOV R6, R244 ;  /* 0x000000f400067202 */ /* 0x000fc60000000f00 */
[----:B------:R-:W-:Y:S01]  /*18310*/  IMAD.MOV.U32 R194, RZ, RZ, R188 ;  /* 0x000000ffffc27224 */ /* 0x000fe200078e00bc */
[----:B------:R-:W-:-:S07]  /*18320*/  LOP3.LUT R2, R2, UR23, R189, 0x96, !PT ;  /* 0x0000001702027c12 */ /* 0x000fce000f8e96bd */
.L_x_6031:
[----:B------:R-:W-:Y:S05]  /*18330*/  BSYNC.RECONVERGENT B2 ;  /* 0x0000000000027941 */ /* 0x000fea0003800200 */
.L_x_6030:
[----:B------:R-:W-:Y:S01]  /*18340*/  I2FP.F32.U32 R4, R4 ;  /* 0x0000000400047245 */ /* 0x000fe20000201000 */
[----:B------:R-:W-:Y:S01]  /*18350*/  BSSY.RECONVERGENT B2, `(.L_x_6035) ;  /* 0x0000056000027945 */ /* 0x000fe20003800200 */
[----:B------:R-:W-:Y:S02]  /*18360*/  ISETP.NE.AND P4, PT, R14, 0x1, PT ;  /* 0x000000010e00780c */ /* 0x000fe40003f85270 */
[----:B------:R-:W-:Y:S01]  /*18370*/  SHF.L.U32 R190, R190, 0x10, RZ ;  /* 0x00000010bebe7819 */ /* 0x000fe200000006ff */
[----:B------:R-:W-:-:S04]  /*18380*/  FFMA.FTZ R13, R4, R235, 1.1641532182693481445e-10 ;  /* 0x2f000000040d7423 */ /* 0x000fc800000100eb */
[----:B------:R-:W-:Y:S01]  /*18390*/  FMUL.FTZ R4, R190, R241 ;  /* 0x000000f1be047220 */ /* 0x000fe20000410000 */
[----:B------:R-:W-:Y:S01]  /*183a0*/  FSETP.GTU.FTZ.AND P3, PT, R13, R240, PT ;  /* 0x000000f00d00720b */ /* 0x000fe20003f7c000 */
[----:B------:R-:W-:Y:S02]  /*183b0*/  IMAD.MOV.U32 R190, RZ, RZ, 0x2 ;  /* 0x00000002ffbe7424 */ /* 0x000fe400078e00ff */
[----:B------:R-:W-:Y:S01]  /*183c0*/  IMAD.MOV.U32 R13, RZ, RZ, R6 ;  /* 0x000000ffff0d7224 */ /* 0x000fe200078e0006 */
        /* <DEDUP_REMOVED lines=11> */
.L_x_6037:
        /* <DEDUP_REMOVED lines=13> */
.L_x_6039:
[----:B------:R-:W-:Y:S05]  /*18550*/  BSYNC.RECONVERGENT B3 ;  /* 0x0000000000037941 */ /* 0x000fea0003800200 */
.L_x_6038:
        /* <DEDUP_REMOVED lines=53> */
.L_x_6036:
[----:B------:R-:W-:Y:S05]  /*188b0*/  BSYNC.RECONVERGENT B2 ;  /* 0x0000000000027941 */ /* 0x000fea0003800200 */
.L_x_6035:
        /* <DEDUP_REMOVED lines=27> */
.L_x_6042:
        /* <DEDUP_REMOVED lines=13> */
.L_x_6044:
[----:B------:R-:W-:Y:S05]  /*18b40*/  BSYNC.RECONVERGENT B3 ;  /* 0x0000000000037941 */ /* 0x000fea0003800200 */
.L_x_6043:
        /* <DEDUP_REMOVED lines=53> */
.L_x_6041:
[----:B------:R-:W-:Y:S05]  /*18ea0*/  BSYNC.RECONVERGENT B2 ;  /* 0x0000000000027941 */ /* 0x000fea0003800200 */
.L_x_6040:
[----:B------:R-:W-:Y:S01]  /*18eb0*/  I2FP.F32.U32 R4, R4 ;  /* 0x0000000400047245 */ /* 0x000fe20000201000 */
[C---:B------:R-:W-:Y:S01]  /*18ec0*/  IMAD.U32 R14, R191.reuse, 0x10000, RZ ;  /* 0x00010000bf0e7824 */ /* 0x040fe200078e00ff */
[----:B------:R-:W-:Y:S01]  /*18ed0*/  ISETP.NE.AND P5, PT, R188, 0x1, PT ;  /* 0x00000001bc00780c */ /* 0x000fe20003fa5270 */
[----:B------:R-:W-:Y:S01]  /*18ee0*/  BSSY.RECONVERGENT B2, `(.L_x_6045) ;  /* 0x0000055000027945 */ /* 0x000fe20003800200 */
[----:B------:R-:W-:Y:S02]  /*18ef0*/  IMAD.MOV.U32 R190, RZ, RZ, 0x2 ;  /* 0x00000002ffbe7424 */ /* 0x000fe400078e00ff */
[----:B------:R-:W-:Y:S01]  /*18f00*/  FFMA.FTZ R189, R4, R235, 1.1641532182693481445e-10 ;  /* 0x2f00000004bd7423 */ /* 0x000fe200000100eb */
[----:B------:R-:W-:Y:S01]  /*18f10*/  FMUL.FTZ R14, R14, R241 ;  /* 0x000000f10e0e7220 */ /* 0x000fe20000410000 */
[----:B------:R-:W-:-:S03]  /*18f20*/  PRMT R4, R191, 0x7632, R4 ;  /* 0x00007632bf047816 */ /* 0x000fc60000000004 */
        /* <DEDUP_REMOVED lines=13> */
.L_x_6047:
        /* <DEDUP_REMOVED lines=13> */
.L_x_6049:
[----:B------:R-:W-:Y:S05]  /*190d0*/  BSYNC.RECONVERGENT B3 ;  /* 0x0000000000037941 */ /* 0x000fea0003800200 */
.L_x_6048:
        /* <DEDUP_REMOVED lines=47> */
[----:B------:R-:W-:Y:S01]  /*193d0*/  IMAD.MOV.U32 R190, RZ, RZ, RZ ;  /* 0x000000ffffbe7224 */ /* 0x000fe200078e00ff */
[----:B------:R-:W-:Y:S01]  /*193e0*/  MOV R6, R188 ;  /* 0x000000bc00067202 */ /* 0x000fe20000000f00 */
[----:B------:R-:W-:-:S05]  /*193f0*/  IMAD.WIDE.U32 R188, R191, -0x2daee0ad, RZ ;  /* 0xd2511f53bfbc7825 */ /* 0x000fca00078e00ff */
[----:B------:R-:W-:Y:S01]  /*19400*/  LOP3.LUT R2, R2, UR23, R189, 0x96, !PT ;  /* 0x0000001702027c12 */ /* 0x000fe2000f8e96bd */
[----:B------:R-:W-:Y:S02]  /*19410*/  IMAD.MOV.U32 R189, RZ, RZ, R194 ;  /* 0x000000ffffbd7224 */ /* 0x000fe400078e00c2 */
[----:B------:R-:W-:-:S07]  /*19420*/  IMAD.MOV.U32 R194, RZ, RZ, R188 ;  /* 0x000000ffffc27224 */ /* 0x000fce00078e00bc */
.L_x_6046:
[----:B------:R-:W-:Y:S05]  /*19430*/  BSYNC.RECONVERGENT B2 ;  /* 0x0000000000027941 */ /* 0x000fea0003800200 */
.L_x_6045:
[----:B------:R-:W-:Y:S01]  /*19440*/  I2FP.F32.U32 R188, R189 ;  /* 0x000000bd00bc7245 */ /* 0x000fe20000201000 */
[----:B------:R-:W-:Y:S01]  /*19450*/  BSSY.RECONVERGENT B2, `(.L_x_6050) ;  /* 0x000005c000027945 */ /* 0x000fe20003800200 */
[----:B------:R-:W-:-:S03]  /*19460*/  IMAD.MOV.U32 R191, RZ, RZ, 0x2 ;  /* 0x00000002ffbf7424 */ /* 0x000fc600078e00ff */
[----:B------:R-:W-:Y:S01]  /*19470*/  FFMA.FTZ R189, R188, R235, 1.1641532182693481445e-10 ;  /* 0x2f000000bcbd7423 */ /* 0x000fe200000100eb */
[----:B------:R-:W-:-:S04]  /*19480*/  SHF.L.U32 R188, R27, 0x10, RZ ;  /* 0x000000101bbc7819 */ /* 0x000fc800000006ff */
[----:B------:R-:W-:Y:S01]  /*19490*/  FSETP.GTU.FTZ.AND P5, PT, R189, R240, PT ;  /* 0x000000f0bd00720b */ /* 0x000fe20003fbc000 */
[----:B------:R-:W-:-:S05]  /*194a0*/  FMUL.FTZ R188, R188, R241 ;  /* 0x000000f1bcbc7220 */ /* 0x000fca0000410000 */
[----:B------:R-:W-:Y:S02]  /*194b0*/  FSEL R189, R188, RZ, !P5 ;  /* 0x000000ffbcbd7208 */ /* 0x000fe40006800000 */
[----:B------:R-:W-:Y:S02]  /*194c0*/  SEL R188, RZ, 0x1, P5 ;  /* 0x00000001ffbc7807 */ /* 0x000fe40002800000 */
[----:B------:R-:W-:Y:S01]  /*194d0*/  ISETP.NE.AND P5, PT, R190, 0x1, PT ;  /* 0x00000001be00780c */ /* 0x000fe20003fa5270 */
[----:B------:R-:W-:Y:S01]  /*194e0*/  FADD.FTZ R14, R14, R189 ;  /* 0x000000bd0e0e7221 */ /* 0x000fe20000010000 */
[----:B------:R-:W-:-:S04]  /*194f0*/  @P1 IMAD.U32 R189, R23, 0x10000, RZ ;  /* 0x0001000017bd1824 */ /* 0x000fc800078e00ff */
[--C-:B------:R-:W-:Y:S01]  /*19500*/  @P1 FADD.FTZ R228, R189, R14.reuse ;  /* 0x0000000ebde41221 */ /* 0x100fe20000010000 */
[--C-:B------:R-:W-:Y:S01]  /*19510*/  @!P1 IMAD.MOV.U32 R228, RZ, RZ, R14.reuse ;  /* 0x000000ffffe49224 */ /* 0x100fe200078e000e */
[----:B------:R-:W-:Y:S02]  /*19520*/  PRMT R14, R188, 0x7610, R14 ;  /* 0x00007610bc0e7816 */ /* 0x000fe4000000000e */
[----:B------:R-:W-:Y:S02]  /*19530*/  MOV R189, R6 ;  /* 0x0000000600bd7202 */ /* 0x000fe40000000f00 */
        /* <DEDUP_REMOVED lines=10> */
.L_x_6052:
        /* <DEDUP_REMOVED lines=13> */
.L_x_6054:
[----:B------:R-:W-:Y:S05]  /*196b0*/  BSYNC.RECONVERGENT B3 ;  /* 0x0000000000037941 */ /* 0x000fea0003800200 */
.L_x_6053:
        /* <DEDUP_REMOVED lines=49> */
[----:B------:R-:W-:Y:S01]  /*199d0*/  IMAD.MOV.U32 R191, RZ, RZ, RZ ;  /* 0x000000ffffbf7224 */ /* 0x000fe200078e00ff */
[----:B------:R-:W-:Y:S01]  /*199e0*/  LOP3.LUT R2, R2, UR23, R189, 0x96, !PT ;  /* 0x0000001702027c12 */ /* 0x000fe2000f8e96bd */
[----:B------:R-:W-:Y:S02]  /*199f0*/  IMAD.MOV.U32 R189, RZ, RZ, R194 ;  /* 0x000000ffffbd7224 */ /* 0x000fe400078e00c2 */
[----:B------:R-:W-:-:S07]  /*19a00*/  IMAD.MOV.U32 R194, RZ, RZ, R188 ;  /* 0x000000ffffc27224 */ /* 0x000fce00078e00bc */
.L_x_6051:
[----:B------:R-:W-:Y:S05]  /*19a10*/  BSYNC.RECONVERGENT B2 ;  /* 0x0000000000027941 */ /* 0x000fea0003800200 */
.L_x_6050:
[----:B------:R-:W-:Y:S01]  /*19a20*/  I2FP.F32.U32 R188, R189 ;  /* 0x000000bd00bc7245 */ /* 0x000fe20000201000 */
[----:B------:R-:W-:Y:S01]  /*19a30*/  BSSY.RECONVERGENT B2, `(.L_x_6055) ;  /* 0x0000058000027945 */ /* 0x000fe20003800200 */
[----:B------:R-:W-:Y:S02]  /*19a40*/  ISETP.NE.AND P6, PT, R191, 0x1, PT ;  /* 0x00000001bf00780c */ /* 0x000fe40003fc5270 */
[----:B------:R-:W-:Y:S01]  /*19a50*/  SHF.L.U32 R4, R4, 0x10, RZ ;  /* 0x0000001004047819 */ /* 0x000fe200000006ff */
[----:B------:R-:W-:-:S04]  /*19a60*/  FFMA.FTZ R189, R188, R235, 1.1641532182693481445e-10 ;  /* 0x2f000000bcbd7423 */ /* 0x000fc800000100eb */
[----:B------:R-:W-:Y:S01]  /*19a70*/  FMUL.FTZ R4, R4, R241 ;  /* 0x000000f104047220 */ /* 0x000fe20000410000 */
[----:B------:R-:W-:Y:S01]  /*19a80*/  FSETP.GTU.FTZ.AND P5, PT, R189, R240, PT ;  /* 0x000000f0bd00720b */ /* 0x000fe20003fbc000 */
[----:B------:R-:W-:-:S03]  /*19a90*/  IMAD.MOV.U32 R189, RZ, RZ, R6 ;  /* 0x000000ffffbd7224 */ /* 0x000fc600078e0006 */
[----:B------:R-:W-:Y:S01]  /*19aa0*/  FSEL R244, R4, RZ, !P5 ;  /* 0x000000ff04f47208 */ /* 0x000fe20006800000 */
[----:B------:R-:W-:Y:S01]  /*19ab0*/  IMAD.MOV.U32 R4, RZ, RZ, 0x2 ;  /* 0x00000002ff047424 */ /* 0x000fe200078e00ff */
        /* <DEDUP_REMOVED lines=10> */
.L_x_6057:
        /* <DEDUP_REMOVED lines=12> */
[----:B------:R-:W-:Y:S01]  /*19c20*/  @P0 IMAD.MOV R6, RZ, RZ, R5 ;  /* 0x000000ffff060224 */ /* 0x000fe200078e0205 */
[----:B------:R-:W-:-:S04]  /*19c30*/  ISETP.NE.AND P0, PT, R4, RZ, PT ;  /* 0x000000ff0400720c */ /* 0x000fc80003f05270 */
[----:B------:R-:W-:-:S09]  /*19c40*/  @!P6 MOV R5, R6 ;  /* 0x000000060005e202 */ /* 0x000fd20000000f00 */
.L_x_6059:
[----:B------:R-:W-:Y:S05]  /*19c50*/  BSYNC.RECONVERGENT B3 ;  /* 0x0000000000037941 */ /* 0x000fea0003800200 */
.L_x_6058:
        /* <DEDUP_REMOVED lines=50> */
[----:B------:R-:W-:Y:S01]  /*19f80*/  LOP3.LUT R2, R2, UR23, R189, 0x96, !PT ;  /* 0x0000001702027c12 */ /* 0x000fe2000f8e96bd */
[----:B------:R-:W-:Y:S01]  /*19f90*/  IMAD.MOV.U32 R189, RZ, RZ, R194 ;  /* 0x000000ffffbd7224 */ /* 0x000fe200078e00c2 */
[----:B------:R-:W-:-:S07]  /*19fa0*/  MOV R194, R188 ;  /* 0x000000bc00c27202 */ /* 0x000fce0000000f00 */
.L_x_6056:
[----:B------:R-:W-:Y:S05]  /*19fb0*/  BSYNC.RECONVERGENT B2 ;  /* 0x0000000000027941 */ /* 0x000fea0003800200 */
.L_x_6055:
[----:B------:R-:W-:Y:S02]  /*19fc0*/  I2FP.F32.U32 R188, R189 ;  /* 0x000000bd00bc7245 */ /* 0x000fe40000201000 */
[----:B------:R-:W-:-:S03]  /*19fd0*/  PRMT R190, R242, 0x5410, R243 ;  /* 0x00005410f2be7816 */ /* 0x000fc600000000f3 */
[----:B------:R-:W-:Y:S01]  /*19fe0*/  FFMA.FTZ R235, R188, R235, 1.1641532182693481445e-10 ;  /* 0x2f000000bceb7423 */ /* 0x000fe200000100eb */
[----:B------:R-:W-:-:S04]  /*19ff0*/  PRMT R188, R27, 0x7632, R188 ;  /* 0x000076321bbc7816 */ /* 0x000fc800000000bc */
[----:B------:R-:W-:Y:S01]  /*1a000*/  FSETP.GTU.FTZ.AND P6, PT, R235, R240, PT ;  /* 0x000000f0eb00720b */ /* 0x000fe20003fdc000 */
[----:B------:R-:W-:-:S04]  /*1a010*/  IMAD.U32 R188, R188, 0x10000, RZ ;  /* 0x00010000bcbc7824 */ /* 0x000fc800078e00ff */
[----:B------:R-:W-:-:S05]  /*1a020*/  FMUL.FTZ R188, R188, R241 ;  /* 0x000000f1bcbc7220 */ /* 0x000fca0000410000 */
[----:B------:R-:W-:Y:S02]  /*1a030*/  FSEL R189, R188, RZ, !P6 ;  /* 0x000000ffbcbd7208 */ /* 0x000fe40007000000 */
[----:B------:R-:W-:-:S03]  /*1a040*/  @P1 PRMT R188, R23, 0x7632, R188 ;  /* 0x0000763217bc1816 */ /* 0x000fc600000000bc */
[----:B------:R-:W-:Y:S01]  /*1a050*/  FADD.FTZ R244, R244, R189 ;  /* 0x000000bdf4f47221 */ /* 0x000fe20000010000 */
[----:B------:R-:W-:Y:S01]  /*1a060*/  PRMT R189, R239, 0x5410, R15 ;  /* 0x00005410efbd7816 */ /* 0x000fe2000000000f */
[----:B------:R-:W-:Y:S01]  /*1a070*/  @P1 IMAD.U32 R235, R188, 0x10000, RZ ;  /* 0x00010000bceb1824 */ /* 0x000fe200078e00ff */
[----:B------:R-:W-:-:S03]  /*1a080*/  SEL R188, RZ, 0x1, P6 ;  /* 0x00000001ffbc7807 */ /* 0x000fc60003000000 */
[----:B------:R-:W-:Y:S01]  /*1a090*/  @P1 FADD.FTZ R235, R244, R235 ;  /* 0x000000ebf4eb1221 */ /* 0x000fe20000010000 */
[----:B------:R-:W-:Y:S02]  /*1a0a0*/  @!P1 MOV R235, R244 ;  /* 0x000000f400eb9202 */ /* 0x000fe40000000f00 */
[----:B------:R-:W-:Y:S02]  /*1a0b0*/  PRMT R15, R188, 0x7610, R15 ;  /* 0x00007610bc0f7816 */ /* 0x000fe4000000000f */
[----:B------:R-:W-:Y:S02]  /*1a0c0*/  F2FP.BF16.F32.PACK_AB R191, RZ, R235 ;  /* 0x000000ebffbf723e */ /* 0x000fe400000010ff */
[----:B------:R-:W-:Y:S02]  /*1a0d0*/  PRMT R188, R193, 0x5410, R195 ;  /* 0x00005410c1bc7816 */ /* 0x000fe400000000c3 */
[----:B------:R-:W-:Y:S01]  /*1a0e0*/  PRMT R191, R238, 0x5410, R191 ;  /* 0x00005410eebf7816 */ /* 0x000fe200000000bf */
[----:B------:R-:W-:Y:S06]  /*1a0f0*/  BRA `(.L_x_6060) ;  /* 0x0000002c00c47947 */ /* 0x000fec0003800000 */
.L_x_5979:
        /* <DEDUP_REMOVED lines=16> */
.L_x_6063:
        /* <DEDUP_REMOVED lines=13> */
.L_x_6065:
[----:B------:R-:W-:Y:S05]  /*1a2d0*/  BSYNC.RECONVERGENT B3 ;  /* 0x0000000000037941 */ /* 0x000fea0003800200 */
.L_x_6064:
        /* <DEDUP_REMOVED lines=51> */
[----:B------:R-:W-:-:S07]  /*1a610*/  IMAD.MOV.U32 R195, RZ, RZ, RZ ;  /* 0x000000ffffc37224 */ /* 0x000fce00078e00ff */
.L_x_6062:
[----:B------:R-:W-:Y:S05]  /*1a620*/  BSYNC.RECONVERGENT B2 ;  /* 0x0000000000027941 */ /* 0x000fea0003800200 */
.L_x_6061:
[----:B------:R-:W0:Y:S01]  /*1a630*/  LDC R235, c[0x0][0x408] ;  /* 0x00010200ffeb7b82 */ /* 0x000e220000000800 */
[----:B------:R-:W-:Y:S01]  /*1a640*/  I2FP.F32.U32 R17, R17 ;  /* 0x0000001100117245 */ /* 0x000fe20000201000 */
[----:B------:R-:W-:Y:S02]  /*1a650*/  HFMA2 R242, -RZ, RZ, 0.1171875, 0 ;  /* 0x2f800000fff27431 */ /* 0x000fe400000001ff */
[C---:B-----5:R-:W-:Y:S01]  /*1a660*/  IMAD.U32 R206, R188.reuse, 0x10000, RZ ;  /* 0x00010000bcce7824 */ /* 0x060fe200078e00ff */
[----:B------:R-:W-:Y:S01]  /*1a670*/  ISETP.NE.AND P2, PT, R195, 0x1, PT ;  /* 0x00000001c300780c */ /* 0x000fe20003f45270 */
[----:B------:R-:W-:Y:S01]  /*1a680*/  BSSY.RECONVERGENT B2, `(.L_x_6066) ;  /* 0x000005b000027945 */ /* 0x000fe20003800200 */
[----:B------:R-:W-:Y:S01]  /*1a690*/  LOP3.LUT R201, R201, 0xffffffef, RZ, 0xc0, !PT ;  /* 0xffffffefc9c97812 */ /* 0x000fe200078ec0ff */
[----:B------:R-:W-:Y:S01]  /*1a6a0*/  FFMA.FTZ R4, R17, R242, 1.1641532182693481445e-10 ;  /* 0x2f00000011047423 */ /* 0x000fe200000100f2 */
[----:B------:R-:W1:Y:S01]  /*1a6b0*/  LDC R241, c[0x0][0x404] ;  /* 0x00010100fff17b82 */ /* 0x000e620000000800 */
[----:B------:R-:W-:Y:S01]  /*1a6c0*/  PRMT R188, R188, 0x7632, R188 ;  /* 0x00007632bcbc7816 */ /* 0x000fe200000000bc */
[----:B------:R-:W-:-:S02]  /*1a6d0*/  IMAD.MOV.U32 R207, RZ, RZ, 0x2 ;  /* 0x00000002ffcf7424 */ /* 0x000fc400078e00ff */
[----:B0-----:R-:W-:Y:S01]  /*1a6e0*/  FMUL.FTZ R206, R206, R235 ;  /* 0x000000ebcece7220 */ /* 0x001fe20000410000 */
[----:B-1----:R-:W-:Y:S01]  /*1a6f0*/  FSETP.GTU.FTZ.AND P3, PT, R4, R241, PT ;  /* 0x000000f10400720b */ /* 0x002fe20003f7c000 */
        /* <DEDUP_REMOVED lines=16> */
.L_x_6068:
        /* <DEDUP_REMOVED lines=13> */
.L_x_6070:
[----:B------:R-:W-:Y:S05]  /*1a8d0*/  BSYNC.RECONVERGENT B3 ;  /* 0x0000000000037941 */ /* 0x000fea0003800200 */
.L_x_6069:
        /* <DEDUP_REMOVED lines=53> */
.L_x_6067:
[----:B------:R-:W-:Y:S05]  /*1ac30*/  BSYNC.RECONVERGENT B2 ;  /* 0x0000000000027941 */ /* 0x000fea0003800200 */
.L_x_6066:
        /* <DEDUP_REMOVED lines=9> */
[----:B------:R-:W-:Y:S02]  /*1acd0*/  @P1 IMAD.U32 R195, R195, 0x10000, RZ ;  /* 0x00010000c3c31824 */ /* 0x000fe400078e00ff */
[----:B------:R-:W-:Y:S01]  /*1ace0*/  IMAD.MOV.U32 R4, RZ, RZ, R6 ;  /* 0x000000ffff047224 */ /* 0x000fe200078e0006 */
        /* <DEDUP_REMOVED lines=15> */
.L_x_6073:
        /* <DEDUP_REMOVED lines=13> */
.L_x_6075:
[----:B------:R-:W-:Y:S05]  /*1aeb0*/  BSYNC.RECONVERGENT B3 ;  /* 0x0000000000037941 */ /* 0x000fea0003800200 */
.L_x_6074:
        /* <DEDUP_REMOVED lines=53> */
.L_x_6072:
[----:B------:R-:W-:Y:S05]  /*1b210*/  BSYNC.RECONVERGENT B2 ;  /* 0x0000000000027941 */ /* 0x000fea0003800200 */
.L_x_6071:
[----:B------:R-:W-:Y:S01]  /*1b220*/  I2FP.F32.U32 R207, R4 ;  /* 0x0000000400cf7245 */ /* 0x000fe20000201000 */
[----:B------:R-:W-:Y:S01]  /*1b230*/  IMAD.U32 R188, R189, 0x10000, RZ ;  /* 0x00010000bdbc7824 */ /* 0x000fe200078e00ff */
[----:B------:R-:W-:Y:S01]  /*1b240*/  LOP3.LUT R201, R201, 0xfffffffb, RZ, 0xc0, !PT ;  /* 0xfffffffbc9c97812 */ /* 0x000fe200078ec0ff */
[----:B------:R-:W-:Y:S01]  /*1b250*/  BSSY.RECONVERGENT B2, `(.L_x_6076) ;  /* 0x000005a000027945 */ /* 0x000fe20003800200 */
[----:B------:R-:W-:Y:S01]  /*1b260*/  @P1 SHF.L.U32 R216, R21, 0x10, RZ ;  /* 0x0000001015d81819 */ /* 0x000fe200000006ff */
[----:B------:R-:W-:Y:S01]  /*1b270*/  FFMA.FTZ R4, R207, R242, 1.1641532182693481445e-10 ;  /* 0x2f000000cf047423 */ /* 0x000fe200000100f2 */
[----:B------:R-:W-:Y:S01]  /*1b280*/  FMUL.FTZ R188, R188, R235 ;  /* 0x000000ebbcbc7220 */ /* 0x000fe20000410000 */
[----:B------:R-:W-:-:S03]  /*1b290*/  IMAD.MOV.U32 R227, RZ, RZ, 0x2 ;  /* 0x00000002ffe37424 */ /* 0x000fc600078e00ff */
[----:B------:R-:W-:Y:S02]  /*1b2a0*/  FSETP.GTU.FTZ.AND P2, PT, R4, R241, PT ;  /* 0x000000f10400720b */ /* 0x000fe40003f5c000 */
[----:B------:R-:W-:Y:S01]  /*1b2b0*/  PRMT R4, R189, 0x7632, R4 ;  /* 0x00007632bd047816 */ /* 0x000fe20000000004 */
[----:B------:R-:W-:Y:S01]  /*1b2c0*/  IMAD.MOV.U32 R189, RZ, RZ, R6 ;  /* 0x000000ffffbd7224 */ /* 0x000fe200078e0006 */
        /* <DEDUP_REMOVED lines=15> */
.L_x_6078:
        /* <DEDUP_REMOVED lines=13> */
.L_x_6080:
[----:B------:R-:W-:Y:S05]  /*1b490*/  BSYNC.RECONVERGENT B3 ;  /* 0x0000000000037941 */ /* 0x000fea0003800200 */
.L_x_6079:
        /* <DEDUP_REMOVED lines=51> */
[----:B------:R-:W-:Y:S01]  /*1b7d0*/  IMAD.MOV.U32 R189, RZ, RZ, R194 ;  /* 0x000000ffffbd7224 */ /* 0x000fe200078e00c2 */
[----:B------:R-:W-:-:S07]  /*1b7e0*/  MOV R194, R188 ;  /* 0x000000bc00c27202 */ /* 0x000fce0000000f00 */
.L_x_6077:
[----:B------:R-:W-:Y:S05]  /*1b7f0*/  BSYNC.RECONVERGENT B2 ;  /* 0x0000000000027941 */ /* 0x000fea0003800200 */
.L_x_6076:
[----:B------:R-:W-:Y:S01]  /*1b800*/  I2FP.F32.U32 R189, R189 ;  /* 0x000000bd00bd7245 */ /* 0x000fe20000201000 */
[----:B------:R-:W-:Y:S01]  /*1b810*/  IMAD.U32 R188, R4, 0x10000, RZ ;  /* 0x0001000004bc7824 */ /* 0x000fe200078e00ff */
[----:B------:R-:W-:Y:S01]  /*1b820*/  LOP3.LUT R201, R201, 0xfffffffd, RZ, 0xc0, !PT ;  /* 0xfffffffdc9c97812 */ /* 0x000fe200078ec0ff */
        /* <DEDUP_REMOVED lines=23> */
.L_x_6083:
        /* <DEDUP_REMOVED lines=13> */
.L_x_6085:
[----:B------:R-:W-:Y:S05]  /*1ba70*/  BSYNC.RECONVERGENT B3 ;  /* 0x0000000000037941 */ /* 0x000fea0003800200 */
.L_x_6084:
        /* <DEDUP_REMOVED lines=53> */
.L_x_6082:
[----:B------:R-:W-:Y:S05]  /*1bdd0*/  BSYNC.RECONVERGENT B2 ;  /* 0x0000000000027941 */ /* 0x000fea0003800200 */
.L_x_6081:
[----:B------:R-:W-:Y:S01]  /*1bde0*/  I2FP.F32.U32 R189, R4 ;  /* 0x0000000400bd7245 */ /* 0x000fe20000201000 */
[----:B------:R-:W-:Y:S01]  /*1bdf0*/  IMAD.U32 R188, R190, 0x10000, RZ ;  /* 0x00010000bebc7824 */ /* 0x000fe200078e00ff */
[----:B------:R-:W-:Y:S01]  /*1be00*/  ISETP.NE.AND P3, PT, R228, 0x1, PT ;  /* 0x00000001e400780c */ /* 0x000fe20003f65270 */
[----:B------:R-:W-:Y:S01]  /*1be10*/  BSSY.RECONVERGENT B2, `(.L_x_6086) ;  /* 0x0000058000027945 */ /* 0x000fe20003800200 */
[----:B------:R-:W-:Y:S01]  /*1be20*/  PRMT R190, R190, 0x7632, R190 ;  /* 0x00007632bebe7816 */ /* 0x000fe200000000be */
[----:B------:R-:W-:Y:S01]  /*1be30*/  FFMA.FTZ R4, R189, R242, 1.1641532182693481445e-10 ;  /* 0x2f000000bd047423 */ /* 0x000fe200000100f2 */
[----:B------:R-:W-:Y:S01]  /*1be40*/  FMUL.FTZ R188, R188, R235 ;  /* 0x000000ebbcbc7220 */ /* 0x000fe20000410000 */
[----:B------:R-:W-:-:S03]  /*1be50*/  IMAD.MOV.U32 R240, RZ, RZ, 0x2 ;  /* 0x00000002fff07424 */ /* 0x000fc600078e00ff */
        /* <DEDUP_REMOVED lines=16> */
.L_x_6088:
        /* <DEDUP_REMOVED lines=13> */
.L_x_6090:
[----:B------:R-:W-:Y:S05]  /*1c030*/  BSYNC.RECONVERGENT B3 ;  /* 0x0000000000037941 */ /* 0x000fea0003800200 */
.L_x_6089:
        /* <DEDUP_REMOVED lines=53> */
.L_x_6087:
[----:B------:R-:W-:Y:S05]  /*1c390*/  BSYNC.RECONVERGENT B2 ;  /* 0x0000000000027941 */ /* 0x000fea0003800200 */
.L_x_6086:
        /* <DEDUP_REMOVED lines=8> */
[----:B------:R-:W-:Y:S02]  /*1c420*/  @P1 IMAD.U32 R188, R188, 0x10000, RZ ;  /* 0x00010000bcbc1824 */ /* 0x000fe400078e00ff */
[----:B------:R-:W-:Y:S01]  /*1c430*/  IMAD.MOV.U32 R4, RZ, RZ, R6 ;  /* 0x000000ffff047224 */ /* 0x000fe200078e0006 */
        /* <DEDUP_REMOVED lines=14> */
.L_x_6093:
        /* <DEDUP_REMOVED lines=13> */
.L_x_6095:
[----:B------:R-:W-:Y:S05]  /*1c5f0*/  BSYNC.RECONVERGENT B3 ;  /* 0x0000000000037941 */ /* 0x000fea0003800200 */
.L_x_6094:
        /* <DEDUP_REMOVED lines=53> */
.L_x_6092:
[----:B------:R-:W-:Y:S05]  /*1c950*/  BSYNC.RECONVERGENT B2 ;  /* 0x0000000000027941 */ /* 0x000fea0003800200 */
.L_x_6091:
        /* <DEDUP_REMOVED lines=24> */
.L_x_6098:
        /* <DEDUP_REMOVED lines=13> */
.L_x_6100:
[----:B------:R-:W-:Y:S05]  /*1cbb0*/  BSYNC.RECONVERGENT B3 ;  /* 0x0000000000037941 */ /* 0x000fea0003800200 */
.L_x_6099:
        /* <DEDUP_REMOVED lines=53> */
.L_x_6097:
[----:B------:R-:W-:Y:S05]  /*1cf10*/  BSYNC.RECONVERGENT B2 ;  /* 0x0000000000027941 */ /* 0x000fea0003800200 */
.L_x_6096:
[----:B------:R-:W-:Y:S01]  /*1cf20*/  I2FP.F32.U32 R189, R189 ;  /* 0x000000bd00bd7245 */ /* 0x000fe20000201000 */
[----:B------:R-:W-:-:S04]  /*1cf30*/  IMAD.U32 R188, R245, 0x10000, RZ ;  /* 0x00010000f5bc7824 */ /* 0x000fc800078e00ff */
[----:B------:R-:W-:Y:S01]  /*1cf40*/  FFMA.FTZ R242, R189, R242, 1.1641532182693481445e-10 ;  /* 0x2f000000bdf27423 */ /* 0x000fe200000100f2 */
[----:B------:R-:W-:Y:S01]  /*1cf50*/  FMUL.FTZ R188, R188, R235 ;  /* 0x000000ebbcbc7220 */ /* 0x000fe20000410000 */
[----:B------:R-:W-:-:S03]  /*1cf60*/  @P1 PRMT R189, R23, 0x7632, R189 ;  /* 0x0000763217bd1816 */ /* 0x000fc600000000bd */
[----:B------:R-:W-:Y:S02]  /*1cf70*/  FSETP.GTU.FTZ.AND P5, PT, R242, R241, PT ;  /* 0x000000f1f200720b */ /* 0x000fe40003fbc000 */
[----:B------:R-:W-:Y:S01]  /*1cf80*/  @P1 IMAD.U32 R190, R189, 0x10000, RZ ;  /* 0x00010000bdbe1824 */ /* 0x000fe200078e00ff */
        /* <DEDUP_REMOVED lines=8> */
.L_x_6060:
        /* <DEDUP_REMOVED lines=23> */
[----:B0-----:R-:W-:Y:S02]  /*1d180*/  SHF.L.U32 R188, R14, 0x10, RZ ;  /* 0x000000100ebc7819 */ /* 0x001fe400000006ff */
[----:B------:R-:W-:Y:S02]  /*1d190*/  LOP3.LUT R190, R15, 0xffff, RZ, 0xc0, !PT ;  /* 0x0000ffff0fbe7812 */ /* 0x000fe400078ec0ff */
[----:B------:R-:W-:Y:S02]  /*1d1a0*/  LOP3.LUT R191, R188, 0xff0000, RZ, 0xc0, !PT ;  /* 0x00ff0000bcbf7812 */ /* 0x000fe400078ec0ff */
[----:B------:R-:W0:Y:S01]  /*1d1b0*/  LDC.64 R188, c[0x0][0x3b8] ;  /* 0x0000ee00ffbc7b82 */ /* 0x000e220000000a00 */
[----:B------:R-:W-:Y:S02]  /*1d1c0*/  LOP3.LUT R240, R11, 0xff, RZ, 0xc0, !PT ;  /* 0x000000ff0bf07812 */ /* 0x000fe400078ec0ff */
[----:B------:R-:W-:Y:S02]  /*1d1d0*/  PRMT R190, R191, 0x4210, R190 ;  /* 0x00004210bfbe7816 */ /* 0x000fe400000000be */
[----:B------:R-:W-:Y:S01]  /*1d1e0*/  PRMT R191, R13, 0x7104, RZ ;  /* 0x000071040dbf7816 */ /* 0x000fe200000000ff */
[----:B------:R-:W-:Y:S01]  /*1d1f0*/  IMAD.WIDE.U32 R240, R240, 0x1000000, RZ ;  /* 0x01000000f0f07825 */ /* 0x000fe200078e00ff */
[----:B------:R-:W-:-:S02]  /*1d200*/  LOP3.LUT R238, R10, 0xff, RZ, 0xc0, !PT ;  /* 0x000000ff0aee7812 */ /* 0x000fc400078ec0ff */
[----:B------:R-:W-:Y:S02]  /*1d210*/  LOP3.LUT R191, R190, 0xff00, R191, 0xf8, !PT ;  /* 0x0000ff00bebf7812 */ /* 0x000fe400078ef8bf */
[----:B------:R-:W-:Y:S01]  /*1d220*/  LOP3.LUT R190, R9, 0xff, RZ, 0xc0, !PT ;  /* 0x000000ff09be7812 */ /* 0x000fe200078ec0ff */
[----:B------:R-:W-:Y:S01]  /*1d230*/  IMAD.WIDE.U32 R238, R238, 0x10000, RZ ;  /* 0x00010000eeee7825 */ /* 0x000fe200078e00ff */
        /* <DEDUP_REMOVED lines=8> */
.L_x_6101:
[----:B0-----:R-:W-:Y:S02]  /*1d2c0*/  IMAD.MOV.U32 R238, RZ, RZ, R194 ;  /* 0x000000ffffee7224 */ /* 0x001fe400078e00c2 */
[----:B------:R-:W-:-:S07]  /*1d2d0*/  VIADD R192, R192, 0x20 ;  /* 0x00000020c0c07836 */ /* 0x000fce0000000000 */
.L_x_5978:
[----:B------:R-:W-:Y:S05]  /*1d2e0*/  BSYNC.RECONVERGENT B1 ;  /* 0x0000000000017941 */ /* 0x000fea0003800200 */
.L_x_5977:
        /* <DEDUP_REMOVED lines=30> */
[----:B------:R-:W-:Y:S02]  /*1d4d0*/  @!P2 IMAD.MOV.U32 R8, RZ, RZ, R2 ;  /* 0x000000ffff08a224 */ /* 0x000fe400078e0002 */
[----:B------:R-:W-:Y:S02]  /*1d4e0*/  @P2 VIADD R10, R4, 0x1 ;  /* 0x00000001040a2836 */ /* 0x000fe40000000000 */
[----:B------:R-:W-:Y:S02]  /*1d4f0*/  @P2 IMAD.MOV.U32 R8, RZ, RZ, R3 ;  /* 0x000000ffff082224 */ /* 0x000fe400078e0003 */
[----:B------:R-:W-:Y:S01]  /*1d500*/  @P2 IMAD.MOV.U32 R194, RZ, RZ, R238 ;  /* 0x000000ffffc22224 */ /* 0x000fe200078e00ee */
[----:B------:R-:W-:Y:S06]  /*1d510*/  BRA `(.L_x_6106) ;  /* 0x0000000400087947 */ /* 0x000fec0003800000 */
.L_x_6107:
        /* <DEDUP_REMOVED lines=13> */
.L_x_6109:
[----:B------:R-:W-:Y:S05]  /*1d5f0*/  BSYNC.RECONVERGENT B3 ;  /* 0x0000000000037941 */ /* 0x000fea0003800200 */
.L_x_6108:
        /* <DEDUP_REMOVED lines=52> */
.L_x_6106:
[----:B------:R-:W-:Y:S05]  /*1d940*/  BSYNC.RECONVERGENT B2 ;  /* 0x0000000000027941 */ /* 0x000fea0003800200 */
.L_x_6105:
[----:B------:R-:W0:Y:S01]  /*1d950*/  LDC R241, c[0x0][0x408] ;  /* 0x00010200fff17b82 */ /* 0x000e220000000800 */
[----:B------:R-:W-:Y:S01]  /*1d960*/  I2FP.F32.U32 R9, R8 ;  /* 0x0000000800097245 */ /* 0x000fe20000201000 */
[----:B------:R-:W-:Y:S01]  /*1d970*/  IMAD.MOV.U32 R236, RZ, RZ, 0x2f800000 ;  /* 0x2f800000ffec7424 */ /* 0x000fe200078e00ff */
[----:B------:R-:W-:Y:S01]  /*1d980*/  LOP3.LUT R201, R201, 0xffffffef, RZ, 0xc0, !PT ;  /* 0xffffffefc9c97812 */ /* 0x000fe200078ec0ff */
[C---:B-----5:R-:W-:Y:S01]  /*1d990*/  IMAD.U32 R4, R188.reuse, 0x10000, RZ ;  /* 0x00010000bc047824 */ /* 0x060fe200078e00ff */
[----:B------:R-:W-:Y:S01]  /*1d9a0*/  BSSY.RECONVERGENT B2, `(.L_x_6110) ;  /* 0x0000058000027945 */ /* 0x000fe20003800200 */
[----:B------:R-:W-:Y:S01]  /*1d9b0*/  FFMA.FTZ R9, R9, R236, 1.1641532182693481445e-10 ;  /* 0x2f00000009097423 */ /* 0x000fe200000100ec */
[----:B------:R-:W-:Y:S01]  /*1d9c0*/  HFMA2 R12, -RZ, RZ, 0, 1.1920928955078125e-07 ;  /* 0x00000002ff0c7431 */ /* 0x000fe200000001ff */
[----:B------:R-:W1:Y:S01]  /*1d9d0*/  LDC R240, c[0x0][0x404] ;  /* 0x00010100fff07b82 */ /* 0x000e620000000800 */
[----:B------:R-:W-:Y:S01]  /*1d9e0*/  PRMT R188, R188, 0x7632, R188 ;  /* 0x00007632bcbc7816 */ /* 0x000fe200000000bc */
[----:B0-----:R-:W-:Y:S01]  /*1d9f0*/  FMUL.FTZ R4, R4, R241 ;  /* 0x000000f104047220 */ /* 0x001fe20000410000 */
        /* <DEDUP_REMOVED lines=15> */
.L_x_6112:
        /* <DEDUP_REMOVED lines=13> */
.L_x_6114:
[----:B------:R-:W-:Y:S05]  /*1dbc0*/  BSYNC.RECONVERGENT B3 ;  /* 0x0000000000037941 */ /* 0x000fea0003800200 */
.L_x_6113:
        /* <DEDUP_REMOVED lines=53> */
.L_x_6111:
[----:B------:R-:W-:Y:S05]  /*1df20*/  BSYNC.RECONVERGENT B2 ;  /* 0x0000000000027941 */ /* 0x000fea0003800200 */
.L_x_6110:
        /* <DEDUP_REMOVED lines=25> */
.L_x_6117:
        /* <DEDUP_REMOVED lines=13> */
.L_x_6119:
[----:B------:R-:W-:Y:S05]  /*1e190*/  BSYNC.RECONVERGENT B3 ;  /* 0x0000000000037941 */ /* 0x000fea0003800200 */
.L_x_6118:
        /* <DEDUP_REMOVED lines=53> */
.L_x_6116:
[----:B------:R-:W-:Y:S05]  /*1e4f0*/  BSYNC.RECONVERGENT B2 ;  /* 0x0000000000027941 */ /* 0x000fea0003800200 */
.L_x_6115:
        /* <DEDUP_REMOVED lines=22> */
.L_x_6122:
        /* <DEDUP_REMOVED lines=13> */
.L_x_6124:
[----:B------:R-:W-:Y:S05]  /*1e730*/  BSYNC.RECONVERGENT B3 ;  /* 0x0000000000037941 */ /* 0x000fea0003800200 */
.L_x_6123:
        /* <DEDUP_REMOVED lines=53> */
.L_x_6121:
[----:B------:R-:W-:Y:S05]  /*1ea90*/  BSYNC.RECONVERGENT B2 ;  /* 0x0000000000027941 */ /* 0x000fea0003800200 */
.L_x_6120:
[----:B------:R-:W-:Y:S01]  /*1eaa0*/  I2FP.F32.U32 R9, R11 ;  /* 0x0000000b00097245 */ /* 0x000fe20000201000 */
[----:B------:R-:W-:Y:S01]  /*1eab0*/  BSSY.RECONVERGENT B2, `(.L_x_6125) ;  /* 0x000005d000027945 */ /* 0x000fe20003800200 */
[----:B------:R-:W-:-:S03]  /*1eac0*/  PRMT R10, R24, 0x7632, R10 ;  /* 0x00007632180a7816 */ /* 0x000fc6000000000a */
[----:B------:R-:W-:Y:S02]  /*1ead0*/  FFMA.FTZ R9, R9, R236, 1.1641532182693481445e-10 ;  /* 0x2f00000009097423 */ /* 0x000fe400000100ec */
[----:B------:R-:W-:-:S03]  /*1eae0*/  IMAD.U32 R10, R10, 0x10000, RZ ;  /* 0x000100000a0a7824 */ /* 0x000fc600078e00ff */
[----:B------:R-:W-:Y:S01]  /*1eaf0*/  FSETP.GTU.FTZ.AND P2, PT, R9, R240, PT ;  /* 0x000000f00900720b */ /* 0x000fe20003f5c000 */
[----:B------:R-:W-:-:S03]  /*1eb00*/  FMUL.FTZ R10, R10, R241 ;  /* 0x000000f10a0a7220 */ /* 0x000fc60000410000 */
[----:B------:R-:W-:Y:S02]  /*1eb10*/  SEL R9, RZ, 0x1, P2 ;  /* 0x00000001ff097807 */ /* 0x000fe40001000000 */
[----:B------:R-:W-:Y:S02]  /*1eb20*/  FSEL R13, R10, RZ, !P2 ;  /* 0x000000ff0a0d7208 */ /* 0x000fe40005000000 */
[----:B------:R-:W-:Y:S02]  /*1eb30*/  @P1 PRMT R10, R20, 0x7632, R10 ;  /* 0x00007632140a1816 */ /* 0x000fe4000000000a */
[----:B------:R-:W-:Y:S01]  /*1eb40*/  ISETP.NE.AND P2, PT, R12, 0x1, PT ;  /* 0x000000010c00780c */ /* 0x000fe20003f45270 */
[----:B------:R-:W-:Y:S01]  /*1eb50*/  FADD.FTZ R4, R4, R13 ;  /* 0x0000000d04047221 */ /* 0x000fe20000010000 */
[----:B------:R-:W-:Y:S01]  /*1eb60*/  @P1 SHF.L.U32 R11, R10, 0x10, RZ ;  /* 0x000000100a0b1819 */ /* 0x000fe200000006ff */
[----:B------:R-:W-:-:S04]  /*1eb70*/  IMAD.MOV.U32 R13, RZ, RZ, 0x2 ;  /* 0x00000002ff0d7424 */ /* 0x000fc800078e00ff */
        /* <DEDUP_REMOVED lines=13> */
.L_x_6127:
        /* <DEDUP_REMOVED lines=13> */
.L_x_6129:
[----:B------:R-:W-:Y:S05]  /*1ed20*/  BSYNC.RECONVERGENT B3 ;  /* 0x0000000000037941 */ /* 0x000fea0003800200 */
.L_x_6128:
        /* <DEDUP_REMOVED lines=53> */
.L_x_6126:
[----:B------:R-:W-:Y:S05]  /*1f080*/  BSYNC.RECONVERGENT B2 ;  /* 0x0000000000027941 */ /* 0x000fea0003800200 */
.L_x_6125:
        /* <DEDUP_REMOVED lines=23> */
.L_x_6132:
        /* <DEDUP_REMOVED lines=13> */
.L_x_6134:
[----:B------:R-:W-:Y:S05]  /*1f2d0*/  BSYNC.RECONVERGENT B3 ;  /* 0x0000000000037941 */ /* 0x000fea0003800200 */
.L_x_6133:
        /* <DEDUP_REMOVED lines=53> */
.L_x_6131:
[----:B------:R-:W-:Y:S05]  /*1f630*/  BSYNC.RECONVERGENT B2 ;  /* 0x0000000000027941 */ /* 0x000fea0003800200 */
.L_x_6130:
        /* <DEDUP_REMOVED lines=25> */
.L_x_6137:
        /* <DEDUP_REMOVED lines=13> */
.L_x_6139:
[----:B------:R-:W-:Y:S05]  /*1f8a0*/  BSYNC.RECONVERGENT B3 ;  /* 0x0000000000037941 */ /* 0x000fea0003800200 */
.L_x_6138:
        /* <DEDUP_REMOVED lines=53> */
.L_x_6136:
[----:B------:R-:W-:Y:S05]  /*1fc00*/  BSYNC.RECONVERGENT B2 ;  /* 0x0000000000027941 */ /* 0x000fea0003800200 */
.L_x_6135:
        /* <DEDUP_REMOVED lines=22> */
.L_x_6142:
        /* <DEDUP_REMOVED lines=13> */
.L_x_6144:
[----:B------:R-:W-:Y:S05]  /*1fe40*/  BSYNC.RECONVERGENT B3 ;  /* 0x0000000000037941 */ /* 0x000fea0003800200 */
.L_x_6143:
        /* <DEDUP_REMOVED lines=53> */
.L_x_6141:
[----:B------:R-:W-:Y:S05]  /*201a0*/  BSYNC.RECONVERGENT B2 ;  /* 0x0000000000027941 */ /* 0x000fea0003800200 */
.L_x_6140:
        /* <DEDUP_REMOVED lines=27> */
.L_x_6147:
        /* <DEDUP_REMOVED lines=13> */
.L_x_6149:
[----:B------:R-:W-:Y:S05]  /*20430*/  BSYNC.RECONVERGENT B3 ;  /* 0x0000000000037941 */ /* 0x000fea0003800200 */
.L_x_6148:
        /* <DEDUP_REMOVED lines=53> */
.L_x_6146:
[----:B------:R-:W-:Y:S05]  /*20790*/  BSYNC.RECONVERGENT B2 ;  /* 0x0000000000027941 */ /* 0x000fea0003800200 */
.L_x_6145:
        /* <DEDUP_REMOVED lines=21> */
.L_x_6152:
        /* <DEDUP_REMOVED lines=13> */
.L_x_6154:
[----:B------:R-:W-:Y:S05]  /*209c0*/  BSYNC.RECONVERGENT B3 ;  /* 0x0000000000037941 */ /* 0x000fea0003800200 */
.L_x_6153:
        /* <DEDUP_REMOVED lines=53> */
.L_x_6151:
[----:B------:R-:W-:Y:S05]  /*20d20*/  BSYNC.RECONVERGENT B2 ;  /* 0x0000000000027941 */ /* 0x000fea0003800200 */
.L_x_6150:
        /* <DEDUP_REMOVED lines=25> */
.L_x_6157:
        /* <DEDUP_REMOVED lines=13> */
.L_x_6159:
[----:B------:R-:W-:Y:S05]  /*20f90*/  BSYNC.RECONVERGENT B3 ;  /* 0x0000000000037941 */ /* 0x000fea0003800200 */
.L_x_6158:
        /* <DEDUP_REMOVED lines=53> */
.L_x_6156:
[----:B------:R-:W-:Y:S05]  /*212f0*/  BSYNC.RECONVERGENT B2 ;  /* 0x0000000000027941 */ /* 0x000fea0003800200 */
.L_x_6155:
        /* <DEDUP_REMOVED lines=20> */
.L_x_6162:
        /* <DEDUP_REMOVED lines=13> */
.L_x_6164:
[----:B------:R-:W-:Y:S05]  /*21510*/  BSYNC.RECONVERGENT B3 ;  /* 0x0000000000037941 */ /* 0x000fea0003800200 */
.L_x_6163:
        /* <DEDUP_REMOVED lines=50> */
[----:B------:R-:W-:Y:S02]  /*21840*/  IMAD.MOV.U32 R194, RZ, RZ, R188 ;  /* 0x000000ffffc27224 */ /* 0x000fe400078e00bc */
[----:B------:R-:W-:Y:S01]  /*21850*/  HFMA2 R188, -RZ, RZ, 0, 0 ;  /* 0x00000000ffbc7431 */ /* 0x000fe200000001ff */
[----:B------:R-:W-:-:S07]  /*21860*/  LOP3.LUT R2, R2, UR23, R189, 0x96, !PT ;  /* 0x0000001702027c12 */ /* 0x000fce000f8e96bd */
.L_x_6161:
[----:B------:R-:W-:Y:S05]  /*21870*/  BSYNC.RECONVERGENT B2 ;  /* 0x0000000000027941 */ /* 0x000fea0003800200 */
.L_x_6160:
[----:B------:R-:W-:Y:S01]  /*21880*/  I2FP.F32.U32 R13, R13 ;  /* 0x0000000d000d7245 */ /* 0x000fe20000201000 */
[----:B------:R-:W-:Y:S01]  /*21890*/  BSSY.RECONVERGENT B2, `(.L_x_6165) ;  /* 0x000005d000027945 */ /* 0x000fe20003800200 */
[----:B------:R-:W-:Y:S01]  /*218a0*/  PRMT R14, R26, 0x7632, R14 ;  /* 0x000076321a0e7816 */ /* 0x000fe2000000000e */
[----:B------:R-:W-:Y:S02]  /*218b0*/  IMAD.MOV.U32 R230, RZ, RZ, 0x2 ;  /* 0x00000002ffe67424 */ /* 0x000fe400078e00ff */
[----:B------:R-:W-:Y:S02]  /*218c0*/  FFMA.FTZ R13, R13, R236, 1.1641532182693481445e-10 ;  /* 0x2f0000000d0d7423 */ /* 0x000fe400000100ec */
[----:B------:R-:W-:-:S03]  /*218d0*/  IMAD.U32 R14, R14, 0x10000, RZ ;  /* 0x000100000e0e7824 */ /* 0x000fc600078e00ff */
[----:B------:R-:W-:Y:S01]  /*218e0*/  FSETP.GTU.FTZ.AND P4, PT, R13, R240, PT ;  /* 0x000000f00d00720b */ /* 0x000fe20003f9c000 */
[----:B------:R-:W-:-:S03]  /*218f0*/  FMUL.FTZ R14, R14, R241 ;  /* 0x000000f10e0e7220 */ /* 0x000fc60000410000 */
[----:B------:R-:W-:Y:S02]  /*21900*/  SEL R13, RZ, 0x1, P4 ;  /* 0x00000001ff0d7807 */ /* 0x000fe40002000000 */
[----:B------:R-:W-:Y:S02]  /*21910*/  FSEL R189, R14, RZ, !P4 ;  /* 0x000000ff0ebd7208 */ /* 0x000fe40006000000 */
[----:B------:R-:W-:Y:S02]  /*21920*/  ISETP.NE.AND P4, PT, R188, 0x1, PT ;  /* 0x00000001bc00780c */ /* 0x000fe40003f85270 */
[----:B------:R-:W-:Y:S01]  /*21930*/  @P1 PRMT R14, R22, 0x7632, R14 ;  /* 0x00007632160e1816 */ /* 0x000fe2000000000e */
[----:B------:R-:W-:-:S04]  /*21940*/  FADD.FTZ R4, R4, R189 ;  /* 0x000000bd04047221 */ /* 0x000fc80000010000 */
[----:B------:R-:W-:-:S04]  /*21950*/  @P1 IMAD.U32 R229, R14, 0x10000, RZ ;  /* 0x000100000ee51824 */ /* 0x000fc800078e00ff */
        /* <DEDUP_REMOVED lines=13> */
.L_x_6167:
        /* <DEDUP_REMOVED lines=13> */
.L_x_6169:
[----:B------:R-:W-:Y:S05]  /*21b00*/  BSYNC.RECONVERGENT B3 ;  /* 0x0000000000037941 */ /* 0x000fea0003800200 */
.L_x_6168:
        /* <DEDUP_REMOVED lines=53> */
.L_x_6166:
[----:B------:R-:W-:Y:S05]  /*21e60*/  BSYNC.RECONVERGENT B2 ;  /* 0x0000000000027941 */ /* 0x000fea0003800200 */
.L_x_6165:
        /* <DEDUP_REMOVED lines=21> */
.L_x_6172:
        /* <DEDUP_REMOVED lines=13> */
.L_x_6174:
[----:B------:R-:W-:Y:S05]  /*22090*/  BSYNC.RECONVERGENT B3 ;  /* 0x0000000000037941 */ /* 0x000fea0003800200 */
.L_x_6173:
        /* <DEDUP_REMOVED lines=53> */
.L_x_6171:
[----:B------:R-:W-:Y:S05]  /*223f0*/  BSYNC.RECONVERGENT B2 ;  /* 0x0000000000027941 */ /* 0x000fea0003800200 */
.L_x_6170:
[----:B------:R-:W-:Y:S01]  /*22400*/  I2FP.F32.U32 R189, R189 ;  /* 0x000000bd00bd7245 */ /* 0x000fe20000201000 */
[----:B------:R-:W-:Y:S01]  /*22410*/  BSSY.RECONVERGENT B2, `(.L_x_6175) ;  /* 0x000005c000027945 */ /* 0x000fe20003800200 */
[----:B------:R-:W-:-:S03]  /*22420*/  SHF.L.U32 R188, R27, 0x10, RZ ;  /* 0x000000101bbc7819 */ /* 0x000fc600000006ff */
        /* <DEDUP_REMOVED lines=11> */
[----:B------:R-:W-:Y:S02]  /*224e0*/  HFMA2 R188, -RZ, RZ, 0, 1.1920928955078125e-07 ;  /* 0x00000002ffbc7431 */ /* 0x000fe400000001ff */
[----:B------:R-:W-:Y:S01]  /*224f0*/  IMAD.MOV.U32 R189, RZ, RZ, R6 ;  /* 0x000000ffffbd7224 */ /* 0x000fe200078e0006 */
        /* <DEDUP_REMOVED lines=10> */
.L_x_6177:
        /* <DEDUP_REMOVED lines=13> */
.L_x_6179:
[----:B------:R-:W-:Y:S05]  /*22670*/  BSYNC.RECONVERGENT B3 ;  /* 0x0000000000037941 */ /* 0x000fea0003800200 */
.L_x_6178:
        /* <DEDUP_REMOVED lines=51> */
[----:B------:R-:W-:Y:S01]  /*229b0*/  MOV R194, R188 ;  /* 0x000000bc00c27202 */ /* 0x000fe20000000f00 */
[----:B------:R-:W-:-:S07]  /*229c0*/  IMAD.MOV.U32 R188, RZ, RZ, RZ ;  /* 0x000000ffffbc7224 */ /* 0x000fce00078e00ff */
.L_x_6176:
[----:B------:R-:W-:Y:S05]  /*229d0*/  BSYNC.RECONVERGENT B2 ;  /* 0x0000000000027941 */ /* 0x000fea0003800200 */
.L_x_6175:
[----:B------:R-:W-:Y:S01]  /*229e0*/  I2FP.F32.U32 R189, R189 ;  /* 0x000000bd00bd7245 */ /* 0x000fe20000201000 */
[----:B------:R-:W-:Y:S01]  /*229f0*/  IMAD.U32 R4, R4, 0x10000, RZ ;  /* 0x0001000004047824 */ /* 0x000fe200078e00ff */
[----:B------:R-:W-:Y:S01]  /*22a00*/  ISETP.NE.AND P6, PT, R188, 0x1, PT ;  /* 0x00000001bc00780c */ /* 0x000fe20003fc5270 */
[----:B------:R-:W-:Y:S02]  /*22a10*/  BSSY.RECONVERGENT B2, `(.L_x_6180) ;  /* 0x0000056000027945 */ /* 0x000fe40003800200 */
[----:B------:R-:W-:Y:S01]  /*22a20*/  FFMA.FTZ R189, R189, R236, 1.1641532182693481445e-10 ;  /* 0x2f000000bdbd7423 */ /* 0x000fe200000100ec */
[----:B------:R-:W-:-:S04]  /*22a30*/  FMUL.FTZ R4, R4, R241 ;  /* 0x000000f104047220 */ /* 0x000fc80000410000 */
[----:B------:R-:W-:Y:S01]  /*22a40*/  FSETP.GTU.FTZ.AND P5, PT, R189, R240, PT ;  /* 0x000000f0bd00720b */ /* 0x000fe20003fbc000 */
[----:B------:R-:W-:-:S03]  /*22a50*/  IMAD.MOV.U32 R189, RZ, RZ, R6 ;  /* 0x000000ffffbd7224 */ /* 0x000fc600078e0006 */
[----:B------:R-:W-:Y:S01]  /*22a60*/  FSEL R244, R4, RZ, !P5 ;  /* 0x000000ff04f47208 */ /* 0x000fe20006800000 */
[----:B------:R-:W-:Y:S01]  /*22a70*/  HFMA2 R4, -RZ, RZ, 0, 1.1920928955078125e-07 ;  /* 0x00000002ff047431 */ /* 0x000fe200000001ff */
        /* <DEDUP_REMOVED lines=10> */
.L_x_6182:
        /* <DEDUP_REMOVED lines=15> */
.L_x_6184:
[----:B------:R-:W-:Y:S05]  /*22c10*/  BSYNC.RECONVERGENT B3 ;  /* 0x0000000000037941 */ /* 0x000fea0003800200 */
.L_x_6183:
        /* <DEDUP_REMOVED lines=53> */
.L_x_6181:
[----:B------:R-:W-:Y:S05]  /*22f70*/  BSYNC.RECONVERGENT B2 ;  /* 0x0000000000027941 */ /* 0x000fea0003800200 */
.L_x_6180:
[----:B------:R-:W-:Y:S02]  /*22f80*/  I2FP.F32.U32 R189, R189 ;  /* 0x000000bd00bd7245 */ /* 0x000fe40000201000 */
[----:B------:R-:W-:Y:S02]  /*22f90*/  PRMT R188, R27, 0x7632, R188 ;  /* 0x000076321bbc7816 */ /* 0x000fe400000000bc */
[----:B------:R-:W-:Y:S01]  /*22fa0*/  PRMT R190, R242, 0x5410, R243 ;  /* 0x00005410f2be7816 */ /* 0x000fe200000000f3 */
[----:B------:R-:W-:Y:S02]  /*22fb0*/  FFMA.FTZ R189, R189, R236, 1.1641532182693481445e-10 ;  /* 0x2f000000bdbd7423 */ /* 0x000fe400000100ec */
[----:B------:R-:W-:-:S03]  /*22fc0*/  IMAD.U32 R188, R188, 0x10000, RZ ;  /* 0x00010000bcbc7824 */ /* 0x000fc600078e00ff */
[----:B------:R-:W-:Y:S01]  /*22fd0*/  FSETP.GTU.FTZ.AND P6, PT, R189, R240, PT ;  /* 0x000000f0bd00720b */ /* 0x000fe20003fdc000 */
[----:B------:R-:W-:-:S05]  /*22fe0*/  FMUL.FTZ R188, R188, R241 ;  /* 0x000000f1bcbc7220 */ /* 0x000fca0000410000 */
[----:B------:R-:W-:Y:S02]  /*22ff0*/  FSEL R189, R188, RZ, !P6 ;  /* 0x000000ffbcbd7208 */ /* 0x000fe40007000000 */
[----:B------:R-:W-:-:S03]  /*23000*/  @P1 PRMT R188, R23, 0x7632, R188 ;  /* 0x0000763217bc1816 */ /* 0x000fc600000000bc */
[----:B------:R-:W-:Y:S01]  /*23010*/  FADD.FTZ R244, R244, R189 ;  /* 0x000000bdf4f47221 */ /* 0x000fe20000010000 */
[----:B------:R-:W-:Y:S02]  /*23020*/  @P1 SHF.L.U32 R189, R188, 0x10, RZ ;  /* 0x00000010bcbd1819 */ /* 0x000fe400000006ff */
        /* <DEDUP_REMOVED lines=9> */
.L_x_6104:
        /* <DEDUP_REMOVED lines=16> */
.L_x_6188:
        /* <DEDUP_REMOVED lines=13> */
.L_x_6190:
[----:B------:R-:W-:Y:S05]  /*23290*/  BSYNC.RECONVERGENT B3 ;  /* 0x0000000000037941 */ /* 0x000fea0003800200 */
.L_x_6189:
        /* <DEDUP_REMOVED lines=52> */
.L_x_6187:
[----:B------:R-:W-:Y:S05]  /*235e0*/  BSYNC.RECONVERGENT B2 ;  /* 0x0000000000027941 */ /* 0x000fea0003800200 */
.L_x_6186:
[----:B------:R-:W0:Y:S01]  /*235f0*/  LDC R236, c[0x0][0x408] ;  /* 0x00010200ffec7b82 */ /* 0x000e220000000800 */
[----:B------:R-:W-:Y:S01]  /*23600*/  I2FP.F32.U32 R193, R18 ;  /* 0x0000001200c17245 */ /* 0x000fe20000201000 */
[----:B------:R-:W-:Y:S02]  /*23610*/  HFMA2 R242, -RZ, RZ, 0.1171875, 0 ;  /* 0x2f800000fff27431 */ /* 0x000fe400000001ff */
[C---:B-----5:R-:W-:Y:S01]  /*23620*/  IMAD.U32 R195, R188.reuse, 0x10000, RZ ;  /* 0x00010000bcc37824 */ /* 0x060fe200078e00ff */
[----:B------:R-:W-:Y:S01]  /*23630*/  LOP3.LUT R201, R201, 0xffffffef, RZ, 0xc0, !PT ;  /* 0xffffffefc9c97812 */ /* 0x000fe200078ec0ff */
[----:B------:R-:W-:Y:S01]  /*23640*/  BSSY.RECONVERGENT B2, `(.L_x_6191) ;  /* 0x000005b000027945 */ /* 0x000fe20003800200 */
[----:B------:R-:W-:Y:S01]  /*23650*/  PRMT R188, R188, 0x7632, R188 ;  /* 0x00007632bcbc7816 */ /* 0x000fe200000000bc */
[----:B------:R-:W-:Y:S01]  /*23660*/  FFMA.FTZ R4, R193, R242, 1.1641532182693481445e-10 ;  /* 0x2f000000c1047423 */ /* 0x000fe200000100f2 */
[----:B------:R-:W1:Y:S01]  /*23670*/  LDC R241, c[0x0][0x404] ;  /* 0x00010100fff17b82 */ /* 0x000e620000000800 */
[----:B------:R-:W-:Y:S01]  /*23680*/  @P1 IMAD.U32 R193, R20, 0x10000, RZ ;  /* 0x0001000014c11824 */ /* 0x000fe200078e00ff */
        /* <DEDUP_REMOVED lines=19> */
.L_x_6193:
        /* <DEDUP_REMOVED lines=13> */
.L_x_6195:
[----:B------:R-:W-:Y:S05]  /*23890*/  BSYNC.RECONVERGENT B3 ;  /* 0x0000000000037941 */ /* 0x000fea0003800200 */
.L_x_6194:
        /* <DEDUP_REMOVED lines=52> */
[----:B------:R-:W-:-:S07]  /*23be0*/  MOV R194, R208 ;  /* 0x000000d000c27202 */ /* 0x000fce0000000f00 */
.L_x_6192:
[----:B------:R-:W-:Y:S05]  /*23bf0*/  BSYNC.RECONVERGENT B2 ;  /* 0x0000000000027941 */ /* 0x000fea0003800200 */
.L_x_6191:
        /* <DEDUP_REMOVED lines=26> */
.L_x_6198:
        /* <DEDUP_REMOVED lines=13> */
.L_x_6200:
[----:B------:R-:W-:Y:S05]  /*23e70*/  BSYNC.RECONVERGENT B3 ;  /* 0x0000000000037941 */ /* 0x000fea0003800200 */
.L_x_6199:
        /* <DEDUP_REMOVED lines=53> */
.L_x_6197:
[----:B------:R-:W-:Y:S05]  /*241d0*/  BSYNC.RECONVERGENT B2 ;  /* 0x0000000000027941 */ /* 0x000fea0003800200 */
.L_x_6196:
        /* <DEDUP_REMOVED lines=8> */
[----:B------:R-:W-:-:S02]  /*24260*/  FSETP.GTU.FTZ.AND P2, PT, R4, R241, PT ;  /* 0x000000f10400720b */ /* 0x000fc40003f5c000 */
[----:B------:R-:W-:Y:S02]  /*24270*/  PRMT R4, R189, 0x7632, R4 ;  /* 0x00007632bd047816 */ /* 0x000fe40000000004 */
[----:B------:R-:W-:Y:S02]  /*24280*/  FSEL R209, R219, RZ, !P2 ;  /* 0x000000ffdbd17208 */ /* 0x000fe40005000000 */
[----:B------:R-:W-:Y:S02]  /*24290*/  PLOP3.LUT P2, PT, P2, PT, PT, 0x8, 0x80 ;  /* 0x000000000080781c */ /* 0x000fe4000174e170 */
[----:B------:R-:W-:Y:S01]  /*242a0*/  MOV R189, R6 ;  /* 0x0000000600bd7202 */ /* 0x000fe20000000f00 */
        /* <DEDUP_REMOVED lines=13> */
.L_x_6203:
        /* <DEDUP_REMOVED lines=13> */
.L_x_6205:
[----:B------:R-:W-:Y:S05]  /*24450*/  BSYNC.RECONVERGENT B3 ;  /* 0x0000000000037941 */ /* 0x000fea0003800200 */
.L_x_6204:
        /* <DEDUP_REMOVED lines=49> */
[----:B------:R-:W-:-:S05]  /*24770*/  IMAD.WIDE.U32 R188, R219, -0x2daee0ad, RZ ;  /* 0xd2511f53dbbc7825 */ /* 0x000fca00078e00ff */
[----:B------:R-:W-:Y:S01]  /*24780*/  LOP3.LUT R2, R2, UR23, R189, 0x96, !PT ;  /* 0x0000001702027c12 */ /* 0x000fe2000f8e96bd */
[----:B------:R-:W-:Y:S02]  /*24790*/  IMAD.MOV.U32 R189, RZ, RZ, R194 ;  /* 0x000000ffffbd7224 */ /* 0x000fe400078e00c2 */
[----:B------:R-:W-:-:S07]  /*247a0*/  IMAD.MOV.U32 R194, RZ, RZ, R188 ;  /* 0x000000ffffc27224 */ /* 0x000fce00078e00bc */
.L_x_6202:
[----:B------:R-:W-:Y:S05]  /*247b0*/  BSYNC.RECONVERGENT B2 ;  /* 0x0000000000027941 */ /* 0x000fea0003800200 */
.L_x_6201:
        /* <DEDUP_REMOVED lines=9> */
[----:B------:R-:W-:Y:S02]  /*24850*/  HFMA2 R188, -RZ, RZ, 0, 1.1920928955078125e-07 ;  /* 0x00000002ffbc7431 */ /* 0x000fe400000001ff */
        /* <DEDUP_REMOVED lines=16> */
.L_x_6208:
        /* <DEDUP_REMOVED lines=13> */
.L_x_6210:
[----:B------:R-:W-:Y:S05]  /*24a30*/  BSYNC.RECONVERGENT B3 ;  /* 0x0000000000037941 */ /* 0x000fea0003800200 */
.L_x_6209:
        /* <DEDUP_REMOVED lines=53> */
.L_x_6207:
[----:B------:R-:W-:Y:S05]  /*24d90*/  BSYNC.RECONVERGENT B2 ;  /* 0x0000000000027941 */ /* 0x000fea0003800200 */
.L_x_6206:
[----:B------:R-:W-:Y:S01]  /*24da0*/  I2FP.F32.U32 R189, R4 ;  /* 0x0000000400bd7245 */ /* 0x000fe20000201000 */
[----:B------:R-:W-:Y:S01]  /*24db0*/  BSSY.RECONVERGENT B2, `(.L_x_6211) ;  /* 0x000005a000027945 */ /* 0x000fe20003800200 */
[----:B------:R-:W-:Y:S01]  /*24dc0*/  ISETP.NE.AND P3, PT, R188, 0x1, PT ;  /* 0x00000001bc00780c */ /* 0x000fe20003f65270 */
[----:B------:R-:W-:Y:S02]  /*24dd0*/  IMAD.MOV.U32 R230, RZ, RZ, 0x2 ;  /* 0x00000002ffe67424 */ /* 0x000fe400078e00ff */
[----:B------:R-:W-:Y:S01]  /*24de0*/  FFMA.FTZ R4, R189, R242, 1.1641532182693481445e-10 ;  /* 0x2f000000bd047423 */ /* 0x000fe200000100f2 */
[C---:B------:R-:W-:Y:S01]  /*24df0*/  IMAD.U32 R189, R190.reuse, 0x10000, RZ ;  /* 0x00010000bebd7824 */ /* 0x040fe200078e00ff */
[----:B------:R-:W-:-:S03]  /*24e00*/  PRMT R190, R190, 0x7632, R190 ;  /* 0x00007632bebe7816 */ /* 0x000fc600000000be */
[----:B------:R-:W-:Y:S01]  /*24e10*/  FMUL.FTZ R189, R189, R236 ;  /* 0x000000ecbdbd7220 */ /* 0x000fe20000410000 */
        /* <DEDUP_REMOVED lines=16> */
.L_x_6213:
        /* <DEDUP_REMOVED lines=13> */
.L_x_6215:
[----:B------:R-:W-:Y:S05]  /*24ff0*/  BSYNC.RECONVERGENT B3 ;  /* 0x0000000000037941 */ /* 0x000fea0003800200 */
.L_x_6214:
        /* <DEDUP_REMOVED lines=53> */
.L_x_6212:
[----:B------:R-:W-:Y:S05]  /*25350*/  BSYNC.RECONVERGENT B2 ;  /* 0x0000000000027941 */ /* 0x000fea0003800200 */
.L_x_6211:
        /* <DEDUP_REMOVED lines=24> */
.L_x_6218:
        /* <DEDUP_REMOVED lines=13> */
.L_x_6220:
[----:B------:R-:W-:Y:S05]  /*255b0*/  BSYNC.RECONVERGENT B3 ;  /* 0x0000000000037941 */ /* 0x000fea0003800200 */
.L_x_6219:
        /* <DEDUP_REMOVED lines=52> */
[----:B------:R-:W-:-:S07]  /*25900*/  HFMA2 R188, -RZ, RZ, 0, 0 ;  /* 0x00000000ffbc7431 */ /* 0x000fce00000001ff */
.L_x_6217:
[----:B------:R-:W-:Y:S05]  /*25910*/  BSYNC.RECONVERGENT B2 ;  /* 0x0000000000027941 */ /* 0x000fea0003800200 */
.L_x_6216:
        /* <DEDUP_REMOVED lines=24> */
.L_x_6223:
        /* <DEDUP_REMOVED lines=13> */
.L_x_6225:
[----:B------:R-:W-:Y:S05]  /*25b70*/  BSYNC.RECONVERGENT B3 ;  /* 0x0000000000037941 */ /* 0x000fea0003800200 */
.L_x_6224:
        /* <DEDUP_REMOVED lines=53> */
.L_x_6222:
[----:B------:R-:W-:Y:S05]  /*25ed0*/  BSYNC.RECONVERGENT B2 ;  /* 0x0000000000027941 */ /* 0x000fea0003800200 */
.L_x_6221:
        /* <DEDUP_REMOVED lines=15> */
.L_x_6185:
        /* <DEDUP_REMOVED lines=11> */
[----:B------:R-:W-:Y:S02]  /*26080*/  LOP3.LUT R193, R193, R195, R242, 0xfe, !PT ;  /* 0x000000c3c1c17212 */ /* 0x000fe400078efef2 */
[----:B------:R-:W-:Y:S02]  /*26090*/  LOP3.LUT R243, R243, R245, R244, 0xfe, !PT ;  /* 0x000000f5f3f37212 */ /* 0x000fe400078efef4 */
[----:B------:R-:W-:Y:S01]  /*260a0*/  SEL R242, RZ, 0x1, !P2 ;  /* 0x00000001fff27807 */ /* 0x000fe20005000000 */
[----:B0-----:R-:W-:Y:S01]  /*260b0*/  IMAD.WIDE.U32 R238, R192, 0x10, R238 ;  /* 0x00000010c0ee7825 */ /* 0x001fe200078e00ee */
[----:B------:R-:W-:-:S02]  /*260c0*/  LOP3.LUT P1, RZ, R201, 0x10, RZ, 0xc0, !PT ;  /* 0x00000010c9ff7812 */ /* 0x000fc4000782c0ff */
[----:B------:R-:W-:Y:S02]  /*260d0*/  LOP3.LUT R243, R243, R242, RZ, 0xfc, !PT ;  /* 0x000000f2f3f37212 */ /* 0x000fe400078efcff */
[----:B------:R-:W-:Y:S01]  /*260e0*/  SEL R242, RZ, 0x1, !P1 ;  /* 0x00000001fff27807 */ /* 0x000fe20004800000 */
[----:B------:R0:W-:Y:S01]  /*260f0*/  STG.E.128 desc[UR6][R238.64], R188 ;  /* 0x000000bcee007986 */ /* 0x0001e2000c101d06 */
[----:B-1----:R-:W-:Y:S02]  /*26100*/  IMAD.WIDE.U32 R240, R192, 0x8, R240 ;  /* 0x00000008c0f07825 */ /* 0x002fe400078e00f0 */
        /* <DEDUP_REMOVED lines=23> */
.L_x_6226:
[----:B0-----:R-:W-:Y:S01]  /*26280*/  IMAD.MOV.U32 R238, RZ, RZ, R194 ;  /* 0x000000ffffee7224 */ /* 0x001fe200078e00c2 */
[----:B------:R-:W-:-:S07]  /*26290*/  IADD3 R192, PT, PT, R192, 0x20, RZ ;  /* 0x00000020c0c07810 */ /* 0x000fce0007ffe0ff */
.L_x_6103:
[----:B------:R-:W-:Y:S05]  /*262a0*/  BSYNC.RECONVERGENT B1 ;  /* 0x0000000000017941 */ /* 0x000fea0003800200 */
.L_x_6102:
        /* <DEDUP_REMOVED lines=35> */
.L_x_6232:
        /* <DEDUP_REMOVED lines=13> */
.L_x_6234:
[----:B------:R-:W-:Y:S05]  /*265b0*/  BSYNC.RECONVERGENT B3 ;  /* 0x0000000000037941 */ /* 0x000fea0003800200 */
.L_x_6233:
        /* <DEDUP_REMOVED lines=52> */
.L_x_6231:
[----:B------:R-:W-:Y:S05]  /*26900*/  BSYNC.RECONVERGENT B2 ;  /* 0x0000000000027941 */ /* 0x000fea0003800200 */
.L_x_6230:
        /* <DEDUP_REMOVED lines=9> */
[----:B------:R-:W-:Y:S02]  /*269a0*/  IMAD.MOV.U32 R11, RZ, RZ, 0x2 ;  /* 0x00000002ff0b7424 */ /* 0x000fe400078e00ff */
[----:B------:R-:W-:-:S02]  /*269b0*/  IMAD.MOV.U32 R9, RZ, RZ, R6 ;  /* 0x000000ffff097224 */ /* 0x000fc400078e0006 */
        /* <DEDUP_REMOVED lines=15> */
.L_x_6237:
        /* <DEDUP_REMOVED lines=13> */
.L_x_6239:
[----:B------:R-:W-:Y:S05]  /*26b80*/  BSYNC.RECONVERGENT B3 ;  /* 0x0000000000037941 */ /* 0x000fea0003800200 */
.L_x_6238:
        /* <DEDUP_REMOVED lines=53> */
.L_x_6236:
[----:B------:R-:W-:Y:S05]  /*26ee0*/  BSYNC.RECONVERGENT B2 ;  /* 0x0000000000027941 */ /* 0x000fea0003800200 */
.L_x_6235:
[----:B------:R-:W-:Y:S01]  /*26ef0*/  I2FP.F32.U32 R8, R9 ;  /* 0x0000000900087245 */ /* 0x000fe20000201000 */
[----:B------:R-:W-:Y:S01]  /*26f00*/  @P1 IMAD.U32 R19, R20, 0x10000, RZ ;  /* 0x0001000014131824 */ /* 0x000fe200078e00ff */
[----:B------:R-:W-:Y:S01]  /*26f10*/  SHF.L.U32 R10, R24, 0x10, RZ ;  /* 0x00000010180a7819 */ /* 0x000fe200000006ff */
[----:B------:R-:W-:Y:S02]  /*26f20*/  BSSY.RECONVERGENT B2, `(.L_x_6240) ;  /* 0x0000059000027945 */ /* 0x000fe40003800200 */
[----:B------:R-:W-:Y:S02]  /*26f30*/  FFMA.FTZ R8, R8, R237, 1.1641532182693481445e-10 ;  /* 0x2f00000008087423 */ /* 0x000fe400000100ed */
[----:B------:R-:W-:Y:S01]  /*26f40*/  FMUL.FTZ R9, R10, R241 ;  /* 0x000000f10a097220 */ /* 0x000fe20000410000 */
[----:B------:R-:W-:Y:S02]  /*26f50*/  HFMA2 R10, -RZ, RZ, 0, 1.1920928955078125e-07 ;  /* 0x00000002ff0a7431 */ /* 0x000fe400000001ff */
        /* <DEDUP_REMOVED lines=8> */
[----:B0-----:R-:W-:Y:S02]  /*26fe0*/  F2FP.BF16.F32.PACK_AB R194, RZ, R19 ;  /* 0x00000013ffc2723e */ /* 0x001fe400000010ff */
        /* <DEDUP_REMOVED lines=9> */
.L_x_6242:
        /* <DEDUP_REMOVED lines=13> */
.L_x_6244:
[----:B------:R-:W-:Y:S05]  /*27150*/  BSYNC.RECONVERGENT B3 ;  /* 0x0000000000037941 */ /* 0x000fea0003800200 */
.L_x_6243:
        /* <DEDUP_REMOVED lines=50> */
[----:B------:R-:W-:Y:S01]  /*27480*/  MOV R240, R10 ;  /* 0x0000000a00f07202 */ /* 0x000fe20000000f00 */
[----:B------:R-:W-:Y:S01]  /*27490*/  IMAD.MOV.U32 R10, RZ, RZ, RZ ;  /* 0x000000ffff0a7224 */ /* 0x000fe200078e00ff */
[----:B------:R-:W-:-:S07]  /*274a0*/  LOP3.LUT R2, R2, UR23, R11, 0x96, !PT ;  /* 0x0000001702027c12 */ /* 0x000fce000f8e960b */
.L_x_6241:
[----:B------:R-:W-:Y:S05]  /*274b0*/  BSYNC.RECONVERGENT B2 ;  /* 0x0000000000027941 */ /* 0x000fea0003800200 */
.L_x_6240:
        /* <DEDUP_REMOVED lines=22> */
.L_x_6247:
        /* <DEDUP_REMOVED lines=13> */
.L_x_6249:
[----:B------:R-:W-:Y:S05]  /*276f0*/  BSYNC.RECONVERGENT B3 ;  /* 0x0000000000037941 */ /* 0x000fea0003800200 */
.L_x_6248:
        /* <DEDUP_REMOVED lines=53> */
.L_x_6246:
[----:B------:R-:W-:Y:S05]  /*27a50*/  BSYNC.RECONVERGENT B2 ;  /* 0x0000000000027941 */ /* 0x000fea0003800200 */
.L_x_6245:
        /* <DEDUP_REMOVED lines=13> */
[----:B------:R-:W-:-:S03]  /*27b30*/  IMAD.MOV.U32 R13, RZ, RZ, 0x2 ;  /* 0x00000002ff0d7424 */ /* 0x000fc600078e00ff */
        /* <DEDUP_REMOVED lines=13> */
.L_x_6252:
        /* <DEDUP_REMOVED lines=13> */
.L_x_6254:
[----:B------:R-:W-:Y:S05]  /*27ce0*/  BSYNC.RECONVERGENT B3 ;  /* 0x0000000000037941 */ /* 0x000fea0003800200 */
.L_x_6253:
        /* <DEDUP_REMOVED lines=49> */
[----:B------:R-:W-:Y:S01]  /*28000*/  HFMA2 R13, -RZ, RZ, 0, 0 ;  /* 0x00000000ff0d7431 */ /* 0x000fe200000001ff */
[----:B------:R-:W-:Y:S01]  /*28010*/  MOV R6, R12 ;  /* 0x0000000c00067202 */ /* 0x000fe20000000f00 */
[----:B------:R-:W-:Y:S01]  /*28020*/  IMAD.MOV.U32 R240, RZ, RZ, R10 ;  /* 0x000000fffff07224 */ /* 0x000fe200078e000a */
[----:B------:R-:W-:-:S07]  /*28030*/  LOP3.LUT R2, R2, UR23, R11, 0x96, !PT ;  /* 0x0000001702027c12 */ /* 0x000fce000f8e960b */
.L_x_6251:
[----:B------:R-:W-:Y:S05]  /*28040*/  BSYNC.RECONVERGENT B2 ;  /* 0x0000000000027941 */ /* 0x000fea0003800200 */
.L_x_6250:
        /* <DEDUP_REMOVED lines=23> */
.L_x_6257:
        /* <DEDUP_REMOVED lines=13> */
.L_x_6259:
[----:B------:R-:W-:Y:S05]  /*28290*/  BSYNC.RECONVERGENT B3 ;  /* 0x0000000000037941 */ /* 0x000fea0003800200 */
.L_x_6258:
        /* <DEDUP_REMOVED lines=49> */
[----:B------:R-:W-:Y:S02]  /*285b0*/  MOV R6, R12 ;  /* 0x0000000c00067202 */ /* 0x000fe40000000f00 */
[----:B------:R-:W-:Y:S01]  /*285c0*/  LOP3.LUT R2, R2, UR23, R11, 0x96, !PT ;  /* 0x0000001702027c12 */ /* 0x000fe2000f8e960b */
[----:B------:R-:W-:Y:S02]  /*285d0*/  IMAD.MOV.U32 R11, RZ, RZ, R240 ;  /* 0x000000ffff0b7224 */ /* 0x000fe400078e00f0 */
[----:B------:R-:W-:-:S07]  /*285e0*/  IMAD.MOV.U32 R240, RZ, RZ, R10 ;  /* 0x000000fffff07224 */ /* 0x000fce00078e000a */
.L_x_6256:
[----:B------:R-:W-:Y:S05]  /*285f0*/  BSYNC.RECONVERGENT B2 ;  /* 0x0000000000027941 */ /* 0x000fea0003800200 */
.L_x_6255:
        /* <DEDUP_REMOVED lines=25> */
.L_x_6262:
        /* <DEDUP_REMOVED lines=13> */
.L_x_6264:
[----:B------:R-:W-:Y:S05]  /*28860*/  BSYNC.RECONVERGENT B3 ;  /* 0x0000000000037941 */ /* 0x000fea0003800200 */
.L_x_6263:
        /* <DEDUP_REMOVED lines=53> */
.L_x_6261:
[----:B------:R-:W-:Y:S05]  /*28bc0*/  BSYNC.RECONVERGENT B2 ;  /* 0x0000000000027941 */ /* 0x000fea0003800200 */
.L_x_6260:
        /* <DEDUP_REMOVED lines=22> */
.L_x_6267:
        /* <DEDUP_REMOVED lines=13> */
.L_x_6269:
[----:B------:R-:W-:Y:S05]  /*28e00*/  BSYNC.RECONVERGENT B3 ;  /* 0x0000000000037941 */ /* 0x000fea0003800200 */
.L_x_6268:
        /* <DEDUP_REMOVED lines=53> */
.L_x_6266:
[----:B------:R-:W-:Y:S05]  /*29160*/  BSYNC.RECONVERGENT B2 ;  /* 0x0000000000027941 */ /* 0x000fea0003800200 */
.L_x_6265:
[----:B------:R-:W-:Y:S01]  /*29170*/  I2FP.F32.U32 R12, R11 ;  /* 0x0000000b000c7245 */ /* 0x000fe20000201000 */
[----:B------:R-:W-:Y:S01]  /*29180*/  BSSY.RECONVERGENT B2, `(.L_x_6270) ;  /* 0x000005d000027945 */ /* 0x000fe20003800200 */
[----:B------:R-:W-:-:S03]  /*29190*/  PRMT R11, R25, 0x7632, R11 ;  /* 0x00007632190b7816 */ /* 0x000fc6000000000b */
        /* <DEDUP_REMOVED lines=24> */
.L_x_6272:
        /* <DEDUP_REMOVED lines=13> */
.L_x_6274:
[----:B------:R-:W-:Y:S05]  /*293f0*/  BSYNC.RECONVERGENT B3 ;  /* 0x0000000000037941 */ /* 0x000fea0003800200 */
.L_x_6273:
        /* <DEDUP_REMOVED lines=53> */
.L_x_6271:
[----:B------:R-:W-:Y:S05]  /*29750*/  BSYNC.RECONVERGENT B2 ;  /* 0x0000000000027941 */ /* 0x000fea0003800200 */
.L_x_6270:
        /* <DEDUP_REMOVED lines=21> */
.L_x_6277:
        /* <DEDUP_REMOVED lines=13> */
.L_x_6279:
[----:B------:R-:W-:Y:S05]  /*29980*/  BSYNC.RECONVERGENT B3 ;  /* 0x0000000000037941 */ /* 0x000fea0003800200 */
.L_x_6278:
        /* <DEDUP_REMOVED lines=53> */
.L_x_6276:
[----:B------:R-:W-:Y:S05]  /*29ce0*/  BSYNC.RECONVERGENT B2 ;  /* 0x0000000000027941 */ /* 0x000fea0003800200 */
.L_x_6275:
[----:B------:R-:W-:Y:S01]  /*29cf0*/  I2FP.F32.U32 R12, R13 ;  /* 0x0000000d000c7245 */ /* 0x000fe20000201000 */
[----:B------:R-:W-:Y:S01]  /*29d00*/  IMAD.U32 R14, R26, 0x10000, RZ ;  /* 0x000100001a0e7824 */ /* 0x000fe200078e00ff */
[----:B------:R-:W-:Y:S01]  /*29d10*/  @P1 SHF.L.U32 R221, R22, 0x10, RZ ;  /* 0x0000001016dd1819 */ /* 0x000fe200000006ff */
[----:B------:R-:W-:Y:S02]  /*29d20*/  BSSY.RECONVERGENT B2, `(.L_x_6280) ;  /* 0x0000059000027945 */ /* 0x000fe40003800200 */
        /* <DEDUP_REMOVED lines=21> */
.L_x_6282:
        /* <DEDUP_REMOVED lines=13> */
.L_x_6284:
[----:B------:R-:W-:Y:S05]  /*29f50*/  BSYNC.RECONVERGENT B3 ;  /* 0x0000000000037941 */ /* 0x000fea0003800200 */
.L_x_6283:
        /* <DEDUP_REMOVED lines=53> */
.L_x_6281:
[----:B------:R-:W-:Y:S05]  /*2a2b0*/  BSYNC.RECONVERGENT B2 ;  /* 0x0000000000027941 */ /* 0x000fea0003800200 */
.L_x_6280:
        /* <DEDUP_REMOVED lines=20> */
.L_x_6287:
        /* <DEDUP_REMOVED lines=13> */
.L_x_6289:
[----:B------:R-:W-:Y:S05]  /*2a4d0*/  BSYNC.RECONVERGENT B3 ;  /* 0x0000000000037941 */ /* 0x000fea0003800200 */
.L_x_6288:
        /* <DEDUP_REMOVED lines=53> */
.L_x_6286:
[----:B------:R-:W-:Y:S05]  /*2a830*/  BSYNC.RECONVERGENT B2 ;  /* 0x0000000000027941 */ /* 0x000fea0003800200 */
.L_x_6285:
        /* <DEDUP_REMOVED lines=12> */
[----:B------:R-:W-:-:S03]  /*2a900*/  ISETP.NE.AND P4, PT, R195, 0x1, PT ;  /* 0x00000001c300780c */ /* 0x000fc60003f85270 */
        /* <DEDUP_REMOVED lines=14> */
.L_x_6292:
        /* <DEDUP_REMOVED lines=13> */
.L_x_6294:
[----:B------:R-:W-:Y:S05]  /*2aac0*/  BSYNC.RECONVERGENT B3 ;  /* 0x0000000000037941 */ /* 0x000fea0003800200 */
.L_x_6293:
        /* <DEDUP_REMOVED lines=53> */
.L_x_6291:
[----:B------:R-:W-:Y:S05]  /*2ae20*/  BSYNC.RECONVERGENT B2 ;  /* 0x0000000000027941 */ /* 0x000fea0003800200 */
.L_x_6290:
        /* <DEDUP_REMOVED lines=21> */
.L_x_6297:
        /* <DEDUP_REMOVED lines=13> */
.L_x_6299:
[----:B------:R-:W-:Y:S05]  /*2b050*/  BSYNC.RECONVERGENT B3 ;  /* 0x0000000000037941 */ /* 0x000fea0003800200 */
.L_x_6298:
        /* <DEDUP_REMOVED lines=53> */
.L_x_6296:
[----:B------:R-:W-:Y:S05]  /*2b3b0*/  BSYNC.RECONVERGENT B2 ;  /* 0x0000000000027941 */ /* 0x000fea0003800200 */
.L_x_6295:
[----:B------:R-:W-:Y:S01]  /*2b3c0*/  I2FP.F32.U32 R188, R189 ;  /* 0x000000bd00bc7245 */ /* 0x000fe20000201000 */
[----:B------:R-:W-:Y:S01]  /*2b3d0*/  BSSY.RECONVERGENT B2, `(.L_x_6300) ;  /* 0x000005c000027945 */ /* 0x000fe20003800200 */
[----:B------:R-:W-:-:S03]  /*2b3e0*/  SHF.L.U32 R190, R27, 0x10, RZ ;  /* 0x000000101bbe7819 */ /* 0x000fc600000006ff */
[----:B------:R-:W-:Y:S02]  /*2b3f0*/  FFMA.FTZ R188, R188, R237, 1.1641532182693481445e-10 ;  /* 0x2f000000bcbc7423 */ /* 0x000fe400000100ed */
[----:B------:R-:W-:Y:S01]  /*2b400*/  FMUL.FTZ R189, R190, R241 ;  /* 0x000000f1bebd7220 */ /* 0x000fe20000410000 */
[----:B------:R-:W-:Y:S02]  /*2b410*/  HFMA2 R190, -RZ, RZ, 0, 1.1920928955078125e-07 ;  /* 0x00000002ffbe7431 */ /* 0x000fe400000001ff */
        /* <DEDUP_REMOVED lines=20> */
.L_x_6302:
        /* <DEDUP_REMOVED lines=13> */
.L_x_6304:
[----:B------:R-:W-:Y:S05]  /*2b630*/  BSYNC.RECONVERGENT B3 ;  /* 0x0000000000037941 */ /* 0x000fea0003800200 */
.L_x_6303:
        /* <DEDUP_REMOVED lines=53> */
.L_x_6301:
[----:B------:R-:W-:Y:S05]  /*2b990*/  BSYNC.RECONVERGENT B2 ;  /* 0x0000000000027941 */ /* 0x000fea0003800200 */
.L_x_6300:
[----:B------:R-:W-:Y:S01]  /*2b9a0*/  I2FP.F32.U32 R188, R189 ;  /* 0x000000bd00bc7245 */ /* 0x000fe20000201000 */
[----:B------:R-:W-:Y:S01]  /*2b9b0*/  IMAD.U32 R4, R4, 0x10000, RZ ;  /* 0x0001000004047824 */ /* 0x000fe200078e00ff */
[----:B------:R-:W-:Y:S01]  /*2b9c0*/  ISETP.NE.AND P6, PT, R190, 0x1, PT ;  /* 0x00000001be00780c */ /* 0x000fe20003fc5270 */
[----:B------:R-:W-:Y:S01]  /*2b9d0*/  BSSY.RECONVERGENT B2, `(.L_x_6305) ;  /* 0x0000056000027945 */ /* 0x000fe20003800200 */
[----:B------:R-:W-:Y:S02]  /*2b9e0*/  IMAD.MOV.U32 R189, RZ, RZ, R6 ;  /* 0x000000ffffbd7224 */ /* 0x000fe400078e0006 */
[----:B------:R-:W-:Y:S01]  /*2b9f0*/  FFMA.FTZ R188, R188, R237, 1.1641532182693481445e-10 ;  /* 0x2f000000bcbc7423 */ /* 0x000fe200000100ed */
[----:B------:R-:W-:-:S04]  /*2ba00*/  FMUL.FTZ R4, R4, R241 ;  /* 0x000000f104047220 */ /* 0x000fc80000410000 */
[----:B------:R-:W-:-:S04]  /*2ba10*/  FSETP.GTU.FTZ.AND P5, PT, R188, R239, PT ;  /* 0x000000efbc00720b */ /* 0x000fc80003fbc000 */
        /* <DEDUP_REMOVED lines=12> */
.L_x_6307:
        /* <DEDUP_REMOVED lines=15> */
.L_x_6309:
[----:B------:R-:W-:Y:S05]  /*2bbd0*/  BSYNC.RECONVERGENT B3 ;  /* 0x0000000000037941 */ /* 0x000fea0003800200 */
.L_x_6308:
        /* <DEDUP_REMOVED lines=53> */
.L_x_6306:
[----:B------:R-:W-:Y:S05]  /*2bf30*/  BSYNC.RECONVERGENT B2 ;  /* 0x0000000000027941 */ /* 0x000fea0003800200 */
.L_x_6305:
[----:B------:R-:W-:Y:S02]  /*2bf40*/  I2FP.F32.U32 R188, R189 ;  /* 0x000000bd00bc7245 */ /* 0x000fe40000201000 */
[----:B------:R-:W-:-:S03]  /*2bf50*/  PRMT R189, R27, 0x7632, R189 ;  /* 0x000076321bbd7816 */ /* 0x000fc600000000bd */
[----:B------:R-:W-:Y:S02]  /*2bf60*/  FFMA.FTZ R188, R188, R237, 1.1641532182693481445e-10 ;  /* 0x2f000000bcbc7423 */ /* 0x000fe400000100ed */
[----:B------:R-:W-:-:S03]  /*2bf70*/  IMAD.U32 R190, R189, 0x10000, RZ ;  /* 0x00010000bdbe7824 */ /* 0x000fc600078e00ff */
[----:B------:R-:W-:Y:S01]  /*2bf80*/  FSETP.GTU.FTZ.AND P6, PT, R188, R239, PT ;  /* 0x000000efbc00720b */ /* 0x000fe20003fdc000 */
[----:B------:R-:W-:Y:S01]  /*2bf90*/  FMUL.FTZ R190, R190, R241 ;  /* 0x000000f1bebe7220 */ /* 0x000fe20000410000 */
[----:B------:R-:W-:-:S04]  /*2bfa0*/  @P1 PRMT R188, R23, 0x7632, R188 ;  /* 0x0000763217bc1816 */ /* 0x000fc800000000bc */
[----:B------:R-:W-:Y:S02]  /*2bfb0*/  FSEL R189, R190, RZ, !P6 ;  /* 0x000000ffbebd7208 */ /* 0x000fe40007000000 */
[----:B------:R-:W-:Y:S02]  /*2bfc0*/  @P1 SHF.L.U32 R237, R188, 0x10, RZ ;  /* 0x00000010bced1819 */ /* 0x000fe400000006ff */
[----:B------:R-:W-:Y:S01]  /*2bfd0*/  SEL R188, RZ, 0x1, P6 ;  /* 0x00000001ffbc7807 */ /* 0x000fe20003000000 */
[----:B------:R-:W-:Y:S01]  /*2bfe0*/  FADD.FTZ R244, R244, R189 ;  /* 0x000000bdf4f47221 */ /* 0x000fe20000010000 */
[--C-:B------:R-:W-:Y:S01]  /*2bff0*/  PRMT R189, R238, 0x5410, R15.reuse ;  /* 0x00005410eebd7816 */ /* 0x100fe2000000000f */
[----:B------:R-:W-:Y:S01]  /*2c000*/  IMAD.MOV.U32 R238, RZ, RZ, R240 ;  /* 0x000000ffffee7224 */ /* 0x000fe200078e00f0 */
[----:B------:R-:W-:Y:S01]  /*2c010*/  PRMT R15, R188, 0x7610, R15 ;  /* 0x00007610bc0f7816 */ /* 0x000fe2000000000f */
[----:B------:R-:W-:Y:S01]  /*2c020*/  @P1 FADD.FTZ R237, R244, R237 ;  /* 0x000000edf4ed1221 */ /* 0x000fe20000010000 */
[----:B------:R-:W-:Y:S01]  /*2c030*/  @!P1 IMAD.MOV.U32 R237, RZ, RZ, R244 ;  /* 0x000000ffffed9224 */ /* 0x000fe200078e00f4 */
[----:B------:R-:W-:-:S02]  /*2c040*/  PRMT R190, R242, 0x5410, R243 ;  /* 0x00005410f2be7816 */ /* 0x000fc400000000f3 */
[----:B------:R-:W-:Y:S02]  /*2c050*/  PRMT R188, R194, 0x5410, R193 ;  /* 0x00005410c2bc7816 */ /* 0x000fe400000000c1 */
[----:B------:R-:W-:-:S04]  /*2c060*/  F2FP.BF16.F32.PACK_AB R191, RZ, R237 ;  /* 0x000000edffbf723e */ /* 0x000fc800000010ff */
[----:B------:R-:W-:Y:S01]  /*2c070*/  PRMT R191, R195, 0x5410, R191 ;  /* 0x00005410c3bf7816 */ /* 0x000fe200000000bf */
[----:B------:R-:W-:Y:S06]  /*2c080*/  BRA `(.L_x_6310) ;  /* 0x0000002c00c87947 */ /* 0x000fec0003800000 */
.L_x_6229:
        /* <DEDUP_REMOVED lines=16> */
.L_x_6313:
        /* <DEDUP_REMOVED lines=13> */
.L_x_6315:
[----:B------:R-:W-:Y:S05]  /*2c260*/  BSYNC.RECONVERGENT B3 ;  /* 0x0000000000037941 */ /* 0x000fea0003800200 */
.L_x_6314:
        /* <DEDUP_REMOVED lines=51> */
[----:B------:R-:W-:-:S07]  /*2c5a0*/  LOP3.LUT R2, R2, UR23, R241, 0x96, !PT ;  /* 0x0000001702027c12 */ /* 0x000fce000f8e96f1 */
.L_x_6312:
[----:B------:R-:W-:Y:S05]  /*2c5b0*/  BSYNC.RECONVERGENT B2 ;  /* 0x0000000000027941 */ /* 0x000fea0003800200 */
.L_x_6311:
[----:B------:R-:W0:Y:S01]  /*2c5c0*/  LDC R237, c[0x0][0x408] ;  /* 0x00010200ffed7b82 */ /* 0x000e220000000800 */
[----:B------:R-:W-:Y:S01]  /*2c5d0*/  I2FP.F32.U32 R19, R19 ;  /* 0x0000001300137245 */ /* 0x000fe20000201000 */
[----:B------:R-:W-:Y:S01]  /*2c5e0*/  IMAD.MOV.U32 R242, RZ, RZ, 0x2f800000 ;  /* 0x2f800000fff27424 */ /* 0x000fe200078e00ff */
[----:B-----5:R-:W-:Y:S01]  /*2c5f0*/  @P1 SHF.L.U32 R194, R20, 0x10, RZ ;  /* 0x0000001014c21819 */ /* 0x020fe200000006ff */
[C---:B------:R-:W-:Y:S01]  /*2c600*/  IMAD.U32 R4, R188.reuse, 0x10000, RZ ;  /* 0x00010000bc047824 */ /* 0x040fe200078e00ff */
[----:B------:R-:W-:Y:S01]  /*2c610*/  LOP3.LUT R201, R201, 0xffffffef, RZ, 0xc0, !PT ;  /* 0xffffffefc9c97812 */ /* 0x000fe200078ec0ff */
[----:B------:R-:W-:Y:S01]  /*2c620*/  FFMA.FTZ R19, R19, R242, 1.1641532182693481445e-10 ;  /* 0x2f00000013137423 */ /* 0x000fe200000100f2 */
[----:B------:R-:W-:Y:S01]  /*2c630*/  BSSY.RECONVERGENT B2, `(.L_x_6316) ;  /* 0x0000059000027945 */ /* 0x000fe20003800200 */
[----:B------:R-:W1:Y:S01]  /*2c640*/  LDC R238, c[0x0][0x404] ;  /* 0x00010100ffee7b82 */ /* 0x000e620000000800 */
[----:B------:R-:W-:Y:S01]  /*2c650*/  PRMT R188, R188, 0x7632, R188 ;  /* 0x00007632bcbc7816 */ /* 0x000fe200000000bc */
[----:B------:R-:W-:-:S02]  /*2c660*/  IMAD.MOV.U32 R220, RZ, RZ, 0x2 ;  /* 0x00000002ffdc7424 */ /* 0x000fc400078e00ff */
[----:B0-----:R-:W-:Y:S01]  /*2c670*/  FMUL.FTZ R4, R4, R237 ;  /* 0x000000ed04047220 */ /* 0x001fe20000410000 */
[----:B-1----:R-:W-:-:S04]  /*2c680*/  FSETP.GTU.FTZ.AND P2, PT, R19, R238, PT ;  /* 0x000000ee1300720b */ /* 0x002fc80003f5c000 */
        /* <DEDUP_REMOVED lines=16> */
.L_x_6318:
        /* <DEDUP_REMOVED lines=13> */
.L_x_6320:
[----:B------:R-:W-:Y:S05]  /*2c860*/  BSYNC.RECONVERGENT B3 ;  /* 0x0000000000037941 */ /* 0x000fea0003800200 */
.L_x_6319:
        /* <DEDUP_REMOVED lines=53> */
.L_x_6317:
[----:B------:R-:W-:Y:S05]  /*2cbc0*/  BSYNC.RECONVERGENT B2 ;  /* 0x0000000000027941 */ /* 0x000fea0003800200 */
.L_x_6316:
[----:B------:R-:W-:Y:S01]  /*2cbd0*/  I2FP.F32.U32 R195, R4 ;  /* 0x0000000400c37245 */ /* 0x000fe20000201000 */
[----:B------:R-:W-:Y:S01]  /*2cbe0*/  BSSY.RECONVERGENT B2, `(.L_x_6321) ;  /* 0x000005c000027945 */ /* 0x000fe20003800200 */
[----:B------:R-:W-:Y:S01]  /*2cbf0*/  SHF.L.U32 R188, R188, 0x10, RZ ;  /* 0x00000010bcbc7819 */ /* 0x000fe200000006ff */
[----:B------:R-:W-:Y:S01]  /*2cc00*/  IMAD.MOV.U32 R221, RZ, RZ, 0x2 ;  /* 0x00000002ffdd7424 */ /* 0x000fe200078e00ff */
[----:B------:R-:W-:Y:S01]  /*2cc10*/  @P1 PRMT R4, R20, 0x7632, R4 ;  /* 0x0000763214041816 */ /* 0x000fe20000000004 */
[----:B------:R-:W-:Y:S01]  /*2cc20*/  FFMA.FTZ R195, R195, R242, 1.1641532182693481445e-10 ;  /* 0x2f000000c3c37423 */ /* 0x000fe200000100f2 */
[----:B------:R-:W-:Y:S01]  /*2cc30*/  LOP3.LUT R201, R201, 0xfffffff7, RZ, 0xc0, !PT ;  /* 0xfffffff7c9c97812 */ /* 0x000fe200078ec0ff */
[----:B------:R-:W-:Y:S02]  /*2cc40*/  FMUL.FTZ R188, R188, R237 ;  /* 0x000000edbcbc7220 */ /* 0x000fe40000410000 */
[----:B------:R-:W-:Y:S01]  /*2cc50*/  @P1 IMAD.U32 R211, R4, 0x10000, RZ ;  /* 0x0001000004d31824 */ /* 0x000fe200078e00ff */
[----:B------:R-:W-:-:S02]  /*2cc60*/  FSETP.GTU.FTZ.AND P2, PT, R195, R238, PT ;  /* 0x000000eec300720b */ /* 0x000fc40003f5c000 */
[----:B------:R-:W-:Y:S02]  /*2cc70*/  MOV R4, R6 ;  /* 0x0000000600047202 */ /* 0x000fe40000000f00 */
        /* <DEDUP_REMOVED lines=15> */
.L_x_6323:
        /* <DEDUP_REMOVED lines=13> */
.L_x_6325:
[----:B------:R-:W-:Y:S05]  /*2ce40*/  BSYNC.RECONVERGENT B3 ;  /* 0x0000000000037941 */ /* 0x000fea0003800200 */
.L_x_6324:
        /* <DEDUP_REMOVED lines=52> */
[----:B------:R-:W-:-:S07]  /*2d190*/  HFMA2 R221, -RZ, RZ, 0, 0 ;  /* 0x00000000ffdd7431 */ /* 0x000fce00000001ff */
.L_x_6322:
[----:B------:R-:W-:Y:S05]  /*2d1a0*/  BSYNC.RECONVERGENT B2 ;  /* 0x0000000000027941 */ /* 0x000fea0003800200 */
.L_x_6321:
[----:B------:R-:W-:Y:S01]  /*2d1b0*/  I2FP.F32.U32 R195, R4 ;  /* 0x0000000400c37245 */ /* 0x000fe20000201000 */
[----:B------:R-:W-:Y:S01]  /*2d1c0*/  IMAD.U32 R4, R189, 0x10000, RZ ;  /* 0x00010000bd047824 */ /* 0x000fe200078e00ff */
[----:B------:R-:W-:Y:S01]  /*2d1d0*/  LOP3.LUT R201, R201, 0xfffffffb, RZ, 0xc0, !PT ;  /* 0xfffffffbc9c97812 */ /* 0x000fe200078ec0ff */
[----:B------:R-:W-:Y:S01]  /*2d1e0*/  @P1 IMAD.U32 R188, R21, 0x10000, RZ ;  /* 0x0001000015bc1824 */ /* 0x000fe200078e00ff */
[----:B------:R-:W-:Y:S01]  /*2d1f0*/  BSSY.RECONVERGENT B2, `(.L_x_6326) ;  /* 0x0000059000027945 */ /* 0x000fe20003800200 */
[----:B------:R-:W-:Y:S01]  /*2d200*/  FFMA.FTZ R195, R195, R242, 1.1641532182693481445e-10 ;  /* 0x2f000000c3c37423 */ /* 0x000fe200000100f2 */
[----:B------:R-:W-:Y:S01]  /*2d210*/  FMUL.FTZ R4, R4, R237 ;  /* 0x000000ed04047220 */ /* 0x000fe20000410000 */
[----:B------:R-:W-:-:S03]  /*2d220*/  HFMA2 R231, -RZ, RZ, 0, 1.1920928955078125e-07 ;  /* 0x00000002ffe77431 */ /* 0x000fc600000001ff */
[----:B------:R-:W-:-:S04]  /*2d230*/  FSETP.GTU.FTZ.AND P2, PT, R195, R238, PT ;  /* 0x000000eec300720b */ /* 0x000fc80003f5c000 */
[----:B------:R-:W-:Y:S02]  /*2d240*/  FSEL R211, R4, RZ, !P2 ;  /* 0x000000ff04d37208 */ /* 0x000fe40005000000 */
[----:B------:R-:W-:Y:S02]  /*2d250*/  PLOP3.LUT P2, PT, P2, PT, PT, 0x8, 0x80 ;  /* 0x000000000080781c */ /* 0x000fe4000174e170 */
[----:B------:R-:W-:Y:S01]  /*2d260*/  PRMT R4, R189, 0x7632, R4 ;  /* 0x00007632bd047816 */ /* 0x000fe20000000004 */
[----:B------:R-:W-:Y:S01]  /*2d270*/  @P1 FADD.FTZ R211, R188, R211 ;  /* 0x000000d3bcd31221 */ /* 0x000fe20000010000 */
[----:B------:R-:W-:-:S04]  /*2d280*/  IMAD.MOV.U32 R189, RZ, RZ, R6 ;  /* 0x000000ffffbd7224 */ /* 0x000fc800078e0006 */
        /* <DEDUP_REMOVED lines=12> */
.L_x_6328:
        /* <DEDUP_REMOVED lines=13> */
.L_x_6330:
[----:B------:R-:W-:Y:S05]  /*2d420*/  BSYNC.RECONVERGENT B3 ;  /* 0x0000000000037941 */ /* 0x000fea0003800200 */
.L_x_6329:
        /* <DEDUP_REMOVED lines=53> */
.L_x_6327:
[----:B------:R-:W-:Y:S05]  /*2d780*/  BSYNC.RECONVERGENT B2 ;  /* 0x0000000000027941 */ /* 0x000fea0003800200 */
.L_x_6326:
[----:B------:R-:W-:Y:S01]  /*2d790*/  I2FP.F32.U32 R189, R189 ;  /* 0x000000bd00bd7245 */ /* 0x000fe20000201000 */
[----:B------:R-:W-:Y:S01]  /*2d7a0*/  IMAD.U32 R4, R4, 0x10000, RZ ;  /* 0x0001000004047824 */ /* 0x000fe200078e00ff */
[----:B------:R-:W-:Y:S01]  /*2d7b0*/  LOP3.LUT R201, R201, 0xfffffffd, RZ, 0xc0, !PT ;  /* 0xfffffffdc9c97812 */ /* 0x000fe200078ec0ff */
[----:B------:R-:W-:Y:S01]  /*2d7c0*/  BSSY.RECONVERGENT B2, `(.L_x_6331) ;  /* 0x000005a000027945 */ /* 0x000fe20003800200 */
[----:B------:R-:W-:Y:S01]  /*2d7d0*/  @P1 PRMT R188, R21, 0x7632, R188 ;  /* 0x0000763215bc1816 */ /* 0x000fe200000000bc */
[----:B------:R-:W-:Y:S01]  /*2d7e0*/  FFMA.FTZ R189, R189, R242, 1.1641532182693481445e-10 ;  /* 0x2f000000bdbd7423 */ /* 0x000fe200000100f2 */
[----:B------:R-:W-:Y:S02]  /*2d7f0*/  FMUL.FTZ R4, R4, R237 ;  /* 0x000000ed04047220 */ /* 0x000fe40000410000 */
[----:B------:R-:W-:Y:S01]  /*2d800*/  @P1 SHF.L.U32 R195, R188, 0x10, RZ ;  /* 0x00000010bcc31819 */ /* 0x000fe200000006ff */
[----:B------:R-:W-:Y:S01]  /*2d810*/  IMAD.MOV.U32 R188, RZ, RZ, 0x2 ;  /* 0x00000002ffbc7424 */ /* 0x000fe200078e00ff */
[----:B------:R-:W-:-:S04]  /*2d820*/  FSETP.GTU.FTZ.AND P2, PT, R189, R238, PT ;  /* 0x000000eebd00720b */ /* 0x000fc80003f5c000 */
[----:B------:R-:W-:Y:S01]  /*2d830*/  FSEL R220, R4, RZ, !P2 ;  /* 0x000000ff04dc7208 */ /* 0x000fe20005000000 */
[----:B------:R-:W-:Y:S01]  /*2d840*/  IMAD.MOV.U32 R4, RZ, RZ, R6 ;  /* 0x000000ffff047224 */ /* 0x000fe200078e0006 */
        /* <DEDUP_REMOVED lines=14> */
.L_x_6333:
        /* <DEDUP_REMOVED lines=13> */
.L_x_6335:
[----:B------:R-:W-:Y:S05]  /*2da00*/  BSYNC.RECONVERGENT B3 ;  /* 0x0000000000037941 */ /* 0x000fea0003800200 */
.L_x_6334:
        /* <DEDUP_REMOVED lines=51> */
[----:B------:R-:W-:Y:S01]  /*2dd40*/  LOP3.LUT R2, R2, UR23, R189, 0x96, !PT ;  /* 0x0000001702027c12 */ /* 0x000fe2000f8e96bd */
[----:B------:R-:W-:-:S07]  /*2dd50*/  IMAD.MOV.U32 R188, RZ, RZ, RZ ;  /* 0x000000ffffbc7224 */ /* 0x000fce00078e00ff */
.L_x_6332:
[----:B------:R-:W-:Y:S05]  /*2dd60*/  BSYNC.RECONVERGENT B2 ;  /* 0x0000000000027941 */ /* 0x000fea0003800200 */
.L_x_6331:
[----:B------:R-:W-:Y:S01]  /*2dd70*/  I2FP.F32.U32 R189, R4 ;  /* 0x0000000400bd7245 */ /* 0x000fe20000201000 */
[----:B------:R-:W-:Y:S01]  /*2dd80*/  BSSY.RECONVERGENT B2, `(.L_x_6336) ;  /* 0x000005a000027945 */ /* 0x000fe20003800200 */
[----:B------:R-:W-:Y:S01]  /*2dd90*/  SHF.L.U32 R4, R190, 0x10, RZ ;  /* 0x00000010be047819 */ /* 0x000fe200000006ff */
        /* <DEDUP_REMOVED lines=21> */
.L_x_6338:
        /* <DEDUP_REMOVED lines=13> */
.L_x_6340:
[----:B------:R-:W-:Y:S05]  /*2dfc0*/  BSYNC.RECONVERGENT B3 ;  /* 0x0000000000037941 */ /* 0x000fea0003800200 */
.L_x_6339:
        /* <DEDUP_REMOVED lines=53> */
.L_x_6337:
[----:B------:R-:W-:Y:S05]  /*2e320*/  BSYNC.RECONVERGENT B2 ;  /* 0x0000000000027941 */ /* 0x000fea0003800200 */
.L_x_6336:
        /* <DEDUP_REMOVED lines=24> */
.L_x_6343:
        /* <DEDUP_REMOVED lines=13> */
.L_x_6345:
[----:B------:R-:W-:Y:S05]  /*2e580*/  BSYNC.RECONVERGENT B3 ;  /* 0x0000000000037941 */ /* 0x000fea0003800200 */
.L_x_6344:
        /* <DEDUP_REMOVED lines=53> */
.L_x_6342:
[----:B------:R-:W-:Y:S05]  /*2e8e0*/  BSYNC.RECONVERGENT B2 ;  /* 0x0000000000027941 */ /* 0x000fea0003800200 */
.L_x_6341:
[----:B------:R-:W-:Y:S01]  /*2e8f0*/  I2FP.F32.U32 R189, R4 ;  /* 0x0000000400bd7245 */ /* 0x000fe20000201000 */
[C---:B------:R-:W-:Y:S01]  /*2e900*/  IMAD.U32 R4, R191.reuse, 0x10000, RZ ;  /* 0x00010000bf047824 */ /* 0x040fe200078e00ff */
[----:B------:R-:W-:Y:S01]  /*2e910*/  ISETP.NE.AND P5, PT, R188, 0x1, PT ;  /* 0x00000001bc00780c */ /* 0x000fe20003fa5270 */
[----:B------:R-:W-:Y:S01]  /*2e920*/  BSSY.RECONVERGENT B2, `(.L_x_6346) ;  /* 0x0000058000027945 */ /* 0x000fe20003800200 */
[----:B------:R-:W-:Y:S01]  /*2e930*/  PRMT R245, R191, 0x7632, R245 ;  /* 0x00007632bff57816 */ /* 0x000fe200000000f5 */
[----:B------:R-:W-:Y:S01]  /*2e940*/  FFMA.FTZ R189, R189, R242, 1.1641532182693481445e-10 ;  /* 0x2f000000bdbd7423 */ /* 0x000fe200000100f2 */
[----:B------:R-:W-:-:S04]  /*2e950*/  FMUL.FTZ R4, R4, R237 ;  /* 0x000000ed04047220 */ /* 0x000fc80000410000 */
[----:B------:R-:W-:Y:S02]  /*2e960*/  FSETP.GTU.FTZ.AND P4, PT, R189, R238, PT ;  /* 0x000000eebd00720b */ /* 0x000fe40003f9c000 */
[----:B------:R-:W-:Y:S02]  /*2e970*/  @P1 SHF.L.U32 R189, R23, 0x10, RZ ;  /* 0x0000001017bd1819 */ /* 0x000fe400000006ff */
        /* <DEDUP_REMOVED lines=15> */
.L_x_6348:
        /* <DEDUP_REMOVED lines=13> */
.L_x_6350:
[----:B------:R-:W-:Y:S05]  /*2eb40*/  BSYNC.RECONVERGENT B3 ;  /* 0x0000000000037941 */ /* 0x000fea0003800200 */
.L_x_6349:
        /* <DEDUP_REMOVED lines=53> */
.L_x_6347:
[----:B------:R-:W-:Y:S05]  /*2eea0*/  BSYNC.RECONVERGENT B2 ;  /* 0x0000000000027941 */ /* 0x000fea0003800200 */
.L_x_6346:
[----:B------:R-:W-:Y:S02]  /*2eeb0*/  I2FP.F32.U32 R189, R189 ;  /* 0x000000bd00bd7245 */ /* 0x000fe40000201000 */
[----:B------:R-:W-:Y:S02]  /*2eec0*/  SHF.L.U32 R188, R245, 0x10, RZ ;  /* 0x00000010f5bc7819 */ /* 0x000fe400000006ff */
[----:B------:R-:W-:Y:S01]  /*2eed0*/  @P1 PRMT R190, R23, 0x7632, R190 ;  /* 0x0000763217be1816 */ /* 0x000fe200000000be */
[----:B------:R-:W-:Y:S02]  /*2eee0*/  FFMA.FTZ R189, R189, R242, 1.1641532182693481445e-10 ;  /* 0x2f000000bdbd7423 */ /* 0x000fe400000100f2 */
[----:B------:R-:W-:Y:S02]  /*2eef0*/  FMUL.FTZ R188, R188, R237 ;  /* 0x000000edbcbc7220 */ /* 0x000fe40000410000 */
[----:B------:R-:W-:Y:S01]  /*2ef00*/  @P1 IMAD.U32 R190, R190, 0x10000, RZ ;  /* 0x00010000bebe1824 */ /* 0x000fe200078e00ff */
[----:B------:R-:W-:Y:S01]  /*2ef10*/  FSETP.GTU.FTZ.AND P5, PT, R189, R238, PT ;  /* 0x000000eebd00720b */ /* 0x000fe20003fbc000 */
[----:B------:R-:W-:Y:S01]  /*2ef20*/  IMAD.MOV.U32 R238, RZ, RZ, R240 ;  /* 0x000000ffffee7224 */ /* 0x000fe200078e00f0 */
[----:B------:R-:W-:-:S02]  /*2ef30*/  PRMT R189, R239, 0x5410, R195 ;  /* 0x00005410efbd7816 */ /* 0x000fc400000000c3 */
[----:B------:R-:W-:Y:S02]  /*2ef40*/  FSEL R237, R188, RZ, !P5 ;  /* 0x000000ffbced7208 */ /* 0x000fe40006800000 */
[----:B------:R-:W-:Y:S02]  /*2ef50*/  PLOP3.LUT P5, PT, P5, PT, PT, 0x8, 0x80 ;  /* 0x000000000080781c */ /* 0x000fe40002fae170 */
[----:B------:R-:W-:Y:S01]  /*2ef60*/  PRMT R188, R193, 0x5410, R194 ;  /* 0x00005410c1bc7816 */ /* 0x000fe200000000c2 */
[----:B------:R-:W-:Y:S01]  /*2ef70*/  @P1 FADD.FTZ R237, R190, R237 ;  /* 0x000000edbeed1221 */ /* 0x000fe20000010000 */
[----:B------:R-:W-:-:S04]  /*2ef80*/  PRMT R190, R243, 0x5410, R244 ;  /* 0x00005410f3be7816 */ /* 0x000fc800000000f4 */
[----:B------:R-:W-:-:S04]  /*2ef90*/  F2FP.BF16.F32.PACK_AB R191, RZ, R237 ;  /* 0x000000edffbf723e */ /* 0x000fc800000010ff */
[----:B------:R-:W-:-:S07]  /*2efa0*/  PRMT R191, R241, 0x5410, R191 ;  /* 0x00005410f1bf7816 */ /* 0x000fce00000000bf */
.L_x_6310:
        /* <DEDUP_REMOVED lines=43> */
.L_x_6228:
[----:B------:R-:W-:Y:S05]  /*2f260*/  BSYNC.RECONVERGENT B1 ;  /* 0x0000000000017941 */ /* 0x000fea0003800200 */
.L_x_6227:
[----:B012---:R-:W-:Y:S01]  /*2f270*/  FADD.FTZ R189, RZ, R7 ;  /* 0x00000007ffbd7221 */ /* 0x007fe20000010000 */
[C---:B------:R-:W-:Y:S01]  /*2f280*/  ISETP.GE.U32.AND P0, PT, R0.reuse, 0x20, PT ;  /* 0x000000200000780c */ /* 0x040fe20003f06070 */
[----:B------:R-:W0:Y:S01]  /*2f290*/  S2R R191, SR_TID.X ;  /* 0x0000000000bf7919 */ /* 0x000e220000002100 */
[----:B------:R-:W-:Y:S01]  /*2f2a0*/  ISETP.GT.U32.AND P1, PT, R0, 0x3f, PT ;  /* 0x0000003f0000780c */ /* 0x000fe20003f24070 */
[----:B------:R-:W-:Y:S01]  /*2f2b0*/  FADD.FTZ R188, R202, R189 ;  /* 0x000000bdcabc7221 */ /* 0x000fe20000010000 */
[C---:B------:R-:W-:Y:S01]  /*2f2c0*/  ISETP.GT.U32.AND P2, PT, R0.reuse, 0x5f, PT ;  /* 0x0000005f0000780c */ /* 0x040fe20003f44070 */
[----:B------:R-:W-:Y:S01]  /*2f2d0*/  UMOV UR23, 0xffffffff ;  /* 0xffffffff00177882 */ /* 0x000fe20000000000 */
        /* <DEDUP_REMOVED lines=55> */
[--C-:B------:R-:W-:Y:S01]  /*2f650*/  FADD.FTZ R188, R7, -R192.reuse ;  /* 0x800000c007bc7221 */ /* 0x100fe20000010000 */
[--C-:B------:R-:W-:Y:S01]  /*2f660*/  FADD.FTZ R195, R202, -R192.reuse ;  /* 0x800000c0cac37221 */ /* 0x100fe20000010000 */
[--C-:B------:R-:W-:Y:S01]  /*2f670*/  FADD.FTZ R191, R203, -R192.reuse ;  /* 0x800000c0cbbf7221 */ /* 0x100fe20000010000 */
[----:B------:R-:W-:Y:S01]  /*2f680*/  FADD.FTZ R190, R204, -R192 ;  /* 0x800000c0ccbe7221 */ /* 0x000fe20000010000 */
[----:B------:R-:W-:-:S04]  /*2f690*/  FFMA.FTZ R188, R188, R188, RZ ;  /* 0x000000bcbcbc7223 */ /* 0x000fc800000100ff */
        /* <DEDUP_REMOVED lines=85> */
.L_x_6374:
        /* <DEDUP_REMOVED lines=17> */
[--C-:B------:R-:W-:Y:S01]  /*2fd00*/  FADD.FTZ R244, R202, -R240.reuse ;  /* 0x800000f0caf47221 */ /* 0x100fe20000010000 */
[--C-:B------:R-:W-:Y:S01]  /*2fd10*/  FADD.FTZ R194, R212, -R240.reuse ;  /* 0x800000f0d4c27221 */ /* 0x100fe20000010000 */
[--C-:B------:R-:W-:Y:S01]  /*2fd20*/  FADD.FTZ R246, R223, -R240.reuse ;  /* 0x800000f0dff67221 */ /* 0x100fe20000010000 */
[----:B------:R-:W-:Y:S01]  /*2fd30*/  FMUL.FTZ R245, R239, R188 ;  /* 0x000000bceff57220 */ /* 0x000fe20000410000 */
[--C-:B------:R-:W-:Y:S01]  /*2fd40*/  FADD.FTZ R188, R203, -R240.reuse ;  /* 0x800000f0cbbc7221 */ /* 0x100fe20000010000 */
[C---:B------:R-:W-:Y:S01]  /*2fd50*/  FMUL.FTZ R244, R239.reuse, R244 ;  /* 0x000000f4eff47220 */ /* 0x040fe20000410000 */
[----:B------:R-:W-:Y:S01]  /*2fd60*/  FMUL.FTZ R194, R239, R194 ;  /* 0x000000c2efc27220 */ /* 0x000fe20000410000 */
[----:B------:R-:W-:Y:S01]  /*2fd70*/  FADD.FTZ R248, R233, -R240 ;  /* 0x800000f0e9f87221 */ /* 0x000fe20000010000 */
[----:B------:R-:W-:Y:S01]  /*2fd80*/  FMUL.FTZ R241, R239, R188 ;  /* 0x000000bceff17220 */ /* 0x000fe20000410000 */
[----:B-----5:R-:W-:Y:S01]  /*2fd90*/  FFMA.FTZ R188, R245, R184, R92 ;  /* 0x000000b8f5bc7223 */ /* 0x020fe2000001005c */
[----:B------:R-:W-:Y:S01]  /*2fda0*/  FFMA.FTZ R189, R244, R185, R93 ;  /* 0x000000b9f4bd7223 */ /* 0x000fe2000001005d */
[----:B------:R-:W-:Y:S01]  /*2fdb0*/  FFMA.FTZ R191, R194, R187, R95 ;  /* 0x000000bbc2bf7223 */ /* 0x000fe2000001005f */
[----:B------:R-:W-:Y:S01]  /*2fdc0*/  FFMA.FTZ R190, R241, R186, R94 ;  /* 0x000000baf1be7223 */ /* 0x000fe2000001005e */
[C---:B------:R-:W-:Y:S01]  /*2fdd0*/  FMUL.FTZ R246, R239.reuse, R246 ;  /* 0x000000f6eff67220 */ /* 0x040fe20000410000 */
[----:B------:R-:W-:Y:S01]  /*2fde0*/  FMUL.FTZ R248, R239, R248 ;  /* 0x000000f8eff87220 */ /* 0x000fe20000410000 */
[----:B------:R-:W-:Y:S01]  /*2fdf0*/  F2FP.BF16.F32.PACK_AB R188, R189, R188 ;  /* 0x000000bcbdbc723e */ /* 0x000fe200000010ff */
[----:B------:R-:W0:Y:S01]  /*2fe00*/  LDC.64 R192, c[0x0][0x428] ;  /* 0x00010a00ffc07b82 */ /* 0x000e220000000a00 */
[----:B------:R-:W-:Y:S01]  /*2fe10*/  F2FP.BF16.F32.PACK_AB R189, R191, R190 ;  /* 0x000000bebfbd723e */ /* 0x000fe200000010ff */
[--C-:B------:R-:W-:Y:S01]  /*2fe20*/  FADD.FTZ R190, R213, -R240.reuse ;  /* 0x800000f0d5be7221 */ /* 0x100fe20000010000 */
[----:B------:R-:W-:Y:S01]  /*2fe30*/  FFMA.FTZ R191, R246, R181, R97 ;  /* 0x000000b5f6bf7223 */ /* 0x000fe20000010061 */
[C---:B------:R-:W-:Y:S01]  /*2fe40*/  FFMA.FTZ R243, R248.reuse, R183, R99 ;  /* 0x000000b7f8f37223 */ /* 0x040fe20000010063 */
[----:B------:R-:W-:Y:S01]  /*2fe50*/  FFMA.FTZ R248, R248, R175, R67 ;  /* 0x000000aff8f87223 */ /* 0x000fe20000010043 */
[----:B------:R-:W-:Y:S01]  /*2fe60*/  FMUL.FTZ R247, R239, R190 ;  /* 0x000000beeff77220 */ /* 0x000fe20000410000 */
[----:B------:R-:W-:Y:S01]  /*2fe70*/  FADD.FTZ R190, R224, -R240 ;  /* 0x800000f0e0be7221 */ /* 0x000fe20000010000 */
[----:B------:R-:W-:Y:S01]  /*2fe80*/  FFMA.FTZ R245, R245, R176, R60 ;  /* 0x000000b0f5f57223 */ /* 0x000fe2000001003c */
[----:B------:R-:W-:Y:S01]  /*2fe90*/  FFMA.FTZ R241, R241, R178, R62 ;  /* 0x000000b2f1f17223 */ /* 0x000fe2000001003e */
[----:B------:R-:W-:Y:S01]  /*2fea0*/  FFMA.FTZ R244, R244, R177, R61 ;  /* 0x000000b1f4f47223 */ /* 0x000fe2000001003d */
[----:B------:R-:W-:Y:S01]  /*2feb0*/  FMUL.FTZ R195, R239, R190 ;  /* 0x000000beefc37220 */ /* 0x000fe20000410000 */
[C---:B------:R-:W-:Y:S01]  /*2fec0*/  FFMA.FTZ R190, R247.reuse, R180, R96 ;  /* 0x000000b4f7be7223 */ /* 0x040fe20000010060 */
[----:B------:R-:W-:-:S02]  /*2fed0*/  FFMA.FTZ R247, R247, R172, R64 ;  /* 0x000000acf7f77223 */ /* 0x000fc40000010040 */
[C---:B------:R-:W-:Y:S01]  /*2fee0*/  FFMA.FTZ R242, R195.reuse, R182, R98 ;  /* 0x000000b6c3f27223 */ /* 0x040fe20000010062 */
[----:B------:R-:W-:Y:S01]  /*2fef0*/  FFMA.FTZ R195, R195, R174, R66 ;  /* 0x000000aec3c37223 */ /* 0x000fe20000010042 */
[----:B------:R-:W-:-:S03]  /*2ff00*/  F2FP.BF16.F32.PACK_AB R190, R191, R190 ;  /* 0x000000bebfbe723e */ /* 0x000fc600000010ff */
[----:B------:R-:W-:Y:S02]  /*2ff10*/  F2FP.BF16.F32.PACK_AB R191, R243, R242 ;  /* 0x000000f2f3bf723e */ /* 0x000fe400000010ff */
[----:B------:R-:W1:Y:S01]  /*2ff20*/  LDC.64 R242, c[0x0][0x430] ;  /* 0x00010c00fff27b82 */ /* 0x000e620000000a00 */
[----:B------:R-:W-:Y:S01]  /*2ff30*/  F2FP.BF16.F32.PACK_AB R195, R248, R195 ;  /* 0x000000c3f8c3723e */ /* 0x000fe200000010ff */
[----:B0-----:R-:W-:-:S04]  /*2ff40*/  IMAD.WIDE.U32 R192, R222, 0x10, R192 ;  /* 0x00000010dec07825 */ /* 0x001fc800078e00c0 */
[----:B------:R-:W-:Y:S01]  /*2ff50*/  FFMA.FTZ R248, R246, R173, R65 ;  /* 0x000000adf6f87223 */ /* 0x000fe20000010041 */
[----:B------:R-:W-:Y:S01]  /*2ff60*/  FFMA.FTZ R246, R194, R179, R63 ;  /* 0x000000b3c2f67223 */ /* 0x000fe2000001003f */
[----:B------:R0:W-:Y:S03]  /*2ff70*/  STG.E.128 desc[UR6][R192.64], R188 ;  /* 0x000000bcc0007986 */ /* 0x0001e6000c101d06 */
[----:B------:R-:W-:Y:S01]  /*2ff80*/  F2FP.BF16.F32.PACK_AB R194, R248, R247 ;  /* 0x000000f7f8c2723e */ /* 0x000fe200000010ff */
[----:B-1----:R-:W-:Y:S01]  /*2ff90*/  IMAD.WIDE.U32 R242, R222, 0x10, R242 ;  /* 0x00000010def27825 */ /* 0x002fe200078e00f2 */
[----:B0-----:R-:W-:Y:S02]  /*2ffa0*/  F2FP.BF16.F32.PACK_AB R193, R246, R241 ;  /* 0x000000f1f6c1723e */ /* 0x001fe400000010ff */
[----:B------:R-:W-:Y:S01]  /*2ffb0*/  F2FP.BF16.F32.PACK_AB R192, R244, R245 ;  /* 0x000000f5f4c0723e */ /* 0x000fe200000010ff */
[----:B------:R-:W-:-:S04]  /*2ffc0*/  VIADD R222, R222, 0x20 ;  /* 0x00000020dede7836 */ /* 0x000fc80000000000 */
[----:B------:R1:W-:Y:S03]  /*2ffd0*/  STG.E.128 desc[UR6][R242.64], R192 ;  /* 0x000000c0f2007986 */ /* 0x0003e6000c101d06 */
.L_x_6353:
[----:B------:R-:W-:Y:S05]  /*2ffe0*/  BSYNC.RECONVERGENT B1 ;  /* 0x0000000000017941 */ /* 0x000fea0003800200 */
.L_x_6352:
[----:B------:R-:W-:Y:S01]  /*2fff0*/  LOP3.LUT P0, RZ, R201, 0x200, RZ, 0xc0, !PT ;  /* 0x00000200c9ff7812 */ /* 0x000fe2000780c0ff */
[----:B------:R-:W-:-:S12]  /*30000*/  BSSY.RECONVERGENT B1, `(.L_x_6354) ;  /* 0x0000031000017945 */ /* 0x000fd80003800200 */
[----:B------:R-:W-:Y:S05]  /*30010*/  @!P0 BRA `(.L_x_6355) ;  /* 0x0000000000bc8947 */ /* 0x000fea0003800000 */
[--C-:B0-----:R-:W-:Y:S01]  /*30020*/  FADD.FTZ R188, R16, -R240.reuse ;  /* 0x800000f010bc7221 */ /* 0x101fe20000010000 */
[--C-:B------:R-:W-:Y:S01]  /*30030*/  FADD.FTZ R244, R204, -R240.reuse ;  /* 0x800000f0ccf47221 */ /* 0x100fe20000010000 */
[--C-:B-1----:R-:W-:Y:S01]  /*30040*/  FADD.FTZ R194, R214, -R240.reuse ;  /* 0x800000f0d6c27221 */ /* 0x102fe20000010000 */
[--C-:B------:R-:W-:Y:S01]  /*30050*/  FADD.FTZ R246, R225, -R240.reuse ;  /* 0x800000f0e1f67221 */ /* 0x100fe20000010000 */
[----:B------:R-:W-:Y:S01]  /*30060*/  FMUL.FTZ R245, R239, R188 ;  /* 0x000000bceff57220 */ /* 0x000fe20000410000 */
[--C-:B------:R-:W-:Y:S01]  /*30070*/  FADD.FTZ R188, R205, -R240.reuse ;  /* 0x800000f0cdbc7221 */ /* 0x100fe20000010000 */
[C---:B------:R-:W-:Y:S01]  /*30080*/  FMUL.FTZ R244, R239.reuse, R244 ;  /* 0x000000f4eff47220 */ /* 0x040fe20000410000 */
[C---:B------:R-:W-:Y:S01]  /*30090*/  FMUL.FTZ R194, R239.reuse, R194 ;  /* 0x000000c2efc27220 */ /* 0x040fe20000410000 */
        /* <DEDUP_REMOVED lines=33> */
[----:B------:R-:W-:Y:S02]  /*302b0*/  F2FP.BF16.F32.PACK_AB R194, R248, R247 ;  /* 0x000000f7f8c2723e */ /* 0x000fe400000010ff */
[----:B0-----:R-:W-:Y:S01]  /*302c0*/  F2FP.BF16.F32.PACK_AB R193, R246, R241 ;  /* 0x000000f1f6c1723e */ /* 0x001fe200000010ff */
[----:B-1----:R-:W-:Y:S01]  /*302d0*/  IMAD.WIDE.U32 R188, R222, 0x10, R242 ;  /* 0x00000010debc7825 */ /* 0x002fe200078e00f2 */
[----:B------:R-:W-:-:S03]  /*302e0*/  F2FP.BF16.F32.PACK_AB R192, R244, R245 ;  /* 0x000000f5f4c0723e */ /* 0x000fc600000010ff */
[----:B------:R-:W-:Y:S02]  /*302f0*/  VIADD R222, R222, 0x20 ;  /* 0x00000020dede7836 */ /* 0x000fe40000000000 */
[----:B------:R2:W-:Y:S05]  /*30300*/  STG.E.128 desc[UR6][R188.64], R192 ;  /* 0x000000c0bc007986 */ /* 0x0005ea000c101d06 */
.L_x_6355:
[----:B------:R-:W-:Y:S05]  /*30310*/  BSYNC.RECONVERGENT B1 ;  /* 0x0000000000017941 */ /* 0x000fea0003800200 */
.L_x_6354:
[----:B------:R-:W-:Y:S01]  /*30320*/  LOP3.LUT P0, RZ, R201, 0x80, RZ, 0xc0, !PT ;  /* 0x00000080c9ff7812 */ /* 0x000fe2000780c0ff */
[----:B------:R-:W-:-:S12]  /*30330*/  BSSY.RECONVERGENT B1, `(.L_x_6356) ;  /* 0x0000031000017945 */ /* 0x000fd80003800200 */
[----:B------:R-:W-:Y:S05]  /*30340*/  @!P0 BRA `(.L_x_6357) ;  /* 0x0000000000bc8947 */ /* 0x000fea0003800000 */
[--C-:B0-2---:R-:W-:Y:S01]  /*30350*/  FADD.FTZ R188, R17, -R240.reuse ;  /* 0x800000f011bc7221 */ /* 0x105fe20000010000 */
[--C-:B------:R-:W-:Y:S01]  /*30360*/  FADD.FTZ R244, R206, -R240.reuse ;  /* 0x800000f0cef47221 */ /* 0x100fe20000010000 */
[--C-:B-1----:R-:W-:Y:S01]  /*30370*/  FADD.FTZ R194, R216, -R240.reuse ;  /* 0x800000f0d8c27221 */ /* 0x102fe20000010000 */
        /* <DEDUP_REMOVED lines=41> */
[----:B------:R-:W-:Y:S02]  /*30610*/  F2FP.BF16.F32.PACK_AB R192, R244, R245 ;  /* 0x000000f5f4c0723e */ /* 0x000fe400000010ff */
[----:B------:R-:W-:-:S03]  /*30620*/  IADD3 R222, PT, PT, R222, 0x20, RZ ;  /* 0x00000020dede7810 */ /* 0x000fc60007ffe0ff */
[----:B------:R3:W-:Y:S04]  /*30630*/  STG.E.128 desc[UR6][R188.64], R192 ;  /* 0x000000c0bc007986 */ /* 0x0007e8000c101d06 */
.L_x_6357:
[----:B------:R-:W-:Y:S05]  /*30640*/  BSYNC.RECONVERGENT B1 ;  /* 0x0000000000017941 */ /* 0x000fea0003800200 */
.L_x_6356:
[----:B------:R-:W-:Y:S01]  /*30650*/  LOP3.LUT P0, RZ, R201, 0x40, RZ, 0xc0, !PT ;  /* 0x00000040c9ff7812 */ /* 0x000fe2000780c0ff */
[----:B------:R-:W-:-:S12]  /*30660*/  BSSY.RECONVERGENT B1, `(.L_x_6358) ;  /* 0x0000031000017945 */ /* 0x000fd80003800200 */
[----:B------:R-:W-:Y:S05]  /*30670*/  @!P0 BRA `(.L_x_6359) ;  /* 0x0000000000bc8947 */ /* 0x000fea0003800000 */
[--C-:B0-23--:R-:W-:Y:S01]  /*30680*/  FADD.FTZ R188, R18, -R240.reuse ;  /* 0x800000f012bc7221 */ /* 0x10dfe20000010000 */
        /* <DEDUP_REMOVED lines=46> */
.L_x_6359:
[----:B------:R-:W-:Y:S05]  /*30970*/  BSYNC.RECONVERGENT B1 ;  /* 0x0000000000017941 */ /* 0x000fea0003800200 */
.L_x_6358:
[----:B------:R-:W-:Y:S01]  /*30980*/  LOP3.LUT P0, RZ, R201, 0x20, RZ, 0xc0, !PT ;  /* 0x00000020c9ff7812 */ /* 0x000fe2000780c0ff */
[----:B------:R-:W-:-:S12]  /*30990*/  BSSY.RECONVERGENT B1, `(.L_x_6360) ;  /* 0x0000030000017945 */ /* 0x000fd80003800200 */
[----:B------:R-:W-:Y:S05]  /*309a0*/  @!P0 BRA `(.L_x_6361) ;  /* 0x0000000000b88947 */ /* 0x000fea0003800000 */
[--C-:B0-234-:R-:W-:Y:S01]  /*309b0*/  FADD.FTZ R188, R19, -R240.reuse ;  /* 0x800000f013bc7221 */ /* 0x11dfe20000010000 */
[--C-:B-1----:R-:W-:Y:S01]  /*309c0*/  FADD.FTZ R242, R210, -R240.reuse ;  /* 0x800000f0d2f27221 */ /* 0x102fe20000010000 */
[--C-:B------:R-:W-:Y:S01]  /*309d0*/  FADD.FTZ R190, R211, -R240.reuse ;  /* 0x800000f0d3be7221 */ /* 0x100fe20000010000 */
[--C-:B------:R-:W-:Y:S01]  /*309e0*/  FADD.FTZ R194, R220, -R240.reuse ;  /* 0x800000f0dcc27221 */ /* 0x100fe20000010000 */
[C---:B------:R-:W-:Y:S01]  /*309f0*/  FMUL.FTZ R243, R239.reuse, R188 ;  /* 0x000000bceff37220 */ /* 0x040fe20000410000 */
[C---:B------:R-:W-:Y:S01]  /*30a00*/  FMUL.FTZ R242, R239.reuse, R242 ;  /* 0x000000f2eff27220 */ /* 0x040fe20000410000 */
[C---:B------:R-:W-:Y:S01]  /*30a10*/  FMUL.FTZ R245, R239.reuse, R190 ;  /* 0x000000beeff57220 */ /* 0x040fe20000410000 */
[----:B------:R-:W-:Y:S01]  /*30a20*/  FMUL.FTZ R194, R239, R194 ;  /* 0x000000c2efc27220 */ /* 0x000fe20000410000 */
[--C-:B------:R-:W-:Y:S01]  /*30a30*/  FADD.FTZ R192, R221, -R240.reuse ;  /* 0x800000f0ddc07221 */ /* 0x100fe20000010000 */
[--C-:B------:R-:W-:Y:S01]  /*30a40*/  FADD.FTZ R244, R231, -R240.reuse ;  /* 0x800000f0e7f47221 */ /* 0x100fe20000010000 */
[--C-:B------:R-:W-:Y:S01]  /*30a50*/  FADD.FTZ R246, R232, -R240.reuse ;  /* 0x800000f0e8f67221 */ /* 0x100fe20000010000 */
[----:B------:R-:W-:Y:S01]  /*30a60*/  FADD.FTZ R240, R237, -R240 ;  /* 0x800000f0edf07221 */ /* 0x000fe20000010000 */
[----:B-----5:R-:W-:Y:S01]  /*30a70*/  FFMA.FTZ R188, R243, R48, R36 ;  /* 0x00000030f3bc7223 */ /* 0x020fe20000010024 */
[----:B------:R-:W-:Y:S01]  /*30a80*/  FFMA.FTZ R189, R242, R49, R37 ;  /* 0x00000031f2bd7223 */ /* 0x000fe20000010025 */
[----:B------:R-:W-:Y:S01]  /*30a90*/  FFMA.FTZ R190, R245, R50, R38 ;  /* 0x00000032f5be7223 */ /* 0x000fe20000010026 */
[----:B------:R-:W-:Y:S01]  /*30aa0*/  FFMA.FTZ R191, R194, R51, R39 ;  /* 0x00000033c2bf7223 */ /* 0x000fe20000010027 */
[C---:B------:R-:W-:Y:S01]  /*30ab0*/  FMUL.FTZ R247, R239.reuse, R192 ;  /* 0x000000c0eff77220 */ /* 0x040fe20000410000 */
[C---:B------:R-:W-:Y:S01]  /*30ac0*/  FMUL.FTZ R244, R239.reuse, R244 ;  /* 0x000000f4eff47220 */ /* 0x040fe20000410000 */
[C---:B------:R-:W-:Y:S01]  /*30ad0*/  FMUL.FTZ R195, R239.reuse, R246 ;  /* 0x000000f6efc37220 */ /* 0x040fe20000410000 */
[----:B------:R-:W-:Y:S01]  /*30ae0*/  FMUL.FTZ R246, R239, R240 ;  /* 0x000000f0eff67220 */ /* 0x000fe20000410000 */
[----:B------:R-:W-:Y:S01]  /*30af0*/  F2FP.BF16.F32.PACK_AB R188, R189, R188 ;  /* 0x000000bcbdbc723e */ /* 0x000fe200000010ff */
[----:B------:R-:W0:Y:S01]  /*30b00*/  LDC.64 R192, c[0x0][0x428] ;  /* 0x00010a00ffc07b82 */ /* 0x000e220000000a00 */
[----:B------:R-:W-:Y:S01]  /*30b10*/  F2FP.BF16.F32.PACK_AB R189, R191, R190 ;  /* 0x000000bebfbd723e */ /* 0x000fe200000010ff */
[----:B------:R-:W-:Y:S01]  /*30b20*/  FFMA.FTZ R190, R247, R44, R40 ;  /* 0x0000002cf7be7223 */ /* 0x000fe20000010028 */
[----:B------:R-:W-:Y:S01]  /*30b30*/  FFMA.FTZ R191, R244, R45, R41 ;  /* 0x0000002df4bf7223 */ /* 0x000fe20000010029 */
[C---:B------:R-:W-:Y:S01]  /*30b40*/  FFMA.FTZ R239, R195.reuse, R46, R42 ;  /* 0x0000002ec3ef7223 */ /* 0x040fe2000001002a */
[C---:B------:R-:W-:Y:S01]  /*30b50*/  FFMA.FTZ R240, R246.reuse, R47, R43 ;  /* 0x0000002ff6f07223 */ /* 0x040fe2000001002b */
[----:B------:R-:W-:Y:S01]  /*30b60*/  FFMA.FTZ R195, R195, R54, R34 ;  /* 0x00000036c3c37223 */ /* 0x000fe20000010022 */
[----:B------:R-:W-:Y:S01]  /*30b70*/  FFMA.FTZ R246, R246, R55, R35 ;  /* 0x00000037f6f67223 */ /* 0x000fe20000010023 */
[----:B------:R-:W-:Y:S01]  /*30b80*/  F2FP.BF16.F32.PACK_AB R190, R191, R190 ;  /* 0x000000bebfbe723e */ /* 0x000fe200000010ff */
[----:B------:R-:W-:Y:S01]  /*30b90*/  FFMA.FTZ R243, R243, R56, R28 ;  /* 0x00000038f3f37223 */ /* 0x000fe2000001001c */
[----:B------:R-:W-:Y:S01]  /*30ba0*/  F2FP.BF16.F32.PACK_AB R191, R240, R239 ;  /* 0x000000eff0bf723e */ /* 0x000fe200000010ff */
[----:B------:R-:W-:Y:S01]  /*30bb0*/  FFMA.FTZ R245, R245, R58, R30 ;  /* 0x0000003af5f57223 */ /* 0x000fe2000001001e */
[----:B------:R-:W1:Y:S01]  /*30bc0*/  LDC.64 R240, c[0x0][0x430] ;  /* 0x00010c00fff07b82 */ /* 0x000e620000000a00 */
[----:B------:R-:W-:Y:S01]  /*30bd0*/  F2FP.BF16.F32.PACK_AB R195, R246, R195 ;  /* 0x000000c3f6c3723e */ /* 0x000fe200000010ff */
[----:B------:R-:W-:Y:S01]  /*30be0*/  FFMA.FTZ R246, R244, R53, R33 ;  /* 0x00000035f4f67223 */ /* 0x000fe20000010021 */
[----:B------:R-:W-:Y:S01]  /*30bf0*/  FFMA.FTZ R247, R247, R52, R32 ;  /* 0x00000034f7f77223 */ /* 0x000fe20000010020 */
[----:B------:R-:W-:Y:S01]  /*30c00*/  FFMA.FTZ R244, R194, R59, R31 ;  /* 0x0000003bc2f47223 */ /* 0x000fe2000001001f */
[----:B------:R-:W-:-:S03]  /*30c10*/  FFMA.FTZ R242, R242, R57, R29 ;  /* 0x00000039f2f27223 */ /* 0x000fc6000001001d */
[----:B------:R-:W-:Y:S01]  /*30c20*/  F2FP.BF16.F32.PACK_AB R194, R246, R247 ;  /* 0x000000f7f6c2723e */ /* 0x000fe200000010ff */
[----:B0-----:R-:W-:-:S05]  /*30c30*/  IMAD.WIDE.U32 R192, R222, 0x10, R192 ;  /* 0x00000010dec07825 */ /* 0x001fca00078e00c0 */
[----:B------:R0:W-:Y:S01]  /*30c40*/  STG.E.128 desc[UR6][R192.64], R188 ;  /* 0x000000bcc0007986 */ /* 0x0001e2000c101d06 */
[----:B-1----:R-:W-:Y:S01]  /*30c50*/  IMAD.WIDE.U32 R240, R222, 0x10, R240 ;  /* 0x00000010def07825 */ /* 0x002fe200078e00f0 */
[----:B0-----:R-:W-:Y:S02]  /*30c60*/  F2FP.BF16.F32.PACK_AB R193, R244, R245 ;  /* 0x000000f5f4c1723e */ /* 0x001fe400000010ff */
[----:B------:R-:W-:-:S05]  /*30c70*/  F2FP.BF16.F32.PACK_AB R192, R242, R243 ;  /* 0x000000f3f2c0723e */ /* 0x000fca00000010ff */
[----:B------:R0:W-:Y:S02]  /*30c80*/  STG.E.128 desc[UR6][R240.64], R192 ;  /* 0x000000c0f0007986 */ /* 0x0001e4000c101d06 */
.L_x_6361:
[----:B------:R-:W-:Y:S05]  /*30c90*/  BSYNC.RECONVERGENT B1 ;  /* 0x0000000000017941 */ /* 0x000fea0003800200 */
.L_x_6360:
[----:B0-234-:R-:W0:Y:S02]  /*30ca0*/  LDC.64 R188, c[0x0][0x380] ;  /* 0x0000e000ffbc7b82 */ /* 0x01de240000000a00 */
[----:B0-----:R-:W-:-:S05]  /*30cb0*/  IMAD R199, R188, 0x4, R199 ;  /* 0x00000004bcc77824 */ /* 0x001fca00078e02c7 */
[----:B------:R-:W-:-:S13]  /*30cc0*/  ISETP.GE.AND P0, PT, R199, R189, PT ;  /* 0x000000bdc700720c */ /* 0x000fda0003f06270 */
[----:B------:R-:W-:Y:S05]  /*30cd0*/  @!P0 BRA `(.L_x_6362) ;  /* 0xfffffd1400b08947 */ /* 0x000fea000383ffff */
[----:B------:R-:W-:Y:S05]  /*30ce0*/  BSYNC B0 ;  /* 0x0000000000007941 */ /* 0x000fea0003800000 */
.L_x_5726:
[----:B------:R-:W-:Y:S05]  /*30cf0*/  EXIT ;  /* 0x000000000000794d */ /* 0x000fea0003800000 */
.L_x_6351:
[----:B------:R-:W-:Y:S01]  /*30d00*/  BSSY B1, `(.L_x_6363) ;  /* 0x0000008000017945 */ /* 0x000fe20003800000 */
[----:B------:R-:W-:Y:S01]  /*30d10*/  MOV R240, R188 ;  /* 0x000000bc00f07202 */ /* 0x000fe20000000f00 */
[----:B------:R-:W-:Y:S01]  /*30d20*/  IMAD.MOV.U32 R241, RZ, RZ, 0x1 ;  /* 0x00000001fff17424 */ /* 0x000fe200078e00ff */
[----:B------:R-:W-:Y:S01]  /*30d30*/  MOV R239, 0xffffffff ;  /* 0xffffffff00ef7802 */ /* 0x000fe20000000f00 */
[----:B------:R-:W-:-:S07]  /*30d40*/  IMAD.MOV.U32 R242, RZ, RZ, 0x1f ;  /* 0x0000001ffff27424 */ /* 0x000fce00078e00ff */
[----:B-----5:R-:W-:Y:S05]  /*30d50*/  WARPSYNC.COLLECTIVE R239, `(.L_x_6364) ;  /* 0x00000000ef087348 */ /* 0x020fea0003c00000 */
[----:B------:R0:W1:Y:S02]  /*30d60*/  SHFL.BFLY P6, R195, R240, R241, R242 ;  /* 0x0c0000f1f0c37389 */ /* 0x00006400000c00f2 */
[----:B01---5:R-:W-:Y:S05]  /*30d70*/  ENDCOLLECTIVE ;  /* 0x000000000000791b */ /* 0x023fea0003800000 */
.L_x_6364:
[----:B------:R-:W-:Y:S05]  /*30d80*/  BSYNC B1 ;  /* 0x0000000000017941 */ /* 0x000fea0003800000 */
.L_x_6363:
        /* <DEDUP_REMOVED lines=9> */
.L_x_6365:
        /* <DEDUP_REMOVED lines=8> */
.L_x_6366:
[----:B------:R-:W-:Y:S01]  /*30ea0*/  IMAD.MOV.U32 R241, RZ, RZ, 0x8 ;  /* 0x00000008fff17424 */ /* 0x000fe200078e00ff */
[----:B------:R-:W-:-:S05]  /*30eb0*/  MOV R192, R195 ;  /* 0x000000c300c07202 */ /* 0x000fca0000000f00 */
[----:B------:R-:W-:-:S04]  /*30ec0*/  FADD.FTZ R193, R191, R192 ;  /* 0x000000c0bfc17221 */ /* 0x000fc80000010000 */
[----:B------:R-:W-:-:S07]  /*30ed0*/  IMAD.MOV.U32 R240, RZ, RZ, R193 ;  /* 0x000000fffff07224 */ /* 0x000fce00078e00c1 */
[----:B------:R-:W-:Y:S05]  /*30ee0*/  WARPSYNC.COLLECTIVE R239, `(.L_x_6367) ;  /* 0x00000000ef087348 */ /* 0x000fea0003c00000 */
[----:B------:R0:W1:Y:S02]  /*30ef0*/  SHFL.BFLY P6, R195, R240, R241, R242 ;  /* 0x0c0000f1f0c37389 */ /* 0x00006400000c00f2 */
[----:B01----:R-:W-:Y:S05]  /*30f00*/  ENDCOLLECTIVE ;  /* 0x000000000000791b */ /* 0x003fea0003800000 */
.L_x_6367:
[----:B------:R-:W-:Y:S01]  /*30f10*/  IMAD.MOV.U32 R241, RZ, RZ, 0x10 ;  /* 0x00000010fff17424 */ /* 0x000fe200078e00ff */
[----:B------:R-:W-:-:S05]  /*30f20*/  MOV R192, R195 ;  /* 0x000000c300c07202 */ /* 0x000fca0000000f00 */
[----:B------:R-:W-:-:S04]  /*30f30*/  FADD.FTZ R194, R193, R192 ;  /* 0x000000c0c1c27221 */ /* 0x000fc80000010000 */
[----:B------:R-:W-:-:S07]  /*30f40*/  IMAD.MOV.U32 R240, RZ, RZ, R194 ;  /* 0x000000fffff07224 */ /* 0x000fce00078e00c2 */
[----:B------:R-:W-:Y:S05]  /*30f50*/  WARPSYNC.COLLECTIVE R239, `(.L_x_6368) ;  /* 0x00000000ef087348 */ /* 0x000fea0003c00000 */
[----:B------:R0:W1:Y:S02]  /*30f60*/  SHFL.BFLY P6, R195, R240, R241, R242 ;  /* 0x0c0000f1f0c37389 */ /* 0x00006400000c00f2 */
[----:B01----:R-:W-:Y:S05]  /*30f70*/  ENDCOLLECTIVE ;  /* 0x000000000000791b */ /* 0x003fea0003800000 */
.L_x_6368:
        /* <DEDUP_REMOVED lines=88> */
.L_x_6369:
[----:B------:R-:W-:Y:S02]  /*31500*/  IMAD.MOV.U32 R241, RZ, RZ, 0x2 ;  /* 0x00000002fff17424 */ /* 0x000fe400078e00ff */
[----:B------:R-:W-:-:S04]  /*31510*/  IMAD.MOV.U32 R191, RZ, RZ, R195 ;  /* 0x000000ffffbf7224 */ /* 0x000fc800078e00c3 */
[----:B------:R-:W-:-:S05]  /*31520*/  FADD.FTZ R191, R188, R191 ;  /* 0x000000bfbcbf7221 */ /* 0x000fca0000010000 */
[----:B------:R-:W-:-:S07]  /*31530*/  MOV R240, R191 ;  /* 0x000000bf00f07202 */ /* 0x000fce0000000f00 */
[----:B------:R-:W-:Y:S05]  /*31540*/  WARPSYNC.COLLECTIVE R239, `(.L_x_6370) ;  /* 0x00000000ef087348 */ /* 0x000fea0003c00000 */
[----:B------:R0:W1:Y:S02]  /*31550*/  SHFL.BFLY P6, R195, R240, R241, R242 ;  /* 0x0c0000f1f0c37389 */ /* 0x00006400000c00f2 */
[----:B01----:R-:W-:Y:S05]  /*31560*/  ENDCOLLECTIVE ;  /* 0x000000000000791b */ /* 0x003fea0003800000 */
.L_x_6370:
[----:B------:R-:W-:Y:S02]  /*31570*/  IMAD.MOV.U32 R241, RZ, RZ, 0x4 ;  /* 0x00000004fff17424 */ /* 0x000fe400078e00ff */
[----:B------:R-:W-:-:S04]  /*31580*/  IMAD.MOV.U32 R190, RZ, RZ, R195 ;  /* 0x000000ffffbe7224 */ /* 0x000fc800078e00c3 */
[----:B------:R-:W-:-:S05]  /*31590*/  FADD.FTZ R190, R191, R190 ;  /* 0x000000bebfbe7221 */ /* 0x000fca0000010000 */
[----:B------:R-:W-:-:S07]  /*315a0*/  MOV R240, R190 ;  /* 0x000000be00f07202 */ /* 0x000fce0000000f00 */
[----:B------:R-:W-:Y:S05]  /*315b0*/  WARPSYNC.COLLECTIVE R239, `(.L_x_6371) ;  /* 0x00000000ef087348 */ /* 0x000fea0003c00000 */
[----:B------:R0:W1:Y:S02]  /*315c0*/  SHFL.BFLY P6, R195, R240, R241, R242 ;  /* 0x0c0000f1f0c37389 */ /* 0x00006400000c00f2 */
[----:B01----:R-:W-:Y:S05]  /*315d0*/  ENDCOLLECTIVE ;  /* 0x000000000000791b */ /* 0x003fea0003800000 */
.L_x_6371:
[----:B------:R-:W-:Y:S02]  /*315e0*/  IMAD.MOV.U32 R241, RZ, RZ, 0x8 ;  /* 0x00000008fff17424 */ /* 0x000fe400078e00ff */
[----:B------:R-:W-:-:S04]  /*315f0*/  IMAD.MOV.U32 R193, RZ, RZ, R195 ;  /* 0x000000ffffc17224 */ /* 0x000fc800078e00c3 */
[----:B------:R-:W-:-:S05]  /*31600*/  FADD.FTZ R193, R190, R193 ;  /* 0x000000c1bec17221 */ /* 0x000fca0000010000 */
[----:B------:R-:W-:-:S07]  /*31610*/  MOV R240, R193 ;  /* 0x000000c100f07202 */ /* 0x000fce0000000f00 */
[----:B------:R-:W-:Y:S05]  /*31620*/  WARPSYNC.COLLECTIVE R239, `(.L_x_6372) ;  /* 0x00000000ef087348 */ /* 0x000fea0003c00000 */
[----:B------:R0:W1:Y:S02]  /*31630*/  SHFL.BFLY P6, R195, R240, R241, R242 ;  /* 0x0c0000f1f0c37389 */ /* 0x00006400000c00f2 */
[----:B01----:R-:W-:Y:S05]  /*31640*/  ENDCOLLECTIVE ;  /* 0x000000000000791b */ /* 0x003fea0003800000 */
.L_x_6372:
[----:B------:R-:W-:Y:S02]  /*31650*/  IMAD.MOV.U32 R241, RZ, RZ, 0x10 ;  /* 0x00000010fff17424 */ /* 0x000fe400078e00ff */
[----:B------:R-:W-:-:S04]  /*31660*/  IMAD.MOV.U32 R194, RZ, RZ, R195 ;  /* 0x000000ffffc27224 */ /* 0x000fc800078e00c3 */
[----:B------:R-:W-:-:S05]  /*31670*/  FADD.FTZ R194, R193, R194 ;  /* 0x000000c2c1c27221 */ /* 0x000fca0000010000 */
[----:B------:R-:W-:-:S07]  /*31680*/  MOV R240, R194 ;  /* 0x000000c200f07202 */ /* 0x000fce0000000f00 */
[----:B------:R-:W-:Y:S05]  /*31690*/  WARPSYNC.COLLECTIVE R239, `(.L_x_6373) ;  /* 0x00000000ef087348 */ /* 0x000fea0003c00000 */
[----:B------:R0:W1:Y:S02]  /*316a0*/  SHFL.BFLY P6, R195, R240, R241, R242 ;  /* 0x0c0000f1f0c37389 */ /* 0x00006400000c00f2 */
[----:B01----:R-:W-:Y:S05]  /*316b0*/  ENDCOLLECTIVE ;  /* 0x000000000000791b */ /* 0x003fea0003800000 */
.L_x_6373:
[----:B------:R-:W-:Y:S05]  /*316c0*/  BRA `(.L_x_6374) ;  /* 0xffffffe400487947 */ /* 0x000fea000383ffff */
.L_x_6375:
        /* <DEDUP_REMOVED lines=11> */
.L_x_27972:


//--------------------- .text._ZN10layer_norm31ln_parallel_residual_fwd_kernelINS_13Kernel_traitsIf13__nv_bfloat16S2_S2_fjLj1280ELj1ELj4ELj1ELj16ENS_18Kernel_traits_baseILj1280EfS2_S2_S2_fjLj128EEEEELb1ELb0ELb1EEEvNS_9FwdParamsE --------------------------
	.section	.text._ZN10layer_norm31ln_parallel_residual_fwd_kernelINS_13Kernel_traitsIf13__nv_bfloat16S2_S2_fjLj1280ELj1ELj4ELj1ELj16ENS_18Kernel_traits_baseILj1280EfS2_S2_S2_fjLj128EEEEELb1ELb0ELb1EEEvNS_9FwdParamsE,"ax",@progbits
	.align	128
        .global         _ZN10layer_norm31ln_parallel_residual_fwd_kernelINS_13Kernel_traitsIf13__nv_bfloat16S2_S2_fjLj1280ELj1ELj4ELj1ELj16ENS_18Kernel_traits_baseILj1280EfS2_S2_S2_fjLj128EEEEELb1ELb0ELb1EEEvNS_9FwdParamsE
        .type           _ZN10layer_norm31ln_parallel_residual_fwd_kernelINS_13Kernel_traitsIf13__nv_bfloat16S2_S2_fjLj1280ELj1ELj4ELj1ELj16ENS_18Kernel_traits_baseILj1280EfS2_S2_S2_fjLj128EEEEELb1ELb0ELb1EEEvNS_9FwdParamsE,@function
        .size           _ZN10layer_norm31ln_parallel_residual_fwd_kernelINS_13Kernel_traitsIf13__nv_bfloat16S2_S2_fjLj1280ELj1ELj4ELj1ELj16ENS_18Kernel_traits_baseILj1280EfS2_S2_S2_fjLj128EEEEELb1ELb0ELb1EEEvNS_9FwdParamsE,(.L_x_27973 - _ZN10layer_norm31ln_parallel_residual_fwd_kernelINS_13Kernel_traitsIf13__nv_bfloat16S2_S2_fjLj1280ELj1ELj4ELj1ELj16ENS_18Kernel_traits_baseILj1280EfS2_S2_S2_fjLj128EEEEELb1ELb0ELb1EEEvNS_9FwdParamsE)
        .other          _ZN10layer_norm31ln_parallel_residual_fwd_kernelINS_13Kernel_traitsIf13__nv_bfloat16S2_S2_fjLj1280ELj1ELj4ELj1ELj16ENS_18Kernel_traits_baseILj1280EfS2_S2_S2_fjLj128EEEEELb1ELb0ELb1EEEvNS_9FwdParamsE,@"STO_CUDA_ENTRY STV_DEFAULT"
_ZN10layer_norm31ln_parallel_residual_fwd_kernelINS_13Kernel_traitsIf13__nv_bfloat16S2_S2_fjLj1280ELj1ELj4ELj1ELj16ENS_18Kernel_traits_baseILj1280EfS2_S2_S2_fjLj128EEEEELb1ELb0ELb1EEEvNS_9FwdParamsE:
.text._ZN10layer_norm31ln_parallel_residual_fwd_kernelINS_13Kernel_traitsIf13__nv_bfloat16S2_S2_fjLj1280ELj1ELj4ELj1ELj16ENS_18Kernel_traits_baseILj1280EfS2_S2_S2_fjLj128EEEEELb1ELb0ELb1EEEvNS_9FwdParamsE:
[----:B------:R-:W0:Y:S01]  /*0000*/  LDC R1, c[0x0][0x37c] ;  /* 0x0000df00ff017b82 */ /* 0x000e220000000800 */
[----:B------:R-:W1:Y:S01]  /*0010*/  LDCU.U8 UR4, c[0x0][0x464] ;  /* 0x00008c80ff0477ac */ /* 0x000e620008000000 */
[----:B0-----:R-:W-:Y:S01]  /*0020*/  VIADD R1, R1, 0xfffffff0 ;  /* 0xfffffff001017836 */ /* 0x001fe20000000000 */
[----:B------:R-:W0:Y:S01]  /*0030*/  LDCU.64 UR6, c[0x0][0x450] ;  /* 0x00008a00ff0677ac */ /* 0x000e220008000a00 */
[----:B------:R-:W2:Y:S04]  /*0040*/  LDCU.64 UR8, c[0x0][0x358] ;  /* 0x00006b00ff0877ac */ /* 0x000ea80008000a00 */
[----:B------:R-:W3:Y:S01]  /*0050*/  LDC R182, c[0x0][0x458] ;  /* 0x00011600ffb67b82 */ /* 0x000ee20000000800 */
[----:B------:R-:W4:Y:S01]  /*0060*/  LDCU.64 UR10, c[0x0][0x438] ;  /* 0x00008700ff0a77ac */ /* 0x000f220008000a00 */
[----:B-1----:R-:W-:-:S06]  /*0070*/  ISETP.NE.AND P0, PT, RZ, UR4, PT ;  /* 0x00000004ff007c0c */ /* 0x002fcc000bf05270 */
[----:B------:R-:W3:Y:S01]  /*0080*/  LDC R183, c[0x0][0x45c] ;  /* 0x00011700ffb77b82 */ /* 0x000ee20000000800 */
[----:B0-----:R-:W-:Y:S02]  /*0090*/  IMAD.U32 R2, RZ, RZ, UR6 ;  /* 0x00000006ff027e24 */ /* 0x001fe4000f8e00ff */
[----:B------:R-:W-:-:S06]  /*00a0*/  IMAD.U32 R3, RZ, RZ, UR7 ;  /* 0x00000007ff037e24 */ /* 0x000fcc000f8e00ff */
[----:B--2---:R-:W2:Y:S01]  /*00b0*/  @P0 LDG.E.64 R2, desc[UR8][R2.64] ;  /* 0x0000000802020981 */ /* 0x004ea2000c1e1b00 */
[----:B------:R-:W0:Y:S03]  /*00c0*/  @P0 LDC R7, c[0x0][0x460] ;  /* 0x00011800ff070b82 */ /* 0x000e260000000800 */
[----:B---3--:R-:W0:Y:S05]  /*00d0*/  @P0 LDG.E.64 R4, desc[UR8][R182.64] ;  /* 0x00000008b6040981 */ /* 0x008e2a000c1e1b00 */
[----:B------:R-:W1:Y:S01]  /*00e0*/  S2UR UR5, SR_CTAID.X ;  /* 0x00000000000579c3 */ /* 0x000e620000002500 */
[----:B----4-:R-:W-:Y:S01]  /*00f0*/  UISETP.NE.U32.AND UP0, UPT, UR10, URZ, UPT ;  /* 0x000000ff0a00728c */ /* 0x010fe2000bf05070 */
[----:B------:R-:W3:Y:S03]  /*0100*/  S2R R202, SR_TID.X ;  /* 0x0000000000ca7919 */ /* 0x000ee60000002100 */
[----:B------:R-:W-:-:S02]  /*0110*/  UISETP.NE.AND.EX UP0, UPT, UR11, URZ, UPT, UP0 ;  /* 0x000000ff0b00728c */ /* 0x000fc4000bf05300 */
[----:B-1----:R-:W-:Y:S01]  /*0120*/  USHF.L.U32 UR4, UR5, 0x2, URZ ;  /* 0x0000000205047899 */ /* 0x002fe200080006ff */
[----:B--2---:R-:W-:Y:S02]  /*0130*/  @P0 R2UR UR7, R3 ;  /* 0x00000000030702ca */ /* 0x004fe400000e0000 */
[----:B------:R-:W1:Y:S01]  /*0140*/  LDC R3, c[0x0][0x360] ;  /* 0x0000d800ff037b82 */ /* 0x000e620000000800 */
[----:B------:R-:W-:Y:S02]  /*0150*/  @P0 R2UR UR6, R2 ;  /* 0x00000000020602ca */ /* 0x000fe400000e0000 */
[----:B---3--:R-:W-:-:S04]  /*0160*/  SHF.R.U32.HI R2, RZ, 0x5, R202 ;  /* 0x00000005ff027819 */ /* 0x008fc800000116ca */
[----:B------:R-:W-:Y:S02]  /*0170*/  LOP3.LUT R2, R2, UR4, RZ, 0xfc, !PT ;  /* 0x0000000402027c12 */ /* 0x000fe4000f8efcff */
[----:B0-----:R-:W-:Y:S02]  /*0180*/  @P0 IADD3 R182, P1, PT, R4, R7, RZ ;  /* 0x0000000704b60210 */ /* 0x001fe40007f3e0ff */
[----:B------:R-:W-:Y:S02]  /*0190*/  UIADD3 UR10, UPT, UPT, UR7, -0x4498517b, URZ ;  /* 0xbb67ae85070a7890 */ /* 0x000fe4000fffe0ff */
[----:B------:R-:W-:Y:S01]  /*01a0*/  UIADD3 UR11, UPT, UPT, UR7, 0x76cf5d0a, URZ ;  /* 0x76cf5d0a070b7890 */ /* 0x000fe2000fffe0ff */
[----:B------:R-:W-:Y:S01]  /*01b0*/  @P0 IADD3.X R183, PT, PT, RZ, R5, RZ, P1, !PT ;  /* 0x00000005ffb70210 */ /* 0x000fe20000ffe4ff */
[----:B------:R-:W-:Y:S02]  /*01c0*/  UIADD3 UR12, UPT, UPT, UR6, -0x61c88647, URZ ;  /* 0x9e3779b9060c7890 */ /* 0x000fe4000fffe0ff */
[----:B------:R-:W-:Y:S01]  /*01d0*/  UIADD3 UR13, UPT, UPT, UR6, 0x3c6ef372, URZ ;  /* 0x3c6ef372060d7890 */ /* 0x000fe2000fffe0ff */
[----:B------:R-:W-:Y:S01]  /*01e0*/  SHF.R.U32.HI R4, RZ, 0x2, R183 ;  /* 0x00000002ff047819 */ /* 0x000fe200000116b7 */
[----:B------:R-:W-:-:S02]  /*01f0*/  UIADD3 UR14, UPT, UPT, UR6, -0x255992d5, URZ ;  /* 0xdaa66d2b060e7890 */ /* 0x000fc4000fffe0ff */
[----:B------:R-:W-:Y:S02]  /*0200*/  UIADD3 UR15, UPT, UPT, UR7, 0x32370b8f, URZ ;  /* 0x32370b8f070f7890 */ /* 0x000fe4000fffe0ff */
[----:B------:R-:W-:Y:S01]  /*0210*/  UIADD3 UR16, UPT, UPT, UR6, 0x78dde6e4, URZ ;  /* 0x78dde6e406107890 */ /* 0x000fe2000fffe0ff */
[----:B-1----:R-:W-:Y:S01]  /*0220*/  IMAD R0, R3, UR5, R202 ;  /* 0x0000000503007c24 */ /* 0x002fe2000f8e02ca */
[----:B------:R-:W-:Y:S01]  /*0230*/  LOP3.LUT R202, R202, 0x1f, RZ, 0xc0, !PT ;  /* 0x0000001fcaca7812 */ /* 0x000fe200078ec0ff */
[----:B------:R-:W-:Y:S01]  /*0240*/  UIADD3 UR17, UPT, UPT, UR7, -0x126145ec, URZ ;  /* 0xed9eba1407117890 */ /* 0x000fe2000fffe0ff */
[----:B------:R-:W-:Y:S01]  /*0250*/  SHF.R.U64 R3, R182, 0x2, R183 ;  /* 0x00000002b6037819 */ /* 0x000fe200000012b7 */
        /* <DEDUP_REMOVED lines=11> */
[----:B------:R-:W0:Y:S01]  /*0310*/  LDCU.64 UR4, c[0x0][0x440] ;  /* 0x00008800ff0477ac */ /* 0x000e220008000a00 */
[----:B------:R1:W-:Y:S01]  /*0320*/  STL [R1+0xc], RZ ;  /* 0x00000cff01007387 */ /* 0x0003e20000100800 */
[----:B------:R-:W-:Y:S02]  /*0330*/  CS2R R250, SRZ ;  /* 0x0000000000fa7805 */ /* 0x000fe4000001ff00 */
[----:B------:R-:W-:Y:S02]  /*0340*/  CS2R R248, SRZ ;  /* 0x0000000000f87805 */ /* 0x000fe4000001ff00 */
[----:B------:R-:W-:Y:S01]  /*0350*/  CS2R R246, SRZ ;  /* 0x0000000000f67805 */ /* 0x000fe2000001ff00 */
[----:B------:R1:W-:Y:S01]  /*0360*/  STL [R1+0x8], RZ ;  /* 0x000008ff01007387 */ /* 0x0003e20000100800 */
[----:B------:R-:W-:Y:S02]  /*0370*/  CS2R R244, SRZ ;  /* 0x0000000000f47805 */ /* 0x000fe4000001ff00 */
[----:B------:R-:W-:-:S02]  /*0380*/  CS2R R242, SRZ ;  /* 0x0000000000f27805 */ /* 0x000fc4000001ff00 */
[----:B------:R-:W-:Y:S01]  /*0390*/  CS2R R240, SRZ ;  /* 0x0000000000f07805 */ /* 0x000fe2000001ff00 */
[----:B------:R1:W-:Y:S01]  /*03a0*/  STL [R1+0x4], RZ ;  /* 0x000004ff01007387 */ /* 0x0003e20000100800 */
[----:B------:R-:W-:Y:S02]  /*03b0*/  CS2R R238, SRZ ;  /* 0x0000000000ee7805 */ /* 0x000fe4000001ff00 */
[----:B------:R-:W-:Y:S02]  /*03c0*/  CS2R R236, SRZ ;  /* 0x0000000000ec7805 */ /* 0x000fe4000001ff00 */
[----:B------:R-:W-:Y:S01]  /*03d0*/  CS2R R234, SRZ ;  /* 0x0000000000ea7805 */ /* 0x000fe2000001ff00 */
[----:B------:R1:W-:Y:S01]  /*03e0*/  STL [R1], RZ ;  /* 0x000000ff01007387 */ /* 0x0003e20000100800 */
[----:B------:R-:W-:Y:S02]  /*03f0*/  CS2R R232, SRZ ;  /* 0x0000000000e87805 */ /* 0x000fe4000001ff00 */
[----:B------:R-:W-:-:S02]  /*0400*/  CS2R R230, SRZ ;  /* 0x0000000000e67805 */ /* 0x000fc4000001ff00 */
[----:B------:R-:W-:Y:S02]  /*0410*/  CS2R R228, SRZ ;  /* 0x0000000000e47805 */ /* 0x000fe4000001ff00 */
[----:B------:R-:W-:Y:S01]  /*0420*/  CS2R R226, SRZ ;  /* 0x0000000000e27805 */ /* 0x000fe2000001ff00 */
[----:B0-----:R-:W-:Y:S01]  /*0430*/  UISETP.NE.U32.AND UP0, UPT, UR4, URZ, UPT ;  /* 0x000000ff0400728c */ /* 0x001fe2000bf05070 */
[----:B------:R-:W-:Y:S02]  /*0440*/  CS2R R224, SRZ ;  /* 0x0000000000e07805 */ /* 0x000fe4000001ff00 */
[----:B------:R-:W-:Y:S02]  /*0450*/  CS2R R222, SRZ ;  /* 0x0000000000de7805 */ /* 0x000fe4000001ff00 */
[----:B------:R-:W-:Y:S01]  /*0460*/  CS2R R220, SRZ ;  /* 0x0000000000dc7805 */ /* 0x000fe2000001ff00 */
[----:B------:R-:W-:Y:S01]  /*0470*/  UISETP.NE.AND.EX UP0, UPT, UR5, URZ, UPT, UP0 ;  /* 0x000000ff0500728c */ /* 0x000fe2000bf05300 */
[----:B------:R-:W-:-:S02]  /*0480*/  CS2R R218, SRZ ;  /* 0x0000000000da7805 */ /* 0x000fc4000001ff00 */
[----:B------:R-:W-:-:S06]  /*0490*/  CS2R R216, SRZ ;  /* 0x0000000000d87805 */ /* 0x000fcc000001ff00 */
[----:B-1----:R-:W-:Y:S05]  /*04a0*/  BRA.U UP0, `(.L_x_6377) ;  /* 0x0000000100b47547 */ /* 0x002fea000b800000 */
        /* <DEDUP_REMOVED lines=45> */
.L_x_6377:
        /* <DEDUP_REMOVED lines=37> */
.L_x_6376:
[----:B------:R-:W0:Y:S02]  /*09d0*/  LDCU.64 UR4, c[0x0][0x440] ;  /* 0x00008800ff0477ac */ /* 0x000e240008000a00 */
[----:B0-----:R-:W-:-:S04]  /*09e0*/  UISETP.NE.U32.AND UP0, UPT, UR4, URZ, UPT ;  /* 0x000000ff0400728c */ /* 0x001fc8000bf05070 */
[----:B------:R-:W-:-:S09]  /*09f0*/  UISETP.NE.AND.EX UP0, UPT, UR5, URZ, UPT, UP0 ;  /* 0x000000ff0500728c */ /* 0x000fd2000bf05300 */
[----:B------:R-:W-:Y:S05]  /*0a00*/  BRA.U !UP0, `(.L_x_6379) ;  /* 0x0000000108cc7547 */ /* 0x000fea000b800000 */
[----:B------:R-:W0:Y:S08]  /*0a10*/  LDC.64 R6, c[0x0][0x438] ;  /* 0x00010e00ff067b82 */ /* 0x000e300000000a00 */
[----:B------:R-:W1:Y:S08]  /*0a20*/  LDC.64 R8, c[0x0][0x3d0] ;  /* 0x0000f400ff087b82 */ /* 0x000e700000000a00 */
[----:B------:R-:W2:Y:S01]  /*0a30*/  LDC.64 R10, c[0x0][0x3d8] ;  /* 0x0000f600ff0a7b82 */ /* 0x000ea20000000a00 */
[----:B0-----:R-:W-:-:S07]  /*0a40*/  IMAD.WIDE.U32 R6, R202, 0x20, R6 ;  /* 0x00000020ca067825 */ /* 0x001fce00078e0006 */
[----:B------:R-:W0:Y:S01]  /*0a50*/  LDC.64 R12, c[0x0][0x440] ;  /* 0x00011000ff0c7b82 */ /* 0x000e220000000a00 */
[----:B------:R-:W3:Y:S01]  /*0a60*/  LDG.E.128 R16, desc[UR8][R6.64+0x1010] ;  /* 0x0010100806107981 */ /* 0x000ee2000c1e1d00 */
[----:B-1----:R-:W-:-:S03]  /*0a70*/  IMAD.WIDE.U32 R8, R202, 0x20, R8 ;  /* 0x00000020ca087825 */ /* 0x002fc600078e0008 */
[----:B------:R4:W5:Y:S04]  /*0a80*/  LDG.E.128 R216, desc[UR8][R6.64] ;  /* 0x0000000806d87981 */ /* 0x000968000c1e1d00 */
[----:B------:R4:W5:Y:S01]  /*0a90*/  LDG.E.128 R212, desc[UR8][R8.64] ;  /* 0x0000000808d47981 */ /* 0x000962000c1e1d00 */
[----:B--2---:R-:W-:-:S03]  /*0aa0*/  IMAD.WIDE.U32 R10, R202, 0x20, R10 ;  /* 0x00000020ca0a7825 */ /* 0x004fc600078e000a */
[----:B------:R4:W5:Y:S04]  /*0ab0*/  LDG.E.128 R208, desc[UR8][R8.64+0x10] ;  /* 0x0000100808d07981 */ /* 0x000968000c1e1d00 */
[----:B------:R4:W5:Y:S01]  /*0ac0*/  LDG.E.128 R144, desc[UR8][R8.64+0x400] ;  /* 0x0004000808907981 */ /* 0x000962000c1e1d00 */
[----:B0-----:R-:W-:-:S03]  /*0ad0*/  IMAD.WIDE.U32 R12, R202, 0x20, R12 ;  /* 0x00000020ca0c7825 */ /* 0x001fc600078e000c */
        /* <DEDUP_REMOVED lines=35> */
[----:B---3--:R4:W-:Y:S04]  /*0d10*/  STL.64 [R1], R16 ;  /* 0x0000001001007387 */ /* 0x0089e80000100a00 */
[----:B------:R4:W-:Y:S01]  /*0d20*/  STL.64 [R1+0x8], R18 ;  /* 0x0000081201007387 */ /* 0x0009e20000100a00 */
[----:B------:R-:W-:Y:S05]  /*0d30*/  BRA `(.L_x_6378) ;  /* 0x0000000000e87947 */ /* 0x000fea0003800000 */
.L_x_6379:
[----:B------:R-:W0:Y:S08]  /*0d40*/  LDC.64 R8, c[0x0][0x438] ;  /* 0x00010e00ff087b82 */ /* 0x000e300000000a00 */
[----:B------:R-:W1:Y:S08]  /*0d50*/  LDC.64 R6, c[0x0][0x3d0] ;  /* 0x0000f400ff067b82 */ /* 0x000e700000000a00 */
[----:B------:R-:W2:Y:S01]  /*0d60*/  LDC.64 R10, c[0x0][0x3d8] ;  /* 0x0000f600ff0a7b82 */ /* 0x000ea20000000a00 */
[----:B0-----:R-:W-:-:S05]  /*0d70*/  IMAD.WIDE.U32 R8, R202, 0x20, R8 ;  /* 0x00000020ca087825 */ /* 0x001fca00078e0008 */
[----:B------:R-:W3:Y:S01]  /*0d80*/  LDG.E.128 R12, desc[UR8][R8.64+0x1010] ;  /* 0x00101008080c7981 */ /* 0x000ee2000c1e1d00 */
        /* <DEDUP_REMOVED lines=51> */
[----:B---3--:R1:W-:Y:S04]  /*10c0*/  STL.64 [R1], R12 ;  /* 0x0000000c01007387 */ /* 0x0083e80000100a00 */
[----:B------:R1:W-:Y:S02]  /*10d0*/  STL.64 [R1+0x8], R14 ;  /* 0x0000080e01007387 */ /* 0x0003e40000100a00 */
.L_x_6378:
[----:B------:R-:W2:Y:S02]  /*10e0*/  LDCU UR4, c[0x0][0x384] ;  /* 0x00007080ff0477ac */ /* 0x000ea40008000800 */
[----:B--2---:R-:W-:-:S13]  /*10f0*/  ISETP.GE.AND P0, PT, R2, UR4, PT ;  /* 0x0000000402007c0c */ /* 0x004fda000bf06270 */
[----:B------:R-:W-:Y:S05]  /*1100*/  @P0 EXIT ;  /* 0x000000000000094d */ /* 0x000fea0003800000 */
[----:B------:R-:W-:Y:S01]  /*1110*/  IMAD.HI.U32 R5, R0, -0x326172a9, RZ ;  /* 0xcd9e8d5700057827 */ /* 0x000fe200078e00ff */
[----:B------:R-:W2:Y:S01]  /*1120*/  LDCU.64 UR4, c[0x0][0x398] ;  /* 0x00007300ff0477ac */ /* 0x000ea20008000a00 */
[----:B------:R-:W-:Y:S01]  /*1130*/  BSSY B0, `(.L_x_6380) ;  /* 0x0002993000007945 */ /* 0x000fe20003800000 */
[----:B------:R-:W-:Y:S01]  /*1140*/  LOP3.LUT R182, R182, 0x3, RZ, 0xc0, !PT ;  /* 0x00000003b6b67812 */ /* 0x000fe200078ec0ff */
[----:B01--4-:R-:W-:Y:S01]  /*1150*/  IMAD.HI.U32 R6, R3, -0x2daee0ad, RZ ;  /* 0xd2511f5303067827 */ /* 0x013fe200078e00ff */
[----:B------:R-:W-:-:S03]  /*1160*/  LOP3.LUT R5, R4, UR6, R5, 0x96, !PT ;  /* 0x0000000604057c12 */ /* 0x000fc6000f8e9605 */
[----:B------:R-:W-:Y:S01]  /*1170*/  IMAD R10, R3, -0x2daee0ad, RZ ;  /* 0xd2511f53030a7824 */ /* 0x000fe200078e02ff */
[----:B------:R-:W-:Y:S01]  /*1180*/  LOP3.LUT R6, R6, UR7, RZ, 0x3c, !PT ;  /* 0x0000000706067c12 */ /* 0x000fe2000f8e3cff */
[----:B------:R-:W-:-:S04]  /*1190*/  IMAD.HI.U32 R9, R5, -0x2daee0ad, RZ ;  /* 0xd2511f5305097827 */ /* 0x000fc800078e00ff */
[----:B------:R-:W-:Y:S01]  /*11a0*/  IMAD R8, R0, -0x326172a9, RZ ;  /* 0xcd9e8d5700087824 */ /* 0x000fe200078e02ff */
[----:B------:R-:W-:Y:S01]  /*11b0*/  LOP3.LUT R9, R10, UR10, R9, 0x96, !PT ;  /* 0x0000000a0a097c12 */ /* 0x000fe2000f8e9609 */
[----:B------:R-:W-:Y:S01]  /*11c0*/  IMAD.HI.U32 R7, R6, -0x326172a9, RZ ;  /* 0xcd9e8d5706077827 */ /* 0x000fe200078e00ff */
[----:B--2---:R-:W-:-:S03]  /*11d0*/  UISETP.NE.U32.AND UP0, UPT, UR4, URZ, UPT ;  /* 0x000000ff0400728c */ /* 0x004fc6000bf05070 */
[----:B------:R-:W-:Y:S01]  /*11e0*/  IMAD R11, R6, -0x326172a9, RZ ;  /* 0xcd9e8d57060b7824 */ /* 0x000fe200078e02ff */
[----:B------:R-:W-:Y:S01]  /*11f0*/  LOP3.LUT R7, R8, UR12, R7, 0x96, !PT ;  /* 0x0000000c08077c12 */ /* 0x000fe2000f8e9607 */
[----:B------:R-:W-:Y:S01]  /*1200*/  IMAD R8, R5, -0x2daee0ad, RZ ;  /* 0xd2511f5305087824 */ /* 0x000fe200078e02ff */
[----:B------:R-:W-:Y:S01]  /*1210*/  UISETP.NE.AND.EX UP0, UPT, UR5, URZ, UPT, UP0 ;  /* 0x000000ff0500728c */ /* 0x000fe2000bf05300 */
[----:B------:R-:W-:Y:S01]  /*1220*/  IMAD.HI.U32 R6, R9, -0x326172a9, RZ ;  /* 0xcd9e8d5709067827 */ /* 0x000fe200078e00ff */
[----:B------:R-:W0:Y:S03]  /*1230*/  LDCU UR4, c[0x0][0x388] ;  /* 0x00007100ff0477ac */ /* 0x000e260008000800 */
[----:B------:R-:W-:Y:S01]  /*1240*/  IMAD.HI.U32 R5, R7, -0x2daee0ad, RZ ;  /* 0xd2511f5307057827 */ /* 0x000fe200078e00ff */
[----:B------:R-:W-:Y:S01]  /*1250*/  LOP3.LUT R6, R11, UR13, R6, 0x96, !PT ;  /* 0x0000000d0b067c12 */ /* 0x000fe2000f8e9606 */
[----:B------:R-:W1:Y:S01]  /*1260*/  LDCU UR5, c[0x0][0x448] ;  /* 0x00008900ff0577ac */ /* 0x000e620008000800 */
[----:B------:R-:W-:Y:S01]  /*1270*/  PLOP3.LUT P0, PT, PT, PT, UP0, 0x80, 0x8 ;  /* 0x000000000008781c */ /* 0x000fe20003f0f008 */
[----:B------:R-:W-:Y:S01]  /*1280*/  IMAD R11, R7, -0x2daee0ad, RZ ;  /* 0xd2511f53070b7824 */ /* 0x000fe200078e02ff */
[----:B------:R-:W-:Y:S01]  /*1290*/  LOP3.LUT R5, R8, UR11, R5, 0x96, !PT ;  /* 0x0000000b08057c12 */ /* 0x000fe2000f8e9605 */
[----:B------:R-:W-:Y:S01]  /*12a0*/  IMAD.HI.U32 R10, R6, -0x2daee0ad, RZ ;  /* 0xd2511f53060a7827 */ /* 0x000fe200078e00ff */
[----:B------:R-:W2:Y:S03]  /*12b0*/  LDCU.64 UR10, c[0x0][0x3a0] ;  /* 0x00007400ff0a77ac */ /* 0x000ea60008000a00 */
[----:B------:R-:W-:Y:S01]  /*12c0*/  IMAD R8, R9, -0x326172a9, RZ ;  /* 0xcd9e8d5709087824 */ /* 0x000fe200078e02ff */
[----:B------:R-:W-:Y:S01]  /*12d0*/  LOP3.LUT R10, R11, UR15, R10, 0x96, !PT ;  /* 0x0000000f0b0a7c12 */ /* 0x000fe2000f8e960a */
[----:B------:R-:W-:-:S04]  /*12e0*/  IMAD.HI.U32 R7, R5, -0x326172a9, RZ ;  /* 0xcd9e8d5705077827 */ /* 0x000fc800078e00ff */
[----:B------:R-:W-:Y:S01]  /*12f0*/  IMAD R9, R6, -0x2daee0ad, RZ ;  /* 0xd2511f5306097824 */ /* 0x000fe200078e02ff */
[----:B------:R-:W-:Y:S01]  /*1300*/  LOP3.LUT R7, R8, UR14, R7, 0x96, !PT ;  /* 0x0000000e08077c12 */ /* 0x000fe2000f8e9607 */
[----:B------:R-:W-:Y:S01]  /*1310*/  IMAD R8, R5, -0x326172a9, RZ ;  /* 0xcd9e8d5705087824 */ /* 0x000fe200078e02ff */
[----:B------:R-:W3:Y:S01]  /*1320*/  LDCU.U8 UR14, c[0x0][0x410] ;  /* 0x00008200ff0e77ac */ /* 0x000ee20008000000 */
        /* <DEDUP_REMOVED lines=12> */
[----:B------:R-:W4:Y:S01]  /*13f0*/  LDCU UR18, c[0x0][0x404] ;  /* 0x00008080ff1277ac */ /* 0x000f220008000800 */
[----:B------:R-:W-:-:S04]  /*1400*/  IMAD.HI.U32 R5, R8, -0x326172a9, RZ ;  /* 0xcd9e8d5708057827 */ /* 0x000fc800078e00ff */
[C---:B------:R-:W-:Y:S01]  /*1410*/  IMAD.HI.U32 R9, R7.reuse, -0x2daee0ad, RZ ;  /* 0xd2511f5307097827 */ /* 0x040fe200078e00ff */
[----:B------:R-:W-:Y:S01]  /*1420*/  LOP3.LUT R5, R6, UR20, R5, 0x96, !PT ;  /* 0x0000001406057c12 */ /* 0x000fe2000f8e9605 */
[----:B------:R-:W0:Y:S02]  /*1430*/  LDCU UR20, c[0x0][0x408] ;  /* 0x00008100ff1477ac */ /* 0x000e240008000800 */
        /* <DEDUP_REMOVED lines=18> */
[----:B------:R-:W-:Y:S01]  /*1560*/  IMAD.MOV.U32 R5, RZ, RZ, RZ ;  /* 0x000000ffff057224 */ /* 0x000fe200078e00ff */
[----:B------:R-:W-:Y:S01]  /*1570*/  LOP3.LUT R181, R10, UR26, R181, 0x96, !PT ;  /* 0x0000001a0ab57c12 */ /* 0x000fe2000f8e96b5 */
[----:B------:R-:W-:Y:S02]  /*1580*/  IMAD R176, R8, -0x2daee0ad, RZ ;  /* 0xd2511f5308b07824 */ /* 0x000fe400078e02ff */
[----:B01234-:R-:W-:-:S07]  /*1590*/  IMAD R180, R9, -0x326172a9, RZ ;  /* 0xcd9e8d5709b47824 */ /* 0x01ffce00078e02ff */
.L_x_6997:
[----:B------:R-:W-:Y:S01]  /*15a0*/  ISETP.NE.U32.AND P1, PT, RZ, UR10, PT ;  /* 0x0000000aff007c0c */ /* 0x000fe2000bf25070 */
[----:B------:R-:W0:Y:S01]  /*15b0*/  LDC.64 R188, c[0x0][0x390] ;  /* 0x0000e400ffbc7b82 */ /* 0x000e220000000a00 */
[----:B------:R-:W-:Y:S02]  /*15c0*/  IMAD R6, R2, UR4, RZ ;  /* 0x0000000402067c24 */ /* 0x000fe4000f8e02ff */
[----:B------:R-:W-:-:S03]  /*15d0*/  ISETP.NE.AND.EX P1, PT, RZ, UR11, PT, P1 ;  /* 0x0000000bff007c0c */ /* 0x000fc6000bf25310 */
[----:B------:R-:W-:Y:S02]  /*15e0*/  SHF.R.S32.HI R15, RZ, 0x1f, R6 ;  /* 0x0000001fff0f7819 */ /* 0x000fe40000011406 */
[----:B-1----:R-:W1:Y:S02]  /*15f0*/  @P0 LDC.64 R18, c[0x0][0x398] ;  /* 0x0000e600ff120b82 */ /* 0x002e640000000a00 */
[----:B------:R-:W-:-:S04]  /*1600*/  LEA.HI R15, R15, R6, RZ, 0x3 ;  /* 0x000000060f0f7211 */ /* 0x000fc800078f18ff */
[----:B------:R-:W-:Y:S02]  /*1610*/  LEA.HI.SX32 R6, R15, R202, 0x1d ;  /* 0x000000ca0f067211 */ /* 0x000fe400078feaff */
[----:B------:R-:W2:Y:S03]  /*1620*/  @P1 LDC.64 R20, c[0x0][0x3a0] ;  /* 0x0000e800ff141b82 */ /* 0x000ea60000000a00 */
[----:B0-----:R-:W-:-:S05]  /*1630*/  IMAD.WIDE.U32 R148, R6, 0x10, R188 ;  /* 0x0000001006947825 */ /* 0x001fca00078e00bc */
[----:B------:R-:W0:Y:S01]  /*1640*/  LDC.64 R154, c[0x0][0x398] ;  /* 0x0000e600ff9a7b82 */ /* 0x000e220000000a00 */
[----:B-----5:R-:W5:Y:S01]  /*1650*/  LDG.E.128 R148, desc[UR8][R148.64] ;  /* 0x0000000894947981 */ /* 0x020f62000c1e1d00 */
[----:B--2---:R-:W-:-:S05]  /*1660*/  @P1 IMAD.WIDE.U32 R20, R6, 0x10, R20 ;  /* 0x0000001006141825 */ /* 0x004fca00078e0014 */
[----:B------:R-:W2:Y:S01]  /*1670*/  @P1 LDG.E.128 R40, desc[UR8][R20.64] ;  /* 0x0000000814281981 */ /* 0x000ea2000c1e1d00 */
[----:B-1----:R-:W-:-:S05]  /*1680*/  @P0 IMAD.WIDE.U32 R18, R6, 0x10, R18 ;  /* 0x0000001006120825 */ /* 0x002fca00078e0012 */
[----:B------:R1:W5:Y:S01]  /*1690*/  @P0 LDG.E.128 R36, desc[UR8][R18.64] ;  /* 0x0000000812240981 */ /* 0x000362000c1e1d00 */
        /* <DEDUP_REMOVED lines=18> */
[----:B-1----:R-:W-:Y:S06]  /*17c0*/  @P0 BRA `(.L_x_6381) ;  /* 0x0000002800600947 */ /* 0x002fec0003800000 */
        /* <DEDUP_REMOVED lines=16> */
.L_x_6384:
        /* <DEDUP_REMOVED lines=13> */
.L_x_6386:
[----:B------:R-:W-:Y:S05]  /*19a0*/  BSYNC.RECONVERGENT B2 ;  /* 0x0000000000027941 */ /* 0x000fea0003800200 */
.L_x_6385:
[----:B------:R-:W-:Y:S01]  /*19b0*/  IMAD.WIDE.U32 R20, R0, -0x326172a9, RZ ;  /* 0xcd9e8d5700147825 */ /* 0x000fe200078e00ff */
[----:B------:R-:W-:-:S03]  /*19c0*/  LOP3.LUT R34, R5, UR7, R19, 0x96, !PT ;  /* 0x0000000705227c12 */ /* 0x000fc6000f8e9613 */
[----:B------:R-:W-:Y:S01]  /*19d0*/  IMAD.MOV.U32 R15, RZ, RZ, R176 ;  /* 0x000000ffff0f7224 */ /* 0x000fe200078e00b0 */
        /* <DEDUP_REMOVED lines=38> */
[----:B------:R-:W-:-:S07]  /*1c40*/  LOP3.LUT R187, R18, UR27, R25, 0x96, !PT ;  /* 0x0000001b12bb7c12 */ /* 0x000fce000f8e9619 */
.L_x_6383:
[----:B------:R-:W-:Y:S05]  /*1c50*/  BSYNC.RECONVERGENT B1 ;  /* 0x0000000000017941 */ /* 0x000fea0003800200 */
.L_x_6382:
[----:B------:R-:W-:Y:S01]  /*1c60*/  I2FP.F32.U32 R18, R15 ;  /* 0x0000000f00127245 */ /* 0x000fe20000201000 */
[----:B------:R-:W-:Y:S01]  /*1c70*/  IMAD.U32 R33, RZ, RZ, UR20 ;  /* 0x00000014ff217e24 */ /* 0x000fe2000f8e00ff */
[----:B-----5:R-:W-:Y:S01]  /*1c80*/  SHF.L.U32 R20, R148, 0x10, RZ ;  /* 0x0000001094147819 */ /* 0x020fe200000006ff */
[----:B------:R-:W-:Y:S01]  /*1c90*/  IMAD.U32 R34, RZ, RZ, UR18 ;  /* 0x00000012ff227e24 */ /* 0x000fe2000f8e00ff */
[----:B------:R-:W-:Y:S01]  /*1ca0*/  ISETP.NE.AND P2, PT, R19, 0x1, PT ;  /* 0x000000011300780c */ /* 0x000fe20003f45270 */
[----:B------:R-:W-:Y:S01]  /*1cb0*/  FFMA.FTZ R15, R18, R201, 1.1641532182693481445e-10 ;  /* 0x2f000000120f7423 */ /* 0x000fe200000100c9 */
[----:B------:R-:W-:Y:S01]  /*1cc0*/  BSSY.RECONVERGENT B1, `(.L_x_6387) ;  /* 0x000004d000017945 */ /* 0x000fe20003800200 */
[----:B------:R-:W-:Y:S01]  /*1cd0*/  FMUL.FTZ R20, R20, R33 ;  /* 0x0000002114147220 */ /* 0x000fe20000410000 */
[----:B------:R-:W-:Y:S01]  /*1ce0*/  PRMT R148, R148, 0x7632, R148 ;  /* 0x0000763294947816 */ /* 0x000fe20000000094 */
[----:B------:R-:W-:Y:S01]  /*1cf0*/  IMAD.MOV.U32 R18, RZ, RZ, R180 ;  /* 0x000000ffff127224 */ /* 0x000fe200078e00b4 */
[----:B------:R-:W-:Y:S01]  /*1d00*/  FSETP.GTU.FTZ.AND P0, PT, R15, R34, PT ;  /* 0x000000220f00720b */ /* 0x000fe20003f1c000 */
[----:B------:R-:W-:-:S03]  /*1d10*/  @P1 IMAD.U32 R15, R40, 0x10000, RZ ;  /* 0x00010000280f1824 */ /* 0x000fc600078e00ff */
[----:B------:R-:W-:Y:S01]  /*1d20*/  FSEL R22, R20, RZ, !P0 ;  /* 0x000000ff14167208 */ /* 0x000fe20004000000 */
[----:B------:R-:W-:Y:S01]  /*1d30*/  HFMA2 R20, -RZ, RZ, 0, 1.1920928955078125e-07 ;  /* 0x00000002ff147431 */ /* 0x000fe200000001ff */
        /* <DEDUP_REMOVED lines=13> */
.L_x_6389:
        /* <DEDUP_REMOVED lines=13> */
.L_x_6391:
[----:B------:R-:W-:Y:S05]  /*1ee0*/  BSYNC.RECONVERGENT B2 ;  /* 0x0000000000027941 */ /* 0x000fea0003800200 */
.L_x_6390:
[----:B------:R-:W-:Y:S01]  /*1ef0*/  IMAD.WIDE.U32 R20, R0, -0x326172a9, RZ ;  /* 0xcd9e8d5700147825 */ /* 0x000fe200078e00ff */
[----:B------:R-:W-:-:S04]  /*1f00*/  LOP3.LUT R24, R5, UR7, R19, 0x96, !PT ;  /* 0x0000000705187c12 */ /* 0x000fc8000f8e9613 */
        /* <DEDUP_REMOVED lines=36> */
[----:B------:R-:W-:Y:S01]  /*2150*/  LOP3.LUT R187, R18, UR27, R21, 0x96, !PT ;  /* 0x0000001b12bb7c12 */ /* 0x000fe2000f8e9615 */
[----:B------:R-:W-:Y:S02]  /*2160*/  IMAD.MOV.U32 R18, RZ, RZ, R16 ;  /* 0x000000ffff127224 */ /* 0x000fe400078e0010 */
[----:B------:R-:W-:Y:S02]  /*2170*/  IMAD.MOV.U32 R16, RZ, RZ, R20 ;  /* 0x000000ffff107224 */ /* 0x000fe400078e0014 */
[----:B------:R-:W-:-:S07]  /*2180*/  IMAD.MOV.U32 R20, RZ, RZ, RZ ;  /* 0x000000ffff147224 */ /* 0x000fce00078e00ff */
.L_x_6388:
[----:B------:R-:W-:Y:S05]  /*2190*/  BSYNC.RECONVERGENT B1 ;  /* 0x0000000000017941 */ /* 0x000fea0003800200 */
.L_x_6387:
[----:B------:R-:W-:Y:S01]  /*21a0*/  I2FP.F32.U32 R18, R18 ;  /* 0x0000001200127245 */ /* 0x000fe20000201000 */
[----:B------:R-:W-:Y:S01]  /*21b0*/  BSSY.RECONVERGENT B1, `(.L_x_6392) ;  /* 0x000004f000017945 */ /* 0x000fe20003800200 */
[----:B------:R-:W-:Y:S01]  /*21c0*/  SHF.L.U32 R148, R148, 0x10, RZ ;  /* 0x0000001094947819 */ /* 0x000fe200000006ff */
[----:B------:R-:W-:Y:S01]  /*21d0*/  IMAD.MOV.U32 R21, RZ, RZ, 0x2 ;  /* 0x00000002ff157424 */ /* 0x000fe200078e00ff */
[----:B------:R-:W-:Y:S01]  /*21e0*/  ISETP.NE.AND P2, PT, R20, 0x1, PT ;  /* 0x000000011400780c */ /* 0x000fe20003f45270 */
[----:B------:R-:W-:Y:S01]  /*21f0*/  FFMA.FTZ R19, R18, R201, 1.1641532182693481445e-10 ;  /* 0x2f00000012137423 */ /* 0x000fe200000100c9 */
[----:B------:R-:W-:Y:S02]  /*2200*/  @P1 IMAD.U32 R18, R23, 0x10000, RZ ;  /* 0x0001000017121824 */ /* 0x000fe400078e00ff */
[----:B------:R-:W-:Y:S02]  /*2210*/  FMUL.FTZ R148, R148, R33 ;  /* 0x0000002194947220 */ /* 0x000fe40000410000 */
[----:B------:R-:W-:Y:S01]  /*2220*/  FSETP.GTU.FTZ.AND P0, PT, R19, R34, PT ;  /* 0x000000221300720b */ /* 0x000fe20003f1c000 */
[----:B------:R-:W-:-:S03]  /*2230*/  IMAD.MOV.U32 R19, RZ, RZ, R180 ;  /* 0x000000ffff137224 */ /* 0x000fc600078e00b4 */
        /* <DEDUP_REMOVED lines=14> */
.L_x_6394:
        /* <DEDUP_REMOVED lines=13> */
.L_x_6396:
[----:B------:R-:W-:Y:S05]  /*23f0*/  BSYNC.RECONVERGENT B2 ;  /* 0x0000000000027941 */ /* 0x000fea0003800200 */
.L_x_6395:
        /* <DEDUP_REMOVED lines=42> */
.L_x_6393:
[----:B------:R-:W-:Y:S05]  /*26a0*/  BSYNC.RECONVERGENT B1 ;  /* 0x0000000000017941 */ /* 0x000fea0003800200 */
.L_x_6392:
        /* <DEDUP_REMOVED lines=9> */
[----:B------:R-:W-:-:S03]  /*2740*/  @P1 IMAD.U32 R19, R41, 0x10000, RZ ;  /* 0x0001000029131824 */ /* 0x000fc600078e00ff */
[----:B------:R-:W-:Y:S02]  /*2750*/  FSEL R24, R20, RZ, !P0 ;  /* 0x000000ff14187208 */ /* 0x000fe40004000000 */
[----:B------:R-:W-:-:S03]  /*2760*/  PLOP3.LUT P0, PT, P0, PT, PT, 0x8, 0x80 ;  /* 0x000000000080781c */ /* 0x000fc6000070e170 */
[----:B------:R-:W-:Y:S01]  /*2770*/  @P1 FADD.FTZ R24, R24, R19 ;  /* 0x0000001318181221 */ /* 0x000fe20000010000 */
[----:B------:R-:W-:Y:S01]  /*2780*/  P2R R152, PR, RZ, 0x1 ;  /* 0x00000001ff987803 */ /* 0x000fe20000000000 */
        /* <DEDUP_REMOVED lines=11> */
.L_x_6399:
        /* <DEDUP_REMOVED lines=13> */
.L_x_6401:
[----:B------:R-:W-:Y:S05]  /*2910*/  BSYNC.RECONVERGENT B2 ;  /* 0x0000000000027941 */ /* 0x000fea0003800200 */
.L_x_6400:
[----:B------:R-:W-:Y:S01]  /*2920*/  IMAD.WIDE.U32 R158, R0, -0x326172a9, RZ ;  /* 0xcd9e8d57009e7825 */ /* 0x000fe200078e00ff */
[----:B------:R-:W-:-:S03]  /*2930*/  LOP3.LUT R18, R5, UR7, R21, 0x96, !PT ;  /* 0x0000000705127c12 */ /* 0x000fc6000f8e9615 */
        /* <DEDUP_REMOVED lines=39> */
[----:B------:R-:W-:-:S07]  /*2bb0*/  IMAD.MOV.U32 R16, RZ, RZ, R18 ;  /* 0x000000ffff107224 */ /* 0x000fce00078e0012 */
.L_x_6398:
[----:B------:R-:W-:Y:S05]  /*2bc0*/  BSYNC.RECONVERGENT B1 ;  /* 0x0000000000017941 */ /* 0x000fea0003800200 */
.L_x_6397:
        /* <DEDUP_REMOVED lines=24> */
.L_x_6404:
        /* <DEDUP_REMOVED lines=13> */
.L_x_6406:
[----:B------:R-:W-:Y:S05]  /*2e20*/  BSYNC.RECONVERGENT B2 ;  /* 0x0000000000027941 */ /* 0x000fea0003800200 */
.L_x_6405:
        /* <DEDUP_REMOVED lines=43> */
.L_x_6403:
[----:B------:R-:W-:Y:S05]  /*30e0*/  BSYNC.RECONVERGENT B1 ;  /* 0x0000000000017941 */ /* 0x000fea0003800200 */
.L_x_6402:
        /* <DEDUP_REMOVED lines=8> */
[----:B------:R-:W-:Y:S02]  /*3170*/  FSETP.GTU.FTZ.AND P3, PT, R19, R34, PT ;  /* 0x000000221300720b */ /* 0x000fe40003f7c000 */
[----:B------:R-:W-:Y:S02]  /*3180*/  @P1 SHF.L.U32 R19, R42, 0x10, RZ ;  /* 0x000000102a131819 */ /* 0x000fe400000006ff */
[----:B------:R-:W-:Y:S02]  /*3190*/  FSEL R18, R20, RZ, !P3 ;  /* 0x000000ff14127208 */ /* 0x000fe40005800000 */
[----:B------:R-:W-:-:S03]  /*31a0*/  PLOP3.LUT P3, PT, P3, PT, PT, 0x8, 0x80 ;  /* 0x000000000080781c */ /* 0x000fc60001f6e170 */
[--C-:B------:R-:W-:Y:S01]  /*31b0*/  @P1 FADD.FTZ R18, R18, R19.reuse ;  /* 0x0000001312121221 */ /* 0x100fe20000010000 */
[----:B------:R-:W-:-:S04]  /*31c0*/  PRMT R19, R150, 0x7632, R19 ;  /* 0x0000763296137816 */ /* 0x000fc80000000013 */
        /* <DEDUP_REMOVED lines=10> */
.L_x_6409:
        /* <DEDUP_REMOVED lines=13> */
.L_x_6411:
[----:B------:R-:W-:Y:S05]  /*3340*/  BSYNC.RECONVERGENT B2 ;  /* 0x0000000000027941 */ /* 0x000fea0003800200 */
.L_x_6410:
        /* <DEDUP_REMOVED lines=43> */
.L_x_6408:
[----:B------:R-:W-:Y:S05]  /*3600*/  BSYNC.RECONVERGENT B1 ;  /* 0x0000000000017941 */ /* 0x000fea0003800200 */
.L_x_6407:
[----:B------:R-:W-:Y:S01]  /*3610*/  I2FP.F32.U32 R20, R21 ;  /* 0x0000001500147245 */ /* 0x000fe20000201000 */
[----:B------:R-:W-:Y:S01]  /*3620*/  IMAD.U32 R150, R19, 0x10000, RZ ;  /* 0x0001000013967824 */ /* 0x000fe200078e00ff */
[----:B------:R-:W-:Y:S01]  /*3630*/  ISETP.NE.AND P4, PT, R159, 0x1, PT ;  /* 0x000000019f00780c */ /* 0x000fe20003f85270 */
[----:B------:R-:W-:Y:S01]  /*3640*/  BSSY.RECONVERGENT B1, `(.L_x_6412) ;  /* 0x000004e000017945 */ /* 0x000fe20003800200 */
[----:B------:R-:W-:Y:S02]  /*3650*/  HFMA2 R160, -RZ, RZ, 0, 1.1920928955078125e-07 ;  /* 0x00000002ffa07431 */ /* 0x000fe400000001ff */
[----:B------:R-:W-:Y:S01]  /*3660*/  FFMA.FTZ R19, R20, R201, 1.1641532182693481445e-10 ;  /* 0x2f00000014137423 */ /* 0x000fe200000100c9 */
[----:B------:R-:W-:Y:S01]  /*3670*/  FMUL.FTZ R150, R150, R33 ;  /* 0x0000002196967220 */ /* 0x000fe20000410000 */
[----:B------:R-:W-:Y:S01]  /*3680*/  @P1 PRMT R20, R42, 0x7632, R20 ;  /* 0x000076322a141816 */ /* 0x000fe20000000014 */
[----:B------:R-:W-:Y:S02]  /*3690*/  IMAD.MOV.U32 R21, RZ, RZ, R180 ;  /* 0x000000ffff157224 */ /* 0x000fe400078e00b4 */
[----:B------:R-:W-:-:S02]  /*36a0*/  FSETP.GTU.FTZ.AND P0, PT, R19, R34, PT ;  /* 0x000000221300720b */ /* 0x000fc40003f1c000 */
[----:B------:R-:W-:Y:S02]  /*36b0*/  @P1 IMAD.U32 R20, R20, 0x10000, RZ ;  /* 0x0001000014141824 */ /* 0x000fe400078e00ff */
        /* <DEDUP_REMOVED lines=13> */
.L_x_6414:
        /* <DEDUP_REMOVED lines=13> */
.L_x_6416:
[----:B------:R-:W-:Y:S05]  /*3860*/  BSYNC.RECONVERGENT B2 ;  /* 0x0000000000027941 */ /* 0x000fea0003800200 */
.L_x_6415:
        /* <DEDUP_REMOVED lines=43> */
.L_x_6413:
[----:B------:R-:W-:Y:S05]  /*3b20*/  BSYNC.RECONVERGENT B1 ;  /* 0x0000000000017941 */ /* 0x000fea0003800200 */
.L_x_6412:
[----:B------:R-:W-:Y:S01]  /*3b30*/  I2FP.F32.U32 R20, R21 ;  /* 0x0000001500147245 */ /* 0x000fe20000201000 */
[----:B------:R-:W-:Y:S01]  /*3b40*/  IMAD.U32 R158, R151, 0x10000, RZ ;  /* 0x00010000979e7824 */ /* 0x000fe200078e00ff */
[----:B------:R-:W-:Y:S01]  /*3b50*/  ISETP.NE.AND P5, PT, R160, 0x1, PT ;  /* 0x00000001a000780c */ /* 0x000fe20003fa5270 */
[----:B------:R-:W-:Y:S01]  /*3b60*/  @P1 IMAD.U32 R159, R43, 0x10000, RZ ;  /* 0x000100002b9f1824 */ /* 0x000fe200078e00ff */
[----:B------:R-:W-:Y:S01]  /*3b70*/  BSSY.RECONVERGENT B1, `(.L_x_6417) ;  /* 0x000004d000017945 */ /* 0x000fe20003800200 */
[----:B------:R-:W-:Y:S01]  /*3b80*/  FFMA.FTZ R21, R20, R201, 1.1641532182693481445e-10 ;  /* 0x2f00000014157423 */ /* 0x000fe200000100c9 */
[----:B------:R-:W-:-:S04]  /*3b90*/  FMUL.FTZ R158, R158, R33 ;  /* 0x000000219e9e7220 */ /* 0x000fc80000410000 */
[----:B------:R-:W-:Y:S02]  /*3ba0*/  FSETP.GTU.FTZ.AND P4, PT, R21, R34, PT ;  /* 0x000000221500720b */ /* 0x000fe40003f9c000 */
[----:B------:R-:W-:Y:S02]  /*3bb0*/  PRMT R21, R151, 0x7632, R21 ;  /* 0x0000763297157816 */ /* 0x000fe40000000015 */
        /* <DEDUP_REMOVED lines=15> */
.L_x_6419:
        /* <DEDUP_REMOVED lines=13> */
.L_x_6421:
[----:B------:R-:W-:Y:S05]  /*3d80*/  BSYNC.RECONVERGENT B2 ;  /* 0x0000000000027941 */ /* 0x000fea0003800200 */
.L_x_6420:
        /* <DEDUP_REMOVED lines=43> */
.L_x_6418:
[----:B------:R-:W-:Y:S05]  /*4040*/  BSYNC.RECONVERGENT B1 ;  /* 0x0000000000017941 */ /* 0x000fea0003800200 */
.L_x_6417:
        /* <DEDUP_REMOVED lines=16> */
.L_x_6381:
        /* <DEDUP_REMOVED lines=16> */
.L_x_6425:
        /* <DEDUP_REMOVED lines=13> */
.L_x_6427:
[----:B------:R-:W-:Y:S05]  /*4320*/  BSYNC.RECONVERGENT B2 ;  /* 0x0000000000027941 */ /* 0x000fea0003800200 */
.L_x_6426:
        /* <DEDUP_REMOVED lines=39> */
[----:B------:R-:W-:Y:S02]  /*45a0*/  HFMA2 R10, -RZ, RZ, 0, 0 ;  /* 0x00000000ff0a7431 */ /* 0x000fe400000001ff */
[----:B------:R-:W-:Y:S01]  /*45b0*/  IMAD.MOV.U32 R16, RZ, RZ, R12 ;  /* 0x000000ffff107224 */ /* 0x000fe200078e000c */
[----:B------:R-:W-:-:S07]  /*45c0*/  LOP3.LUT R187, R8, UR27, R13, 0x96, !PT ;  /* 0x0000001b08bb7c12 */ /* 0x000fce000f8e960d */
.L_x_6424:
[----:B------:R-:W-:Y:S05]  /*45d0*/  BSYNC.RECONVERGENT B1 ;  /* 0x0000000000017941 */ /* 0x000fea0003800200 */
.L_x_6423:
[----:B------:R-:W-:Y:S01]  /*45e0*/  I2FP.F32.U32 R8, R7 ;  /* 0x0000000700087245 */ /* 0x000fe20000201000 */
[----:B------:R-:W-:Y:S01]  /*45f0*/  IMAD.U32 R34, RZ, RZ, UR18 ;  /* 0x00000012ff227e24 */ /* 0x000fe2000f8e00ff */
[----:B------:R-:W-:Y:S01]  /*4600*/  ISETP.NE.AND P2, PT, R10, 0x1, PT ;  /* 0x000000010a00780c */ /* 0x000fe20003f45270 */
[----:B------:R-:W-:Y:S01]  /*4610*/  IMAD.U32 R33, RZ, RZ, UR20 ;  /* 0x00000014ff217e24 */ /* 0x000fe2000f8e00ff */
[----:B------:R-:W-:Y:S01]  /*4620*/  BSSY.RECONVERGENT B1, `(.L_x_6428) ;  /* 0x000004c000017945 */ /* 0x000fe20003800200 */
[----:B------:R-:W-:Y:S01]  /*4630*/  FFMA.FTZ R7, R8, R201, 1.1641532182693481445e-10 ;  /* 0x2f00000008077423 */ /* 0x000fe200000100c9 */
[----:B-----5:R-:W-:Y:S02]  /*4640*/  IMAD.U32 R8, R148, 0x10000, RZ ;  /* 0x0001000094087824 */ /* 0x020fe400078e00ff */
[----:B------:R-:W-:Y:S02]  /*4650*/  HFMA2 R11, -RZ, RZ, 0, 1.1920928955078125e-07 ;  /* 0x00000002ff0b7431 */ /* 0x000fe400000001ff */
[----:B------:R-:W-:Y:S01]  /*4660*/  IMAD.MOV.U32 R9, RZ, RZ, R180 ;  /* 0x000000ffff097224 */ /* 0x000fe200078e00b4 */
[----:B------:R-:W-:Y:S01]  /*4670*/  FSETP.GTU.FTZ.AND P0, PT, R7, R34, PT ;  /* 0x000000220700720b */ /* 0x000fe20003f1c000 */
[----:B------:R-:W-:Y:S01]  /*4680*/  FMUL.FTZ R7, R8, R33 ;  /* 0x0000002108077220 */ /* 0x000fe20000410000 */
[----:B------:R-:W-:-:S02]  /*4690*/  PRMT R8, R148, 0x7632, R8 ;  /* 0x0000763294087816 */ /* 0x000fc40000000008 */
        /* <DEDUP_REMOVED lines=12> */
.L_x_6430:
        /* <DEDUP_REMOVED lines=13> */
.L_x_6432:
[----:B------:R-:W-:Y:S05]  /*4830*/  BSYNC.RECONVERGENT B2 ;  /* 0x0000000000027941 */ /* 0x000fea0003800200 */
.L_x_6431:
        /* <DEDUP_REMOVED lines=42> */
.L_x_6429:
[----:B------:R-:W-:Y:S05]  /*4ae0*/  BSYNC.RECONVERGENT B1 ;  /* 0x0000000000017941 */ /* 0x000fea0003800200 */
.L_x_6428:
[----:B------:R-:W-:Y:S01]  /*4af0*/  I2FP.F32.U32 R10, R9 ;  /* 0x00000009000a7245 */ /* 0x000fe20000201000 */
[----:B------:R-:W-:Y:S01]  /*4b00*/  @P1 IMAD.U32 R22, R40, 0x10000, RZ ;  /* 0x0001000028161824 */ /* 0x000fe200078e00ff */
[----:B------:R-:W-:Y:S01]  /*4b10*/  SHF.L.U32 R12, R36, 0x10, RZ ;  /* 0x00000010240c7819 */ /* 0x000fe200000006ff */
[----:B------:R-:W-:Y:S01]  /*4b20*/  BSSY.RECONVERGENT B1, `(.L_x_6433) ;  /* 0x000004e000017945 */ /* 0x000fe20003800200 */
[----:B------:R-:W-:Y:S01]  /*4b30*/  ISETP.NE.AND P2, PT, R11, 0x1, PT ;  /* 0x000000010b00780c */ /* 0x000fe20003f45270 */
[----:B------:R-:W-:Y:S02]  /*4b40*/  FFMA.FTZ R9, R10, R201, 1.1641532182693481445e-10 ;  /* 0x2f0000000a097423 */ /* 0x000fe400000100c9 */
[----:B------:R-:W-:-:S03]  /*4b50*/  FMUL.FTZ R12, R12, R33 ;  /* 0x000000210c0c7220 */ /* 0x000fc60000410000 */
[----:B------:R-:W-:Y:S02]  /*4b60*/  FSETP.GTU.FTZ.AND P0, PT, R9, R34, PT ;  /* 0x000000220900720b */ /* 0x000fe40003f1c000 */
[----:B------:R-:W-:Y:S02]  /*4b70*/  MOV R9, R180 ;  /* 0x000000b400097202 */ /* 0x000fe40000000f00 */
[----:B------:R-:W-:-:S05]  /*4b80*/  FSEL R12, R12, RZ, !P0 ;  /* 0x000000ff0c0c7208 */ /* 0x000fca0004000000 */
[----:B------:R-:W-:Y:S01]  /*4b90*/  FADD.FTZ R7, R7, R12 ;  /* 0x0000000c07077221 */ /* 0x000fe20000010000 */
[----:B------:R-:W-:-:S03]  /*4ba0*/  IMAD.MOV.U32 R12, RZ, RZ, 0x2 ;  /* 0x00000002ff0c7424 */ /* 0x000fc600078e00ff */
        /* <DEDUP_REMOVED lines=13> */
.L_x_6435:
        /* <DEDUP_REMOVED lines=13> */
.L_x_6437:
[----:B------:R-:W-:Y:S05]  /*4d50*/  BSYNC.RECONVERGENT B2 ;  /* 0x0000000000027941 */ /* 0x000fea0003800200 */
.L_x_6436:
[----:B------:R-:W-:Y:S01]  /*4d60*/  IMAD.WIDE.U32 R12, R0, -0x326172a9, RZ ;  /* 0xcd9e8d57000c7825 */ /* 0x000fe200078e00ff */
[----:B------:R-:W-:Y:S02]  /*4d70*/  LOP3.LUT R20, R5, UR7, R11, 0x96, !PT ;  /* 0x0000000705147c12 */ /* 0x000fe4000f8e960b */
[----:B------:R-:W-:Y:S02]  /*4d80*/  MOV R9, R16 ;  /* 0x0000001000097202 */ /* 0x000fe40000000f00 */
        /* <DEDUP_REMOVED lines=38> */
[----:B------:R-:W-:-:S07]  /*4ff0*/  IMAD.MOV.U32 R12, RZ, RZ, RZ ;  /* 0x000000ffff0c7224 */ /* 0x000fce00078e00ff */
.L_x_6434:
[----:B------:R-:W-:Y:S05]  /*5000*/  BSYNC.RECONVERGENT B1 ;  /* 0x0000000000017941 */ /* 0x000fea0003800200 */
.L_x_6433:
        /* <DEDUP_REMOVED lines=21> */
.L_x_6440:
        /* <DEDUP_REMOVED lines=13> */
.L_x_6442:
[----:B------:R-:W-:Y:S05]  /*5230*/  BSYNC.RECONVERGENT B2 ;  /* 0x0000000000027941 */ /* 0x000fea0003800200 */
.L_x_6441:
        /* <DEDUP_REMOVED lines=42> */
.L_x_6439:
[----:B------:R-:W-:Y:S05]  /*54e0*/  BSYNC.RECONVERGENT B1 ;  /* 0x0000000000017941 */ /* 0x000fea0003800200 */
.L_x_6438:
[----:B------:R-:W-:Y:S01]  /*54f0*/  I2FP.F32.U32 R10, R9 ;  /* 0x00000009000a7245 */ /* 0x000fe20000201000 */
[----:B------:R-:W-:Y:S01]  /*5500*/  @P1 IMAD.U32 R23, R23, 0x10000, RZ ;  /* 0x0001000017171824 */ /* 0x000fe200078e00ff */
[----:B------:R-:W-:Y:S01]  /*5510*/  PRMT R9, R36, 0x7632, R9 ;  /* 0x0000763224097816 */ /* 0x000fe20000000009 */
[----:B------:R-:W-:Y:S01]  /*5520*/  BSSY.RECONVERGENT B1, `(.L_x_6443) ;  /* 0x000004f000017945 */ /* 0x000fe20003800200 */
[----:B------:R-:W-:Y:S02]  /*5530*/  ISETP.NE.AND P2, PT, R11, 0x1, PT ;  /* 0x000000010b00780c */ /* 0x000fe40003f45270 */
[----:B------:R-:W-:Y:S01]  /*5540*/  SHF.L.U32 R12, R9, 0x10, RZ ;  /* 0x00000010090c7819 */ /* 0x000fe200000006ff */
[----:B------:R-:W-:-:S04]  /*5550*/  FFMA.FTZ R9, R10, R201, 1.1641532182693481445e-10 ;  /* 0x2f0000000a097423 */ /* 0x000fc800000100c9 */
[----:B------:R-:W-:Y:S01]  /*5560*/  FMUL.FTZ R12, R12, R33 ;  /* 0x000000210c0c7220 */ /* 0x000fe20000410000 */
[----:B------:R-:W-:-:S04]  /*5570*/  FSETP.GTU.FTZ.AND P0, PT, R9, R34, PT ;  /* 0x000000220900720b */ /* 0x000fc80003f1c000 */
[----:B------:R-:W-:Y:S01]  /*5580*/  FSEL R9, R12, RZ, !P0 ;  /* 0x000000ff0c097208 */ /* 0x000fe20004000000 */
[----:B------:R-:W-:-:S04]  /*5590*/  IMAD.MOV.U32 R12, RZ, RZ, 0x2 ;  /* 0x00000002ff0c7424 */ /* 0x000fc800078e00ff */
        /* <DEDUP_REMOVED lines=15> */
.L_x_6445:
        /* <DEDUP_REMOVED lines=13> */
.L_x_6447:
[----:B------:R-:W-:Y:S05]  /*5760*/  BSYNC.RECONVERGENT B2 ;  /* 0x0000000000027941 */ /* 0x000fea0003800200 */
.L_x_6446:
        /* <DEDUP_REMOVED lines=42> */
.L_x_6444:
[----:B------:R-:W-:Y:S05]  /*5a10*/  BSYNC.RECONVERGENT B1 ;  /* 0x0000000000017941 */ /* 0x000fea0003800200 */
.L_x_6443:
[----:B------:R-:W-:Y:S01]  /*5a20*/  I2FP.F32.U32 R10, R9 ;  /* 0x00000009000a7245 */ /* 0x000fe20000201000 */
[----:B------:R-:W-:Y:S01]  /*5a30*/  BSSY.RECONVERGENT B1, `(.L_x_6448) ;  /* 0x000004d000017945 */ /* 0x000fe20003800200 */
[----:B------:R-:W-:Y:S01]  /*5a40*/  ISETP.NE.AND P2, PT, R12, 0x1, PT ;  /* 0x000000010c00780c */ /* 0x000fe20003f45270 */
[----:B------:R-:W-:Y:S02]  /*5a50*/  HFMA2 R13, -RZ, RZ, 0, 1.1920928955078125e-07 ;  /* 0x00000002ff0d7431 */ /* 0x000fe400000001ff */
[----:B------:R-:W-:Y:S02]  /*5a60*/  IMAD.MOV.U32 R11, RZ, RZ, R180 ;  /* 0x000000ffff0b7224 */ /* 0x000fe400078e00b4 */
[----:B------:R-:W-:Y:S01]  /*5a70*/  FFMA.FTZ R9, R10, R201, 1.1641532182693481445e-10 ;  /* 0x2f0000000a097423 */ /* 0x000fe200000100c9 */
[----:B------:R-:W-:-:S04]  /*5a80*/  IMAD.U32 R10, R149, 0x10000, RZ ;  /* 0x00010000950a7824 */ /* 0x000fc800078e00ff */
[----:B------:R-:W-:Y:S01]  /*5a90*/  FSETP.GTU.FTZ.AND P0, PT, R9, R34, PT ;  /* 0x000000220900720b */ /* 0x000fe20003f1c000 */
[----:B------:R-:W-:Y:S01]  /*5aa0*/  FMUL.FTZ R9, R10, R33 ;  /* 0x000000210a097220 */ /* 0x000fe20000410000 */
[----:B------:R-:W-:Y:S02]  /*5ab0*/  PRMT R10, R149, 0x7632, R10 ;  /* 0x00007632950a7816 */ /* 0x000fe4000000000a */
        /* <DEDUP_REMOVED lines=12> */
.L_x_6450:
        /* <DEDUP_REMOVED lines=13> */
.L_x_6452:
[----:B------:R-:W-:Y:S05]  /*5c50*/  BSYNC.RECONVERGENT B2 ;  /* 0x0000000000027941 */ /* 0x000fea0003800200 */
.L_x_6451:
        /* <DEDUP_REMOVED lines=42> */
.L_x_6449:
[----:B------:R-:W-:Y:S05]  /*5f00*/  BSYNC.RECONVERGENT B1 ;  /* 0x0000000000017941 */ /* 0x000fea0003800200 */
.L_x_6448:
        /* <DEDUP_REMOVED lines=8> */
[----:B------:R-:W-:-:S02]  /*5f90*/  FSETP.GTU.FTZ.AND P0, PT, R11, R34, PT ;  /* 0x000000220b00720b */ /* 0x000fc40003f1c000 */
        /* <DEDUP_REMOVED lines=16> */
.L_x_6455:
        /* <DEDUP_REMOVED lines=13> */
.L_x_6457:
[----:B------:R-:W-:Y:S05]  /*6170*/  BSYNC.RECONVERGENT B2 ;  /* 0x0000000000027941 */ /* 0x000fea0003800200 */
.L_x_6456:
        /* <DEDUP_REMOVED lines=42> */
.L_x_6454:
[----:B------:R-:W-:Y:S05]  /*6420*/  BSYNC.RECONVERGENT B1 ;  /* 0x0000000000017941 */ /* 0x000fea0003800200 */
.L_x_6453:
[----:B------:R-:W-:Y:S01]  /*6430*/  ISETP.NE.AND P3, PT, R18, 0x1, PT ;  /* 0x000000011200780c */ /* 0x000fe20003f65270 */
[----:B------:R-:W-:Y:S01]  /*6440*/  IMAD.U32 R10, R10, 0x10000, RZ ;  /* 0x000100000a0a7824 */ /* 0x000fe200078e00ff */
[----:B------:R-:W-:Y:S01]  /*6450*/  I2FP.F32.U32 R12, R11 ;  /* 0x0000000b000c7245 */ /* 0x000fe20000201000 */
[----:B------:R-:W-:Y:S01]  /*6460*/  BSSY.RECONVERGENT B1, `(.L_x_6458) ;  /* 0x0000049000017945 */ /* 0x000fe20003800200 */
[----:B------:R-:W-:Y:S02]  /*6470*/  HFMA2 R13, -RZ, RZ, 0, 1.1920928955078125e-07 ;  /* 0x00000002ff0d7431 */ /* 0x000fe400000001ff */
[----:B------:R-:W-:Y:S01]  /*6480*/  FMUL.FTZ R10, R10, R33 ;  /* 0x000000210a0a7220 */ /* 0x000fe20000410000 */
[----:B------:R-:W-:-:S05]  /*6490*/  FFMA.FTZ R11, R12, R201, 1.1641532182693481445e-10 ;  /* 0x2f0000000c0b7423 */ /* 0x000fca00000100c9 */
        /* <DEDUP_REMOVED lines=13> */
.L_x_6460:
        /* <DEDUP_REMOVED lines=13> */
.L_x_6462:
[----:B------:R-:W-:Y:S05]  /*6640*/  BSYNC.RECONVERGENT B2 ;  /* 0x0000000000027941 */ /* 0x000fea0003800200 */
.L_x_6461:
        /* <DEDUP_REMOVED lines=34> */
[----:B------:R-:W-:Y:S01]  /*6870*/  IMAD.MOV.U32 R11, RZ, RZ, R16 ;  /* 0x000000ffff0b7224 */ /* 0x000fe200078e0010 */
[----:B------:R-:W-:Y:S01]  /*6880*/  LOP3.LUT R12, R26, R12, R19, 0x96, !PT ;  /* 0x0000000c1a0c7212 */ /* 0x000fe200078e9613 */
[----:B------:R-:W-:-:S04]  /*6890*/  IMAD.WIDE.U32 R180, R180, -0x326172a9, RZ ;  /* 0xcd9e8d57b4b47825 */ /* 0x000fc800078e00ff */
[----:B------:R-:W-:Y:S01]  /*68a0*/  IMAD.WIDE.U32 R12, R12, -0x2daee0ad, RZ ;  /* 0xd2511f530c0c7825 */ /* 0x000fe200078e00ff */
[----:B------:R-:W-:-:S03]  /*68b0*/  LOP3.LUT R181, R18, UR26, R181, 0x96, !PT ;  /* 0x0000001a12b57c12 */ /* 0x000fc6000f8e96b5 */
[----:B------:R-:W-:Y:S01]  /*68c0*/  IMAD.MOV.U32 R16, RZ, RZ, R12 ;  /* 0x000000ffff107224 */ /* 0x000fe200078e000c */
[----:B------:R-:W-:Y:S01]  /*68d0*/  LOP3.LUT R187, R10, UR27, R13, 0x96, !PT ;  /* 0x0000001b0abb7c12 */ /* 0x000fe2000f8e960d */
[----:B------:R-:W-:-:S07]  /*68e0*/  IMAD.MOV.U32 R13, RZ, RZ, RZ ;  /* 0x000000ffff0d7224 */ /* 0x000fce00078e00ff */
.L_x_6459:
[----:B------:R-:W-:Y:S05]  /*68f0*/  BSYNC.RECONVERGENT B1 ;  /* 0x0000000000017941 */ /* 0x000fea0003800200 */
.L_x_6458:
[----:B------:R-:W-:Y:S01]  /*6900*/  I2FP.F32.U32 R10, R11 ;  /* 0x0000000b000a7245 */ /* 0x000fe20000201000 */
[----:B------:R-:W-:Y:S01]  /*6910*/  BSSY.RECONVERGENT B1, `(.L_x_6463) ;  /* 0x0000052000017945 */ /* 0x000fe20003800200 */
[----:B------:R-:W-:Y:S01]  /*6920*/  PRMT R11, R37, 0x7632, R11 ;  /* 0x00007632250b7816 */ /* 0x000fe2000000000b */
[----:B------:R-:W-:Y:S01]  /*6930*/  IMAD.MOV.U32 R18, RZ, RZ, 0x2 ;  /* 0x00000002ff127424 */ /* 0x000fe200078e00ff */
[----:B------:R-:W-:Y:S02]  /*6940*/  ISETP.NE.AND P3, PT, R13, 0x1, PT ;  /* 0x000000010d00780c */ /* 0x000fe40003f65270 */
[----:B------:R-:W-:Y:S01]  /*6950*/  SHF.L.U32 R12, R11, 0x10, RZ ;  /* 0x000000100b0c7819 */ /* 0x000fe200000006ff */
[----:B------:R-:W-:Y:S01]  /*6960*/  FFMA.FTZ R11, R10, R201, 1.1641532182693481445e-10 ;  /* 0x2f0000000a0b7423 */ /* 0x000fe200000100c9 */
[----:B------:R-:W-:-:S03]  /*6970*/  @P1 PRMT R10, R41, 0x7632, R10 ;  /* 0x00007632290a1816 */ /* 0x000fc6000000000a */
[----:B------:R-:W-:Y:S01]  /*6980*/  FMUL.FTZ R12, R12, R33 ;  /* 0x000000210c0c7220 */ /* 0x000fe20000410000 */
[----:B------:R-:W-:Y:S01]  /*6990*/  FSETP.GTU.FTZ.AND P0, PT, R11, R34, PT ;  /* 0x000000220b00720b */ /* 0x000fe20003f1c000 */
[----:B------:R-:W-:-:S03]  /*69a0*/  @P1 IMAD.U32 R25, R10, 0x10000, RZ ;  /* 0x000100000a191824 */ /* 0x000fc600078e00ff */
[----:B------:R-:W-:Y:S02]  /*69b0*/  FSEL R11, R12, RZ, !P0 ;  /* 0x000000ff0c0b7208 */ /* 0x000fe40004000000 */
[----:B------:R-:W-:-:S03]  /*69c0*/  SEL R10, RZ, 0x1, P0 ;  /* 0x00000001ff0a7807 */ /* 0x000fc60000000000 */
[----:B------:R-:W-:Y:S01]  /*69d0*/  FADD.FTZ R14, R14, R11 ;  /* 0x0000000b0e0e7221 */ /* 0x000fe20000010000 */
        /* <DEDUP_REMOVED lines=13> */
.L_x_6465:
        /* <DEDUP_REMOVED lines=13> */
.L_x_6467:
[----:B------:R-:W-:Y:S05]  /*6b80*/  BSYNC.RECONVERGENT B2 ;  /* 0x0000000000027941 */ /* 0x000fea0003800200 */
.L_x_6466:
        /* <DEDUP_REMOVED lines=42> */
.L_x_6464:
[----:B------:R-:W-:Y:S05]  /*6e30*/  BSYNC.RECONVERGENT B1 ;  /* 0x0000000000017941 */ /* 0x000fea0003800200 */
.L_x_6463:
        /* <DEDUP_REMOVED lines=11> */
[----:B------:R-:W-:Y:S01]  /*6ef0*/  PRMT R14, R150, 0x7632, R14 ;  /* 0x00007632960e7816 */ /* 0x000fe2000000000e */
        /* <DEDUP_REMOVED lines=9> */
.L_x_6470:
        /* <DEDUP_REMOVED lines=13> */
.L_x_6472:
[----:B------:R-:W-:Y:S05]  /*7060*/  BSYNC.RECONVERGENT B2 ;  /* 0x0000000000027941 */ /* 0x000fea0003800200 */
.L_x_6471:
        /* <DEDUP_REMOVED lines=40> */
[----:B------:R-:W-:Y:S02]  /*72f0*/  IMAD.MOV.U32 R13, RZ, RZ, R16 ;  /* 0x000000ffff0d7224 */ /* 0x000fe400078e0010 */
[----:B------:R-:W-:-:S07]  /*7300*/  IMAD.MOV.U32 R16, RZ, RZ, R12 ;  /* 0x000000ffff107224 */ /* 0x000fce00078e000c */
.L_x_6469:
[----:B------:R-:W-:Y:S05]  /*7310*/  BSYNC.RECONVERGENT B1 ;  /* 0x0000000000017941 */ /* 0x000fea0003800200 */
.L_x_6468:
[----:B------:R-:W-:Y:S01]  /*7320*/  I2FP.F32.U32 R12, R13 ;  /* 0x0000000d000c7245 */ /* 0x000fe20000201000 */
[----:B------:R-:W-:Y:S01]  /*7330*/  BSSY.RECONVERGENT B1, `(.L_x_6473) ;  /* 0x0000050000017945 */ /* 0x000fe20003800200 */
[----:B------:R-:W-:Y:S01]  /*7340*/  SHF.L.U32 R18, R38, 0x10, RZ ;  /* 0x0000001026127819 */ /* 0x000fe200000006ff */
[----:B------:R-:W-:Y:S02]  /*7350*/  IMAD.MOV.U32 R20, RZ, RZ, 0x2 ;  /* 0x00000002ff147424 */ /* 0x000fe400078e00ff */
[----:B------:R-:W-:Y:S02]  /*7360*/  FFMA.FTZ R13, R12, R201, 1.1641532182693481445e-10 ;  /* 0x2f0000000c0d7423 */ /* 0x000fe400000100c9 */
[----:B------:R-:W-:-:S03]  /*7370*/  FMUL.FTZ R18, R18, R33 ;  /* 0x0000002112127220 */ /* 0x000fc60000410000 */
[----:B------:R-:W-:Y:S01]  /*7380*/  FSETP.GTU.FTZ.AND P0, PT, R13, R34, PT ;  /* 0x000000220d00720b */ /* 0x000fe20003f1c000 */
[----:B------:R-:W-:-:S03]  /*7390*/  @P1 IMAD.U32 R13, R42, 0x10000, RZ ;  /* 0x000100002a0d1824 */ /* 0x000fc600078e00ff */
[----:B------:R-:W-:-:S05]  /*73a0*/  FSEL R12, R18, RZ, !P0 ;  /* 0x000000ff120c7208 */ /* 0x000fca0004000000 */
[----:B------:R-:W-:Y:S01]  /*73b0*/  FADD.FTZ R12, R11, R12 ;  /* 0x0000000c0b0c7221 */ /* 0x000fe20000010000 */
[----:B------:R-:W-:Y:S02]  /*73c0*/  SEL R11, RZ, 0x1, P0 ;  /* 0x00000001ff0b7807 */ /* 0x000fe40000000000 */
[----:B------:R-:W-:Y:S01]  /*73d0*/  ISETP.NE.AND P0, PT, R19, 0x1, PT ;  /* 0x000000011300780c */ /* 0x000fe20003f05270 */
[--C-:B------:R-:W-:Y:S01]  /*73e0*/  @P1 FADD.FTZ R18, R13, R12.reuse ;  /* 0x0000000c0d121221 */ /* 0x100fe20000010000 */
[----:B------:R-:W-:Y:S01]  /*73f0*/  @!P1 IMAD.MOV.U32 R18, RZ, RZ, R12 ;  /* 0x000000ffff129224 */ /* 0x000fe200078e000c */
[----:B------:R-:W-:-:S04]  /*7400*/  MOV R13, R180 ;  /* 0x000000b4000d7202 */ /* 0x000fc80000000f00 */
[----:B------:R-:W-:-:S06]  /*7410*/  F2FP.BF16.F32.PACK_AB R150, RZ, R18 ;  /* 0x00000012ff96723e */ /* 0x000fcc00000010ff */
        /* <DEDUP_REMOVED lines=9> */
.L_x_6475:
        /* <DEDUP_REMOVED lines=13> */
.L_x_6477:
[----:B------:R-:W-:Y:S05]  /*7580*/  BSYNC.RECONVERGENT B2 ;  /* 0x0000000000027941 */ /* 0x000fea0003800200 */
.L_x_6476:
        /* <DEDUP_REMOVED lines=39> */
[----:B------:R-:W-:Y:S01]  /*7800*/  IMAD.MOV.U32 R20, RZ, RZ, RZ ;  /* 0x000000ffff147224 */ /* 0x000fe200078e00ff */
[----:B------:R-:W-:Y:S01]  /*7810*/  MOV R13, R16 ;  /* 0x00000010000d7202 */ /* 0x000fe20000000f00 */
[----:B------:R-:W-:-:S07]  /*7820*/  IMAD.MOV.U32 R16, RZ, RZ, R12 ;  /* 0x000000ffff107224 */ /* 0x000fce00078e000c */
.L_x_6474:
[----:B------:R-:W-:Y:S05]  /*7830*/  BSYNC.RECONVERGENT B1 ;  /* 0x0000000000017941 */ /* 0x000fea0003800200 */
.L_x_6473:
        /* <DEDUP_REMOVED lines=20> */
.L_x_6480:
        /* <DEDUP_REMOVED lines=13> */
.L_x_6482:
[----:B------:R-:W-:Y:S05]  /*7a50*/  BSYNC.RECONVERGENT B2 ;  /* 0x0000000000027941 */ /* 0x000fea0003800200 */
.L_x_6481:
        /* <DEDUP_REMOVED lines=42> */
.L_x_6479:
[----:B------:R-:W-:Y:S05]  /*7d00*/  BSYNC.RECONVERGENT B1 ;  /* 0x0000000000017941 */ /* 0x000fea0003800200 */
.L_x_6478:
[----:B------:R-:W-:Y:S01]  /*7d10*/  I2FP.F32.U32 R12, R13 ;  /* 0x0000000d000c7245 */ /* 0x000fe20000201000 */
[----:B------:R-:W-:Y:S01]  /*7d20*/  BSSY.RECONVERGENT B1, `(.L_x_6483) ;  /* 0x0000053000017945 */ /* 0x000fe20003800200 */
[----:B------:R-:W-:Y:S01]  /*7d30*/  PRMT R13, R38, 0x7632, R13 ;  /* 0x00007632260d7816 */ /* 0x000fe2000000000d */
[----:B------:R-:W-:-:S03]  /*7d40*/  IMAD.MOV.U32 R158, RZ, RZ, 0x2 ;  /* 0x00000002ff9e7424 */ /* 0x000fc600078e00ff */
        /* <DEDUP_REMOVED lines=23> */
.L_x_6485:
        /* <DEDUP_REMOVED lines=13> */
.L_x_6487:
[----:B------:R-:W-:Y:S05]  /*7f90*/  BSYNC.RECONVERGENT B2 ;  /* 0x0000000000027941 */ /* 0x000fea0003800200 */
.L_x_6486:
        /* <DEDUP_REMOVED lines=43> */
.L_x_6484:
[----:B------:R-:W-:Y:S05]  /*8250*/  BSYNC.RECONVERGENT B1 ;  /* 0x0000000000017941 */ /* 0x000fea0003800200 */
.L_x_6483:
        /* <DEDUP_REMOVED lines=21> */
.L_x_6490:
        /* <DEDUP_REMOVED lines=13> */
.L_x_6492:
[----:B------:R-:W-:Y:S05]  /*8480*/  BSYNC.RECONVERGENT B2 ;  /* 0x0000000000027941 */ /* 0x000fea0003800200 */
.L_x_6491:
        /* <DEDUP_REMOVED lines=43> */
.L_x_6489:
[----:B------:R-:W-:Y:S05]  /*8740*/  BSYNC.RECONVERGENT B1 ;  /* 0x0000000000017941 */ /* 0x000fea0003800200 */
.L_x_6488:
[----:B------:R-:W-:Y:S01]  /*8750*/  I2FP.F32.U32 R20, R21 ;  /* 0x0000001500147245 */ /* 0x000fe20000201000 */
[----:B------:R-:W-:Y:S01]  /*8760*/  IMAD.U32 R158, R39, 0x10000, RZ ;  /* 0x00010000279e7824 */ /* 0x000fe200078e00ff */
[----:B------:R-:W-:Y:S01]  /*8770*/  BSSY.RECONVERGENT B1, `(.L_x_6493) ;  /* 0x0000051000017945 */ /* 0x000fe20003800200 */
[----:B------:R-:W-:Y:S02]  /*8780*/  IMAD.MOV.U32 R161, RZ, RZ, 0x2 ;  /* 0x00000002ffa17424 */ /* 0x000fe400078e00ff */
[----:B------:R-:W-:Y:S01]  /*8790*/  FFMA.FTZ R21, R20, R201, 1.1641532182693481445e-10 ;  /* 0x2f00000014157423 */ /* 0x000fe200000100c9 */
[----:B------:R-:W-:Y:S01]  /*87a0*/  FMUL.FTZ R158, R158, R33 ;  /* 0x000000219e9e7220 */ /* 0x000fe20000410000 */
[----:B------:R-:W-:Y:S02]  /*87b0*/  @P1 IMAD.U32 R20, R43, 0x10000, RZ ;  /* 0x000100002b141824 */ /* 0x000fe400078e00ff */
[----:B------:R-:W-:Y:S01]  /*87c0*/  IMAD.MOV.U32 R159, RZ, RZ, R180 ;  /* 0x000000ffff9f7224 */ /* 0x000fe200078e00b4 */
        /* <DEDUP_REMOVED lines=18> */
.L_x_6495:
        /* <DEDUP_REMOVED lines=13> */
.L_x_6497:
[----:B------:R-:W-:Y:S05]  /*89c0*/  BSYNC.RECONVERGENT B2 ;  /* 0x0000000000027941 */ /* 0x000fea0003800200 */
.L_x_6496:
        /* <DEDUP_REMOVED lines=43> */
.L_x_6494:
[----:B------:R-:W-:Y:S05]  /*8c80*/  BSYNC.RECONVERGENT B1 ;  /* 0x0000000000017941 */ /* 0x000fea0003800200 */
.L_x_6493:
[----:B------:R-:W-:Y:S01]  /*8c90*/  I2FP.F32.U32 R158, R159 ;  /* 0x0000009f009e7245 */ /* 0x000fe20000201000 */
[----:B------:R-:W-:Y:S01]  /*8ca0*/  IMAD.U32 R14, R14, 0x10000, RZ ;  /* 0x000100000e0e7824 */ /* 0x000fe200078e00ff */
[----:B------:R-:W-:Y:S01]  /*8cb0*/  ISETP.NE.AND P6, PT, R161, 0x1, PT ;  /* 0x00000001a100780c */ /* 0x000fe20003fc5270 */
[----:B------:R-:W-:Y:S01]  /*8cc0*/  BSSY.RECONVERGENT B1, `(.L_x_6498) ;  /* 0x000004c000017945 */ /* 0x000fe20003800200 */
[----:B------:R-:W-:Y:S01]  /*8cd0*/  MOV R159, R180 ;  /* 0x000000b4009f7202 */ /* 0x000fe20000000f00 */
        /* <DEDUP_REMOVED lines=15> */
.L_x_6500:
        /* <DEDUP_REMOVED lines=15> */
.L_x_6502:
[----:B------:R-:W-:Y:S05]  /*8ec0*/  BSYNC.RECONVERGENT B2 ;  /* 0x0000000000027941 */ /* 0x000fea0003800200 */
.L_x_6501:
        /* <DEDUP_REMOVED lines=43> */
.L_x_6499:
[----:B------:R-:W-:Y:S05]  /*9180*/  BSYNC.RECONVERGENT B1 ;  /* 0x0000000000017941 */ /* 0x000fea0003800200 */
.L_x_6498:
[----:B------:R-:W-:Y:S02]  /*9190*/  I2FP.F32.U32 R160, R159 ;  /* 0x0000009f00a07245 */ /* 0x000fe40000201000 */
[----:B------:R-:W-:Y:S02]  /*91a0*/  PRMT R21, R39, 0x7632, R21 ;  /* 0x0000763227157816 */ /* 0x000fe40000000015 */
[----:B------:R-:W-:Y:S02]  /*91b0*/  PRMT R150, R150, 0x5410, R157 ;  /* 0x0000541096967816 */ /* 0x000fe4000000009d */
[----:B------:R-:W-:Y:S01]  /*91c0*/  SHF.L.U32 R162, R21, 0x10, RZ ;  /* 0x0000001015a27819 */ /* 0x000fe200000006ff */
[----:B------:R-:W-:Y:S01]  /*91d0*/  FFMA.FTZ R21, R160, R201, 1.1641532182693481445e-10 ;  /* 0x2f000000a0157423 */ /* 0x000fe200000100c9 */
[----:B------:R-:W-:Y:S02]  /*91e0*/  PRMT R149, R149, 0x5410, R156 ;  /* 0x0000541095957816 */ /* 0x000fe4000000009c */
[----:B------:R-:W-:Y:S01]  /*91f0*/  PRMT R148, R148, 0x5410, R153 ;  /* 0x0000541094947816 */ /* 0x000fe20000000099 */
[----:B------:R-:W-:Y:S01]  /*9200*/  FMUL.FTZ R162, R162, R33 ;  /* 0x00000021a2a27220 */ /* 0x000fe20000410000 */
[----:B------:R-:W-:-:S02]  /*9210*/  FSETP.GTU.FTZ.AND P6, PT, R21, R34, PT ;  /* 0x000000221500720b */ /* 0x000fc40003fdc000 */
[----:B------:R-:W-:Y:S02]  /*9220*/  @P1 PRMT R21, R43, 0x7632, R21 ;  /* 0x000076322b151816 */ /* 0x000fe40000000015 */
[----:B------:R-:W-:Y:S02]  /*9230*/  FSEL R161, R162, RZ, !P6 ;  /* 0x000000ffa2a17208 */ /* 0x000fe40007000000 */
[----:B------:R-:W-:Y:S01]  /*9240*/  SEL R159, RZ, 0x1, P6 ;  /* 0x00000001ff9f7807 */ /* 0x000fe20003000000 */
[----:B------:R-:W-:Y:S02]  /*9250*/  @P1 IMAD.U32 R21, R21, 0x10000, RZ ;  /* 0x0001000015151824 */ /* 0x000fe400078e00ff */
[----:B------:R-:W-:-:S04]  /*9260*/  FADD.FTZ R14, R14, R161 ;  /* 0x000000a10e0e7221 */ /* 0x000fc80000010000 */
[----:B------:R-:W-:Y:S01]  /*9270*/  @P1 FADD.FTZ R21, R14, R21 ;  /* 0x000000150e151221 */ /* 0x000fe20000010000 */
[--C-:B------:R-:W-:Y:S01]  /*9280*/  @!P1 IMAD.MOV.U32 R21, RZ, RZ, R14.reuse ;  /* 0x000000ffff159224 */ /* 0x100fe200078e000e */
[----:B------:R-:W-:-:S04]  /*9290*/  PRMT R14, R159, 0x7610, R14 ;  /* 0x000076109f0e7816 */ /* 0x000fc8000000000e */
[----:B------:R-:W-:-:S04]  /*92a0*/  F2FP.BF16.F32.PACK_AB R159, RZ, R21 ;  /* 0x00000015ff9f723e */ /* 0x000fc800000010ff */
[----:B------:R-:W-:-:S07]  /*92b0*/  PRMT R151, R151, 0x5410, R159 ;  /* 0x0000541097977816 */ /* 0x000fce000000009f */
.L_x_6422:
        /* <DEDUP_REMOVED lines=16> */
[----:B------:R-:W-:Y:S01]  /*93c0*/  LOP3.LUT R35, R35, R15, R156, 0xfe, !PT ;  /* 0x0000000f23237212 */ /* 0x000fe200078efe9c */
[----:B------:R-:W0:Y:S01]  /*93d0*/  @P0 LDC.64 R154, c[0x0][0x398] ;  /* 0x0000e600ff9a0b82 */ /* 0x000e220000000a00 */
[----:B------:R-:W-:Y:S01]  /*93e0*/  SEL R157, RZ, 0x1, !P3 ;  /* 0x00000001ff9d7807 */ /* 0x000fe20005800000 */
[----:B------:R-:W-:Y:S01]  /*93f0*/  VIADD R15, R6, 0x20 ;  /* 0x00000020060f7836 */ /* 0x000fe20000000000 */
[----:B------:R-:W-:Y:S01]  /*9400*/  SEL R156, RZ, 0x1, !P6 ;  /* 0x00000001ff9c7807 */ /* 0x000fe20007000000 */
[----:B------:R1:W-:Y:S01]  /*9410*/  STG.E.128 desc[UR8][R160.64], R148 ;  /* 0x00000094a0007986 */ /* 0x0003e2000c101d08 */
[----:B------:R-:W-:-:S02]  /*9420*/  LOP3.LUT R157, R162, R157, RZ, 0xfc, !PT ;  /* 0x0000009da29d7212 */ /* 0x000fc400078efcff */
[----:B------:R-:W-:Y:S01]  /*9430*/  LOP3.LUT R156, R35, R156, RZ, 0xfc, !PT ;  /* 0x0000009c239c7212 */ /* 0x000fe200078efcff */
[----:B--2---:R-:W-:-:S04]  /*9440*/  @P1 IMAD.WIDE.U32 R152, R15, 0x10, R152 ;  /* 0x000000100f981825 */ /* 0x004fc800078e0098 */
[----:B-1----:R-:W-:-:S04]  /*9450*/  IMAD.WIDE.U32 R150, R6, 0x8, R190 ;  /* 0x0000000806967825 */ /* 0x002fc800078e00be */
[C---:B------:R-:W-:Y:S01]  /*9460*/  IMAD.WIDE.U32 R148, R15.reuse, 0x10, R188 ;  /* 0x000000100f947825 */ /* 0x040fe200078e00bc */
[----:B------:R1:W-:Y:S03]  /*9470*/  STG.E.64 desc[UR8][R150.64], R156 ;  /* 0x0000009c96007986 */ /* 0x0003e6000c101b08 */
[----:B0-----:R-:W-:Y:S01]  /*9480*/  @P0 IMAD.WIDE.U32 R154, R15, 0x10, R154 ;  /* 0x000000100f9a0825 */ /* 0x001fe200078e009a */
        /* <DEDUP_REMOVED lines=21> */
.L_x_6503:
[----:B------:R1:W5:Y:S04]  /*95e0*/  @P0 LDG.E.128 R36, desc[UR8][R154.64] ;  /* 0x000000089a240981 */ /* 0x000368000c1e1d00 */
[----:B------:R1:W5:Y:S04]  /*95f0*/  @P1 LDG.E.128 R40, desc[UR8][R152.64] ;  /* 0x0000000898281981 */ /* 0x000368000c1e1d00 */
[----:B0-----:R-:W5:Y:S01]  /*9600*/  LDG.E.128 R148, desc[UR8][R148.64] ;  /* 0x0000000894947981 */ /* 0x001f62000c1e1d00 */
[----:B------:R-:W-:Y:S05]  /*9610*/  @!P0 BRA `(.L_x_6504) ;  /* 0x00000050007c8947 */ /* 0x000fea0003800000 */
        /* <DEDUP_REMOVED lines=16> */
.L_x_6507:
        /* <DEDUP_REMOVED lines=13> */
.L_x_6509:
[----:B------:R-:W-:Y:S05]  /*97f0*/  BSYNC.RECONVERGENT B2 ;  /* 0x0000000000027941 */ /* 0x000fea0003800200 */
.L_x_6508:
[----:B------:R-:W-:Y:S01]  /*9800*/  IMAD.WIDE.U32 R12, R0, -0x326172a9, RZ ;  /* 0xcd9e8d57000c7825 */ /* 0x000fe200078e00ff */
[----:B------:R-:W-:-:S03]  /*9810*/  LOP3.LUT R10, R5, UR7, R9, 0x96, !PT ;  /* 0x00000007050a7c12 */ /* 0x000fc6000f8e9609 */
[----:B------:R-:W-:Y:S01]  /*9820*/  IMAD.MOV.U32 R7, RZ, RZ, R16 ;  /* 0x000000ffff077224 */ /* 0x000fe200078e0010 */
[----:B-1----:R-:W-:Y:S01]  /*9830*/  LOP3.LUT R152, R4, UR6, R13, 0x96, !PT ;  /* 0x0000000604987c12 */ /* 0x002fe2000f8e960d */
        /* <DEDUP_REMOVED lines=38> */
.L_x_6506:
[----:B------:R-:W-:Y:S05]  /*9aa0*/  BSYNC.RECONVERGENT B1 ;  /* 0x0000000000017941 */ /* 0x000fea0003800200 */
.L_x_6505:
[----:B------:R-:W-:Y:S01]  /*9ab0*/  I2FP.F32.U32 R8, R7 ;  /* 0x0000000700087245 */ /* 0x000fe20000201000 */
[----:B------:R-:W-:Y:S01]  /*9ac0*/  BSSY.RECONVERGENT B1, `(.L_x_6510) ;  /* 0x000004d000017945 */ /* 0x000fe20003800200 */
[----:B------:R-:W-:Y:S01]  /*9ad0*/  ISETP.NE.AND P3, PT, R10, 0x1, PT ;  /* 0x000000010a00780c */ /* 0x000fe20003f65270 */
[----:B------:R-:W-:Y:S02]  /*9ae0*/  IMAD.MOV.U32 R11, RZ, RZ, 0x2 ;  /* 0x00000002ff0b7424 */ /* 0x000fe400078e00ff */
[----:B------:R-:W-:Y:S01]  /*9af0*/  FFMA.FTZ R7, R8, R201, 1.1641532182693481445e-10 ;  /* 0x2f00000008077423 */ /* 0x000fe200000100c9 */
[----:B-----5:R-:W-:Y:S01]  /*9b00*/  SHF.L.U32 R8, R148, 0x10, RZ ;  /* 0x0000001094087819 */ /* 0x020fe200000006ff */
[----:B------:R-:W-:-:S03]  /*9b10*/  IMAD.MOV.U32 R9, RZ, RZ, R180 ;  /* 0x000000ffff097224 */ /* 0x000fc600078e00b4 */
        /* <DEDUP_REMOVED lines=15> */
.L_x_6512:
        /* <DEDUP_REMOVED lines=13> */
.L_x_6514:
[----:B------:R-:W-:Y:S05]  /*9ce0*/  BSYNC.RECONVERGENT B2 ;  /* 0x0000000000027941 */ /* 0x000fea0003800200 */
.L_x_6513:
[----:B------:R-:W-:Y:S01]  /*9cf0*/  IMAD.WIDE.U32 R12, R0, -0x326172a9, RZ ;  /* 0xcd9e8d57000c7825 */ /* 0x000fe200078e00ff */
[----:B-1----:R-:W-:-:S03]  /*9d00*/  LOP3.LUT R152, R5, UR7, R11, 0x96, !PT ;  /* 0x0000000705987c12 */ /* 0x002fc6000f8e960b */
        /* <DEDUP_REMOVED lines=33> */
[----:B------:R-:W-:Y:S01]  /*9f20*/  HFMA2 R11, -RZ, RZ, 0, 0 ;  /* 0x00000000ff0b7431 */ /* 0x000fe200000001ff */
[----:B------:R-:W-:Y:S01]  /*9f30*/  LOP3.LUT R12, R26, R152, R157, 0x96, !PT ;  /* 0x000000981a0c7212 */ /* 0x000fe200078e969d */
[----:B------:R-:W-:-:S04]  /*9f40*/  IMAD.WIDE.U32 R180, R180, -0x326172a9, RZ ;  /* 0xcd9e8d57b4b47825 */ /* 0x000fc800078e00ff */
[----:B------:R-:W-:Y:S01]  /*9f50*/  IMAD.WIDE.U32 R12, R12, -0x2daee0ad, RZ ;  /* 0xd2511f530c0c7825 */ /* 0x000fe200078e00ff */
[----:B------:R-:W-:-:S03]  /*9f60*/  LOP3.LUT R181, R156, UR26, R181, 0x96, !PT ;  /* 0x0000001a9cb57c12 */ /* 0x000fc6000f8e96b5 */
[----:B------:R-:W-:Y:S01]  /*9f70*/  IMAD.MOV.U32 R159, RZ, RZ, R12 ;  /* 0x000000ffff9f7224 */ /* 0x000fe200078e000c */
[----:B------:R-:W-:-:S07]  /*9f80*/  LOP3.LUT R187, R10, UR27, R13, 0x96, !PT ;  /* 0x0000001b0abb7c12 */ /* 0x000fce000f8e960d */
.L_x_6511:
[----:B------:R-:W-:Y:S05]  /*9f90*/  BSYNC.RECONVERGENT B1 ;  /* 0x0000000000017941 */ /* 0x000fea0003800200 */
.L_x_6510:
[----:B------:R-:W-:Y:S01]  /*9fa0*/  I2FP.F32.U32 R10, R9 ;  /* 0x00000009000a7245 */ /* 0x000fe20000201000 */
[----:B------:R-:W-:Y:S01]  /*9fb0*/  IMAD.U32 R12, R36, 0x10000, RZ ;  /* 0x00010000240c7824 */ /* 0x000fe200078e00ff */
[----:B------:R-:W-:Y:S01]  /*9fc0*/  ISETP.NE.AND P3, PT, R11, 0x1, PT ;  /* 0x000000010b00780c */ /* 0x000fe20003f65270 */
[----:B------:R-:W-:Y:S01]  /*9fd0*/  @P1 IMAD.U32 R16, R40, 0x10000, RZ ;  /* 0x0001000028101824 */ /* 0x000fe200078e00ff */
[----:B------:R-:W-:Y:S01]  /*9fe0*/  BSSY.RECONVERGENT B1, `(.L_x_6515) ;  /* 0x000004d000017945 */ /* 0x000fe20003800200 */
[----:B------:R-:W-:Y:S01]  /*9ff0*/  FFMA.FTZ R9, R10, R201, 1.1641532182693481445e-10 ;  /* 0x2f0000000a097423 */ /* 0x000fe200000100c9 */
[----:B------:R-:W-:Y:S01]  /*a000*/  FMUL.FTZ R10, R12, R33 ;  /* 0x000000210c0a7220 */ /* 0x000fe20000410000 */
[----:B------:R-:W-:-:S03]  /*a010*/  MOV R12, 0x2 ;  /* 0x00000002000c7802 */ /* 0x000fc60000000f00 */
[----:B------:R-:W-:Y:S01]  /*a020*/  FSETP.GTU.FTZ.AND P2, PT, R9, R34, PT ;  /* 0x000000220900720b */ /* 0x000fe20003f5c000 */
[----:B------:R-:W-:-:S03]  /*a030*/  IMAD.MOV.U32 R9, RZ, RZ, R180 ;  /* 0x000000ffff097224 */ /* 0x000fc600078e00b4 */
        /* <DEDUP_REMOVED lines=15> */
.L_x_6517:
        /* <DEDUP_REMOVED lines=13> */
.L_x_6519:
[----:B------:R-:W-:Y:S05]  /*a200*/  BSYNC.RECONVERGENT B2 ;  /* 0x0000000000027941 */ /* 0x000fea0003800200 */
.L_x_6518:
[----:B-1----:R-:W-:Y:S01]  /*a210*/  IMAD.WIDE.U32 R152, R0, -0x326172a9, RZ ;  /* 0xcd9e8d5700987825 */ /* 0x002fe200078e00ff */
        /* <DEDUP_REMOVED lines=41> */
.L_x_6516:
[----:B------:R-:W-:Y:S05]  /*a4b0*/  BSYNC.RECONVERGENT B1 ;  /* 0x0000000000017941 */ /* 0x000fea0003800200 */
.L_x_6515:
        /* <DEDUP_REMOVED lines=21> */
.L_x_6522:
        /* <DEDUP_REMOVED lines=13> */
.L_x_6524:
[----:B------:R-:W-:Y:S05]  /*a6e0*/  BSYNC.RECONVERGENT B2 ;  /* 0x0000000000027941 */ /* 0x000fea0003800200 */
.L_x_6523:
[----:B------:R-:W-:Y:S01]  /*a6f0*/  IMAD.WIDE.U32 R12, R0, -0x326172a9, RZ ;  /* 0xcd9e8d57000c7825 */ /* 0x000fe200078e00ff */
[----:B------:R-:W-:-:S04]  /*a700*/  LOP3.LUT R8, R5, UR7, R11, 0x96, !PT ;  /* 0x0000000705087c12 */ /* 0x000fc8000f8e960b */
        /* <DEDUP_REMOVED lines=37> */
[----:B------:R-:W-:Y:S01]  /*a960*/  LOP3.LUT R187, R10, UR27, R9, 0x96, !PT ;  /* 0x0000001b0abb7c12 */ /* 0x000fe2000f8e9609 */
[----:B------:R-:W-:Y:S02]  /*a970*/  IMAD.MOV.U32 R9, RZ, RZ, R159 ;  /* 0x000000ffff097224 */ /* 0x000fe400078e009f */
[----:B------:R-:W-:-:S07]  /*a980*/  IMAD.MOV.U32 R159, RZ, RZ, R8 ;  /* 0x000000ffff9f7224 */ /* 0x000fce00078e0008 */
.L_x_6521:
[----:B------:R-:W-:Y:S05]  /*a990*/  BSYNC.RECONVERGENT B1 ;  /* 0x0000000000017941 */ /* 0x000fea0003800200 */
.L_x_6520:
[----:B------:R-:W-:Y:S01]  /*a9a0*/  I2FP.F32.U32 R8, R9 ;  /* 0x0000000900087245 */ /* 0x000fe20000201000 */
[----:B------:R-:W-:Y:S01]  /*a9b0*/  BSSY.RECONVERGENT B1, `(.L_x_6525) ;  /* 0x0000052000017945 */ /* 0x000fe20003800200 */
[----:B------:R-:W-:Y:S02]  /*a9c0*/  PRMT R9, R36, 0x7632, R9 ;  /* 0x0000763224097816 */ /* 0x000fe40000000009 */
[----:B------:R-:W-:Y:S02]  /*a9d0*/  ISETP.NE.AND P3, PT, R11, 0x1, PT ;  /* 0x000000010b00780c */ /* 0x000fe40003f65270 */
[----:B------:R-:W-:Y:S01]  /*a9e0*/  MOV R12, 0x2 ;  /* 0x00000002000c7802 */ /* 0x000fe20000000f00 */
[----:B------:R-:W-:Y:S02]  /*a9f0*/  IMAD.U32 R10, R9, 0x10000, RZ ;  /* 0x00010000090a7824 */ /* 0x000fe400078e00ff */
[----:B------:R-:W-:Y:S01]  /*aa00*/  FFMA.FTZ R9, R8, R201, 1.1641532182693481445e-10 ;  /* 0x2f00000008097423 */ /* 0x000fe200000100c9 */
[----:B------:R-:W-:Y:S01]  /*aa10*/  @P1 PRMT R8, R40, 0x7632, R8 ;  /* 0x0000763228081816 */ /* 0x000fe20000000008 */
[----:B------:R-:W-:-:S03]  /*aa20*/  FMUL.FTZ R10, R10, R33 ;  /* 0x000000210a0a7220 */ /* 0x000fc60000410000 */
[----:B------:R-:W-:Y:S01]  /*aa30*/  FSETP.GTU.FTZ.AND P2, PT, R9, R34, PT ;  /* 0x000000220900720b */ /* 0x000fe20003f5c000 */
[----:B------:R-:W-:-:S03]  /*aa40*/  @P1 IMAD.U32 R35, R8, 0x10000, RZ ;  /* 0x0001000008231824 */ /* 0x000fc600078e00ff */
[----:B------:R-:W-:Y:S02]  /*aa50*/  FSEL R9, R10, RZ, !P2 ;  /* 0x000000ff0a097208 */ /* 0x000fe40005000000 */
[----:B------:R-:W-:-:S03]  /*aa60*/  SEL R8, RZ, 0x1, P2 ;  /* 0x00000001ff087807 */ /* 0x000fc60001000000 */
        /* <DEDUP_REMOVED lines=14> */
.L_x_6527:
        /* <DEDUP_REMOVED lines=13> */
.L_x_6529:
[----:B------:R-:W-:Y:S05]  /*ac20*/  BSYNC.RECONVERGENT B2 ;  /* 0x0000000000027941 */ /* 0x000fea0003800200 */
.L_x_6528:
        /* <DEDUP_REMOVED lines=42> */
.L_x_6526:
[----:B------:R-:W-:Y:S05]  /*aed0*/  BSYNC.RECONVERGENT B1 ;  /* 0x0000000000017941 */ /* 0x000fea0003800200 */
.L_x_6525:
[----:B------:R-:W-:Y:S01]  /*aee0*/  I2FP.F32.U32 R10, R9 ;  /* 0x00000009000a7245 */ /* 0x000fe20000201000 */
[----:B------:R-:W-:Y:S01]  /*aef0*/  BSSY.RECONVERGENT B1, `(.L_x_6530) ;  /* 0x000004d000017945 */ /* 0x000fe20003800200 */
[----:B------:R-:W-:Y:S01]  /*af00*/  ISETP.NE.AND P3, PT, R12, 0x1, PT ;  /* 0x000000010c00780c */ /* 0x000fe20003f65270 */
[----:B------:R-:W-:Y:S02]  /*af10*/  IMAD.MOV.U32 R13, RZ, RZ, 0x2 ;  /* 0x00000002ff0d7424 */ /* 0x000fe400078e00ff */
[----:B------:R-:W-:Y:S01]  /*af20*/  FFMA.FTZ R9, R10, R201, 1.1641532182693481445e-10 ;  /* 0x2f0000000a097423 */ /* 0x000fe200000100c9 */
[C---:B------:R-:W-:Y:S01]  /*af30*/  SHF.L.U32 R10, R149.reuse, 0x10, RZ ;  /* 0x00000010950a7819 */ /* 0x040fe200000006ff */
[----:B------:R-:W-:Y:S01]  /*af40*/  IMAD.MOV.U32 R11, RZ, RZ, R180 ;  /* 0x000000ffff0b7224 */ /* 0x000fe200078e00b4 */
[----:B------:R-:W-:Y:S02]  /*af50*/  PRMT R149, R149, 0x7632, R149 ;  /* 0x0000763295957816 */ /* 0x000fe40000000095 */
[----:B------:R-:W-:Y:S01]  /*af60*/  FSETP.GTU.FTZ.AND P2, PT, R9, R34, PT ;  /* 0x000000220900720b */ /* 0x000fe20003f5c000 */
[----:B------:R-:W-:-:S03]  /*af70*/  FMUL.FTZ R9, R10, R33 ;  /* 0x000000210a097220 */ /* 0x000fc60000410000 */
        /* <DEDUP_REMOVED lines=12> */
.L_x_6532:
        /* <DEDUP_REMOVED lines=13> */
.L_x_6534:
[----:B------:R-:W-:Y:S05]  /*b110*/  BSYNC.RECONVERGENT B2 ;  /* 0x0000000000027941 */ /* 0x000fea0003800200 */
.L_x_6533:
[----:B-1----:R-:W-:Y:S01]  /*b120*/  IMAD.WIDE.U32 R152, R0, -0x326172a9, RZ ;  /* 0xcd9e8d5700987825 */ /* 0x002fe200078e00ff */
        /* <DEDUP_REMOVED lines=41> */
.L_x_6531:
[----:B------:R-:W-:Y:S05]  /*b3c0*/  BSYNC.RECONVERGENT B1 ;  /* 0x0000000000017941 */ /* 0x000fea0003800200 */
.L_x_6530:
[----:B------:R-:W-:Y:S01]  /*b3d0*/  I2FP.F32.U32 R10, R11 ;  /* 0x0000000b000a7245 */ /* 0x000fe20000201000 */
[----:B------:R-:W-:Y:S01]  /*b3e0*/  IMAD.U32 R12, R37, 0x10000, RZ ;  /* 0x00010000250c7824 */ /* 0x000fe200078e00ff */
[----:B------:R-:W-:Y:S01]  /*b3f0*/  ISETP.NE.AND P3, PT, R13, 0x1, PT ;  /* 0x000000010d00780c */ /* 0x000fe20003f65270 */
[----:B-1----:R-:W-:Y:S01]  /*b400*/  @P1 IMAD.U32 R152, R41, 0x10000, RZ ;  /* 0x0001000029981824 */ /* 0x002fe200078e00ff */
        /* <DEDUP_REMOVED lines=21> */
.L_x_6537:
        /* <DEDUP_REMOVED lines=13> */
.L_x_6539:
[----:B------:R-:W-:Y:S05]  /*b630*/  BSYNC.RECONVERGENT B2 ;  /* 0x0000000000027941 */ /* 0x000fea0003800200 */
.L_x_6538:
[----:B------:R-:W-:Y:S01]  /*b640*/  IMAD.WIDE.U32 R156, R0, -0x326172a9, RZ ;  /* 0xcd9e8d57009c7825 */ /* 0x000fe200078e00ff */
[----:B------:R-:W-:-:S03]  /*b650*/  LOP3.LUT R10, R5, UR7, R13, 0x96, !PT ;  /* 0x00000007050a7c12 */ /* 0x000fc6000f8e960d */
[----:B------:R-:W-:Y:S01]  /*b660*/  HFMA2 R153, -RZ, RZ, 0, 0 ;  /* 0x00000000ff997431 */ /* 0x000fe200000001ff */
        /* <DEDUP_REMOVED lines=40> */
.L_x_6536:
[----:B------:R-:W-:Y:S05]  /*b8f0*/  BSYNC.RECONVERGENT B1 ;  /* 0x0000000000017941 */ /* 0x000fea0003800200 */
.L_x_6535:
        /* <DEDUP_REMOVED lines=10> */
[----:B------:R-:W-:-:S04]  /*b9a0*/  PLOP3.LUT P3, PT, P3, PT, PT, 0x8, 0x80 ;  /* 0x000000000080781c */ /* 0x000fc80001f6e170 */
[----:B------:R-:W-:Y:S01]  /*b9b0*/  P2R R161, PR, RZ, 0x8 ;  /* 0x00000008ffa17803 */ /* 0x000fe20000000000 */
[----:B------:R-:W-:Y:S08]  /*b9c0*/  @!P2 BRA `(.L_x_6541) ;  /* 0x000000040004a947 */ /* 0x000ff00003800000 */
        /* <DEDUP_REMOVED lines=8> */
.L_x_6542:
        /* <DEDUP_REMOVED lines=13> */
.L_x_6544:
[----:B------:R-:W-:Y:S05]  /*bb20*/  BSYNC.RECONVERGENT B2 ;  /* 0x0000000000027941 */ /* 0x000fea0003800200 */
.L_x_6543:
        /* <DEDUP_REMOVED lines=43> */
.L_x_6541:
[----:B------:R-:W-:Y:S05]  /*bde0*/  BSYNC.RECONVERGENT B1 ;  /* 0x0000000000017941 */ /* 0x000fea0003800200 */
.L_x_6540:
        /* <DEDUP_REMOVED lines=27> */
.L_x_6547:
        /* <DEDUP_REMOVED lines=13> */
.L_x_6549:
[----:B------:R-:W-:Y:S05]  /*c070*/  BSYNC.RECONVERGENT B2 ;  /* 0x0000000000027941 */ /* 0x000fea0003800200 */
.L_x_6548:
        /* <DEDUP_REMOVED lines=43> */
.L_x_6546:
[----:B------:R-:W-:Y:S05]  /*c330*/  BSYNC.RECONVERGENT B1 ;  /* 0x0000000000017941 */ /* 0x000fea0003800200 */
.L_x_6545:
        /* <DEDUP_REMOVED lines=21> */
.L_x_6552:
        /* <DEDUP_REMOVED lines=13> */
.L_x_6554:
[----:B------:R-:W-:Y:S05]  /*c560*/  BSYNC.RECONVERGENT B2 ;  /* 0x0000000000027941 */ /* 0x000fea0003800200 */
.L_x_6553:
        /* <DEDUP_REMOVED lines=43> */
.L_x_6551:
[----:B------:R-:W-:Y:S05]  /*c820*/  BSYNC.RECONVERGENT B1 ;  /* 0x0000000000017941 */ /* 0x000fea0003800200 */
.L_x_6550:
[----:B------:R-:W-:Y:S01]  /*c830*/  I2FP.F32.U32 R12, R13 ;  /* 0x0000000d000c7245 */ /* 0x000fe20000201000 */
[----:B------:R-:W-:Y:S01]  /*c840*/  IMAD.U32 R150, R38, 0x10000, RZ ;  /* 0x0001000026967824 */ /* 0x000fe200078e00ff */
[----:B------:R-:W-:Y:S01]  /*c850*/  BSSY.RECONVERGENT B1, `(.L_x_6555) ;  /* 0x0000051000017945 */ /* 0x000fe20003800200 */
[----:B------:R-:W-:Y:S01]  /*c860*/  @P1 IMAD.U32 R154, R42, 0x10000, RZ ;  /* 0x000100002a9a1824 */ /* 0x000fe200078e00ff */
[----:B------:R-:W-:Y:S01]  /*c870*/  MOV R164, 0x2 ;  /* 0x0000000200a47802 */ /* 0x000fe20000000f00 */
        /* <DEDUP_REMOVED lines=21> */
.L_x_6557:
        /* <DEDUP_REMOVED lines=13> */
.L_x_6559:
[----:B------:R-:W-:Y:S05]  /*caa0*/  BSYNC.RECONVERGENT B2 ;  /* 0x0000000000027941 */ /* 0x000fea0003800200 */
.L_x_6558:
        /* <DEDUP_REMOVED lines=43> */
.L_x_6556:
[----:B------:R-:W-:Y:S05]  /*cd60*/  BSYNC.RECONVERGENT B1 ;  /* 0x0000000000017941 */ /* 0x000fea0003800200 */
.L_x_6555:
        /* <DEDUP_REMOVED lines=20> */
.L_x_6562:
        /* <DEDUP_REMOVED lines=13> */
.L_x_6564:
[----:B------:R-:W-:Y:S05]  /*cf80*/  BSYNC.RECONVERGENT B2 ;  /* 0x0000000000027941 */ /* 0x000fea0003800200 */
.L_x_6563:
        /* <DEDUP_REMOVED lines=43> */
.L_x_6561:
[----:B------:R-:W-:Y:S05]  /*d240*/  BSYNC.RECONVERGENT B1 ;  /* 0x0000000000017941 */ /* 0x000fea0003800200 */
.L_x_6560:
        /* <DEDUP_REMOVED lines=11> */
[----:B------:R-:W-:Y:S02]  /*d300*/  ISETP.NE.AND P4, PT, R165, 0x1, PT ;  /* 0x00000001a500780c */ /* 0x000fe40003f85270 */
[----:B------:R-:W-:Y:S01]  /*d310*/  @P1 SHF.L.U32 R156, R13, 0x10, RZ ;  /* 0x000000100d9c1819 */ /* 0x000fe200000006ff */
        /* <DEDUP_REMOVED lines=14> */
.L_x_6567:
        /* <DEDUP_REMOVED lines=13> */
.L_x_6569:
[----:B------:R-:W-:Y:S05]  /*d4d0*/  BSYNC.RECONVERGENT B2 ;  /* 0x0000000000027941 */ /* 0x000fea0003800200 */
.L_x_6568:
        /* <DEDUP_REMOVED lines=42> */
[----:B------:R-:W-:-:S07]  /*d780*/  IMAD.MOV.U32 R159, RZ, RZ, R156 ;  /* 0x000000ffff9f7224 */ /* 0x000fce00078e009c */
.L_x_6566:
[----:B------:R-:W-:Y:S05]  /*d790*/  BSYNC.RECONVERGENT B1 ;  /* 0x0000000000017941 */ /* 0x000fea0003800200 */
.L_x_6565:
        /* <DEDUP_REMOVED lines=21> */
.L_x_6572:
        /* <DEDUP_REMOVED lines=13> */
.L_x_6574:
[----:B------:R-:W-:Y:S05]  /*d9c0*/  BSYNC.RECONVERGENT B2 ;  /* 0x0000000000027941 */ /* 0x000fea0003800200 */
.L_x_6573:
        /* <DEDUP_REMOVED lines=43> */
.L_x_6571:
[----:B------:R-:W-:Y:S05]  /*dc80*/  BSYNC.RECONVERGENT B1 ;  /* 0x0000000000017941 */ /* 0x000fea0003800200 */
.L_x_6570:
[----:B------:R-:W-:Y:S01]  /*dc90*/  I2FP.F32.U32 R156, R151 ;  /* 0x00000097009c7245 */ /* 0x000fe20000201000 */
[----:B------:R-:W-:Y:S01]  /*dca0*/  IMAD.U32 R166, R39, 0x10000, RZ ;  /* 0x0001000027a67824 */ /* 0x000fe200078e00ff */
[----:B------:R-:W-:Y:S01]  /*dcb0*/  BSSY.RECONVERGENT B1, `(.L_x_6575) ;  /* 0x0000051000017945 */ /* 0x000fe20003800200 */
[----:B------:R-:W-:Y:S01]  /*dcc0*/  MOV R170, 0x2 ;  /* 0x0000000200aa7802 */ /* 0x000fe20000000f00 */
[----:B------:R-:W-:Y:S02]  /*dcd0*/  IMAD.MOV.U32 R167, RZ, RZ, R180 ;  /* 0x000000ffffa77224 */ /* 0x000fe400078e00b4 */
[----:B------:R-:W-:Y:S01]  /*dce0*/  FFMA.FTZ R151, R156, R201, 1.1641532182693481445e-10 ;  /* 0x2f0000009c977423 */ /* 0x000fe200000100c9 */
[----:B------:R-:W-:Y:S01]  /*dcf0*/  FMUL.FTZ R156, R166, R33 ;  /* 0x00000021a69c7220 */ /* 0x000fe20000410000 */
[----:B------:R-:W-:-:S03]  /*dd00*/  @P1 IMAD.U32 R166, R43, 0x10000, RZ ;  /* 0x000100002ba61824 */ /* 0x000fc600078e00ff */
        /* <DEDUP_REMOVED lines=18> */
.L_x_6577:
        /* <DEDUP_REMOVED lines=13> */
.L_x_6579:
[----:B------:R-:W-:Y:S05]  /*df00*/  BSYNC.RECONVERGENT B2 ;  /* 0x0000000000027941 */ /* 0x000fea0003800200 */
.L_x_6578:
        /* <DEDUP_REMOVED lines=43> */
.L_x_6576:
[----:B------:R-:W-:Y:S05]  /*e1c0*/  BSYNC.RECONVERGENT B1 ;  /* 0x0000000000017941 */ /* 0x000fea0003800200 */
.L_x_6575:
        /* <DEDUP_REMOVED lines=20> */
.L_x_6582:
        /* <DEDUP_REMOVED lines=15> */
.L_x_6584:
[----:B------:R-:W-:Y:S05]  /*e400*/  BSYNC.RECONVERGENT B2 ;  /* 0x0000000000027941 */ /* 0x000fea0003800200 */
.L_x_6583:
        /* <DEDUP_REMOVED lines=43> */
.L_x_6581:
[----:B------:R-:W-:Y:S05]  /*e6c0*/  BSYNC.RECONVERGENT B1 ;  /* 0x0000000000017941 */ /* 0x000fea0003800200 */
.L_x_6580:
[----:B------:R-:W-:Y:S02]  /*e6d0*/  I2FP.F32.U32 R166, R165 ;  /* 0x000000a500a67245 */ /* 0x000fe40000201000 */
[----:B------:R-:W-:Y:S02]  /*e6e0*/  PRMT R165, R39, 0x7632, R165 ;  /* 0x0000763227a57816 */ /* 0x000fe400000000a5 */
[----:B------:R-:W-:Y:S02]  /*e6f0*/  PRMT R149, R14, 0x5410, R149 ;  /* 0x000054100e957816 */ /* 0x000fe40000000095 */
[----:B------:R-:W-:Y:S01]  /*e700*/  PRMT R150, R150, 0x5410, R164 ;  /* 0x0000541096967816 */ /* 0x000fe200000000a4 */
[----:B------:R-:W-:Y:S02]  /*e710*/  IMAD.U32 R168, R165, 0x10000, RZ ;  /* 0x00010000a5a87824 */ /* 0x000fe400078e00ff */
[----:B------:R-:W-:Y:S01]  /*e720*/  FFMA.FTZ R165, R166, R201, 1.1641532182693481445e-10 ;  /* 0x2f000000a6a57423 */ /* 0x000fe200000100c9 */
[----:B------:R-:W-:Y:S01]  /*e730*/  @P1 PRMT R166, R43, 0x7632, R166 ;  /* 0x000076322ba61816 */ /* 0x000fe200000000a6 */
[----:B------:R-:W-:Y:S01]  /*e740*/  FMUL.FTZ R168, R168, R33 ;  /* 0x00000021a8a87220 */ /* 0x000fe20000410000 */
[----:B------:R-:W-:-:S02]  /*e750*/  PRMT R148, R148, 0x5410, R163 ;  /* 0x0000541094947816 */ /* 0x000fc400000000a3 */
[----:B------:R-:W-:Y:S02]  /*e760*/  FSETP.GTU.FTZ.AND P6, PT, R165, R34, PT ;  /* 0x00000022a500720b */ /* 0x000fe40003fdc000 */
[----:B------:R-:W-:Y:S02]  /*e770*/  @P1 SHF.L.U32 R167, R166, 0x10, RZ ;  /* 0x00000010a6a71819 */ /* 0x000fe400000006ff */
[----:B------:R-:W-:Y:S02]  /*e780*/  FSEL R168, R168, RZ, !P6 ;  /* 0x000000ffa8a87208 */ /* 0x000fe40007000000 */
[----:B------:R-:W-:-:S03]  /*e790*/  SEL R165, RZ, 0x1, P6 ;  /* 0x00000001ffa57807 */ /* 0x000fc60003000000 */
[----:B------:R-:W-:Y:S01]  /*e7a0*/  FADD.FTZ R166, R157, R168 ;  /* 0x000000a89da67221 */ /* 0x000fe20000010000 */
[----:B------:R-:W-:-:S03]  /*e7b0*/  PRMT R14, R165, 0x7610, R14 ;  /* 0x00007610a50e7816 */ /* 0x000fc6000000000e */
[----:B------:R-:W-:Y:S01]  /*e7c0*/  @P1 FADD.FTZ R157, R166, R167 ;  /* 0x000000a7a69d1221 */ /* 0x000fe20000010000 */
[----:B------:R-:W-:-:S05]  /*e7d0*/  @!P1 IMAD.MOV.U32 R157, RZ, RZ, R166 ;  /* 0x000000ffff9d9224 */ /* 0x000fca00078e00a6 */
[----:B------:R-:W-:-:S04]  /*e7e0*/  F2FP.BF16.F32.PACK_AB R166, RZ, R157 ;  /* 0x0000009dffa6723e */ /* 0x000fc800000010ff */
[----:B------:R-:W-:Y:S01]  /*e7f0*/  PRMT R151, R151, 0x5410, R166 ;  /* 0x0000541097977816 */ /* 0x000fe200000000a6 */
[----:B------:R-:W-:Y:S06]  /*e800*/  BRA `(.L_x_6585) ;  /* 0x0000002800687947 */ /* 0x000fec0003800000 */
.L_x_6504:
        /* <DEDUP_REMOVED lines=16> */
.L_x_6588:
        /* <DEDUP_REMOVED lines=13> */
.L_x_6590:
[----:B------:R-:W-:Y:S05]  /*e9e0*/  BSYNC.RECONVERGENT B2 ;  /* 0x0000000000027941 */ /* 0x000fea0003800200 */
.L_x_6589:
        /* <DEDUP_REMOVED lines=41> */
[----:B------:R-:W-:-:S07]  /*ec80*/  HFMA2 R153, -RZ, RZ, 0, 0 ;  /* 0x00000000ff997431 */ /* 0x000fce00000001ff */
.L_x_6587:
[----:B------:R-:W-:Y:S05]  /*ec90*/  BSYNC.RECONVERGENT B1 ;  /* 0x0000000000017941 */ /* 0x000fea0003800200 */
.L_x_6586:
[----:B------:R-:W-:Y:S01]  /*eca0*/  I2FP.F32.U32 R16, R35 ;  /* 0x0000002300107245 */ /* 0x000fe20000201000 */
[C---:B-----5:R-:W-:Y:S01]  /*ecb0*/  IMAD.U32 R152, R148.reuse, 0x10000, RZ ;  /* 0x0001000094987824 */ /* 0x060fe200078e00ff */
        /* <DEDUP_REMOVED lines=11> */
[----:B------:R-:W-:Y:S02]  /*ed70*/  P2R R158, PR, RZ, 0x4 ;  /* 0x00000004ff9e7803 */ /* 0x000fe40000000000 */
        /* <DEDUP_REMOVED lines=11> */
.L_x_6593:
        /* <DEDUP_REMOVED lines=13> */
.L_x_6595:
[----:B------:R-:W-:Y:S05]  /*ef00*/  BSYNC.RECONVERGENT B2 ;  /* 0x0000000000027941 */ /* 0x000fea0003800200 */
.L_x_6594:
        /* <DEDUP_REMOVED lines=43> */
.L_x_6592:
[----:B------:R-:W-:Y:S05]  /*f1c0*/  BSYNC.RECONVERGENT B1 ;  /* 0x0000000000017941 */ /* 0x000fea0003800200 */
.L_x_6591:
        /* <DEDUP_REMOVED lines=25> */
.L_x_6598:
        /* <DEDUP_REMOVED lines=13> */
.L_x_6600:
[----:B------:R-:W-:Y:S05]  /*f430*/  BSYNC.RECONVERGENT B2 ;  /* 0x0000000000027941 */ /* 0x000fea0003800200 */
.L_x_6599:
        /* <DEDUP_REMOVED lines=43> */
.L_x_6597:
[----:B------:R-:W-:Y:S05]  /*f6f0*/  BSYNC.RECONVERGENT B1 ;  /* 0x0000000000017941 */ /* 0x000fea0003800200 */
.L_x_6596:
        /* <DEDUP_REMOVED lines=25> */
.L_x_6603:
        /* <DEDUP_REMOVED lines=13> */
.L_x_6605:
[----:B------:R-:W-:Y:S05]  /*f960*/  BSYNC.RECONVERGENT B2 ;  /* 0x0000000000027941 */ /* 0x000fea0003800200 */
.L_x_6604:
        /* <DEDUP_REMOVED lines=42> */
[----:B------:R-:W-:-:S07]  /*fc10*/  MOV R159, R154 ;  /* 0x0000009a009f7202 */ /* 0x000fce0000000f00 */
.L_x_6602:
[----:B------:R-:W-:Y:S05]  /*fc20*/  BSYNC.RECONVERGENT B1 ;  /* 0x0000000000017941 */ /* 0x000fea0003800200 */
.L_x_6601:
[----:B------:R-:W-:Y:S01]  /*fc30*/  I2FP.F32.U32 R154, R153 ;  /* 0x00000099009a7245 */ /* 0x000fe20000201000 */
[----:B------:R-:W-:Y:S01]  /*fc40*/  IMAD.U32 R156, R149, 0x10000, RZ ;  /* 0x00010000959c7824 */ /* 0x000fe200078e00ff */
[----:B------:R-:W-:Y:S01]  /*fc50*/  @P1 PRMT R153, R41, 0x7632, R153 ;  /* 0x0000763229991816 */ /* 0x000fe20000000099 */
[----:B------:R-:W-:Y:S01]  /*fc60*/  BSSY.RECONVERGENT B1, `(.L_x_6606) ;  /* 0x000004f000017945 */ /* 0x000fe20003800200 */
[----:B------:R-:W-:Y:S01]  /*fc70*/  ISETP.NE.AND P2, PT, R157, 0x1, PT ;  /* 0x000000019d00780c */ /* 0x000fe20003f45270 */
[----:B------:R-:W-:Y:S01]  /*fc80*/  FFMA.FTZ R149, R154, R201, 1.1641532182693481445e-10 ;  /* 0x2f0000009a957423 */ /* 0x000fe200000100c9 */
[----:B------:R-:W-:Y:S01]  /*fc90*/  FMUL.FTZ R156, R156, R33 ;  /* 0x000000219c9c7220 */ /* 0x000fe20000410000 */
[----:B------:R-:W-:Y:S02]  /*fca0*/  @P1 IMAD.U32 R154, R153, 0x10000, RZ ;  /* 0x00010000999a1824 */ /* 0x000fe400078e00ff */
[----:B------:R-:W-:Y:S02]  /*fcb0*/  HFMA2 R165, -RZ, RZ, 0, 1.1920928955078125e-07 ;  /* 0x00000002ffa57431 */ /* 0x000fe400000001ff */
[----:B------:R-:W-:Y:S01]  /*fcc0*/  IMAD.MOV.U32 R155, RZ, RZ, R180 ;  /* 0x000000ffff9b7224 */ /* 0x000fe200078e00b4 */
[----:B------:R-:W-:-:S04]  /*fcd0*/  FSETP.GTU.FTZ.AND P3, PT, R149, R34, PT ;  /* 0x000000229500720b */ /* 0x000fc80003f7c000 */
        /* <DEDUP_REMOVED lines=14> */
.L_x_6608:
        /* <DEDUP_REMOVED lines=13> */
.L_x_6610:
[----:B------:R-:W-:Y:S05]  /*fe90*/  BSYNC.RECONVERGENT B2 ;  /* 0x0000000000027941 */ /* 0x000fea0003800200 */
.L_x_6609:
        /* <DEDUP_REMOVED lines=43> */
.L_x_6607:
[----:B------:R-:W-:Y:S05]  /*10150*/  BSYNC.RECONVERGENT B1 ;  /* 0x0000000000017941 */ /* 0x000fea0003800200 */
.L_x_6606:
        /* <DEDUP_REMOVED lines=8> */
[----:B------:R-:W-:Y:S01]  /*101e0*/  FSETP.GTU.FTZ.AND P2, PT, R155, R34, PT ;  /* 0x000000229b00720b */ /* 0x000fe20003f5c000 */
[----:B------:R-:W-:-:S03]  /*101f0*/  @P1 IMAD.U32 R155, R42, 0x10000, RZ ;  /* 0x000100002a9b1824 */ /* 0x000fc600078e00ff */
[----:B------:R-:W-:Y:S02]  /*10200*/  FSEL R154, R156, RZ, !P2 ;  /* 0x000000ff9c9a7208 */ /* 0x000fe40005000000 */
[----:B------:R-:W-:-:S03]  /*10210*/  PLOP3.LUT P2, PT, P2, PT, PT, 0x8, 0x80 ;  /* 0x000000000080781c */ /* 0x000fc6000174e170 */
[----:B------:R-:W-:Y:S01]  /*10220*/  @P1 FADD.FTZ R154, R155, R154 ;  /* 0x0000009a9b9a1221 */ /* 0x000fe20000010000 */
[----:B------:R-:W-:-:S04]  /*10230*/  PRMT R155, R150, 0x7632, R155 ;  /* 0x00007632969b7816 */ /* 0x000fc8000000009b */
        /* <DEDUP_REMOVED lines=10> */
.L_x_6613:
        /* <DEDUP_REMOVED lines=13> */
.L_x_6615:
[----:B------:R-:W-:Y:S05]  /*103b0*/  BSYNC.RECONVERGENT B2 ;  /* 0x0000000000027941 */ /* 0x000fea0003800200 */
.L_x_6614:
        /* <DEDUP_REMOVED lines=43> */
.L_x_6612:
[----:B------:R-:W-:Y:S05]  /*10670*/  BSYNC.RECONVERGENT B1 ;  /* 0x0000000000017941 */ /* 0x000fea0003800200 */
.L_x_6611:
        /* <DEDUP_REMOVED lines=24> */
.L_x_6618:
        /* <DEDUP_REMOVED lines=13> */
.L_x_6620:
[----:B------:R-:W-:Y:S05]  /*108d0*/  BSYNC.RECONVERGENT B2 ;  /* 0x0000000000027941 */ /* 0x000fea0003800200 */
.L_x_6619:
        /* <DEDUP_REMOVED lines=43> */
.L_x_6617:
[----:B------:R-:W-:Y:S05]  /*10b90*/  BSYNC.RECONVERGENT B1 ;  /* 0x0000000000017941 */ /* 0x000fea0003800200 */
.L_x_6616:
        /* <DEDUP_REMOVED lines=8> */
[----:B------:R-:W-:Y:S02]  /*10c20*/  FSETP.GTU.FTZ.AND P4, PT, R157, R34, PT ;  /* 0x000000229d00720b */ /* 0x000fe40003f9c000 */
[----:B------:R-:W-:Y:S02]  /*10c30*/  PRMT R157, R151, 0x7632, R157 ;  /* 0x00007632979d7816 */ /* 0x000fe4000000009d */
        /* <DEDUP_REMOVED lines=14> */
.L_x_6623:
        /* <DEDUP_REMOVED lines=13> */
.L_x_6625:
[----:B------:R-:W-:Y:S05]  /*10df0*/  BSYNC.RECONVERGENT B2 ;  /* 0x0000000000027941 */ /* 0x000fea0003800200 */
.L_x_6624:
        /* <DEDUP_REMOVED lines=43> */
.L_x_6622:
[----:B------:R-:W-:Y:S05]  /*110b0*/  BSYNC.RECONVERGENT B1 ;  /* 0x0000000000017941 */ /* 0x000fea0003800200 */
.L_x_6621:
        /* <DEDUP_REMOVED lines=15> */
.L_x_6585:
[----:B------:R-:W-:Y:S01]  /*111b0*/  SEL R170, RZ, 0x1000000, !P5 ;  /* 0x01000000ffaa7807 */ /* 0x000fe20006800000 */
[----:B------:R-:W-:Y:S01]  /*111c0*/  IMAD.WIDE.U32 R164, R15, 0x10, R192 ;  /* 0x000000100fa47825 */ /* 0x000fe200078e00c0 */
[----:B------:R-:W-:Y:S02]  /*111d0*/  SEL R168, RZ, 0x10000, !P4 ;  /* 0x00010000ffa87807 */ /* 0x000fe40006000000 */
[----:B------:R-:W-:Y:S02]  /*111e0*/  SEL R171, RZ, 0x100, !P3 ;  /* 0x00000100ffab7807 */ /* 0x000fe40005800000 */
[----:B------:R-:W-:Y:S01]  /*111f0*/  ISETP.NE.AND P5, PT, R160, RZ, PT ;  /* 0x000000ffa000720c */ /* 0x000fe20003fa5270 */
[----:B------:R0:W-:Y:S01]  /*11200*/  STG.E.128 desc[UR8][R164.64], R148 ;  /* 0x00000094a4007986 */ /* 0x0001e2000c101d08 */
[----:B------:R-:W-:Y:S02]  /*11210*/  ISETP.NE.AND P4, PT, R162, RZ, PT ;  /* 0x000000ffa200720c */ /* 0x000fe40003f85270 */
[----:B------:R-:W-:Y:S01]  /*11220*/  ISETP.NE.AND P3, PT, R161, RZ, PT ;  /* 0x000000ffa100720c */ /* 0x000fe20003f65270 */
[----:B------:R-:W1:Y:S01]  /*11230*/  @P0 LDC.64 R162, c[0x0][0x398] ;  /* 0x0000e600ffa20b82 */ /* 0x000e620000000a00 */
[----:B------:R-:W-:-:S02]  /*11240*/  ISETP.NE.AND P6, PT, R158, RZ, PT ;  /* 0x000000ff9e00720c */ /* 0x000fc40003fc5270 */
[----:B------:R-:W-:Y:S02]  /*11250*/  SEL R158, RZ, 0x1000000, !P3 ;  /* 0x01000000ff9e7807 */ /* 0x000fe40005800000 */
[----:B------:R-:W-:Y:S02]  /*11260*/  SEL R167, RZ, 0x10000, !P4 ;  /* 0x00010000ffa77807 */ /* 0x000fe40006000000 */
[----:B------:R-:W-:Y:S01]  /*11270*/  SEL R166, RZ, 0x100, !P5 ;  /* 0x00000100ffa67807 */ /* 0x000fe20006800000 */
[----:B------:R-:W2:Y:S01]  /*11280*/  @P1 LDC.64 R160, c[0x0][0x3a0] ;  /* 0x0000e800ffa01b82 */ /* 0x000ea20000000a00 */
[----:B------:R-:W-:Y:S02]  /*11290*/  LOP3.LUT R171, R171, R170, R168, 0xfe, !PT ;  /* 0x000000aaabab7212 */ /* 0x000fe400078efea8 */
[----:B------:R-:W-:Y:S01]  /*112a0*/  LOP3.LUT R166, R166, R158, R167, 0xfe, !PT ;  /* 0x0000009ea6a67212 */ /* 0x000fe200078efea7 */
[----:B------:R-:W-:Y:S01]  /*112b0*/  VIADD R158, R6, 0x40 ;  /* 0x00000040069e7836 */ /* 0x000fe20000000000 */
[----:B------:R-:W-:Y:S01]  /*112c0*/  SEL R168, RZ, 0x1, !P2 ;  /* 0x00000001ffa87807 */ /* 0x000fe20005000000 */
[----:B0-----:R-:W-:Y:S01]  /*112d0*/  IMAD.WIDE.U32 R164, R15, 0x8, R190 ;  /* 0x000000080fa47825 */ /* 0x001fe200078e00be */
[----:B------:R-:W-:-:S02]  /*112e0*/  SEL R167, RZ, 0x1, !P6 ;  /* 0x00000001ffa77807 */ /* 0x000fc40007000000 */
[----:B------:R-:W-:Y:S01]  /*112f0*/  LOP3.LUT R151, R171, R168, RZ, 0xfc, !PT ;  /* 0x000000a8ab977212 */ /* 0x000fe200078efcff */
[----:B------:R-:W-:Y:S01]  /*11300*/  IMAD.WIDE.U32 R148, R158, 0x10, R188 ;  /* 0x000000109e947825 */ /* 0x000fe200078e00bc */
[----:B------:R-:W-:-:S05]  /*11310*/  LOP3.LUT R150, R166, R167, RZ, 0xfc, !PT ;  /* 0x000000a7a6967212 */ /* 0x000fca00078efcff */
[----:B------:R0:W-:Y:S01]  /*11320*/  STG.E.64 desc[UR8][R164.64], R150 ;  /* 0x00000096a4007986 */ /* 0x0001e2000c101b08 */
[----:B-1----:R-:W-:-:S04]  /*11330*/  @P0 IMAD.WIDE.U32 R162, R158, 0x10, R162 ;  /* 0x000000109ea20825 */ /* 0x002fc800078e00a2 */
[----:B--2---:R-:W-:Y:S01]  /*11340*/  @P1 IMAD.WIDE.U32 R160, R158, 0x10, R160 ;  /* 0x000000109ea01825 */ /* 0x004fe200078e00a0 */
[----:B0-----:R-:W-:Y:S06]  /*11350*/  @!P0 BRA `(.L_x_6626) ;  /* 0x0000000000508947 */ /* 0x001fec0003800000 */
[----:B------:R-:W-:Y:S01]  /*11360*/  IMAD.U32 R151, R13, 0x10000, RZ ;  /* 0x000100000d977824 */ /* 0x000fe200078e00ff */
[----:B------:R-:W0:Y:S01]  /*11370*/  LDC.64 R170, c[0x0][0x3b8] ;  /* 0x0000ee00ffaa7b82 */ /* 0x000e220000000a00 */
[----:B------:R-:W-:Y:S02]  /*11380*/  LOP3.LUT R150, R14, 0xffff, RZ, 0xc0, !PT ;  /* 0x0000ffff0e967812 */ /* 0x000fe400078ec0ff */
[----:B------:R-:W-:Y:S02]  /*11390*/  PRMT R165, R12, 0x7104, RZ ;  /* 0x000071040ca57816 */ /* 0x000fe400000000ff */
[----:B------:R-:W-:Y:S02]  /*113a0*/  LOP3.LUT R151, R151, 0xff0000, RZ, 0xc0, !PT ;  /* 0x00ff000097977812 */ /* 0x000fe400078ec0ff */
[----:B------:R-:W-:Y:S02]  /*113b0*/  LOP3.LUT R164, R9, 0xff, RZ, 0xc0, !PT ;  /* 0x000000ff09a47812 */ /* 0x000fe400078ec0ff */
[----:B------:R-:W-:-:S02]  /*113c0*/  PRMT R150, R151, 0x4210, R150 ;  /* 0x0000421097967816 */ /* 0x000fc40000000096 */
[----:B------:R-:W-:Y:S02]  /*113d0*/  LOP3.LUT R151, R10, 0xff, RZ, 0xc0, !PT ;  /* 0x000000ff0a977812 */ /* 0x000fe400078ec0ff */
[----:B------:R-:W-:Y:S01]  /*113e0*/  LOP3.LUT R150, R150, 0xff00, R165, 0xf8, !PT ;  /* 0x0000ff0096967812 */ /* 0x000fe200078ef8a5 */
[----:B------:R-:W-:Y:S01]  /*113f0*/  IMAD.WIDE.U32 R164, R164, 0x10000, RZ ;  /* 0x00010000a4a47825 */ /* 0x000fe200078e00ff */
[----:B------:R-:W-:Y:S02]  /*11400*/  LOP3.LUT R166, R8, 0xff, RZ, 0xc0, !PT ;  /* 0x000000ff08a67812 */ /* 0x000fe400078ec0ff */
        /* <DEDUP_REMOVED lines=9> */
.L_x_6626:
        /* <DEDUP_REMOVED lines=20> */
.L_x_6630:
        /* <DEDUP_REMOVED lines=13> */
.L_x_6632:
[----:B------:R-:W-:Y:S05]  /*116b0*/  BSYNC.RECONVERGENT B2 ;  /* 0x0000000000027941 */ /* 0x000fea0003800200 */
.L_x_6631:
        /* <DEDUP_REMOVED lines=40> */
[----:B------:R-:W-:-:S07]  /*11940*/  LOP3.LUT R187, R8, UR27, R169, 0x96, !PT ;  /* 0x0000001b08bb7c12 */ /* 0x000fce000f8e96a9 */
.L_x_6629:
[----:B------:R-:W-:Y:S05]  /*11950*/  BSYNC.RECONVERGENT B1 ;  /* 0x0000000000017941 */ /* 0x000fea0003800200 */
.L_x_6628:
[----:B------:R-:W-:Y:S01]  /*11960*/  I2FP.F32.U32 R8, R7 ;  /* 0x0000000700087245 */ /* 0x000fe20000201000 */
[----:B------:R-:W-:Y:S01]  /*11970*/  BSSY.RECONVERGENT B1, `(.L_x_6633) ;  /* 0x000004e000017945 */ /* 0x000fe20003800200 */
[----:B------:R-:W-:Y:S01]  /*11980*/  ISETP.NE.AND P3, PT, R10, 0x1, PT ;  /* 0x000000010a00780c */ /* 0x000fe20003f65270 */
[----:B------:R-:W-:Y:S01]  /*11990*/  IMAD.MOV.U32 R11, RZ, RZ, 0x2 ;  /* 0x00000002ff0b7424 */ /* 0x000fe200078e00ff */
[----:B-----5:R-:W-:Y:S01]  /*119a0*/  PRMT R14, R148, 0x7632, R14 ;  /* 0x00007632940e7816 */ /* 0x020fe2000000000e */
[----:B------:R-:W-:Y:S01]  /*119b0*/  FFMA.FTZ R7, R8, R201, 1.1641532182693481445e-10 ;  /* 0x2f00000008077423 */ /* 0x000fe200000100c9 */
[----:B------:R-:W-:Y:S01]  /*119c0*/  SHF.L.U32 R8, R148, 0x10, RZ ;  /* 0x0000001094087819 */ /* 0x000fe200000006ff */
[----:B------:R-:W-:-:S03]  /*119d0*/  IMAD.MOV.U32 R9, RZ, RZ, R180 ;  /* 0x000000ffff097224 */ /* 0x000fc600078e00b4 */
        /* <DEDUP_REMOVED lines=14> */
.L_x_6635:
        /* <DEDUP_REMOVED lines=13> */
.L_x_6637:
[----:B------:R-:W-:Y:S05]  /*11b90*/  BSYNC.RECONVERGENT B2 ;  /* 0x0000000000027941 */ /* 0x000fea0003800200 */
.L_x_6636:
        /* <DEDUP_REMOVED lines=43> */
.L_x_6634:
[----:B------:R-:W-:Y:S05]  /*11e50*/  BSYNC.RECONVERGENT B1 ;  /* 0x0000000000017941 */ /* 0x000fea0003800200 */
.L_x_6633:
[----:B------:R-:W-:Y:S01]  /*11e60*/  I2FP.F32.U32 R8, R9 ;  /* 0x0000000900087245 */ /* 0x000fe20000201000 */
[----:B------:R-:W-:Y:S01]  /*11e70*/  BSSY.RECONVERGENT B1, `(.L_x_6638) ;  /* 0x0000051000017945 */ /* 0x000fe20003800200 */
[----:B------:R-:W-:Y:S02]  /*11e80*/  SHF.L.U32 R10, R36, 0x10, RZ ;  /* 0x00000010240a7819 */ /* 0x000fe400000006ff */
[----:B------:R-:W-:Y:S01]  /*11e90*/  ISETP.NE.AND P3, PT, R11, 0x1, PT ;  /* 0x000000010b00780c */ /* 0x000fe20003f65270 */
[----:B------:R-:W-:Y:S02]  /*11ea0*/  FFMA.FTZ R9, R8, R201, 1.1641532182693481445e-10 ;  /* 0x2f00000008097423 */ /* 0x000fe400000100c9 */
[----:B------:R-:W-:Y:S01]  /*11eb0*/  FMUL.FTZ R8, R10, R33 ;  /* 0x000000210a087220 */ /* 0x000fe20000410000 */
[----:B------:R-:W-:Y:S02]  /*11ec0*/  @P1 IMAD.U32 R10, R40, 0x10000, RZ ;  /* 0x00010000280a1824 */ /* 0x000fe400078e00ff */
[----:B------:R-:W-:Y:S01]  /*11ed0*/  FSETP.GTU.FTZ.AND P2, PT, R9, R34, PT ;  /* 0x000000220900720b */ /* 0x000fe20003f5c000 */
[----:B------:R-:W-:-:S03]  /*11ee0*/  IMAD.MOV.U32 R9, RZ, RZ, R180 ;  /* 0x000000ffff097224 */ /* 0x000fc600078e00b4 */
[----:B------:R-:W-:-:S05]  /*11ef0*/  FSEL R8, R8, RZ, !P2 ;  /* 0x000000ff08087208 */ /* 0x000fca0005000000 */
[----:B------:R-:W-:-:S04]  /*11f00*/  FADD.FTZ R7, R7, R8 ;  /* 0x0000000807077221 */ /* 0x000fc80000010000 */
[--C-:B------:R-:W-:Y:S01]  /*11f10*/  @P1 FADD.FTZ R159, R10, R7.reuse ;  /* 0x000000070a9f1221 */ /* 0x100fe20000010000 */
[----:B------:R-:W-:Y:S02]  /*11f20*/  @!P1 IMAD.MOV.U32 R159, RZ, RZ, R7 ;  /* 0x000000ffff9f9224 */ /* 0x000fe400078e0007 */
[----:B------:R-:W-:Y:S01]  /*11f30*/  HFMA2 R10, -RZ, RZ, 0, 1.1920928955078125e-07 ;  /* 0x00000002ff0a7431 */ /* 0x000fe200000001ff */
[----:B------:R-:W-:Y:S02]  /*11f40*/  SEL R7, RZ, 0x1, P2 ;  /* 0x00000001ff077807 */ /* 0x000fe40001000000 */
        /* <DEDUP_REMOVED lines=10> */
.L_x_6640:
        /* <DEDUP_REMOVED lines=13> */
.L_x_6642:
[----:B------:R-:W-:Y:S05]  /*120c0*/  BSYNC.RECONVERGENT B2 ;  /* 0x0000000000027941 */ /* 0x000fea0003800200 */
.L_x_6641:
        /* <DEDUP_REMOVED lines=43> */
.L_x_6639:
[----:B------:R-:W-:Y:S05]  /*12380*/  BSYNC.RECONVERGENT B1 ;  /* 0x0000000000017941 */ /* 0x000fea0003800200 */
.L_x_6638:
        /* <DEDUP_REMOVED lines=21> */
.L_x_6645:
        /* <DEDUP_REMOVED lines=13> */
.L_x_6647:
[----:B------:R-:W-:Y:S05]  /*125b0*/  BSYNC.RECONVERGENT B2 ;  /* 0x0000000000027941 */ /* 0x000fea0003800200 */
.L_x_6646:
        /* <DEDUP_REMOVED lines=43> */
.L_x_6644:
[----:B------:R-:W-:Y:S05]  /*12870*/  BSYNC.RECONVERGENT B1 ;  /* 0x0000000000017941 */ /* 0x000fea0003800200 */
.L_x_6643:
        /* <DEDUP_REMOVED lines=9> */
[----:B------:R-:W-:Y:S02]  /*12910*/  FSETP.GTU.FTZ.AND P2, PT, R9, R34, PT ;  /* 0x000000220900720b */ /* 0x000fe40003f5c000 */
[----:B------:R-:W-:Y:S02]  /*12920*/  @P1 SHF.L.U32 R9, R8, 0x10, RZ ;  /* 0x0000001008091819 */ /* 0x000fe400000006ff */
[----:B------:R-:W-:Y:S02]  /*12930*/  FSEL R11, R10, RZ, !P2 ;  /* 0x000000ff0a0b7208 */ /* 0x000fe40005000000 */
[----:B------:R-:W-:-:S03]  /*12940*/  SEL R8, RZ, 0x1, P2 ;  /* 0x00000001ff087807 */ /* 0x000fc60001000000 */
[----:B------:R-:W-:-:S04]  /*12950*/  FADD.FTZ R14, R14, R11 ;  /* 0x0000000b0e0e7221 */ /* 0x000fc80000010000 */
[----:B-1----:R-:W-:Y:S01]  /*12960*/  @P1 FADD.FTZ R160, R14, R9 ;  /* 0x000000090ea01221 */ /* 0x002fe20000010000 */
        /* <DEDUP_REMOVED lines=12> */
.L_x_6650:
        /* <DEDUP_REMOVED lines=13> */
.L_x_6652:
[----:B------:R-:W-:Y:S05]  /*12b00*/  BSYNC.RECONVERGENT B2 ;  /* 0x0000000000027941 */ /* 0x000fea0003800200 */
.L_x_6651:
        /* <DEDUP_REMOVED lines=40> */
[----:B------:R-:W-:Y:S01]  /*12d90*/  MOV R180, R162 ;  /* 0x000000a200b47202 */ /* 0x000fe20000000f00 */
[----:B------:R-:W-:Y:S01]  /*12da0*/  IMAD.MOV.U32 R168, RZ, RZ, R10 ;  /* 0x000000ffffa87224 */ /* 0x000fe200078e000a */
[----:B------:R-:W-:-:S07]  /*12db0*/  LOP3.LUT R187, R12, UR27, R11, 0x96, !PT ;  /* 0x0000001b0cbb7c12 */ /* 0x000fce000f8e960b */
.L_x_6649:
[----:B------:R-:W-:Y:S05]  /*12dc0*/  BSYNC.RECONVERGENT B1 ;  /* 0x0000000000017941 */ /* 0x000fea0003800200 */
.L_x_6648:
[----:B------:R-:W-:Y:S01]  /*12dd0*/  I2FP.F32.U32 R10, R9 ;  /* 0x00000009000a7245 */ /* 0x000fe20000201000 */
[----:B------:R-:W-:Y:S01]  /*12de0*/  BSSY.RECONVERGENT B1, `(.L_x_6653) ;  /* 0x000004e000017945 */ /* 0x000fe20003800200 */
[----:B------:R-:W-:Y:S01]  /*12df0*/  ISETP.NE.AND P3, PT, R13, 0x1, PT ;  /* 0x000000010d00780c */ /* 0x000fe20003f65270 */
[----:B------:R-:W-:Y:S01]  /*12e00*/  IMAD.MOV.U32 R162, RZ, RZ, 0x2 ;  /* 0x00000002ffa27424 */ /* 0x000fe200078e00ff */
[----:B------:R-:W-:Y:S01]  /*12e10*/  MOV R11, R180 ;  /* 0x000000b4000b7202 */ /* 0x000fe20000000f00 */
[----:B------:R-:W-:Y:S01]  /*12e20*/  FFMA.FTZ R9, R10, R201, 1.1641532182693481445e-10 ;  /* 0x2f0000000a097423 */ /* 0x000fe200000100c9 */
[C---:B------:R-:W-:Y:S01]  /*12e30*/  IMAD.U32 R10, R149.reuse, 0x10000, RZ ;  /* 0x00010000950a7824 */ /* 0x040fe200078e00ff */
[----:B------:R-:W-:-:S03]  /*12e40*/  PRMT R149, R149, 0x7632, R149 ;  /* 0x0000763295957816 */ /* 0x000fc60000000095 */
        /* <DEDUP_REMOVED lines=14> */
.L_x_6655:
        /* <DEDUP_REMOVED lines=13> */
.L_x_6657:
[----:B------:R-:W-:Y:S05]  /*13000*/  BSYNC.RECONVERGENT B2 ;  /* 0x0000000000027941 */ /* 0x000fea0003800200 */
.L_x_6656:
        /* <DEDUP_REMOVED lines=43> */
.L_x_6654:
[----:B------:R-:W-:Y:S05]  /*132c0*/  BSYNC.RECONVERGENT B1 ;  /* 0x0000000000017941 */ /* 0x000fea0003800200 */
.L_x_6653:
[----:B------:R-:W-:Y:S01]  /*132d0*/  I2FP.F32.U32 R10, R11 ;  /* 0x0000000b000a7245 */ /* 0x000fe20000201000 */
[----:B------:R-:W-:Y:S01]  /*132e0*/  IMAD.U32 R12, R37, 0x10000, RZ ;  /* 0x00010000250c7824 */ /* 0x000fe200078e00ff */
[----:B------:R-:W-:Y:S01]  /*132f0*/  ISETP.NE.AND P3, PT, R162, 0x1, PT ;  /* 0x00000001a200780c */ /* 0x000fe20003f65270 */
[----:B------:R-:W-:Y:S01]  /*13300*/  BSSY.RECONVERGENT B1, `(.L_x_6658) ;  /* 0x000004f000017945 */ /* 0x000fe20003800200 */
[----:B------:R-:W-:Y:S02]  /*13310*/  IMAD.MOV.U32 R13, RZ, RZ, 0x2 ;  /* 0x00000002ff0d7424 */ /* 0x000fe400078e00ff */
[----:B------:R-:W-:Y:S01]  /*13320*/  FFMA.FTZ R11, R10, R201, 1.1641532182693481445e-10 ;  /* 0x2f0000000a0b7423 */ /* 0x000fe200000100c9 */
[----:B------:R-:W-:Y:S01]  /*13330*/  FMUL.FTZ R10, R12, R33 ;  /* 0x000000210c0a7220 */ /* 0x000fe20000410000 */
[----:B------:R-:W-:-:S03]  /*13340*/  @P1 IMAD.U32 R12, R41, 0x10000, RZ ;  /* 0x00010000290c1824 */ /* 0x000fc600078e00ff */
[----:B------:R-:W-:Y:S01]  /*13350*/  FSETP.GTU.FTZ.AND P2, PT, R11, R34, PT ;  /* 0x000000220b00720b */ /* 0x000fe20003f5c000 */
[----:B------:R-:W-:-:S03]  /*13360*/  IMAD.MOV.U32 R11, RZ, RZ, R180 ;  /* 0x000000ffff0b7224 */ /* 0x000fc600078e00b4 */
[----:B------:R-:W-:-:S05]  /*13370*/  FSEL R10, R10, RZ, !P2 ;  /* 0x000000ff0a0a7208 */ /* 0x000fca0005000000 */
[----:B------:R-:W-:-:S04]  /*13380*/  FADD.FTZ R9, R9, R10 ;  /* 0x0000000a09097221 */ /* 0x000fc80000010000 */
        /* <DEDUP_REMOVED lines=13> */
.L_x_6660:
        /* <DEDUP_REMOVED lines=13> */
.L_x_6662:
[----:B------:R-:W-:Y:S05]  /*13530*/  BSYNC.RECONVERGENT B2 ;  /* 0x0000000000027941 */ /* 0x000fea0003800200 */
.L_x_6661:
        /* <DEDUP_REMOVED lines=43> */
.L_x_6659:
[----:B------:R-:W-:Y:S05]  /*137f0*/  BSYNC.RECONVERGENT B1 ;  /* 0x0000000000017941 */ /* 0x000fea0003800200 */
.L_x_6658:
[----:B------:R-:W-:Y:S01]  /*13800*/  I2FP.F32.U32 R10, R11 ;  /* 0x0000000b000a7245 */ /* 0x000fe20000201000 */
[----:B------:R-:W-:Y:S01]  /*13810*/  BSSY.RECONVERGENT B1, `(.L_x_6663) ;  /* 0x000004d000017945 */ /* 0x000fe20003800200 */
[----:B------:R-:W-:Y:S01]  /*13820*/  SHF.L.U32 R12, R149, 0x10, RZ ;  /* 0x00000010950c7819 */ /* 0x000fe200000006ff */
[----:B------:R-:W-:Y:S01]  /*13830*/  IMAD.MOV.U32 R163, RZ, RZ, 0x2 ;  /* 0x00000002ffa37424 */ /* 0x000fe200078e00ff */
[----:B------:R-:W-:Y:S01]  /*13840*/  ISETP.NE.AND P2, PT, R13, 0x1, PT ;  /* 0x000000010d00780c */ /* 0x000fe20003f45270 */
[----:B------:R-:W-:Y:S02]  /*13850*/  FFMA.FTZ R11, R10, R201, 1.1641532182693481445e-10 ;  /* 0x2f0000000a0b7423 */ /* 0x000fe400000100c9 */
[----:B------:R-:W-:-:S03]  /*13860*/  FMUL.FTZ R12, R12, R33 ;  /* 0x000000210c0c7220 */ /* 0x000fc60000410000 */
        /* <DEDUP_REMOVED lines=14> */
.L_x_6665:
        /* <DEDUP_REMOVED lines=13> */
.L_x_6667:
[----:B------:R-:W-:Y:S05]  /*13a20*/  BSYNC.RECONVERGENT B2 ;  /* 0x0000000000027941 */ /* 0x000fea0003800200 */
.L_x_6666:
        /* <DEDUP_REMOVED lines=43> */
.L_x_6664:
[----:B------:R-:W-:Y:S05]  /*13ce0*/  BSYNC.RECONVERGENT B1 ;  /* 0x0000000000017941 */ /* 0x000fea0003800200 */
.L_x_6663:
        /* <DEDUP_REMOVED lines=27> */
.L_x_6670:
        /* <DEDUP_REMOVED lines=13> */
.L_x_6672:
[----:B------:R-:W-:Y:S05]  /*13f70*/  BSYNC.RECONVERGENT B2 ;  /* 0x0000000000027941 */ /* 0x000fea0003800200 */
.L_x_6671:
        /* <DEDUP_REMOVED lines=43> */
.L_x_6669:
[----:B------:R-:W-:Y:S05]  /*14230*/  BSYNC.RECONVERGENT B1 ;  /* 0x0000000000017941 */ /* 0x000fea0003800200 */
.L_x_6668:
        /* <DEDUP_REMOVED lines=21> */
.L_x_6675:
        /* <DEDUP_REMOVED lines=13> */
.L_x_6677:
[----:B------:R-:W-:Y:S05]  /*14460*/  BSYNC.RECONVERGENT B2 ;  /* 0x0000000000027941 */ /* 0x000fea0003800200 */
.L_x_6676:
        /* <DEDUP_REMOVED lines=43> */
.L_x_6674:
[----:B------:R-:W-:Y:S05]  /*14720*/  BSYNC.RECONVERGENT B1 ;  /* 0x0000000000017941 */ /* 0x000fea0003800200 */
.L_x_6673:
[----:B------:R-:W-:Y:S01]  /*14730*/  I2FP.F32.U32 R12, R13 ;  /* 0x0000000d000c7245 */ /* 0x000fe20000201000 */
[----:B------:R-:W-:Y:S01]  /*14740*/  IMAD.U32 R150, R38, 0x10000, RZ ;  /* 0x0001000026967824 */ /* 0x000fe200078e00ff */
[----:B------:R-:W-:Y:S01]  /*14750*/  @P1 SHF.L.U32 R164, R42, 0x10, RZ ;  /* 0x000000102aa41819 */ /* 0x000fe200000006ff */
[----:B------:R-:W-:Y:S01]  /*14760*/  BSSY.RECONVERGENT B1, `(.L_x_6678) ;  /* 0x0000050000017945 */ /* 0x000fe20003800200 */
[----:B------:R-:W-:Y:S02]  /*14770*/  IMAD.MOV.U32 R174, RZ, RZ, 0x2 ;  /* 0x00000002ffae7424 */ /* 0x000fe400078e00ff */
[----:B------:R-:W-:Y:S01]  /*14780*/  FFMA.FTZ R13, R12, R201, 1.1641532182693481445e-10 ;  /* 0x2f0000000c0d7423 */ /* 0x000fe200000100c9 */
[----:B------:R-:W-:-:S04]  /*14790*/  FMUL.FTZ R150, R150, R33 ;  /* 0x0000002196967220 */ /* 0x000fc80000410000 */
[----:B------:R-:W-:Y:S02]  /*147a0*/  FSETP.GTU.FTZ.AND P3, PT, R13, R34, PT ;  /* 0x000000220d00720b */ /* 0x000fe40003f7c000 */
[----:B------:R-:W-:Y:S02]  /*147b0*/  MOV R13, R180 ;  /* 0x000000b4000d7202 */ /* 0x000fe40000000f00 */
        /* <DEDUP_REMOVED lines=17> */
.L_x_6680:
        /* <DEDUP_REMOVED lines=13> */
.L_x_6682:
[----:B------:R-:W-:Y:S05]  /*149a0*/  BSYNC.RECONVERGENT B2 ;  /* 0x0000000000027941 */ /* 0x000fea0003800200 */
.L_x_6681:
        /* <DEDUP_REMOVED lines=43> */
.L_x_6679:
[----:B------:R-:W-:Y:S05]  /*14c60*/  BSYNC.RECONVERGENT B1 ;  /* 0x0000000000017941 */ /* 0x000fea0003800200 */
.L_x_6678:
        /* <DEDUP_REMOVED lines=20> */
.L_x_6685:
        /* <DEDUP_REMOVED lines=13> */
.L_x_6687:
[----:B------:R-:W-:Y:S05]  /*14e80*/  BSYNC.RECONVERGENT B2 ;  /* 0x0000000000027941 */ /* 0x000fea0003800200 */
.L_x_6686:
        /* <DEDUP_REMOVED lines=43> */
.L_x_6684:
[----:B------:R-:W-:Y:S05]  /*15140*/  BSYNC.RECONVERGENT B1 ;  /* 0x0000000000017941 */ /* 0x000fea0003800200 */
.L_x_6683:
        /* <DEDUP_REMOVED lines=27> */
.L_x_6690:
        /* <DEDUP_REMOVED lines=13> */
.L_x_6692:
[----:B------:R-:W-:Y:S05]  /*153d0*/  BSYNC.RECONVERGENT B2 ;  /* 0x0000000000027941 */ /* 0x000fea0003800200 */
.L_x_6691:
        /* <DEDUP_REMOVED lines=43> */
.L_x_6689:
[----:B------:R-:W-:Y:S05]  /*15690*/  BSYNC.RECONVERGENT B1 ;  /* 0x0000000000017941 */ /* 0x000fea0003800200 */
.L_x_6688:
        /* <DEDUP_REMOVED lines=21> */
.L_x_6695:
        /* <DEDUP_REMOVED lines=13> */
.L_x_6697:
[----:B------:R-:W-:Y:S05]  /*158c0*/  BSYNC.RECONVERGENT B2 ;  /* 0x0000000000027941 */ /* 0x000fea0003800200 */
.L_x_6696:
        /* <DEDUP_REMOVED lines=43> */
.L_x_6694:
[----:B------:R-:W-:Y:S05]  /*15b80*/  BSYNC.RECONVERGENT B1 ;  /* 0x0000000000017941 */ /* 0x000fea0003800200 */
.L_x_6693:
[----:B------:R-:W-:Y:S01]  /*15b90*/  I2FP.F32.U32 R174, R151 ;  /* 0x0000009700ae7245 */ /* 0x000fe20000201000 */
[----:B------:R-:W-:Y:S01]  /*15ba0*/  BSSY.RECONVERGENT B1, `(.L_x_6698) ;  /* 0x0000052000017945 */ /* 0x000fe20003800200 */
[----:B------:R-:W-:Y:S01]  /*15bb0*/  SHF.L.U32 R178, R39, 0x10, RZ ;  /* 0x0000001027b27819 */ /* 0x000fe200000006ff */
[----:B------:R-:W-:Y:S02]  /*15bc0*/  HFMA2 R177, -RZ, RZ, 0, 1.1920928955078125e-07 ;  /* 0x00000002ffb17431 */ /* 0x000fe400000001ff */
        /* <DEDUP_REMOVED lines=11> */
[----:B------:R-:W-:-:S04]  /*15c80*/  PRMT R13, R151, 0x7610, R13 ;  /* 0x00007610970d7816 */ /* 0x000fc8000000000d */
        /* <DEDUP_REMOVED lines=10> */
.L_x_6700:
        /* <DEDUP_REMOVED lines=13> */
.L_x_6702:
[----:B------:R-:W-:Y:S05]  /*15e00*/  BSYNC.RECONVERGENT B2 ;  /* 0x0000000000027941 */ /* 0x000fea0003800200 */
.L_x_6701:
[----:B------:R-:W-:Y:S01]  /*15e10*/  LOP3.LUT R174, R5, UR7, R177, 0x96, !PT ;  /* 0x0000000705ae7c12 */ /* 0x000fe2000f8e96b1 */
[----:B------:R-:W-:-:S04]  /*15e20*/  IMAD.WIDE.U32 R178, R0, -0x326172a9, RZ ;  /* 0xcd9e8d5700b27825 */ /* 0x000fc800078e00ff */
[----:B------:R-:W-:Y:S01]  /*15e30*/  IMAD.WIDE.U32 R174, R174, -0x326172a9, RZ ;  /* 0xcd9e8d57aeae7825 */ /* 0x000fe200078e00ff */
[----:B------:R-:W-:-:S04]  /*15e40*/  LOP3.LUT R179, R4, UR6, R179, 0x96, !PT ;  /* 0x0000000604b37c12 */ /* 0x000fc8000f8e96b3 */
[----:B------:R-:W-:Y:S01]  /*15e50*/  LOP3.LUT R177, R178, UR12, R175, 0x96, !PT ;  /* 0x0000000cb2b17c12 */ /* 0x000fe2000f8e96af */
[----:B------:R-:W-:-:S05]  /*15e60*/  IMAD.WIDE.U32 R178, R179, -0x2daee0ad, RZ ;  /* 0xd2511f53b3b27825 */ /* 0x000fca00078e00ff */
[----:B------:R-:W-:Y:S01]  /*15e70*/  LOP3.LUT R179, R31, R176, R179, 0x96, !PT ;  /* 0x000000b01fb37212 */ /* 0x000fe200078e96b3 */
[----:B------:R-:W-:-:S05]  /*15e80*/  IMAD.WIDE.U32 R176, R177, -0x2daee0ad, RZ ;  /* 0xd2511f53b1b07825 */ /* 0x000fca00078e00ff */
[----:B------:R-:W-:Y:S01]  /*15e90*/  LOP3.LUT R175, R27, R178, R177, 0x96, !PT ;  /* 0x000000b21baf7212 */ /* 0x000fe200078e96b1 */
[----:B------:R-:W-:-:S05]  /*15ea0*/  IMAD.WIDE.U32 R178, R179, -0x326172a9, RZ ;  /* 0xcd9e8d57b3b27825 */ /* 0x000fca00078e00ff */
[----:B------:R-:W-:Y:S01]  /*15eb0*/  LOP3.LUT R179, R174, UR13, R179, 0x96, !PT ;  /* 0x0000000daeb37c12 */ /* 0x000fe2000f8e96b3 */
[----:B------:R-:W-:-:S05]  /*15ec0*/  IMAD.WIDE.U32 R174, R175, -0x326172a9, RZ ;  /* 0xcd9e8d57afae7825 */ /* 0x000fca00078e00ff */
[----:B------:R-:W-:Y:S01]  /*15ed0*/  LOP3.LUT R177, R28, R178, R175, 0x96, !PT ;  /* 0x000000b21cb17212 */ /* 0x000fe200078e96af */
[----:B------:R-:W-:-:S05]  /*15ee0*/  IMAD.WIDE.U32 R178, R179, -0x2daee0ad, RZ ;  /* 0xd2511f53b3b27825 */ /* 0x000fca00078e00ff */
[----:B------:R-:W-:Y:S01]  /*15ef0*/  LOP3.LUT R179, R176, UR15, R179, 0x96, !PT ;  /* 0x0000000fb0b37c12 */ /* 0x000fe2000f8e96b3 */
[----:B------:R-:W-:-:S05]  /*15f00*/  IMAD.WIDE.U32 R176, R177, -0x2daee0ad, RZ ;  /* 0xd2511f53b1b07825 */ /* 0x000fca00078e00ff */
[----:B------:R-:W-:Y:S01]  /*15f10*/  LOP3.LUT R175, R178, UR17, R177, 0x96, !PT ;  /* 0x00000011b2af7c12 */ /* 0x000fe2000f8e96b1 */
        /* <DEDUP_REMOVED lines=23> */
[----:B------:R-:W-:Y:S01]  /*16090*/  LOP3.LUT R187, R176, UR27, R175, 0x96, !PT ;  /* 0x0000001bb0bb7c12 */ /* 0x000fe2000f8e96af */
[----:B------:R-:W-:Y:S01]  /*160a0*/  IMAD.MOV.U32 R175, RZ, RZ, R168 ;  /* 0x000000ffffaf7224 */ /* 0x000fe200078e00a8 */
[----:B------:R-:W-:-:S07]  /*160b0*/  MOV R168, R174 ;  /* 0x000000ae00a87202 */ /* 0x000fce0000000f00 */
.L_x_6699:
[----:B------:R-:W-:Y:S05]  /*160c0*/  BSYNC.RECONVERGENT B1 ;  /* 0x0000000000017941 */ /* 0x000fea0003800200 */
.L_x_6698:
        /* <DEDUP_REMOVED lines=20> */
.L_x_6705:
        /* <DEDUP_REMOVED lines=15> */
.L_x_6707:
[----:B------:R-:W-:Y:S05]  /*16300*/  BSYNC.RECONVERGENT B2 ;  /* 0x0000000000027941 */ /* 0x000fea0003800200 */
.L_x_6706:
        /* <DEDUP_REMOVED lines=39> */
[----:B------:R-:W-:Y:S01]  /*16580*/  LOP3.LUT R187, R176, UR27, R175, 0x96, !PT ;  /* 0x0000001bb0bb7c12 */ /* 0x000fe2000f8e96af */
[----:B------:R-:W-:Y:S01]  /*16590*/  IMAD.MOV.U32 R175, RZ, RZ, R168 ;  /* 0x000000ffffaf7224 */ /* 0x000fe200078e00a8 */
[----:B------:R-:W-:Y:S01]  /*165a0*/  MOV R168, R174 ;  /* 0x000000ae00a87202 */ /* 0x000fe20000000f00 */
[----:B------:R-:W-:-:S07]  /*165b0*/  IMAD.MOV.U32 R176, RZ, RZ, RZ ;  /* 0x000000ffffb07224 */ /* 0x000fce00078e00ff */
.L_x_6704:
[----:B------:R-:W-:Y:S05]  /*165c0*/  BSYNC.RECONVERGENT B1 ;  /* 0x0000000000017941 */ /* 0x000fea0003800200 */
.L_x_6703:
[----:B------:R-:W-:Y:S02]  /*165d0*/  I2FP.F32.U32 R174, R175 ;  /* 0x000000af00ae7245 */ /* 0x000fe40000201000 */
[----:B------:R-:W-:Y:S02]  /*165e0*/  PRMT R175, R39, 0x7632, R175 ;  /* 0x0000763227af7816 */ /* 0x000fe400000000af */
[----:B------:R-:W-:Y:S02]  /*165f0*/  PRMT R149, R14, 0x5410, R149 ;  /* 0x000054100e957816 */ /* 0x000fe40000000095 */
[----:B------:R-:W-:Y:S01]  /*16600*/  PRMT R150, R150, 0x5410, R173 ;  /* 0x0000541096967816 */ /* 0x000fe200000000ad */
[----:B------:R-:W-:Y:S02]  /*16610*/  IMAD.U32 R178, R175, 0x10000, RZ ;  /* 0x00010000afb27824 */ /* 0x000fe400078e00ff */
[----:B------:R-:W-:Y:S01]  /*16620*/  FFMA.FTZ R175, R174, R201, 1.1641532182693481445e-10 ;  /* 0x2f000000aeaf7423 */ /* 0x000fe200000100c9 */
[----:B------:R-:W-:Y:S01]  /*16630*/  PRMT R148, R148, 0x5410, R172 ;  /* 0x0000541094947816 */ /* 0x000fe200000000ac */
[----:B------:R-:W-:-:S03]  /*16640*/  FMUL.FTZ R178, R178, R33 ;  /* 0x00000021b2b27220 */ /* 0x000fc60000410000 */
[----:B------:R-:W-:-:S04]  /*16650*/  FSETP.GTU.FTZ.AND P6, PT, R175, R34, PT ;  /* 0x00000022af00720b */ /* 0x000fc80003fdc000 */
[----:B------:R-:W-:Y:S02]  /*16660*/  FSEL R175, R178, RZ, !P6 ;  /* 0x000000ffb2af7208 */ /* 0x000fe40007000000 */
[----:B------:R-:W-:-:S03]  /*16670*/  SEL R174, RZ, 0x1, P6 ;  /* 0x00000001ffae7807 */ /* 0x000fc60003000000 */
[----:B------:R-:W-:Y:S01]  /*16680*/  FADD.FTZ R175, R166, R175 ;  /* 0x000000afa6af7221 */ /* 0x000fe20000010000 */
[----:B------:R-:W-:Y:S02]  /*16690*/  @P1 PRMT R166, R43, 0x7632, R166 ;  /* 0x000076322ba61816 */ /* 0x000fe400000000a6 */
[----:B------:R-:W-:Y:S02]  /*166a0*/  PRMT R14, R174, 0x7610, R14 ;  /* 0x00007610ae0e7816 */ /* 0x000fe4000000000e */
[----:B------:R-:W-:-:S05]  /*166b0*/  @P1 SHF.L.U32 R166, R166, 0x10, RZ ;  /* 0x00000010a6a61819 */ /* 0x000fca00000006ff */
[----:B------:R-:W-:Y:S01]  /*166c0*/  @P1 FADD.FTZ R166, R175, R166 ;  /* 0x000000a6afa61221 */ /* 0x000fe20000010000 */
[----:B------:R-:W-:-:S05]  /*166d0*/  @!P1 IMAD.MOV.U32 R166, RZ, RZ, R175 ;  /* 0x000000ffffa69224 */ /* 0x000fca00078e00af */
[----:B------:R-:W-:-:S04]  /*166e0*/  F2FP.BF16.F32.PACK_AB R175, RZ, R166 ;  /* 0x000000a6ffaf723e */ /* 0x000fc800000010ff */
[----:B------:R-:W-:Y:S01]  /*166f0*/  PRMT R151, R151, 0x5410, R175 ;  /* 0x0000541097977816 */ /* 0x000fe200000000af */
[----:B------:R-:W-:Y:S06]  /*16700*/  BRA `(.L_x_6708) ;  /* 0x00000028006c7947 */ /* 0x000fec0003800000 */
.L_x_6627:
        /* <DEDUP_REMOVED lines=16> */
.L_x_6711:
        /* <DEDUP_REMOVED lines=13> */
.L_x_6713:
[----:B------:R-:W-:Y:S05]  /*168e0*/  BSYNC.RECONVERGENT B2 ;  /* 0x0000000000027941 */ /* 0x000fea0003800200 */
.L_x_6712:
        /* <DEDUP_REMOVED lines=41> */
[----:B------:R-:W-:Y:S01]  /*16b80*/  LOP3.LUT R187, R162, UR27, R161, 0x96, !PT ;  /* 0x0000001ba2bb7c12 */ /* 0x000fe2000f8e96a1 */
[----:B------:R-:W-:-:S07]  /*16b90*/  IMAD.MOV.U32 R160, RZ, RZ, R159 ;  /* 0x000000ffffa07224 */ /* 0x000fce00078e009f */
.L_x_6710:
[----:B------:R-:W-:Y:S05]  /*16ba0*/  BSYNC.RECONVERGENT B1 ;  /* 0x0000000000017941 */ /* 0x000fea0003800200 */
.L_x_6709:
[----:B------:R-:W-:Y:S01]  /*16bb0*/  I2FP.F32.U32 R160, R160 ;  /* 0x000000a000a07245 */ /* 0x000fe20000201000 */
[C---:B-----5:R-:W-:Y:S01]  /*16bc0*/  IMAD.U32 R162, R148.reuse, 0x10000, RZ ;  /* 0x0001000094a27824 */ /* 0x060fe200078e00ff */
[----:B------:R-:W-:Y:S01]  /*16bd0*/  ISETP.NE.AND P3, PT, R163, 0x1, PT ;  /* 0x00000001a300780c */ /* 0x000fe20003f65270 */
[----:B------:R-:W-:Y:S01]  /*16be0*/  BSSY.RECONVERGENT B1, `(.L_x_6714) ;  /* 0x000004f000017945 */ /* 0x000fe20003800200 */
[----:B------:R-:W-:Y:S01]  /*16bf0*/  PRMT R148, R148, 0x7632, R148 ;  /* 0x0000763294947816 */ /* 0x000fe20000000094 */
[----:B------:R-:W-:Y:S01]  /*16c00*/  FFMA.FTZ R159, R160, R201, 1.1641532182693481445e-10 ;  /* 0x2f000000a09f7423 */ /* 0x000fe200000100c9 */
[----:B------:R-:W-:Y:S01]  /*16c10*/  FMUL.FTZ R162, R162, R33 ;  /* 0x00000021a2a27220 */ /* 0x000fe20000410000 */
[----:B------:R-:W-:Y:S02]  /*16c20*/  @P1 IMAD.U32 R160, R40, 0x10000, RZ ;  /* 0x0001000028a01824 */ /* 0x000fe400078e00ff */
[----:B------:R-:W-:Y:S01]  /*16c30*/  IMAD.MOV.U32 R161, RZ, RZ, R180 ;  /* 0x000000ffffa17224 */ /* 0x000fe200078e00b4 */
[----:B------:R-:W-:-:S04]  /*16c40*/  FSETP.GTU.FTZ.AND P2, PT, R159, R34, PT ;  /* 0x000000229f00720b */ /* 0x000fc80003f5c000 */
        /* <DEDUP_REMOVED lines=15> */
.L_x_6716:
        /* <DEDUP_REMOVED lines=13> */
.L_x_6718:
[----:B------:R-:W-:Y:S05]  /*16e10*/  BSYNC.RECONVERGENT B2 ;  /* 0x0000000000027941 */ /* 0x000fea0003800200 */
.L_x_6717:
        /* <DEDUP_REMOVED lines=43> */
.L_x_6715:
[----:B------:R-:W-:Y:S05]  /*170d0*/  BSYNC.RECONVERGENT B1 ;  /* 0x0000000000017941 */ /* 0x000fea0003800200 */
.L_x_6714:
[----:B------:R-:W-:Y:S01]  /*170e0*/  I2FP.F32.U32 R160, R161 ;  /* 0x000000a100a07245 */ /* 0x000fe20000201000 */
[----:B------:R-:W-:Y:S01]  /*170f0*/  IMAD.U32 R148, R148, 0x10000, RZ ;  /* 0x0001000094947824 */ /* 0x000fe200078e00ff */
[----:B------:R-:W-:Y:S01]  /*17100*/  ISETP.NE.AND P3, PT, R162, 0x1, PT ;  /* 0x00000001a200780c */ /* 0x000fe20003f65270 */
[----:B------:R-:W-:Y:S01]  /*17110*/  BSSY.RECONVERGENT B1, `(.L_x_6719) ;  /* 0x000004f000017945 */ /* 0x000fe20003800200 */
[----:B------:R-:W-:Y:S02]  /*17120*/  IMAD.MOV.U32 R165, RZ, RZ, 0x2 ;  /* 0x00000002ffa57424 */ /* 0x000fe400078e00ff */
[----:B------:R-:W-:Y:S01]  /*17130*/  FFMA.FTZ R161, R160, R201, 1.1641532182693481445e-10 ;  /* 0x2f000000a0a17423 */ /* 0x000fe200000100c9 */
[----:B------:R-:W-:Y:S01]  /*17140*/  @P1 PRMT R160, R40, 0x7632, R160 ;  /* 0x0000763228a01816 */ /* 0x000fe200000000a0 */
[----:B------:R-:W-:-:S03]  /*17150*/  FMUL.FTZ R148, R148, R33 ;  /* 0x0000002194947220 */ /* 0x000fc60000410000 */
        /* <DEDUP_REMOVED lines=17> */
.L_x_6721:
        /* <DEDUP_REMOVED lines=13> */
.L_x_6723:
[----:B------:R-:W-:Y:S05]  /*17340*/  BSYNC.RECONVERGENT B2 ;  /* 0x0000000000027941 */ /* 0x000fea0003800200 */
.L_x_6722:
        /* <DEDUP_REMOVED lines=43> */
.L_x_6720:
[----:B------:R-:W-:Y:S05]  /*17600*/  BSYNC.RECONVERGENT B1 ;  /* 0x0000000000017941 */ /* 0x000fea0003800200 */
.L_x_6719:
        /* <DEDUP_REMOVED lines=25> */
.L_x_6726:
        /* <DEDUP_REMOVED lines=13> */
.L_x_6728:
[----:B------:R-:W-:Y:S05]  /*17870*/  BSYNC.RECONVERGENT B2 ;  /* 0x0000000000027941 */ /* 0x000fea0003800200 */
.L_x_6727:
        /* <DEDUP_REMOVED lines=43> */
.L_x_6725:
[----:B------:R-:W-:Y:S05]  /*17b30*/  BSYNC.RECONVERGENT B1 ;  /* 0x0000000000017941 */ /* 0x000fea0003800200 */
.L_x_6724:
[----:B------:R-:W-:Y:S01]  /*17b40*/  I2FP.F32.U32 R162, R163 ;  /* 0x000000a300a27245 */ /* 0x000fe20000201000 */
[----:B------:R-:W-:Y:S01]  /*17b50*/  IMAD.U32 R164, R149, 0x10000, RZ ;  /* 0x0001000095a47824 */ /* 0x000fe200078e00ff */
[----:B------:R-:W-:Y:S01]  /*17b60*/  ISETP.NE.AND P2, PT, R166, 0x1, PT ;  /* 0x00000001a600780c */ /* 0x000fe20003f45270 */
[----:B------:R-:W-:Y:S01]  /*17b70*/  BSSY.RECONVERGENT B1, `(.L_x_6729) ;  /* 0x000004f000017945 */ /* 0x000fe20003800200 */
[----:B------:R-:W-:Y:S02]  /*17b80*/  HFMA2 R174, -RZ, RZ, 0, 1.1920928955078125e-07 ;  /* 0x00000002ffae7431 */ /* 0x000fe400000001ff */
        /* <DEDUP_REMOVED lines=20> */
.L_x_6731:
        /* <DEDUP_REMOVED lines=13> */
.L_x_6733:
[----:B------:R-:W-:Y:S05]  /*17da0*/  BSYNC.RECONVERGENT B2 ;  /* 0x0000000000027941 */ /* 0x000fea0003800200 */
.L_x_6732:
        /* <DEDUP_REMOVED lines=43> */
.L_x_6730:
[----:B------:R-:W-:Y:S05]  /*18060*/  BSYNC.RECONVERGENT B1 ;  /* 0x0000000000017941 */ /* 0x000fea0003800200 */
.L_x_6729:
[----:B------:R-:W-:Y:S01]  /*18070*/  I2FP.F32.U32 R164, R163 ;  /* 0x000000a300a47245 */ /* 0x000fe20000201000 */
[----:B------:R-:W-:Y:S01]  /*18080*/  IMAD.U32 R166, R150, 0x10000, RZ ;  /* 0x0001000096a67824 */ /* 0x000fe200078e00ff */
[----:B------:R-:W-:Y:S01]  /*18090*/  ISETP.NE.AND P3, PT, R174, 0x1, PT ;  /* 0x00000001ae00780c */ /* 0x000fe20003f65270 */
[----:B------:R-:W-:Y:S01]  /*180a0*/  BSSY.RECONVERGENT B1, `(.L_x_6734) ;  /* 0x000004e000017945 */ /* 0x000fe20003800200 */
[----:B------:R-:W-:Y:S02]  /*180b0*/  IMAD.MOV.U32 R176, RZ, RZ, 0x2 ;  /* 0x00000002ffb07424 */ /* 0x000fe400078e00ff */
[----:B------:R-:W-:Y:S01]  /*180c0*/  FFMA.FTZ R163, R164, R201, 1.1641532182693481445e-10 ;  /* 0x2f000000a4a37423 */ /* 0x000fe200000100c9 */
[----:B------:R-:W-:Y:S01]  /*180d0*/  FMUL.FTZ R166, R166, R33 ;  /* 0x00000021a6a67220 */ /* 0x000fe20000410000 */
[----:B------:R-:W-:Y:S01]  /*180e0*/  @P1 SHF.L.U32 R164, R42, 0x10, RZ ;  /* 0x000000102aa41819 */ /* 0x000fe200000006ff */
[----:B------:R-:W-:Y:S02]  /*180f0*/  IMAD.MOV.U32 R165, RZ, RZ, R180 ;  /* 0x000000ffffa57224 */ /* 0x000fe400078e00b4 */
[----:B------:R-:W-:-:S04]  /*18100*/  FSETP.GTU.FTZ.AND P2, PT, R163, R34, PT ;  /* 0x00000022a300720b */ /* 0x000fc80003f5c000 */
[----:B------:R-:W-:Y:S02]  /*18110*/  FSEL R163, R166, RZ, !P2 ;  /* 0x000000ffa6a37208 */ /* 0x000fe40005000000 */
[----:B------:R-:W-:Y:S02]  /*18120*/  PRMT R166, R150, 0x7632, R166 ;  /* 0x0000763296a67816 */ /* 0x000fe400000000a6 */
[----:B------:R-:W-:Y:S01]  /*18130*/  PLOP3.LUT P2, PT, P2, PT, PT, 0x8, 0x80 ;  /* 0x000000000080781c */ /* 0x000fe2000174e170 */
        /* <DEDUP_REMOVED lines=11> */
.L_x_6736:
        /* <DEDUP_REMOVED lines=13> */
.L_x_6738:
[----:B------:R-:W-:Y:S05]  /*182c0*/  BSYNC.RECONVERGENT B2 ;  /* 0x0000000000027941 */ /* 0x000fea0003800200 */
.L_x_6737:
        /* <DEDUP_REMOVED lines=40> */
[----:B------:R-:W-:Y:S02]  /*18550*/  LOP3.LUT R187, R174, UR27, R165, 0x96, !PT ;  /* 0x0000001baebb7c12 */ /* 0x000fe4000f8e96a5 */
[----:B------:R-:W-:Y:S01]  /*18560*/  MOV R165, R168 ;  /* 0x000000a800a57202 */ /* 0x000fe20000000f00 */
[----:B------:R-:W-:-:S07]  /*18570*/  IMAD.MOV.U32 R168, RZ, RZ, R164 ;  /* 0x000000ffffa87224 */ /* 0x000fce00078e00a4 */
.L_x_6735:
[----:B------:R-:W-:Y:S05]  /*18580*/  BSYNC.RECONVERGENT B1 ;  /* 0x0000000000017941 */ /* 0x000fea0003800200 */
.L_x_6734:
        /* <DEDUP_REMOVED lines=24> */
.L_x_6741:
        /* <DEDUP_REMOVED lines=13> */
.L_x_6743:
[----:B------:R-:W-:Y:S05]  /*187e0*/  BSYNC.RECONVERGENT B2 ;  /* 0x0000000000027941 */ /* 0x000fea0003800200 */
.L_x_6742:
[----:B------:R-:W-:Y:S01]  /*187f0*/  LOP3.LUT R178, R5, UR7, R177, 0x96, !PT ;  /* 0x0000000705b27c12 */ /* 0x000fe2000f8e96b1 */
[----:B------:R-:W-:-:S04]  /*18800*/  IMAD.WIDE.U32 R174, R0, -0x326172a9, RZ ;  /* 0xcd9e8d5700ae7825 */ /* 0x000fc800078e00ff */
[----:B------:R-:W-:Y:S01]  /*18810*/  IMAD.WIDE.U32 R178, R178, -0x326172a9, RZ ;  /* 0xcd9e8d57b2b27825 */ /* 0x000fe200078e00ff */
[----:B------:R-:W-:-:S03]  /*18820*/  LOP3.LUT R175, R4, UR6, R175, 0x96, !PT ;  /* 0x0000000604af7c12 */ /* 0x000fc6000f8e96af */
[----:B------:R-:W-:Y:S01]  /*18830*/  IMAD.MOV.U32 R165, RZ, RZ, R168 ;  /* 0x000000ffffa57224 */ /* 0x000fe200078e00a8 */
        /* <DEDUP_REMOVED lines=29> */
[----:B------:R-:W-:-:S04]  /*18a10*/  IMAD.WIDE.U32 R174, R175, -0x326172a9, RZ ;  /* 0xcd9e8d57afae7825 */ /* 0x000fc800078e00ff */
[----:B------:R-:W-:Y:S01]  /*18a20*/  HFMA2 R177, -RZ, RZ, 0, 0 ;  /* 0x00000000ffb17431 */ /* 0x000fe200000001ff */
[----:B------:R-:W-:Y:S01]  /*18a30*/  LOP3.LUT R175, R26, R178, R175, 0x96, !PT ;  /* 0x000000b21aaf7212 */ /* 0x000fe200078e96af */
[----:B------:R-:W-:-:S05]  /*18a40*/  IMAD.WIDE.U32 R178, R179, -0x326172a9, RZ ;  /* 0xcd9e8d57b3b27825 */ /* 0x000fca00078e00ff */
[----:B------:R-:W-:Y:S01]  /*18a50*/  LOP3.LUT R181, R174, UR26, R179, 0x96, !PT ;  /* 0x0000001aaeb57c12 */ /* 0x000fe2000f8e96b3 */
[----:B------:R-:W-:Y:S01]  /*18a60*/  IMAD.WIDE.U32 R174, R175, -0x2daee0ad, RZ ;  /* 0xd2511f53afae7825 */ /* 0x000fe200078e00ff */
[----:B------:R-:W-:-:S03]  /*18a70*/  MOV R180, R178 ;  /* 0x000000b200b47202 */ /* 0x000fc60000000f00 */
[----:B------:R-:W-:Y:S01]  /*18a80*/  IMAD.MOV.U32 R168, RZ, RZ, R174 ;  /* 0x000000ffffa87224 */ /* 0x000fe200078e00ae */
[----:B------:R-:W-:-:S07]  /*18a90*/  LOP3.LUT R187, R176, UR27, R175, 0x96, !PT ;  /* 0x0000001bb0bb7c12 */ /* 0x000fce000f8e96af */
.L_x_6740:
[----:B------:R-:W-:Y:S05]  /*18aa0*/  BSYNC.RECONVERGENT B1 ;  /* 0x0000000000017941 */ /* 0x000fea0003800200 */
.L_x_6739:
[----:B------:R-:W-:Y:S01]  /*18ab0*/  I2FP.F32.U32 R166, R165 ;  /* 0x000000a500a67245 */ /* 0x000fe20000201000 */
[----:B------:R-:W-:Y:S01]  /*18ac0*/  IMAD.U32 R174, R151, 0x10000, RZ ;  /* 0x0001000097ae7824 */ /* 0x000fe200078e00ff */
[----:B------:R-:W-:Y:S01]  /*18ad0*/  ISETP.NE.AND P5, PT, R177, 0x1, PT ;  /* 0x00000001b100780c */ /* 0x000fe20003fa5270 */
[----:B------:R-:W-:Y:S01]  /*18ae0*/  BSSY.RECONVERGENT B1, `(.L_x_6744) ;  /* 0x000004e000017945 */ /* 0x000fe20003800200 */
[----:B------:R-:W-:Y:S02]  /*18af0*/  HFMA2 R176, -RZ, RZ, 0, 1.1920928955078125e-07 ;  /* 0x00000002ffb07431 */ /* 0x000fe400000001ff */
[----:B------:R-:W-:Y:S01]  /*18b00*/  FFMA.FTZ R165, R166, R201, 1.1641532182693481445e-10 ;  /* 0x2f000000a6a57423 */ /* 0x000fe200000100c9 */
[----:B------:R-:W-:Y:S01]  /*18b10*/  FMUL.FTZ R174, R174, R33 ;  /* 0x00000021aeae7220 */ /* 0x000fe20000410000 */
[----:B------:R-:W-:Y:S02]  /*18b20*/  @P1 IMAD.U32 R166, R43, 0x10000, RZ ;  /* 0x000100002ba61824 */ /* 0x000fe400078e00ff */
[----:B------:R-:W-:Y:S01]  /*18b30*/  IMAD.MOV.U32 R175, RZ, RZ, R180 ;  /* 0x000000ffffaf7224 */ /* 0x000fe200078e00b4 */
[----:B------:R-:W-:-:S04]  /*18b40*/  FSETP.GTU.FTZ.AND P4, PT, R165, R34, PT ;  /* 0x00000022a500720b */ /* 0x000fc80003f9c000 */
        /* <DEDUP_REMOVED lines=14> */
.L_x_6746:
        /* <DEDUP_REMOVED lines=13> */
.L_x_6748:
[----:B------:R-:W-:Y:S05]  /*18d00*/  BSYNC.RECONVERGENT B2 ;  /* 0x0000000000027941 */ /* 0x000fea0003800200 */
.L_x_6747:
        /* <DEDUP_REMOVED lines=43> */
.L_x_6745:
[----:B------:R-:W-:Y:S05]  /*18fc0*/  BSYNC.RECONVERGENT B1 ;  /* 0x0000000000017941 */ /* 0x000fea0003800200 */
.L_x_6744:
[----:B------:R-:W-:Y:S01]  /*18fd0*/  I2FP.F32.U32 R174, R175 ;  /* 0x000000af00ae7245 */ /* 0x000fe20000201000 */
[----:B------:R-:W-:Y:S01]  /*18fe0*/  IMAD.U32 R166, R166, 0x10000, RZ ;  /* 0x00010000a6a67824 */ /* 0x000fe200078e00ff */
[----:B------:R-:W-:Y:S02]  /*18ff0*/  PRMT R150, R150, 0x5410, R182 ;  /* 0x0000541096967816 */ /* 0x000fe400000000b6 */
[----:B------:R-:W-:Y:S01]  /*19000*/  PRMT R149, R173, 0x5410, R149 ;  /* 0x00005410ad957816 */ /* 0x000fe20000000095 */
[----:B------:R-:W-:Y:S01]  /*19010*/  FFMA.FTZ R175, R174, R201, 1.1641532182693481445e-10 ;  /* 0x2f000000aeaf7423 */ /* 0x000fe200000100c9 */
[----:B------:R-:W-:Y:S01]  /*19020*/  FMUL.FTZ R166, R166, R33 ;  /* 0x00000021a6a67220 */ /* 0x000fe20000410000 */
[----:B------:R-:W-:Y:S02]  /*19030*/  @P1 PRMT R174, R43, 0x7632, R174 ;  /* 0x000076322bae1816 */ /* 0x000fe400000000ae */
[----:B------:R-:W-:Y:S02]  /*19040*/  PRMT R148, R172, 0x5410, R148 ;  /* 0x00005410ac947816 */ /* 0x000fe40000000094 */
[----:B------:R-:W-:-:S02]  /*19050*/  FSETP.GTU.FTZ.AND P5, PT, R175, R34, PT ;  /* 0x00000022af00720b */ /* 0x000fc40003fbc000 */
[----:B------:R-:W-:Y:S02]  /*19060*/  @P1 SHF.L.U32 R177, R174, 0x10, RZ ;  /* 0x00000010aeb11819 */ /* 0x000fe400000006ff */
[----:B------:R-:W-:Y:S02]  /*19070*/  FSEL R166, R166, RZ, !P5 ;  /* 0x000000ffa6a67208 */ /* 0x000fe40006800000 */
[----:B------:R-:W-:-:S03]  /*19080*/  PLOP3.LUT P5, PT, P5, PT, PT, 0x8, 0x80 ;  /* 0x000000000080781c */ /* 0x000fc60002fae170 */
[----:B------:R-:W-:-:S05]  /*19090*/  @P1 FADD.FTZ R166, R166, R177 ;  /* 0x000000b1a6a61221 */ /* 0x000fca0000010000 */
[----:B------:R-:W-:-:S04]  /*190a0*/  F2FP.BF16.F32.PACK_AB R174, RZ, R166 ;  /* 0x000000a6ffae723e */ /* 0x000fc800000010ff */
[----:B------:R-:W-:-:S07]  /*190b0*/  PRMT R151, R151, 0x5410, R174 ;  /* 0x0000541097977816 */ /* 0x000fce00000000ae */
.L_x_6708:
[----:B------:R-:W-:Y:S02]  /*190c0*/  ISETP.NE.AND P6, PT, R167, RZ, PT ;  /* 0x000000ffa700720c */ /* 0x000fe40003fc5270 */
[----:B------:R-:W-:Y:S02]  /*190d0*/  SEL R172, RZ, 0x1000000, !P5 ;  /* 0x01000000ffac7807 */ /* 0x000fe40006800000 */
[----:B------:R-:W-:Y:S02]  /*190e0*/  SEL R167, RZ, 0x10000, !P4 ;  /* 0x00010000ffa77807 */ /* 0x000fe40006000000 */
[----:B------:R-:W-:Y:S02]  /*190f0*/  SEL R174, RZ, 0x100, !P3 ;  /* 0x00000100ffae7807 */ /* 0x000fe40005800000 */
[----:B------:R-:W-:Y:S02]  /*19100*/  ISETP.NE.AND P5, PT, R169, RZ, PT ;  /* 0x000000ffa900720c */ /* 0x000fe40003fa5270 */
[----:B------:R-:W-:-:S02]  /*19110*/  ISETP.NE.AND P4, PT, R171, RZ, PT ;  /* 0x000000ffab00720c */ /* 0x000fc40003f85270 */
[----:B------:R-:W-:Y:S01]  /*19120*/  ISETP.NE.AND P3, PT, R170, RZ, PT ;  /* 0x000000ffaa00720c */ /* 0x000fe20003f65270 */
[----:B------:R-:W-:Y:S01]  /*19130*/  IMAD.WIDE.U32 R170, R158, 0x10, R192 ;  /* 0x000000109eaa7825 */ /* 0x000fe200078e00c0 */
[----:B------:R-:W-:Y:S02]  /*19140*/  LOP3.LUT R174, R174, R172, R167, 0xfe, !PT ;  /* 0x000000acaeae7212 */ /* 0x000fe400078efea7 */
[----:B------:R-:W-:Y:S02]  /*19150*/  SEL R169, RZ, 0x1000000, !P3 ;  /* 0x01000000ffa97807 */ /* 0x000fe40005800000 */
[----:B------:R-:W-:Y:S01]  /*19160*/  SEL R172, RZ, 0x10000, !P4 ;  /* 0x00010000ffac7807 */ /* 0x000fe20006000000 */
[----:B------:R0:W-:Y:S01]  /*19170*/  STG.E.128 desc[UR8][R170.64], R148 ;  /* 0x00000094aa007986 */ /* 0x0001e2000c101d08 */
[----:B------:R-:W-:Y:S02]  /*19180*/  SEL R167, RZ, 0x100, !P5 ;  /* 0x00000100ffa77807 */ /* 0x000fe40006800000 */
[----:B------:R-:W-:-:S02]  /*19190*/  SEL R173, RZ, 0x1, !P2 ;  /* 0x00000001ffad7807 */ /* 0x000fc40005000000 */
[----:B------:R-:W-:Y:S02]  /*191a0*/  LOP3.LUT R167, R167, R169, R172, 0xfe, !PT ;  /* 0x000000a9a7a77212 */ /* 0x000fe400078efeac */
[----:B------:R-:W-:Y:S02]  /*191b0*/  SEL R172, RZ, 0x1, !P6 ;  /* 0x00000001ffac7807 */ /* 0x000fe40007000000 */
[----:B0-----:R-:W-:Y:S01]  /*191c0*/  LOP3.LUT R171, R174, R173, RZ, 0xfc, !PT ;  /* 0x000000adaeab7212 */ /* 0x001fe200078efcff */
[----:B------:R-:W0:Y:S01]  /*191d0*/  @P0 LDC.64 R150, c[0x0][0x398] ;  /* 0x0000e600ff960b82 */ /* 0x000e220000000a00 */
[----:B------:R-:W-:Y:S01]  /*191e0*/  LOP3.LUT R170, R167, R172, RZ, 0xfc, !PT ;  /* 0x000000aca7aa7212 */ /* 0x000fe200078efcff */
[----:B------:R-:W-:-:S04]  /*191f0*/  IMAD.WIDE.U32 R172, R158, 0x8, R190 ;  /* 0x000000089eac7825 */ /* 0x000fc800078e00be */
[----:B------:R-:W-:Y:S01]  /*19200*/  VIADD R167, R6, 0x60 ;  /* 0x0000006006a77836 */ /* 0x000fe20000000000 */
[----:B------:R1:W-:Y:S01]  /*19210*/  STG.E.64 desc[UR8][R172.64], R170 ;  /* 0x000000aaac007986 */ /* 0x0003e2000c101b08 */
[----:B------:R-:W2:Y:S02]  /*19220*/  @P1 LDC.64 R148, c[0x0][0x3a0] ;  /* 0x0000e800ff941b82 */ /* 0x000ea40000000a00 */
[----:B0-----:R-:W-:Y:S01]  /*19230*/  @P0 IMAD.WIDE.U32 R150, R167, 0x10, R150 ;  /* 0x00000010a7960825 */ /* 0x001fe200078e0096 */
[----:B-1----:R-:W-:Y:S06]  /*19240*/  @!P0 BRA `(.L_x_6749) ;  /* 0x0000000000508947 */ /* 0x002fec0003800000 */
[----:B------:R-:W-:Y:S01]  /*19250*/  IMAD.U32 R169, R13, 0x10000, RZ ;  /* 0x000100000da97824 */ /* 0x000fe200078e00ff */
[----:B------:R-:W0:Y:S01]  /*19260*/  LDC.64 R178, c[0x0][0x3b8] ;  /* 0x0000ee00ffb27b82 */ /* 0x000e220000000a00 */
[----:B------:R-:W-:Y:S02]  /*19270*/  LOP3.LUT R171, R10, 0xff, RZ, 0xc0, !PT ;  /* 0x000000ff0aab7812 */ /* 0x000fe400078ec0ff */
[----:B------:R-:W-:Y:S02]  /*19280*/  LOP3.LUT R172, R9, 0xff, RZ, 0xc0, !PT ;  /* 0x000000ff09ac7812 */ /* 0x000fe400078ec0ff */
[----:B------:R-:W-:Y:S02]  /*19290*/  LOP3.LUT R170, R169, 0xff0000, RZ, 0xc0, !PT ;  /* 0x00ff0000a9aa7812 */ /* 0x000fe400078ec0ff */
[----:B------:R-:W-:Y:S01]  /*192a0*/  LOP3.LUT R169, R14, 0xffff, RZ, 0xc0, !PT ;  /* 0x0000ffff0ea97812 */ /* 0x000fe200078ec0ff */
[----:B------:R-:W-:Y:S01]  /*192b0*/  IMAD.WIDE.U32 R172, R172, 0x10000, RZ ;  /* 0x00010000acac7825 */ /* 0x000fe200078e00ff */
[----:B------:R-:W-:-:S02]  /*192c0*/  LOP3.LUT R174, R8, 0xff, RZ, 0xc0, !PT ;  /* 0x000000ff08ae7812 */ /* 0x000fc400078ec0ff */
[----:B------:R-:W-:Y:S02]  /*192d0*/  PRMT R169, R170, 0x4210, R169 ;  /* 0x00004210aaa97816 */ /* 0x000fe400000000a9 */
[----:B------:R-:W-:Y:S01]  /*192e0*/  PRMT R170, R12, 0x7104, RZ ;  /* 0x000071040caa7816 */ /* 0x000fe200000000ff */
[----:B------:R-:W-:-:S03]  /*192f0*/  IMAD.WIDE.U32 R174, R174, 0x100, RZ ;  /* 0x00000100aeae7825 */ /* 0x000fc600078e00ff */
[----:B------:R-:W-:-:S04]  /*19300*/  LOP3.LUT R170, R169, 0xff00, R170, 0xf8, !PT ;  /* 0x0000ff00a9aa7812 */ /* 0x000fc800078ef8aa */
[----:B------:R-:W-:Y:S01]  /*19310*/  LOP3.LUT R169, R170, 0xff, R11, 0xf8, !PT ;  /* 0x000000ffaaa97812 */ /* 0x000fe200078ef80b */
[----:B------:R-:W-:-:S05]  /*19320*/  IMAD.WIDE.U32 R170, R171, 0x1000000, RZ ;  /* 0x01000000abaa7825 */ /* 0x000fca00078e00ff */
[----:B------:R-:W-:Y:S02]  /*19330*/  LOP3.LUT R169, R173, R169, R171, 0xfe, !PT ;  /* 0x000000a9ada97212 */ /* 0x000fe400078efeab */
[----:B------:R-:W-:Y:S01]  /*19340*/  LOP3.LUT R170, R174, R170, R172, 0xfe, !PT ;  /* 0x000000aaaeaa7212 */ /* 0x000fe200078efeac */
[----:B0-----:R-:W-:Y:S01]  /*19350*/  IMAD.WIDE.U32 R172, R158, 0x8, R178 ;  /* 0x000000089eac7825 */ /* 0x001fe200078e00b2 */
[----:B------:R-:W-:Y:S02]  /*19360*/  LOP3.LUT R171, R169, R175, RZ, 0xfc, !PT ;  /* 0x000000afa9ab7212 */ /* 0x000fe400078efcff */
[----:B------:R-:W-:-:S05]  /*19370*/  LOP3.LUT R170, R170, 0xff, R7, 0xf8, !PT ;  /* 0x000000ffaaaa7812 */ /* 0x000fca00078ef807 */
[----:B------:R0:W-:Y:S02]  /*19380*/  STG.E.64 desc[UR8][R172.64], R170 ;  /* 0x000000aaac007986 */ /* 0x0001e4000c101b08 */
.L_x_6749:
[----:B------:R1:W5:Y:S01]  /*19390*/  @P0 LDG.E.128 R36, desc[UR8][R150.64] ;  /* 0x0000000896240981 */ /* 0x000362000c1e1d00 */
[----:B--2---:R-:W-:-:S05]  /*193a0*/  @P1 IMAD.WIDE.U32 R148, R167, 0x10, R148 ;  /* 0x00000010a7941825 */ /* 0x004fca00078e0094 */
[----:B------:R2:W5:Y:S01]  /*193b0*/  @P1 LDG.E.128 R40, desc[UR8][R148.64] ;  /* 0x0000000894281981 */ /* 0x000562000c1e1d00 */
[----:B-1----:R-:W-:-:S06]  /*193c0*/  IMAD.WIDE.U32 R150, R167, 0x10, R188 ;  /* 0x00000010a7967825 */ /* 0x002fcc00078e00bc */
[----:B------:R-:W5:Y:S01]  /*193d0*/  LDG.E.128 R148, desc[UR8][R150.64] ;  /* 0x0000000896947981 */ /* 0x000f62000c1e1d00 */
[----:B--2---:R-:W-:Y:S05]  /*193e0*/  @!P0 BRA `(.L_x_6750) ;  /* 0x0000005000988947 */ /* 0x004fea0003800000 */
        /* <DEDUP_REMOVED lines=16> */
.L_x_6753:
        /* <DEDUP_REMOVED lines=13> */
.L_x_6755:
[----:B------:R-:W-:Y:S05]  /*195c0*/  BSYNC.RECONVERGENT B2 ;  /* 0x0000000000027941 */ /* 0x000fea0003800200 */
.L_x_6754:
[----:B0-----:R-:W-:Y:S01]  /*195d0*/  IMAD.WIDE.U32 R170, R0, -0x326172a9, RZ ;  /* 0xcd9e8d5700aa7825 */ /* 0x001fe200078e00ff */
        /* <DEDUP_REMOVED lines=42> */
.L_x_6752:
[----:B------:R-:W-:Y:S05]  /*19880*/  BSYNC.RECONVERGENT B1 ;  /* 0x0000000000017941 */ /* 0x000fea0003800200 */
.L_x_6751:
        /* <DEDUP_REMOVED lines=23> */
.L_x_6758:
        /* <DEDUP_REMOVED lines=13> */
.L_x_6760:
[----:B------:R-:W-:Y:S05]  /*19ad0*/  BSYNC.RECONVERGENT B2 ;  /* 0x0000000000027941 */ /* 0x000fea0003800200 */
.L_x_6759:
        /* <DEDUP_REMOVED lines=43> */
.L_x_6757:
[----:B------:R-:W-:Y:S05]  /*19d90*/  BSYNC.RECONVERGENT B1 ;  /* 0x0000000000017941 */ /* 0x000fea0003800200 */
.L_x_6756:
        /* <DEDUP_REMOVED lines=25> */
.L_x_6763:
        /* <DEDUP_REMOVED lines=13> */
.L_x_6765:
[----:B------:R-:W-:Y:S05]  /*1a000*/  BSYNC.RECONVERGENT B2 ;  /* 0x0000000000027941 */ /* 0x000fea0003800200 */
.L_x_6764:
[----:B0-----:R-:W-:Y:S01]  /*1a010*/  IMAD.WIDE.U32 R170, R0, -0x326172a9, RZ ;  /* 0xcd9e8d5700aa7825 */ /* 0x001fe200078e00ff */
        /* <DEDUP_REMOVED lines=42> */
.L_x_6762:
[----:B------:R-:W-:Y:S05]  /*1a2c0*/  BSYNC.RECONVERGENT B1 ;  /* 0x0000000000017941 */ /* 0x000fea0003800200 */
.L_x_6761:
        /* <DEDUP_REMOVED lines=22> */
.L_x_6768:
        /* <DEDUP_REMOVED lines=13> */
.L_x_6770:
[----:B------:R-:W-:Y:S05]  /*1a500*/  BSYNC.RECONVERGENT B2 ;  /* 0x0000000000027941 */ /* 0x000fea0003800200 */
.L_x_6769:
        /* <DEDUP_REMOVED lines=43> */
.L_x_6767:
[----:B------:R-:W-:Y:S05]  /*1a7c0*/  BSYNC.RECONVERGENT B1 ;  /* 0x0000000000017941 */ /* 0x000fea0003800200 */
.L_x_6766:
        /* <DEDUP_REMOVED lines=27> */
.L_x_6773:
        /* <DEDUP_REMOVED lines=13> */
.L_x_6775:
[----:B------:R-:W-:Y:S05]  /*1aa50*/  BSYNC.RECONVERGENT B2 ;  /* 0x0000000000027941 */ /* 0x000fea0003800200 */
.L_x_6774:
        /* <DEDUP_REMOVED lines=43> */
.L_x_6772:
[----:B------:R-:W-:Y:S05]  /*1ad10*/  BSYNC.RECONVERGENT B1 ;  /* 0x0000000000017941 */ /* 0x000fea0003800200 */
.L_x_6771:
[----:B------:R-:W-:Y:S01]  /*1ad20*/  I2FP.F32.U32 R10, R9 ;  /* 0x00000009000a7245 */ /* 0x000fe20000201000 */
[----:B------:R-:W-:Y:S01]  /*1ad30*/  BSSY.RECONVERGENT B1, `(.L_x_6776) ;  /* 0x000004f000017945 */ /* 0x000fe20003800200 */
[----:B------:R-:W-:Y:S01]  /*1ad40*/  ISETP.NE.AND P3, PT, R12, 0x1, PT ;  /* 0x000000010c00780c */ /* 0x000fe20003f65270 */
[----:B------:R-:W-:Y:S01]  /*1ad50*/  IMAD.MOV.U32 R13, RZ, RZ, 0x2 ;  /* 0x00000002ff0d7424 */ /* 0x000fe200078e00ff */
[----:B------:R-:W-:Y:S01]  /*1ad60*/  LOP3.LUT R17, R17, 0xfffffffb, RZ, 0xc0, !PT ;  /* 0xfffffffb11117812 */ /* 0x000fe200078ec0ff */
[----:B------:R-:W-:Y:S01]  /*1ad70*/  FFMA.FTZ R9, R10, R201, 1.1641532182693481445e-10 ;  /* 0x2f0000000a097423 */ /* 0x000fe200000100c9 */
[C---:B------:R-:W-:Y:S01]  /*1ad80*/  SHF.L.U32 R10, R149.reuse, 0x10, RZ ;  /* 0x00000010950a7819 */ /* 0x040fe200000006ff */
[----:B------:R-:W-:Y:S01]  /*1ad90*/  IMAD.MOV.U32 R11, RZ, RZ, R180 ;  /* 0x000000ffff0b7224 */ /* 0x000fe200078e00b4 */
[----:B------:R-:W-:Y:S02]  /*1ada0*/  PRMT R149, R149, 0x7632, R149 ;  /* 0x0000763295957816 */ /* 0x000fe40000000095 */
        /* <DEDUP_REMOVED lines=14> */
.L_x_6778:
        /* <DEDUP_REMOVED lines=13> */
.L_x_6780:
[----:B------:R-:W-:Y:S05]  /*1af60*/  BSYNC.RECONVERGENT B2 ;  /* 0x0000000000027941 */ /* 0x000fea0003800200 */
.L_x_6779:
[----:B0-----:R-:W-:Y:S01]  /*1af70*/  LOP3.LUT R170, R5, UR7, R13, 0x96, !PT ;  /* 0x0000000705aa7c12 */ /* 0x001fe2000f8e960d */
        /* <DEDUP_REMOVED lines=33> */
[----:B------:R-:W-:Y:S01]  /*1b190*/  IMAD.MOV.U32 R13, RZ, RZ, RZ ;  /* 0x000000ffff0d7224 */ /* 0x000fe200078e00ff */
[----:B------:R-:W-:Y:S01]  /*1b1a0*/  LOP3.LUT R11, R26, R170, R11, 0x96, !PT ;  /* 0x000000aa1a0b7212 */ /* 0x000fe200078e960b */
[----:B------:R-:W-:-:S04]  /*1b1b0*/  IMAD.WIDE.U32 R170, R171, -0x326172a9, RZ ;  /* 0xcd9e8d57abaa7825 */ /* 0x000fc800078e00ff */
[----:B------:R-:W-:Y:S01]  /*1b1c0*/  IMAD.MOV.U32 R180, RZ, RZ, R170 ;  /* 0x000000ffffb47224 */ /* 0x000fe200078e00aa */
[----:B------:R-:W-:Y:S01]  /*1b1d0*/  LOP3.LUT R181, R10, UR26, R171, 0x96, !PT ;  /* 0x0000001a0ab57c12 */ /* 0x000fe2000f8e96ab */
[----:B------:R-:W-:-:S05]  /*1b1e0*/  IMAD.WIDE.U32 R10, R11, -0x2daee0ad, RZ ;  /* 0xd2511f530b0a7825 */ /* 0x000fca00078e00ff */
[----:B------:R-:W-:Y:S02]  /*1b1f0*/  LOP3.LUT R187, R12, UR27, R11, 0x96, !PT ;  /* 0x0000001b0cbb7c12 */ /* 0x000fe4000f8e960b */
[----:B------:R-:W-:Y:S01]  /*1b200*/  MOV R11, R178 ;  /* 0x000000b2000b7202 */ /* 0x000fe20000000f00 */
[----:B------:R-:W-:-:S07]  /*1b210*/  IMAD.MOV.U32 R178, RZ, RZ, R10 ;  /* 0x000000ffffb27224 */ /* 0x000fce00078e000a */
.L_x_6777:
[----:B------:R-:W-:Y:S05]  /*1b220*/  BSYNC.RECONVERGENT B1 ;  /* 0x0000000000017941 */ /* 0x000fea0003800200 */
.L_x_6776:
[----:B------:R-:W-:Y:S01]  /*1b230*/  I2FP.F32.U32 R10, R11 ;  /* 0x0000000b000a7245 */ /* 0x000fe20000201000 */
[----:B0-----:R-:W-:Y:S01]  /*1b240*/  @P1 IMAD.U32 R170, R41, 0x10000, RZ ;  /* 0x0001000029aa1824 */ /* 0x001fe200078e00ff */
[----:B------:R-:W-:Y:S01]  /*1b250*/  BSSY.RECONVERGENT B1, `(.L_x_6781) ;  /* 0x0000050000017945 */ /* 0x000fe20003800200 */
[----:B------:R-:W-:Y:S02]  /*1b260*/  HFMA2 R12, -RZ, RZ, 0, 1.1920928955078125e-07 ;  /* 0x00000002ff0c7431 */ /* 0x000fe400000001ff */
[----:B------:R-:W-:Y:S01]  /*1b270*/  FFMA.FTZ R11, R10, R201, 1.1641532182693481445e-10 ;  /* 0x2f0000000a0b7423 */ /* 0x000fe200000100c9 */
[----:B------:R-:W-:-:S04]  /*1b280*/  SHF.L.U32 R10, R37, 0x10, RZ ;  /* 0x00000010250a7819 */ /* 0x000fc800000006ff */
[----:B------:R-:W-:Y:S01]  /*1b290*/  FSETP.GTU.FTZ.AND P2, PT, R11, R34, PT ;  /* 0x000000220b00720b */ /* 0x000fe20003f5c000 */
[----:B------:R-:W-:Y:S01]  /*1b2a0*/  FMUL.FTZ R10, R10, R33 ;  /* 0x000000210a0a7220 */ /* 0x000fe20000410000 */
[----:B------:R-:W-:-:S04]  /*1b2b0*/  IMAD.MOV.U32 R11, RZ, RZ, R180 ;  /* 0x000000ffff0b7224 */ /* 0x000fc800078e00b4 */
[----:B------:R-:W-:-:S05]  /*1b2c0*/  FSEL R10, R10, RZ, !P2 ;  /* 0x000000ff0a0a7208 */ /* 0x000fca0005000000 */
[----:B------:R-:W-:-:S04]  /*1b2d0*/  FADD.FTZ R9, R9, R10 ;  /* 0x0000000a09097221 */ /* 0x000fc80000010000 */
[--C-:B------:R-:W-:Y:S01]  /*1b2e0*/  @P1 FADD.FTZ R170, R170, R9.reuse ;  /* 0x00000009aaaa1221 */ /* 0x100fe20000010000 */
[----:B------:R-:W-:Y:S01]  /*1b2f0*/  @!P1 IMAD.MOV.U32 R170, RZ, RZ, R9 ;  /* 0x000000ffffaa9224 */ /* 0x000fe200078e0009 */
[----:B------:R-:W-:Y:S02]  /*1b300*/  SEL R9, RZ, 0x1, P2 ;  /* 0x00000001ff097807 */ /* 0x000fe40001000000 */
[----:B------:R-:W-:Y:S02]  /*1b310*/  ISETP.NE.AND P2, PT, R13, 0x1, PT ;  /* 0x000000010d00780c */ /* 0x000fe40003f45270 */
[----:B------:R-:W-:-:S11]  /*1b320*/  F2FP.BF16.F32.PACK_AB R14, RZ, R170 ;  /* 0x000000aaff0e723e */ /* 0x000fd600000010ff */
        /* <DEDUP_REMOVED lines=9> */
.L_x_6783:
        /* <DEDUP_REMOVED lines=13> */
.L_x_6785:
[----:B------:R-:W-:Y:S05]  /*1b490*/  BSYNC.RECONVERGENT B2 ;  /* 0x0000000000027941 */ /* 0x000fea0003800200 */
.L_x_6784:
        /* <DEDUP_REMOVED lines=43> */
.L_x_6782:
[----:B------:R-:W-:Y:S05]  /*1b750*/  BSYNC.RECONVERGENT B1 ;  /* 0x0000000000017941 */ /* 0x000fea0003800200 */
.L_x_6781:
[----:B------:R-:W-:Y:S01]  /*1b760*/  I2FP.F32.U32 R10, R11 ;  /* 0x0000000b000a7245 */ /* 0x000fe20000201000 */
[----:B------:R-:W-:Y:S01]  /*1b770*/  BSSY.RECONVERGENT B1, `(.L_x_6786) ;  /* 0x000004e000017945 */ /* 0x000fe20003800200 */
[----:B------:R-:W-:Y:S01]  /*1b780*/  ISETP.NE.AND P2, PT, R12, 0x1, PT ;  /* 0x000000010c00780c */ /* 0x000fe20003f45270 */
[----:B------:R-:W-:Y:S01]  /*1b790*/  HFMA2 R13, -RZ, RZ, 0, 1.1920928955078125e-07 ;  /* 0x00000002ff0d7431 */ /* 0x000fe200000001ff */
[----:B------:R-:W-:Y:S01]  /*1b7a0*/  LOP3.LUT R17, R17, 0xfffffffd, RZ, 0xc0, !PT ;  /* 0xfffffffd11117812 */ /* 0x000fe200078ec0ff */
[----:B------:R-:W-:Y:S01]  /*1b7b0*/  FFMA.FTZ R11, R10, R201, 1.1641532182693481445e-10 ;  /* 0x2f0000000a0b7423 */ /* 0x000fe200000100c9 */
[----:B------:R-:W-:-:S04]  /*1b7c0*/  IMAD.U32 R10, R149, 0x10000, RZ ;  /* 0x00010000950a7824 */ /* 0x000fc800078e00ff */
[----:B------:R-:W-:Y:S01]  /*1b7d0*/  FMUL.FTZ R10, R10, R33 ;  /* 0x000000210a0a7220 */ /* 0x000fe20000410000 */
        /* <DEDUP_REMOVED lines=14> */
.L_x_6788:
        /* <DEDUP_REMOVED lines=13> */
.L_x_6790:
[----:B------:R-:W-:Y:S05]  /*1b990*/  BSYNC.RECONVERGENT B2 ;  /* 0x0000000000027941 */ /* 0x000fea0003800200 */
.L_x_6789:
        /* <DEDUP_REMOVED lines=43> */
.L_x_6787:
[----:B------:R-:W-:Y:S05]  /*1bc50*/  BSYNC.RECONVERGENT B1 ;  /* 0x0000000000017941 */ /* 0x000fea0003800200 */
.L_x_6786:
[----:B------:R-:W-:Y:S01]  /*1bc60*/  I2FP.F32.U32 R10, R11 ;  /* 0x0000000b000a7245 */ /* 0x000fe20000201000 */
[----:B------:R-:W-:Y:S01]  /*1bc70*/  BSSY.RECONVERGENT B1, `(.L_x_6791) ;  /* 0x0000053000017945 */ /* 0x000fe20003800200 */
[----:B------:R-:W-:Y:S01]  /*1bc80*/  PRMT R12, R37, 0x7632, R12 ;  /* 0x00007632250c7816 */ /* 0x000fe2000000000c */
[----:B------:R-:W-:Y:S02]  /*1bc90*/  IMAD.MOV.U32 R172, RZ, RZ, 0x2 ;  /* 0x00000002ffac7424 */ /* 0x000fe400078e00ff */
[----:B------:R-:W-:Y:S01]  /*1bca0*/  FFMA.FTZ R11, R10, R201, 1.1641532182693481445e-10 ;  /* 0x2f0000000a0b7423 */ /* 0x000fe200000100c9 */
[----:B------:R-:W-:Y:S01]  /*1bcb0*/  @P1 PRMT R10, R41, 0x7632, R10 ;  /* 0x00007632290a1816 */ /* 0x000fe2000000000a */
[----:B------:R-:W-:-:S03]  /*1bcc0*/  IMAD.U32 R12, R12, 0x10000, RZ ;  /* 0x000100000c0c7824 */ /* 0x000fc600078e00ff */
[----:B------:R-:W-:Y:S01]  /*1bcd0*/  FSETP.GTU.FTZ.AND P2, PT, R11, R34, PT ;  /* 0x000000220b00720b */ /* 0x000fe20003f5c000 */
[----:B------:R-:W-:Y:S01]  /*1bce0*/  FMUL.FTZ R12, R12, R33 ;  /* 0x000000210c0c7220 */ /* 0x000fe20000410000 */
[----:B------:R-:W-:Y:S02]  /*1bcf0*/  @P1 SHF.L.U32 R10, R10, 0x10, RZ ;  /* 0x000000100a0a1819 */ /* 0x000fe400000006ff */
[----:B------:R-:W-:Y:S02]  /*1bd00*/  MOV R11, R180 ;  /* 0x000000b4000b7202 */ /* 0x000fe40000000f00 */
        /* <DEDUP_REMOVED lines=16> */
.L_x_6793:
        /* <DEDUP_REMOVED lines=13> */
.L_x_6795:
[----:B------:R-:W-:Y:S05]  /*1bee0*/  BSYNC.RECONVERGENT B2 ;  /* 0x0000000000027941 */ /* 0x000fea0003800200 */
.L_x_6794:
        /* <DEDUP_REMOVED lines=40> */
[----:B------:R-:W-:Y:S01]  /*1c170*/  LOP3.LUT R187, R172, UR27, R13, 0x96, !PT ;  /* 0x0000001bacbb7c12 */ /* 0x000fe2000f8e960d */
[----:B------:R-:W-:Y:S02]  /*1c180*/  HFMA2 R172, -RZ, RZ, 0, 0 ;  /* 0x00000000ffac7431 */ /* 0x000fe400000001ff */
[----:B------:R-:W-:-:S07]  /*1c190*/  IMAD.MOV.U32 R178, RZ, RZ, R12 ;  /* 0x000000ffffb27224 */ /* 0x000fce00078e000c */
.L_x_6792:
[----:B------:R-:W-:Y:S05]  /*1c1a0*/  BSYNC.RECONVERGENT B1 ;  /* 0x0000000000017941 */ /* 0x000fea0003800200 */
.L_x_6791:
[----:B------:R-:W-:Y:S01]  /*1c1b0*/  I2FP.F32.U32 R12, R11 ;  /* 0x0000000b000c7245 */ /* 0x000fe20000201000 */
[----:B------:R-:W-:Y:S01]  /*1c1c0*/  BSSY.RECONVERGENT B1, `(.L_x_6796) ;  /* 0x000004d000017945 */ /* 0x000fe20003800200 */
[----:B------:R-:W-:Y:S01]  /*1c1d0*/  ISETP.NE.AND P3, PT, R172, 0x1, PT ;  /* 0x00000001ac00780c */ /* 0x000fe20003f65270 */
[----:B------:R-:W-:Y:S01]  /*1c1e0*/  IMAD.MOV.U32 R173, RZ, RZ, 0x2 ;  /* 0x00000002ffad7424 */ /* 0x000fe200078e00ff */
[----:B------:R-:W-:Y:S01]  /*1c1f0*/  PRMT R177, R150, 0x7632, R177 ;  /* 0x0000763296b17816 */ /* 0x000fe200000000b1 */
[----:B------:R-:W-:Y:S01]  /*1c200*/  FFMA.FTZ R11, R12, R201, 1.1641532182693481445e-10 ;  /* 0x2f0000000c0b7423 */ /* 0x000fe200000100c9 */
[----:B------:R-:W-:Y:S01]  /*1c210*/  IMAD.U32 R12, R150, 0x10000, RZ ;  /* 0x00010000960c7824 */ /* 0x000fe200078e00ff */
[----:B------:R-:W-:-:S03]  /*1c220*/  MOV R13, R180 ;  /* 0x000000b4000d7202 */ /* 0x000fc60000000f00 */
[----:B------:R-:W-:Y:S01]  /*1c230*/  FSETP.GTU.FTZ.AND P2, PT, R11, R34, PT ;  /* 0x000000220b00720b */ /* 0x000fe20003f5c000 */
[----:B------:R-:W-:-:S05]  /*1c240*/  FMUL.FTZ R11, R12, R33 ;  /* 0x000000210c0b7220 */ /* 0x000fca0000410000 */
        /* <DEDUP_REMOVED lines=11> */
.L_x_6798:
        /* <DEDUP_REMOVED lines=13> */
.L_x_6800:
[----:B------:R-:W-:Y:S05]  /*1c3d0*/  BSYNC.RECONVERGENT B2 ;  /* 0x0000000000027941 */ /* 0x000fea0003800200 */
.L_x_6799:
        /* <DEDUP_REMOVED lines=37> */
[----:B------:R-:W-:Y:S02]  /*1c630*/  LOP3.LUT R181, R174, UR26, R13, 0x96, !PT ;  /* 0x0000001aaeb57c12 */ /* 0x000fe4000f8e960d */
[----:B------:R-:W-:Y:S01]  /*1c640*/  MOV R180, R12 ;  /* 0x0000000c00b47202 */ /* 0x000fe20000000f00 */
[----:B------:R-:W-:-:S05]  /*1c650*/  IMAD.WIDE.U32 R12, R150, -0x2daee0ad, RZ ;  /* 0xd2511f53960c7825 */ /* 0x000fca00078e00ff */
[----:B------:R-:W-:Y:S01]  /*1c660*/  LOP3.LUT R187, R172, UR27, R13, 0x96, !PT ;  /* 0x0000001bacbb7c12 */ /* 0x000fe2000f8e960d */
[----:B------:R-:W-:Y:S02]  /*1c670*/  IMAD.MOV.U32 R13, RZ, RZ, R178 ;  /* 0x000000ffff0d7224 */ /* 0x000fe400078e00b2 */
[----:B------:R-:W-:-:S07]  /*1c680*/  IMAD.MOV.U32 R178, RZ, RZ, R12 ;  /* 0x000000ffffb27224 */ /* 0x000fce00078e000c */
.L_x_6797:
[----:B------:R-:W-:Y:S05]  /*1c690*/  BSYNC.RECONVERGENT B1 ;  /* 0x0000000000017941 */ /* 0x000fea0003800200 */
.L_x_6796:
[----:B------:R-:W-:Y:S01]  /*1c6a0*/  I2FP.F32.U32 R12, R13 ;  /* 0x0000000d000c7245 */ /* 0x000fe20000201000 */
[----:B------:R-:W-:Y:S01]  /*1c6b0*/  @P1 IMAD.U32 R172, R42, 0x10000, RZ ;  /* 0x000100002aac1824 */ /* 0x000fe200078e00ff */
[----:B------:R-:W-:Y:S01]  /*1c6c0*/  BSSY.RECONVERGENT B1, `(.L_x_6801) ;  /* 0x0000051000017945 */ /* 0x000fe20003800200 */
[----:B------:R-:W-:Y:S02]  /*1c6d0*/  IMAD.MOV.U32 R179, RZ, RZ, 0x2 ;  /* 0x00000002ffb37424 */ /* 0x000fe400078e00ff */
[----:B------:R-:W-:Y:S01]  /*1c6e0*/  FFMA.FTZ R13, R12, R201, 1.1641532182693481445e-10 ;  /* 0x2f0000000c0d7423 */ /* 0x000fe200000100c9 */
[----:B------:R-:W-:-:S04]  /*1c6f0*/  IMAD.U32 R12, R38, 0x10000, RZ ;  /* 0x00010000260c7824 */ /* 0x000fc800078e00ff */
[----:B------:R-:W-:Y:S01]  /*1c700*/  FMUL.FTZ R12, R12, R33 ;  /* 0x000000210c0c7220 */ /* 0x000fe20000410000 */
        /* <DEDUP_REMOVED lines=19> */
.L_x_6803:
        /* <DEDUP_REMOVED lines=13> */
.L_x_6805:
[----:B------:R-:W-:Y:S05]  /*1c910*/  BSYNC.RECONVERGENT B2 ;  /* 0x0000000000027941 */ /* 0x000fea0003800200 */
.L_x_6804:
[----:B------:R-:W-:Y:S01]  /*1c920*/  LOP3.LUT R12, R5, UR7, R175, 0x96, !PT ;  /* 0x00000007050c7c12 */ /* 0x000fe2000f8e96af */
[----:B------:R-:W-:-:S04]  /*1c930*/  IMAD.WIDE.U32 R180, R0, -0x326172a9, RZ ;  /* 0xcd9e8d5700b47825 */ /* 0x000fc800078e00ff */
[----:B------:R-:W-:Y:S01]  /*1c940*/  IMAD.WIDE.U32 R12, R12, -0x326172a9, RZ ;  /* 0xcd9e8d570c0c7825 */ /* 0x000fe200078e00ff */
[----:B------:R-:W-:-:S03]  /*1c950*/  LOP3.LUT R181, R4, UR6, R181, 0x96, !PT ;  /* 0x0000000604b57c12 */ /* 0x000fc6000f8e96b5 */
[----:B------:R-:W-:Y:S01]  /*1c960*/  IMAD.MOV.U32 R179, RZ, RZ, RZ ;  /* 0x000000ffffb37224 */ /* 0x000fe200078e00ff */
        /* <DEDUP_REMOVED lines=32> */
[----:B------:R-:W-:Y:S01]  /*1cb70*/  LOP3.LUT R181, R180, UR26, R13, 0x96, !PT ;  /* 0x0000001ab4b57c12 */ /* 0x000fe2000f8e960d */
[----:B------:R-:W-:Y:S02]  /*1cb80*/  IMAD.MOV.U32 R180, RZ, RZ, R12 ;  /* 0x000000ffffb47224 */ /* 0x000fe400078e000c */
[----:B------:R-:W-:-:S05]  /*1cb90*/  IMAD.WIDE.U32 R12, R173, -0x2daee0ad, RZ ;  /* 0xd2511f53ad0c7825 */ /* 0x000fca00078e00ff */
[----:B------:R-:W-:Y:S02]  /*1cba0*/  LOP3.LUT R187, R174, UR27, R13, 0x96, !PT ;  /* 0x0000001baebb7c12 */ /* 0x000fe4000f8e960d */
[----:B------:R-:W-:Y:S01]  /*1cbb0*/  MOV R13, R178 ;  /* 0x000000b2000d7202 */ /* 0x000fe20000000f00 */
[----:B------:R-:W-:-:S07]  /*1cbc0*/  IMAD.MOV.U32 R178, RZ, RZ, R12 ;  /* 0x000000ffffb27224 */ /* 0x000fce00078e000c */
.L_x_6802:
[----:B------:R-:W-:Y:S05]  /*1cbd0*/  BSYNC.RECONVERGENT B1 ;  /* 0x0000000000017941 */ /* 0x000fea0003800200 */
.L_x_6801:
        /* <DEDUP_REMOVED lines=20> */
.L_x_6808:
        /* <DEDUP_REMOVED lines=13> */
.L_x_6810:
[----:B------:R-:W-:Y:S05]  /*1cdf0*/  BSYNC.RECONVERGENT B2 ;  /* 0x0000000000027941 */ /* 0x000fea0003800200 */
.L_x_6809:
        /* <DEDUP_REMOVED lines=38> */
[----:B------:R-:W-:-:S04]  /*1d060*/  IMAD.WIDE.U32 R12, R175, -0x2daee0ad, RZ ;  /* 0xd2511f53af0c7825 */ /* 0x000fc800078e00ff */
[----:B------:R-:W-:Y:S01]  /*1d070*/  IMAD.MOV.U32 R175, RZ, RZ, RZ ;  /* 0x000000ffffaf7224 */ /* 0x000fe200078e00ff */
[----:B------:R-:W-:Y:S02]  /*1d080*/  LOP3.LUT R187, R174, UR27, R13, 0x96, !PT ;  /* 0x0000001baebb7c12 */ /* 0x000fe4000f8e960d */
[----:B------:R-:W-:Y:S01]  /*1d090*/  MOV R13, R178 ;  /* 0x000000b2000d7202 */ /* 0x000fe20000000f00 */
[----:B------:R-:W-:-:S07]  /*1d0a0*/  IMAD.MOV.U32 R178, RZ, RZ, R12 ;  /* 0x000000ffffb27224 */ /* 0x000fce00078e000c */
.L_x_6807:
[----:B------:R-:W-:Y:S05]  /*1d0b0*/  BSYNC.RECONVERGENT B1 ;  /* 0x0000000000017941 */ /* 0x000fea0003800200 */
.L_x_6806:
[----:B------:R-:W-:Y:S01]  /*1d0c0*/  I2FP.F32.U32 R12, R13 ;  /* 0x0000000d000c7245 */ /* 0x000fe20000201000 */
[----:B------:R-:W-:Y:S01]  /*1d0d0*/  BSSY.RECONVERGENT B1, `(.L_x_6811) ;  /* 0x0000053000017945 */ /* 0x000fe20003800200 */
[----:B------:R-:W-:Y:S01]  /*1d0e0*/  PRMT R13, R38, 0x7632, R13 ;  /* 0x00007632260d7816 */ /* 0x000fe2000000000d */
[----:B------:R-:W-:-:S03]  /*1d0f0*/  HFMA2 R179, -RZ, RZ, 0, 1.1920928955078125e-07 ;  /* 0x00000002ffb37431 */ /* 0x000fc600000001ff */
[----:B------:R-:W-:Y:S01]  /*1d100*/  SHF.L.U32 R174, R13, 0x10, RZ ;  /* 0x000000100dae7819 */ /* 0x000fe200000006ff */
[----:B------:R-:W-:-:S04]  /*1d110*/  FFMA.FTZ R13, R12, R201, 1.1641532182693481445e-10 ;  /* 0x2f0000000c0d7423 */ /* 0x000fc800000100c9 */
[----:B------:R-:W-:Y:S01]  /*1d120*/  FMUL.FTZ R174, R174, R33 ;  /* 0x00000021aeae7220 */ /* 0x000fe20000410000 */
[----:B------:R-:W-:-:S04]  /*1d130*/  FSETP.GTU.FTZ.AND P4, PT, R13, R34, PT ;  /* 0x000000220d00720b */ /* 0x000fc80003f9c000 */
[----:B------:R-:W-:Y:S02]  /*1d140*/  FSEL R174, R174, RZ, !P4 ;  /* 0x000000ffaeae7208 */ /* 0x000fe40006000000 */
[----:B------:R-:W-:Y:S02]  /*1d150*/  SEL R12, RZ, 0x1, P4 ;  /* 0x00000001ff0c7807 */ /* 0x000fe40002000000 */
[----:B------:R-:W-:Y:S01]  /*1d160*/  ISETP.NE.AND P4, PT, R175, 0x1, PT ;  /* 0x00000001af00780c */ /* 0x000fe20003f85270 */
[----:B------:R-:W-:Y:S01]  /*1d170*/  FADD.FTZ R13, R173, R174 ;  /* 0x000000aead0d7221 */ /* 0x000fe20000010000 */
[----:B------:R-:W-:-:S05]  /*1d180*/  @P1 PRMT R173, R42, 0x7632, R173 ;  /* 0x000076322aad1816 */ /* 0x000fca00000000ad */
[----:B------:R-:W-:-:S04]  /*1d190*/  @P1 IMAD.U32 R174, R173, 0x10000, RZ ;  /* 0x00010000adae1824 */ /* 0x000fc800078e00ff */
        /* <DEDUP_REMOVED lines=13> */
.L_x_6813:
        /* <DEDUP_REMOVED lines=13> */
.L_x_6815:
[----:B------:R-:W-:Y:S05]  /*1d340*/  BSYNC.RECONVERGENT B2 ;  /* 0x0000000000027941 */ /* 0x000fea0003800200 */
.L_x_6814:
        /* <DEDUP_REMOVED lines=40> */
[----:B------:R-:W-:Y:S01]  /*1d5d0*/  IMAD.MOV.U32 R13, RZ, RZ, R178 ;  /* 0x000000ffff0d7224 */ /* 0x000fe200078e00b2 */
[----:B------:R-:W-:Y:S02]  /*1d5e0*/  LOP3.LUT R187, R182, UR27, R175, 0x96, !PT ;  /* 0x0000001bb6bb7c12 */ /* 0x000fe4000f8e96af */
[----:B------:R-:W-:-:S07]  /*1d5f0*/  MOV R178, R174 ;  /* 0x000000ae00b27202 */ /* 0x000fce0000000f00 */
.L_x_6812:
[----:B------:R-:W-:Y:S05]  /*1d600*/  BSYNC.RECONVERGENT B1 ;  /* 0x0000000000017941 */ /* 0x000fea0003800200 */
.L_x_6811:
[----:B------:R-:W-:Y:S01]  /*1d610*/  I2FP.F32.U32 R174, R13 ;  /* 0x0000000d00ae7245 */ /* 0x000fe20000201000 */
[----:B------:R-:W-:Y:S01]  /*1d620*/  BSSY.RECONVERGENT B1, `(.L_x_6816) ;  /* 0x000004c000017945 */ /* 0x000fe20003800200 */
[----:B------:R-:W-:Y:S01]  /*1d630*/  ISETP.NE.AND P5, PT, R179, 0x1, PT ;  /* 0x00000001b300780c */ /* 0x000fe20003fa5270 */
[----:B------:R-:W-:Y:S01]  /*1d640*/  HFMA2 R182, -RZ, RZ, 0, 1.1920928955078125e-07 ;  /* 0x00000002ffb67431 */ /* 0x000fe200000001ff */
[C---:B------:R-:W-:Y:S01]  /*1d650*/  PRMT R175, R151.reuse, 0x7632, R175 ;  /* 0x0000763297af7816 */ /* 0x040fe200000000af */
[----:B------:R-:W-:Y:S01]  /*1d660*/  FFMA.FTZ R13, R174, R201, 1.1641532182693481445e-10 ;  /* 0x2f000000ae0d7423 */ /* 0x000fe200000100c9 */
[----:B------:R-:W-:Y:S02]  /*1d670*/  IMAD.U32 R174, R151, 0x10000, RZ ;  /* 0x0001000097ae7824 */ /* 0x000fe400078e00ff */
        /* <DEDUP_REMOVED lines=14> */
.L_x_6818:
        /* <DEDUP_REMOVED lines=13> */
.L_x_6820:
[----:B------:R-:W-:Y:S05]  /*1d830*/  BSYNC.RECONVERGENT B2 ;  /* 0x0000000000027941 */ /* 0x000fea0003800200 */
.L_x_6819:
        /* <DEDUP_REMOVED lines=38> */
[----:B------:R-:W-:-:S04]  /*1daa0*/  IMAD.WIDE.U32 R182, R183, -0x2daee0ad, RZ ;  /* 0xd2511f53b7b67825 */ /* 0x000fc800078e00ff */
[----:B------:R-:W-:Y:S02]  /*1dab0*/  IMAD.MOV.U32 R178, RZ, RZ, R182 ;  /* 0x000000ffffb27224 */ /* 0x000fe400078e00b6 */
[----:B------:R-:W-:Y:S01]  /*1dac0*/  HFMA2 R182, -RZ, RZ, 0, 0 ;  /* 0x00000000ffb67431 */ /* 0x000fe200000001ff */
[----:B------:R-:W-:-:S07]  /*1dad0*/  LOP3.LUT R187, R184, UR27, R183, 0x96, !PT ;  /* 0x0000001bb8bb7c12 */ /* 0x000fce000f8e96b7 */
.L_x_6817:
[----:B------:R-:W-:Y:S05]  /*1dae0*/  BSYNC.RECONVERGENT B1 ;  /* 0x0000000000017941 */ /* 0x000fea0003800200 */
.L_x_6816:
[----:B------:R-:W-:Y:S01]  /*1daf0*/  I2FP.F32.U32 R174, R151 ;  /* 0x0000009700ae7245 */ /* 0x000fe20000201000 */
[----:B------:R-:W-:Y:S01]  /*1db00*/  BSSY.RECONVERGENT B1, `(.L_x_6821) ;  /* 0x0000051000017945 */ /* 0x000fe20003800200 */
[----:B------:R-:W-:Y:S02]  /*1db10*/  IMAD.MOV.U32 R183, RZ, RZ, 0x2 ;  /* 0x00000002ffb77424 */ /* 0x000fe400078e00ff */
[----:B------:R-:W-:Y:S02]  /*1db20*/  IMAD.MOV.U32 R179, RZ, RZ, R180 ;  /* 0x000000ffffb37224 */ /* 0x000fe400078e00b4 */
        /* <DEDUP_REMOVED lines=8> */
[----:B------:R-:W-:-:S04]  /*1dbb0*/  @P1 IMAD.U32 R174, R43, 0x10000, RZ ;  /* 0x000100002bae1824 */ /* 0x000fc800078e00ff */
[--C-:B------:R-:W-:Y:S01]  /*1dbc0*/  @P1 FADD.FTZ R174, R174, R13.reuse ;  /* 0x0000000daeae1221 */ /* 0x100fe20000010000 */
[----:B------:R-:W-:Y:S02]  /*1dbd0*/  @!P1 MOV R174, R13 ;  /* 0x0000000d00ae9202 */ /* 0x000fe40000000f00 */
        /* <DEDUP_REMOVED lines=11> */
.L_x_6823:
        /* <DEDUP_REMOVED lines=13> */
.L_x_6825:
[----:B------:R-:W-:Y:S05]  /*1dd60*/  BSYNC.RECONVERGENT B2 ;  /* 0x0000000000027941 */ /* 0x000fea0003800200 */
.L_x_6824:
        /* <DEDUP_REMOVED lines=39> */
[----:B------:R-:W-:Y:S01]  /*1dfe0*/  LOP3.LUT R187, R184, UR27, R183, 0x96, !PT ;  /* 0x0000001bb8bb7c12 */ /* 0x000fe2000f8e96b7 */
[----:B------:R-:W-:Y:S01]  /*1dff0*/  IMAD.MOV.U32 R183, RZ, RZ, RZ ;  /* 0x000000ffffb77224 */ /* 0x000fe200078e00ff */
[----:B------:R-:W-:-:S07]  /*1e000*/  MOV R178, R182 ;  /* 0x000000b600b27202 */ /* 0x000fce0000000f00 */
.L_x_6822:
[----:B------:R-:W-:Y:S05]  /*1e010*/  BSYNC.RECONVERGENT B1 ;  /* 0x0000000000017941 */ /* 0x000fea0003800200 */
.L_x_6821:
        /* <DEDUP_REMOVED lines=20> */
.L_x_6828:
        /* <DEDUP_REMOVED lines=15> */
.L_x_6830:
[----:B------:R-:W-:Y:S05]  /*1e250*/  BSYNC.RECONVERGENT B2 ;  /* 0x0000000000027941 */ /* 0x000fea0003800200 */
.L_x_6829:
        /* <DEDUP_REMOVED lines=42> */
.L_x_6827:
[----:B------:R-:W-:Y:S05]  /*1e500*/  BSYNC.RECONVERGENT B1 ;  /* 0x0000000000017941 */ /* 0x000fea0003800200 */
.L_x_6826:
        /* <DEDUP_REMOVED lines=13> */
[----:B------:R-:W-:-:S03]  /*1e5e0*/  PRMT R14, R183, 0x7610, R14 ;  /* 0x00007610b70e7816 */ /* 0x000fc6000000000e */
[----:B------:R-:W-:-:S04]  /*1e5f0*/  @P1 IMAD.U32 R184, R175, 0x10000, RZ ;  /* 0x00010000afb81824 */ /* 0x000fc800078e00ff */
[----:B------:R-:W-:Y:S01]  /*1e600*/  @P1 FADD.FTZ R175, R179, R184 ;  /* 0x000000b8b3af1221 */ /* 0x000fe20000010000 */
[----:B------:R-:W-:-:S04]  /*1e610*/  @!P1 MOV R175, R179 ;  /* 0x000000b300af9202 */ /* 0x000fc80000000f00 */
[----:B------:R-:W-:-:S04]  /*1e620*/  F2FP.BF16.F32.PACK_AB R179, RZ, R175 ;  /* 0x000000afffb3723e */ /* 0x000fc800000010ff */
[----:B------:R-:W-:Y:S01]  /*1e630*/  PRMT R151, R151, 0x5410, R179 ;  /* 0x0000541097977816 */ /* 0x000fe200000000b3 */
[----:B------:R-:W-:Y:S06]  /*1e640*/  BRA `(.L_x_6831) ;  /* 0x0000002800787947 */ /* 0x000fec0003800000 */
.L_x_6750:
        /* <DEDUP_REMOVED lines=16> */
.L_x_6834:
        /* <DEDUP_REMOVED lines=13> */
.L_x_6836:
[----:B------:R-:W-:Y:S05]  /*1e820*/  BSYNC.RECONVERGENT B2 ;  /* 0x0000000000027941 */ /* 0x000fea0003800200 */
.L_x_6835:
        /* <DEDUP_REMOVED lines=40> */
[----:B------:R-:W-:Y:S01]  /*1eab0*/  MOV R178, R170 ;  /* 0x000000aa00b27202 */ /* 0x000fe20000000f00 */
[----:B------:R-:W-:Y:S01]  /*1eac0*/  IMAD.MOV.U32 R170, RZ, RZ, RZ ;  /* 0x000000ffffaa7224 */ /* 0x000fe200078e00ff */
[----:B------:R-:W-:-:S07]  /*1ead0*/  LOP3.LUT R187, R172, UR27, R171, 0x96, !PT ;  /* 0x0000001bacbb7c12 */ /* 0x000fce000f8e96ab */
.L_x_6833:
[----:B------:R-:W-:Y:S05]  /*1eae0*/  BSYNC.RECONVERGENT B1 ;  /* 0x0000000000017941 */ /* 0x000fea0003800200 */
.L_x_6832:
        /* <DEDUP_REMOVED lines=10> */
[----:B------:R-:W-:-:S04]  /*1eb90*/  @P1 IMAD.U32 R169, R40, 0x10000, RZ ;  /* 0x0001000028a91824 */ /* 0x000fc800078e00ff */
        /* <DEDUP_REMOVED lines=15> */
.L_x_6839:
        /* <DEDUP_REMOVED lines=13> */
.L_x_6841:
[----:B------:R-:W-:Y:S05]  /*1ed60*/  BSYNC.RECONVERGENT B2 ;  /* 0x0000000000027941 */ /* 0x000fea0003800200 */
.L_x_6840:
        /* <DEDUP_REMOVED lines=43> */
.L_x_6838:
[----:B------:R-:W-:Y:S05]  /*1f020*/  BSYNC.RECONVERGENT B1 ;  /* 0x0000000000017941 */ /* 0x000fea0003800200 */
.L_x_6837:
        /* <DEDUP_REMOVED lines=10> */
[----:B------:R-:W-:-:S05]  /*1f0d0*/  @P1 PRMT R169, R40, 0x7632, R169 ;  /* 0x0000763228a91816 */ /* 0x000fca00000000a9 */
[----:B------:R-:W-:Y:S01]  /*1f0e0*/  @P1 IMAD.U32 R170, R169, 0x10000, RZ ;  /* 0x00010000a9aa1824 */ /* 0x000fe200078e00ff */
        /* <DEDUP_REMOVED lines=14> */
.L_x_6844:
        /* <DEDUP_REMOVED lines=13> */
.L_x_6846:
[----:B------:R-:W-:Y:S05]  /*1f2a0*/  BSYNC.RECONVERGENT B2 ;  /* 0x0000000000027941 */ /* 0x000fea0003800200 */
.L_x_6845:
        /* <DEDUP_REMOVED lines=43> */
.L_x_6843:
[----:B------:R-:W-:Y:S05]  /*1f560*/  BSYNC.RECONVERGENT B1 ;  /* 0x0000000000017941 */ /* 0x000fea0003800200 */
.L_x_6842:
[----:B------:R-:W-:Y:S01]  /*1f570*/  I2FP.F32.U32 R170, R171 ;  /* 0x000000ab00aa7245 */ /* 0x000fe20000201000 */
[----:B------:R-:W-:Y:S01]  /*1f580*/  BSSY.RECONVERGENT B1, `(.L_x_6847) ;  /* 0x0000052000017945 */ /* 0x000fe20003800200 */
[----:B------:R-:W-:Y:S01]  /*1f590*/  ISETP.NE.AND P3, PT, R173, 0x1, PT ;  /* 0x00000001ad00780c */ /* 0x000fe20003f65270 */
[----:B------:R-:W-:Y:S01]  /*1f5a0*/  IMAD.MOV.U32 R175, RZ, RZ, 0x2 ;  /* 0x00000002ffaf7424 */ /* 0x000fe200078e00ff */
[----:B------:R-:W-:Y:S01]  /*1f5b0*/  LOP3.LUT R17, R17, 0xfffffffb, RZ, 0xc0, !PT ;  /* 0xfffffffb11117812 */ /* 0x000fe200078ec0ff */
        /* <DEDUP_REMOVED lines=21> */
.L_x_6849:
        /* <DEDUP_REMOVED lines=13> */
.L_x_6851:
[----:B------:R-:W-:Y:S05]  /*1f7e0*/  BSYNC.RECONVERGENT B2 ;  /* 0x0000000000027941 */ /* 0x000fea0003800200 */
.L_x_6850:
        /* <DEDUP_REMOVED lines=36> */
[----:B------:R-:W-:-:S05]  /*1fa30*/  IMAD.WIDE.U32 R172, R173, -0x326172a9, RZ ;  /* 0xcd9e8d57adac7825 */ /* 0x000fca00078e00ff */
[----:B------:R-:W-:Y:S01]  /*1fa40*/  LOP3.LUT R181, R180, UR26, R173, 0x96, !PT ;  /* 0x0000001ab4b57c12 */ /* 0x000fe2000f8e96ad */
[----:B------:R-:W-:Y:S02]  /*1fa50*/  IMAD.MOV.U32 R180, RZ, RZ, R172 ;  /* 0x000000ffffb47224 */ /* 0x000fe400078e00ac */
[----:B------:R-:W-:Y:S01]  /*1fa60*/  IMAD.WIDE.U32 R172, R171, -0x2daee0ad, RZ ;  /* 0xd2511f53abac7825 */ /* 0x000fe200078e00ff */
[----:B------:R-:W-:-:S03]  /*1fa70*/  MOV R171, R178 ;  /* 0x000000b200ab7202 */ /* 0x000fc60000000f00 */
[----:B------:R-:W-:Y:S01]  /*1fa80*/  IMAD.MOV.U32 R178, RZ, RZ, R172 ;  /* 0x000000ffffb27224 */ /* 0x000fe200078e00ac */
[----:B------:R-:W-:-:S07]  /*1fa90*/  LOP3.LUT R187, R174, UR27, R173, 0x96, !PT ;  /* 0x0000001baebb7c12 */ /* 0x000fce000f8e96ad */
.L_x_6848:
[----:B------:R-:W-:Y:S05]  /*1faa0*/  BSYNC.RECONVERGENT B1 ;  /* 0x0000000000017941 */ /* 0x000fea0003800200 */
.L_x_6847:
[----:B------:R-:W-:Y:S01]  /*1fab0*/  I2FP.F32.U32 R172, R171 ;  /* 0x000000ab00ac7245 */ /* 0x000fe20000201000 */
[----:B------:R-:W-:Y:S01]  /*1fac0*/  BSSY.RECONVERGENT B1, `(.L_x_6852) ;  /* 0x0000052000017945 */ /* 0x000fe20003800200 */
[----:B------:R-:W-:Y:S02]  /*1fad0*/  ISETP.NE.AND P2, PT, R175, 0x1, PT ;  /* 0x00000001af00780c */ /* 0x000fe40003f45270 */
[----:B------:R-:W-:Y:S01]  /*1fae0*/  LOP3.LUT R17, R17, 0xfffffffd, RZ, 0xc0, !PT ;  /* 0xfffffffd11117812 */ /* 0x000fe200078ec0ff */
[----:B------:R-:W-:Y:S01]  /*1faf0*/  FFMA.FTZ R171, R172, R201, 1.1641532182693481445e-10 ;  /* 0x2f000000acab7423 */ /* 0x000fe200000100c9 */
[----:B------:R-:W-:Y:S02]  /*1fb00*/  SHF.L.U32 R172, R149, 0x10, RZ ;  /* 0x0000001095ac7819 */ /* 0x000fe400000006ff */
[----:B------:R-:W-:Y:S02]  /*1fb10*/  @P1 PRMT R149, R41, 0x7632, R149 ;  /* 0x0000763229951816 */ /* 0x000fe40000000095 */
[----:B------:R-:W-:Y:S01]  /*1fb20*/  FSETP.GTU.FTZ.AND P3, PT, R171, R34, PT ;  /* 0x00000022ab00720b */ /* 0x000fe20003f7c000 */
[----:B------:R-:W-:Y:S01]  /*1fb30*/  FMUL.FTZ R172, R172, R33 ;  /* 0x00000021acac7220 */ /* 0x000fe20000410000 */
[----:B------:R-:W-:Y:S01]  /*1fb40*/  MOV R173, R180 ;  /* 0x000000b400ad7202 */ /* 0x000fe20000000f00 */
[----:B------:R-:W-:-:S03]  /*1fb50*/  @P1 IMAD.U32 R174, R149, 0x10000, RZ ;  /* 0x0001000095ae1824 */ /* 0x000fc600078e00ff */
        /* <DEDUP_REMOVED lines=15> */
.L_x_6854:
        /* <DEDUP_REMOVED lines=13> */
.L_x_6856:
[----:B------:R-:W-:Y:S05]  /*1fd20*/  BSYNC.RECONVERGENT B2 ;  /* 0x0000000000027941 */ /* 0x000fea0003800200 */
.L_x_6855:
        /* <DEDUP_REMOVED lines=38> */
[----:B------:R-:W-:-:S05]  /*1ff90*/  IMAD.WIDE.U32 R172, R175, -0x2daee0ad, RZ ;  /* 0xd2511f53afac7825 */ /* 0x000fca00078e00ff */
[----:B------:R-:W-:Y:S01]  /*1ffa0*/  LOP3.LUT R187, R174, UR27, R173, 0x96, !PT ;  /* 0x0000001baebb7c12 */ /* 0x000fe2000f8e96ad */
[----:B------:R-:W-:Y:S02]  /*1ffb0*/  HFMA2 R174, -RZ, RZ, 0, 0 ;  /* 0x00000000ffae7431 */ /* 0x000fe400000001ff */
[----:B------:R-:W-:Y:S02]  /*1ffc0*/  IMAD.MOV.U32 R173, RZ, RZ, R178 ;  /* 0x000000ffffad7224 */ /* 0x000fe400078e00b2 */
[----:B------:R-:W-:-:S07]  /*1ffd0*/  IMAD.MOV.U32 R178, RZ, RZ, R172 ;  /* 0x000000ffffb27224 */ /* 0x000fce00078e00ac */
.L_x_6853:
[----:B------:R-:W-:Y:S05]  /*1ffe0*/  BSYNC.RECONVERGENT B1 ;  /* 0x0000000000017941 */ /* 0x000fea0003800200 */
.L_x_6852:
[----:B------:R-:W-:Y:S01]  /*1fff0*/  I2FP.F32.U32 R172, R173 ;  /* 0x000000ad00ac7245 */ /* 0x000fe20000201000 */
[----:B------:R-:W-:Y:S01]  /*20000*/  BSSY.RECONVERGENT B1, `(.L_x_6857) ;  /* 0x0000050000017945 */ /* 0x000fe20003800200 */
[----:B------:R-:W-:Y:S01]  /*20010*/  ISETP.NE.AND P3, PT, R174, 0x1, PT ;  /* 0x00000001ae00780c */ /* 0x000fe20003f65270 */
[----:B------:R-:W-:Y:S02]  /*20020*/  HFMA2 R183, -RZ, RZ, 0, 1.1920928955078125e-07 ;  /* 0x00000002ffb77431 */ /* 0x000fe400000001ff */
[----:B------:R-:W-:Y:S02]  /*20030*/  IMAD.MOV.U32 R175, RZ, RZ, R180 ;  /* 0x000000ffffaf7224 */ /* 0x000fe400078e00b4 */
[----:B------:R-:W-:Y:S01]  /*20040*/  FFMA.FTZ R173, R172, R201, 1.1641532182693481445e-10 ;  /* 0x2f000000acad7423 */ /* 0x000fe200000100c9 */
[----:B------:R-:W-:-:S04]  /*20050*/  IMAD.U32 R172, R150, 0x10000, RZ ;  /* 0x0001000096ac7824 */ /* 0x000fc800078e00ff */
[----:B------:R-:W-:Y:S01]  /*20060*/  FMUL.FTZ R172, R172, R33 ;  /* 0x00000021acac7220 */ /* 0x000fe20000410000 */
        /* <DEDUP_REMOVED lines=16> */
.L_x_6859:
        /* <DEDUP_REMOVED lines=13> */
.L_x_6861:
[----:B------:R-:W-:Y:S05]  /*20240*/  BSYNC.RECONVERGENT B2 ;  /* 0x0000000000027941 */ /* 0x000fea0003800200 */
.L_x_6860:
        /* <DEDUP_REMOVED lines=39> */
[----:B------:R-:W-:-:S05]  /*204c0*/  IMAD.WIDE.U32 R174, R179, -0x2daee0ad, RZ ;  /* 0xd2511f53b3ae7825 */ /* 0x000fca00078e00ff */
[----:B------:R-:W-:Y:S01]  /*204d0*/  LOP3.LUT R187, R182, UR27, R175, 0x96, !PT ;  /* 0x0000001bb6bb7c12 */ /* 0x000fe2000f8e96af */
[----:B------:R-:W-:Y:S01]  /*204e0*/  IMAD.MOV.U32 R175, RZ, RZ, R178 ;  /* 0x000000ffffaf7224 */ /* 0x000fe200078e00b2 */
[----:B------:R-:W-:-:S07]  /*204f0*/  MOV R178, R174 ;  /* 0x000000ae00b27202 */ /* 0x000fce0000000f00 */
.L_x_6858:
[----:B------:R-:W-:Y:S05]  /*20500*/  BSYNC.RECONVERGENT B1 ;  /* 0x0000000000017941 */ /* 0x000fea0003800200 */
.L_x_6857:
[----:B------:R-:W-:Y:S01]  /*20510*/  I2FP.F32.U32 R174, R175 ;  /* 0x000000af00ae7245 */ /* 0x000fe20000201000 */
[----:B------:R-:W-:Y:S01]  /*20520*/  IMAD.U32 R182, R173, 0x10000, RZ ;  /* 0x00010000adb67824 */ /* 0x000fe200078e00ff */
[----:B------:R-:W-:Y:S01]  /*20530*/  ISETP.NE.AND P4, PT, R183, 0x1, PT ;  /* 0x00000001b700780c */ /* 0x000fe20003f85270 */
[----:B------:R-:W-:Y:S01]  /*20540*/  BSSY.RECONVERGENT B1, `(.L_x_6862) ;  /* 0x000004e000017945 */ /* 0x000fe20003800200 */
[----:B------:R-:W-:Y:S02]  /*20550*/  IMAD.MOV.U32 R184, RZ, RZ, 0x2 ;  /* 0x00000002ffb87424 */ /* 0x000fe400078e00ff */
[----:B------:R-:W-:Y:S01]  /*20560*/  FFMA.FTZ R173, R174, R201, 1.1641532182693481445e-10 ;  /* 0x2f000000aead7423 */ /* 0x000fe200000100c9 */
[----:B------:R-:W-:Y:S01]  /*20570*/  FMUL.FTZ R182, R182, R33 ;  /* 0x00000021b6b67220 */ /* 0x000fe20000410000 */
[----:B------:R-:W-:Y:S01]  /*20580*/  @P1 PRMT R174, R42, 0x7632, R174 ;  /* 0x000076322aae1816 */ /* 0x000fe200000000ae */
[----:B------:R-:W-:Y:S02]  /*20590*/  IMAD.MOV.U32 R175, RZ, RZ, R180 ;  /* 0x000000ffffaf7224 */ /* 0x000fe400078e00b4 */
[----:B------:R-:W-:-:S02]  /*205a0*/  FSETP.GTU.FTZ.AND P3, PT, R173, R34, PT ;  /* 0x00000022ad00720b */ /* 0x000fc40003f7c000 */
[----:B------:R-:W-:Y:S02]  /*205b0*/  @P1 SHF.L.U32 R174, R174, 0x10, RZ ;  /* 0x00000010aeae1819 */ /* 0x000fe400000006ff */
        /* <DEDUP_REMOVED lines=13> */
.L_x_6864:
        /* <DEDUP_REMOVED lines=13> */
.L_x_6866:
[----:B------:R-:W-:Y:S05]  /*20760*/  BSYNC.RECONVERGENT B2 ;  /* 0x0000000000027941 */ /* 0x000fea0003800200 */
.L_x_6865:
        /* <DEDUP_REMOVED lines=43> */
.L_x_6863:
[----:B------:R-:W-:Y:S05]  /*20a20*/  BSYNC.RECONVERGENT B1 ;  /* 0x0000000000017941 */ /* 0x000fea0003800200 */
.L_x_6862:
[----:B------:R-:W-:Y:S01]  /*20a30*/  I2FP.F32.U32 R174, R175 ;  /* 0x000000af00ae7245 */ /* 0x000fe20000201000 */
[----:B------:R-:W-:Y:S01]  /*20a40*/  BSSY.RECONVERGENT B1, `(.L_x_6867) ;  /* 0x000004f000017945 */ /* 0x000fe20003800200 */
[----:B------:R-:W-:Y:S01]  /*20a50*/  ISETP.NE.AND P5, PT, R184, 0x1, PT ;  /* 0x00000001b800780c */ /* 0x000fe20003fa5270 */
[----:B------:R-:W-:Y:S01]  /*20a60*/  IMAD.MOV.U32 R182, RZ, RZ, 0x2 ;  /* 0x00000002ffb67424 */ /* 0x000fe200078e00ff */
[----:B------:R-:W-:Y:S01]  /*20a70*/  MOV R183, R180 ;  /* 0x000000b400b77202 */ /* 0x000fe20000000f00 */
[----:B------:R-:W-:Y:S01]  /*20a80*/  FFMA.FTZ R175, R174, R201, 1.1641532182693481445e-10 ;  /* 0x2f000000aeaf7423 */ /* 0x000fe200000100c9 */
[----:B------:R-:W-:-:S04]  /*20a90*/  SHF.L.U32 R174, R151, 0x10, RZ ;  /* 0x0000001097ae7819 */ /* 0x000fc800000006ff */
[----:B------:R-:W-:Y:S01]  /*20aa0*/  FSETP.GTU.FTZ.AND P4, PT, R175, R34, PT ;  /* 0x00000022af00720b */ /* 0x000fe20003f9c000 */
[----:B------:R-:W-:Y:S01]  /*20ab0*/  FMUL.FTZ R174, R174, R33 ;  /* 0x00000021aeae7220 */ /* 0x000fe20000410000 */
[----:B------:R-:W-:-:S04]  /*20ac0*/  @P1 IMAD.U32 R175, R43, 0x10000, RZ ;  /* 0x000100002baf1824 */ /* 0x000fc800078e00ff */
        /* <DEDUP_REMOVED lines=14> */
.L_x_6869:
        /* <DEDUP_REMOVED lines=13> */
.L_x_6871:
[----:B------:R-:W-:Y:S05]  /*20c80*/  BSYNC.RECONVERGENT B2 ;  /* 0x0000000000027941 */ /* 0x000fea0003800200 */
.L_x_6870:
        /* <DEDUP_REMOVED lines=38> */
[----:B------:R-:W-:Y:S02]  /*20ef0*/  LOP3.LUT R187, R184, UR27, R183, 0x96, !PT ;  /* 0x0000001bb8bb7c12 */ /* 0x000fe4000f8e96b7 */
[----:B------:R-:W-:Y:S01]  /*20f00*/  MOV R183, R178 ;  /* 0x000000b200b77202 */ /* 0x000fe20000000f00 */
[----:B------:R-:W-:Y:S02]  /*20f10*/  IMAD.MOV.U32 R178, RZ, RZ, R182 ;  /* 0x000000ffffb27224 */ /* 0x000fe400078e00b6 */
[----:B------:R-:W-:-:S07]  /*20f20*/  IMAD.MOV.U32 R182, RZ, RZ, RZ ;  /* 0x000000ffffb67224 */ /* 0x000fce00078e00ff */
.L_x_6868:
[----:B------:R-:W-:Y:S05]  /*20f30*/  BSYNC.RECONVERGENT B1 ;  /* 0x0000000000017941 */ /* 0x000fea0003800200 */
.L_x_6867:
        /* <DEDUP_REMOVED lines=15> */
.L_x_6831:
        /* <DEDUP_REMOVED lines=15> */
[----:B0-----:R-:W-:Y:S01]  /*21120*/  IMAD.WIDE.U32 R150, R167, 0x8, R190 ;  /* 0x00000008a7967825 */ /* 0x001fe200078e00be */
[----:B------:R-:W-:Y:S02]  /*21130*/  SEL R184, RZ, 0x1, !P6 ;  /* 0x00000001ffb87807 */ /* 0x000fe40007000000 */
[----:B------:R-:W-:Y:S02]  /*21140*/  LOP3.LUT R149, R186, R183, RZ, 0xfc, !PT ;  /* 0x000000b7ba957212 */ /* 0x000fe400078efcff */
[----:B------:R-:W-:-:S05]  /*21150*/  LOP3.LUT R148, R179, R184, RZ, 0xfc, !PT ;  /* 0x000000b8b3947212 */ /* 0x000fca00078efcff */
[----:B------:R0:W-:Y:S01]  /*21160*/  STG.E.64 desc[UR8][R150.64], R148 ;  /* 0x0000009496007986 */ /* 0x0001e2000c101b08 */
[----:B------:R-:W-:Y:S05]  /*21170*/  @!P0 BRA `(.L_x_6872) ;  /* 0x0000000000508947 */ /* 0x000fea0003800000 */
[----:B0-----:R-:W-:Y:S01]  /*21180*/  IMAD.U32 R148, R13, 0x10000, RZ ;  /* 0x000100000d947824 */ /* 0x001fe200078e00ff */
        /* <DEDUP_REMOVED lines=14> */
[----:B------:R-:W-:Y:S01]  /*21270*/  LOP3.LUT R148, R176, R148, R150, 0xfe, !PT ;  /* 0x00000094b0947212 */ /* 0x000fe200078efe96 */
[----:B0-----:R-:W-:Y:S01]  /*21280*/  IMAD.WIDE.U32 R150, R167, 0x8, R184 ;  /* 0x00000008a7967825 */ /* 0x001fe200078e00b8 */
[----:B------:R-:W-:Y:S02]  /*21290*/  LOP3.LUT R149, R179, R177, RZ, 0xfc, !PT ;  /* 0x000000b1b3957212 */ /* 0x000fe400078efcff */
[----:B------:R-:W-:-:S05]  /*212a0*/  LOP3.LUT R148, R148, 0xff, R7, 0xf8, !PT ;  /* 0x000000ff94947812 */ /* 0x000fca00078ef807 */
[----:B------:R1:W-:Y:S02]  /*212b0*/  STG.E.64 desc[UR8][R150.64], R148 ;  /* 0x0000009496007986 */ /* 0x0003e4000c101b08 */
.L_x_6872:
[----:B01----:R-:W0:Y:S01]  /*212c0*/  @P1 LDC.64 R148, c[0x0][0x3a0] ;  /* 0x0000e800ff941b82 */ /* 0x003e220000000a00 */
[----:B------:R-:W-:-:S07]  /*212d0*/  IADD3 R177, PT, PT, R6, 0x80, RZ ;  /* 0x0000008006b17810 */ /* 0x000fce0007ffe0ff */
[----:B------:R-:W1:Y:S01]  /*212e0*/  @P0 LDC.64 R150, c[0x0][0x398] ;  /* 0x0000e600ff960b82 */ /* 0x000e620000000a00 */
[----:B0-----:R-:W-:-:S05]  /*212f0*/  @P1 IMAD.WIDE.U32 R148, R177, 0x10, R148 ;  /* 0x00000010b1941825 */ /* 0x001fca00078e0094 */
[----:B------:R0:W5:Y:S01]  /*21300*/  @P1 LDG.E.128 R40, desc[UR8][R148.64] ;  /* 0x0000000894281981 */ /* 0x000162000c1e1d00 */
[----:B-1----:R-:W-:-:S05]  /*21310*/  @P0 IMAD.WIDE.U32 R150, R177, 0x10, R150 ;  /* 0x00000010b1960825 */ /* 0x002fca00078e0096 */
[----:B------:R1:W5:Y:S01]  /*21320*/  @P0 LDG.E.128 R36, desc[UR8][R150.64] ;  /* 0x0000000896240981 */ /* 0x000362000c1e1d00 */
[----:B0-----:R-:W-:-:S06]  /*21330*/  IMAD.WIDE.U32 R148, R177, 0x10, R188 ;  /* 0x00000010b1947825 */ /* 0x001fcc00078e00bc */
        /* <DEDUP_REMOVED lines=18> */
.L_x_6876:
        /* <DEDUP_REMOVED lines=13> */
.L_x_6878:
[----:B------:R-:W-:Y:S05]  /*21530*/  BSYNC.RECONVERGENT B2 ;  /* 0x0000000000027941 */ /* 0x000fea0003800200 */
.L_x_6877:
        /* <DEDUP_REMOVED lines=40> */
[----:B------:R-:W-:Y:S01]  /*217c0*/  LOP3.LUT R187, R10, UR27, R9, 0x96, !PT ;  /* 0x0000001b0abb7c12 */ /* 0x000fe2000f8e9609 */
[----:B------:R-:W-:Y:S01]  /*217d0*/  IMAD.MOV.U32 R10, RZ, RZ, RZ ;  /* 0x000000ffff0a7224 */ /* 0x000fe200078e00ff */
[----:B------:R-:W-:-:S07]  /*217e0*/  MOV R176, R8 ;  /* 0x0000000800b07202 */ /* 0x000fce0000000f00 */
.L_x_6875:
[----:B------:R-:W-:Y:S05]  /*217f0*/  BSYNC.RECONVERGENT B1 ;  /* 0x0000000000017941 */ /* 0x000fea0003800200 */
.L_x_6874:
[----:B------:R-:W-:Y:S01]  /*21800*/  I2FP.F32.U32 R8, R7 ;  /* 0x0000000700087245 */ /* 0x000fe20000201000 */
[----:B------:R-:W-:Y:S01]  /*21810*/  BSSY.RECONVERGENT B1, `(.L_x_6879) ;  /* 0x000004f000017945 */ /* 0x000fe20003800200 */
[----:B------:R-:W-:Y:S01]  /*21820*/  ISETP.NE.AND P3, PT, R10, 0x1, PT ;  /* 0x000000010a00780c */ /* 0x000fe20003f65270 */
[----:B------:R-:W-:Y:S01]  /*21830*/  IMAD.MOV.U32 R11, RZ, RZ, 0x2 ;  /* 0x00000002ff0b7424 */ /* 0x000fe200078e00ff */
[----:B------:R-:W-:Y:S01]  /*21840*/  LOP3.LUT R17, R17, 0xffffffef, RZ, 0xc0, !PT ;  /* 0xffffffef11117812 */ /* 0x000fe200078ec0ff */
[----:B------:R-:W-:Y:S01]  /*21850*/  FFMA.FTZ R7, R8, R201, 1.1641532182693481445e-10 ;  /* 0x2f00000008077423 */ /* 0x000fe200000100c9 */
[C---:B-----5:R-:W-:Y:S01]  /*21860*/  SHF.L.U32 R8, R148.reuse, 0x10, RZ ;  /* 0x0000001094087819 */ /* 0x060fe200000006ff */
        /* <DEDUP_REMOVED lines=16> */
.L_x_6881:
        /* <DEDUP_REMOVED lines=13> */
.L_x_6883:
[----:B------:R-:W-:Y:S05]  /*21a40*/  BSYNC.RECONVERGENT B2 ;  /* 0x0000000000027941 */ /* 0x000fea0003800200 */
.L_x_6882:
        /* <DEDUP_REMOVED lines=43> */
.L_x_6880:
[----:B------:R-:W-:Y:S05]  /*21d00*/  BSYNC.RECONVERGENT B1 ;  /* 0x0000000000017941 */ /* 0x000fea0003800200 */
.L_x_6879:
[----:B------:R-:W-:Y:S01]  /*21d10*/  I2FP.F32.U32 R8, R9 ;  /* 0x0000000900087245 */ /* 0x000fe20000201000 */
[----:B------:R-:W-:Y:S01]  /*21d20*/  @P1 IMAD.U32 R178, R40, 0x10000, RZ ;  /* 0x0001000028b21824 */ /* 0x000fe200078e00ff */
[----:B------:R-:W-:Y:S01]  /*21d30*/  ISETP.NE.AND P3, PT, R11, 0x1, PT ;  /* 0x000000010b00780c */ /* 0x000fe20003f65270 */
        /* <DEDUP_REMOVED lines=22> */
.L_x_6886:
        /* <DEDUP_REMOVED lines=13> */
.L_x_6888:
[----:B------:R-:W-:Y:S05]  /*21f70*/  BSYNC.RECONVERGENT B2 ;  /* 0x0000000000027941 */ /* 0x000fea0003800200 */
.L_x_6887:
        /* <DEDUP_REMOVED lines=43> */
.L_x_6885:
[----:B------:R-:W-:Y:S05]  /*22230*/  BSYNC.RECONVERGENT B1 ;  /* 0x0000000000017941 */ /* 0x000fea0003800200 */
.L_x_6884:
        /* <DEDUP_REMOVED lines=22> */
.L_x_6891:
        /* <DEDUP_REMOVED lines=13> */
.L_x_6893:
[----:B------:R-:W-:Y:S05]  /*22470*/  BSYNC.RECONVERGENT B2 ;  /* 0x0000000000027941 */ /* 0x000fea0003800200 */
.L_x_6892:
        /* <DEDUP_REMOVED lines=43> */
.L_x_6890:
[----:B------:R-:W-:Y:S05]  /*22730*/  BSYNC.RECONVERGENT B1 ;  /* 0x0000000000017941 */ /* 0x000fea0003800200 */
.L_x_6889:
[----:B------:R-:W-:Y:S01]  /*22740*/  I2FP.F32.U32 R8, R9 ;  /* 0x0000000900087245 */ /* 0x000fe20000201000 */
[----:B------:R-:W-:Y:S01]  /*22750*/  BSSY.RECONVERGENT B1, `(.L_x_6894) ;  /* 0x0000053000017945 */ /* 0x000fe20003800200 */
[----:B------:R-:W-:Y:S01]  /*22760*/  PRMT R10, R36, 0x7632, R10 ;  /* 0x00007632240a7816 */ /* 0x000fe2000000000a */
[----:B------:R-:W-:Y:S01]  /*22770*/  IMAD.MOV.U32 R13, RZ, RZ, 0x2 ;  /* 0x00000002ff0d7424 */ /* 0x000fe200078e00ff */
[----:B------:R-:W-:Y:S01]  /*22780*/  ISETP.NE.AND P3, PT, R11, 0x1, PT ;  /* 0x000000010b00780c */ /* 0x000fe20003f65270 */
[----:B------:R-:W-:Y:S01]  /*22790*/  FFMA.FTZ R9, R8, R201, 1.1641532182693481445e-10 ;  /* 0x2f00000008097423 */ /* 0x000fe200000100c9 */
[----:B------:R-:W-:Y:S01]  /*227a0*/  @P1 PRMT R8, R40, 0x7632, R8 ;  /* 0x0000763228081816 */ /* 0x000fe20000000008 */
[----:B------:R-:W-:-:S03]  /*227b0*/  IMAD.U32 R10, R10, 0x10000, RZ ;  /* 0x000100000a0a7824 */ /* 0x000fc600078e00ff */
[----:B------:R-:W-:Y:S01]  /*227c0*/  FSETP.GTU.FTZ.AND P2, PT, R9, R34, PT ;  /* 0x000000220900720b */ /* 0x000fe20003f5c000 */
[----:B------:R-:W-:Y:S01]  /*227d0*/  FMUL.FTZ R10, R10, R33 ;  /* 0x000000210a0a7220 */ /* 0x000fe20000410000 */
[----:B------:R-:W-:Y:S02]  /*227e0*/  @P1 SHF.L.U32 R179, R8, 0x10, RZ ;  /* 0x0000001008b31819 */ /* 0x000fe400000006ff */
[----:B------:R-:W-:Y:S02]  /*227f0*/  SEL R8, RZ, 0x1, P2 ;  /* 0x00000001ff087807 */ /* 0x000fe40001000000 */
[----:B------:R-:W-:-:S05]  /*22800*/  FSEL R9, R10, RZ, !P2 ;  /* 0x000000ff0a097208 */ /* 0x000fca0005000000 */
        /* <DEDUP_REMOVED lines=14> */
.L_x_6896:
        /* <DEDUP_REMOVED lines=13> */
.L_x_6898:
[----:B------:R-:W-:Y:S05]  /*229c0*/  BSYNC.RECONVERGENT B2 ;  /* 0x0000000000027941 */ /* 0x000fea0003800200 */
.L_x_6897:
        /* <DEDUP_REMOVED lines=39> */
[----:B------:R-:W-:-:S04]  /*22c40*/  IMAD.WIDE.U32 R10, R9, -0x2daee0ad, RZ ;  /* 0xd2511f53090a7825 */ /* 0x000fc800078e00ff */
[----:B------:R-:W-:Y:S01]  /*22c50*/  IMAD.MOV.U32 R9, RZ, RZ, R176 ;  /* 0x000000ffff097224 */ /* 0x000fe200078e00b0 */
[----:B------:R-:W-:Y:S01]  /*22c60*/  LOP3.LUT R187, R12, UR27, R11, 0x96, !PT ;  /* 0x0000001b0cbb7c12 */ /* 0x000fe2000f8e960b */
[----:B------:R-:W-:-:S07]  /*22c70*/  IMAD.MOV.U32 R176, RZ, RZ, R10 ;  /* 0x000000ffffb07224 */ /* 0x000fce00078e000a */
.L_x_6895:
[----:B------:R-:W-:Y:S05]  /*22c80*/  BSYNC.RECONVERGENT B1 ;  /* 0x0000000000017941 */ /* 0x000fea0003800200 */
.L_x_6894:
        /* <DEDUP_REMOVED lines=8> */
[----:B------:R-:W-:Y:S02]  /*22d10*/  MOV R11, R180 ;  /* 0x000000b4000b7202 */ /* 0x000fe40000000f00 */
        /* <DEDUP_REMOVED lines=14> */
.L_x_6901:
        /* <DEDUP_REMOVED lines=13> */
.L_x_6903:
[----:B------:R-:W-:Y:S05]  /*22ed0*/  BSYNC.RECONVERGENT B2 ;  /* 0x0000000000027941 */ /* 0x000fea0003800200 */
.L_x_6902:
        /* <DEDUP_REMOVED lines=43> */
.L_x_6900:
[----:B------:R-:W-:Y:S05]  /*23190*/  BSYNC.RECONVERGENT B1 ;  /* 0x0000000000017941 */ /* 0x000fea0003800200 */
.L_x_6899:
[----:B------:R-:W-:Y:S01]  /*231a0*/  I2FP.F32.U32 R10, R11 ;  /* 0x0000000b000a7245 */ /* 0x000fe20000201000 */
[----:B------:R-:W-:Y:S01]  /*231b0*/  @P1 IMAD.U32 R148, R41, 0x10000, RZ ;  /* 0x0001000029941824 */ /* 0x000fe200078e00ff */
[----:B------:R-:W-:Y:S01]  /*231c0*/  ISETP.NE.AND P3, PT, R12, 0x1, PT ;  /* 0x000000010c00780c */ /* 0x000fe20003f65270 */
[----:B------:R-:W-:Y:S01]  /*231d0*/  BSSY.RECONVERGENT B1, `(.L_x_6904) ;  /* 0x000004f000017945 */ /* 0x000fe20003800200 */
[----:B------:R-:W-:Y:S02]  /*231e0*/  IMAD.MOV.U32 R149, RZ, RZ, 0x2 ;  /* 0x00000002ff957424 */ /* 0x000fe400078e00ff */
[----:B------:R-:W-:Y:S01]  /*231f0*/  FFMA.FTZ R11, R10, R201, 1.1641532182693481445e-10 ;  /* 0x2f0000000a0b7423 */ /* 0x000fe200000100c9 */
[----:B------:R-:W-:-:S04]  /*23200*/  IMAD.U32 R10, R37, 0x10000, RZ ;  /* 0x00010000250a7824 */ /* 0x000fc800078e00ff */
[----:B------:R-:W-:Y:S01]  /*23210*/  FMUL.FTZ R10, R10, R33 ;  /* 0x000000210a0a7220 */ /* 0x000fe20000410000 */
        /* <DEDUP_REMOVED lines=17> */
.L_x_6906:
        /* <DEDUP_REMOVED lines=13> */
.L_x_6908:
[----:B------:R-:W-:Y:S05]  /*23400*/  BSYNC.RECONVERGENT B2 ;  /* 0x0000000000027941 */ /* 0x000fea0003800200 */
.L_x_6907:
        /* <DEDUP_REMOVED lines=43> */
.L_x_6905:
[----:B------:R-:W-:Y:S05]  /*236c0*/  BSYNC.RECONVERGENT B1 ;  /* 0x0000000000017941 */ /* 0x000fea0003800200 */
.L_x_6904:
        /* <DEDUP_REMOVED lines=22> */
.L_x_6911:
        /* <DEDUP_REMOVED lines=13> */
.L_x_6913:
[----:B------:R-:W-:Y:S05]  /*23900*/  BSYNC.RECONVERGENT B2 ;  /* 0x0000000000027941 */ /* 0x000fea0003800200 */
.L_x_6912:
        /* <DEDUP_REMOVED lines=43> */
.L_x_6910:
[----:B------:R-:W-:Y:S05]  /*23bc0*/  BSYNC.RECONVERGENT B1 ;  /* 0x0000000000017941 */ /* 0x000fea0003800200 */
.L_x_6909:
[----:B------:R-:W-:Y:S01]  /*23bd0*/  I2FP.F32.U32 R10, R11 ;  /* 0x0000000b000a7245 */ /* 0x000fe20000201000 */
[----:B------:R-:W-:Y:S01]  /*23be0*/  BSSY.RECONVERGENT B1, `(.L_x_6914) ;  /* 0x0000053000017945 */ /* 0x000fe20003800200 */
[----:B------:R-:W-:Y:S01]  /*23bf0*/  PRMT R12, R37, 0x7632, R12 ;  /* 0x00007632250c7816 */ /* 0x000fe2000000000c */
[----:B------:R-:W-:Y:S02]  /*23c00*/  HFMA2 R182, -RZ, RZ, 0, 1.1920928955078125e-07 ;  /* 0x00000002ffb67431 */ /* 0x000fe400000001ff */
[----:B------:R-:W-:Y:S01]  /*23c10*/  FFMA.FTZ R11, R10, R201, 1.1641532182693481445e-10 ;  /* 0x2f0000000a0b7423 */ /* 0x000fe200000100c9 */
[----:B------:R-:W-:Y:S02]  /*23c20*/  SHF.L.U32 R12, R12, 0x10, RZ ;  /* 0x000000100c0c7819 */ /* 0x000fe400000006ff */
[----:B------:R-:W-:Y:S02]  /*23c30*/  @P1 PRMT R10, R41, 0x7632, R10 ;  /* 0x00007632290a1816 */ /* 0x000fe4000000000a */
[----:B------:R-:W-:Y:S01]  /*23c40*/  FSETP.GTU.FTZ.AND P2, PT, R11, R34, PT ;  /* 0x000000220b00720b */ /* 0x000fe20003f5c000 */
[----:B------:R-:W-:-:S02]  /*23c50*/  FMUL.FTZ R12, R12, R33 ;  /* 0x000000210c0c7220 */ /* 0x000fc40000410000 */
[----:B------:R-:W-:Y:S01]  /*23c60*/  @P1 IMAD.U32 R149, R10, 0x10000, RZ ;  /* 0x000100000a951824 */ /* 0x000fe200078e00ff */
[----:B------:R-:W-:Y:S02]  /*23c70*/  SEL R10, RZ, 0x1, P2 ;  /* 0x00000001ff0a7807 */ /* 0x000fe40001000000 */
[----:B------:R-:W-:Y:S02]  /*23c80*/  FSEL R11, R12, RZ, !P2 ;  /* 0x000000ff0c0b7208 */ /* 0x000fe40005000000 */
[----:B------:R-:W-:-:S03]  /*23c90*/  ISETP.NE.AND P2, PT, R13, 0x1, PT ;  /* 0x000000010d00780c */ /* 0x000fc60003f45270 */
        /* <DEDUP_REMOVED lines=14> */
.L_x_6916:
        /* <DEDUP_REMOVED lines=13> */
.L_x_6918:
[----:B------:R-:W-:Y:S05]  /*23e50*/  BSYNC.RECONVERGENT B2 ;  /* 0x0000000000027941 */ /* 0x000fea0003800200 */
.L_x_6917:
        /* <DEDUP_REMOVED lines=40> */
[----:B------:R-:W-:Y:S01]  /*240e0*/  LOP3.LUT R187, R182, UR27, R13, 0x96, !PT ;  /* 0x0000001bb6bb7c12 */ /* 0x000fe2000f8e960d */
[----:B------:R-:W-:Y:S01]  /*240f0*/  IMAD.MOV.U32 R182, RZ, RZ, RZ ;  /* 0x000000ffffb67224 */ /* 0x000fe200078e00ff */
[----:B------:R-:W-:-:S07]  /*24100*/  MOV R176, R12 ;  /* 0x0000000c00b07202 */ /* 0x000fce0000000f00 */
.L_x_6915:
[----:B------:R-:W-:Y:S05]  /*24110*/  BSYNC.RECONVERGENT B1 ;  /* 0x0000000000017941 */ /* 0x000fea0003800200 */
.L_x_6914:
[----:B------:R-:W-:Y:S01]  /*24120*/  I2FP.F32.U32 R12, R11 ;  /* 0x0000000b000c7245 */ /* 0x000fe20000201000 */
[----:B------:R-:W-:Y:S01]  /*24130*/  BSSY.RECONVERGENT B1, `(.L_x_6919) ;  /* 0x000004d000017945 */ /* 0x000fe20003800200 */
[----:B------:R-:W-:Y:S01]  /*24140*/  ISETP.NE.AND P3, PT, R182, 0x1, PT ;  /* 0x00000001b600780c */ /* 0x000fe20003f65270 */
[----:B------:R-:W-:Y:S01]  /*24150*/  IMAD.MOV.U32 R13, RZ, RZ, R180 ;  /* 0x000000ffff0d7224 */ /* 0x000fe200078e00b4 */
[----:B------:R-:W-:Y:S01]  /*24160*/  PRMT R14, R150, 0x7632, R14 ;  /* 0x00007632960e7816 */ /* 0x000fe2000000000e */
[----:B------:R-:W-:Y:S01]  /*24170*/  FFMA.FTZ R11, R12, R201, 1.1641532182693481445e-10 ;  /* 0x2f0000000c0b7423 */ /* 0x000fe200000100c9 */
[----:B------:R-:W-:Y:S02]  /*24180*/  IMAD.U32 R12, R150, 0x10000, RZ ;  /* 0x00010000960c7824 */ /* 0x000fe400078e00ff */
[----:B------:R-:W-:Y:S02]  /*24190*/  HFMA2 R150, -RZ, RZ, 0, 1.1920928955078125e-07 ;  /* 0x00000002ff967431 */ /* 0x000fe400000001ff */
        /* <DEDUP_REMOVED lines=13> */
.L_x_6921:
        /* <DEDUP_REMOVED lines=13> */
.L_x_6923:
[----:B------:R-:W-:Y:S05]  /*24340*/  BSYNC.RECONVERGENT B2 ;  /* 0x0000000000027941 */ /* 0x000fea0003800200 */
.L_x_6922:
        /* <DEDUP_REMOVED lines=40> */
[----:B------:R-:W-:Y:S01]  /*245d0*/  LOP3.LUT R187, R182, UR27, R13, 0x96, !PT ;  /* 0x0000001bb6bb7c12 */ /* 0x000fe2000f8e960d */
[----:B------:R-:W-:Y:S01]  /*245e0*/  IMAD.MOV.U32 R13, RZ, RZ, R176 ;  /* 0x000000ffff0d7224 */ /* 0x000fe200078e00b0 */
[----:B------:R-:W-:-:S07]  /*245f0*/  MOV R176, R12 ;  /* 0x0000000c00b07202 */ /* 0x000fce0000000f00 */
.L_x_6920:
[----:B------:R-:W-:Y:S05]  /*24600*/  BSYNC.RECONVERGENT B1 ;  /* 0x0000000000017941 */ /* 0x000fea0003800200 */
.L_x_6919:
[----:B------:R-:W-:Y:S01]  /*24610*/  I2FP.F32.U32 R12, R13 ;  /* 0x0000000d000c7245 */ /* 0x000fe20000201000 */
[----:B------:R-:W-:Y:S01]  /*24620*/  BSSY.RECONVERGENT B1, `(.L_x_6924) ;  /* 0x0000052000017945 */ /* 0x000fe20003800200 */
[----:B------:R-:W-:-:S03]  /*24630*/  @P1 SHF.L.U32 R186, R42, 0x10, RZ ;  /* 0x000000102aba1819 */ /* 0x000fc600000006ff */
[----:B------:R-:W-:Y:S01]  /*24640*/  FFMA.FTZ R13, R12, R201, 1.1641532182693481445e-10 ;  /* 0x2f0000000c0d7423 */ /* 0x000fe200000100c9 */
[----:B------:R-:W-:-:S04]  /*24650*/  IMAD.U32 R12, R38, 0x10000, RZ ;  /* 0x00010000260c7824 */ /* 0x000fc800078e00ff */
[----:B------:R-:W-:Y:S01]  /*24660*/  FMUL.FTZ R12, R12, R33 ;  /* 0x000000210c0c7220 */ /* 0x000fe20000410000 */
        /* <DEDUP_REMOVED lines=8> */
[----:B------:R-:W-:Y:S01]  /*246f0*/  PRMT R11, R12, 0x7610, R11 ;  /* 0x000076100c0b7816 */ /* 0x000fe2000000000b */
[----:B------:R-:W-:-:S03]  /*24700*/  IMAD.MOV.U32 R12, RZ, RZ, 0x2 ;  /* 0x00000002ff0c7424 */ /* 0x000fc600078e00ff */
        /* <DEDUP_REMOVED lines=10> */
.L_x_6926:
        /* <DEDUP_REMOVED lines=13> */
.L_x_6928:
[----:B------:R-:W-:Y:S05]  /*24880*/  BSYNC.RECONVERGENT B2 ;  /* 0x0000000000027941 */ /* 0x000fea0003800200 */
.L_x_6927:
        /* <DEDUP_REMOVED lines=40> */
[----:B------:R-:W-:Y:S02]  /*24b10*/  IMAD.MOV.U32 R13, RZ, RZ, R176 ;  /* 0x000000ffff0d7224 */ /* 0x000fe400078e00b0 */
[----:B------:R-:W-:Y:S02]  /*24b20*/  IMAD.MOV.U32 R176, RZ, RZ, R12 ;  /* 0x000000ffffb07224 */ /* 0x000fe400078e000c */
[----:B------:R-:W-:-:S07]  /*24b30*/  HFMA2 R12, -RZ, RZ, 0, 0 ;  /* 0x00000000ff0c7431 */ /* 0x000fce00000001ff */
.L_x_6925:
[----:B------:R-:W-:Y:S05]  /*24b40*/  BSYNC.RECONVERGENT B1 ;  /* 0x0000000000017941 */ /* 0x000fea0003800200 */
.L_x_6924:
        /* <DEDUP_REMOVED lines=20> */
.L_x_6931:
        /* <DEDUP_REMOVED lines=13> */
.L_x_6933:
[----:B------:R-:W-:Y:S05]  /*24d60*/  BSYNC.RECONVERGENT B2 ;  /* 0x0000000000027941 */ /* 0x000fea0003800200 */
.L_x_6932:
        /* <DEDUP_REMOVED lines=43> */
.L_x_6930:
[----:B------:R-:W-:Y:S05]  /*25020*/  BSYNC.RECONVERGENT B1 ;  /* 0x0000000000017941 */ /* 0x000fea0003800200 */
.L_x_6929:
[----:B------:R-:W-:Y:S01]  /*25030*/  I2FP.F32.U32 R12, R13 ;  /* 0x0000000d000c7245 */ /* 0x000fe20000201000 */
[----:B------:R-:W-:Y:S01]  /*25040*/  BSSY.RECONVERGENT B1, `(.L_x_6934) ;  /* 0x0000053000017945 */ /* 0x000fe20003800200 */
[----:B------:R-:W-:-:S05]  /*25050*/  PRMT R13, R38, 0x7632, R13 ;  /* 0x00007632260d7816 */ /* 0x000fca000000000d */
[----:B------:R-:W-:Y:S02]  /*25060*/  IMAD.U32 R150, R13, 0x10000, RZ ;  /* 0x000100000d967824 */ /* 0x000fe400078e00ff */
[----:B------:R-:W-:Y:S02]  /*25070*/  FFMA.FTZ R13, R12, R201, 1.1641532182693481445e-10 ;  /* 0x2f0000000c0d7423 */ /* 0x000fe400000100c9 */
[----:B------:R-:W-:-:S03]  /*25080*/  FMUL.FTZ R150, R150, R33 ;  /* 0x0000002196967220 */ /* 0x000fc60000410000 */
[----:B------:R-:W-:-:S04]  /*25090*/  FSETP.GTU.FTZ.AND P4, PT, R13, R34, PT ;  /* 0x000000220d00720b */ /* 0x000fc80003f9c000 */
[----:B------:R-:W-:Y:S01]  /*250a0*/  FSEL R13, R150, RZ, !P4 ;  /* 0x000000ff960d7208 */ /* 0x000fe20006000000 */
[----:B------:R-:W-:Y:S01]  /*250b0*/  IMAD.MOV.U32 R150, RZ, RZ, 0x2 ;  /* 0x00000002ff967424 */ /* 0x000fe200078e00ff */
[----:B------:R-:W-:Y:S02]  /*250c0*/  SEL R12, RZ, 0x1, P4 ;  /* 0x00000001ff0c7807 */ /* 0x000fe40002000000 */
[----:B------:R-:W-:Y:S01]  /*250d0*/  ISETP.NE.AND P4, PT, R182, 0x1, PT ;  /* 0x00000001b600780c */ /* 0x000fe20003f85270 */
[--C-:B------:R-:W-:Y:S01]  /*250e0*/  FADD.FTZ R14, R14, R13.reuse ;  /* 0x0000000d0e0e7221 */ /* 0x100fe20000010000 */
[----:B------:R-:W-:-:S05]  /*250f0*/  @P1 PRMT R13, R42, 0x7632, R13 ;  /* 0x000076322a0d1816 */ /* 0x000fca000000000d */
        /* <DEDUP_REMOVED lines=14> */
.L_x_6936:
        /* <DEDUP_REMOVED lines=13> */
.L_x_6938:
[----:B------:R-:W-:Y:S05]  /*252b0*/  BSYNC.RECONVERGENT B2 ;  /* 0x0000000000027941 */ /* 0x000fea0003800200 */
.L_x_6937:
[----:B------:R-:W-:Y:S01]  /*252c0*/  LOP3.LUT R182, R5, UR7, R185, 0x96, !PT ;  /* 0x0000000705b67c12 */ /* 0x000fe2000f8e96b9 */
[----:B------:R-:W-:Y:S01]  /*252d0*/  IMAD.WIDE.U32 R180, R0, -0x326172a9, RZ ;  /* 0xcd9e8d5700b47825 */ /* 0x000fe200078e00ff */
[----:B------:R-:W-:-:S03]  /*252e0*/  MOV R13, R176 ;  /* 0x000000b0000d7202 */ /* 0x000fc60000000f00 */
        /* <DEDUP_REMOVED lines=9> */
[----:B------:R-:W-:-:S05]  /*25380*/  LOP3.LUT R182, R182, UR13, R181, 0x96, !PT ;  /* 0x0000000db6b67c12 */ /* 0x000fca000f8e96b5 */
[----:B------:R-:W-:-:S05]  /*25390*/  IMAD.WIDE.U32 R182, R182, -0x2daee0ad, RZ ;  /* 0xd2511f53b6b67825 */ /* 0x000fca00078e00ff */
[----:B------:R-:W-:Y:S01]  /*253a0*/  LOP3.LUT R183, R184, UR15, R183, 0x96, !PT ;  /* 0x0000000fb8b77c12 */ /* 0x000fe2000f8e96b7 */
[----:B------:R-:W-:-:S05]  /*253b0*/  IMAD.WIDE.U32 R184, R185, -0x326172a9, RZ ;  /* 0xcd9e8d57b9b87825 */ /* 0x000fca00078e00ff */
[----:B------:R-:W-:-:S05]  /*253c0*/  LOP3.LUT R180, R28, R180, R185, 0x96, !PT ;  /* 0x000000b41cb47212 */ /* 0x000fca00078e96b9 */
[----:B------:R-:W-:-:S05]  /*253d0*/  IMAD.WIDE.U32 R180, R180, -0x2daee0ad, RZ ;  /* 0xd2511f53b4b47825 */ /* 0x000fca00078e00ff */
[----:B------:R-:W-:Y:S01]  /*253e0*/  LOP3.LUT R181, R182, UR17, R181, 0x96, !PT ;  /* 0x00000011b6b57c12 */ /* 0x000fe2000f8e96b5 */
        /* <DEDUP_REMOVED lines=15> */
[----:B------:R-:W-:Y:S01]  /*254e0*/  LOP3.LUT R185, R30, R180, R185, 0x96, !PT ;  /* 0x000000b41eb97212 */ /* 0x000fe200078e96b9 */
[----:B------:R-:W-:-:S05]  /*254f0*/  IMAD.WIDE.U32 R180, R181, -0x326172a9, RZ ;  /* 0xcd9e8d57b5b47825 */ /* 0x000fca00078e00ff */
[----:B------:R-:W-:-:S05]  /*25500*/  LOP3.LUT R182, R26, R182, R181, 0x96, !PT ;  /* 0x000000b61ab67212 */ /* 0x000fca00078e96b5 */
[----:B------:R-:W-:-:S04]  /*25510*/  IMAD.WIDE.U32 R182, R182, -0x2daee0ad, RZ ;  /* 0xd2511f53b6b67825 */ /* 0x000fc800078e00ff */
[----:B------:R-:W-:Y:S01]  /*25520*/  IMAD.MOV.U32 R176, RZ, RZ, R182 ;  /* 0x000000ffffb07224 */ /* 0x000fe200078e00b6 */
[----:B------:R-:W-:Y:S01]  /*25530*/  LOP3.LUT R187, R184, UR27, R183, 0x96, !PT ;  /* 0x0000001bb8bb7c12 */ /* 0x000fe2000f8e96b7 */
[----:B------:R-:W-:-:S05]  /*25540*/  IMAD.WIDE.U32 R184, R185, -0x326172a9, RZ ;  /* 0xcd9e8d57b9b87825 */ /* 0x000fca00078e00ff */
[----:B------:R-:W-:Y:S01]  /*25550*/  LOP3.LUT R181, R180, UR26, R185, 0x96, !PT ;  /* 0x0000001ab4b57c12 */ /* 0x000fe2000f8e96b9 */
[----:B------:R-:W-:-:S07]  /*25560*/  IMAD.MOV.U32 R180, RZ, RZ, R184 ;  /* 0x000000ffffb47224 */ /* 0x000fce00078e00b8 */
.L_x_6935:
[----:B------:R-:W-:Y:S05]  /*25570*/  BSYNC.RECONVERGENT B1 ;  /* 0x0000000000017941 */ /* 0x000fea0003800200 */
.L_x_6934:
[----:B------:R-:W-:Y:S01]  /*25580*/  I2FP.F32.U32 R14, R13 ;  /* 0x0000000d000e7245 */ /* 0x000fe20000201000 */
[----:B------:R-:W-:Y:S01]  /*25590*/  BSSY.RECONVERGENT B1, `(.L_x_6939) ;  /* 0x000004c000017945 */ /* 0x000fe20003800200 */
[----:B------:R-:W-:Y:S02]  /*255a0*/  ISETP.NE.AND P5, PT, R150, 0x1, PT ;  /* 0x000000019600780c */ /* 0x000fe40003fa5270 */
[C---:B------:R-:W-:Y:S01]  /*255b0*/  SHF.L.U32 R182, R151.reuse, 0x10, RZ ;  /* 0x0000001097b67819 */ /* 0x040fe200000006ff */
[----:B------:R-:W-:Y:S01]  /*255c0*/  FFMA.FTZ R13, R14, R201, 1.1641532182693481445e-10 ;  /* 0x2f0000000e0d7423 */ /* 0x000fe200000100c9 */
[----:B------:R-:W-:Y:S01]  /*255d0*/  PRMT R14, R151, 0x7632, R14 ;  /* 0x00007632970e7816 */ /* 0x000fe2000000000e */
[----:B------:R-:W-:Y:S02]  /*255e0*/  IMAD.MOV.U32 R151, RZ, RZ, R180 ;  /* 0x000000ffff977224 */ /* 0x000fe400078e00b4 */
[----:B------:R-:W-:Y:S01]  /*255f0*/  FMUL.FTZ R182, R182, R33 ;  /* 0x00000021b6b67220 */ /* 0x000fe20000410000 */
[----:B------:R-:W-:-:S04]  /*25600*/  FSETP.GTU.FTZ.AND P4, PT, R13, R34, PT ;  /* 0x000000220d00720b */ /* 0x000fc80003f9c000 */
[----:B------:R-:W-:Y:S01]  /*25610*/  FSEL R13, R182, RZ, !P4 ;  /* 0x000000ffb60d7208 */ /* 0x000fe20006000000 */
[----:B------:R-:W-:Y:S01]  /*25620*/  IMAD.MOV.U32 R182, RZ, RZ, 0x2 ;  /* 0x00000002ffb67424 */ /* 0x000fe200078e00ff */
        /* <DEDUP_REMOVED lines=10> */
.L_x_6941:
        /* <DEDUP_REMOVED lines=13> */
.L_x_6943:
[----:B------:R-:W-:Y:S05]  /*257a0*/  BSYNC.RECONVERGENT B2 ;  /* 0x0000000000027941 */ /* 0x000fea0003800200 */
.L_x_6942:
        /* <DEDUP_REMOVED lines=34> */
[----:B------:R-:W-:Y:S01]  /*259d0*/  LOP3.LUT R180, R26, R180, R151, 0x96, !PT ;  /* 0x000000b41ab47212 */ /* 0x000fe200078e9697 */
[----:B------:R-:W-:-:S04]  /*259e0*/  IMAD.MOV.U32 R151, RZ, RZ, R176 ;  /* 0x000000ffff977224 */ /* 0x000fc800078e00b0 */
[----:B------:R-:W-:-:S05]  /*259f0*/  IMAD.WIDE.U32 R180, R180, -0x2daee0ad, RZ ;  /* 0xd2511f53b4b47825 */ /* 0x000fca00078e00ff */
[----:B------:R-:W-:Y:S01]  /*25a00*/  LOP3.LUT R187, R182, UR27, R181, 0x96, !PT ;  /* 0x0000001bb6bb7c12 */ /* 0x000fe2000f8e96b5 */
[----:B------:R-:W-:Y:S01]  /*25a10*/  IMAD.MOV.U32 R182, RZ, RZ, RZ ;  /* 0x000000ffffb67224 */ /* 0x000fe200078e00ff */
[----:B------:R-:W-:Y:S01]  /*25a20*/  MOV R176, R180 ;  /* 0x000000b400b07202 */ /* 0x000fe20000000f00 */
[----:B------:R-:W-:-:S05]  /*25a30*/  IMAD.WIDE.U32 R180, R183, -0x326172a9, RZ ;  /* 0xcd9e8d57b7b47825 */ /* 0x000fca00078e00ff */
[----:B------:R-:W-:-:S07]  /*25a40*/  LOP3.LUT R181, R150, UR26, R181, 0x96, !PT ;  /* 0x0000001a96b57c12 */ /* 0x000fce000f8e96b5 */
.L_x_6940:
[----:B------:R-:W-:Y:S05]  /*25a50*/  BSYNC.RECONVERGENT B1 ;  /* 0x0000000000017941 */ /* 0x000fea0003800200 */
.L_x_6939:
        /* <DEDUP_REMOVED lines=26> */
.L_x_6946:
        /* <DEDUP_REMOVED lines=13> */
.L_x_6948:
[----:B------:R-:W-:Y:S05]  /*25cd0*/  BSYNC.RECONVERGENT B2 ;  /* 0x0000000000027941 */ /* 0x000fea0003800200 */
.L_x_6947:
        /* <DEDUP_REMOVED lines=34> */
[----:B------:R-:W-:Y:S02]  /*25f00*/  LOP3.LUT R180, R26, R180, R151, 0x96, !PT ;  /* 0x000000b41ab47212 */ /* 0x000fe400078e9697 */
[----:B------:R-:W-:-:S03]  /*25f10*/  MOV R151, R176 ;  /* 0x000000b000977202 */ /* 0x000fc60000000f00 */
[----:B------:R-:W-:-:S04]  /*25f20*/  IMAD.WIDE.U32 R180, R180, -0x2daee0ad, RZ ;  /* 0xd2511f53b4b47825 */ /* 0x000fc800078e00ff */
[----:B------:R-:W-:Y:S01]  /*25f30*/  IMAD.MOV.U32 R176, RZ, RZ, R180 ;  /* 0x000000ffffb07224 */ /* 0x000fe200078e00b4 */
[----:B------:R-:W-:Y:S01]  /*25f40*/  LOP3.LUT R187, R182, UR27, R181, 0x96, !PT ;  /* 0x0000001bb6bb7c12 */ /* 0x000fe2000f8e96b5 */
[----:B------:R-:W-:-:S05]  /*25f50*/  IMAD.WIDE.U32 R180, R183, -0x326172a9, RZ ;  /* 0xcd9e8d57b7b47825 */ /* 0x000fca00078e00ff */
[----:B------:R-:W-:Y:S01]  /*25f60*/  LOP3.LUT R181, R150, UR26, R181, 0x96, !PT ;  /* 0x0000001a96b57c12 */ /* 0x000fe2000f8e96b5 */
[----:B------:R-:W-:-:S07]  /*25f70*/  IMAD.MOV.U32 R150, RZ, RZ, RZ ;  /* 0x000000ffff967224 */ /* 0x000fce00078e00ff */
.L_x_6945:
[----:B------:R-:W-:Y:S05]  /*25f80*/  BSYNC.RECONVERGENT B1 ;  /* 0x0000000000017941 */ /* 0x000fea0003800200 */
.L_x_6944:
        /* <DEDUP_REMOVED lines=20> */
.L_x_6951:
[----:B------:R-:W-:Y:S01]  /*260d0*/  VIADD R3, R3, 0x1 ;  /* 0x0000000103037836 */ /* 0x000fe20000000000 */
[----:B------:R-:W-:Y:S04]  /*260e0*/  BSSY.RECONVERGENT B2, `(.L_x_6952) ;  /* 0x000000d000027945 */ /* 0x000fe80003800200 */
        /* <DEDUP_REMOVED lines=12> */
.L_x_6953:
[----:B------:R-:W-:Y:S05]  /*261b0*/  BSYNC.RECONVERGENT B2 ;  /* 0x0000000000027941 */ /* 0x000fea0003800200 */
.L_x_6952:
[----:B------:R-:W-:-:S04]  /*261c0*/  IMAD.WIDE.U32 R150, R0, -0x326172a9, RZ ;  /* 0xcd9e8d5700967825 */ /* 0x000fc800078e00ff */
[----:B------:R-:W-:Y:S01]  /*261d0*/  IMAD.WIDE.U32 R180, R3, -0x2daee0ad, RZ ;  /* 0xd2511f5303b47825 */ /* 0x000fe200078e00ff */
[----:B------:R-:W-:-:S04]  /*261e0*/  LOP3.LUT R182, R4, UR6, R151, 0x96, !PT ;  /* 0x0000000604b67c12 */ /* 0x000fc8000f8e9697 */
[----:B------:R-:W-:Y:S01]  /*261f0*/  LOP3.LUT R181, R5, UR7, R181, 0x96, !PT ;  /* 0x0000000705b57c12 */ /* 0x000fe2000f8e96b5 */
[----:B------:R-:W-:-:S05]  /*26200*/  IMAD.WIDE.U32 R182, R182, -0x2daee0ad, RZ ;  /* 0xd2511f53b6b67825 */ /* 0x000fca00078e00ff */
[----:B------:R-:W-:Y:S01]  /*26210*/  LOP3.LUT R183, R31, R180, R183, 0x96, !PT ;  /* 0x000000b41fb77212 */ /* 0x000fe200078e96b7 */
[----:B------:R-:W-:-:S05]  /*26220*/  IMAD.WIDE.U32 R180, R181, -0x326172a9, RZ ;  /* 0xcd9e8d57b5b47825 */ /* 0x000fca00078e00ff */
[----:B------:R-:W-:-:S05]  /*26230*/  LOP3.LUT R150, R150, UR12, R181, 0x96, !PT ;  /* 0x0000000c96967c12 */ /* 0x000fca000f8e96b5 */
        /* <DEDUP_REMOVED lines=21> */
[----:B------:R-:W-:Y:S01]  /*26390*/  IMAD.WIDE.U32 R180, R180, -0x2daee0ad, RZ ;  /* 0xd2511f53b4b47825 */ /* 0x000fe200078e00ff */
[----:B------:R-:W-:-:S03]  /*263a0*/  LOP3.LUT R151, R182, UR22, R29, 0x96, !PT ;  /* 0x00000016b6977c12 */ /* 0x000fc6000f8e961d */
[----:B------:R-:W-:Y:S01]  /*263b0*/  IMAD.MOV.U32 R182, RZ, RZ, RZ ;  /* 0x000000ffffb67224 */ /* 0x000fe200078e00ff */
[----:B------:R-:W-:Y:S01]  /*263c0*/  LOP3.LUT R31, R150, UR23, R181, 0x96, !PT ;  /* 0x00000017961f7c12 */ /* 0x000fe2000f8e96b5 */
[----:B------:R-:W-:-:S05]  /*263d0*/  IMAD.WIDE.U32 R150, R151, -0x2daee0ad, RZ ;  /* 0xd2511f5397967825 */ /* 0x000fca00078e00ff */
[----:B------:R-:W-:Y:S01]  /*263e0*/  LOP3.LUT R27, R30, R180, R151, 0x96, !PT ;  /* 0x000000b41e1b7212 */ /* 0x000fe200078e9697 */
[----:B------:R-:W-:Y:S01]  /*263f0*/  IMAD.WIDE.U32 R30, R31, -0x326172a9, RZ ;  /* 0xcd9e8d571f1e7825 */ /* 0x000fe200078e00ff */
[----:B------:R-:W-:-:S04]  /*26400*/  MOV R151, R176 ;  /* 0x000000b000977202 */ /* 0x000fc80000000f00 */
[----:B------:R-:W-:Y:S01]  /*26410*/  LOP3.LUT R28, R26, R28, R31, 0x96, !PT ;  /* 0x0000001c1a1c7212 */ /* 0x000fe200078e961f */
[----:B------:R-:W-:-:S04]  /*26420*/  IMAD.WIDE.U32 R26, R27, -0x326172a9, RZ ;  /* 0xcd9e8d571b1a7825 */ /* 0x000fc800078e00ff */
[----:B------:R-:W-:Y:S01]  /*26430*/  IMAD.MOV.U32 R180, RZ, RZ, R26 ;  /* 0x000000ffffb47224 */ /* 0x000fe200078e001a */
[----:B------:R-:W-:Y:S01]  /*26440*/  LOP3.LUT R181, R30, UR26, R27, 0x96, !PT ;  /* 0x0000001a1eb57c12 */ /* 0x000fe2000f8e961b */
[----:B------:R-:W-:-:S04]  /*26450*/  IMAD.WIDE.U32 R26, R28, -0x2daee0ad, RZ ;  /* 0xd2511f531c1a7825 */ /* 0x000fc800078e00ff */
[----:B------:R-:W-:Y:S01]  /*26460*/  IMAD.MOV.U32 R176, RZ, RZ, R26 ;  /* 0x000000ffffb07224 */ /* 0x000fe200078e001a */
[----:B------:R-:W-:-:S07]  /*26470*/  LOP3.LUT R187, R150, UR27, R27, 0x96, !PT ;  /* 0x0000001b96bb7c12 */ /* 0x000fce000f8e961b */
.L_x_6950:
[----:B------:R-:W-:Y:S05]  /*26480*/  BSYNC.RECONVERGENT B1 ;  /* 0x0000000000017941 */ /* 0x000fea0003800200 */
.L_x_6949:
[----:B------:R-:W-:Y:S02]  /*26490*/  I2FP.F32.U32 R26, R151 ;  /* 0x00000097001a7245 */ /* 0x000fe40000201000 */
[----:B------:R-:W-:Y:S02]  /*264a0*/  PRMT R30, R189, 0x5410, R188 ;  /* 0x00005410bd1e7816 */ /* 0x000fe400000000bc */
[----:B------:R-:W-:Y:S01]  /*264b0*/  PRMT R29, R192, 0x5410, R191 ;  /* 0x00005410c01d7816 */ /* 0x000fe200000000bf */
[----:B------:R-:W-:Y:S01]  /*264c0*/  FFMA.FTZ R201, R26, R201, 1.1641532182693481445e-10 ;  /* 0x2f0000001ac97423 */ /* 0x000fe200000100c9 */
[----:B------:R-:W-:Y:S02]  /*264d0*/  PRMT R26, R39, 0x7632, R26 ;  /* 0x00007632271a7816 */ /* 0x000fe4000000001a */
[----:B------:R-:W-:Y:S02]  /*264e0*/  PRMT R28, R194, 0x5410, R193 ;  /* 0x00005410c21c7816 */ /* 0x000fe400000000c1 */
[----:B------:R-:W-:-:S02]  /*264f0*/  SHF.L.U32 R26, R26, 0x10, RZ ;  /* 0x000000101a1a7819 */ /* 0x000fc400000006ff */
[----:B------:R-:W-:-:S03]  /*26500*/  FSETP.GTU.FTZ.AND P6, PT, R201, R34, PT ;  /* 0x00000022c900720b */ /* 0x000fc60003fdc000 */
[----:B------:R-:W-:-:S05]  /*26510*/  FMUL.FTZ R26, R26, R33 ;  /* 0x000000211a1a7220 */ /* 0x000fca0000410000 */
[----:B------:R-:W-:Y:S02]  /*26520*/  FSEL R27, R26, RZ, !P6 ;  /* 0x000000ff1a1b7208 */ /* 0x000fe40007000000 */
[----:B------:R-:W-:-:S03]  /*26530*/  @P1 PRMT R26, R43, 0x7632, R26 ;  /* 0x000076322b1a1816 */ /* 0x000fc6000000001a */
[----:B------:R-:W-:Y:S02]  /*26540*/  FADD.FTZ R14, R14, R27 ;  /* 0x0000001b0e0e7221 */ /* 0x000fe40000010000 */
[----:B------:R-:W-:-:S04]  /*26550*/  @P1 IMAD.U32 R27, R26, 0x10000, RZ ;  /* 0x000100001a1b1824 */ /* 0x000fc800078e00ff */
[----:B------:R-:W-:Y:S01]  /*26560*/  @P1 FADD.FTZ R32, R14, R27 ;  /* 0x0000001b0e201221 */ /* 0x000fe20000010000 */
[----:B------:R-:W-:Y:S01]  /*26570*/  @!P1 IMAD.MOV.U32 R32, RZ, RZ, R14 ;  /* 0x000000ffff209224 */ /* 0x000fe200078e000e */
[----:B------:R-:W-:-:S04]  /*26580*/  SEL R14, RZ, 0x1, P6 ;  /* 0x00000001ff0e7807 */ /* 0x000fc80003000000 */
[----:B------:R-:W-:-:S04]  /*26590*/  F2FP.BF16.F32.PACK_AB R31, RZ, R32 ;  /* 0x00000020ff1f723e */ /* 0x000fc800000010ff */
[----:B------:R-:W-:Y:S01]  /*265a0*/  PRMT R31, R185, 0x5410, R31 ;  /* 0x00005410b91f7816 */ /* 0x000fe2000000001f */
[----:B------:R-:W-:Y:S06]  /*265b0*/  BRA `(.L_x_6954) ;  /* 0x0000002800687947 */ /* 0x000fec0003800000 */
.L_x_6873:
        /* <DEDUP_REMOVED lines=16> */
.L_x_6957:
        /* <DEDUP_REMOVED lines=13> */
.L_x_6959:
[----:B------:R-:W-:Y:S05]  /*26790*/  BSYNC.RECONVERGENT B2 ;  /* 0x0000000000027941 */ /* 0x000fea0003800200 */
.L_x_6958:
        /* <DEDUP_REMOVED lines=39> */
[----:B------:R-:W-:Y:S01]  /*26a10*/  IMAD.MOV.U32 R176, RZ, RZ, R182 ;  /* 0x000000ffffb07224 */ /* 0x000fe200078e00b6 */
[----:B------:R-:W-:Y:S01]  /*26a20*/  LOP3.LUT R187, R184, UR27, R183, 0x96, !PT ;  /* 0x0000001bb8bb7c12 */ /* 0x000fe2000f8e96b7 */
[----:B------:R-:W-:-:S07]  /*26a30*/  HFMA2 R183, -RZ, RZ, 0, 0 ;  /* 0x00000000ffb77431 */ /* 0x000fce00000001ff */
.L_x_6956:
[----:B------:R-:W-:Y:S05]  /*26a40*/  BSYNC.RECONVERGENT B1 ;  /* 0x0000000000017941 */ /* 0x000fea0003800200 */
.L_x_6955:
[----:B------:R-:W-:Y:S01]  /*26a50*/  I2FP.F32.U32 R178, R179 ;  /* 0x000000b300b27245 */ /* 0x000fe20000201000 */
[----:B------:R-:W-:Y:S01]  /*26a60*/  BSSY.RECONVERGENT B1, `(.L_x_6960) ;  /* 0x0000051000017945 */ /* 0x000fe20003800200 */
[----:B------:R-:W-:Y:S01]  /*26a70*/  ISETP.NE.AND P3, PT, R183, 0x1, PT ;  /* 0x00000001b700780c */ /* 0x000fe20003f65270 */
[----:B------:R-:W-:Y:S01]  /*26a80*/  HFMA2 R184, -RZ, RZ, 0, 1.1920928955078125e-07 ;  /* 0x00000002ffb87431 */ /* 0x000fe200000001ff */
[----:B------:R-:W-:Y:S01]  /*26a90*/  LOP3.LUT R17, R17, 0xffffffef, RZ, 0xc0, !PT ;  /* 0xffffffef11117812 */ /* 0x000fe200078ec0ff */
[----:B------:R-:W-:Y:S01]  /*26aa0*/  FFMA.FTZ R179, R178, R201, 1.1641532182693481445e-10 ;  /* 0x2f000000b2b37423 */ /* 0x000fe200000100c9 */
[C---:B-----5:R-:W-:Y:S01]  /*26ab0*/  IMAD.U32 R178, R148.reuse, 0x10000, RZ ;  /* 0x0001000094b27824 */ /* 0x060fe200078e00ff */
[----:B------:R-:W-:-:S03]  /*26ac0*/  PRMT R148, R148, 0x7632, R148 ;  /* 0x0000763294947816 */ /* 0x000fc60000000094 */
[----:B------:R-:W-:Y:S01]  /*26ad0*/  FMUL.FTZ R178, R178, R33 ;  /* 0x00000021b2b27220 */ /* 0x000fe20000410000 */
        /* <DEDUP_REMOVED lines=17> */
.L_x_6962:
        /* <DEDUP_REMOVED lines=13> */
.L_x_6964:
[----:B------:R-:W-:Y:S05]  /*26cc0*/  BSYNC.RECONVERGENT B2 ;  /* 0x0000000000027941 */ /* 0x000fea0003800200 */
.L_x_6963:
        /* <DEDUP_REMOVED lines=42> */
.L_x_6961:
[----:B------:R-:W-:Y:S05]  /*26f70*/  BSYNC.RECONVERGENT B1 ;  /* 0x0000000000017941 */ /* 0x000fea0003800200 */
.L_x_6960:
        /* <DEDUP_REMOVED lines=8> */
[----:B------:R-:W-:Y:S02]  /*27000*/  FSETP.GTU.FTZ.AND P2, PT, R179, R34, PT ;  /* 0x00000022b300720b */ /* 0x000fe40003f5c000 */
[----:B------:R-:W-:-:S05]  /*27010*/  @P1 PRMT R179, R40, 0x7632, R179 ;  /* 0x0000763228b31816 */ /* 0x000fca00000000b3 */
[----:B------:R-:W-:Y:S01]  /*27020*/  @P1 IMAD.U32 R182, R179, 0x10000, RZ ;  /* 0x00010000b3b61824 */ /* 0x000fe200078e00ff */
        /* <DEDUP_REMOVED lines=15> */
.L_x_6967:
        /* <DEDUP_REMOVED lines=13> */
.L_x_6969:
[----:B------:R-:W-:Y:S05]  /*271f0*/  BSYNC.RECONVERGENT B2 ;  /* 0x0000000000027941 */ /* 0x000fea0003800200 */
.L_x_6968:
        /* <DEDUP_REMOVED lines=42> */
.L_x_6966:
[----:B------:R-:W-:Y:S05]  /*274a0*/  BSYNC.RECONVERGENT B1 ;  /* 0x0000000000017941 */ /* 0x000fea0003800200 */
.L_x_6965:
[----:B------:R-:W-:Y:S01]  /*274b0*/  I2FP.F32.U32 R148, R148 ;  /* 0x0000009400947245 */ /* 0x000fe20000201000 */
[----:B------:R-:W-:Y:S01]  /*274c0*/  BSSY.RECONVERGENT B1, `(.L_x_6970) ;  /* 0x0000051000017945 */ /* 0x000fe20003800200 */
[----:B------:R-:W-:Y:S01]  /*274d0*/  ISETP.NE.AND P3, PT, R183, 0x1, PT ;  /* 0x00000001b700780c */ /* 0x000fe20003f65270 */
[----:B------:R-:W-:Y:S01]  /*274e0*/  HFMA2 R182, -RZ, RZ, 0, 1.1920928955078125e-07 ;  /* 0x00000002ffb67431 */ /* 0x000fe200000001ff */
[----:B------:R-:W-:Y:S01]  /*274f0*/  LOP3.LUT R17, R17, 0xfffffffb, RZ, 0xc0, !PT ;  /* 0xfffffffb11117812 */ /* 0x000fe200078ec0ff */
[----:B------:R-:W-:Y:S01]  /*27500*/  FFMA.FTZ R185, R148, R201, 1.1641532182693481445e-10 ;  /* 0x2f00000094b97423 */ /* 0x000fe200000100c9 */
[C---:B------:R-:W-:Y:S01]  /*27510*/  IMAD.U32 R148, R149.reuse, 0x10000, RZ ;  /* 0x0001000095947824 */ /* 0x040fe200078e00ff */
[----:B------:R-:W-:Y:S01]  /*27520*/  PRMT R149, R149, 0x7632, R149 ;  /* 0x0000763295957816 */ /* 0x000fe20000000095 */
[----:B------:R-:W-:Y:S02]  /*27530*/  IMAD.MOV.U32 R184, RZ, RZ, R180 ;  /* 0x000000ffffb87224 */ /* 0x000fe400078e00b4 */
[----:B------:R-:W-:Y:S01]  /*27540*/  FMUL.FTZ R148, R148, R33 ;  /* 0x0000002194947220 */ /* 0x000fe20000410000 */
        /* <DEDUP_REMOVED lines=16> */
.L_x_6972:
        /* <DEDUP_REMOVED lines=13> */
.L_x_6974:
[----:B------:R-:W-:Y:S05]  /*27720*/  BSYNC.RECONVERGENT B2 ;  /* 0x0000000000027941 */ /* 0x000fea0003800200 */
.L_x_6973:
        /* <DEDUP_REMOVED lines=35> */
[----:B------:R-:W-:-:S05]  /*27960*/  IMAD.WIDE.U32 R182, R182, -0x2daee0ad, RZ ;  /* 0xd2511f53b6b67825 */ /* 0x000fca00078e00ff */
[----:B------:R-:W-:Y:S01]  /*27970*/  LOP3.LUT R187, R180, UR27, R183, 0x96, !PT ;  /* 0x0000001bb4bb7c12 */ /* 0x000fe2000f8e96b7 */
[----:B------:R-:W-:-:S05]  /*27980*/  IMAD.WIDE.U32 R180, R181, -0x326172a9, RZ ;  /* 0xcd9e8d57b5b47825 */ /* 0x000fca00078e00ff */
[----:B------:R-:W-:Y:S01]  /*27990*/  LOP3.LUT R181, R184, UR26, R181, 0x96, !PT ;  /* 0x0000001ab8b57c12 */ /* 0x000fe2000f8e96b5 */
[----:B------:R-:W-:Y:S02]  /*279a0*/  IMAD.MOV.U32 R184, RZ, RZ, R176 ;  /* 0x000000ffffb87224 */ /* 0x000fe400078e00b0 */
[----:B------:R-:W-:Y:S02]  /*279b0*/  IMAD.MOV.U32 R176, RZ, RZ, R182 ;  /* 0x000000ffffb07224 */ /* 0x000fe400078e00b6 */
[----:B------:R-:W-:-:S07]  /*279c0*/  HFMA2 R182, -RZ, RZ, 0, 0 ;  /* 0x00000000ffb67431 */ /* 0x000fce00000001ff */
.L_x_6971:
[----:B------:R-:W-:Y:S05]  /*279d0*/  BSYNC.RECONVERGENT B1 ;  /* 0x0000000000017941 */ /* 0x000fea0003800200 */
.L_x_6970:
[----:B------:R-:W-:Y:S01]  /*279e0*/  I2FP.F32.U32 R184, R184 ;  /* 0x000000b800b87245 */ /* 0x000fe20000201000 */
[----:B------:R-:W-:Y:S01]  /*279f0*/  BSSY.RECONVERGENT B1, `(.L_x_6975) ;  /* 0x0000052000017945 */ /* 0x000fe20003800200 */
[----:B------:R-:W-:Y:S02]  /*27a00*/  ISETP.NE.AND P2, PT, R182, 0x1, PT ;  /* 0x00000001b600780c */ /* 0x000fe40003f45270 */
[----:B------:R-:W-:Y:S01]  /*27a10*/  LOP3.LUT R17, R17, 0xfffffffd, RZ, 0xc0, !PT ;  /* 0xfffffffd11117812 */ /* 0x000fe200078ec0ff */
[----:B------:R-:W-:Y:S01]  /*27a20*/  FFMA.FTZ R183, R184, R201, 1.1641532182693481445e-10 ;  /* 0x2f000000b8b77423 */ /* 0x000fe200000100c9 */
[----:B------:R-:W-:Y:S01]  /*27a30*/  IMAD.U32 R184, R149, 0x10000, RZ ;  /* 0x0001000095b87824 */ /* 0x000fe200078e00ff */
[----:B------:R-:W-:-:S03]  /*27a40*/  @P1 PRMT R149, R41, 0x7632, R149 ;  /* 0x0000763229951816 */ /* 0x000fc60000000095 */
[----:B------:R-:W-:Y:S01]  /*27a50*/  FMUL.FTZ R184, R184, R33 ;  /* 0x00000021b8b87220 */ /* 0x000fe20000410000 */
[----:B------:R-:W-:Y:S01]  /*27a60*/  FSETP.GTU.FTZ.AND P3, PT, R183, R34, PT ;  /* 0x00000022b700720b */ /* 0x000fe20003f7c000 */
[----:B------:R-:W-:Y:S02]  /*27a70*/  @P1 IMAD.U32 R186, R149, 0x10000, RZ ;  /* 0x0001000095ba1824 */ /* 0x000fe400078e00ff */
[----:B------:R-:W-:Y:S01]  /*27a80*/  IMAD.MOV.U32 R183, RZ, RZ, R180 ;  /* 0x000000ffffb77224 */ /* 0x000fe200078e00b4 */
[----:B------:R-:W-:Y:S01]  /*27a90*/  FSEL R149, R184, RZ, !P3 ;  /* 0x000000ffb8957208 */ /* 0x000fe20005800000 */
[----:B------:R-:W-:Y:S01]  /*27aa0*/  HFMA2 R184, -RZ, RZ, 0, 1.1920928955078125e-07 ;  /* 0x00000002ffb87431 */ /* 0x000fe200000001ff */
        /* <DEDUP_REMOVED lines=13> */
.L_x_6977:
        /* <DEDUP_REMOVED lines=13> */
.L_x_6979:
[----:B------:R-:W-:Y:S05]  /*27c50*/  BSYNC.RECONVERGENT B2 ;  /* 0x0000000000027941 */ /* 0x000fea0003800200 */
.L_x_6978:
        /* <DEDUP_REMOVED lines=37> */
[----:B------:R-:W-:-:S04]  /*27eb0*/  IMAD.WIDE.U32 R184, R185, -0x326172a9, RZ ;  /* 0xcd9e8d57b9b87825 */ /* 0x000fc800078e00ff */
[----:B------:R-:W-:Y:S01]  /*27ec0*/  IMAD.MOV.U32 R183, RZ, RZ, R176 ;  /* 0x000000ffffb77224 */ /* 0x000fe200078e00b0 */
[----:B------:R-:W-:Y:S01]  /*27ed0*/  LOP3.LUT R181, R180, UR26, R185, 0x96, !PT ;  /* 0x0000001ab4b57c12 */ /* 0x000fe2000f8e96b9 */
[----:B------:R-:W-:Y:S01]  /*27ee0*/  IMAD.MOV.U32 R180, RZ, RZ, R184 ;  /* 0x000000ffffb47224 */ /* 0x000fe200078e00b8 */
[----:B------:R-:W-:Y:S01]  /*27ef0*/  MOV R176, R182 ;  /* 0x000000b600b07202 */ /* 0x000fe20000000f00 */
[----:B------:R-:W-:-:S07]  /*27f00*/  IMAD.MOV.U32 R184, RZ, RZ, RZ ;  /* 0x000000ffffb87224 */ /* 0x000fce00078e00ff */
.L_x_6976:
[----:B------:R-:W-:Y:S05]  /*27f10*/  BSYNC.RECONVERGENT B1 ;  /* 0x0000000000017941 */ /* 0x000fea0003800200 */
.L_x_6975:
[----:B------:R-:W-:Y:S01]  /*27f20*/  I2FP.F32.U32 R182, R183 ;  /* 0x000000b700b67245 */ /* 0x000fe20000201000 */
[----:B------:R-:W-:Y:S01]  /*27f30*/  BSSY.RECONVERGENT B1, `(.L_x_6980) ;  /* 0x000004f000017945 */ /* 0x000fe20003800200 */
[----:B------:R-:W-:-:S03]  /*27f40*/  ISETP.NE.AND P3, PT, R184, 0x1, PT ;  /* 0x00000001b800780c */ /* 0x000fc60003f65270 */
[----:B------:R-:W-:Y:S01]  /*27f50*/  FFMA.FTZ R183, R182, R201, 1.1641532182693481445e-10 ;  /* 0x2f000000b6b77423 */ /* 0x000fe200000100c9 */
[C---:B------:R-:W-:Y:S01]  /*27f60*/  IMAD.U32 R182, R150.reuse, 0x10000, RZ ;  /* 0x0001000096b67824 */ /* 0x040fe200078e00ff */
[----:B------:R-:W-:-:S03]  /*27f70*/  PRMT R150, R150, 0x7632, R150 ;  /* 0x0000763296967816 */ /* 0x000fc60000000096 */
[----:B------:R-:W-:Y:S01]  /*27f80*/  FMUL.FTZ R182, R182, R33 ;  /* 0x00000021b6b67220 */ /* 0x000fe20000410000 */
        /* <DEDUP_REMOVED lines=17> */
.L_x_6982:
        /* <DEDUP_REMOVED lines=13> */
.L_x_6984:
[----:B------:R-:W-:Y:S05]  /*28170*/  BSYNC.RECONVERGENT B2 ;  /* 0x0000000000027941 */ /* 0x000fea0003800200 */
.L_x_6983:
        /* <DEDUP_REMOVED lines=18> */
[----:B------:R-:W-:Y:S01]  /*282a0*/  LOP3.LUT R184, R182, UR16, R181, 0x96, !PT ;  /* 0x00000010b6b87c12 */ /* 0x000fe2000f8e96b5 */
[----:B------:R-:W-:-:S04]  /*282b0*/  IMAD.WIDE.U32 R182, R183, -0x326172a9, RZ ;  /* 0xcd9e8d57b7b67825 */ /* 0x000fc800078e00ff */
[----:B------:R-:W-:Y:S01]  /*282c0*/  IMAD.WIDE.U32 R184, R184, -0x2daee0ad, RZ ;  /* 0xd2511f53b8b87825 */ /* 0x000fe200078e00ff */
[----:B------:R-:W-:-:S04]  /*282d0*/  LOP3.LUT R180, R32, R180, R183, 0x96, !PT ;  /* 0x000000b420b47212 */ /* 0x000fc800078e96b7 */
[----:B------:R-:W-:Y:S01]  /*282e0*/  LOP3.LUT R185, R188, UR19, R185, 0x96, !PT ;  /* 0x00000013bcb97c12 */ /* 0x000fe2000f8e96b9 */
        /* <DEDUP_REMOVED lines=14> */
[----:B------:R-:W-:Y:S02]  /*283d0*/  LOP3.LUT R187, R184, UR27, R181, 0x96, !PT ;  /* 0x0000001bb8bb7c12 */ /* 0x000fe4000f8e96b5 */
[----:B------:R-:W-:Y:S01]  /*283e0*/  MOV R176, R180 ;  /* 0x000000b400b07202 */ /* 0x000fe20000000f00 */
[----:B------:R-:W-:-:S05]  /*283f0*/  IMAD.WIDE.U32 R180, R185, -0x326172a9, RZ ;  /* 0xcd9e8d57b9b47825 */ /* 0x000fca00078e00ff */
[----:B------:R-:W-:Y:S01]  /*28400*/  LOP3.LUT R181, R182, UR26, R181, 0x96, !PT ;  /* 0x0000001ab6b57c12 */ /* 0x000fe2000f8e96b5 */
[----:B------:R-:W-:-:S07]  /*28410*/  IMAD.MOV.U32 R182, RZ, RZ, RZ ;  /* 0x000000ffffb67224 */ /* 0x000fce00078e00ff */
.L_x_6981:
[----:B------:R-:W-:Y:S05]  /*28420*/  BSYNC.RECONVERGENT B1 ;  /* 0x0000000000017941 */ /* 0x000fea0003800200 */
.L_x_6980:
[----:B------:R-:W-:Y:S01]  /*28430*/  I2FP.F32.U32 R183, R183 ;  /* 0x000000b700b77245 */ /* 0x000fe20000201000 */
[----:B------:R-:W-:Y:S01]  /*28440*/  IMAD.U32 R150, R150, 0x10000, RZ ;  /* 0x0001000096967824 */ /* 0x000fe200078e00ff */
[----:B------:R-:W-:Y:S01]  /*28450*/  ISETP.NE.AND P4, PT, R182, 0x1, PT ;  /* 0x00000001b600780c */ /* 0x000fe20003f85270 */
[----:B------:R-:W-:Y:S02]  /*28460*/  BSSY.RECONVERGENT B1, `(.L_x_6985) ;  /* 0x000004e000017945 */ /* 0x000fe40003800200 */
[----:B------:R-:W-:Y:S01]  /*28470*/  FFMA.FTZ R183, R183, R201, 1.1641532182693481445e-10 ;  /* 0x2f000000b7b77423 */ /* 0x000fe200000100c9 */
[----:B------:R-:W-:-:S04]  /*28480*/  FMUL.FTZ R150, R150, R33 ;  /* 0x0000002196967220 */ /* 0x000fc80000410000 */
[----:B------:R-:W-:Y:S02]  /*28490*/  FSETP.GTU.FTZ.AND P3, PT, R183, R34, PT ;  /* 0x00000022b700720b */ /* 0x000fe40003f7c000 */
[----:B------:R-:W-:Y:S02]  /*284a0*/  @P1 PRMT R183, R42, 0x7632, R183 ;  /* 0x000076322ab71816 */ /* 0x000fe400000000b7 */
[----:B------:R-:W-:Y:S01]  /*284b0*/  FSEL R190, R150, RZ, !P3 ;  /* 0x000000ff96be7208 */ /* 0x000fe20005800000 */
[----:B------:R-:W-:Y:S01]  /*284c0*/  IMAD.MOV.U32 R150, RZ, RZ, R180 ;  /* 0x000000ffff967224 */ /* 0x000fe200078e00b4 */
[----:B------:R-:W-:Y:S02]  /*284d0*/  @P1 SHF.L.U32 R183, R183, 0x10, RZ ;  /* 0x00000010b7b71819 */ /* 0x000fe400000006ff */
        /* <DEDUP_REMOVED lines=13> */
.L_x_6987:
        /* <DEDUP_REMOVED lines=13> */
.L_x_6989:
[----:B------:R-:W-:Y:S05]  /*28680*/  BSYNC.RECONVERGENT B2 ;  /* 0x0000000000027941 */ /* 0x000fea0003800200 */
.L_x_6988:
        /* <DEDUP_REMOVED lines=15> */
[----:B------:R-:W-:Y:S01]  /*28780*/  LOP3.LUT R188, R28, R182, R185, 0x96, !PT ;  /* 0x000000b61cbc7212 */ /* 0x000fe200078e96b9 */
[----:B------:R-:W-:-:S04]  /*28790*/  IMAD.WIDE.U32 R182, R183, -0x326172a9, RZ ;  /* 0xcd9e8d57b7b67825 */ /* 0x000fc800078e00ff */
[----:B------:R-:W-:Y:S01]  /*287a0*/  IMAD.WIDE.U32 R188, R188, -0x2daee0ad, RZ ;  /* 0xd2511f53bcbc7825 */ /* 0x000fe200078e00ff */
[----:B------:R-:W-:-:S04]  /*287b0*/  LOP3.LUT R184, R184, UR16, R183, 0x96, !PT ;  /* 0x00000010b8b87c12 */ /* 0x000fc8000f8e96b7 */
[----:B------:R-:W-:Y:S01]  /*287c0*/  LOP3.LUT R180, R180, UR17, R189, 0x96, !PT ;  /* 0x00000011b4b47c12 */ /* 0x000fe2000f8e96bd */
[----:B------:R-:W-:-:S04]  /*287d0*/  IMAD.WIDE.U32 R184, R184, -0x2daee0ad, RZ ;  /* 0xd2511f53b8b87825 */ /* 0x000fc800078e00ff */
[----:B------:R-:W-:Y:S01]  /*287e0*/  IMAD.WIDE.U32 R180, R180, -0x326172a9, RZ ;  /* 0xcd9e8d57b4b47825 */ /* 0x000fe200078e00ff */
[----:B------:R-:W-:-:S04]  /*287f0*/  LOP3.LUT R185, R188, UR19, R185, 0x96, !PT ;  /* 0x00000013bcb97c12 */ /* 0x000fc8000f8e96b9 */
        /* <DEDUP_REMOVED lines=14> */
[----:B------:R-:W-:Y:S02]  /*288e0*/  LOP3.LUT R187, R184, UR27, R183, 0x96, !PT ;  /* 0x0000001bb8bb7c12 */ /* 0x000fe4000f8e96b7 */
[----:B------:R-:W-:Y:S01]  /*288f0*/  MOV R176, R182 ;  /* 0x000000b600b07202 */ /* 0x000fe20000000f00 */
[----:B------:R-:W-:-:S05]  /*28900*/  IMAD.WIDE.U32 R182, R185, -0x326172a9, RZ ;  /* 0xcd9e8d57b9b67825 */ /* 0x000fca00078e00ff */
[----:B------:R-:W-:Y:S01]  /*28910*/  LOP3.LUT R181, R180, UR26, R183, 0x96, !PT ;  /* 0x0000001ab4b57c12 */ /* 0x000fe2000f8e96b7 */
[----:B------:R-:W-:Y:S02]  /*28920*/  IMAD.MOV.U32 R180, RZ, RZ, R182 ;  /* 0x000000ffffb47224 */ /* 0x000fe400078e00b6 */
[----:B------:R-:W-:-:S07]  /*28930*/  IMAD.MOV.U32 R183, RZ, RZ, RZ ;  /* 0x000000ffffb77224 */ /* 0x000fce00078e00ff */
.L_x_6986:
[----:B------:R-:W-:Y:S05]  /*28940*/  BSYNC.RECONVERGENT B1 ;  /* 0x0000000000017941 */ /* 0x000fea0003800200 */
.L_x_6985:
[----:B------:R-:W-:Y:S01]  /*28950*/  I2FP.F32.U32 R150, R150 ;  /* 0x0000009600967245 */ /* 0x000fe20000201000 */
[----:B------:R-:W-:Y:S01]  /*28960*/  BSSY.RECONVERGENT B1, `(.L_x_6990) ;  /* 0x0000050000017945 */ /* 0x000fe20003800200 */
[----:B------:R-:W-:Y:S01]  /*28970*/  ISETP.NE.AND P5, PT, R183, 0x1, PT ;  /* 0x00000001b700780c */ /* 0x000fe20003fa5270 */
[----:B------:R-:W-:Y:S01]  /*28980*/  IMAD.MOV.U32 R182, RZ, RZ, 0x2 ;  /* 0x00000002ffb67424 */ /* 0x000fe200078e00ff */
[----:B------:R-:W-:Y:S01]  /*28990*/  PRMT R188, R151, 0x7632, R188 ;  /* 0x0000763297bc7816 */ /* 0x000fe200000000bc */
[----:B------:R-:W-:-:S05]  /*289a0*/  FFMA.FTZ R150, R150, R201, 1.1641532182693481445e-10 ;  /* 0x2f00000096967423 */ /* 0x000fca00000100c9 */
[----:B------:R-:W-:Y:S02]  /*289b0*/  FSETP.GTU.FTZ.AND P4, PT, R150, R34, PT ;  /* 0x000000229600720b */ /* 0x000fe40003f9c000 */
[----:B------:R-:W-:-:S05]  /*289c0*/  SHF.L.U32 R150, R151, 0x10, RZ ;  /* 0x0000001097967819 */ /* 0x000fca00000006ff */
[----:B------:R-:W-:-:S05]  /*289d0*/  FMUL.FTZ R150, R150, R33 ;  /* 0x0000002196967220 */ /* 0x000fca0000410000 */
        /* <DEDUP_REMOVED lines=15> */
.L_x_6992:
[----:B------:R-:W-:Y:S01]  /*28ad0*/  VIADD R3, R3, 0x1 ;  /* 0x0000000103037836 */ /* 0x000fe20000000000 */
[----:B------:R-:W-:Y:S04]  /*28ae0*/  BSSY.RECONVERGENT B2, `(.L_x_6993) ;  /* 0x000000b000027945 */ /* 0x000fe80003800200 */
        /* <DEDUP_REMOVED lines=10> */
.L_x_6994:
[----:B------:R-:W-:Y:S05]  /*28b90*/  BSYNC.RECONVERGENT B2 ;  /* 0x0000000000027941 */ /* 0x000fea0003800200 */
.L_x_6993:
        /* <DEDUP_REMOVED lines=31> */
[----:B------:R-:W-:Y:S01]  /*28d90*/  HFMA2 R182, -RZ, RZ, 0, 0 ;  /* 0x00000000ffb67431 */ /* 0x000fe200000001ff */
        /* <DEDUP_REMOVED lines=12> */
.L_x_6991:
[----:B------:R-:W-:Y:S05]  /*28e60*/  BSYNC.RECONVERGENT B1 ;  /* 0x0000000000017941 */ /* 0x000fea0003800200 */
.L_x_6990:
        /* <DEDUP_REMOVED lines=8> */
[----:B------:R-:W-:Y:S01]  /*28ef0*/  FSETP.GTU.FTZ.AND P5, PT, R201, R34, PT ;  /* 0x00000022c900720b */ /* 0x000fe20003fbc000 */
[----:B------:R-:W-:-:S03]  /*28f00*/  @P1 IMAD.U32 R27, R26, 0x10000, RZ ;  /* 0x000100001a1b1824 */ /* 0x000fc600078e00ff */
[----:B------:R-:W-:Y:S02]  /*28f10*/  FSEL R32, R188, RZ, !P5 ;  /* 0x000000ffbc207208 */ /* 0x000fe40006800000 */
[----:B------:R-:W-:-:S03]  /*28f20*/  PLOP3.LUT P5, PT, P5, PT, PT, 0x8, 0x80 ;  /* 0x000000000080781c */ /* 0x000fc60002fae170 */
[----:B------:R-:W-:-:S05]  /*28f30*/  @P1 FADD.FTZ R32, R32, R27 ;  /* 0x0000001b20201221 */ /* 0x000fca0000010000 */
[----:B------:R-:W-:-:S04]  /*28f40*/  F2FP.BF16.F32.PACK_AB R31, RZ, R32 ;  /* 0x00000020ff1f723e */ /* 0x000fc800000010ff */
[----:B------:R-:W-:-:S07]  /*28f50*/  PRMT R31, R185, 0x5410, R31 ;  /* 0x00005410b91f7816 */ /* 0x000fce000000001f */
.L_x_6954:
        /* <DEDUP_REMOVED lines=16> */
[----:B------:R0:W-:Y:S02]  /*29060*/  STG.E.128 desc[UR8][R26.64], R28 ;  /* 0x0000001c1a007986 */ /* 0x0001e4000c101d08 */
[----:B0-----:R-:W-:Y:S01]  /*29070*/  FADD.FTZ R30, RZ, R22 ;  /* 0x00000016ff1e7221 */ /* 0x001fe20000010000 */
[----:B------:R-:W-:Y:S01]  /*29080*/  LOP3.LUT R27, R151, R34, RZ, 0xfc, !PT ;  /* 0x00000022971b7212 */ /* 0x000fe200078efcff */
[----:B-1----:R-:W-:Y:S01]  /*29090*/  IMAD.WIDE.U32 R28, R177, 0x8, R188 ;  /* 0x00000008b11c7825 */ /* 0x002fe200078e00bc */
[----:B------:R-:W-:-:S03]  /*290a0*/  SEL R34, RZ, 0x1, !P1 ;  /* 0x00000001ff227807 */ /* 0x000fc60004800000 */
[----:B------:R-:W-:Y:S01]  /*290b0*/  FADD.FTZ R31, R30, R23 ;  /* 0x000000171e1f7221 */ /* 0x000fe20000010000 */
[----:B------:R-:W-:-:S03]  /*290c0*/  LOP3.LUT R26, R33, R34, RZ, 0xfc, !PT ;  /* 0x00000022211a7212 */ /* 0x000fc600078efcff */
[----:B------:R-:W-:-:S04]  /*290d0*/  FADD.FTZ R30, R31, R24 ;  /* 0x000000181f1e7221 */ /* 0x000fc80000010000 */
[----:B------:R-:W-:Y:S01]  /*290e0*/  FADD.FTZ R31, R30, R25 ;  /* 0x000000191e1f7221 */ /* 0x000fe20000010000 */
[----:B------:R0:W-:Y:S03]  /*290f0*/  STG.E.64 desc[UR8][R28.64], R26 ;  /* 0x0000001a1c007986 */ /* 0x0001e6000c101b08 */
[----:B------:R-:W-:-:S04]  /*29100*/  FADD.FTZ R30, R31, R18 ;  /* 0x000000121f1e7221 */ /* 0x000fc80000010000 */
[----:B------:R-:W-:-:S04]  /*29110*/  FADD.FTZ R31, R30, R19 ;  /* 0x000000131e1f7221 */ /* 0x000fc80000010000 */
[----:B------:R-:W-:Y:S01]  /*29120*/  FADD.FTZ R30, R31, R20 ;  /* 0x000000141f1e7221 */ /* 0x000fe20000010000 */
[----:B0-----:R-:W0:Y:S03]  /*29130*/  S2R R28, SR_TID.X ;  /* 0x00000000001c7919 */ /* 0x001e260000002100 */
        /* <DEDUP_REMOVED lines=33> */
[----:B------:R-:W-:Y:S06]  /*29350*/  @!P0 BRA `(.L_x_6995) ;  /* 0x0000000000508947 */ /* 0x000fec0003800000 */
[----:B------:R-:W-:Y:S01]  /*29360*/  SHF.L.U32 R26, R13, 0x10, RZ ;  /* 0x000000100d1a7819 */ /* 0x000fe200000006ff */
[----:B------:R-:W0:Y:S01]  /*29370*/  LDC.64 R150, c[0x0][0x3b8] ;  /* 0x0000ee00ff967b82 */ /* 0x000e220000000a00 */
[----:B------:R-:W-:Y:S02]  /*29380*/  LOP3.LUT R28, R9, 0xff, RZ, 0xc0, !PT ;  /* 0x000000ff091c7812 */ /* 0x000fe400078ec0ff */
[----:B------:R-:W-:Y:S02]  /*29390*/  LOP3.LUT R27, R26, 0xff0000, RZ, 0xc0, !PT ;  /* 0x00ff00001a1b7812 */ /* 0x000fe400078ec0ff */
[----:B------:R-:W-:Y:S01]  /*293a0*/  LOP3.LUT R26, R14, 0xffff, RZ, 0xc0, !PT ;  /* 0x0000ffff0e1a7812 */ /* 0x000fe200078ec0ff */
[----:B------:R-:W-:Y:S01]  /*293b0*/  IMAD.WIDE.U32 R28, R28, 0x10000, RZ ;  /* 0x000100001c1c7825 */ /* 0x000fe200078e00ff */
[----:B------:R-:W-:Y:S02]  /*293c0*/  LOP3.LUT R30, R8, 0xff, RZ, 0xc0, !PT ;  /* 0x000000ff081e7812 */ /* 0x000fe400078ec0ff */
[----:B------:R-:W-:-:S02]  /*293d0*/  PRMT R26, R27, 0x4210, R26 ;  /* 0x000042101b1a7816 */ /* 0x000fc4000000001a */
[----:B------:R-:W-:Y:S01]  /*293e0*/  PRMT R27, R12, 0x7104, RZ ;  /* 0x000071040c1b7816 */ /* 0x000fe200000000ff */
[----:B------:R-:W-:-:S03]  /*293f0*/  IMAD.WIDE.U32 R30, R30, 0x100, RZ ;  /* 0x000001001e1e7825 */ /* 0x000fc600078e00ff */
        /* <DEDUP_REMOVED lines=10> */
.L_x_6995:
        /* <DEDUP_REMOVED lines=104> */
.L_x_7009:
[----:B------:R-:W2:Y:S01]  /*29b20*/  LDL R203, [R1] ;  /* 0x0000000001cb7983 */ /* 0x000ea20000100800 */
[----:B------:R-:W3:Y:S03]  /*29b30*/  @!P1 LDC.64 R28, c[0x0][0x3c0] ;  /* 0x0000f000ff1c9b82 */ /* 0x000ee60000000a00 */
[----:B------:R-:W4:Y:S04]  /*29b40*/  LDL R201, [R1+0x4] ;  /* 0x0000040001c97983 */ /* 0x000f280000100800 */
[----:B------:R-:W5:Y:S04]  /*29b50*/  LDL R191, [R1+0xc] ;  /* 0x00000c0001bf7983 */ /* 0x000f680000100800 */
[----:B------:R-:W5:Y:S01]  /*29b60*/  LDL R200, [R1+0x8] ;  /* 0x0000080001c87983 */ /* 0x000f620000100800 */
[----:B------:R-:W-:Y:S01]  /*29b70*/  FMUL.FTZ R26, R31, R31 ;  /* 0x0000001f1f1a7220 */ /* 0x000fe20000410000 */
[----:B------:R-:W-:Y:S01]  /*29b80*/  ISETP.NE.AND P2, PT, RZ, UR14, PT ;  /* 0x0000000eff007c0c */ /* 0x000fe2000bf45270 */
[----:B01----:R-:W-:Y:S01]  /*29b90*/  FADD.FTZ R30, R30, R151 ;  /* 0x000000971e1e7221 */ /* 0x003fe20000010000 */
[----:B------:R-:W0:Y:S02]  /*29ba0*/  LDC.64 R194, c[0x0][0x428] ;  /* 0x00010a00ffc27b82 */ /* 0x000e240000000a00 */
[----:B------:R-:W-:Y:S01]  /*29bb0*/  FSEL R33, R26, RZ, P2 ;  /* 0x000000ff1a217208 */ /* 0x000fe20001000000 */
[----:B------:R-:W-:-:S04]  /*29bc0*/  FFMA.FTZ R30, R30, R27, UR5 ;  /* 0x000000051e1e7e23 */ /* 0x000fc8000801001b */
[----:B------:R-:W-:Y:S01]  /*29bd0*/  FADD.FTZ R30, R30, R33 ;  /* 0x000000211e1e7221 */ /* 0x000fe20000010000 */
[----:B------:R-:W1:Y:S01]  /*29be0*/  @!P1 LDC.64 R26, c[0x0][0x3c8] ;  /* 0x0000f200ff1a9b82 */ /* 0x000e620000000a00 */
[----:B---3--:R-:W-:-:S04]  /*29bf0*/  @!P1 IMAD.WIDE R28, R2, 0x4, R28 ;  /* 0x00000004021c9825 */ /* 0x008fc800078e021c */
[----:B------:R-:W3:Y:S01]  /*29c00*/  MUFU.RSQ R30, R30 ;  /* 0x0000001e001e7308 */ /* 0x000ee20000001400 */
[----:B------:R0:W-:Y:S02]  /*29c10*/  @!P1 STG.E desc[UR8][R28.64], R31 ;  /* 0x0000001f1c009986 */ /* 0x0001e4000c101908 */
[----:B------:R-:W1:Y:S01]  /*29c20*/  LDC.64 R192, c[0x0][0x430] ;  /* 0x00010c00ffc07b82 */ /* 0x000e620000000a00 */
[----:B0-----:R-:W-:-:S05]  /*29c30*/  FSEL R28, R31, RZ, !P2 ;  /* 0x000000ff1f1c7208 */ /* 0x001fca0005000000 */
[C---:B------:R-:W-:Y:S01]  /*29c40*/  FADD.FTZ R33, -R28.reuse, R22 ;  /* 0x000000161c217221 */ /* 0x040fe20000010100 */
[----:B------:R-:W-:-:S03]  /*29c50*/  FADD.FTZ R23, -R28, R23 ;  /* 0x000000171c177221 */ /* 0x000fc60000010100 */
[C---:B---3--:R-:W-:Y:S01]  /*29c60*/  FMUL.FTZ R33, R30.reuse, R33 ;  /* 0x000000211e217220 */ /* 0x048fe20000410000 */
[----:B------:R-:W-:Y:S01]  /*29c70*/  FMUL.FTZ R22, R30, R23 ;  /* 0x000000171e167220 */ /* 0x000fe20000410000 */
[----:B------:R-:W-:Y:S01]  /*29c80*/  FADD.FTZ R151, -R28, R24 ;  /* 0x000000181c977221 */ /* 0x000fe20000010100 */
[----:B-1----:R-:W-:-:S04]  /*29c90*/  @!P1 IMAD.WIDE R26, R2, 0x4, R26 ;  /* 0x00000004021a9825 */ /* 0x002fc800078e021a */
[----:B------:R-:W-:Y:S01]  /*29ca0*/  FFMA.FTZ R24, R33, R212, R216 ;  /* 0x000000d421187223 */ /* 0x000fe200000100d8 */
[----:B------:R-:W-:Y:S01]  /*29cb0*/  FFMA.FTZ R23, R22, R213, R217 ;  /* 0x000000d516177223 */ /* 0x000fe200000100d9 */
[----:B------:R-:W-:Y:S01]  /*29cc0*/  FADD.FTZ R25, -R28, R25 ;  /* 0x000000191c197221 */ /* 0x000fe20000010100 */
[C---:B------:R-:W-:Y:S01]  /*29cd0*/  FMUL.FTZ R29, R30.reuse, R151 ;  /* 0x000000971e1d7220 */ /* 0x040fe20000410000 */
[----:B------:R0:W-:Y:S02]  /*29ce0*/  @!P1 STG.E desc[UR8][R26.64], R30 ;  /* 0x0000001e1a009986 */ /* 0x0001e4000c101908 */
[----:B------:R-:W-:Y:S01]  /*29cf0*/  F2FP.BF16.F32.PACK_AB R24, R23, R24 ;  /* 0x000000181718723e */ /* 0x000fe200000010ff */
[----:B------:R-:W-:Y:S01]  /*29d00*/  FMUL.FTZ R34, R30, R25 ;  /* 0x000000191e227220 */ /* 0x000fe20000410000 */
[C---:B------:R-:W-:Y:S01]  /*29d10*/  FADD.FTZ R23, -R28.reuse, R18 ;  /* 0x000000121c177221 */ /* 0x040fe20000010100 */
[C---:B------:R-:W-:Y:S01]  /*29d20*/  FADD.FTZ R31, -R28.reuse, R21 ;  /* 0x000000151c1f7221 */ /* 0x040fe20000010100 */
[----:B------:R-:W-:Y:S01]  /*29d30*/  FADD.FTZ R19, -R28, R19 ;  /* 0x000000131c137221 */ /* 0x000fe20000010100 */
[----:B------:R-:W-:Y:S01]  /*29d40*/  FFMA.FTZ R25, R29, R214, R218 ;  /* 0x000000d61d197223 */ /* 0x000fe200000100da */
[----:B------:R-:W-:Y:S01]  /*29d50*/  FMUL.FTZ R21, R30, R23 ;  /* 0x000000171e157220 */ /* 0x000fe20000410000 */
[----:B0-----:R-:W-:Y:S01]  /*29d60*/  FADD.FTZ R27, -R28, R20 ;  /* 0x000000141c1b7221 */ /* 0x001fe20000010100 */
[----:B------:R-:W-:Y:S01]  /*29d70*/  FFMA.FTZ R26, R34, R215, R219 ;  /* 0x000000d7221a7223 */ /* 0x000fe200000100db */
[C---:B------:R-:W-:Y:S01]  /*29d80*/  FMUL.FTZ R150, R30.reuse, R31 ;  /* 0x0000001f1e967220 */ /* 0x040fe20000410000 */
[C---:B------:R-:W-:Y:S01]  /*29d90*/  FMUL.FTZ R20, R30.reuse, R19 ;  /* 0x000000131e147220 */ /* 0x040fe20000410000 */
[----:B------:R-:W-:-:S02]  /*29da0*/  FMUL.FTZ R23, R30, R27 ;  /* 0x0000001b1e177220 */ /* 0x000fc40000410000 */
        /* <DEDUP_REMOVED lines=10> */
[----:B------:R-:W-:Y:S01]  /*29e50*/  IMAD.WIDE.U32 R18, R6, 0x10, R194 ;  /* 0x0000001006127825 */ /* 0x000fe200078e00c2 */
[----:B------:R-:W-:-:S03]  /*29e60*/  F2FP.BF16.F32.PACK_AB R23, R150, R23 ;  /* 0x000000179617723e */ /* 0x000fc600000010ff */
[----:B------:R-:W-:Y:S01]  /*29e70*/  FFMA.FTZ R150, R20, R197, R49 ;  /* 0x000000c514967223 */ /* 0x000fe20000010031 */
[----:B------:R-:W-:Y:S01]  /*29e80*/  FFMA.FTZ R33, R33, R204, R44 ;  /* 0x000000cc21217223 */ /* 0x000fe2000001002c */
[----:B------:R-:W-:Y:S01]  /*29e90*/  FFMA.FTZ R29, R29, R206, R46 ;  /* 0x000000ce1d1d7223 */ /* 0x000fe2000001002e */
[----:B------:R-:W-:Y:S01]  /*29ea0*/  FFMA.FTZ R34, R34, R207, R47 ;  /* 0x000000cf22227223 */ /* 0x000fe2000001002f */
[----:B------:R-:W-:Y:S01]  /*29eb0*/  FFMA.FTZ R20, R22, R205, R45 ;  /* 0x000000cd16147223 */ /* 0x000fe2000001002d */
[----:B------:R0:W-:Y:S01]  /*29ec0*/  STG.E.128 desc[UR8][R18.64], R24 ;  /* 0x0000001812007986 */ /* 0x0001e2000c101d08 */
[----:B------:R-:W-:Y:S02]  /*29ed0*/  F2FP.BF16.F32.PACK_AB R22, R150, R21 ;  /* 0x000000159616723e */ /* 0x000fe400000010ff */
[----:B------:R-:W-:Y:S02]  /*29ee0*/  F2FP.BF16.F32.PACK_AB R21, R34, R29 ;  /* 0x0000001d2215723e */ /* 0x000fe400000010ff */
[----:B------:R-:W-:Y:S01]  /*29ef0*/  F2FP.BF16.F32.PACK_AB R20, R20, R33 ;  /* 0x000000211414723e */ /* 0x000fe200000010ff */
[C---:B------:R-:W-:Y:S01]  /*29f00*/  FADD.FTZ R29, -R28.reuse, R161 ;  /* 0x000000a11c1d7221 */ /* 0x040fe20000010100 */
[C---:B------:R-:W-:Y:S01]  /*29f10*/  FADD.FTZ R161, -R28.reuse, R175 ;  /* 0x000000af1ca17221 */ /* 0x040fe20000010100 */
[----:B------:R-:W-:Y:S01]  /*29f20*/  FADD.FTZ R175, -R28, R178 ;  /* 0x000000b21caf7221 */ /* 0x000fe20000010100 */
[----:B0-----:R-:W-:-:S04]  /*29f30*/  IMAD.WIDE.U32 R18, R6, 0x10, R192 ;  /* 0x0000001006127825 */ /* 0x001fc800078e00c0 */
[C---:B------:R-:W-:Y:S01]  /*29f40*/  FADD.FTZ R6, -R28.reuse, R16 ;  /* 0x000000101c067221 */ /* 0x040fe20000010100 */
[----:B------:R-:W-:Y:S01]  /*29f50*/  FADD.FTZ R16, -R28, R35 ;  /* 0x000000231c107221 */ /* 0x000fe20000010100 */
[----:B------:R0:W-:Y:S02]  /*29f60*/  STG.E.128 desc[UR8][R18.64], R20 ;  /* 0x0000001412007986 */ /* 0x0001e4000c101d08 */
[C---:B------:R-:W-:Y:S01]  /*29f70*/  FMUL.FTZ R26, R30.reuse, R6 ;  /* 0x000000061e1a7220 */ /* 0x040fe20000410000 */
[----:B------:R-:W-:Y:S01]  /*29f80*/  FMUL.FTZ R27, R30, R16 ;  /* 0x000000101e1b7220 */ /* 0x000fe20000410000 */
        /* <DEDUP_REMOVED lines=9> */
[C---:B0-----:R-:W-:Y:S01]  /*2a020*/  FADD.FTZ R20, -R28.reuse, R154 ;  /* 0x0000009a1c147221 */ /* 0x041fe20000010100 */
[C---:B------:R-:W-:Y:S01]  /*2a030*/  FADD.FTZ R21, -R28.reuse, R155 ;  /* 0x0000009b1c157221 */ /* 0x040fe20000010100 */
[C---:B------:R-:W-:Y:S01]  /*2a040*/  FADD.FTZ R18, -R28.reuse, R152 ;  /* 0x000000981c127221 */ /* 0x040fe20000010100 */
[----:B------:R-:W-:Y:S01]  /*2a050*/  FADD.FTZ R19, -R28, R153 ;  /* 0x000000991c137221 */ /* 0x000fe20000010100 */
[C---:B------:R-:W-:Y:S01]  /*2a060*/  FMUL.FTZ R33, R30.reuse, R20 ;  /* 0x000000141e217220 */ /* 0x040fe20000410000 */
[----:B------:R-:W-:Y:S01]  /*2a070*/  FMUL.FTZ R185, R30, R21 ;  /* 0x000000151eb97220 */ /* 0x000fe20000410000 */
[C---:B------:R-:W-:Y:S01]  /*2a080*/  FADD.FTZ R22, -R28.reuse, R156 ;  /* 0x0000009c1c167221 */ /* 0x040fe20000010100 */
[----:B------:R-:W-:Y:S01]  /*2a090*/  FADD.FTZ R23, -R28, R157 ;  /* 0x0000009d1c177221 */ /* 0x000fe20000010100 */
[----:B------:R-:W-:Y:S01]  /*2a0a0*/  FFMA.FTZ R20, R26, R144, R224 ;  /* 0x000000901a147223 */ /* 0x000fe200000100e0 */
[----:B------:R-:W-:Y:S01]  /*2a0b0*/  FFMA.FTZ R21, R27, R145, R225 ;  /* 0x000000911b157223 */ /* 0x000fe200000100e1 */
[----:B------:R-:W-:Y:S01]  /*2a0c0*/  FADD.FTZ R149, -R28, R149 ;  /* 0x000000951c957221 */ /* 0x000fe20000010100 */
        /* <DEDUP_REMOVED lines=15> */
[----:B------:R-:W-:Y:S01]  /*2a1c0*/  F2FP.BF16.F32.PACK_AB R20, R21, R20 ;  /* 0x000000141514723e */ /* 0x000fe200000010ff */
        /* <DEDUP_REMOVED lines=30> */
[----:B------:R-:W-:-:S02]  /*2a3b0*/  F2FP.BF16.F32.PACK_AB R21, R22, R21 ;  /* 0x000000151615723e */ /* 0x000fc400000010ff */
[----:B------:R-:W-:Y:S02]  /*2a3c0*/  F2FP.BF16.F32.PACK_AB R22, R24, R23 ;  /* 0x000000171816723e */ /* 0x000fe400000010ff */
[----:B------:R-:W-:Y:S01]  /*2a3d0*/  F2FP.BF16.F32.PACK_AB R23, R30, R25 ;  /* 0x000000191e17723e */ /* 0x000fe200000010ff */
[----:B------:R-:W-:-:S04]  /*2a3e0*/  IMAD.WIDE.U32 R24, R15, 0x10, R194 ;  /* 0x000000100f187825 */ /* 0x000fc800078e00c2 */
[----:B------:R-:W-:Y:S01]  /*2a3f0*/  FFMA.FTZ R31, R31, R114, R54 ;  /* 0x000000721f1f7223 */ /* 0x000fe20000010036 */
[----:B------:R-:W-:Y:S01]  /*2a400*/  FFMA.FTZ R33, R33, R108, R56 ;  /* 0x0000006c21217223 */ /* 0x000fe20000010038 */
[----:B------:R-:W-:Y:S01]  /*2a410*/  FFMA.FTZ R30, R185, R109, R57 ;  /* 0x0000006db91e7223 */ /* 0x000fe20000010039 */
[----:B------:R-:W-:Y:S01]  /*2a420*/  FFMA.FTZ R32, R32, R115, R55 ;  /* 0x0000007320207223 */ /* 0x000fe20000010037 */
[----:B------:R0:W-:Y:S01]  /*2a430*/  STG.E.128 desc[UR8][R24.64], R20 ;  /* 0x0000001418007986 */ /* 0x0001e2000c101d08 */
        /* <DEDUP_REMOVED lines=8> */
[----:B0-----:R-:W-:Y:S01]  /*2a4c0*/  F2FP.BF16.F32.PACK_AB R22, R30, R33 ;  /* 0x000000211e16723e */ /* 0x001fe200000010ff */
[----:B------:R-:W-:Y:S01]  /*2a4d0*/  FFMA.FTZ R33, R170, R139, R235 ;  /* 0x0000008baa217223 */ /* 0x000fe200000100eb */
[----:B------:R-:W-:Y:S01]  /*2a4e0*/  F2FP.BF16.F32.PACK_AB R21, R32, R31 ;  /* 0x0000001f2015723e */ /* 0x000fe200000010ff */
[----:B------:R-:W-:Y:S01]  /*2a4f0*/  FFMA.FTZ R32, R169, R138, R234 ;  /* 0x0000008aa9207223 */ /* 0x000fe200000100ea */
[----:B------:R-:W-:Y:S01]  /*2a500*/  FFMA.FTZ R30, R166, R136, R232 ;  /* 0x00000088a61e7223 */ /* 0x000fe200000100e8 */
[----:B------:R-:W-:Y:S01]  /*2a510*/  FFMA.FTZ R31, R168, R137, R233 ;  /* 0x00000089a81f7223 */ /* 0x000fe200000100e9 */
[----:B------:R-:W-:-:S02]  /*2a520*/  F2FP.BF16.F32.PACK_AB R23, R189, R188 ;  /* 0x000000bcbd17723e */ /* 0x000fc400000010ff */
[----:B------:R-:W-:Y:S01]  /*2a530*/  F2FP.BF16.F32.PACK_AB R25, R33, R32 ;  /* 0x000000202119723e */ /* 0x000fe200000010ff */
[----:B------:R-:W-:Y:S01]  /*2a540*/  IMAD.WIDE.U32 R32, R15, 0x10, R192 ;  /* 0x000000100f207825 */ /* 0x000fe200078e00c0 */
[----:B------:R-:W-:Y:S02]  /*2a550*/  F2FP.BF16.F32.PACK_AB R20, R27, R26 ;  /* 0x0000001a1b14723e */ /* 0x000fe400000010ff */
[----:B------:R-:W-:Y:S01]  /*2a560*/  F2FP.BF16.F32.PACK_AB R24, R31, R30 ;  /* 0x0000001e1f18723e */ /* 0x000fe200000010ff */
[--C-:B------:R-:W-:Y:S01]  /*2a570*/  IMAD.WIDE.U32 R30, R158, 0x10, R194.reuse ;  /* 0x000000109e1e7825 */ /* 0x100fe200078e00c2 */
[----:B------:R-:W-:Y:S01]  /*2a580*/  F2FP.BF16.F32.PACK_AB R26, R153, R152 ;  /* 0x00000098991a723e */ /* 0x000fe200000010ff */
[----:B------:R0:W-:Y:S01]  /*2a590*/  STG.E.128 desc[UR8][R32.64], R20 ;  /* 0x0000001420007986 */ /* 0x0001e2000c101d08 */
[----:B------:R-:W-:Y:S01]  /*2a5a0*/  F2FP.BF16.F32.PACK_AB R27, R155, R154 ;  /* 0x0000009a9b1b723e */ /* 0x000fe200000010ff */
[----:B------:R-:W-:-:S04]  /*2a5b0*/  IMAD.WIDE.U32 R152, R167, 0x10, R194 ;  /* 0x00000010a7987825 */ /* 0x000fc800078e00c2 */
[----:B------:R-:W-:Y:S01]  /*2a5c0*/  FFMA.FTZ R166, R166, R104, R60 ;  /* 0x00000068a6a67223 */ /* 0x000fe2000001003c */
[----:B------:R-:W-:Y:S01]  /*2a5d0*/  FFMA.FTZ R15, R168, R105, R61 ;  /* 0x00000069a80f7223 */ /* 0x000fe2000001003d */
[----:B------:R-:W-:-:S04]  /*2a5e0*/  IMAD.WIDE.U32 R156, R167, 0x10, R192 ;  /* 0x00000010a79c7825 */ /* 0x000fc800078e00c0 */
[----:B------:R-:W-:Y:S01]  /*2a5f0*/  FFMA.FTZ R167, R28, R128, R240 ;  /* 0x000000801ca77223 */ /* 0x000fe200000100f0 */
[----:B------:R1:W-:Y:S01]  /*2a600*/  STG.E.128 desc[UR8][R30.64], R24 ;  /* 0x000000181e007986 */ /* 0x0003e2000c101d08 */
[----:B0-----:R-:W-:Y:S01]  /*2a610*/  FFMA.FTZ R32, R29, R129, R241 ;  /* 0x000000811d207223 */ /* 0x001fe200000100f1 */
[----:B------:R-:W-:Y:S01]  /*2a620*/  F2FP.BF16.F32.PACK_AB R20, R15, R166 ;  /* 0x000000a60f14723e */ /* 0x000fe200000010ff */
[----:B------:R-:W-:-:S03]  /*2a630*/  FFMA.FTZ R15, R162, R124, R244 ;  /* 0x0000007ca20f7223 */ /* 0x000fc600000100f4 */
[----:B-1----:R-:W-:Y:S01]  /*2a640*/  F2FP.BF16.F32.PACK_AB R24, R32, R167 ;  /* 0x000000a72018723e */ /* 0x002fe200000010ff */
[----:B------:R-:W-:Y:S01]  /*2a650*/  FFMA.FTZ R25, R34, R130, R242 ;  /* 0x0000008222197223 */ /* 0x000fe200000100f2 */
[----:B------:R-:W-:Y:S01]  /*2a660*/  FFMA.FTZ R26, R151, R131, R243 ;  /* 0x00000083971a7223 */ /* 0x000fe200000100f3 */
[----:B------:R-:W-:Y:S01]  /*2a670*/  FFMA.FTZ R32, R163, R125, R245 ;  /* 0x0000007da3207223 */ /* 0x000fe200000100f5 */
[----:B------:R-:W-:Y:S01]  /*2a680*/  FFMA.FTZ R30, R162, R92, R72 ;  /* 0x0000005ca21e7223 */ /* 0x000fe20000010048 */
[C---:B------:R-:W-:Y:S01]  /*2a690*/  FFMA.FTZ R27, R164.reuse, R126, R246 ;  /* 0x0000007ea41b7223 */ /* 0x040fe200000100f6 */
[----:B------:R-:W-:Y:S01]  /*2a6a0*/  FFMA.FTZ R31, R164, R94, R74 ;  /* 0x0000005ea41f7223 */ /* 0x000fe2000001004a */
[C---:B------:R-:W-:Y:S01]  /*2a6b0*/  FFMA.FTZ R162, R165.reuse, R127, R247 ;  /* 0x0000007fa5a27223 */ /* 0x040fe200000100f7 */
[----:B------:R-:W-:Y:S01]  /*2a6c0*/  FFMA.FTZ R164, R165, R95, R75 ;  /* 0x0000005fa5a47223 */ /* 0x000fe2000001004b */
[----:B------:R-:W-:Y:S01]  /*2a6d0*/  FFMA.FTZ R163, R163, R93, R73 ;  /* 0x0000005da3a37223 */ /* 0x000fe20000010049 */
[----:B------:R-:W-:-:S02]  /*2a6e0*/  F2FP.BF16.F32.PACK_AB R25, R26, R25 ;  /* 0x000000191a19723e */ /* 0x000fc400000010ff */
        /* <DEDUP_REMOVED lines=11> */
[----:B------:R-:W-:-:S02]  /*2a7a0*/  F2FP.BF16.F32.PACK_AB R29, R32, R29 ;  /* 0x0000001d201d723e */ /* 0x000fc400000010ff */
[----:B------:R-:W-:Y:S02]  /*2a7b0*/  F2FP.BF16.F32.PACK_AB R32, R34, R33 ;  /* 0x000000212220723e */ /* 0x000fe400000010ff */
[----:B------:R-:W-:Y:S01]  /*2a7c0*/  F2FP.BF16.F32.PACK_AB R33, R162, R151 ;  /* 0x00000097a221723e */ /* 0x000fe200000010ff */
[----:B--2---:R-:W-:Y:S01]  /*2a7d0*/  FFMA.FTZ R163, R35, R116, R203 ;  /* 0x0000007423a37223 */ /* 0x004fe200000100cb */
[----:B----4-:R-:W-:-:S05]  /*2a7e0*/  FFMA.FTZ R164, R148, R117, R201 ;  /* 0x0000007594a47223 */ /* 0x010fca00000100c9 */
[----:B------:R-:W-:Y:S02]  /*2a7f0*/  F2FP.BF16.F32.PACK_AB R34, R164, R163 ;  /* 0x000000a3a422723e */ /* 0x000fe400000010ff */
[----:B------:R-:W0:Y:S01]  /*2a800*/  LDC.64 R162, c[0x0][0x380] ;  /* 0x0000e000ffa27b82 */ /* 0x000e220000000a00 */
        /* <DEDUP_REMOVED lines=8> */
[C---:B-----5:R-:W-:Y:S01]  /*2a890*/  FFMA.FTZ R166, R150.reuse, R119, R191 ;  /* 0x0000007796a67223 */ /* 0x060fe200000100bf */
[----:B------:R-:W-:Y:S01]  /*2a8a0*/  F2FP.BF16.F32.PACK_AB R28, R15, R28 ;  /* 0x0000001c0f1c723e */ /* 0x000fe200000010ff */
        /* <DEDUP_REMOVED lines=8> */
[----:B------:R-:W-:Y:S01]  /*2a930*/  IMAD.WIDE.U32 R158, R158, 0x10, R192 ;  /* 0x000000109e9e7825 */ /* 0x000fe200078e00c0 */
[----:B------:R-:W-:-:S02]  /*2a940*/  F2FP.BF16.F32.PACK_AB R23, R174, R173 ;  /* 0x000000adae17723e */ /* 0x000fc400000010ff */
[----:B------:R-:W-:Y:S02]  /*2a950*/  F2FP.BF16.F32.PACK_AB R22, R172, R171 ;  /* 0x000000abac16723e */ /* 0x000fe400000010ff */
[----:B------:R-:W-:Y:S01]  /*2a960*/  F2FP.BF16.F32.PACK_AB R21, R170, R169 ;  /* 0x000000a9aa15723e */ /* 0x000fe200000010ff */
[C---:B------:R-:W-:Y:S01]  /*2a970*/  IMAD.WIDE.U32 R154, R177.reuse, 0x10, R194 ;  /* 0x00000010b19a7825 */ /* 0x040fe200078e00c2 */
[----:B------:R-:W-:Y:S02]  /*2a980*/  F2FP.BF16.F32.PACK_AB R35, R166, R35 ;  /* 0x00000023a623723e */ /* 0x000fe400000010ff */
[----:B------:R-:W-:Y:S01]  /*2a990*/  F2FP.BF16.F32.PACK_AB R151, R150, R151 ;  /* 0x000000979697723e */ /* 0x000fe200000010ff */
[----:B------:R-:W-:Y:S01]  /*2a9a0*/  IMAD.WIDE.U32 R160, R177, 0x10, R192 ;  /* 0x00000010b1a07825 */ /* 0x000fe200078e00c0 */
[----:B------:R-:W-:Y:S01]  /*2a9b0*/  F2FP.BF16.F32.PACK_AB R150, R165, R164 ;  /* 0x000000a4a596723e */ /* 0x000fe200000010ff */
[----:B------:R1:W-:Y:S01]  /*2a9c0*/  STG.E.128 desc[UR8][R158.64], R20 ;  /* 0x000000149e007986 */ /* 0x0003e2000c101d08 */
[----:B------:R-:W-:-:S02]  /*2a9d0*/  F2FP.BF16.F32.PACK_AB R149, R149, R18 ;  /* 0x000000129595723e */ /* 0x000fc400000010ff */
[----:B------:R-:W-:Y:S01]  /*2a9e0*/  F2FP.BF16.F32.PACK_AB R148, R15, R6 ;  /* 0x000000060f94723e */ /* 0x000fe200000010ff */
[----:B------:R1:W-:Y:S01]  /*2a9f0*/  STG.E.128 desc[UR8][R152.64], R24 ;  /* 0x0000001898007986 */ /* 0x0003e2000c101d08 */
[----:B0-----:R-:W-:-:S03]  /*2aa00*/  IMAD R2, R162, 0x4, R2 ;  /* 0x00000004a2027824 */ /* 0x001fc600078e0202 */
[----:B------:R1:W-:Y:S04]  /*2aa10*/  STG.E.128 desc[UR8][R156.64], R28 ;  /* 0x0000001c9c007986 */ /* 0x0003e8000c101d08 */
[----:B------:R1:W-:Y:S04]  /*2aa20*/  STG.E.128 desc[UR8][R154.64], R32 ;  /* 0x000000209a007986 */ /* 0x0003e8000c101d08 */
[----:B------:R1:W-:Y:S01]  /*2aa30*/  STG.E.128 desc[UR8][R160.64], R148 ;  /* 0x00000094a0007986 */ /* 0x0003e2000c101d08 */
[----:B------:R-:W-:-:S13]  /*2aa40*/  ISETP.GE.AND P1, PT, R2, R163, PT ;  /* 0x000000a30200720c */ /* 0x000fda0003f26270 */
[----:B------:R-:W-:Y:S05]  /*2aa50*/  @!P1 BRA `(.L_x_6997) ;  /* 0xfffffd6800d09947 */ /* 0x000fea000383ffff */
[----:B------:R-:W-:Y:S05]  /*2aa60*/  BSYNC B0 ;  /* 0x0000000000007941 */ /* 0x000fea0003800000 */
.L_x_6380:
[----:B------:R-:W-:Y:S05]  /*2aa70*/  EXIT ;  /* 0x000000000000794d */ /* 0x000fea0003800000 */
.L_x_6996:
[----:B------:R-:W-:Y:S01]  /*2aa80*/  HFMA2 R185, -RZ, RZ, 0, 5.9604644775390625e-08 ;  /* 0x00000001ffb97431 */ /* 0x000fe200000001ff */
[----:B------:R-:W-:Y:S01]  /*2aa90*/  BSSY B1, `(.L_x_6998) ;  /* 0x0000007000017945 */ /* 0x000fe20003800000 */
[----:B------:R-:W-:Y:S02]  /*2aaa0*/  IMAD.MOV.U32 R183, RZ, RZ, R33 ;  /* 0x000000ffffb77224 */ /* 0x000fe400078e0021 */
[----:B------:R-:W-:Y:S02]  /*2aab0*/  IMAD.MOV.U32 R188, RZ, RZ, 0x1f ;  /* 0x0000001fffbc7424 */ /* 0x000fe400078e00ff */
[----:B------:R-:W-:-:S07]  /*2aac0*/  IMAD.MOV.U32 R150, RZ, RZ, -0x1 ;  /* 0xffffffffff967424 */ /* 0x000fce00078e00ff */
[----:B0-----:R-:W-:Y:S05]  /*2aad0*/  WARPSYNC.COLLECTIVE R150, `(.L_x_6999) ;  /* 0x0000000096087348 */ /* 0x001fea0003c00000 */
[----:B------:R1:W2:Y:S02]  /*2aae0*/  SHFL.BFLY P2, R151, R183, R185, R188 ;  /* 0x0c0000b9b7977389 */ /* 0x0002a400000400bc */
[----:B012---:R-:W-:Y:S05]  /*2aaf0*/  ENDCOLLECTIVE ;  /* 0x000000000000791b */ /* 0x007fea0003800000 */
.L_x_6999:
[----:B------:R-:W-:Y:S05]  /*2ab00*/  BSYNC B1 ;  /* 0x0000000000017941 */ /* 0x000fea0003800000 */
.L_x_6998:
[----:B------:R-:W-:Y:S01]  /*2ab10*/  MOV R26, R151 ;  /* 0x00000097001a7202 */ /* 0x000fe20000000f00 */
[----:B------:R-:W-:Y:S02]  /*2ab20*/  IMAD.MOV.U32 R185, RZ, RZ, 0x2 ;  /* 0x00000002ffb97424 */ /* 0x000fe400078e00ff */
[----:B------:R-:W-:Y:S02]  /*2ab30*/  HFMA2 R188, -RZ, RZ, 0, 1.847743988037109375e-06 ;  /* 0x0000001fffbc7431 */ /* 0x000fe400000001ff */
[----:B------:R-:W-:Y:S02]  /*2ab40*/  IMAD.MOV.U32 R150, RZ, RZ, -0x1 ;  /* 0xffffffffff967424 */ /* 0x000fe400078e00ff */
[----:B------:R-:W-:-:S04]  /*2ab50*/  FADD.FTZ R28, R33, R26 ;  /* 0x0000001a211c7221 */ /* 0x000fc80000010000 */
[----:B------:R-:W-:-:S07]  /*2ab60*/  IMAD.MOV.U32 R183, RZ, RZ, R28 ;  /* 0x000000ffffb77224 */ /* 0x000fce00078e001c */
[----:B------:R-:W-:Y:S05]  /*2ab70*/  WARPSYNC.COLLECTIVE R150, `(.L_x_7000) ;  /* 0x0000000096087348 */ /* 0x000fea0003c00000 */
[----:B------:R0:W1:Y:S02]  /*2ab80*/  SHFL.BFLY P2, R151, R183, R185, R188 ;  /* 0x0c0000b9b7977389 */ /* 0x00006400000400bc */
[----:B01----:R-:W-:Y:S05]  /*2ab90*/  ENDCOLLECTIVE ;  /* 0x000000000000791b */ /* 0x003fea0003800000 */
.L_x_7000:
[----:B------:R-:W-:Y:S02]  /*2aba0*/  IMAD.MOV.U32 R185, RZ, RZ, 0x4 ;  /* 0x00000004ffb97424 */ /* 0x000fe400078e00ff */
[----:B------:R-:W-:-:S04]  /*2abb0*/  IMAD.MOV.U32 R27, RZ, RZ, R151 ;  /* 0x000000ffff1b7224 */ /* 0x000fc800078e0097 */
[----:B------:R-:W-:-:S05]  /*2abc0*/  FADD.FTZ R29, R28, R27 ;  /* 0x0000001b1c1d7221 */ /* 0x000fca0000010000 */
[----:B------:R-:W-:-:S07]  /*2abd0*/  MOV R183, R29 ;  /* 0x0000001d00b77202 */ /* 0x000fce0000000f00 */
[----:B------:R-:W-:Y:S05]  /*2abe0*/  WARPSYNC.COLLECTIVE R150, `(.L_x_7001) ;  /* 0x0000000096087348 */ /* 0x000fea0003c00000 */
[----:B------:R0:W1:Y:S02]  /*2abf0*/  SHFL.BFLY P2, R151, R183, R185, R188 ;  /* 0x0c0000b9b7977389 */ /* 0x00006400000400bc */
[----:B01----:R-:W-:Y:S05]  /*2ac00*/  ENDCOLLECTIVE ;  /* 0x000000000000791b */ /* 0x003fea0003800000 */
.L_x_7001:
[----:B------:R-:W-:Y:S02]  /*2ac10*/  IMAD.MOV.U32 R185, RZ, RZ, 0x8 ;  /* 0x00000008ffb97424 */ /* 0x000fe400078e00ff */
[----:B------:R-:W-:-:S04]  /*2ac20*/  IMAD.MOV.U32 R26, RZ, RZ, R151 ;  /* 0x000000ffff1a7224 */ /* 0x000fc800078e0097 */
[----:B------:R-:W-:-:S05]  /*2ac30*/  FADD.FTZ R30, R29, R26 ;  /* 0x0000001a1d1e7221 */ /* 0x000fca0000010000 */
[----:B------:R-:W-:-:S07]  /*2ac40*/  MOV R183, R30 ;  /* 0x0000001e00b77202 */ /* 0x000fce0000000f00 */
[----:B------:R-:W-:Y:S05]  /*2ac50*/  WARPSYNC.COLLECTIVE R150, `(.L_x_7002) ;  /* 0x0000000096087348 */ /* 0x000fea0003c00000 */
[----:B------:R0:W1:Y:S02]  /*2ac60*/  SHFL.BFLY P2, R151, R183, R185, R188 ;  /* 0x0c0000b9b7977389 */ /* 0x00006400000400bc */
[----:B01----:R-:W-:Y:S05]  /*2ac70*/  ENDCOLLECTIVE ;  /* 0x000000000000791b */ /* 0x003fea0003800000 */
.L_x_7002:
        /* <DEDUP_REMOVED lines=8> */
.L_x_7003:
[----:B------:R-:W-:Y:S02]  /*2ad00*/  IMAD.MOV.U32 R185, RZ, RZ, 0x1 ;  /* 0x00000001ffb97424 */ /* 0x000fe400078e00ff */
[----:B------:R-:W-:-:S04]  /*2ad10*/  IMAD.MOV.U32 R31, RZ, RZ, R151 ;  /* 0x000000ffff1f7224 */ /* 0x000fc800078e0097 */
        /* <DEDUP_REMOVED lines=86> */
.L_x_7004:
[----:B------:R-:W-:Y:S02]  /*2b280*/  IMAD.MOV.U32 R185, RZ, RZ, 0x2 ;  /* 0x00000002ffb97424 */ /* 0x000fe400078e00ff */
[----:B------:R-:W-:-:S04]  /*2b290*/  IMAD.MOV.U32 R29, RZ, RZ, R151 ;  /* 0x000000ffff1d7224 */ /* 0x000fc800078e0097 */
[----:B------:R-:W-:-:S05]  /*2b2a0*/  FADD.FTZ R29, R26, R29 ;  /* 0x0000001d1a1d7221 */ /* 0x000fca0000010000 */
[----:B------:R-:W-:-:S07]  /*2b2b0*/  MOV R183, R29 ;  /* 0x0000001d00b77202 */ /* 0x000fce0000000f00 */
[----:B------:R-:W-:Y:S05]  /*2b2c0*/  WARPSYNC.COLLECTIVE R150, `(.L_x_7005) ;  /* 0x0000000096087348 */ /* 0x000fea0003c00000 */
[----:B------:R0:W1:Y:S02]  /*2b2d0*/  SHFL.BFLY P2, R151, R183, R185, R188 ;  /* 0x0c0000b9b7977389 */ /* 0x00006400000400bc */
[----:B01----:R-:W-:Y:S05]  /*2b2e0*/  ENDCOLLECTIVE ;  /* 0x000000000000791b */ /* 0x003fea0003800000 */
.L_x_7005:
[----:B------:R-:W-:Y:S02]  /*2b2f0*/  IMAD.MOV.U32 R185, RZ, RZ, 0x4 ;  /* 0x00000004ffb97424 */ /* 0x000fe400078e00ff */
[----:B------:R-:W-:-:S04]  /*2b300*/  IMAD.MOV.U32 R28, RZ, RZ, R151 ;  /* 0x000000ffff1c7224 */ /* 0x000fc800078e0097 */
[----:B------:R-:W-:-:S05]  /*2b310*/  FADD.FTZ R28, R29, R28 ;  /* 0x0000001c1d1c7221 */ /* 0x000fca0000010000 */
[----:B------:R-:W-:-:S07]  /*2b320*/  MOV R183, R28 ;  /* 0x0000001c00b77202 */ /* 0x000fce0000000f00 */
[----:B------:R-:W-:Y:S05]  /*2b330*/  WARPSYNC.COLLECTIVE R150, `(.L_x_7006) ;  /* 0x0000000096087348 */ /* 0x000fea0003c00000 */
[----:B------:R0:W1:Y:S02]  /*2b340*/  SHFL.BFLY P2, R151, R183, R185, R188 ;  /* 0x0c0000b9b7977389 */ /* 0x00006400000400bc */
[----:B01----:R-:W-:Y:S05]  /*2b350*/  ENDCOLLECTIVE ;  /* 0x000000000000791b */ /* 0x003fea0003800000 */
.L_x_7006:
[----:B------:R-:W-:Y:S02]  /*2b360*/  IMAD.MOV.U32 R185, RZ, RZ, 0x8 ;  /* 0x00000008ffb97424 */ /* 0x000fe400078e00ff */
[----:B------:R-:W-:-:S04]  /*2b370*/  IMAD.MOV.U32 R33, RZ, RZ, R151 ;  /* 0x000000ffff217224 */ /* 0x000fc800078e0097 */
[----:B------:R-:W-:-:S05]  /*2b380*/  FADD.FTZ R33, R28, R33 ;  /* 0x000000211c217221 */ /* 0x000fca0000010000 */
[----:B------:R-:W-:-:S07]  /*2b390*/  MOV R183, R33 ;  /* 0x0000002100b77202 */ /* 0x000fce0000000f00 */
[----:B------:R-:W-:Y:S05]  /*2b3a0*/  WARPSYNC.COLLECTIVE R150, `(.L_x_7007) ;  /* 0x0000000096087348 */ /* 0x000fea0003c00000 */
[----:B------:R0:W1:Y:S02]  /*2b3b0*/  SHFL.BFLY P2, R151, R183, R185, R188 ;  /* 0x0c0000b9b7977389 */ /* 0x00006400000400bc */
[----:B01----:R-:W-:Y:S05]  /*2b3c0*/  ENDCOLLECTIVE ;  /* 0x000000000000791b */ /* 0x003fea0003800000 */
.L_x_7007:
[----:B------:R-:W-:Y:S02]  /*2b3d0*/  IMAD.MOV.U32 R185, RZ, RZ, 0x10 ;  /* 0x00000010ffb97424 */ /* 0x000fe400078e00ff */
[----:B------:R-:W-:-:S04]  /*2b3e0*/  IMAD.MOV.U32 R30, RZ, RZ, R151 ;  /* 0x000000ffff1e7224 */ /* 0x000fc800078e0097 */
[----:B------:R-:W-:-:S05]  /*2b3f0*/  FADD.FTZ R30, R33, R30 ;  /* 0x0000001e211e7221 */ /* 0x000fca0000010000 */
[----:B------:R-:W-:-:S07]  /*2b400*/  MOV R183, R30 ;  /* 0x0000001e00b77202 */ /* 0x000fce0000000f00 */
[----:B------:R-:W-:Y:S05]  /*2b410*/  WARPSYNC.COLLECTIVE R150, `(.L_x_7008) ;  /* 0x0000000096087348 */ /* 0x000fea0003c00000 */
[----:B------:R0:W1:Y:S02]  /*2b420*/  SHFL.BFLY P2, R151, R183, R185, R188 ;  /* 0x0c0000b9b7977389 */ /* 0x00006400000400bc */
[----:B01----:R-:W-:Y:S05]  /*2b430*/  ENDCOLLECTIVE ;  /* 0x000000000000791b */ /* 0x003fea0003800000 */
.L_x_7008:
[----:B------:R-:W-:Y:S05]  /*2b440*/  BRA `(.L_x_7009) ;  /* 0xffffffe400b47947 */ /* 0x000fea000383ffff */
.L_x_7010:
        /* <DEDUP_REMOVED lines=11> */
.L_x_27973:


//--------------------- .text._ZN10layer_norm31ln_parallel_residual_fwd_kernelINS_13Kernel_traitsIf13__nv_bfloat16S2_S2_fjLj1280ELj1ELj4ELj1ELj16ENS_18Kernel_traits_baseILj1280EfS2_S2_S2_fjLj128EEEEELb1ELb1ELb0EEEvNS_9FwdParamsE --------------------------
	.section	.text._ZN10layer_norm31ln_parallel_residual_fwd_kernelINS_13Kernel_traitsIf13__nv_bfloat16S2_S2_fjLj1280ELj1ELj4ELj1ELj16ENS_18Kernel_traits_baseILj1280EfS2_S2_S2_fjLj128EEEEELb1ELb1ELb0EEEvNS_9FwdParamsE,"ax",@progbits
	.align	128
        .global         _ZN10layer_norm31ln_parallel_residual_fwd_kernelINS_13Kernel_traitsIf13__nv_bfloat16S2_S2_fjLj1280ELj1ELj4ELj1ELj16ENS_18Kernel_traits_baseILj1280EfS2_S2_S2_fjLj128EEEEELb1ELb1ELb0EEEvNS_9FwdParamsE
        .type           _ZN10layer_norm31ln_parallel_residual_fwd_kernelINS_13Kernel_traitsIf13__nv_bfloat16S2_S2_fjLj1280ELj1ELj4ELj1ELj16ENS_18Kernel_traits_baseILj1280EfS2_S2_S2_fjLj128EEEEELb1ELb1ELb0EEEvNS_9FwdParamsE,@function
        .size           _ZN10layer_norm31ln_parallel_residual_fwd_kernelINS_13Kernel_traitsIf13__nv_bfloat16S2_S2_fjLj1280ELj1ELj4ELj1ELj16ENS_18Kernel_traits_baseILj1280EfS2_S2_S2_fjLj128EEEEELb1ELb1ELb0EEEvNS_9FwdParamsE,(.L_x_27974 - _ZN10layer_norm31ln_parallel_residual_fwd_kernelINS_13Kernel_traitsIf13__nv_bfloat16S2_S2_fjLj1280ELj1ELj4ELj1ELj16ENS_18Kernel_traits_baseILj1280EfS2_S2_S2_fjLj128EEEEELb1ELb1ELb0EEEvNS_9FwdParamsE)
        .other          _ZN10layer_norm31ln_parallel_residual_fwd_kernelINS_13Kernel_traitsIf13__nv_bfloat16S2_S2_fjLj1280ELj1ELj4ELj1ELj16ENS_18Kernel_traits_baseILj1280EfS2_S2_S2_fjLj128EEEEELb1ELb1ELb0EEEvNS_9FwdParamsE,@"STO_CUDA_ENTRY STV_DEFAULT"
_ZN10layer_norm31ln_parallel_residual_fwd_kernelINS_13Kernel_traitsIf13__nv_bfloat16S2_S2_fjLj1280ELj1ELj4ELj1ELj16ENS_18Kernel_traits_baseILj1280EfS2_S2_S2_fjLj128EEEEELb1ELb1ELb0EEEvNS_9FwdParamsE:
.text._ZN10layer_norm31ln_parallel_residual_fwd_kernelINS_13Kernel_traitsIf13__nv_bfloat16S2_S2_fjLj1280ELj1ELj4ELj1ELj16ENS_18Kernel_traits_baseILj1280EfS2_S2_S2_fjLj128EEEEELb1ELb1ELb0EEEvNS_9FwdParamsE:
[----:B------:R-:W-:Y:S01]  /*0000*/  LDC R1, c[0x0][0x37c] ;  /* 0x0000df00ff017b82 */ /* 0x000fe20000000800 */
[----:B------:R-:W0:Y:S07]  /*0010*/  LDCU.U8 UR4, c[0x0][0x464] ;  /* 0x00008c80ff0477ac */ /* 0x000e2e0008000000 */
[----:B------:R-:W1:Y:S01]  /*0020*/  LDC R108, c[0x0][0x458] ;  /* 0x00011600ff6c7b82 */ /* 0x000e620000000800 */
[----:B------:R-:W2:Y:S07]  /*0030*/  LDCU.64 UR6, c[0x0][0x358] ;  /* 0x00006b00ff0677ac */ /* 0x000eae0008000a00 */
[----:B------:R-:W3:Y:S01]  /*0040*/  LDC R109, c[0x0][0x45c] ;  /* 0x00011700ff6d7b82 */ /* 0x000ee20000000800 */
[----:B------:R-:W4:Y:S01]  /*0050*/  S2R R113, SR_TID.X ;  /* 0x0000000000717919 */ /* 0x000f220000002100 */
[----:B------:R-:W5:Y:S06]  /*0060*/  LDCU.64 UR8, c[0x0][0x438] ;  /* 0x00008700ff0877ac */ /* 0x000f6c0008000a00 */
[----:B------:R-:W4:Y:S01]  /*0070*/  LDC R9, c[0x0][0x388] ;  /* 0x0000e200ff097b82 */ /* 0x000f220000000800 */
[----:B0-----:R-:W-:Y:S01]  /*0080*/  ISETP.NE.AND P0, PT, RZ, UR4, PT ;  /* 0x00000004ff007c0c */ /* 0x001fe2000bf05270 */
[----:B------:R-:W0:-:S12]  /*0090*/  LDCU.64 UR4, c[0x0][0x450] ;  /* 0x00008a00ff0477ac */ /* 0x000e180008000a00 */
[----:B-1----:R-:W-:Y:S01]  /*00a0*/  @P0 IMAD.MOV.U32 R4, RZ, RZ, R108 ;  /* 0x000000ffff040224 */ /* 0x002fe200078e006c */
[----:B------:R-:W1:Y:S01]  /*00b0*/  @P0 LDC R7, c[0x0][0x460] ;  /* 0x00011800ff070b82 */ /* 0x000e620000000800 */
[----:B---3--:R-:W-:Y:S01]  /*00c0*/  @P0 IMAD.MOV.U32 R5, RZ, RZ, R109 ;  /* 0x000000ffff050224 */ /* 0x008fe200078e006d */
[----:B0-----:R-:W-:-:S05]  /*00d0*/  MOV R2, UR4 ;  /* 0x0000000400027c02 */ /* 0x001fca0008000f00 */
[----:B--2---:R-:W1:Y:S01]  /*00e0*/  @P0 LDG.E.64 R4, desc[UR6][R4.64] ;  /* 0x0000000604040981 */ /* 0x004e62000c1e1b00 */
[----:B------:R-:W-:-:S06]  /*00f0*/  IMAD.U32 R3, RZ, RZ, UR5 ;  /* 0x00000005ff037e24 */ /* 0x000fcc000f8e00ff */
[----:B------:R-:W2:Y:S01]  /*0100*/  @P0 LDG.E.64 R2, desc[UR6][R2.64] ;  /* 0x0000000602020981 */ /* 0x000ea2000c1e1b00 */
[----:B------:R-:W0:Y:S01]  /*0110*/  S2UR UR5, SR_CTAID.X ;  /* 0x00000000000579c3 */ /* 0x000e220000002500 */
[----:B-----5:R-:W-:Y:S01]  /*0120*/  UISETP.NE.U32.AND UP0, UPT, UR8, URZ, UPT ;  /* 0x000000ff0800728c */ /* 0x020fe2000bf05070 */
[----:B----4-:R-:W-:Y:S01]  /*0130*/  LOP3.LUT R116, R113, 0x1f, RZ, 0xc0, !PT ;  /* 0x0000001f71747812 */ /* 0x010fe200078ec0ff */
[----:B------:R-:W-:Y:S01]  /*0140*/  BSSY.RECONVERGENT B0, `(.L_x_7011) ;  /* 0x000008b000007945 */ /* 0x000fe20003800200 */
[----:B------:R-:W-:Y:S01]  /*0150*/  SHF.R.S32.HI R0, RZ, 0x1f, R9 ;  /* 0x0000001fff007819 */ /* 0x000fe20000011409 */
[----:B------:R-:W-:Y:S02]  /*0160*/  UISETP.NE.AND.EX UP0, UPT, UR9, URZ, UPT, UP0 ;  /* 0x000000ff0900728c */ /* 0x000fe4000bf05300 */
[----:B------:R-:W-:Y:S01]  /*0170*/  IMAD.MOV.U32 R93, RZ, RZ, R116 ;  /* 0x000000ffff5d7224 */ /* 0x000fe200078e0074 */
[----:B------:R-:W3:Y:S01]  /*0180*/  LDC R6, c[0x0][0x360] ;  /* 0x0000d800ff067b82 */ /* 0x000ee20000000800 */
[----:B------:R-:W-:Y:S01]  /*0190*/  LEA.HI R0, R0, R9, RZ, 0x3 ;  /* 0x0000000900007211 */ /* 0x000fe200078f18ff */
[----:B0-----:R-:W-:-:S02]  /*01a0*/  USHF.L.U32 UR4, UR5, 0x2, URZ ;  /* 0x0000000205047899 */ /* 0x001fc400080006ff */
[--C-:B---3--:R-:W-:Y:S01]  /*01b0*/  IMAD R115, R6, UR5, R113.reuse ;  /* 0x0000000506737c24 */ /* 0x108fe2000f8e0271 */
[----:B------:R-:W-:-:S04]  /*01c0*/  SHF.R.U32.HI R113, RZ, 0x5, R113 ;  /* 0x00000005ff717819 */ /* 0x000fc80000011671 */
[----:B------:R-:W-:Y:S02]  /*01d0*/  LOP3.LUT R113, R113, UR4, RZ, 0xfc, !PT ;  /* 0x0000000471717c12 */ /* 0x000fe4000f8efcff */
[----:B-1----:R-:W-:Y:S02]  /*01e0*/  @P0 IADD3 R108, P1, PT, R4, R7, RZ ;  /* 0x00000007046c0210 */ /* 0x002fe40007f3e0ff */
[----:B------:R-:W-:Y:S02]  /*01f0*/  LOP3.LUT R7, R93, 0x1f, RZ, 0x3c, !PT ;  /* 0x0000001f5d077812 */ /* 0x000fe400078e3cff */
[----:B------:R-:W-:Y:S02]  /*0200*/  @P0 IADD3.X R109, PT, PT, RZ, R5, RZ, P1, !PT ;  /* 0x00000005ff6d0210 */ /* 0x000fe40000ffe4ff */
[----:B------:R-:W-:Y:S01]  /*0210*/  LEA.HI.SX32 R114, R0, R7, 0x1d ;  /* 0x0000000700727211 */ /* 0x000fe200078feaff */
[C---:B--2---:R-:W-:Y:S01]  /*0220*/  VIADD R92, R2.reuse, 0x9e3779b9 ;  /* 0x9e3779b9025c7836 */ /* 0x044fe20000000000 */
[C---:B------:R-:W-:Y:S01]  /*0230*/  IADD3 R95, PT, PT, R2.reuse, 0x3c6ef372, RZ ;  /* 0x3c6ef372025f7810 */ /* 0x040fe20007ffe0ff */
[C---:B------:R-:W-:Y:S01]  /*0240*/  VIADD R94, R3.reuse, 0xbb67ae85 ;  /* 0xbb67ae85035e7836 */ /* 0x040fe20000000000 */
[C---:B------:R-:W-:Y:S01]  /*0250*/  IADD3 R98, PT, PT, R3.reuse, 0x32370b8f, RZ ;  /* 0x32370b8f03627810 */ /* 0x040fe20007ffe0ff */
[C---:B------:R-:W-:Y:S01]  /*0260*/  VIADD R96, R3.reuse, 0x76cf5d0a ;  /* 0x76cf5d0a03607836 */ /* 0x040fe20000000000 */
[C---:B------:R-:W-:Y:S01]  /*0270*/  IADD3 R100, PT, PT, R2.reuse, 0x1715609d, RZ ;  /* 0x1715609d02647810 */ /* 0x040fe20007ffe0ff */
[C---:B------:R-:W-:Y:S01]  /*0280*/  VIADD R97, R2.reuse, 0xdaa66d2b ;  /* 0xdaa66d2b02617836 */ /* 0x040fe20000000000 */
[C---:B------:R-:W-:Y:S01]  /*0290*/  IADD3 R103, PT, PT, R3.reuse, 0x646e171e, RZ ;  /* 0x646e171e03677810 */ /* 0x040fe20007ffe0ff */
[C---:B------:R-:W-:Y:S01]  /*02a0*/  VIADD R99, R2.reuse, 0x78dde6e4 ;  /* 0x78dde6e402637836 */ /* 0x040fe20000000000 */
[----:B------:R-:W-:Y:S01]  /*02b0*/  IADD3 R106, PT, PT, R2, -0xe443238, RZ ;  /* 0xf1bbcdc8026a7810 */ /* 0x000fe20007ffe0ff */
        /* <DEDUP_REMOVED lines=25> */
[----:B------:R-:W-:Y:S01]  /*0450*/  @P3 LOP3.LUT R93, R93, 0x20, RZ, 0xfc, !PT ;  /* 0x000000205d5d3812 */ /* 0x000fe200078efcff */
        /* <DEDUP_REMOVED lines=8> */
[----:B------:R2:W5:Y:S03]  /*04e0*/  @P0 LDG.E.128 R72, desc[UR6][R8.64] ;  /* 0x0000000608480981 */ /* 0x000566000c1e1d00 */
[----:B------:R-:W-:Y:S01]  /*04f0*/  @P0 VIADD R93, R93, 0x20 ;  /* 0x000000205d5d0836 */ /* 0x000fe20000000000 */
[----:B------:R2:W5:Y:S03]  /*0500*/  @P0 LDG.E.128 R68, desc[UR6][R8.64+0x10] ;  /* 0x0000100608440981 */ /* 0x000566000c1e1d00 */
[C---:B----4-:R-:W-:Y:S01]  /*0510*/  @P1 IMAD.WIDE.U32 R12, R93.reuse, 0x20, R12 ;  /* 0x000000205d0c1825 */ /* 0x050fe200078e000c */
[----:B------:R2:W5:Y:S03]  /*0520*/  @P0 LD.E.128 R64, desc[UR6][R10.64] ;  /* 0x000000060a400980 */ /* 0x000566000c101d00 */
[C---:B-1----:R-:W-:Y:S01]  /*0530*/  @P1 IMAD.WIDE.U32 R14, R93.reuse, 0x20, R14 ;  /* 0x000000205d0e1825 */ /* 0x042fe200078e000e */
[----:B------:R2:W5:Y:S03]  /*0540*/  @P1 LDG.E.128 R56, desc[UR6][R12.64] ;  /* 0x000000060c381981 */ /* 0x000566000c1e1d00 */
[----:B------:R-:W-:Y:S01]  /*0550*/  @P1 VIADD R93, R93, 0x20 ;  /* 0x000000205d5d1836 */ /* 0x000fe20000000000 */
[----:B------:R2:W5:Y:S03]  /*0560*/  @P1 LDG.E.128 R52, desc[UR6][R12.64+0x10] ;  /* 0x000010060c341981 */ /* 0x000566000c1e1d00 */
[C---:B0-----:R-:W-:Y:S01]  /*0570*/  @P2 IMAD.WIDE.U32 R16, R93.reuse, 0x20, R16 ;  /* 0x000000205d102825 */ /* 0x041fe200078e0010 */
[----:B------:R2:W5:Y:S03]  /*0580*/  @P1 LD.E.128 R48, desc[UR6][R14.64] ;  /* 0x000000060e301980 */ /* 0x000566000c101d00 */
[----:B------:R-:W-:Y:S01]  /*0590*/  @P2 IMAD.WIDE.U32 R18, R93, 0x20, R18 ;  /* 0x000000205d122825 */ /* 0x000fe200078e0012 */
[----:B------:R2:W5:Y:S04]  /*05a0*/  @P1 LD.E.128 R44, desc[UR6][R14.64+0x10] ;  /* 0x000010060e2c1980 */ /* 0x000568000c101d00 */
[----:B------:R2:W5:Y:S04]  /*05b0*/  @P2 LDG.E.128 R40, desc[UR6][R16.64] ;  /* 0x0000000610282981 */ /* 0x000568000c1e1d00 */
[----:B------:R2:W5:Y:S04]  /*05c0*/  @P2 LDG.E.128 R36, desc[UR6][R16.64+0x10] ;  /* 0x0000100610242981 */ /* 0x000568000c1e1d00 */
[----:B------:R2:W5:Y:S04]  /*05d0*/  @P2 LD.E.128 R32, desc[UR6][R18.64] ;  /* 0x0000000612202980 */ /* 0x000568000c101d00 */
[----:B------:R2:W5:Y:S04]  /*05e0*/  @P2 LD.E.128 R28, desc[UR6][R18.64+0x10] ;  /* 0x00001006121c2980 */ /* 0x000568000c101d00 */
[----:B------:R2:W5:Y:S01]  /*05f0*/  @P0 LD.E.128 R60, desc[UR6][R10.64+0x10] ;  /* 0x000010060a3c0980 */ /* 0x000562000c101d00 */
[----:B------:R-:W-:-:S02]  /*0600*/  ISETP.GE.U32.AND P0, PT, R114, 0xa0, PT ;  /* 0x000000a07200780c */ /* 0x000fc40003f06070 */
[----:B------:R-:W-:-:S11]  /*0610*/  @P2 IADD3 R93, PT, PT, R93, 0x20, RZ ;  /* 0x000000205d5d2810 */ /* 0x000fd60007ffe0ff */
        /* <DEDUP_REMOVED lines=10> */
.L_x_7012:
[C---:B------:R-:W-:Y:S02]  /*06c0*/  ISETP.GE.U32.AND P4, PT, R114.reuse, 0x20, PT ;  /* 0x000000207200780c */ /* 0x040fe40003f86070 */
[C---:B------:R-:W-:Y:S02]  /*06d0*/  ISETP.GE.U32.AND P0, PT, R114.reuse, 0x40, PT ;  /* 0x000000407200780c */ /* 0x040fe40003f06070 */
[C---:B------:R-:W-:Y:S02]  /*06e0*/  ISETP.GE.U32.AND P1, PT, R114.reuse, 0x60, PT ;  /* 0x000000607200780c */ /* 0x040fe40003f26070 */
[C---:B------:R-:W-:Y:S02]  /*06f0*/  ISETP.GE.U32.AND P2, PT, R114.reuse, 0x80, PT ;  /* 0x000000807200780c */ /* 0x040fe40003f46070 */
[----:B------:R-:W-:Y:S02]  /*0700*/  ISETP.GE.U32.AND P3, PT, R114, 0xa0, PT ;  /* 0x000000a07200780c */ /* 0x000fe40003f66070 */
[----:B------:R-:W-:-:S03]  /*0710*/  LOP3.LUT R164, R164, 0xfffffdff, RZ, 0xc0, !PT ;  /* 0xfffffdffa4a47812 */ /* 0x000fc600078ec0ff */
[----:B------:R-:W0:Y:S01]  /*0720*/  @P4 LDC.64 R4, c[0x0][0x3d0] ;  /* 0x0000f400ff044b82 */ /* 0x000e220000000a00 */
[----:B------:R-:W-:-:S07]  /*0730*/  @P4 LOP3.LUT R164, R164, 0x200, RZ, 0xfc, !PT ;  /* 0x00000200a4a44812 */ /* 0x000fce00078efcff */
[----:B------:R-:W1:Y:S08]  /*0740*/  @P0 LDC.64 R8, c[0x0][0x3d0] ;  /* 0x0000f400ff080b82 */ /* 0x000e700000000a00 */
[----:B------:R-:W2:Y:S08]  /*0750*/  @P1 LDC.64 R10, c[0x0][0x3d0] ;  /* 0x0000f400ff0a1b82 */ /* 0x000eb00000000a00 */
[----:B------:R-:W3:Y:S01]  /*0760*/  @P2 LDC.64 R28, c[0x0][0x3d0] ;  /* 0x0000f400ff1c2b82 */ /* 0x000ee20000000a00 */
[C---:B0-----:R-:W-:Y:S01]  /*0770*/  @P4 IMAD.WIDE.U32 R6, R93.reuse, 0x20, R4 ;  /* 0x000000205d064825 */ /* 0x041fe200078e0004 */
[----:B------:R-:W-:-:S04]  /*0780*/  @P4 LOP3.LUT R93, R93, 0x20, RZ, 0xfc, !PT ;  /* 0x000000205d5d4812 */ /* 0x000fc800078efcff */
[----:B------:R-:W5:Y:S02]  /*0790*/  @P4 LDG.E.128 R88, desc[UR6][R6.64] ;  /* 0x0000000606584981 */ /* 0x000f64000c1e1d00 */
[----:B------:R-:W0:Y:S01]  /*07a0*/  @P3 LDC.64 R30, c[0x0][0x3d0] ;  /* 0x0000f400ff1e3b82 */ /* 0x000e220000000a00 */
[C---:B-1----:R-:W-:Y:S01]  /*07b0*/  @P0 IMAD.WIDE.U32 R8, R93.reuse, 0x20, R8 ;  /* 0x000000205d080825 */ /* 0x042fe200078e0008 */
[----:B------:R-:W5:Y:S03]  /*07c0*/  @P4 LDG.E.128 R84, desc[UR6][R6.64+0x10] ;  /* 0x0000100606544981 */ /* 0x000f66000c1e1d00 */
[----:B------:R-:W-:Y:S01]  /*07d0*/  @P0 VIADD R93, R93, 0x20 ;  /* 0x000000205d5d0836 */ /* 0x000fe20000000000 */
[----:B------:R-:W5:Y:S03]  /*07e0*/  @P0 LDG.E.128 R72, desc[UR6][R8.64] ;  /* 0x0000000608480981 */ /* 0x000f66000c1e1d00 */
[C---:B--2---:R-:W-:Y:S01]  /*07f0*/  @P1 IMAD.WIDE.U32 R10, R93.reuse, 0x20, R10 ;  /* 0x000000205d0a1825 */ /* 0x044fe200078e000a */
[----:B------:R-:W5:Y:S03]  /*0800*/  @P0 LDG.E.128 R68, desc[UR6][R8.64+0x10] ;  /* 0x0000100608440981 */ /* 0x000f66000c1e1d00 */
[----:B------:R-:W-:Y:S01]  /*0810*/  @P1 VIADD R93, R93, 0x20 ;  /* 0x000000205d5d1836 */ /* 0x000fe20000000000 */
[----:B------:R-:W5:Y:S03]  /*0820*/  @P1 LDG.E.128 R56, desc[UR6][R10.64] ;  /* 0x000000060a381981 */ /* 0x000f66000c1e1d00 */
[C---:B---3--:R-:W-:Y:S01]  /*0830*/  @P2 IMAD.WIDE.U32 R44, R93.reuse, 0x20, R28 ;  /* 0x000000205d2c2825 */ /* 0x048fe200078e001c */
[----:B------:R-:W-:Y:S01]  /*0840*/  @P2 IADD3 R93, PT, PT, R93, 0x20, RZ ;  /* 0x000000205d5d2810 */ /* 0x000fe20007ffe0ff */
[----:B------:R-:W5:Y:S01]  /*0850*/  @P1 LDG.E.128 R52, desc[UR6][R10.64+0x10] ;  /* 0x000010060a341981 */ /* 0x000f62000c1e1d00 */
[----:B------:R-:W-:-:S02]  /*0860*/  CS2R R28, SRZ ;  /* 0x00000000001c7805 */ /* 0x000fc4000001ff00 */
[----:B------:R-:W-:Y:S02]  /*0870*/  CS2R R34, SRZ ;  /* 0x0000000000227805 */ /* 0x000fe4000001ff00 */
[----:B------:R-:W-:Y:S01]  /*0880*/  CS2R R32, SRZ ;  /* 0x0000000000207805 */ /* 0x000fe2000001ff00 */
[----:B------:R-:W5:Y:S01]  /*0890*/  @P2 LDG.E.128 R40, desc[UR6][R44.64] ;  /* 0x000000062c282981 */ /* 0x000f62000c1e1d00 */
[----:B0-----:R-:W-:Y:S01]  /*08a0*/  @P3 IMAD.WIDE.U32 R4, R93, 0x20, R30 ;  /* 0x000000205d043825 */ /* 0x001fe200078e001e */
[----:B------:R-:W-:Y:S02]  /*08b0*/  CS2R R46, SRZ ;  /* 0x00000000002e7805 */ /* 0x000fe4000001ff00 */
[----:B------:R-:W-:Y:S01]  /*08c0*/  CS2R R50, SRZ ;  /* 0x0000000000327805 */ /* 0x000fe2000001ff00 */
[----:B------:R0:W5:Y:S04]  /*08d0*/  @P2 LDG.E.128 R36, desc[UR6][R44.64+0x10] ;  /* 0x000010062c242981 */ /* 0x000168000c1e1d00 */
[----:B------:R1:W5:Y:S04]  /*08e0*/  @P3 LDG.E.128 R24, desc[UR6][R4.64] ;  /* 0x0000000604183981 */ /* 0x000368000c1e1d00 */
[----:B------:R1:W5:Y:S01]  /*08f0*/  @P3 LDG.E.128 R20, desc[UR6][R4.64+0x10] ;  /* 0x0000100604143981 */ /* 0x000362000c1e1d00 */
[----:B------:R-:W-:-:S02]  /*0900*/  CS2R R30, SRZ ;  /* 0x00000000001e7805 */ /* 0x000fc4000001ff00 */
[----:B0-----:R-:W-:Y:S02]  /*0910*/  CS2R R44, SRZ ;  /* 0x00000000002c7805 */ /* 0x001fe4000001ff00 */
        /* <DEDUP_REMOVED lines=9> */
[----:B------:R-:W-:Y:S02]  /*09b0*/  @P3 CS2R R14, SRZ ;  /* 0x00000000000e3805 */ /* 0x000fe4000001ff00 */
[----:B------:R-:W-:-:S02]  /*09c0*/  @P3 CS2R R12, SRZ ;  /* 0x00000000000c3805 */ /* 0x000fc4000001ff00 */
[----:B------:R-:W-:Y:S02]  /*09d0*/  @P3 CS2R R18, SRZ ;  /* 0x0000000000123805 */ /* 0x000fe4000001ff00 */
[----:B-1----:R-:W-:-:S07]  /*09e0*/  @P3 CS2R R16, SRZ ;  /* 0x0000000000103805 */ /* 0x002fce000001ff00 */
.L_x_7013:
[----:B------:R-:W-:Y:S05]  /*09f0*/  BSYNC.RECONVERGENT B0 ;  /* 0x0000000000007941 */ /* 0x000fea0003800200 */
.L_x_7011:
[----:B------:R-:W1:Y:S02]  /*0a00*/  LDCU UR4, c[0x0][0x384] ;  /* 0x00007080ff0477ac */ /* 0x000e640008000800 */
[----:B-1----:R-:W-:-:S13]  /*0a10*/  ISETP.GE.AND P0, PT, R113, UR4, PT ;  /* 0x0000000471007c0c */ /* 0x002fda000bf06270 */
[----:B------:R-:W-:Y:S05]  /*0a20*/  @P0 EXIT ;  /* 0x000000000000094d */ /* 0x000fea0003800000 */
[----:B------:R-:W-:Y:S01]  /*0a30*/  IMAD.HI.U32 R0, R115, -0x326172a9, RZ ;  /* 0xcd9e8d5773007827 */ /* 0x000fe200078e00ff */
[----:B------:R-:W-:Y:S01]  /*0a40*/  LOP3.LUT R108, R108, 0x3, RZ, 0xc0, !PT ;  /* 0x000000036c6c7812 */ /* 0x000fe200078ec0ff */
[----:B------:R-:W1:Y:S02]  /*0a50*/  LDCU UR12, c[0x0][0x388] ;  /* 0x00007100ff0c77ac */ /* 0x000e640008000800 */
[----:B0-----:R-:W-:Y:S01]  /*0a60*/  IMAD.HI.U32 R5, R165, -0x2daee0ad, RZ ;  /* 0xd2511f53a5057827 */ /* 0x001fe200078e00ff */
[----:B------:R-:W-:Y:S01]  /*0a70*/  LOP3.LUT R0, R111, R0, R2, 0x96, !PT ;  /* 0x000000006f007212 */ /* 0x000fe200078e9602 */
[----:B------:R-:W0:Y:S02]  /*0a80*/  LDCU.U8 UR10, c[0x0][0x410] ;  /* 0x00008200ff0a77ac */ /* 0x000e240008000000 */
[----:B------:R-:W-:Y:S01]  /*0a90*/  IMAD R9, R165, -0x2daee0ad, RZ ;  /* 0xd2511f53a5097824 */ /* 0x000fe200078e02ff */
[----:B------:R-:W-:Y:S01]  /*0aa0*/  LOP3.LUT R5, R5, R3, RZ, 0x3c, !PT ;  /* 0x0000000305057212 */ /* 0x000fe200078e3cff */
[----:B------:R-:W-:Y:S01]  /*0ab0*/  IMAD R7, R115, -0x326172a9, RZ ;  /* 0xcd9e8d5773077824 */ /* 0x000fe200078e02ff */
[----:B------:R-:W2:Y:S01]  /*0ac0*/  LDCU UR11, c[0x0][0x448] ;  /* 0x00008900ff0b77ac */ /* 0x000ea20008000800 */
[----:B------:R-:W-:Y:S01]  /*0ad0*/  IMAD.HI.U32 R6, R0, -0x2daee0ad, RZ ;  /* 0xd2511f5300067827 */ /* 0x000fe200078e00ff */
[----:B------:R-:W3:Y:S03]  /*0ae0*/  LDCU.64 UR4, c[0x0][0x398] ;  /* 0x00007300ff0477ac */ /* 0x000ee60008000a00 */
[C---:B------:R-:W-:Y:S01]  /*0af0*/  IMAD.HI.U32 R4, R5.reuse, -0x326172a9, RZ ;  /* 0xcd9e8d5705047827 */ /* 0x040fe200078e00ff */
[----:B------:R-:W-:Y:S01]  /*0b00*/  LOP3.LUT R6, R94, R9, R6, 0x96, !PT ;  /* 0x000000095e067212 */ /* 0x000fe200078e9606 */
[----:B------:R-:W4:Y:S02]  /*0b10*/  LDCU.64 UR8, c[0x0][0x3a0] ;  /* 0x00007400ff0877ac */ /* 0x000f240008000a00 */
[----:B------:R-:W-:Y:S01]  /*0b20*/  IMAD R8, R0, -0x2daee0ad, RZ ;  /* 0xd2511f5300087824 */ /* 0x000fe200078e02ff */
[----:B------:R-:W-:Y:S01]  /*0b30*/  LOP3.LUT R4, R92, R7, R4, 0x96, !PT ;  /* 0x000000075c047212 */ /* 0x000fe200078e9604 */
[----:B------:R-:W-:-:S02]  /*0b40*/  IMAD R5, R5, -0x326172a9, RZ ;  /* 0xcd9e8d5705057824 */ /* 0x000fc400078e02ff */
        /* <DEDUP_REMOVED lines=45> */
[----:B------:R-:W-:Y:S01]  /*0e20*/  IMAD.MOV.U32 R107, RZ, RZ, RZ ;  /* 0x000000ffff6b7224 */ /* 0x000fe200078e00ff */
[----:B------:R-:W-:Y:S01]  /*0e30*/  LOP3.LUT R109, R117, R6, R109, 0x96, !PT ;  /* 0x00000006756d7212 */ /* 0x000fe200078e966d */
[----:B------:R-:W-:Y:S02]  /*0e40*/  IMAD R106, R5, -0x326172a9, RZ ;  /* 0xcd9e8d57056a7824 */ /* 0x000fe400078e02ff */
[----:B01234-:R-:W-:-:S07]  /*0e50*/  IMAD R159, R0, -0x2daee0ad, RZ ;  /* 0xd2511f53009f7824 */ /* 0x01ffce00078e02ff */
.L_x_7649:
        /* <DEDUP_REMOVED lines=40> */
.L_x_7019:
        /* <DEDUP_REMOVED lines=13> */
.L_x_7021:
[----:B------:R-:W-:Y:S05]  /*11b0*/  BSYNC.RECONVERGENT B2 ;  /* 0x0000000000027941 */ /* 0x000fea0003800200 */
.L_x_7020:
        /* <DEDUP_REMOVED lines=52> */
[----:B------:R-:W-:Y:S02]  /*1500*/  VIADD R105, R3, 0x96a522ad ;  /* 0x96a522ad03697836 */ /* 0x000fe40000000000 */
[----:B------:R-:W-:-:S04]  /*1510*/  IMAD.WIDE.U32 R162, R163, -0x326172a9, RZ ;  /* 0xcd9e8d57a3a27825 */ /* 0x000fc800078e00ff */
[----:B------:R-:W-:Y:S01]  /*1520*/  IMAD.WIDE.U32 R160, R160, -0x2daee0ad, RZ ;  /* 0xd2511f53a0a07825 */ /* 0x000fe200078e00ff */
[----:B------:R-:W-:Y:S02]  /*1530*/  LOP3.LUT R109, R109, R156, R163, 0x96, !PT ;  /* 0x0000009c6d6d7212 */ /* 0x000fe400078e96a3 */
[----:B------:R-:W-:Y:S01]  /*1540*/  MOV R106, R162 ;  /* 0x000000a2006a7202 */ /* 0x000fe20000000f00 */
[----:B------:R-:W-:Y:S01]  /*1550*/  IMAD.MOV.U32 R0, RZ, RZ, R160 ;  /* 0x000000ffff007224 */ /* 0x000fe200078e00a0 */
[----:B------:R-:W-:Y:S01]  /*1560*/  LOP3.LUT R110, R105, R108, R161, 0x96, !PT ;  /* 0x0000006c696e7212 */ /* 0x000fe200078e96a1 */
[----:B------:R-:W-:-:S07]  /*1570*/  IMAD.MOV.U32 R105, RZ, RZ, R159 ;  /* 0x000000ffff697224 */ /* 0x000fce00078e009f */
.L_x_7018:
[----:B------:R-:W-:Y:S05]  /*1580*/  BSYNC.RECONVERGENT B1 ;  /* 0x0000000000017941 */ /* 0x000fea0003800200 */
.L_x_7017:
        /* <DEDUP_REMOVED lines=29> */
.L_x_7024:
        /* <DEDUP_REMOVED lines=13> */
.L_x_7026:
[----:B------:R-:W-:Y:S05]  /*1830*/  BSYNC.RECONVERGENT B2 ;  /* 0x0000000000027941 */ /* 0x000fea0003800200 */
.L_x_7025:
        /* <DEDUP_REMOVED lines=15> */
[----:B------:R-:W-:-:S03]  /*1930*/  IMAD.MOV.U32 R134, RZ, RZ, RZ ;  /* 0x000000ffff867224 */ /* 0x000fc600078e00ff */
        /* <DEDUP_REMOVED lines=20> */
[C---:B------:R-:W-:Y:S02]  /*1a80*/  IADD3 R123, PT, PT, R2.reuse, -0x4ab325aa, RZ ;  /* 0xb54cda56027b7810 */ /* 0x040fe40007ffe0ff */
[----:B------:R-:W-:Y:S01]  /*1a90*/  LOP3.LUT R133, R133, R162, R109, 0x96, !PT ;  /* 0x000000a285857212 */ /* 0x000fe200078e966d */
[----:B------:R-:W-:Y:S01]  /*1aa0*/  VIADD R109, R2, 0x5384540f ;  /* 0x5384540f026d7836 */ /* 0x000fe20000000000 */
[----:B------:R-:W-:-:S03]  /*1ab0*/  LOP3.LUT R123, R123, R166, R161, 0x96, !PT ;  /* 0x000000a67b7b7212 */ /* 0x000fc600078e96a1 */
        /* <DEDUP_REMOVED lines=14> */
[----:B------:R-:W-:Y:S02]  /*1ba0*/  IADD3 R123, PT, PT, R3, -0x695add53, RZ ;  /* 0x96a522ad037b7810 */ /* 0x000fe40007ffe0ff */
[----:B------:R-:W-:Y:S01]  /*1bb0*/  LOP3.LUT R109, R109, R160, R167, 0x96, !PT ;  /* 0x000000a06d6d7212 */ /* 0x000fe200078e96a7 */
[----:B------:R-:W-:Y:S01]  /*1bc0*/  IMAD.MOV.U32 R106, RZ, RZ, R166 ;  /* 0x000000ffff6a7224 */ /* 0x000fe200078e00a6 */
[----:B------:R-:W-:Y:S01]  /*1bd0*/  LOP3.LUT R110, R123, R108, R163, 0x96, !PT ;  /* 0x0000006c7b6e7212 */ /* 0x000fe200078e96a3 */
[----:B------:R-:W-:Y:S01]  /*1be0*/  IMAD.MOV.U32 R108, RZ, RZ, R0 ;  /* 0x000000ffff6c7224 */ /* 0x000fe200078e0000 */
[----:B------:R-:W-:-:S07]  /*1bf0*/  MOV R0, R162 ;  /* 0x000000a200007202 */ /* 0x000fce0000000f00 */
.L_x_7023:
[----:B------:R-:W-:Y:S05]  /*1c00*/  BSYNC.RECONVERGENT B1 ;  /* 0x0000000000017941 */ /* 0x000fea0003800200 */
.L_x_7022:
        /* <DEDUP_REMOVED lines=26> */
.L_x_7029:
        /* <DEDUP_REMOVED lines=13> */
.L_x_7031:
[----:B------:R-:W-:Y:S05]  /*1e80*/  BSYNC.RECONVERGENT B2 ;  /* 0x0000000000027941 */ /* 0x000fea0003800200 */
.L_x_7030:
        /* <DEDUP_REMOVED lines=60> */
.L_x_7028:
[----:B------:R-:W-:Y:S05]  /*2250*/  BSYNC.RECONVERGENT B1 ;  /* 0x0000000000017941 */ /* 0x000fea0003800200 */
.L_x_7027:
[----:B------:R-:W-:Y:S01]  /*2260*/  I2FP.F32.U32 R123, R108 ;  /* 0x0000006c007b7245 */ /* 0x000fe20000201000 */
[----:B------:R-:W-:Y:S01]  /*2270*/  IMAD.U32 R133, R93, 0x10000, RZ ;  /* 0x000100005d857824 */ /* 0x000fe200078e00ff */
        /* <DEDUP_REMOVED lines=24> */
.L_x_7034:
        /* <DEDUP_REMOVED lines=13> */
.L_x_7036:
[----:B------:R-:W-:Y:S05]  /*24d0*/  BSYNC.RECONVERGENT B2 ;  /* 0x0000000000027941 */ /* 0x000fea0003800200 */
.L_x_7035:
        /* <DEDUP_REMOVED lines=60> */
.L_x_7033:
[----:B------:R-:W-:Y:S05]  /*28a0*/  BSYNC.RECONVERGENT B1 ;  /* 0x0000000000017941 */ /* 0x000fea0003800200 */
.L_x_7032:
        /* <DEDUP_REMOVED lines=26> */
.L_x_7039:
        /* <DEDUP_REMOVED lines=13> */
.L_x_7041:
[----:B------:R-:W-:Y:S05]  /*2b20*/  BSYNC.RECONVERGENT B2 ;  /* 0x0000000000027941 */ /* 0x000fea0003800200 */
.L_x_7040:
        /* <DEDUP_REMOVED lines=58> */
[----:B------:R-:W-:Y:S01]  /*2ed0*/  MOV R0, R162 ;  /* 0x000000a200007202 */ /* 0x000fe20000000f00 */
[----:B------:R-:W-:-:S07]  /*2ee0*/  IMAD.MOV.U32 R160, RZ, RZ, RZ ;  /* 0x000000ffffa07224 */ /* 0x000fce00078e00ff */
.L_x_7038:
[----:B------:R-:W-:Y:S05]  /*2ef0*/  BSYNC.RECONVERGENT B1 ;  /* 0x0000000000017941 */ /* 0x000fea0003800200 */
.L_x_7037:
        /* <DEDUP_REMOVED lines=8> */
[----:B------:R-:W-:Y:S01]  /*2f80*/  FSETP.GTU.FTZ.AND P2, PT, R108, R157, PT ;  /* 0x0000009d6c00720b */ /* 0x000fe20003f5c000 */
[----:B------:R-:W-:-:S03]  /*2f90*/  IMAD.MOV.U32 R108, RZ, RZ, R106 ;  /* 0x000000ffff6c7224 */ /* 0x000fc600078e006a */
        /* <DEDUP_REMOVED lines=14> */
.L_x_7044:
        /* <DEDUP_REMOVED lines=13> */
.L_x_7046:
[----:B------:R-:W-:Y:S05]  /*3150*/  BSYNC.RECONVERGENT B2 ;  /* 0x0000000000027941 */ /* 0x000fea0003800200 */
.L_x_7045:
        /* <DEDUP_REMOVED lines=14> */
[----:B------:R-:W-:Y:S02]  /*3240*/  IADD3 R109, PT, PT, R2, -0x255992d5, RZ ;  /* 0xdaa66d2b026d7810 */ /* 0x000fe40007ffe0ff */
[----:B------:R-:W-:Y:S01]  /*3250*/  LOP3.LUT R163, R163, R166, R161, 0x96, !PT ;  /* 0x000000a6a3a37212 */ /* 0x000fe200078e96a1 */
[----:B------:R-:W-:Y:S02]  /*3260*/  VIADD R161, R3, 0x32370b8f ;  /* 0x32370b8f03a17836 */ /* 0x000fe40000000000 */
[----:B------:R-:W-:-:S04]  /*3270*/  IMAD.WIDE.U32 R166, R167, -0x326172a9, RZ ;  /* 0xcd9e8d57a7a67825 */ /* 0x000fc800078e00ff */
[----:B------:R-:W-:Y:S01]  /*3280*/  IMAD.WIDE.U32 R162, R163, -0x2daee0ad, RZ ;  /* 0xd2511f53a3a27825 */ /* 0x000fe200078e00ff */
[----:B------:R-:W-:-:S04]  /*3290*/  LOP3.LUT R109, R109, R160, R167, 0x96, !PT ;  /* 0x000000a06d6d7212 */ /* 0x000fc800078e96a7 */
[----:B------:R-:W-:Y:S01]  /*32a0*/  LOP3.LUT R161, R161, R108, R163, 0x96, !PT ;  /* 0x0000006ca1a17212 */ /* 0x000fe200078e96a3 */
[----:B------:R-:W-:Y:S02]  /*32b0*/  VIADD R163, R2, 0x78dde6e4 ;  /* 0x78dde6e402a37836 */ /* 0x000fe40000000000 */
[----:B------:R-:W-:-:S04]  /*32c0*/  IMAD.WIDE.U32 R108, R109, -0x2daee0ad, RZ ;  /* 0xd2511f536d6c7825 */ /* 0x000fc800078e00ff */
[----:B------:R-:W-:Y:S01]  /*32d0*/  IMAD.WIDE.U32 R160, R161, -0x326172a9, RZ ;  /* 0xcd9e8d57a1a07825 */ /* 0x000fe200078e00ff */
[----:B------:R-:W-:Y:S02]  /*32e0*/  LOP3.LUT R167, R112, R162, R109, 0x96, !PT ;  /* 0x000000a270a77212 */ /* 0x000fe400078e966d */
[----:B------:R-:W-:Y:S02]  /*32f0*/  IADD3 R109, PT, PT, R2, 0x1715609d, RZ ;  /* 0x1715609d026d7810 */ /* 0x000fe40007ffe0ff */
[----:B------:R-:W-:Y:S01]  /*3300*/  LOP3.LUT R163, R163, R166, R161, 0x96, !PT ;  /* 0x000000a6a3a37212 */ /* 0x000fe200078e96a1 */
[----:B------:R-:W-:Y:S02]  /*3310*/  VIADD R161, R3, 0xa9066899 ;  /* 0xa906689903a17836 */ /* 0x000fe40000000000 */
        /* <DEDUP_REMOVED lines=32> */
.L_x_7043:
[----:B------:R-:W-:Y:S05]  /*3520*/  BSYNC.RECONVERGENT B1 ;  /* 0x0000000000017941 */ /* 0x000fea0003800200 */
.L_x_7042:
        /* <DEDUP_REMOVED lines=24> */
.L_x_7049:
        /* <DEDUP_REMOVED lines=13> */
.L_x_7051:
[----:B------:R-:W-:Y:S05]  /*3780*/  BSYNC.RECONVERGENT B2 ;  /* 0x0000000000027941 */ /* 0x000fea0003800200 */
.L_x_7050:
        /* <DEDUP_REMOVED lines=40> */
[----:B------:R-:W-:Y:S02]  /*3a10*/  VIADD R143, R2, 0x5384540f ;  /* 0x5384540f028f7836 */ /* 0x000fe40000000000 */
[----:B------:R-:W-:-:S03]  /*3a20*/  IMAD.WIDE.U32 R168, R168, -0x2daee0ad, RZ ;  /* 0xd2511f53a8a87825 */ /* 0x000fc600078e00ff */
[----:B------:R-:W-:Y:S01]  /*3a30*/  LOP3.LUT R143, R143, R166, R109, 0x96, !PT ;  /* 0x000000a68f8f7212 */ /* 0x000fe200078e966d */
[----:B------:R-:W-:Y:S01]  /*3a40*/  VIADD R109, R2, 0xf1bbcdc8 ;  /* 0xf1bbcdc8026d7836 */ /* 0x000fe20000000000 */
[----:B------:R-:W-:-:S03]  /*3a50*/  LOP3.LUT R161, R161, R162, R169, 0x96, !PT ;  /* 0x000000a2a1a17212 */ /* 0x000fc600078e96a9 */
[----:B------:R-:W-:Y:S01]  /*3a60*/  IMAD.WIDE.U32 R162, R143, -0x2daee0ad, RZ ;  /* 0xd2511f538fa27825 */ /* 0x000fe200078e00ff */
[----:B------:R-:W-:-:S03]  /*3a70*/  IADD3 R143, PT, PT, R3, -0x24c28bd8, RZ ;  /* 0xdb3d7428038f7810 */ /* 0x000fc60007ffe0ff */
[----:B------:R-:W-:Y:S01]  /*3a80*/  IMAD.WIDE.U32 R166, R161, -0x326172a9, RZ ;  /* 0xcd9e8d57a1a67825 */ /* 0x000fe200078e00ff */
[----:B------:R-:W-:Y:S02]  /*3a90*/  LOP3.LUT R143, R143, R168, R163, 0x96, !PT ;  /* 0x000000a88f8f7212 */ /* 0x000fe400078e96a3 */
[----:B------:R-:W-:Y:S01]  /*3aa0*/  IADD3 R161, PT, PT, R3, -0x695add53, RZ ;  /* 0x96a522ad03a17810 */ /* 0x000fe20007ffe0ff */
[----:B------:R-:W-:Y:S01]  /*3ab0*/  IMAD.MOV.U32 R163, RZ, RZ, RZ ;  /* 0x000000ffffa37224 */ /* 0x000fe200078e00ff */
        /* <DEDUP_REMOVED lines=8> */
[----:B------:R-:W-:-:S07]  /*3b40*/  MOV R0, R168 ;  /* 0x000000a800007202 */ /* 0x000fce0000000f00 */
.L_x_7048:
[----:B------:R-:W-:Y:S05]  /*3b50*/  BSYNC.RECONVERGENT B1 ;  /* 0x0000000000017941 */ /* 0x000fea0003800200 */
.L_x_7047:
        /* <DEDUP_REMOVED lines=8> */
[----:B------:R-:W-:-:S03]  /*3be0*/  IMAD.MOV.U32 R108, RZ, RZ, 0x2 ;  /* 0x00000002ff6c7424 */ /* 0x000fc600078e00ff */
        /* <DEDUP_REMOVED lines=15> */
.L_x_7054:
        /* <DEDUP_REMOVED lines=13> */
.L_x_7056:
[----:B------:R-:W-:Y:S05]  /*3db0*/  BSYNC.RECONVERGENT B2 ;  /* 0x0000000000027941 */ /* 0x000fea0003800200 */
.L_x_7055:
        /* <DEDUP_REMOVED lines=30> */
[----:B------:R-:W-:Y:S01]  /*3fa0*/  IADD3 R109, PT, PT, R2, -0x4ab325aa, RZ ;  /* 0xb54cda56026d7810 */ /* 0x000fe20007ffe0ff */
[----:B------:R-:W-:-:S05]  /*3fb0*/  VIADD R169, R3, 0xa9066899 ;  /* 0xa906689903a97836 */ /* 0x000fca0000000000 */
        /* <DEDUP_REMOVED lines=28> */
.L_x_7053:
[----:B------:R-:W-:Y:S05]  /*4180*/  BSYNC.RECONVERGENT B1 ;  /* 0x0000000000017941 */ /* 0x000fea0003800200 */
.L_x_7052:
        /* <DEDUP_REMOVED lines=16> */
.L_x_7016:
[----:B------:R-:W-:Y:S01]  /*4290*/  ISETP.NE.AND P2, PT, R108, 0x1, PT ;  /* 0x000000016c00780c */ /* 0x000fe20003f45270 */
[----:B------:R-:W-:Y:S01]  /*42a0*/  BSSY.RECONVERGENT B1, `(.L_x_7058) ;  /* 0x0000059000017945 */ /* 0x000fe20003800200 */
[----:B------:R-:W-:Y:S01]  /*42b0*/  VIADD R154, R2, 0x3c6ef372 ;  /* 0x3c6ef372029a7836 */ /* 0x000fe20000000000 */
[C---:B------:R-:W-:Y:S01]  /*42c0*/  IADD3 R157, PT, PT, R3.reuse, 0x32370b8f, RZ ;  /* 0x32370b8f039d7810 */ /* 0x040fe20007ffe0ff */
        /* <DEDUP_REMOVED lines=16> */
.L_x_7060:
        /* <DEDUP_REMOVED lines=13> */
.L_x_7062:
[----:B------:R-:W-:Y:S05]  /*44a0*/  BSYNC.RECONVERGENT B2 ;  /* 0x0000000000027941 */ /* 0x000fea0003800200 */
.L_x_7061:
        /* <DEDUP_REMOVED lines=29> */
[----:B------:R-:W-:Y:S02]  /*4680*/  LOP3.LUT R98, R99, R98, R103, 0x96, !PT ;  /* 0x0000006263627212 */ /* 0x000fe400078e9667 */
        /* <DEDUP_REMOVED lines=26> */
.L_x_7059:
[----:B------:R-:W-:Y:S05]  /*4830*/  BSYNC.RECONVERGENT B1 ;  /* 0x0000000000017941 */ /* 0x000fea0003800200 */
.L_x_7058:
[----:B------:R-:W0:Y:S01]  /*4840*/  LDC R159, c[0x0][0x404] ;  /* 0x00010100ff9f7b82 */ /* 0x000e220000000800 */
[----:B------:R-:W-:Y:S01]  /*4850*/  I2FP.F32.U32 R96, R96 ;  /* 0x0000006000607245 */ /* 0x000fe20000201000 */
[----:B------:R-:W-:Y:S01]  /*4860*/  IMAD.MOV.U32 R161, RZ, RZ, 0x2f800000 ;  /* 0x2f800000ffa17424 */ /* 0x000fe200078e00ff */
[----:B------:R-:W-:Y:S01]  /*4870*/  ISETP.NE.AND P3, PT, R98, 0x1, PT ;  /* 0x000000016200780c */ /* 0x000fe20003f65270 */
[----:B------:R-:W-:Y:S01]  /*4880*/  BSSY.RECONVERGENT B1, `(.L_x_7063) ;  /* 0x000005c000017945 */ /* 0x000fe20003800200 */
[----:B-----5:R-:W-:Y:S01]  /*4890*/  SHF.L.U32 R97, R92, 0x10, RZ ;  /* 0x000000105c617819 */ /* 0x020fe200000006ff */
[----:B------:R-:W-:Y:S01]  /*48a0*/  FFMA.FTZ R96, R96, R161, 1.1641532182693481445e-10 ;  /* 0x2f00000060607423 */ /* 0x000fe200000100a1 */
[----:B------:R-:W-:Y:S01]  /*48b0*/  LOP3.LUT R164, R164, 0xffffffef, RZ, 0xc0, !PT ;  /* 0xffffffefa4a47812 */ /* 0x000fe200078ec0ff */
[----:B------:R-:W1:Y:S01]  /*48c0*/  LDC R160, c[0x0][0x408] ;  /* 0x00010200ffa07b82 */ /* 0x000e620000000800 */
[----:B------:R-:W-:Y:S02]  /*48d0*/  IMAD.MOV.U32 R99, RZ, RZ, 0x2 ;  /* 0x00000002ff637424 */ /* 0x000fe400078e00ff */
[----:B0-----:R-:W-:-:S02]  /*48e0*/  FSETP.GTU.FTZ.AND P2, PT, R96, R159, PT ;  /* 0x0000009f6000720b */ /* 0x001fc40003f5c000 */
[----:B------:R-:W-:Y:S01]  /*48f0*/  PRMT R96, R92, 0x7632, R96 ;  /* 0x000076325c607816 */ /* 0x000fe20000000060 */
[----:B------:R-:W-:Y:S01]  /*4900*/  IMAD.MOV.U32 R92, RZ, RZ, R106 ;  /* 0x000000ffff5c7224 */ /* 0x000fe200078e006a */
        /* <DEDUP_REMOVED lines=13> */
.L_x_7065:
        /* <DEDUP_REMOVED lines=13> */
.L_x_7067:
[----:B------:R-:W-:Y:S05]  /*4ab0*/  BSYNC.RECONVERGENT B2 ;  /* 0x0000000000027941 */ /* 0x000fea0003800200 */
.L_x_7066:
        /* <DEDUP_REMOVED lines=8> */
[----:B------:R-:W-:Y:S01]  /*4b40*/  IMAD.MOV.U32 R92, RZ, RZ, R0 ;  /* 0x000000ffff5c7224 */ /* 0x000fe200078e0000 */
[----:B------:R-:W-:Y:S01]  /*4b50*/  LOP3.LUT R102, R99, R98, R105, 0x96, !PT ;  /* 0x0000006263667212 */ /* 0x000fe200078e9669 */
[----:B------:R-:W-:-:S04]  /*4b60*/  IMAD.WIDE.U32 R98, R97, -0x2daee0ad, RZ ;  /* 0xd2511f5361627825 */ /* 0x000fc800078e00ff */
[----:B------:R-:W-:Y:S02]  /*4b70*/  VIADD R97, R3, 0x76cf5d0a ;  /* 0x76cf5d0a03617836 */ /* 0x000fe40000000000 */
[----:B------:R-:W-:-:S03]  /*4b80*/  IMAD.WIDE.U32 R102, R102, -0x326172a9, RZ ;  /* 0xcd9e8d5766667825 */ /* 0x000fc600078e00ff */
[----:B------:R-:W-:Y:S02]  /*4b90*/  LOP3.LUT R97, R97, R104, R99, 0x96, !PT ;  /* 0x0000006861617212 */ /* 0x000fe400078e9663 */
[----:B------:R-:W-:-:S03]  /*4ba0*/  LOP3.LUT R104, R154, R108, R103, 0x96, !PT ;  /* 0x0000006c9a687212 */ /* 0x000fc600078e9667 */
[----:B------:R-:W-:-:S04]  /*4bb0*/  IMAD.WIDE.U32 R108, R97, -0x326172a9, RZ ;  /* 0xcd9e8d57616c7825 */ /* 0x000fc800078e00ff */
[----:B------:R-:W-:Y:S02]  /*4bc0*/  VIADD R97, R2, 0xdaa66d2b ;  /* 0xdaa66d2b02617836 */ /* 0x000fe40000000000 */
[----:B------:R-:W-:-:S03]  /*4bd0*/  IMAD.WIDE.U32 R104, R104, -0x2daee0ad, RZ ;  /* 0xd2511f5368687825 */ /* 0x000fc600078e00ff */
[----:B------:R-:W-:Y:S02]  /*4be0*/  LOP3.LUT R97, R97, R102, R109, 0x96, !PT ;  /* 0x0000006661617212 */ /* 0x000fe400078e966d */
[----:B------:R-:W-:-:S03]  /*4bf0*/  LOP3.LUT R102, R157, R98, R105, 0x96, !PT ;  /* 0x000000629d667212 */ /* 0x000fc600078e9669 */
        /* <DEDUP_REMOVED lines=31> */
[----:B------:R-:W-:-:S03]  /*4df0*/  LOP3.LUT R109, R99, R102, R109, 0x96, !PT ;  /* 0x00000066636d7212 */ /* 0x000fc600078e966d */
[----:B------:R-:W-:Y:S01]  /*4e00*/  HFMA2 R99, -RZ, RZ, 0, 0 ;  /* 0x00000000ff637431 */ /* 0x000fe200000001ff */
[----:B------:R-:W-:Y:S01]  /*4e10*/  MOV R106, R108 ;  /* 0x0000006c006a7202 */ /* 0x000fe20000000f00 */
[----:B------:R-:W-:Y:S01]  /*4e20*/  IMAD.MOV.U32 R0, RZ, RZ, R104 ;  /* 0x000000ffff007224 */ /* 0x000fe200078e0068 */
[----:B------:R-:W-:-:S07]  /*4e30*/  LOP3.LUT R110, R155, R98, R105, 0x96, !PT ;  /* 0x000000629b6e7212 */ /* 0x000fce00078e9669 */
.L_x_7064:
[----:B------:R-:W-:Y:S05]  /*4e40*/  BSYNC.RECONVERGENT B1 ;  /* 0x0000000000017941 */ /* 0x000fea0003800200 */
.L_x_7063:
        /* <DEDUP_REMOVED lines=9> */
[----:B------:R-:W-:Y:S01]  /*4ee0*/  FSEL R92, R97, RZ, !P2 ;  /* 0x000000ff615c7208 */ /* 0x000fe20005000000 */
[----:B------:R-:W-:Y:S01]  /*4ef0*/  IMAD.MOV.U32 R97, RZ, RZ, R106 ;  /* 0x000000ffff617224 */ /* 0x000fe200078e006a */
[----:B------:R-:W-:-:S03]  /*4f00*/  SEL R104, RZ, 0x1, P2 ;  /* 0x00000001ff687807 */ /* 0x000fc60001000000 */
        /* <DEDUP_REMOVED lines=13> */
.L_x_7070:
        /* <DEDUP_REMOVED lines=13> */
.L_x_7072:
[----:B------:R-:W-:Y:S05]  /*50b0*/  BSYNC.RECONVERGENT B2 ;  /* 0x0000000000027941 */ /* 0x000fea0003800200 */
.L_x_7071:
        /* <DEDUP_REMOVED lines=45> */
[----:B------:R-:W-:Y:S02]  /*5390*/  VIADD R97, R2, 0xf1bbcdc8 ;  /* 0xf1bbcdc802617836 */ /* 0x000fe40000000000 */
[----:B------:R-:W-:-:S03]  /*53a0*/  IMAD.WIDE.U32 R108, R109, -0x326172a9, RZ ;  /* 0xcd9e8d576d6c7825 */ /* 0x000fc600078e00ff */
[----:B------:R-:W-:Y:S01]  /*53b0*/  LOP3.LUT R162, R97, R162, R103, 0x96, !PT ;  /* 0x000000a261a27212 */ /* 0x000fe200078e9667 */
[----:B------:R-:W-:Y:S01]  /*53c0*/  VIADD R97, R2, 0x8ff34781 ;  /* 0x8ff3478102617836 */ /* 0x000fe20000000000 */
[----:B------:R-:W-:-:S03]  /*53d0*/  MOV R106, R108 ;  /* 0x0000006c006a7202 */ /* 0x000fc60000000f00 */
[----:B------:R-:W-:Y:S01]  /*53e0*/  IMAD.WIDE.U32 R162, R162, -0x2daee0ad, RZ ;  /* 0xd2511f53a2a27825 */ /* 0x000fe200078e00ff */
[----:B------:R-:W-:-:S03]  /*53f0*/  LOP3.LUT R109, R97, R102, R109, 0x96, !PT ;  /* 0x00000066616d7212 */ /* 0x000fc600078e966d */
[----:B------:R-:W-:Y:S02]  /*5400*/  HFMA2 R102, -RZ, RZ, 0, 0 ;  /* 0x00000000ff667431 */ /* 0x000fe400000001ff */
[----:B------:R-:W-:Y:S01]  /*5410*/  IMAD.MOV.U32 R97, RZ, RZ, R0 ;  /* 0x000000ffff617224 */ /* 0x000fe200078e0000 */
[----:B------:R-:W-:Y:S01]  /*5420*/  LOP3.LUT R110, R155, R98, R163, 0x96, !PT ;  /* 0x000000629b6e7212 */ /* 0x000fe200078e96a3 */
[----:B------:R-:W-:-:S07]  /*5430*/  IMAD.MOV.U32 R0, RZ, RZ, R162 ;  /* 0x000000ffff007224 */ /* 0x000fce00078e00a2 */
.L_x_7069:
[----:B------:R-:W-:Y:S05]  /*5440*/  BSYNC.RECONVERGENT B1 ;  /* 0x0000000000017941 */ /* 0x000fea0003800200 */
.L_x_7068:
        /* <DEDUP_REMOVED lines=22> */
.L_x_7075:
        /* <DEDUP_REMOVED lines=13> */
.L_x_7077:
[----:B------:R-:W-:Y:S05]  /*5680*/  BSYNC.RECONVERGENT B2 ;  /* 0x0000000000027941 */ /* 0x000fea0003800200 */
.L_x_7076:
        /* <DEDUP_REMOVED lines=11> */
[----:B------:R-:W-:-:S03]  /*5740*/  IMAD.WIDE.U32 R98, R99, -0x326172a9, RZ ;  /* 0xcd9e8d5763627825 */ /* 0x000fc600078e00ff */
[----:B------:R-:W-:Y:S02]  /*5750*/  LOP3.LUT R103, R103, R102, R97, 0x96, !PT ;  /* 0x0000006667677212 */ /* 0x000fe400078e9661 */
[----:B------:R-:W-:Y:S02]  /*5760*/  LOP3.LUT R102, R154, R108, R99, 0x96, !PT ;  /* 0x0000006c9a667212 */ /* 0x000fe400078e9663 */
[----:B------:R-:W-:Y:S01]  /*5770*/  IADD3 R97, PT, PT, R2, -0x255992d5, RZ ;  /* 0xdaa66d2b02617810 */ /* 0x000fe20007ffe0ff */
[----:B------:R-:W-:-:S04]  /*5780*/  IMAD.WIDE.U32 R108, R103, -0x326172a9, RZ ;  /* 0xcd9e8d57676c7825 */ /* 0x000fc800078e00ff */
[----:B------:R-:W-:Y:S01]  /*5790*/  IMAD.WIDE.U32 R102, R102, -0x2daee0ad, RZ ;  /* 0xd2511f5366667825 */ /* 0x000fe200078e00ff */
[----:B------:R-:W-:-:S04]  /*57a0*/  LOP3.LUT R97, R97, R98, R109, 0x96, !PT ;  /* 0x0000006261617212 */ /* 0x000fc800078e966d */
        /* <DEDUP_REMOVED lines=38> */
.L_x_7074:
[----:B------:R-:W-:Y:S05]  /*5a10*/  BSYNC.RECONVERGENT B1 ;  /* 0x0000000000017941 */ /* 0x000fea0003800200 */
.L_x_7073:
        /* <DEDUP_REMOVED lines=11> */
[----:B------:R-:W-:-:S03]  /*5ad0*/  @P1 SHF.L.U32 R97, R96, 0x10, RZ ;  /* 0x0000001060611819 */ /* 0x000fc600000006ff */
        /* <DEDUP_REMOVED lines=15> */
.L_x_7080:
        /* <DEDUP_REMOVED lines=13> */
.L_x_7082:
[----:B------:R-:W-:Y:S05]  /*5ca0*/  BSYNC.RECONVERGENT B2 ;  /* 0x0000000000027941 */ /* 0x000fea0003800200 */
.L_x_7081:
        /* <DEDUP_REMOVED lines=56> */
.L_x_7079:
[----:B------:R-:W-:Y:S05]  /*6030*/  BSYNC.RECONVERGENT B1 ;  /* 0x0000000000017941 */ /* 0x000fea0003800200 */
.L_x_7078:
        /* <DEDUP_REMOVED lines=9> */
[----:B------:R-:W-:Y:S01]  /*60d0*/  PRMT R96, R93, 0x7632, R96 ;  /* 0x000076325d607816 */ /* 0x000fe20000000060 */
[----:B------:R-:W-:Y:S01]  /*60e0*/  IMAD.MOV.U32 R93, RZ, RZ, R106 ;  /* 0x000000ffff5d7224 */ /* 0x000fe200078e006a */
        /* <DEDUP_REMOVED lines=12> */
.L_x_7085:
        /* <DEDUP_REMOVED lines=13> */
.L_x_7087:
[----:B------:R-:W-:Y:S05]  /*6280*/  BSYNC.RECONVERGENT B2 ;  /* 0x0000000000027941 */ /* 0x000fea0003800200 */
.L_x_7086:
[----:B------:R-:W-:Y:S01]  /*6290*/  IMAD.WIDE.U32 R108, R115, -0x326172a9, RZ ;  /* 0xcd9e8d57736c7825 */ /* 0x000fe200078e00ff */
[----:B------:R-:W-:-:S03]  /*62a0*/  LOP3.LUT R166, R107, R99, R3, 0x96, !PT ;  /* 0x000000636ba67212 */ /* 0x000fc600078e9603 */
[----:B------:R-:W-:Y:S01]  /*62b0*/  VIADD R93, R2, 0x9e3779b9 ;  /* 0x9e3779b9025d7836 */ /* 0x000fe20000000000 */
        /* <DEDUP_REMOVED lines=43> */
[----:B------:R-:W-:Y:S01]  /*6570*/  IMAD.MOV.U32 R99, RZ, RZ, RZ ;  /* 0x000000ffff637224 */ /* 0x000fe200078e00ff */
[----:B------:R-:W-:Y:S01]  /*6580*/  LOP3.LUT R93, R93, R166, R109, 0x96, !PT ;  /* 0x000000a65d5d7212 */ /* 0x000fe200078e966d */
[----:B------:R-:W-:Y:S02]  /*6590*/  VIADD R109, R2, 0x8ff34781 ;  /* 0x8ff34781026d7836 */ /* 0x000fe40000000000 */
[----:B------:R-:W-:-:S04]  /*65a0*/  IMAD.WIDE.U32 R166, R123, -0x326172a9, RZ ;  /* 0xcd9e8d577ba67825 */ /* 0x000fc800078e00ff */
[----:B------:R-:W-:Y:S01]  /*65b0*/  IMAD.WIDE.U32 R162, R93, -0x2daee0ad, RZ ;  /* 0xd2511f535da27825 */ /* 0x000fe200078e00ff */
[----:B------:R-:W-:Y:S02]  /*65c0*/  MOV R93, R0 ;  /* 0x00000000005d7202 */ /* 0x000fe40000000f00 */
[----:B------:R-:W-:Y:S01]  /*65d0*/  LOP3.LUT R109, R109, R108, R167, 0x96, !PT ;  /* 0x0000006c6d6d7212 */ /* 0x000fe200078e96a7 */
[----:B------:R-:W-:Y:S01]  /*65e0*/  IMAD.MOV.U32 R106, RZ, RZ, R166 ;  /* 0x000000ffff6a7224 */ /* 0x000fe200078e00a6 */
[----:B------:R-:W-:Y:S01]  /*65f0*/  LOP3.LUT R110, R155, R98, R163, 0x96, !PT ;  /* 0x000000629b6e7212 */ /* 0x000fe200078e96a3 */
[----:B------:R-:W-:-:S07]  /*6600*/  IMAD.MOV.U32 R0, RZ, RZ, R162 ;  /* 0x000000ffff007224 */ /* 0x000fce00078e00a2 */
.L_x_7084:
[----:B------:R-:W-:Y:S05]  /*6610*/  BSYNC.RECONVERGENT B1 ;  /* 0x0000000000017941 */ /* 0x000fea0003800200 */
.L_x_7083:
        /* <DEDUP_REMOVED lines=25> */
.L_x_7090:
        /* <DEDUP_REMOVED lines=13> */
.L_x_7092:
[----:B------:R-:W-:Y:S05]  /*6880*/  BSYNC.RECONVERGENT B2 ;  /* 0x0000000000027941 */ /* 0x000fea0003800200 */
.L_x_7091:
        /* <DEDUP_REMOVED lines=54> */
[----:B------:R-:W-:Y:S02]  /*6bf0*/  IMAD.MOV.U32 R0, RZ, RZ, R162 ;  /* 0x000000ffff007224 */ /* 0x000fe400078e00a2 */
[----:B------:R-:W-:-:S07]  /*6c00*/  IMAD.MOV.U32 R108, RZ, RZ, RZ ;  /* 0x000000ffff6c7224 */ /* 0x000fce00078e00ff */
.L_x_7089:
[----:B------:R-:W-:Y:S05]  /*6c10*/  BSYNC.RECONVERGENT B1 ;  /* 0x0000000000017941 */ /* 0x000fea0003800200 */
.L_x_7088:
        /* <DEDUP_REMOVED lines=22> */
.L_x_7095:
        /* <DEDUP_REMOVED lines=13> */
.L_x_7097:
[----:B------:R-:W-:Y:S05]  /*6e50*/  BSYNC.RECONVERGENT B2 ;  /* 0x0000000000027941 */ /* 0x000fea0003800200 */
.L_x_7096:
[----:B------:R-:W-:Y:S01]  /*6e60*/  IMAD.WIDE.U32 R98, R115, -0x326172a9, RZ ;  /* 0xcd9e8d5773627825 */ /* 0x000fe200078e00ff */
[----:B------:R-:W-:Y:S02]  /*6e70*/  LOP3.LUT R162, R107, R97, R3, 0x96, !PT ;  /* 0x000000616ba27212 */ /* 0x000fe400078e9603 */
[----:B------:R-:W-:Y:S01]  /*6e80*/  IADD3 R143, PT, PT, R3, -0x24c28bd8, RZ ;  /* 0xdb3d7428038f7810 */ /* 0x000fe20007ffe0ff */
        /* <DEDUP_REMOVED lines=53> */
.L_x_7094:
[----:B------:R-:W-:Y:S05]  /*71e0*/  BSYNC.RECONVERGENT B1 ;  /* 0x0000000000017941 */ /* 0x000fea0003800200 */
.L_x_7093:
        /* <DEDUP_REMOVED lines=27> */
.L_x_7100:
        /* <DEDUP_REMOVED lines=13> */
.L_x_7102:
[----:B------:R-:W-:Y:S05]  /*7470*/  BSYNC.RECONVERGENT B2 ;  /* 0x0000000000027941 */ /* 0x000fea0003800200 */
.L_x_7101:
        /* <DEDUP_REMOVED lines=41> */
[----:B------:R-:W-:-:S03]  /*7710*/  VIADD R133, R2, 0xf1bbcdc8 ;  /* 0xf1bbcdc802857836 */ /* 0x000fc60000000000 */
[----:B------:R-:W-:Y:S01]  /*7720*/  LOP3.LUT R109, R109, R96, R167, 0x96, !PT ;  /* 0x000000606d6d7212 */ /* 0x000fe200078e96a7 */
[----:B------:R-:W-:-:S04]  /*7730*/  IMAD.WIDE.U32 R96, R97, -0x2daee0ad, RZ ;  /* 0xd2511f5361607825 */ /* 0x000fc800078e00ff */
[----:B------:R-:W-:Y:S01]  /*7740*/  IMAD.WIDE.U32 R108, R109, -0x326172a9, RZ ;  /* 0xcd9e8d576d6c7825 */ /* 0x000fe200078e00ff */
[----:B------:R-:W-:-:S04]  /*7750*/  LOP3.LUT R143, R143, R166, R97, 0x96, !PT ;  /* 0x000000a68f8f7212 */ /* 0x000fc800078e9661 */
[----:B------:R-:W-:Y:S01]  /*7760*/  LOP3.LUT R133, R133, R168, R109, 0x96, !PT ;  /* 0x000000a885857212 */ /* 0x000fe200078e966d */
[----:B------:R-:W-:-:S04]  /*7770*/  IMAD.WIDE.U32 R168, R143, -0x326172a9, RZ ;  /* 0xcd9e8d578fa87825 */ /* 0x000fc800078e00ff */
[----:B------:R-:W-:Y:S01]  /*7780*/  VIADD R109, R2, 0x8ff34781 ;  /* 0x8ff34781026d7836 */ /* 0x000fe20000000000 */
[----:B------:R-:W-:Y:S01]  /*7790*/  MOV R106, R168 ;  /* 0x000000a8006a7202 */ /* 0x000fe20000000f00 */
[----:B------:R-:W-:-:S03]  /*77a0*/  IMAD.WIDE.U32 R166, R133, -0x2daee0ad, RZ ;  /* 0xd2511f5385a67825 */ /* 0x000fc600078e00ff */
[----:B------:R-:W-:Y:S01]  /*77b0*/  LOP3.LUT R109, R109, R108, R169, 0x96, !PT ;  /* 0x0000006c6d6d7212 */ /* 0x000fe200078e96a9 */
[----:B------:R-:W-:Y:S01]  /*77c0*/  HFMA2 R108, -RZ, RZ, 0, 0 ;  /* 0x00000000ff6c7431 */ /* 0x000fe200000001ff */
[----:B------:R-:W-:Y:S01]  /*77d0*/  LOP3.LUT R110, R155, R96, R167, 0x96, !PT ;  /* 0x000000609b6e7212 */ /* 0x000fe200078e96a7 */
[----:B------:R-:W-:Y:S02]  /*77e0*/  IMAD.MOV.U32 R96, RZ, RZ, R0 ;  /* 0x000000ffff607224 */ /* 0x000fe400078e0000 */
[----:B------:R-:W-:-:S07]  /*77f0*/  IMAD.MOV.U32 R0, RZ, RZ, R166 ;  /* 0x000000ffff007224 */ /* 0x000fce00078e00a6 */
.L_x_7099:
[----:B------:R-:W-:Y:S05]  /*7800*/  BSYNC.RECONVERGENT B1 ;  /* 0x0000000000017941 */ /* 0x000fea0003800200 */
.L_x_7098:
        /* <DEDUP_REMOVED lines=21> */
.L_x_7105:
        /* <DEDUP_REMOVED lines=13> */
.L_x_7107:
[----:B------:R-:W-:Y:S05]  /*7a30*/  BSYNC.RECONVERGENT B2 ;  /* 0x0000000000027941 */ /* 0x000fea0003800200 */
.L_x_7106:
        /* <DEDUP_REMOVED lines=14> */
[----:B------:R-:W-:Y:S01]  /*7b20*/  IMAD.MOV.U32 R94, RZ, RZ, R0 ;  /* 0x000000ffff5e7224 */ /* 0x000fe200078e0000 */
[----:B------:R-:W-:-:S03]  /*7b30*/  LOP3.LUT R168, R154, R170, R167, 0x96, !PT ;  /* 0x000000aa9aa87212 */ /* 0x000fc600078e96a7 */
        /* <DEDUP_REMOVED lines=14> */
[----:B------:R-:W-:Y:S02]  /*7c20*/  LOP3.LUT R109, R109, R166, R171, 0x96, !PT ;  /* 0x000000a66d6d7212 */ /* 0x000fe400078e96ab */
[----:B------:R-:W-:-:S03]  /*7c30*/  LOP3.LUT R97, R97, R108, R169, 0x96, !PT ;  /* 0x0000006c61617212 */ /* 0x000fc600078e96a9 */
        /* <DEDUP_REMOVED lines=24> */
.L_x_7104:
[----:B------:R-:W-:Y:S05]  /*7dc0*/  BSYNC.RECONVERGENT B1 ;  /* 0x0000000000017941 */ /* 0x000fea0003800200 */
.L_x_7103:
        /* <DEDUP_REMOVED lines=11> */
[----:B------:R-:W-:-:S05]  /*7e80*/  @P1 SHF.L.U32 R97, R6, 0x10, RZ ;  /* 0x0000001006611819 */ /* 0x000fca00000006ff */
        /* <DEDUP_REMOVED lines=13> */
.L_x_7110:
        /* <DEDUP_REMOVED lines=13> */
.L_x_7112:
[----:B------:R-:W-:Y:S05]  /*8030*/  BSYNC.RECONVERGENT B2 ;  /* 0x0000000000027941 */ /* 0x000fea0003800200 */
.L_x_7111:
        /* <DEDUP_REMOVED lines=14> */
[----:B------:R-:W-:Y:S01]  /*8120*/  IMAD.MOV.U32 R163, RZ, RZ, RZ ;  /* 0x000000ffffa37224 */ /* 0x000fe200078e00ff */
        /* <DEDUP_REMOVED lines=20> */
[----:B------:R-:W-:Y:S02]  /*8270*/  VIADD R97, R2, 0xb54cda56 ;  /* 0xb54cda5602617836 */ /* 0x000fe40000000000 */
[----:B------:R-:W-:-:S03]  /*8280*/  IMAD.WIDE.U32 R108, R108, -0x326172a9, RZ ;  /* 0xcd9e8d576c6c7825 */ /* 0x000fc600078e00ff */
[----:B------:R-:W-:Y:S02]  /*8290*/  LOP3.LUT R97, R97, R170, R173, 0x96, !PT ;  /* 0x000000aa61617212 */ /* 0x000fe400078e96ad */
[----:B------:R-:W-:Y:S01]  /*82a0*/  LOP3.LUT R143, R143, R172, R109, 0x96, !PT ;  /* 0x000000ac8f8f7212 */ /* 0x000fe200078e966d */
[----:B------:R-:W-:Y:S02]  /*82b0*/  VIADD R109, R3, 0xdb3d7428 ;  /* 0xdb3d7428036d7836 */ /* 0x000fe40000000000 */
[----:B------:R-:W-:Y:S01]  /*82c0*/  IMAD.WIDE.U32 R168, R97, -0x2daee0ad, RZ ;  /* 0xd2511f5361a87825 */ /* 0x000fe200078e00ff */
[----:B------:R-:W-:-:S04]  /*82d0*/  IADD3 R97, PT, PT, R3, 0x1fd5c5a3, RZ ;  /* 0x1fd5c5a303617810 */ /* 0x000fc80007ffe0ff */
[----:B------:R-:W-:Y:S01]  /*82e0*/  LOP3.LUT R97, R97, R166, R169, 0x96, !PT ;  /* 0x000000a661617212 */ /* 0x000fe200078e96a9 */
        /* <DEDUP_REMOVED lines=13> */
.L_x_7109:
[----:B------:R-:W-:Y:S05]  /*83c0*/  BSYNC.RECONVERGENT B1 ;  /* 0x0000000000017941 */ /* 0x000fea0003800200 */
.L_x_7108:
        /* <DEDUP_REMOVED lines=20> */
.L_x_7115:
        /* <DEDUP_REMOVED lines=13> */
.L_x_7117:
[----:B------:R-:W-:Y:S05]  /*85e0*/  BSYNC.RECONVERGENT B2 ;  /* 0x0000000000027941 */ /* 0x000fea0003800200 */
.L_x_7116:
        /* <DEDUP_REMOVED lines=30> */
[----:B------:R-:W-:Y:S02]  /*87d0*/  VIADD R97, R2, 0xb54cda56 ;  /* 0xb54cda5602617836 */ /* 0x000fe40000000000 */
        /* <DEDUP_REMOVED lines=16> */
[----:B------:R-:W-:Y:S01]  /*88e0*/  VIADD R109, R2, 0x8ff34781 ;  /* 0x8ff34781026d7836 */ /* 0x000fe20000000000 */
        /* <DEDUP_REMOVED lines=8> */
.L_x_7114:
[----:B------:R-:W-:Y:S05]  /*8970*/  BSYNC.RECONVERGENT B1 ;  /* 0x0000000000017941 */ /* 0x000fea0003800200 */
.L_x_7113:
        /* <DEDUP_REMOVED lines=27> */
.L_x_7120:
        /* <DEDUP_REMOVED lines=13> */
.L_x_7122:
[----:B------:R-:W-:Y:S05]  /*8c00*/  BSYNC.RECONVERGENT B2 ;  /* 0x0000000000027941 */ /* 0x000fea0003800200 */
.L_x_7121:
[----:B------:R-:W-:Y:S01]  /*8c10*/  IMAD.WIDE.U32 R168, R115, -0x326172a9, RZ ;  /* 0xcd9e8d5773a87825 */ /* 0x000fe200078e00ff */
[----:B------:R-:W-:Y:S02]  /*8c20*/  LOP3.LUT R108, R107, R167, R3, 0x96, !PT ;  /* 0x000000a76b6c7212 */ /* 0x000fe400078e9603 */
[----:B------:R-:W-:Y:S01]  /*8c30*/  MOV R96, R0 ;  /* 0x0000000000607202 */ /* 0x000fe20000000f00 */
        /* <DEDUP_REMOVED lines=16> */
[C---:B------:R-:W-:Y:S01]  /*8d40*/  VIADD R109, R2.reuse, 0x78dde6e4 ;  /* 0x78dde6e4026d7836 */ /* 0x040fe20000000000 */
        /* <DEDUP_REMOVED lines=27> */
[----:B------:R-:W-:Y:S01]  /*8f00*/  IMAD.MOV.U32 R167, RZ, RZ, RZ ;  /* 0x000000ffffa77224 */ /* 0x000fe200078e00ff */
[----:B------:R-:W-:-:S03]  /*8f10*/  LOP3.LUT R168, R109, R108, R171, 0x96, !PT ;  /* 0x0000006c6da87212 */ /* 0x000fc600078e96ab */
[----:B------:R-:W-:-:S04]  /*8f20*/  IMAD.WIDE.U32 R108, R143, -0x326172a9, RZ ;  /* 0xcd9e8d578f6c7825 */ /* 0x000fc800078e00ff */
[----:B------:R-:W-:Y:S02]  /*8f30*/  VIADD R143, R2, 0x8ff34781 ;  /* 0x8ff34781028f7836 */ /* 0x000fe40000000000 */
[----:B------:R-:W-:-:S03]  /*8f40*/  IMAD.WIDE.U32 R168, R168, -0x2daee0ad, RZ ;  /* 0xd2511f53a8a87825 */ /* 0x000fc600078e00ff */
[----:B------:R-:W-:Y:S01]  /*8f50*/  LOP3.LUT R109, R143, R170, R109, 0x96, !PT ;  /* 0x000000aa8f6d7212 */ /* 0x000fe200078e966d */
[----:B------:R-:W-:Y:S01]  /*8f60*/  IMAD.MOV.U32 R106, RZ, RZ, R108 ;  /* 0x000000ffff6a7224 */ /* 0x000fe200078e006c */
[----:B------:R-:W-:Y:S01]  /*8f70*/  LOP3.LUT R110, R155, R166, R169, 0x96, !PT ;  /* 0x000000a69b6e7212 */ /* 0x000fe200078e96a9 */
[----:B------:R-:W-:-:S07]  /*8f80*/  IMAD.MOV.U32 R0, RZ, RZ, R168 ;  /* 0x000000ffff007224 */ /* 0x000fce00078e00a8 */
.L_x_7119:
[----:B------:R-:W-:Y:S05]  /*8f90*/  BSYNC.RECONVERGENT B1 ;  /* 0x0000000000017941 */ /* 0x000fea0003800200 */
.L_x_7118:
        /* <DEDUP_REMOVED lines=21> */
.L_x_7125:
        /* <DEDUP_REMOVED lines=13> */
.L_x_7127:
[----:B------:R-:W-:Y:S05]  /*91c0*/  BSYNC.RECONVERGENT B2 ;  /* 0x0000000000027941 */ /* 0x000fea0003800200 */
.L_x_7126:
        /* <DEDUP_REMOVED lines=45> */
[----:B------:R-:W-:Y:S02]  /*94a0*/  HFMA2 R169, -RZ, RZ, 0, 0 ;  /* 0x00000000ffa97431 */ /* 0x000fe400000001ff */
[----:B------:R-:W-:Y:S02]  /*94b0*/  VIADD R95, R2, 0xf1bbcdc8 ;  /* 0xf1bbcdc8025f7836 */ /* 0x000fe40000000000 */
[----:B------:R-:W-:-:S03]  /*94c0*/  IMAD.WIDE.U32 R172, R172, -0x326172a9, RZ ;  /* 0xcd9e8d57acac7825 */ /* 0x000fc600078e00ff */
[----:B------:R-:W-:Y:S01]  /*94d0*/  LOP3.LUT R166, R95, R166, R171, 0x96, !PT ;  /* 0x000000a65fa67212 */ /* 0x000fe200078e96ab */
[----:B------:R-:W-:Y:S01]  /*94e0*/  VIADD R109, R2, 0x8ff34781 ;  /* 0x8ff34781026d7836 */ /* 0x000fe20000000000 */
[----:B------:R-:W-:Y:S01]  /*94f0*/  MOV R106, R172 ;  /* 0x000000ac006a7202 */ /* 0x000fe20000000f00 */
[----:B------:R-:W-:Y:S02]  /*9500*/  IMAD.MOV.U32 R95, RZ, RZ, R0 ;  /* 0x000000ffff5f7224 */ /* 0x000fe400078e0000 */
[----:B------:R-:W-:Y:S01]  /*9510*/  IMAD.WIDE.U32 R166, R166, -0x2daee0ad, RZ ;  /* 0xd2511f53a6a67825 */ /* 0x000fe200078e00ff */
[----:B------:R-:W-:-:S03]  /*9520*/  LOP3.LUT R109, R109, R170, R173, 0x96, !PT ;  /* 0x000000aa6d6d7212 */ /* 0x000fc600078e96ad */
[----:B------:R-:W-:Y:S01]  /*9530*/  IMAD.MOV.U32 R0, RZ, RZ, R166 ;  /* 0x000000ffff007224 */ /* 0x000fe200078e00a6 */
[----:B------:R-:W-:-:S07]  /*9540*/  LOP3.LUT R110, R155, R168, R167, 0x96, !PT ;  /* 0x000000a89b6e7212 */ /* 0x000fce00078e96a7 */
.L_x_7124:
[----:B------:R-:W-:Y:S05]  /*9550*/  BSYNC.RECONVERGENT B1 ;  /* 0x0000000000017941 */ /* 0x000fea0003800200 */
.L_x_7123:
[----:B------:R-:W-:Y:S01]  /*9560*/  I2FP.F32.U32 R96, R95 ;  /* 0x0000005f00607245 */ /* 0x000fe20000201000 */
[----:B------:R-:W-:Y:S01]  /*9570*/  IMAD.U32 R95, R11, 0x10000, RZ ;  /* 0x000100000b5f7824 */ /* 0x000fe200078e00ff */
[----:B------:R-:W-:Y:S01]  /*9580*/  BSSY.RECONVERGENT B1, `(.L_x_7128) ;  /* 0x000005d000017945 */ /* 0x000fe20003800200 */
[----:B------:R-:W-:Y:S02]  /*9590*/  @P1 IMAD.U32 R168, R7, 0x10000, RZ ;  /* 0x0001000007a81824 */ /* 0x000fe400078e00ff */
        /* <DEDUP_REMOVED lines=21> */
.L_x_7130:
        /* <DEDUP_REMOVED lines=13> */
.L_x_7132:
[----:B------:R-:W-:Y:S05]  /*97c0*/  BSYNC.RECONVERGENT B2 ;  /* 0x0000000000027941 */ /* 0x000fea0003800200 */
.L_x_7131:
        /* <DEDUP_REMOVED lines=51> */
[----:B------:R-:W-:-:S04]  /*9b00*/  LOP3.LUT R109, R109, R172, R169, 0x96, !PT ;  /* 0x000000ac6d6d7212 */ /* 0x000fc800078e96a9 */
[----:B------:R-:W-:Y:S01]  /*9b10*/  LOP3.LUT R110, R155, R170, R167, 0x96, !PT ;  /* 0x000000aa9b6e7212 */ /* 0x000fe200078e96a7 */
[----:B------:R-:W-:Y:S02]  /*9b20*/  HFMA2 R170, -RZ, RZ, 0, 0 ;  /* 0x00000000ffaa7431 */ /* 0x000fe400000001ff */
[----:B------:R-:W-:Y:S02]  /*9b30*/  IMAD.MOV.U32 R167, RZ, RZ, R0 ;  /* 0x000000ffffa77224 */ /* 0x000fe400078e0000 */
[----:B------:R-:W-:-:S07]  /*9b40*/  IMAD.MOV.U32 R0, RZ, RZ, R166 ;  /* 0x000000ffff007224 */ /* 0x000fce00078e00a6 */
.L_x_7129:
[----:B------:R-:W-:Y:S05]  /*9b50*/  BSYNC.RECONVERGENT B1 ;  /* 0x0000000000017941 */ /* 0x000fea0003800200 */
.L_x_7128:
        /* <DEDUP_REMOVED lines=20> */
.L_x_7135:
        /* <DEDUP_REMOVED lines=15> */
.L_x_7137:
[----:B------:R-:W-:Y:S05]  /*9d90*/  BSYNC.RECONVERGENT B2 ;  /* 0x0000000000027941 */ /* 0x000fea0003800200 */
.L_x_7136:
        /* <DEDUP_REMOVED lines=45> */
[----:B------:R-:W-:Y:S02]  /*a070*/  LOP3.LUT R157, R157, R172, R167, 0x96, !PT ;  /* 0x000000ac9d9d7212 */ /* 0x000fe400078e96a7 */
[----:B------:R-:W-:-:S03]  /*a080*/  LOP3.LUT R170, R109, R108, R169, 0x96, !PT ;  /* 0x0000006c6daa7212 */ /* 0x000fc600078e96a9 */
        /* <DEDUP_REMOVED lines=9> */
.L_x_7134:
[----:B------:R-:W-:Y:S05]  /*a120*/  BSYNC.RECONVERGENT B1 ;  /* 0x0000000000017941 */ /* 0x000fea0003800200 */
.L_x_7133:
        /* <DEDUP_REMOVED lines=8> */
[----:B------:R-:W-:Y:S01]  /*a1b0*/  FMUL.FTZ R155, R155, R160 ;  /* 0x000000a09b9b7220 */ /* 0x000fe20000410000 */
[----:B------:R-:W-:-:S04]  /*a1c0*/  @P1 PRMT R154, R7, 0x7632, R154 ;  /* 0x00007632079a1816 */ /* 0x000fc8000000009a */
[----:B------:R-:W-:Y:S02]  /*a1d0*/  FSEL R157, R155, RZ, !P6 ;  /* 0x000000ff9b9d7208 */ /* 0x000fe40007000000 */
[----:B------:R-:W-:Y:S02]  /*a1e0*/  @P1 SHF.L.U32 R154, R154, 0x10, RZ ;  /* 0x000000109a9a1819 */ /* 0x000fe400000006ff */
[----:B------:R-:W-:Y:S01]  /*a1f0*/  SEL R155, RZ, 0x1, P6 ;  /* 0x00000001ff9b7807 */ /* 0x000fe20003000000 */
[----:B------:R-:W-:-:S04]  /*a200*/  FADD.FTZ R157, R174, R157 ;  /* 0x0000009dae9d7221 */ /* 0x000fc80000010000 */
[----:B------:R-:W-:Y:S01]  /*a210*/  @P1 FADD.FTZ R154, R157, R154 ;  /* 0x0000009a9d9a1221 */ /* 0x000fe20000010000 */
[----:B------:R-:W-:-:S05]  /*a220*/  @!P1 IMAD.MOV.U32 R154, RZ, RZ, R157 ;  /* 0x000000ffff9a9224 */ /* 0x000fca00078e009d */
[----:B------:R-:W-:-:S04]  /*a230*/  F2FP.BF16.F32.PACK_AB R157, RZ, R154 ;  /* 0x0000009aff9d723e */ /* 0x000fc800000010ff */
[----:B------:R-:W-:-:S07]  /*a240*/  PRMT R95, R95, 0x5410, R157 ;  /* 0x000054105f5f7816 */ /* 0x000fce000000009d */
.L_x_7057:
        /* <DEDUP_REMOVED lines=8> */
[----:B------:R-:W-:Y:S02]  /*a2d0*/  LOP3.LUT P1, RZ, R164, 0x10, RZ, 0xc0, !PT ;  /* 0x00000010a4ff7812 */ /* 0x000fe4000782c0ff */
[----:B------:R-:W-:Y:S02]  /*a2e0*/  SEL R162, RZ, 0x1000000, !P4 ;  /* 0x01000000ffa27807 */ /* 0x000fe40006000000 */
[----:B------:R-:W-:Y:S02]  /*a2f0*/  SEL R161, RZ, 0x10000, !P5 ;  /* 0x00010000ffa17807 */ /* 0x000fe40006800000 */
        /* <DEDUP_REMOVED lines=32> */
.L_x_7138:
[----:B0-----:R-:W-:Y:S01]  /*a500*/  MOV R159, R0 ;  /* 0x00000000009f7202 */ /* 0x001fe20000000f00 */
[----:B------:R-:W-:-:S07]  /*a510*/  VIADD R0, R149, 0x20 ;  /* 0x0000002095007836 */ /* 0x000fce0000000000 */
.L_x_7015:
[----:B------:R-:W-:Y:S05]  /*a520*/  BSYNC.RECONVERGENT B0 ;  /* 0x0000000000007941 */ /* 0x000fea0003800200 */
.L_x_7014:
        /* <DEDUP_REMOVED lines=21> */
[----:B------:R-:W-:Y:S01]  /*a680*/  VIADD R153, R2, 0x3c6ef372 ;  /* 0x3c6ef37202997836 */ /* 0x000fe20000000000 */
[C---:B------:R-:W-:Y:S01]  /*a690*/  IADD3 R155, PT, PT, R3.reuse, -0x695add53, RZ ;  /* 0x96a522ad039b7810 */ /* 0x040fe20007ffe0ff */
[----:B------:R-:W-:Y:S01]  /*a6a0*/  VIADD R158, R3, 0x32370b8f ;  /* 0x32370b8f039e7836 */ /* 0x000fe20000000000 */
[----:B------:R-:W-:Y:S01]  /*a6b0*/  MOV R96, R106 ;  /* 0x0000006a00607202 */ /* 0x000fe20000000f00 */
[----:B------:R-:W-:Y:S02]  /*a6c0*/  IMAD.MOV.U32 R98, RZ, RZ, 0x2 ;  /* 0x00000002ff627424 */ /* 0x000fe400078e00ff */
[----:B0-----:R-:W-:-:S05]  /*a6d0*/  IMAD.MOV.U32 R156, RZ, RZ, R159 ;  /* 0x000000ffff9c7224 */ /* 0x001fca00078e009f */
        /* <DEDUP_REMOVED lines=11> */
.L_x_7144:
        /* <DEDUP_REMOVED lines=13> */
.L_x_7146:
[----:B------:R-:W-:Y:S05]  /*a860*/  BSYNC.RECONVERGENT B2 ;  /* 0x0000000000027941 */ /* 0x000fea0003800200 */
.L_x_7145:
[----:B------:R-:W-:Y:S01]  /*a870*/  IMAD.WIDE.U32 R98, R115, -0x326172a9, RZ ;  /* 0xcd9e8d5773627825 */ /* 0x000fe200078e00ff */
[----:B------:R-:W-:Y:S02]  /*a880*/  LOP3.LUT R108, R107, R97, R3, 0x96, !PT ;  /* 0x000000616b6c7212 */ /* 0x000fe400078e9603 */
[----:B------:R-:W-:Y:S02]  /*a890*/  IADD3 R97, PT, PT, R2, -0x61c88647, RZ ;  /* 0x9e3779b902617810 */ /* 0x000fe40007ffe0ff */
        /* <DEDUP_REMOVED lines=31> */
[----:B------:R-:W-:Y:S02]  /*aa90*/  LOP3.LUT R103, R103, R96, R99, 0x96, !PT ;  /* 0x0000006067677212 */ /* 0x000fe400078e9663 */
[----:B------:R-:W-:Y:S01]  /*aaa0*/  IADD3 R99, PT, PT, R2, 0x5384540f, RZ ;  /* 0x5384540f02637810 */ /* 0x000fe20007ffe0ff */
        /* <DEDUP_REMOVED lines=8> */
[----:B------:R-:W-:-:S04]  /*ab30*/  IMAD.WIDE.U32 R108, R108, -0x326172a9, RZ ;  /* 0xcd9e8d576c6c7825 */ /* 0x000fc800078e00ff */
[----:B------:R-:W-:Y:S01]  /*ab40*/  VIADD R101, R3, 0xdb3d7428 ;  /* 0xdb3d742803657836 */ /* 0x000fe20000000000 */
[----:B------:R-:W-:Y:S01]  /*ab50*/  LOP3.LUT R156, R97, R102, R109, 0x96, !PT ;  /* 0x00000066619c7212 */ /* 0x000fe200078e966d */
[----:B------:R-:W-:-:S03]  /*ab60*/  VIADD R109, R2, 0x8ff34781 ;  /* 0x8ff34781026d7836 */ /* 0x000fc60000000000 */
        /* <DEDUP_REMOVED lines=8> */
.L_x_7143:
[----:B------:R-:W-:Y:S05]  /*abf0*/  BSYNC.RECONVERGENT B1 ;  /* 0x0000000000017941 */ /* 0x000fea0003800200 */
.L_x_7142:
        /* <DEDUP_REMOVED lines=26> */
.L_x_7149:
        /* <DEDUP_REMOVED lines=13> */
.L_x_7151:
[----:B------:R-:W-:Y:S05]  /*ae70*/  BSYNC.RECONVERGENT B2 ;  /* 0x0000000000027941 */ /* 0x000fea0003800200 */
.L_x_7150:
        /* <DEDUP_REMOVED lines=12> */
[----:B------:R-:W-:Y:S01]  /*af40*/  IMAD.WIDE.U32 R102, R101, -0x326172a9, RZ ;  /* 0xcd9e8d5765667825 */ /* 0x000fe200078e00ff */
[C---:B------:R-:W-:Y:S02]  /*af50*/  IADD3 R101, PT, PT, R2.reuse, 0x78dde6e4, RZ ;  /* 0x78dde6e402657810 */ /* 0x040fe40007ffe0ff */
[----:B------:R-:W-:Y:S01]  /*af60*/  LOP3.LUT R109, R109, R108, R99, 0x96, !PT ;  /* 0x0000006c6d6d7212 */ /* 0x000fe200078e9663 */
[----:B------:R-:W-:Y:S01]  /*af70*/  VIADD R99, R2, 0xdaa66d2b ;  /* 0xdaa66d2b02637836 */ /* 0x000fe20000000000 */
[----:B------:R-:W-:-:S03]  /*af80*/  LOP3.LUT R108, R153, R162, R103, 0x96, !PT ;  /* 0x000000a2996c7212 */ /* 0x000fc600078e9667 */
[----:B------:R-:W-:-:S04]  /*af90*/  IMAD.WIDE.U32 R162, R109, -0x326172a9, RZ ;  /* 0xcd9e8d576da27825 */ /* 0x000fc800078e00ff */
        /* <DEDUP_REMOVED lines=24> */
[----:B------:R-:W-:Y:S01]  /*b120*/  LOP3.LUT R101, R101, R98, R109, 0x96, !PT ;  /* 0x0000006265657212 */ /* 0x000fe200078e966d */
[----:B------:R-:W-:Y:S02]  /*b130*/  VIADD R109, R3, 0xdb3d7428 ;  /* 0xdb3d7428036d7836 */ /* 0x000fe40000000000 */
[----:B------:R-:W-:-:S04]  /*b140*/  IMAD.WIDE.U32 R98, R99, -0x2daee0ad, RZ ;  /* 0xd2511f5363627825 */ /* 0x000fc800078e00ff */
[----:B------:R-:W-:Y:S01]  /*b150*/  IMAD.WIDE.U32 R102, R101, -0x326172a9, RZ ;  /* 0xcd9e8d5765667825 */ /* 0x000fe200078e00ff */
[----:B------:R-:W-:Y:S02]  /*b160*/  LOP3.LUT R109, R109, R108, R99, 0x96, !PT ;  /* 0x0000006c6d6d7212 */ /* 0x000fe400078e9663 */
[C---:B------:R-:W-:Y:S01]  /*b170*/  IADD3 R99, PT, PT, R2.reuse, -0x700cb87f, RZ ;  /* 0x8ff3478102637810 */ /* 0x040fe20007ffe0ff */
[----:B------:R-:W-:Y:S02]  /*b180*/  VIADD R101, R2, 0xf1bbcdc8 ;  /* 0xf1bbcdc802657836 */ /* 0x000fe40000000000 */
[----:B------:R-:W-:-:S03]  /*b190*/  IMAD.WIDE.U32 R108, R109, -0x326172a9, RZ ;  /* 0xcd9e8d576d6c7825 */ /* 0x000fc600078e00ff */
[----:B------:R-:W-:Y:S01]  /*b1a0*/  LOP3.LUT R162, R101, R162, R103, 0x96, !PT ;  /* 0x000000a265a27212 */ /* 0x000fe200078e9667 */
[----:B------:R-:W-:Y:S01]  /*b1b0*/  IMAD.MOV.U32 R106, RZ, RZ, R108 ;  /* 0x000000ffff6a7224 */ /* 0x000fe200078e006c */
[----:B------:R-:W-:Y:S01]  /*b1c0*/  LOP3.LUT R109, R99, R102, R109, 0x96, !PT ;  /* 0x00000066636d7212 */ /* 0x000fe200078e966d */
[----:B------:R-:W-:Y:S02]  /*b1d0*/  IMAD.MOV.U32 R102, RZ, RZ, RZ ;  /* 0x000000ffff667224 */ /* 0x000fe400078e00ff */
[----:B------:R-:W-:-:S05]  /*b1e0*/  IMAD.WIDE.U32 R162, R162, -0x2daee0ad, RZ ;  /* 0xd2511f53a2a27825 */ /* 0x000fca00078e00ff */
[----:B------:R-:W-:Y:S02]  /*b1f0*/  LOP3.LUT R110, R155, R98, R163, 0x96, !PT ;  /* 0x000000629b6e7212 */ /* 0x000fe400078e96a3 */
[----:B------:R-:W-:-:S07]  /*b200*/  MOV R156, R162 ;  /* 0x000000a2009c7202 */ /* 0x000fce0000000f00 */
.L_x_7148:
[----:B------:R-:W-:Y:S05]  /*b210*/  BSYNC.RECONVERGENT B1 ;  /* 0x0000000000017941 */ /* 0x000fea0003800200 */
.L_x_7147:
        /* <DEDUP_REMOVED lines=8> */
[----:B------:R-:W-:Y:S01]  /*b2a0*/  FSEL R92, R99, RZ, !P2 ;  /* 0x000000ff635c7208 */ /* 0x000fe20005000000 */
[----:B------:R-:W-:Y:S01]  /*b2b0*/  IMAD.MOV.U32 R99, RZ, RZ, 0x2 ;  /* 0x00000002ff637424 */ /* 0x000fe200078e00ff */
[----:B------:R-:W-:-:S03]  /*b2c0*/  SEL R104, RZ, 0x1, P2 ;  /* 0x00000001ff687807 */ /* 0x000fc60001000000 */
[----:B------:R-:W-:Y:S01]  /*b2d0*/  FADD.FTZ R92, R97, R92 ;  /* 0x0000005c615c7221 */ /* 0x000fe20000010000 */
[----:B------:R-:W-:-:S03]  /*b2e0*/  MOV R97, R106 ;  /* 0x0000006a00617202 */ /* 0x000fc60000000f00 */
        /* <DEDUP_REMOVED lines=12> */
.L_x_7154:
        /* <DEDUP_REMOVED lines=13> */
.L_x_7156:
[----:B------:R-:W-:Y:S05]  /*b480*/  BSYNC.RECONVERGENT B2 ;  /* 0x0000000000027941 */ /* 0x000fea0003800200 */
.L_x_7155:
        /* <DEDUP_REMOVED lines=57> */
.L_x_7153:
[----:B------:R-:W-:Y:S05]  /*b820*/  BSYNC.RECONVERGENT B1 ;  /* 0x0000000000017941 */ /* 0x000fea0003800200 */
.L_x_7152:
[----:B------:R-:W-:Y:S01]  /*b830*/  I2FP.F32.U32 R98, R97 ;  /* 0x0000006100627245 */ /* 0x000fe20000201000 */
[----:B------:R-:W-:Y:S01]  /*b840*/  BSSY.RECONVERGENT B1, `(.L_x_7157) ;  /* 0x000005c000017945 */ /* 0x000fe20003800200 */
[----:B------:R-:W-:Y:S01]  /*b850*/  SHF.L.U32 R97, R96, 0x10, RZ ;  /* 0x0000001060617819 */ /* 0x000fe200000006ff */
[----:B------:R-:W-:Y:S01]  /*b860*/  IMAD.MOV.U32 R102, RZ, RZ, 0x2 ;  /* 0x00000002ff667424 */ /* 0x000fe200078e00ff */
[----:B------:R-:W-:Y:S01]  /*b870*/  ISETP.NE.AND P2, PT, R99, 0x1, PT ;  /* 0x000000016300780c */ /* 0x000fe20003f45270 */
[----:B------:R-:W-:Y:S01]  /*b880*/  FFMA.FTZ R98, R98, R161, 1.1641532182693481445e-10 ;  /* 0x2f00000062627423 */ /* 0x000fe200000100a1 */
[----:B------:R-:W-:Y:S01]  /*b890*/  LOP3.LUT R164, R164, 0xfffffff7, RZ, 0xc0, !PT ;  /* 0xfffffff7a4a47812 */ /* 0x000fe200078ec0ff */
[----:B------:R-:W-:Y:S01]  /*b8a0*/  FMUL.FTZ R97, R97, R160 ;  /* 0x000000a061617220 */ /* 0x000fe20000410000 */
[----:B------:R-:W-:Y:S02]  /*b8b0*/  IMAD.MOV.U32 R96, RZ, RZ, R106 ;  /* 0x000000ffff607224 */ /* 0x000fe400078e006a */
        /* <DEDUP_REMOVED lines=13> */
.L_x_7159:
        /* <DEDUP_REMOVED lines=13> */
.L_x_7161:
[----:B------:R-:W-:Y:S05]  /*ba60*/  BSYNC.RECONVERGENT B2 ;  /* 0x0000000000027941 */ /* 0x000fea0003800200 */
.L_x_7160:
        /* <DEDUP_REMOVED lines=57> */
.L_x_7158:
[----:B------:R-:W-:Y:S05]  /*be00*/  BSYNC.RECONVERGENT B1 ;  /* 0x0000000000017941 */ /* 0x000fea0003800200 */
.L_x_7157:
        /* <DEDUP_REMOVED lines=27> */
.L_x_7164:
        /* <DEDUP_REMOVED lines=13> */
.L_x_7166:
[----:B------:R-:W-:Y:S05]  /*c090*/  BSYNC.RECONVERGENT B2 ;  /* 0x0000000000027941 */ /* 0x000fea0003800200 */
.L_x_7165:
        /* <DEDUP_REMOVED lines=57> */
.L_x_7163:
[----:B------:R-:W-:Y:S05]  /*c430*/  BSYNC.RECONVERGENT B1 ;  /* 0x0000000000017941 */ /* 0x000fea0003800200 */
.L_x_7162:
[----:B------:R-:W-:Y:S01]  /*c440*/  I2FP.F32.U32 R96, R96 ;  /* 0x0000006000607245 */ /* 0x000fe20000201000 */
[----:B------:R-:W-:Y:S01]  /*c450*/  BSSY.RECONVERGENT B1, `(.L_x_7167) ;  /* 0x000005d000017945 */ /* 0x000fe20003800200 */
[----:B------:R-:W-:Y:S01]  /*c460*/  SHF.L.U32 R97, R93, 0x10, RZ ;  /* 0x000000105d617819 */ /* 0x000fe200000006ff */
[----:B------:R-:W-:Y:S01]  /*c470*/  IMAD.MOV.U32 R99, RZ, RZ, 0x2 ;  /* 0x00000002ff637424 */ /* 0x000fe200078e00ff */
[----:B------:R-:W-:Y:S01]  /*c480*/  LOP3.LUT R164, R164, 0xfffffffb, RZ, 0xc0, !PT ;  /* 0xfffffffba4a47812 */ /* 0x000fe200078ec0ff */
[----:B------:R-:W-:Y:S02]  /*c490*/  FFMA.FTZ R96, R96, R161, 1.1641532182693481445e-10 ;  /* 0x2f00000060607423 */ /* 0x000fe400000100a1 */
[----:B------:R-:W-:-:S03]  /*c4a0*/  FMUL.FTZ R97, R97, R160 ;  /* 0x000000a061617220 */ /* 0x000fc60000410000 */
[----:B------:R-:W-:Y:S02]  /*c4b0*/  FSETP.GTU.FTZ.AND P2, PT, R96, R159, PT ;  /* 0x0000009f6000720b */ /* 0x000fe40003f5c000 */
[----:B------:R-:W-:Y:S01]  /*c4c0*/  PRMT R96, R93, 0x7632, R96 ;  /* 0x000076325d607816 */ /* 0x000fe20000000060 */
[----:B------:R-:W-:Y:S01]  /*c4d0*/  IMAD.MOV.U32 R93, RZ, RZ, R106 ;  /* 0x000000ffff5d7224 */ /* 0x000fe200078e006a */
        /* <DEDUP_REMOVED lines=13> */
.L_x_7169:
        /* <DEDUP_REMOVED lines=13> */
.L_x_7171:
[----:B------:R-:W-:Y:S05]  /*c680*/  BSYNC.RECONVERGENT B2 ;  /* 0x0000000000027941 */ /* 0x000fea0003800200 */
.L_x_7170:
[----:B------:R-:W-:Y:S01]  /*c690*/  IMAD.WIDE.U32 R108, R115, -0x326172a9, RZ ;  /* 0xcd9e8d57736c7825 */ /* 0x000fe200078e00ff */
[----:B------:R-:W-:Y:S02]  /*c6a0*/  LOP3.LUT R166, R107, R99, R3, 0x96, !PT ;  /* 0x000000636ba67212 */ /* 0x000fe400078e9603 */
[----:B------:R-:W-:Y:S01]  /*c6b0*/  IADD3 R99, PT, PT, R3, -0x4498517b, RZ ;  /* 0xbb67ae8503637810 */ /* 0x000fe20007ffe0ff */
        /* <DEDUP_REMOVED lines=54> */
.L_x_7168:
[----:B------:R-:W-:Y:S05]  /*ca20*/  BSYNC.RECONVERGENT B1 ;  /* 0x0000000000017941 */ /* 0x000fea0003800200 */
.L_x_7167:
        /* <DEDUP_REMOVED lines=25> */
.L_x_7174:
        /* <DEDUP_REMOVED lines=13> */
.L_x_7176:
[----:B------:R-:W-:Y:S05]  /*cc90*/  BSYNC.RECONVERGENT B2 ;  /* 0x0000000000027941 */ /* 0x000fea0003800200 */
.L_x_7175:
        /* <DEDUP_REMOVED lines=57> */
.L_x_7173:
[----:B------:R-:W-:Y:S05]  /*d030*/  BSYNC.RECONVERGENT B1 ;  /* 0x0000000000017941 */ /* 0x000fea0003800200 */
.L_x_7172:
        /* <DEDUP_REMOVED lines=22> */
.L_x_7179:
        /* <DEDUP_REMOVED lines=13> */
.L_x_7181:
[----:B------:R-:W-:Y:S05]  /*d270*/  BSYNC.RECONVERGENT B2 ;  /* 0x0000000000027941 */ /* 0x000fea0003800200 */
.L_x_7180:
[----:B------:R-:W-:Y:S01]  /*d280*/  IMAD.WIDE.U32 R98, R115, -0x326172a9, RZ ;  /* 0xcd9e8d5773627825 */ /* 0x000fe200078e00ff */
[----:B------:R-:W-:Y:S02]  /*d290*/  LOP3.LUT R162, R107, R97, R3, 0x96, !PT ;  /* 0x000000616ba27212 */ /* 0x000fe400078e9603 */
[----:B------:R-:W-:Y:S01]  /*d2a0*/  IADD3 R141, PT, PT, R3, 0x646e171e, RZ ;  /* 0x646e171e038d7810 */ /* 0x000fe20007ffe0ff */
        /* <DEDUP_REMOVED lines=54> */
.L_x_7178:
[----:B------:R-:W-:Y:S05]  /*d610*/  BSYNC.RECONVERGENT B1 ;  /* 0x0000000000017941 */ /* 0x000fea0003800200 */
.L_x_7177:
        /* <DEDUP_REMOVED lines=27> */
.L_x_7184:
        /* <DEDUP_REMOVED lines=13> */
.L_x_7186:
[----:B------:R-:W-:Y:S05]  /*d8a0*/  BSYNC.RECONVERGENT B2 ;  /* 0x0000000000027941 */ /* 0x000fea0003800200 */
.L_x_7185:
        /* <DEDUP_REMOVED lines=49> */
[----:B------:R-:W-:-:S04]  /*dbc0*/  IMAD.WIDE.U32 R166, R131, -0x2daee0ad, RZ ;  /* 0xd2511f5383a67825 */ /* 0x000fc800078e00ff */
[----:B------:R-:W-:Y:S01]  /*dbd0*/  VIADD R109, R2, 0x8ff34781 ;  /* 0x8ff34781026d7836 */ /* 0x000fe20000000000 */
[----:B------:R-:W-:Y:S01]  /*dbe0*/  LOP3.LUT R110, R155, R96, R167, 0x96, !PT ;  /* 0x000000609b6e7212 */ /* 0x000fe200078e96a7 */
[----:B------:R-:W-:Y:S01]  /*dbf0*/  IMAD.MOV.U32 R106, RZ, RZ, R168 ;  /* 0x000000ffff6a7224 */ /* 0x000fe200078e00a8 */
[----:B------:R-:W-:Y:S01]  /*dc00*/  MOV R96, R156 ;  /* 0x0000009c00607202 */ /* 0x000fe20000000f00 */
[----:B------:R-:W-:Y:S01]  /*dc10*/  IMAD.MOV.U32 R156, RZ, RZ, R166 ;  /* 0x000000ffff9c7224 */ /* 0x000fe200078e00a6 */
[----:B------:R-:W-:Y:S01]  /*dc20*/  LOP3.LUT R109, R109, R108, R169, 0x96, !PT ;  /* 0x0000006c6d6d7212 */ /* 0x000fe200078e96a9 */
[----:B------:R-:W-:-:S07]  /*dc30*/  IMAD.MOV.U32 R108, RZ, RZ, RZ ;  /* 0x000000ffff6c7224 */ /* 0x000fce00078e00ff */
.L_x_7183:
[----:B------:R-:W-:Y:S05]  /*dc40*/  BSYNC.RECONVERGENT B1 ;  /* 0x0000000000017941 */ /* 0x000fea0003800200 */
.L_x_7182:
        /* <DEDUP_REMOVED lines=21> */
.L_x_7189:
        /* <DEDUP_REMOVED lines=13> */
.L_x_7191:
[----:B------:R-:W-:Y:S05]  /*de70*/  BSYNC.RECONVERGENT B2 ;  /* 0x0000000000027941 */ /* 0x000fea0003800200 */
.L_x_7190:
        /* <DEDUP_REMOVED lines=57> */
.L_x_7188:
[----:B------:R-:W-:Y:S05]  /*e210*/  BSYNC.RECONVERGENT B1 ;  /* 0x0000000000017941 */ /* 0x000fea0003800200 */
.L_x_7187:
        /* <DEDUP_REMOVED lines=11> */
[----:B------:R-:W-:Y:S02]  /*e2d0*/  @P1 SHF.L.U32 R131, R6, 0x10, RZ ;  /* 0x0000001006831819 */ /* 0x000fe400000006ff */
        /* <DEDUP_REMOVED lines=13> */
.L_x_7194:
        /* <DEDUP_REMOVED lines=13> */
.L_x_7196:
[----:B------:R-:W-:Y:S05]  /*e480*/  BSYNC.RECONVERGENT B2 ;  /* 0x0000000000027941 */ /* 0x000fea0003800200 */
.L_x_7195:
        /* <DEDUP_REMOVED lines=28> */
[----:B------:R-:W-:Y:S02]  /*e650*/  IADD3 R97, PT, PT, R3, -0x56f99767, RZ ;  /* 0xa906689903617810 */ /* 0x000fe40007ffe0ff */
[----:B------:R-:W-:Y:S01]  /*e660*/  LOP3.LUT R141, R141, R172, R109, 0x96, !PT ;  /* 0x000000ac8d8d7212 */ /* 0x000fe200078e966d */
[----:B------:R-:W-:Y:S01]  /*e670*/  VIADD R109, R3, 0x646e171e ;  /* 0x646e171e036d7836 */ /* 0x000fe20000000000 */
[----:B------:R-:W-:-:S03]  /*e680*/  LOP3.LUT R97, R97, R166, R169, 0x96, !PT ;  /* 0x000000a661617212 */ /* 0x000fc600078e96a9 */
        /* <DEDUP_REMOVED lines=15> */
[----:B------:R-:W-:Y:S01]  /*e780*/  LOP3.LUT R109, R109, R168, R167, 0x96, !PT ;  /* 0x000000a86d6d7212 */ /* 0x000fe200078e96a7 */
[----:B------:R-:W-:Y:S01]  /*e790*/  VIADD R141, R2, 0x8ff34781 ;  /* 0x8ff34781028d7836 */ /* 0x000fe20000000000 */
[----:B------:R-:W-:-:S03]  /*e7a0*/  LOP3.LUT R97, R97, R108, R171, 0x96, !PT ;  /* 0x0000006c61617212 */ /* 0x000fc600078e96ab */
[----:B------:R-:W-:-:S04]  /*e7b0*/  IMAD.WIDE.U32 R108, R109, -0x326172a9, RZ ;  /* 0xcd9e8d576d6c7825 */ /* 0x000fc800078e00ff */
[----:B------:R-:W-:Y:S01]  /*e7c0*/  IMAD.WIDE.U32 R168, R97, -0x2daee0ad, RZ ;  /* 0xd2511f5361a87825 */ /* 0x000fe200078e00ff */
[----:B------:R-:W-:Y:S02]  /*e7d0*/  MOV R97, R156 ;  /* 0x0000009c00617202 */ /* 0x000fe40000000f00 */
[----:B------:R-:W-:Y:S01]  /*e7e0*/  LOP3.LUT R109, R141, R170, R109, 0x96, !PT ;  /* 0x000000aa8d6d7212 */ /* 0x000fe200078e966d */
[----:B------:R-:W-:Y:S01]  /*e7f0*/  IMAD.MOV.U32 R106, RZ, RZ, R108 ;  /* 0x000000ffff6a7224 */ /* 0x000fe200078e006c */
[----:B------:R-:W-:Y:S01]  /*e800*/  LOP3.LUT R110, R155, R166, R169, 0x96, !PT ;  /* 0x000000a69b6e7212 */ /* 0x000fe200078e96a9 */
[----:B------:R-:W-:-:S07]  /*e810*/  IMAD.MOV.U32 R156, RZ, RZ, R168 ;  /* 0x000000ffff9c7224 */ /* 0x000fce00078e00a8 */
.L_x_7193:
[----:B------:R-:W-:Y:S05]  /*e820*/  BSYNC.RECONVERGENT B1 ;  /* 0x0000000000017941 */ /* 0x000fea0003800200 */
.L_x_7192:
        /* <DEDUP_REMOVED lines=20> */
.L_x_7199:
        /* <DEDUP_REMOVED lines=13> */
.L_x_7201:
[----:B------:R-:W-:Y:S05]  /*ea40*/  BSYNC.RECONVERGENT B2 ;  /* 0x0000000000027941 */ /* 0x000fea0003800200 */
.L_x_7200:
        /* <DEDUP_REMOVED lines=52> */
[----:B------:R-:W-:Y:S02]  /*ed90*/  IMAD.MOV.U32 R141, RZ, RZ, R156 ;  /* 0x000000ffff8d7224 */ /* 0x000fe400078e009c */
[----:B------:R-:W-:-:S04]  /*eda0*/  IMAD.WIDE.U32 R96, R97, -0x2daee0ad, RZ ;  /* 0xd2511f5361607825 */ /* 0x000fc800078e00ff */
[----:B------:R-:W-:Y:S01]  /*edb0*/  IMAD.MOV.U32 R166, RZ, RZ, RZ ;  /* 0x000000ffffa67224 */ /* 0x000fe200078e00ff */
[----:B------:R-:W-:Y:S02]  /*edc0*/  LOP3.LUT R110, R155, R108, R97, 0x96, !PT ;  /* 0x0000006c9b6e7212 */ /* 0x000fe400078e9661 */
[----:B------:R-:W-:-:S07]  /*edd0*/  MOV R156, R96 ;  /* 0x00000060009c7202 */ /* 0x000fce0000000f00 */
.L_x_7198:
[----:B------:R-:W-:Y:S05]  /*ede0*/  BSYNC.RECONVERGENT B1 ;  /* 0x0000000000017941 */ /* 0x000fea0003800200 */
.L_x_7197:
        /* <DEDUP_REMOVED lines=27> */
.L_x_7204:
        /* <DEDUP_REMOVED lines=13> */
.L_x_7206:
[----:B------:R-:W-:Y:S05]  /*f070*/  BSYNC.RECONVERGENT B2 ;  /* 0x0000000000027941 */ /* 0x000fea0003800200 */
.L_x_7205:
[----:B------:R-:W-:Y:S01]  /*f080*/  IMAD.WIDE.U32 R168, R115, -0x326172a9, RZ ;  /* 0xcd9e8d5773a87825 */ /* 0x000fe200078e00ff */
[----:B------:R-:W-:Y:S02]  /*f090*/  LOP3.LUT R108, R107, R167, R3, 0x96, !PT ;  /* 0x000000a76b6c7212 */ /* 0x000fe400078e9603 */
[----:B------:R-:W-:Y:S01]  /*f0a0*/  IADD3 R141, PT, PT, R2, -0x61c88647, RZ ;  /* 0x9e3779b9028d7810 */ /* 0x000fe20007ffe0ff */
[----:B------:R-:W-:Y:S01]  /*f0b0*/  VIADD R167, R3, 0xbb67ae85 ;  /* 0xbb67ae8503a77836 */ /* 0x000fe20000000000 */
[----:B------:R-:W-:Y:S01]  /*f0c0*/  LOP3.LUT R170, R111, R169, R2, 0x96, !PT ;  /* 0x000000a96faa7212 */ /* 0x000fe200078e9602 */
[----:B------:R-:W-:Y:S01]  /*f0d0*/  IMAD.WIDE.U32 R108, R108, -0x326172a9, RZ ;  /* 0xcd9e8d576c6c7825 */ /* 0x000fe200078e00ff */
[----:B------:R-:W-:-:S03]  /*f0e0*/  MOV R96, R156 ;  /* 0x0000009c00607202 */ /* 0x000fc60000000f00 */
        /* <DEDUP_REMOVED lines=32> */
[----:B------:R-:W-:-:S03]  /*f2f0*/  IADD3 R141, PT, PT, R2, 0x5384540f, RZ ;  /* 0x5384540f028d7810 */ /* 0x000fc60007ffe0ff */
        /* <DEDUP_REMOVED lines=17> */
.L_x_7203:
[----:B------:R-:W-:Y:S05]  /*f410*/  BSYNC.RECONVERGENT B1 ;  /* 0x0000000000017941 */ /* 0x000fea0003800200 */
.L_x_7202:
        /* <DEDUP_REMOVED lines=21> */
.L_x_7209:
        /* <DEDUP_REMOVED lines=13> */
.L_x_7211:
[----:B------:R-:W-:Y:S05]  /*f640*/  BSYNC.RECONVERGENT B2 ;  /* 0x0000000000027941 */ /* 0x000fea0003800200 */
.L_x_7210:
        /* <DEDUP_REMOVED lines=43> */
[----:B------:R-:W-:-:S04]  /*f900*/  IMAD.WIDE.U32 R170, R95, -0x326172a9, RZ ;  /* 0xcd9e8d575faa7825 */ /* 0x000fc800078e00ff */
[----:B------:R-:W-:Y:S02]  /*f910*/  VIADD R109, R3, 0xdb3d7428 ;  /* 0xdb3d7428036d7836 */ /* 0x000fe40000000000 */
[----:B------:R-:W-:-:S03]  /*f920*/  VIADD R95, R2, 0xf1bbcdc8 ;  /* 0xf1bbcdc8025f7836 */ /* 0x000fc60000000000 */
[----:B------:R-:W-:Y:S01]  /*f930*/  LOP3.LUT R172, R109, R172, R169, 0x96, !PT ;  /* 0x000000ac6dac7212 */ /* 0x000fe200078e96a9 */
[----:B------:R-:W-:Y:S01]  /*f940*/  IMAD.MOV.U32 R169, RZ, RZ, RZ ;  /* 0x000000ffffa97224 */ /* 0x000fe200078e00ff */
[----:B------:R-:W-:Y:S01]  /*f950*/  LOP3.LUT R166, R95, R166, R171, 0x96, !PT ;  /* 0x000000a65fa67212 */ /* 0x000fe200078e96ab */
[----:B------:R-:W-:Y:S01]  /*f960*/  IMAD.MOV.U32 R95, RZ, RZ, R156 ;  /* 0x000000ffff5f7224 */ /* 0x000fe200078e009c */
[----:B------:R-:W-:Y:S01]  /*f970*/  IADD3 R109, PT, PT, R2, -0x700cb87f, RZ ;  /* 0x8ff34781026d7810 */ /* 0x000fe20007ffe0ff */
[----:B------:R-:W-:-:S04]  /*f980*/  IMAD.WIDE.U32 R172, R172, -0x326172a9, RZ ;  /* 0xcd9e8d57acac7825 */ /* 0x000fc800078e00ff */
[----:B------:R-:W-:Y:S01]  /*f990*/  IMAD.WIDE.U32 R166, R166, -0x2daee0ad, RZ ;  /* 0xd2511f53a6a67825 */ /* 0x000fe200078e00ff */
[----:B------:R-:W-:-:S03]  /*f9a0*/  LOP3.LUT R109, R109, R170, R173, 0x96, !PT ;  /* 0x000000aa6d6d7212 */ /* 0x000fc600078e96ad */
[----:B------:R-:W-:Y:S01]  /*f9b0*/  IMAD.MOV.U32 R106, RZ, RZ, R172 ;  /* 0x000000ffff6a7224 */ /* 0x000fe200078e00ac */
[----:B------:R-:W-:Y:S02]  /*f9c0*/  LOP3.LUT R110, R155, R168, R167, 0x96, !PT ;  /* 0x000000a89b6e7212 */ /* 0x000fe400078e96a7 */
[----:B------:R-:W-:-:S07]  /*f9d0*/  MOV R156, R166 ;  /* 0x000000a6009c7202 */ /* 0x000fce0000000f00 */
.L_x_7208:
[----:B------:R-:W-:Y:S05]  /*f9e0*/  BSYNC.RECONVERGENT B1 ;  /* 0x0000000000017941 */ /* 0x000fea0003800200 */
.L_x_7207:
        /* <DEDUP_REMOVED lines=25> */
.L_x_7214:
        /* <DEDUP_REMOVED lines=13> */
.L_x_7216:
[----:B------:R-:W-:Y:S05]  /*fc50*/  BSYNC.RECONVERGENT B2 ;  /* 0x0000000000027941 */ /* 0x000fea0003800200 */
.L_x_7215:
        /* <DEDUP_REMOVED lines=57> */
.L_x_7213:
[----:B------:R-:W-:Y:S05]  /*fff0*/  BSYNC.RECONVERGENT B1 ;  /* 0x0000000000017941 */ /* 0x000fea0003800200 */
.L_x_7212:
        /* <DEDUP_REMOVED lines=20> */
.L_x_7219:
        /* <DEDUP_REMOVED lines=15> */
.L_x_7221:
[----:B------:R-:W-:Y:S05]  /*10230*/  BSYNC.RECONVERGENT B2 ;  /* 0x0000000000027941 */ /* 0x000fea0003800200 */
.L_x_7220:
        /* <DEDUP_REMOVED lines=18> */
[----:B------:R-:W-:Y:S02]  /*10360*/  LOP3.LUT R170, R158, R166, R169, 0x96, !PT ;  /* 0x000000a69eaa7212 */ /* 0x000fe400078e96a9 */
[----:B------:R-:W-:Y:S01]  /*10370*/  IADD3 R109, PT, PT, R2, 0x78dde6e4, RZ ;  /* 0x78dde6e4026d7810 */ /* 0x000fe20007ffe0ff */
        /* <DEDUP_REMOVED lines=11> */
[----:B------:R-:W-:Y:S01]  /*10430*/  IMAD.WIDE.U32 R166, R153, -0x2daee0ad, RZ ;  /* 0xd2511f5399a67825 */ /* 0x000fe200078e00ff */
[----:B------:R-:W-:-:S03]  /*10440*/  IADD3 R153, PT, PT, R3, 0x646e171e, RZ ;  /* 0x646e171e03997810 */ /* 0x000fc60007ffe0ff */
        /* <DEDUP_REMOVED lines=24> */
.L_x_7218:
[----:B------:R-:W-:Y:S05]  /*105d0*/  BSYNC.RECONVERGENT B1 ;  /* 0x0000000000017941 */ /* 0x000fea0003800200 */
.L_x_7217:
[----:B------:R-:W-:Y:S02]  /*105e0*/  I2FP.F32.U32 R158, R169 ;  /* 0x000000a9009e7245 */ /* 0x000fe40000201000 */
[----:B------:R-:W-:Y:S02]  /*105f0*/  PRMT R153, R11, 0x7632, R153 ;  /* 0x000076320b997816 */ /* 0x000fe40000000099 */
[----:B------:R-:W-:Y:S01]  /*10600*/  @P1 PRMT R155, R7, 0x7632, R155 ;  /* 0x00007632079b1816 */ /* 0x000fe2000000009b */
[----:B------:R-:W-:Y:S01]  /*10610*/  FFMA.FTZ R158, R158, R161, 1.1641532182693481445e-10 ;  /* 0x2f0000009e9e7423 */ /* 0x000fe200000100a1 */
[----:B------:R-:W-:Y:S01]  /*10620*/  PRMT R94, R94, 0x5410, R163 ;  /* 0x000054105e5e7816 */ /* 0x000fe200000000a3 */
[----:B------:R-:W-:Y:S01]  /*10630*/  IMAD.U32 R153, R153, 0x10000, RZ ;  /* 0x0001000099997824 */ /* 0x000fe200078e00ff */
[----:B------:R-:W-:Y:S02]  /*10640*/  PRMT R93, R93, 0x5410, R162 ;  /* 0x000054105d5d7816 */ /* 0x000fe400000000a2 */
[----:B------:R-:W-:Y:S01]  /*10650*/  FSETP.GTU.FTZ.AND P6, PT, R158, R159, PT ;  /* 0x0000009f9e00720b */ /* 0x000fe20003fdc000 */
[----:B------:R-:W-:Y:S01]  /*10660*/  FMUL.FTZ R153, R153, R160 ;  /* 0x000000a099997220 */ /* 0x000fe20000410000 */
[----:B------:R-:W-:-:S02]  /*10670*/  @P1 SHF.L.U32 R158, R155, 0x10, RZ ;  /* 0x000000109b9e1819 */ /* 0x000fc400000006ff */
[----:B------:R-:W-:Y:S02]  /*10680*/  PRMT R92, R92, 0x5410, R157 ;  /* 0x000054105c5c7816 */ /* 0x000fe4000000009d */
[----:B------:R-:W-:-:S05]  /*10690*/  FSEL R153, R153, RZ, !P6 ;  /* 0x000000ff99997208 */ /* 0x000fca0007000000 */
[----:B------:R-:W-:-:S04]  /*106a0*/  FADD.FTZ R155, R172, R153 ;  /* 0x00000099ac9b7221 */ /* 0x000fc80000010000 */
[----:B------:R-:W-:Y:S01]  /*106b0*/  @P1 FADD.FTZ R153, R155, R158 ;  /* 0x0000009e9b991221 */ /* 0x000fe20000010000 */
[----:B------:R-:W-:Y:S01]  /*106c0*/  @!P1 IMAD.MOV.U32 R153, RZ, RZ, R155 ;  /* 0x000000ffff999224 */ /* 0x000fe200078e009b */
[----:B------:R-:W-:-:S04]  /*106d0*/  SEL R155, RZ, 0x1, P6 ;  /* 0x00000001ff9b7807 */ /* 0x000fc80003000000 */
[----:B------:R-:W-:-:S04]  /*106e0*/  F2FP.BF16.F32.PACK_AB R158, RZ, R153 ;  /* 0x00000099ff9e723e */ /* 0x000fc800000010ff */
[----:B------:R-:W-:Y:S01]  /*106f0*/  PRMT R95, R95, 0x5410, R158 ;  /* 0x000054105f5f7816 */ /* 0x000fe2000000009e */
[----:B------:R-:W-:Y:S06]  /*10700*/  BRA `(.L_x_7222) ;  /* 0x0000003000a87947 */ /* 0x000fec0003800000 */
.L_x_7141:
        /* <DEDUP_REMOVED lines=16> */
.L_x_7225:
        /* <DEDUP_REMOVED lines=13> */
.L_x_7227:
[----:B------:R-:W-:Y:S05]  /*108e0*/  BSYNC.RECONVERGENT B2 ;  /* 0x0000000000027941 */ /* 0x000fea0003800200 */
.L_x_7226:
        /* <DEDUP_REMOVED lines=55> */
[----:B------:R-:W-:Y:S01]  /*10c60*/  MOV R156, R160 ;  /* 0x000000a0009c7202 */ /* 0x000fe20000000f00 */
[----:B------:R-:W-:Y:S02]  /*10c70*/  IMAD.MOV.U32 R106, RZ, RZ, R162 ;  /* 0x000000ffff6a7224 */ /* 0x000fe400078e00a2 */
[----:B------:R-:W-:Y:S01]  /*10c80*/  IMAD.MOV.U32 R121, RZ, RZ, RZ ;  /* 0x000000ffff797224 */ /* 0x000fe200078e00ff */
[----:B------:R-:W-:Y:S01]  /*10c90*/  LOP3.LUT R110, R101, R108, R161, 0x96, !PT ;  /* 0x0000006c656e7212 */ /* 0x000fe200078e96a1 */
[----:B------:R-:W-:-:S07]  /*10ca0*/  IMAD.MOV.U32 R101, RZ, RZ, R159 ;  /* 0x000000ffff657224 */ /* 0x000fce00078e009f */
.L_x_7224:
[----:B------:R-:W-:Y:S05]  /*10cb0*/  BSYNC.RECONVERGENT B1 ;  /* 0x0000000000017941 */ /* 0x000fea0003800200 */
.L_x_7223:
[----:B------:R-:W0:Y:S01]  /*10cc0*/  LDC R153, c[0x0][0x408] ;  /* 0x00010200ff997b82 */ /* 0x000e220000000800 */
[----:B------:R-:W-:Y:S01]  /*10cd0*/  I2FP.F32.U32 R108, R101 ;  /* 0x00000065006c7245 */ /* 0x000fe20000201000 */
[----:B------:R-:W-:Y:S02]  /*10ce0*/  HFMA2 R159, -RZ, RZ, 0.1171875, 0 ;  /* 0x2f800000ff9f7431 */ /* 0x000fe400000001ff */
[----:B-----5:R-:W-:Y:S01]  /*10cf0*/  IMAD.U32 R122, R92, 0x10000, RZ ;  /* 0x000100005c7a7824 */ /* 0x020fe200078e00ff */
[----:B------:R-:W-:Y:S01]  /*10d00*/  ISETP.NE.AND P3, PT, R121, 0x1, PT ;  /* 0x000000017900780c */ /* 0x000fe20003f65270 */
[----:B------:R-:W-:Y:S01]  /*10d10*/  BSSY.RECONVERGENT B1, `(.L_x_7228) ;  /* 0x0000062000017945 */ /* 0x000fe20003800200 */
[----:B------:R-:W-:Y:S01]  /*10d20*/  LOP3.LUT R164, R164, 0xffffffef, RZ, 0xc0, !PT ;  /* 0xffffffefa4a47812 */ /* 0x000fe200078ec0ff */
[----:B------:R-:W-:Y:S01]  /*10d30*/  FFMA.FTZ R101, R108, R159, 1.1641532182693481445e-10 ;  /* 0x2f0000006c657423 */ /* 0x000fe2000001009f */
[----:B------:R-:W1:Y:S01]  /*10d40*/  LDC R158, c[0x0][0x404] ;  /* 0x00010100ff9e7b82 */ /* 0x000e620000000800 */
[----:B------:R-:W-:-:S02]  /*10d50*/  @P1 IMAD.U32 R108, R4, 0x10000, RZ ;  /* 0x00010000046c1824 */ /* 0x000fc400078e00ff */
        /* <DEDUP_REMOVED lines=19> */
.L_x_7230:
        /* <DEDUP_REMOVED lines=13> */
.L_x_7232:
[----:B------:R-:W-:Y:S05]  /*10f60*/  BSYNC.RECONVERGENT B2 ;  /* 0x0000000000027941 */ /* 0x000fea0003800200 */
.L_x_7231:
[----:B------:R-:W-:Y:S01]  /*10f70*/  IMAD.WIDE.U32 R160, R115, -0x326172a9, RZ ;  /* 0xcd9e8d5773a07825 */ /* 0x000fe200078e00ff */
[----:B------:R-:W-:Y:S02]  /*10f80*/  LOP3.LUT R166, R107, R109, R3, 0x96, !PT ;  /* 0x0000006d6ba67212 */ /* 0x000fe400078e9603 */
[C---:B------:R-:W-:Y:S01]  /*10f90*/  IADD3 R131, PT, PT, R3.reuse, 0x76cf5d0a, RZ ;  /* 0x76cf5d0a03837810 */ /* 0x040fe20007ffe0ff */
[----:B------:R-:W-:Y:S01]  /*10fa0*/  VIADD R121, R3, 0xbb67ae85 ;  /* 0xbb67ae8503797836 */ /* 0x000fe20000000000 */
[----:B------:R-:W-:Y:S01]  /*10fb0*/  LOP3.LUT R162, R111, R161, R2, 0x96, !PT ;  /* 0x000000a16fa27212 */ /* 0x000fe200078e9602 */
[----:B------:R-:W-:-:S04]  /*10fc0*/  IMAD.WIDE.U32 R166, R166, -0x326172a9, RZ ;  /* 0xcd9e8d57a6a67825 */ /* 0x000fc800078e00ff */
[----:B------:R-:W-:-:S04]  /*10fd0*/  IMAD.WIDE.U32 R162, R162, -0x2daee0ad, RZ ;  /* 0xd2511f53a2a27825 */ /* 0x000fc800078e00ff */
[----:B------:R-:W-:Y:S01]  /*10fe0*/  VIADD R109, R2, 0x9e3779b9 ;  /* 0x9e3779b9026d7836 */ /* 0x000fe20000000000 */
[----:B------:R-:W-:-:S04]  /*10ff0*/  LOP3.LUT R121, R121, R108, R163, 0x96, !PT ;  /* 0x0000006c79797212 */ /* 0x000fc800078e96a3 */
[----:B------:R-:W-:Y:S01]  /*11000*/  LOP3.LUT R109, R109, R160, R167, 0x96, !PT ;  /* 0x000000a06d6d7212 */ /* 0x000fe200078e96a7 */
[----:B------:R-:W-:-:S04]  /*11010*/  IMAD.WIDE.U32 R160, R121, -0x326172a9, RZ ;  /* 0xcd9e8d5779a07825 */ /* 0x000fc800078e00ff */
[----:B------:R-:W-:Y:S02]  /*11020*/  VIADD R121, R2, 0x3c6ef372 ;  /* 0x3c6ef37202797836 */ /* 0x000fe40000000000 */
[----:B------:R-:W-:-:S03]  /*11030*/  IMAD.WIDE.U32 R108, R109, -0x2daee0ad, RZ ;  /* 0xd2511f536d6c7825 */ /* 0x000fc600078e00ff */
[----:B------:R-:W-:Y:S02]  /*11040*/  LOP3.LUT R121, R121, R166, R161, 0x96, !PT ;  /* 0x000000a679797212 */ /* 0x000fe400078e96a1 */
[----:B------:R-:W-:Y:S01]  /*11050*/  LOP3.LUT R131, R131, R162, R109, 0x96, !PT ;  /* 0x000000a283837212 */ /* 0x000fe200078e966d */
[----:B------:R-:W-:Y:S02]  /*11060*/  VIADD R109, R2, 0xdaa66d2b ;  /* 0xdaa66d2b026d7836 */ /* 0x000fe40000000000 */
[----:B------:R-:W-:Y:S01]  /*11070*/  IMAD.WIDE.U32 R162, R121, -0x2daee0ad, RZ ;  /* 0xd2511f5379a27825 */ /* 0x000fe200078e00ff */
[----:B------:R-:W-:-:S03]  /*11080*/  IADD3 R121, PT, PT, R3, 0x32370b8f, RZ ;  /* 0x32370b8f03797810 */ /* 0x000fc60007ffe0ff */
        /* <DEDUP_REMOVED lines=30> */
[----:B------:R-:W-:-:S04]  /*11270*/  LOP3.LUT R121, R121, R166, R161, 0x96, !PT ;  /* 0x000000a679797212 */ /* 0x000fc800078e96a1 */
[----:B------:R-:W-:Y:S01]  /*11280*/  LOP3.LUT R131, R131, R162, R109, 0x96, !PT ;  /* 0x000000a283837212 */ /* 0x000fe200078e966d */
[----:B------:R-:W-:-:S04]  /*11290*/  IMAD.WIDE.U32 R162, R121, -0x2daee0ad, RZ ;  /* 0xd2511f5379a27825 */ /* 0x000fc800078e00ff */
[----:B------:R-:W-:Y:S02]  /*112a0*/  VIADD R121, R3, 0x96a522ad ;  /* 0x96a522ad03797836 */ /* 0x000fe40000000000 */
[----:B------:R-:W-:-:S04]  /*112b0*/  IMAD.WIDE.U32 R166, R131, -0x326172a9, RZ ;  /* 0xcd9e8d5783a67825 */ /* 0x000fc800078e00ff */
[----:B------:R-:W-:Y:S01]  /*112c0*/  HFMA2 R131, -RZ, RZ, 0, 0 ;  /* 0x00000000ff837431 */ /* 0x000fe200000001ff */
[----:B------:R-:W-:Y:S01]  /*112d0*/  LOP3.LUT R110, R121, R108, R163, 0x96, !PT ;  /* 0x0000006c796e7212 */ /* 0x000fe200078e96a3 */
[----:B------:R-:W-:Y:S01]  /*112e0*/  VIADD R109, R2, 0x8ff34781 ;  /* 0x8ff34781026d7836 */ /* 0x000fe20000000000 */
[----:B------:R-:W-:Y:S01]  /*112f0*/  MOV R106, R166 ;  /* 0x000000a6006a7202 */ /* 0x000fe20000000f00 */
[----:B------:R-:W-:Y:S02]  /*11300*/  IMAD.MOV.U32 R108, RZ, RZ, R156 ;  /* 0x000000ffff6c7224 */ /* 0x000fe400078e009c */
[----:B------:R-:W-:Y:S01]  /*11310*/  IMAD.MOV.U32 R156, RZ, RZ, R162 ;  /* 0x000000ffff9c7224 */ /* 0x000fe200078e00a2 */
[----:B------:R-:W-:-:S07]  /*11320*/  LOP3.LUT R109, R109, R160, R167, 0x96, !PT ;  /* 0x000000a06d6d7212 */ /* 0x000fce00078e96a7 */
.L_x_7229:
[----:B------:R-:W-:Y:S05]  /*11330*/  BSYNC.RECONVERGENT B1 ;  /* 0x0000000000017941 */ /* 0x000fea0003800200 */
.L_x_7228:
        /* <DEDUP_REMOVED lines=26> */
.L_x_7235:
        /* <DEDUP_REMOVED lines=13> */
.L_x_7237:
[----:B------:R-:W-:Y:S05]  /*115b0*/  BSYNC.RECONVERGENT B2 ;  /* 0x0000000000027941 */ /* 0x000fea0003800200 */
.L_x_7236:
[----:B------:R-:W-:Y:S01]  /*115c0*/  IMAD.WIDE.U32 R160, R115, -0x326172a9, RZ ;  /* 0xcd9e8d5773a07825 */ /* 0x000fe200078e00ff */
[----:B------:R-:W-:-:S03]  /*115d0*/  LOP3.LUT R166, R107, R109, R3, 0x96, !PT ;  /* 0x0000006d6ba67212 */ /* 0x000fc600078e9603 */
[----:B------:R-:W-:Y:S01]  /*115e0*/  HFMA2 R141, -RZ, RZ, 0, 0 ;  /* 0x00000000ff8d7431 */ /* 0x000fe200000001ff */
        /* <DEDUP_REMOVED lines=53> */
[----:B------:R-:W-:Y:S01]  /*11940*/  MOV R106, R166 ;  /* 0x000000a6006a7202 */ /* 0x000fe20000000f00 */
[----:B------:R-:W-:Y:S02]  /*11950*/  IMAD.MOV.U32 R108, RZ, RZ, R156 ;  /* 0x000000ffff6c7224 */ /* 0x000fe400078e009c */
[----:B------:R-:W-:Y:S01]  /*11960*/  IMAD.MOV.U32 R156, RZ, RZ, R162 ;  /* 0x000000ffff9c7224 */ /* 0x000fe200078e00a2 */
[----:B------:R-:W-:-:S07]  /*11970*/  LOP3.LUT R109, R109, R160, R167, 0x96, !PT ;  /* 0x000000a06d6d7212 */ /* 0x000fce00078e96a7 */
.L_x_7234:
[----:B------:R-:W-:Y:S05]  /*11980*/  BSYNC.RECONVERGENT B1 ;  /* 0x0000000000017941 */ /* 0x000fea0003800200 */
.L_x_7233:
[----:B------:R-:W-:Y:S01]  /*11990*/  I2FP.F32.U32 R108, R108 ;  /* 0x0000006c006c7245 */ /* 0x000fe20000201000 */
[C---:B------:R-:W-:Y:S01]  /*119a0*/  IMAD.U32 R132, R93.reuse, 0x10000, RZ ;  /* 0x000100005d847824 */ /* 0x040fe200078e00ff */
[----:B------:R-:W-:Y:S01]  /*119b0*/  LOP3.LUT R164, R164, 0xfffffffb, RZ, 0xc0, !PT ;  /* 0xfffffffba4a47812 */ /* 0x000fe200078ec0ff */
[----:B------:R-:W-:Y:S01]  /*119c0*/  BSSY.RECONVERGENT B1, `(.L_x_7238) ;  /* 0x0000061000017945 */ /* 0x000fe20003800200 */
[----:B------:R-:W-:Y:S01]  /*119d0*/  PRMT R131, R93, 0x7632, R131 ;  /* 0x000076325d837816 */ /* 0x000fe20000000083 */
[----:B------:R-:W-:Y:S01]  /*119e0*/  FFMA.FTZ R121, R108, R159, 1.1641532182693481445e-10 ;  /* 0x2f0000006c797423 */ /* 0x000fe2000001009f */
[----:B------:R-:W-:Y:S01]  /*119f0*/  FMUL.FTZ R132, R132, R153 ;  /* 0x0000009984847220 */ /* 0x000fe20000410000 */
[----:B------:R-:W-:Y:S01]  /*11a00*/  @P1 IMAD.U32 R108, R5, 0x10000, RZ ;  /* 0x00010000056c1824 */ /* 0x000fe200078e00ff */
[----:B------:R-:W-:Y:S02]  /*11a10*/  MOV R142, 0x2 ;  /* 0x00000002008e7802 */ /* 0x000fe40000000f00 */
        /* <DEDUP_REMOVED lines=17> */
.L_x_7240:
        /* <DEDUP_REMOVED lines=13> */
.L_x_7242:
[----:B------:R-:W-:Y:S05]  /*11c00*/  BSYNC.RECONVERGENT B2 ;  /* 0x0000000000027941 */ /* 0x000fea0003800200 */
.L_x_7241:
[----:B------:R-:W-:Y:S01]  /*11c10*/  IMAD.WIDE.U32 R160, R115, -0x326172a9, RZ ;  /* 0xcd9e8d5773a07825 */ /* 0x000fe200078e00ff */
[----:B------:R-:W-:-:S03]  /*11c20*/  LOP3.LUT R166, R107, R109, R3, 0x96, !PT ;  /* 0x0000006d6ba67212 */ /* 0x000fc600078e9603 */
[----:B------:R-:W-:Y:S02]  /*11c30*/  HFMA2 R142, -RZ, RZ, 0, 0 ;  /* 0x00000000ff8e7431 */ /* 0x000fe400000001ff */
        /* <DEDUP_REMOVED lines=47> */
[----:B------:R-:W-:Y:S01]  /*11f30*/  VIADD R109, R2, 0x8ff34781 ;  /* 0x8ff34781026d7836 */ /* 0x000fe20000000000 */
[----:B------:R-:W-:-:S03]  /*11f40*/  LOP3.LUT R141, R141, R166, R161, 0x96, !PT ;  /* 0x000000a68d8d7212 */ /* 0x000fc600078e96a1 */
        /* <DEDUP_REMOVED lines=8> */
.L_x_7239:
[----:B------:R-:W-:Y:S05]  /*11fd0*/  BSYNC.RECONVERGENT B1 ;  /* 0x0000000000017941 */ /* 0x000fea0003800200 */
.L_x_7238:
        /* <DEDUP_REMOVED lines=26> */
.L_x_7245:
        /* <DEDUP_REMOVED lines=13> */
.L_x_7247:
[----:B------:R-:W-:Y:S05]  /*12250*/  BSYNC.RECONVERGENT B2 ;  /* 0x0000000000027941 */ /* 0x000fea0003800200 */
.L_x_7246:
        /* <DEDUP_REMOVED lines=60> */
.L_x_7244:
[----:B------:R-:W-:Y:S05]  /*12620*/  BSYNC.RECONVERGENT B1 ;  /* 0x0000000000017941 */ /* 0x000fea0003800200 */
.L_x_7243:
        /* <DEDUP_REMOVED lines=24> */
.L_x_7250:
        /* <DEDUP_REMOVED lines=13> */
.L_x_7252:
[----:B------:R-:W-:Y:S05]  /*12880*/  BSYNC.RECONVERGENT B2 ;  /* 0x0000000000027941 */ /* 0x000fea0003800200 */
.L_x_7251:
        /* <DEDUP_REMOVED lines=24> */
[----:B------:R-:W-:Y:S01]  /*12a10*/  IADD3 R163, PT, PT, R3, -0x56f99767, RZ ;  /* 0xa906689903a37810 */ /* 0x000fe20007ffe0ff */
        /* <DEDUP_REMOVED lines=28> */
[----:B------:R-:W-:-:S03]  /*12be0*/  MOV R106, R108 ;  /* 0x0000006c006a7202 */ /* 0x000fc60000000f00 */
[----:B------:R-:W-:Y:S01]  /*12bf0*/  VIADD R161, R2, 0x8ff34781 ;  /* 0x8ff3478102a17836 */ /* 0x000fe20000000000 */
[----:B------:R-:W-:Y:S01]  /*12c00*/  LOP3.LUT R110, R163, R162, R169, 0x96, !PT ;  /* 0x000000a2a36e7212 */ /* 0x000fe200078e96a9 */
[----:B------:R-:W-:Y:S02]  /*12c10*/  HFMA2 R162, -RZ, RZ, 0, 0 ;  /* 0x00000000ffa27431 */ /* 0x000fe400000001ff */
[----:B------:R-:W-:Y:S01]  /*12c20*/  IMAD.MOV.U32 R108, RZ, RZ, R156 ;  /* 0x000000ffff6c7224 */ /* 0x000fe200078e009c */
[----:B------:R-:W-:Y:S01]  /*12c30*/  LOP3.LUT R109, R161, R166, R109, 0x96, !PT ;  /* 0x000000a6a16d7212 */ /* 0x000fe200078e966d */
[----:B------:R-:W-:-:S07]  /*12c40*/  IMAD.MOV.U32 R156, RZ, RZ, R168 ;  /* 0x000000ffff9c7224 */ /* 0x000fce00078e00a8 */
.L_x_7249:
[----:B------:R-:W-:Y:S05]  /*12c50*/  BSYNC.RECONVERGENT B1 ;  /* 0x0000000000017941 */ /* 0x000fea0003800200 */
.L_x_7248:
[----:B------:R-:W-:Y:S01]  /*12c60*/  I2FP.F32.U32 R108, R108 ;  /* 0x0000006c006c7245 */ /* 0x000fe20000201000 */
[----:B------:R-:W-:Y:S01]  /*12c70*/  IMAD.U32 R142, R141, 0x10000, RZ ;  /* 0x000100008d8e7824 */ /* 0x000fe200078e00ff */
[----:B------:R-:W-:Y:S01]  /*12c80*/  ISETP.NE.AND P4, PT, R162, 0x1, PT ;  /* 0x00000001a200780c */ /* 0x000fe20003f85270 */
[----:B------:R-:W-:Y:S01]  /*12c90*/  BSSY.RECONVERGENT B1, `(.L_x_7253) ;  /* 0x000005f000017945 */ /* 0x000fe20003800200 */
[----:B------:R-:W-:Y:S01]  /*12ca0*/  @P1 PRMT R161, R6, 0x7632, R161 ;  /* 0x0000763206a11816 */ /* 0x000fe200000000a1 */
[----:B------:R-:W-:Y:S01]  /*12cb0*/  FFMA.FTZ R141, R108, R159, 1.1641532182693481445e-10 ;  /* 0x2f0000006c8d7423 */ /* 0x000fe2000001009f */
[----:B------:R-:W-:Y:S01]  /*12cc0*/  FMUL.FTZ R142, R142, R153 ;  /* 0x000000998e8e7220 */ /* 0x000fe20000410000 */
[----:B------:R-:W-:Y:S01]  /*12cd0*/  MOV R166, 0x2 ;  /* 0x0000000200a67802 */ /* 0x000fe20000000f00 */
        /* <DEDUP_REMOVED lines=16> */
.L_x_7255:
        /* <DEDUP_REMOVED lines=13> */
.L_x_7257:
[----:B------:R-:W-:Y:S05]  /*12eb0*/  BSYNC.RECONVERGENT B2 ;  /* 0x0000000000027941 */ /* 0x000fea0003800200 */
.L_x_7256:
        /* <DEDUP_REMOVED lines=52> */
[----:B------:R-:W-:Y:S01]  /*13200*/  VIADD R141, R2, 0x8ff34781 ;  /* 0x8ff34781028d7836 */ /* 0x000fe20000000000 */
[----:B------:R-:W-:Y:S01]  /*13210*/  MOV R106, R108 ;  /* 0x0000006c006a7202 */ /* 0x000fe20000000f00 */
[----:B------:R-:W-:-:S03]  /*13220*/  IMAD.WIDE.U32 R168, R168, -0x2daee0ad, RZ ;  /* 0xd2511f53a8a87825 */ /* 0x000fc600078e00ff */
[----:B------:R-:W-:Y:S01]  /*13230*/  LOP3.LUT R109, R141, R166, R109, 0x96, !PT ;  /* 0x000000a68d6d7212 */ /* 0x000fe200078e966d */
[----:B------:R-:W-:Y:S02]  /*13240*/  HFMA2 R166, -RZ, RZ, 0, 0 ;  /* 0x00000000ffa67431 */ /* 0x000fe400000001ff */
[----:B------:R-:W-:Y:S01]  /*13250*/  IMAD.MOV.U32 R108, RZ, RZ, R156 ;  /* 0x000000ffff6c7224 */ /* 0x000fe200078e009c */
[----:B------:R-:W-:Y:S01]  /*13260*/  LOP3.LUT R110, R163, R162, R169, 0x96, !PT ;  /* 0x000000a2a36e7212 */ /* 0x000fe200078e96a9 */
[----:B------:R-:W-:-:S07]  /*13270*/  IMAD.MOV.U32 R156, RZ, RZ, R168 ;  /* 0x000000ffff9c7224 */ /* 0x000fce00078e00a8 */
.L_x_7254:
[----:B------:R-:W-:Y:S05]  /*13280*/  BSYNC.RECONVERGENT B1 ;  /* 0x0000000000017941 */ /* 0x000fea0003800200 */
.L_x_7253:
[----:B------:R-:W-:Y:S01]  /*13290*/  I2FP.F32.U32 R108, R108 ;  /* 0x0000006c006c7245 */ /* 0x000fe20000201000 */
[C---:B------:R-:W-:Y:S01]  /*132a0*/  IMAD.U32 R162, R95.reuse, 0x10000, RZ ;  /* 0x000100005fa27824 */ /* 0x040fe200078e00ff */
        /* <DEDUP_REMOVED lines=22> */
.L_x_7260:
        /* <DEDUP_REMOVED lines=13> */
.L_x_7262:
[----:B------:R-:W-:Y:S05]  /*134e0*/  BSYNC.RECONVERGENT B2 ;  /* 0x0000000000027941 */ /* 0x000fea0003800200 */
.L_x_7261:
        /* <DEDUP_REMOVED lines=38> */
[----:B------:R-:W-:Y:S01]  /*13750*/  VIADD R169, R3, 0x1fd5c5a3 ;  /* 0x1fd5c5a303a97836 */ /* 0x000fe20000000000 */
[----:B------:R-:W-:Y:S01]  /*13760*/  IADD3 R167, PT, PT, R2, 0x5384540f, RZ ;  /* 0x5384540f02a77810 */ /* 0x000fe20007ffe0ff */
        /* <DEDUP_REMOVED lines=20> */
.L_x_7259:
[----:B------:R-:W-:Y:S05]  /*138b0*/  BSYNC.RECONVERGENT B1 ;  /* 0x0000000000017941 */ /* 0x000fea0003800200 */
.L_x_7258:
        /* <DEDUP_REMOVED lines=15> */
.L_x_7222:
        /* <DEDUP_REMOVED lines=43> */
.L_x_7263:
[----:B0-----:R-:W-:Y:S02]  /*13c60*/  IMAD.MOV.U32 R159, RZ, RZ, R156 ;  /* 0x000000ffff9f7224 */ /* 0x001fe400078e009c */
[----:B------:R-:W-:-:S07]  /*13c70*/  VIADD R0, R0, 0x20 ;  /* 0x0000002000007836 */ /* 0x000fce0000000000 */
.L_x_7140:
[----:B------:R-:W-:Y:S05]  /*13c80*/  BSYNC.RECONVERGENT B0 ;  /* 0x0000000000007941 */ /* 0x000fea0003800200 */
.L_x_7139:
        /* <DEDUP_REMOVED lines=22> */
[----:B------:R-:W-:Y:S01]  /*13df0*/  IADD3 R152, PT, PT, R2, 0x3c6ef372, RZ ;  /* 0x3c6ef37202987810 */ /* 0x000fe20007ffe0ff */
[C---:B------:R-:W-:Y:S02]  /*13e00*/  VIADD R155, R3.reuse, 0x96a522ad ;  /* 0x96a522ad039b7836 */ /* 0x040fe40000000000 */
[----:B------:R-:W-:Y:S02]  /*13e10*/  VIADD R158, R3, 0x32370b8f ;  /* 0x32370b8f039e7836 */ /* 0x000fe40000000000 */
[----:B------:R-:W-:Y:S02]  /*13e20*/  IMAD.MOV.U32 R96, RZ, RZ, R106 ;  /* 0x000000ffff607224 */ /* 0x000fe400078e006a */
[----:B0-----:R-:W-:-:S03]  /*13e30*/  IMAD.MOV.U32 R156, RZ, RZ, R159 ;  /* 0x000000ffff9c7224 */ /* 0x001fc600078e009f */
        /* <DEDUP_REMOVED lines=11> */
.L_x_7269:
        /* <DEDUP_REMOVED lines=13> */
.L_x_7271:
[----:B------:R-:W-:Y:S05]  /*13fc0*/  BSYNC.RECONVERGENT B2 ;  /* 0x0000000000027941 */ /* 0x000fea0003800200 */
.L_x_7270:
        /* <DEDUP_REMOVED lines=47> */
[----:B------:R-:W-:-:S03]  /*142c0*/  IMAD.MOV.U32 R99, RZ, RZ, RZ ;  /* 0x000000ffff637224 */ /* 0x000fc600078e00ff */
[----:B------:R-:W-:Y:S01]  /*142d0*/  LOP3.LUT R156, R97, R102, R109, 0x96, !PT ;  /* 0x00000066619c7212 */ /* 0x000fe200078e966d */
[----:B------:R-:W-:-:S04]  /*142e0*/  IMAD.WIDE.U32 R96, R96, -0x326172a9, RZ ;  /* 0xcd9e8d5760607825 */ /* 0x000fc800078e00ff */
[----:B------:R-:W-:Y:S01]  /*142f0*/  VIADD R109, R2, 0x8ff34781 ;  /* 0x8ff34781026d7836 */ /* 0x000fe20000000000 */
[----:B------:R-:W-:Y:S01]  /*14300*/  MOV R106, R96 ;  /* 0x00000060006a7202 */ /* 0x000fe20000000f00 */
[----:B------:R-:W-:-:S03]  /*14310*/  IMAD.WIDE.U32 R156, R156, -0x2daee0ad, RZ ;  /* 0xd2511f539c9c7825 */ /* 0x000fc600078e00ff */
[----:B------:R-:W-:Y:S01]  /*14320*/  LOP3.LUT R109, R109, R108, R97, 0x96, !PT ;  /* 0x0000006c6d6d7212 */ /* 0x000fe200078e9661 */
[----:B------:R-:W-:Y:S01]  /*14330*/  IMAD.MOV.U32 R96, RZ, RZ, R159 ;  /* 0x000000ffff607224 */ /* 0x000fe200078e009f */
[----:B------:R-:W-:-:S07]  /*14340*/  LOP3.LUT R110, R155, R98, R157, 0x96, !PT ;  /* 0x000000629b6e7212 */ /* 0x000fce00078e969d */
.L_x_7268:
[----:B------:R-:W-:Y:S05]  /*14350*/  BSYNC.RECONVERGENT B1 ;  /* 0x0000000000017941 */ /* 0x000fea0003800200 */
.L_x_7267:
        /* <DEDUP_REMOVED lines=9> */
[----:B------:R-:W-:Y:S01]  /*143f0*/  PRMT R96, R92, 0x7632, R96 ;  /* 0x000076325c607816 */ /* 0x000fe20000000060 */
[----:B------:R-:W-:Y:S01]  /*14400*/  IMAD.MOV.U32 R102, RZ, RZ, 0x2 ;  /* 0x00000002ff667424 */ /* 0x000fe200078e00ff */
[----:B------:R-:W-:Y:S01]  /*14410*/  MOV R92, R106 ;  /* 0x0000006a005c7202 */ /* 0x000fe20000000f00 */
        /* <DEDUP_REMOVED lines=14> */
.L_x_7274:
        /* <DEDUP_REMOVED lines=13> */
.L_x_7276:
[----:B------:R-:W-:Y:S05]  /*145d0*/  BSYNC.RECONVERGENT B2 ;  /* 0x0000000000027941 */ /* 0x000fea0003800200 */
.L_x_7275:
        /* <DEDUP_REMOVED lines=55> */
[----:B------:R-:W-:Y:S02]  /*14950*/  IMAD.MOV.U32 R156, RZ, RZ, R162 ;  /* 0x000000ffff9c7224 */ /* 0x000fe400078e00a2 */
[----:B------:R-:W-:-:S07]  /*14960*/  IMAD.MOV.U32 R102, RZ, RZ, RZ ;  /* 0x000000ffff667224 */ /* 0x000fce00078e00ff */
.L_x_7273:
[----:B------:R-:W-:Y:S05]  /*14970*/  BSYNC.RECONVERGENT B1 ;  /* 0x0000000000017941 */ /* 0x000fea0003800200 */
.L_x_7272:
[----:B------:R-:W-:Y:S01]  /*14980*/  I2FP.F32.U32 R92, R92 ;  /* 0x0000005c005c7245 */ /* 0x000fe20000201000 */
[----:B------:R-:W-:Y:S01]  /*14990*/  @P1 IMAD.U32 R99, R4, 0x10000, RZ ;  /* 0x0001000004631824 */ /* 0x000fe200078e00ff */
[----:B------:R-:W-:Y:S01]  /*149a0*/  SHF.L.U32 R98, R8, 0x10, RZ ;  /* 0x0000001008627819 */ /* 0x000fe200000006ff */
[----:B------:R-:W-:Y:S02]  /*149b0*/  BSSY.RECONVERGENT B1, `(.L_x_7277) ;  /* 0x000005d000017945 */ /* 0x000fe40003800200 */
[----:B------:R-:W-:Y:S02]  /*149c0*/  FFMA.FTZ R97, R92, R161, 1.1641532182693481445e-10 ;  /* 0x2f0000005c617423 */ /* 0x000fe400000100a1 */
[----:B------:R-:W-:-:S03]  /*149d0*/  FMUL.FTZ R98, R98, R159 ;  /* 0x0000009f62627220 */ /* 0x000fc60000410000 */
        /* <DEDUP_REMOVED lines=19> */
.L_x_7279:
        /* <DEDUP_REMOVED lines=13> */
.L_x_7281:
[----:B------:R-:W-:Y:S05]  /*14be0*/  BSYNC.RECONVERGENT B2 ;  /* 0x0000000000027941 */ /* 0x000fea0003800200 */
.L_x_7280:
        /* <DEDUP_REMOVED lines=51> */
[----:B------:R-:W-:-:S03]  /*14f20*/  MOV R106, R108 ;  /* 0x0000006c006a7202 */ /* 0x000fc60000000f00 */
[----:B------:R-:W-:Y:S01]  /*14f30*/  IMAD.WIDE.U32 R162, R162, -0x2daee0ad, RZ ;  /* 0xd2511f53a2a27825 */ /* 0x000fe200078e00ff */
[----:B------:R-:W-:-:S03]  /*14f40*/  LOP3.LUT R109, R97, R102, R109, 0x96, !PT ;  /* 0x00000066616d7212 */ /* 0x000fc600078e966d */
[----:B------:R-:W-:Y:S01]  /*14f50*/  IMAD.MOV.U32 R97, RZ, RZ, R156 ;  /* 0x000000ffff617224 */ /* 0x000fe200078e009c */
[----:B------:R-:W-:Y:S01]  /*14f60*/  LOP3.LUT R110, R155, R98, R163, 0x96, !PT ;  /* 0x000000629b6e7212 */ /* 0x000fe200078e96a3 */
[----:B------:R-:W-:-:S07]  /*14f70*/  IMAD.MOV.U32 R156, RZ, RZ, R162 ;  /* 0x000000ffff9c7224 */ /* 0x000fce00078e00a2 */
.L_x_7278:
[----:B------:R-:W-:Y:S05]  /*14f80*/  BSYNC.RECONVERGENT B1 ;  /* 0x0000000000017941 */ /* 0x000fea0003800200 */
.L_x_7277:
        /* <DEDUP_REMOVED lines=22> */
.L_x_7284:
        /* <DEDUP_REMOVED lines=13> */
.L_x_7286:
[----:B------:R-:W-:Y:S05]  /*151c0*/  BSYNC.RECONVERGENT B2 ;  /* 0x0000000000027941 */ /* 0x000fea0003800200 */
.L_x_7285:
        /* <DEDUP_REMOVED lines=57> */
.L_x_7283:
[----:B------:R-:W-:Y:S05]  /*15560*/  BSYNC.RECONVERGENT B1 ;  /* 0x0000000000017941 */ /* 0x000fea0003800200 */
.L_x_7282:
        /* <DEDUP_REMOVED lines=27> */
.L_x_7289:
        /* <DEDUP_REMOVED lines=13> */
.L_x_7291:
[----:B------:R-:W-:Y:S05]  /*157f0*/  BSYNC.RECONVERGENT B2 ;  /* 0x0000000000027941 */ /* 0x000fea0003800200 */
.L_x_7290:
        /* <DEDUP_REMOVED lines=49> */
[----:B------:R-:W-:-:S04]  /*15b10*/  IMAD.WIDE.U32 R108, R108, -0x326172a9, RZ ;  /* 0xcd9e8d576c6c7825 */ /* 0x000fc800078e00ff */
[----:B------:R-:W-:Y:S02]  /*15b20*/  HFMA2 R99, -RZ, RZ, 0, 0 ;  /* 0x00000000ff637431 */ /* 0x000fe400000001ff */
[----:B------:R-:W-:Y:S01]  /*15b30*/  IMAD.WIDE.U32 R162, R162, -0x2daee0ad, RZ ;  /* 0xd2511f53a2a27825 */ /* 0x000fe200078e00ff */
[----:B------:R-:W-:Y:S02]  /*15b40*/  LOP3.LUT R109, R97, R98, R109, 0x96, !PT ;  /* 0x00000062616d7212 */ /* 0x000fe400078e966d */
[----:B------:R-:W-:Y:S02]  /*15b50*/  MOV R106, R108 ;  /* 0x0000006c006a7202 */ /* 0x000fe40000000f00 */
[----:B------:R-:W-:Y:S01]  /*15b60*/  LOP3.LUT R110, R155, R96, R163, 0x96, !PT ;  /* 0x000000609b6e7212 */ /* 0x000fe200078e96a3 */
[----:B------:R-:W-:Y:S02]  /*15b70*/  IMAD.MOV.U32 R96, RZ, RZ, R156 ;  /* 0x000000ffff607224 */ /* 0x000fe400078e009c */
[----:B------:R-:W-:-:S07]  /*15b80*/  IMAD.MOV.U32 R156, RZ, RZ, R162 ;  /* 0x000000ffff9c7224 */ /* 0x000fce00078e00a2 */
.L_x_7288:
[----:B------:R-:W-:Y:S05]  /*15b90*/  BSYNC.RECONVERGENT B1 ;  /* 0x0000000000017941 */ /* 0x000fea0003800200 */
.L_x_7287:
[----:B------:R-:W-:Y:S01]  /*15ba0*/  I2FP.F32.U32 R96, R96 ;  /* 0x0000006000607245 */ /* 0x000fe20000201000 */
[C---:B------:R-:W-:Y:S01]  /*15bb0*/  IMAD.U32 R98, R93.reuse, 0x10000, RZ ;  /* 0x000100005d627824 */ /* 0x040fe200078e00ff */
        /* <DEDUP_REMOVED lines=21> */
.L_x_7294:
        /* <DEDUP_REMOVED lines=13> */
.L_x_7296:
[----:B------:R-:W-:Y:S05]  /*15de0*/  BSYNC.RECONVERGENT B2 ;  /* 0x0000000000027941 */ /* 0x000fea0003800200 */
.L_x_7295:
        /* <DEDUP_REMOVED lines=57> */
.L_x_7293:
[----:B------:R-:W-:Y:S05]  /*16180*/  BSYNC.RECONVERGENT B1 ;  /* 0x0000000000017941 */ /* 0x000fea0003800200 */
.L_x_7292:
        /* <DEDUP_REMOVED lines=25> */
.L_x_7299:
        /* <DEDUP_REMOVED lines=13> */
.L_x_7301:
[----:B------:R-:W-:Y:S05]  /*163f0*/  BSYNC.RECONVERGENT B2 ;  /* 0x0000000000027941 */ /* 0x000fea0003800200 */
.L_x_7300:
        /* <DEDUP_REMOVED lines=46> */
[----:B------:R-:W-:Y:S02]  /*166e0*/  HFMA2 R99, -RZ, RZ, 0, 0 ;  /* 0x00000000ff637431 */ /* 0x000fe400000001ff */
[----:B------:R-:W-:-:S05]  /*166f0*/  VIADD R97, R2, 0xf1bbcdc8 ;  /* 0xf1bbcdc802617836 */ /* 0x000fca0000000000 */
[----:B------:R-:W-:Y:S01]  /*16700*/  LOP3.LUT R97, R97, R166, R109, 0x96, !PT ;  /* 0x000000a661617212 */ /* 0x000fe200078e966d */
[----:B------:R-:W-:-:S04]  /*16710*/  IMAD.WIDE.U32 R166, R129, -0x326172a9, RZ ;  /* 0xcd9e8d5781a67825 */ /* 0x000fc800078e00ff */
[----:B------:R-:W-:Y:S01]  /*16720*/  VIADD R109, R2, 0x8ff34781 ;  /* 0x8ff34781026d7836 */ /* 0x000fe20000000000 */
[----:B------:R-:W-:Y:S01]  /*16730*/  MOV R106, R166 ;  /* 0x000000a6006a7202 */ /* 0x000fe20000000f00 */
[----:B------:R-:W-:-:S03]  /*16740*/  IMAD.WIDE.U32 R162, R97, -0x2daee0ad, RZ ;  /* 0xd2511f5361a27825 */ /* 0x000fc600078e00ff */
[----:B------:R-:W-:Y:S01]  /*16750*/  LOP3.LUT R109, R109, R108, R167, 0x96, !PT ;  /* 0x0000006c6d6d7212 */ /* 0x000fe200078e96a7 */
[----:B------:R-:W-:Y:S01]  /*16760*/  IMAD.MOV.U32 R97, RZ, RZ, R156 ;  /* 0x000000ffff617224 */ /* 0x000fe200078e009c */
[----:B------:R-:W-:Y:S01]  /*16770*/  LOP3.LUT R110, R155, R98, R163, 0x96, !PT ;  /* 0x000000629b6e7212 */ /* 0x000fe200078e96a3 */
[----:B------:R-:W-:-:S07]  /*16780*/  IMAD.MOV.U32 R156, RZ, RZ, R162 ;  /* 0x000000ffff9c7224 */ /* 0x000fce00078e00a2 */
.L_x_7298:
[----:B------:R-:W-:Y:S05]  /*16790*/  BSYNC.RECONVERGENT B1 ;  /* 0x0000000000017941 */ /* 0x000fea0003800200 */
.L_x_7297:
        /* <DEDUP_REMOVED lines=22> */
.L_x_7304:
        /* <DEDUP_REMOVED lines=13> */
.L_x_7306:
[----:B------:R-:W-:Y:S05]  /*169d0*/  BSYNC.RECONVERGENT B2 ;  /* 0x0000000000027941 */ /* 0x000fea0003800200 */
.L_x_7305:
        /* <DEDUP_REMOVED lines=57> */
.L_x_7303:
[----:B------:R-:W-:Y:S05]  /*16d70*/  BSYNC.RECONVERGENT B1 ;  /* 0x0000000000017941 */ /* 0x000fea0003800200 */
.L_x_7302:
        /* <DEDUP_REMOVED lines=27> */
.L_x_7309:
        /* <DEDUP_REMOVED lines=13> */
.L_x_7311:
[----:B------:R-:W-:Y:S05]  /*17000*/  BSYNC.RECONVERGENT B2 ;  /* 0x0000000000027941 */ /* 0x000fea0003800200 */
.L_x_7310:
        /* <DEDUP_REMOVED lines=51> */
[----:B------:R-:W-:-:S03]  /*17340*/  MOV R106, R168 ;  /* 0x000000a8006a7202 */ /* 0x000fc60000000f00 */
[----:B------:R-:W-:Y:S01]  /*17350*/  VIADD R109, R2, 0x8ff34781 ;  /* 0x8ff34781026d7836 */ /* 0x000fe20000000000 */
[----:B------:R-:W-:Y:S01]  /*17360*/  LOP3.LUT R110, R155, R96, R167, 0x96, !PT ;  /* 0x000000609b6e7212 */ /* 0x000fe200078e96a7 */
[----:B------:R-:W-:Y:S02]  /*17370*/  IMAD.MOV.U32 R96, RZ, RZ, R156 ;  /* 0x000000ffff607224 */ /* 0x000fe400078e009c */
[----:B------:R-:W-:Y:S01]  /*17380*/  IMAD.MOV.U32 R156, RZ, RZ, R166 ;  /* 0x000000ffff9c7224 */ /* 0x000fe200078e00a6 */
[----:B------:R-:W-:-:S07]  /*17390*/  LOP3.LUT R109, R109, R108, R169, 0x96, !PT ;  /* 0x0000006c6d6d7212 */ /* 0x000fce00078e96a9 */
.L_x_7308:
[----:B------:R-:W-:Y:S05]  /*173a0*/  BSYNC.RECONVERGENT B1 ;  /* 0x0000000000017941 */ /* 0x000fea0003800200 */
.L_x_7307:
        /* <DEDUP_REMOVED lines=21> */
.L_x_7314:
        /* <DEDUP_REMOVED lines=13> */
.L_x_7316:
[----:B------:R-:W-:Y:S05]  /*175d0*/  BSYNC.RECONVERGENT B2 ;  /* 0x0000000000027941 */ /* 0x000fea0003800200 */
.L_x_7315:
        /* <DEDUP_REMOVED lines=53> */
[----:B------:R-:W-:Y:S01]  /*17930*/  IMAD.MOV.U32 R106, RZ, RZ, R170 ;  /* 0x000000ffff6a7224 */ /* 0x000fe200078e00aa */
[----:B------:R-:W-:Y:S01]  /*17940*/  LOP3.LUT R110, R155, R108, R169, 0x96, !PT ;  /* 0x0000006c9b6e7212 */ /* 0x000fe200078e96a9 */
[----:B------:R-:W-:Y:S02]  /*17950*/  IMAD.MOV.U32 R156, RZ, RZ, R168 ;  /* 0x000000ffff9c7224 */ /* 0x000fe400078e00a8 */
[----:B------:R-:W-:-:S07]  /*17960*/  IMAD.MOV.U32 R108, RZ, RZ, RZ ;  /* 0x000000ffff6c7224 */ /* 0x000fce00078e00ff */
.L_x_7313:
[----:B------:R-:W-:Y:S05]  /*17970*/  BSYNC.RECONVERGENT B1 ;  /* 0x0000000000017941 */ /* 0x000fea0003800200 */
.L_x_7312:
        /* <DEDUP_REMOVED lines=25> */
.L_x_7319:
        /* <DEDUP_REMOVED lines=13> */
.L_x_7321:
[----:B------:R-:W-:Y:S05]  /*17be0*/  BSYNC.RECONVERGENT B2 ;  /* 0x0000000000027941 */ /* 0x000fea0003800200 */
.L_x_7320:
[----:B------:R-:W-:Y:S01]  /*17bf0*/  IMAD.WIDE.U32 R166, R115, -0x326172a9, RZ ;  /* 0xcd9e8d5773a67825 */ /* 0x000fe200078e00ff */
[----:B------:R-:W-:Y:S02]  /*17c00*/  LOP3.LUT R170, R107, R109, R3, 0x96, !PT ;  /* 0x0000006d6baa7212 */ /* 0x000fe400078e9603 */
[C---:B------:R-:W-:Y:S01]  /*17c10*/  IADD3 R139, PT, PT, R2.reuse, 0x1715609d, RZ ;  /* 0x1715609d028b7810 */ /* 0x040fe20007ffe0ff */
        /* <DEDUP_REMOVED lines=52> */
[----:B------:R-:W-:Y:S01]  /*17f60*/  LOP3.LUT R110, R155, R166, R169, 0x96, !PT ;  /* 0x000000a69b6e7212 */ /* 0x000fe200078e96a9 */
[----:B------:R-:W-:-:S07]  /*17f70*/  IMAD.MOV.U32 R156, RZ, RZ, R168 ;  /* 0x000000ffff9c7224 */ /* 0x000fce00078e00a8 */
.L_x_7318:
[----:B------:R-:W-:Y:S05]  /*17f80*/  BSYNC.RECONVERGENT B1 ;  /* 0x0000000000017941 */ /* 0x000fea0003800200 */
.L_x_7317:
        /* <DEDUP_REMOVED lines=20> */
.L_x_7324:
        /* <DEDUP_REMOVED lines=13> */
.L_x_7326:
[----:B------:R-:W-:Y:S05]  /*181a0*/  BSYNC.RECONVERGENT B2 ;  /* 0x0000000000027941 */ /* 0x000fea0003800200 */
.L_x_7325:
        /* <DEDUP_REMOVED lines=57> */
.L_x_7323:
[----:B------:R-:W-:Y:S05]  /*18540*/  BSYNC.RECONVERGENT B1 ;  /* 0x0000000000017941 */ /* 0x000fea0003800200 */
.L_x_7322:
        /* <DEDUP_REMOVED lines=27> */
.L_x_7329:
        /* <DEDUP_REMOVED lines=13> */
.L_x_7331:
[----:B------:R-:W-:Y:S05]  /*187d0*/  BSYNC.RECONVERGENT B2 ;  /* 0x0000000000027941 */ /* 0x000fea0003800200 */
.L_x_7330:
        /* <DEDUP_REMOVED lines=9> */
[----:B------:R-:W-:-:S03]  /*18870*/  IMAD.MOV.U32 R96, RZ, RZ, R156 ;  /* 0x000000ffff607224 */ /* 0x000fc600078e009c */
        /* <DEDUP_REMOVED lines=38> */
[----:B------:R-:W-:Y:S01]  /*18ae0*/  HFMA2 R167, -RZ, RZ, 0, 0 ;  /* 0x00000000ffa77431 */ /* 0x000fe200000001ff */
        /* <DEDUP_REMOVED lines=8> */
.L_x_7328:
[----:B------:R-:W-:Y:S05]  /*18b70*/  BSYNC.RECONVERGENT B1 ;  /* 0x0000000000017941 */ /* 0x000fea0003800200 */
.L_x_7327:
        /* <DEDUP_REMOVED lines=21> */
.L_x_7334:
        /* <DEDUP_REMOVED lines=13> */
.L_x_7336:
[----:B------:R-:W-:Y:S05]  /*18da0*/  BSYNC.RECONVERGENT B2 ;  /* 0x0000000000027941 */ /* 0x000fea0003800200 */
.L_x_7335:
        /* <DEDUP_REMOVED lines=28> */
[----:B------:R-:W-:Y:S02]  /*18f70*/  LOP3.LUT R109, R109, R170, R167, 0x96, !PT ;  /* 0x000000aa6d6d7212 */ /* 0x000fe400078e96a7 */
[----:B------:R-:W-:-:S03]  /*18f80*/  LOP3.LUT R95, R95, R168, R173, 0x96, !PT ;  /* 0x000000a85f5f7212 */ /* 0x000fc600078e96ad */
[----:B------:R-:W-:-:S04]  /*18f90*/  IMAD.WIDE.U32 R168, R109, -0x2daee0ad, RZ ;  /* 0xd2511f536da87825 */ /* 0x000fc800078e00ff */
[----:B------:R-:W-:-:S04]  /*18fa0*/  IMAD.WIDE.U32 R170, R95, -0x326172a9, RZ ;  /* 0xcd9e8d575faa7825 */ /* 0x000fc800078e00ff */
[----:B------:R-:W-:Y:S02]  /*18fb0*/  VIADD R109, R3, 0x646e171e ;  /* 0x646e171e036d7836 */ /* 0x000fe40000000000 */
[----:B------:R-:W-:-:S03]  /*18fc0*/  VIADD R95, R2, 0xb54cda56 ;  /* 0xb54cda56025f7836 */ /* 0x000fc60000000000 */
[----:B------:R-:W-:Y:S02]  /*18fd0*/  LOP3.LUT R109, R109, R172, R169, 0x96, !PT ;  /* 0x000000ac6d6d7212 */ /* 0x000fe400078e96a9 */
        /* <DEDUP_REMOVED lines=13> */
[----:B------:R-:W-:Y:S01]  /*190b0*/  LOP3.LUT R166, R95, R166, R171, 0x96, !PT ;  /* 0x000000a65fa67212 */ /* 0x000fe200078e96ab */
[----:B------:R-:W-:Y:S01]  /*190c0*/  IMAD.MOV.U32 R169, RZ, RZ, RZ ;  /* 0x000000ffffa97224 */ /* 0x000fe200078e00ff */
[----:B------:R-:W-:Y:S01]  /*190d0*/  MOV R95, R156 ;  /* 0x0000009c005f7202 */ /* 0x000fe20000000f00 */
[----:B------:R-:W-:-:S04]  /*190e0*/  IMAD.WIDE.U32 R172, R172, -0x326172a9, RZ ;  /* 0xcd9e8d57acac7825 */ /* 0x000fc800078e00ff */
[----:B------:R-:W-:Y:S01]  /*190f0*/  IMAD.WIDE.U32 R166, R166, -0x2daee0ad, RZ ;  /* 0xd2511f53a6a67825 */ /* 0x000fe200078e00ff */
[----:B------:R-:W-:-:S03]  /*19100*/  LOP3.LUT R109, R109, R170, R173, 0x96, !PT ;  /* 0x000000aa6d6d7212 */ /* 0x000fc600078e96ad */
[----:B------:R-:W-:Y:S01]  /*19110*/  IMAD.MOV.U32 R106, RZ, RZ, R172 ;  /* 0x000000ffff6a7224 */ /* 0x000fe200078e00ac */
[----:B------:R-:W-:Y:S01]  /*19120*/  LOP3.LUT R110, R155, R168, R167, 0x96, !PT ;  /* 0x000000a89b6e7212 */ /* 0x000fe200078e96a7 */
[----:B------:R-:W-:-:S07]  /*19130*/  IMAD.MOV.U32 R156, RZ, RZ, R166 ;  /* 0x000000ffff9c7224 */ /* 0x000fce00078e00a6 */
.L_x_7333:
[----:B------:R-:W-:Y:S05]  /*19140*/  BSYNC.RECONVERGENT B1 ;  /* 0x0000000000017941 */ /* 0x000fea0003800200 */
.L_x_7332:
        /* <DEDUP_REMOVED lines=25> */
.L_x_7339:
        /* <DEDUP_REMOVED lines=13> */
.L_x_7341:
[----:B------:R-:W-:Y:S05]  /*193b0*/  BSYNC.RECONVERGENT B2 ;  /* 0x0000000000027941 */ /* 0x000fea0003800200 */
.L_x_7340:
        /* <DEDUP_REMOVED lines=50> */
[----:B------:R-:W-:Y:S01]  /*196e0*/  MOV R106, R170 ;  /* 0x000000aa006a7202 */ /* 0x000fe20000000f00 */
[----:B------:R-:W-:Y:S02]  /*196f0*/  HFMA2 R170, -RZ, RZ, 0, 0 ;  /* 0x00000000ffaa7431 */ /* 0x000fe400000001ff */
[----:B------:R-:W-:Y:S01]  /*19700*/  IMAD.WIDE.U32 R166, R166, -0x2daee0ad, RZ ;  /* 0xd2511f53a6a67825 */ /* 0x000fe200078e00ff */
[----:B------:R-:W-:-:S04]  /*19710*/  LOP3.LUT R109, R109, R172, R171, 0x96, !PT ;  /* 0x000000ac6d6d7212 */ /* 0x000fc800078e96ab */
[----:B------:R-:W-:Y:S01]  /*19720*/  LOP3.LUT R110, R155, R168, R167, 0x96, !PT ;  /* 0x000000a89b6e7212 */ /* 0x000fe200078e96a7 */
[----:B------:R-:W-:Y:S02]  /*19730*/  IMAD.MOV.U32 R167, RZ, RZ, R156 ;  /* 0x000000ffffa77224 */ /* 0x000fe400078e009c */
[----:B------:R-:W-:-:S07]  /*19740*/  IMAD.MOV.U32 R156, RZ, RZ, R166 ;  /* 0x000000ffff9c7224 */ /* 0x000fce00078e00a6 */
.L_x_7338:
[----:B------:R-:W-:Y:S05]  /*19750*/  BSYNC.RECONVERGENT B1 ;  /* 0x0000000000017941 */ /* 0x000fea0003800200 */
.L_x_7337:
        /* <DEDUP_REMOVED lines=20> */
.L_x_7344:
        /* <DEDUP_REMOVED lines=15> */
.L_x_7346:
[----:B------:R-:W-:Y:S05]  /*19990*/  BSYNC.RECONVERGENT B2 ;  /* 0x0000000000027941 */ /* 0x000fea0003800200 */
.L_x_7345:
        /* <DEDUP_REMOVED lines=57> */
.L_x_7343:
[----:B------:R-:W-:Y:S05]  /*19d30*/  BSYNC.RECONVERGENT B1 ;  /* 0x0000000000017941 */ /* 0x000fea0003800200 */
.L_x_7342:
[----:B------:R-:W-:Y:S02]  /*19d40*/  I2FP.F32.U32 R152, R166 ;  /* 0x000000a600987245 */ /* 0x000fe40000201000 */
[----:B------:R-:W-:Y:S02]  /*19d50*/  PRMT R155, R11, 0x7632, R155 ;  /* 0x000076320b9b7816 */ /* 0x000fe4000000009b */
[----:B------:R-:W-:Y:S01]  /*19d60*/  PRMT R94, R94, 0x5410, R163 ;  /* 0x000054105e5e7816 */ /* 0x000fe200000000a3 */
[----:B------:R-:W-:Y:S01]  /*19d70*/  FFMA.FTZ R161, R152, R161, 1.1641532182693481445e-10 ;  /* 0x2f00000098a17423 */ /* 0x000fe200000100a1 */
[----:B------:R-:W-:Y:S02]  /*19d80*/  SHF.L.U32 R158, R155, 0x10, RZ ;  /* 0x000000109b9e7819 */ /* 0x000fe400000006ff */
[----:B------:R-:W-:Y:S02]  /*19d90*/  @P1 PRMT R152, R7, 0x7632, R152 ;  /* 0x0000763207981816 */ /* 0x000fe40000000098 */
[----:B------:R-:W-:Y:S01]  /*19da0*/  FSETP.GTU.FTZ.AND P6, PT, R161, R160, PT ;  /* 0x000000a0a100720b */ /* 0x000fe20003fdc000 */
[----:B------:R-:W-:Y:S01]  /*19db0*/  FMUL.FTZ R158, R158, R159 ;  /* 0x0000009f9e9e7220 */ /* 0x000fe20000410000 */
[----:B------:R-:W-:Y:S01]  /*19dc0*/  PRMT R93, R93, 0x5410, R162 ;  /* 0x000054105d5d7816 */ /* 0x000fe200000000a2 */
[----:B------:R-:W-:Y:S01]  /*19dd0*/  @P1 IMAD.U32 R152, R152, 0x10000, RZ ;  /* 0x0001000098981824 */ /* 0x000fe200078e00ff */
[----:B------:R-:W-:-:S02]  /*19de0*/  PRMT R92, R92, 0x5410, R157 ;  /* 0x000054105c5c7816 */ /* 0x000fc4000000009d */
        /* <DEDUP_REMOVED lines=8> */
.L_x_7266:
        /* <DEDUP_REMOVED lines=16> */
.L_x_7350:
        /* <DEDUP_REMOVED lines=13> */
.L_x_7352:
[----:B------:R-:W-:Y:S05]  /*1a040*/  BSYNC.RECONVERGENT B2 ;  /* 0x0000000000027941 */ /* 0x000fea0003800200 */
.L_x_7351:
        /* <DEDUP_REMOVED lines=9> */
[----:B------:R-:W-:Y:S01]  /*1a0e0*/  LOP3.LUT R119, R119, R108, R161, 0x96, !PT ;  /* 0x0000006c77777212 */ /* 0x000fe200078e96a1 */
[----:B------:R-:W-:-:S03]  /*1a0f0*/  IMAD.MOV.U32 R100, RZ, RZ, R159 ;  /* 0x000000ffff647224 */ /* 0x000fc600078e009f */
        /* <DEDUP_REMOVED lines=31> */
[----:B------:R-:W-:-:S04]  /*1a2f0*/  IMAD.WIDE.U32 R162, R129, -0x326172a9, RZ ;  /* 0xcd9e8d5781a27825 */ /* 0x000fc800078e00ff */
[----:B------:R-:W-:Y:S01]  /*1a300*/  VIADD R119, R3, 0x1fd5c5a3 ;  /* 0x1fd5c5a303777836 */ /* 0x000fe20000000000 */
[----:B------:R-:W-:Y:S01]  /*1a310*/  LOP3.LUT R109, R109, R156, R163, 0x96, !PT ;  /* 0x0000009c6d6d7212 */ /* 0x000fe200078e96a3 */
        /* <DEDUP_REMOVED lines=12> */
[----:B------:R-:W-:Y:S02]  /*1a3e0*/  VIADD R119, R3, 0x96a522ad ;  /* 0x96a522ad03777836 */ /* 0x000fe40000000000 */
[----:B------:R-:W-:-:S03]  /*1a3f0*/  IMAD.MOV.U32 R156, RZ, RZ, R160 ;  /* 0x000000ffff9c7224 */ /* 0x000fc600078e00a0 */
[----:B------:R-:W-:-:S07]  /*1a400*/  LOP3.LUT R110, R119, R108, R161, 0x96, !PT ;  /* 0x0000006c776e7212 */ /* 0x000fce00078e96a1 */
.L_x_7349:
[----:B------:R-:W-:Y:S05]  /*1a410*/  BSYNC.RECONVERGENT B1 ;  /* 0x0000000000017941 */ /* 0x000fea0003800200 */
.L_x_7348:
        /* <DEDUP_REMOVED lines=11> */
[----:B------:R-:W-:Y:S02]  /*1a4d0*/  IMAD.MOV.U32 R108, RZ, RZ, R106 ;  /* 0x000000ffff6c7224 */ /* 0x000fe400078e006a */
[----:B0-----:R-:W-:Y:S01]  /*1a4e0*/  FMUL.FTZ R129, R129, R152 ;  /* 0x0000009881817220 */ /* 0x001fe20000410000 */
[----:B-1----:R-:W-:Y:S02]  /*1a4f0*/  FSETP.GTU.FTZ.AND P3, PT, R119, R158, PT ;  /* 0x0000009e7700720b */ /* 0x002fe40003f7c000 */
[----:B------:R-:W-:Y:S02]  /*1a500*/  @P1 SHF.L.U32 R119, R4, 0x10, RZ ;  /* 0x0000001004771819 */ /* 0x000fe400000006ff */
        /* <DEDUP_REMOVED lines=14> */
.L_x_7355:
        /* <DEDUP_REMOVED lines=13> */
.L_x_7357:
[----:B------:R-:W-:Y:S05]  /*1a6c0*/  BSYNC.RECONVERGENT B2 ;  /* 0x0000000000027941 */ /* 0x000fea0003800200 */
.L_x_7356:
        /* <DEDUP_REMOVED lines=60> */
.L_x_7354:
[----:B------:R-:W-:Y:S05]  /*1aa90*/  BSYNC.RECONVERGENT B1 ;  /* 0x0000000000017941 */ /* 0x000fea0003800200 */
.L_x_7353:
[----:B------:R-:W-:Y:S01]  /*1aaa0*/  I2FP.F32.U32 R108, R108 ;  /* 0x0000006c006c7245 */ /* 0x000fe20000201000 */
[----:B------:R-:W-:Y:S01]  /*1aab0*/  IMAD.U32 R129, R92, 0x10000, RZ ;  /* 0x000100005c817824 */ /* 0x000fe200078e00ff */
[----:B------:R-:W-:Y:S01]  /*1aac0*/  @P1 PRMT R92, R4, 0x7632, R92 ;  /* 0x00007632045c1816 */ /* 0x000fe2000000005c */
[----:B------:R-:W-:Y:S01]  /*1aad0*/  BSSY.RECONVERGENT B1, `(.L_x_7358) ;  /* 0x0000061000017945 */ /* 0x000fe20003800200 */
[----:B------:R-:W-:Y:S01]  /*1aae0*/  LOP3.LUT R164, R164, 0xfffffff7, RZ, 0xc0, !PT ;  /* 0xfffffff7a4a47812 */ /* 0x000fe200078ec0ff */
[----:B------:R-:W-:Y:S01]  /*1aaf0*/  FFMA.FTZ R119, R108, R159, 1.1641532182693481445e-10 ;  /* 0x2f0000006c777423 */ /* 0x000fe2000001009f */
[----:B------:R-:W-:Y:S01]  /*1ab00*/  FMUL.FTZ R129, R129, R152 ;  /* 0x0000009881817220 */ /* 0x000fe20000410000 */
[----:B------:R-:W-:Y:S02]  /*1ab10*/  IMAD.MOV.U32 R139, RZ, RZ, 0x2 ;  /* 0x00000002ff8b7424 */ /* 0x000fe400078e00ff */
[----:B------:R-:W-:Y:S01]  /*1ab20*/  IMAD.MOV.U32 R108, RZ, RZ, R106 ;  /* 0x000000ffff6c7224 */ /* 0x000fe200078e006a */
[----:B------:R-:W-:-:S02]  /*1ab30*/  FSETP.GTU.FTZ.AND P2, PT, R119, R158, PT ;  /* 0x0000009e7700720b */ /* 0x000fc40003f5c000 */
        /* <DEDUP_REMOVED lines=16> */
.L_x_7360:
        /* <DEDUP_REMOVED lines=13> */
.L_x_7362:
[----:B------:R-:W-:Y:S05]  /*1ad10*/  BSYNC.RECONVERGENT B2 ;  /* 0x0000000000027941 */ /* 0x000fea0003800200 */
.L_x_7361:
        /* <DEDUP_REMOVED lines=60> */
.L_x_7359:
[----:B------:R-:W-:Y:S05]  /*1b0e0*/  BSYNC.RECONVERGENT B1 ;  /* 0x0000000000017941 */ /* 0x000fea0003800200 */
.L_x_7358:
        /* <DEDUP_REMOVED lines=26> */
.L_x_7365:
        /* <DEDUP_REMOVED lines=13> */
.L_x_7367:
[----:B------:R-:W-:Y:S05]  /*1b360*/  BSYNC.RECONVERGENT B2 ;  /* 0x0000000000027941 */ /* 0x000fea0003800200 */
.L_x_7366:
        /* <DEDUP_REMOVED lines=60> */
.L_x_7364:
[----:B------:R-:W-:Y:S05]  /*1b730*/  BSYNC.RECONVERGENT B1 ;  /* 0x0000000000017941 */ /* 0x000fea0003800200 */
.L_x_7363:
        /* <DEDUP_REMOVED lines=8> */
[----:B------:R-:W-:Y:S02]  /*1b7c0*/  IMAD.MOV.U32 R108, RZ, RZ, R106 ;  /* 0x000000ffff6c7224 */ /* 0x000fe400078e006a */
[----:B------:R-:W-:-:S04]  /*1b7d0*/  FSETP.GTU.FTZ.AND P2, PT, R129, R158, PT ;  /* 0x0000009e8100720b */ /* 0x000fc80003f5c000 */
        /* <DEDUP_REMOVED lines=16> */
.L_x_7370:
        /* <DEDUP_REMOVED lines=13> */
.L_x_7372:
[----:B------:R-:W-:Y:S05]  /*1b9b0*/  BSYNC.RECONVERGENT B2 ;  /* 0x0000000000027941 */ /* 0x000fea0003800200 */
.L_x_7371:
        /* <DEDUP_REMOVED lines=60> */
.L_x_7369:
[----:B------:R-:W-:Y:S05]  /*1bd80*/  BSYNC.RECONVERGENT B1 ;  /* 0x0000000000017941 */ /* 0x000fea0003800200 */
.L_x_7368:
        /* <DEDUP_REMOVED lines=24> */
.L_x_7375:
        /* <DEDUP_REMOVED lines=13> */
.L_x_7377:
[----:B------:R-:W-:Y:S05]  /*1bfe0*/  BSYNC.RECONVERGENT B2 ;  /* 0x0000000000027941 */ /* 0x000fea0003800200 */
.L_x_7376:
        /* <DEDUP_REMOVED lines=49> */
[----:B------:R-:W-:Y:S02]  /*1c300*/  IADD3 R163, PT, PT, R3, -0x695add53, RZ ;  /* 0x96a522ad03a37810 */ /* 0x000fe40007ffe0ff */
[----:B------:R-:W-:Y:S01]  /*1c310*/  LOP3.LUT R168, R109, R108, R167, 0x96, !PT ;  /* 0x0000006c6da87212 */ /* 0x000fe200078e96a7 */
[----:B------:R-:W-:-:S04]  /*1c320*/  IMAD.WIDE.U32 R108, R161, -0x326172a9, RZ ;  /* 0xcd9e8d57a16c7825 */ /* 0x000fc800078e00ff */
[----:B------:R-:W-:-:S04]  /*1c330*/  IMAD.WIDE.U32 R168, R168, -0x2daee0ad, RZ ;  /* 0xd2511f53a8a87825 */ /* 0x000fc800078e00ff */
[----:B------:R-:W-:Y:S01]  /*1c340*/  VIADD R161, R2, 0x8ff34781 ;  /* 0x8ff3478102a17836 */ /* 0x000fe20000000000 */
[----:B------:R-:W-:Y:S01]  /*1c350*/  LOP3.LUT R110, R163, R162, R169, 0x96, !PT ;  /* 0x000000a2a36e7212 */ /* 0x000fe200078e96a9 */
[----:B------:R-:W-:Y:S02]  /*1c360*/  IMAD.MOV.U32 R106, RZ, RZ, R108 ;  /* 0x000000ffff6a7224 */ /* 0x000fe400078e006c */
[----:B------:R-:W-:Y:S01]  /*1c370*/  IMAD.MOV.U32 R108, RZ, RZ, R156 ;  /* 0x000000ffff6c7224 */ /* 0x000fe200078e009c */
[----:B------:R-:W-:Y:S01]  /*1c380*/  LOP3.LUT R109, R161, R166, R109, 0x96, !PT ;  /* 0x000000a6a16d7212 */ /* 0x000fe200078e966d */
[----:B------:R-:W-:Y:S01]  /*1c390*/  IMAD.MOV.U32 R162, RZ, RZ, RZ ;  /* 0x000000ffffa27224 */ /* 0x000fe200078e00ff */
[----:B------:R-:W-:-:S07]  /*1c3a0*/  MOV R156, R168 ;  /* 0x000000a8009c7202 */ /* 0x000fce0000000f00 */
.L_x_7374:
[----:B------:R-:W-:Y:S05]  /*1c3b0*/  BSYNC.RECONVERGENT B1 ;  /* 0x0000000000017941 */ /* 0x000fea0003800200 */
.L_x_7373:
        /* <DEDUP_REMOVED lines=24> */
.L_x_7380:
        /* <DEDUP_REMOVED lines=13> */
.L_x_7382:
[----:B------:R-:W-:Y:S05]  /*1c610*/  BSYNC.RECONVERGENT B2 ;  /* 0x0000000000027941 */ /* 0x000fea0003800200 */
.L_x_7381:
        /* <DEDUP_REMOVED lines=60> */
.L_x_7379:
[----:B------:R-:W-:Y:S05]  /*1c9e0*/  BSYNC.RECONVERGENT B1 ;  /* 0x0000000000017941 */ /* 0x000fea0003800200 */
.L_x_7378:
        /* <DEDUP_REMOVED lines=24> */
.L_x_7385:
        /* <DEDUP_REMOVED lines=13> */
.L_x_7387:
[----:B------:R-:W-:Y:S05]  /*1cc40*/  BSYNC.RECONVERGENT B2 ;  /* 0x0000000000027941 */ /* 0x000fea0003800200 */
.L_x_7386:
        /* <DEDUP_REMOVED lines=16> */
[----:B------:R-:W-:Y:S01]  /*1cd50*/  IADD3 R167, PT, PT, R2, -0x255992d5, RZ ;  /* 0xdaa66d2b02a77810 */ /* 0x000fe20007ffe0ff */
        /* <DEDUP_REMOVED lines=43> */
.L_x_7384:
[----:B------:R-:W-:Y:S05]  /*1d010*/  BSYNC.RECONVERGENT B1 ;  /* 0x0000000000017941 */ /* 0x000fea0003800200 */
.L_x_7383:
        /* <DEDUP_REMOVED lines=15> */
.L_x_7347:
        /* <DEDUP_REMOVED lines=43> */
.L_x_7388:
[----:B0-----:R-:W-:Y:S01]  /*1d3c0*/  IMAD.MOV.U32 R159, RZ, RZ, R156 ;  /* 0x000000ffff9f7224 */ /* 0x001fe200078e009c */
[----:B------:R-:W-:-:S07]  /*1d3d0*/  IADD3 R0, PT, PT, R0, 0x20, RZ ;  /* 0x0000002000007810 */ /* 0x000fce0007ffe0ff */
.L_x_7265:
[----:B------:R-:W-:Y:S05]  /*1d3e0*/  BSYNC.RECONVERGENT B0 ;  /* 0x0000000000007941 */ /* 0x000fea0003800200 */
.L_x_7264:
        /* <DEDUP_REMOVED lines=22> */
[C---:B------:R-:W-:Y:S01]  /*1d550*/  IADD3 R158, PT, PT, R3.reuse, 0x32370b8f, RZ ;  /* 0x32370b8f039e7810 */ /* 0x040fe20007ffe0ff */
        /* <DEDUP_REMOVED lines=15> */
.L_x_7394:
        /* <DEDUP_REMOVED lines=13> */
.L_x_7396:
[----:B------:R-:W-:Y:S05]  /*1d720*/  BSYNC.RECONVERGENT B2 ;  /* 0x0000000000027941 */ /* 0x000fea0003800200 */
.L_x_7395:
        /* <DEDUP_REMOVED lines=46> */
[----:B------:R-:W-:Y:S02]  /*1da10*/  HFMA2 R99, -RZ, RZ, 0, 0 ;  /* 0x00000000ff637431 */ /* 0x000fe400000001ff */
[----:B------:R-:W-:-:S05]  /*1da20*/  VIADD R97, R2, 0xf1bbcdc8 ;  /* 0xf1bbcdc802617836 */ /* 0x000fca0000000000 */
        /* <DEDUP_REMOVED lines=8> */
.L_x_7393:
[----:B------:R-:W-:Y:S05]  /*1dab0*/  BSYNC.RECONVERGENT B1 ;  /* 0x0000000000017941 */ /* 0x000fea0003800200 */
.L_x_7392:
[----:B------:R-:W0:Y:S01]  /*1dac0*/  LDC R159, c[0x0][0x408] ;  /* 0x00010200ff9f7b82 */ /* 0x000e220000000800 */
[----:B------:R-:W-:Y:S01]  /*1dad0*/  I2FP.F32.U32 R96, R96 ;  /* 0x0000006000607245 */ /* 0x000fe20000201000 */
[----:B------:R-:W-:Y:S01]  /*1dae0*/  IMAD.MOV.U32 R161, RZ, RZ, 0x2f800000 ;  /* 0x2f800000ffa17424 */ /* 0x000fe200078e00ff */
[----:B------:R-:W-:Y:S01]  /*1daf0*/  LOP3.LUT R164, R164, 0xffffffef, RZ, 0xc0, !PT ;  /* 0xffffffefa4a47812 */ /* 0x000fe200078ec0ff */
[----:B-----5:R-:W-:Y:S01]  /*1db00*/  IMAD.U32 R98, R92, 0x10000, RZ ;  /* 0x000100005c627824 */ /* 0x020fe200078e00ff */
[----:B------:R-:W-:Y:S01]  /*1db10*/  BSSY.RECONVERGENT B1, `(.L_x_7397) ;  /* 0x000005c000017945 */ /* 0x000fe20003800200 */
[----:B------:R-:W-:Y:S01]  /*1db20*/  FFMA.FTZ R97, R96, R161, 1.1641532182693481445e-10 ;  /* 0x2f00000060617423 */ /* 0x000fe200000100a1 */
[----:B------:R-:W-:Y:S01]  /*1db30*/  PRMT R96, R92, 0x7632, R96 ;  /* 0x000076325c607816 */ /* 0x000fe20000000060 */
[----:B------:R-:W1:Y:S01]  /*1db40*/  LDC R160, c[0x0][0x404] ;  /* 0x00010100ffa07b82 */ /* 0x000e620000000800 */
[----:B------:R-:W-:Y:S01]  /*1db50*/  MOV R102, 0x2 ;  /* 0x0000000200667802 */ /* 0x000fe20000000f00 */
        /* <DEDUP_REMOVED lines=16> */
.L_x_7399:
        /* <DEDUP_REMOVED lines=13> */
.L_x_7401:
[----:B------:R-:W-:Y:S05]  /*1dd30*/  BSYNC.RECONVERGENT B2 ;  /* 0x0000000000027941 */ /* 0x000fea0003800200 */
.L_x_7400:
        /* <DEDUP_REMOVED lines=8> */
[----:B------:R-:W-:-:S03]  /*1ddc0*/  IMAD.MOV.U32 R92, RZ, RZ, R156 ;  /* 0x000000ffff5c7224 */ /* 0x000fc600078e009c */
        /* <DEDUP_REMOVED lines=47> */
[----:B------:R-:W-:-:S07]  /*1e0c0*/  LOP3.LUT R110, R155, R98, R163, 0x96, !PT ;  /* 0x000000629b6e7212 */ /* 0x000fce00078e96a3 */
.L_x_7398:
[----:B------:R-:W-:Y:S05]  /*1e0d0*/  BSYNC.RECONVERGENT B1 ;  /* 0x0000000000017941 */ /* 0x000fea0003800200 */
.L_x_7397:
        /* <DEDUP_REMOVED lines=25> */
.L_x_7404:
        /* <DEDUP_REMOVED lines=13> */
.L_x_7406:
[----:B------:R-:W-:Y:S05]  /*1e340*/  BSYNC.RECONVERGENT B2 ;  /* 0x0000000000027941 */ /* 0x000fea0003800200 */
.L_x_7405:
        /* <DEDUP_REMOVED lines=45> */
[----:B------:R-:W-:-:S03]  /*1e620*/  LOP3.LUT R109, R109, R108, R99, 0x96, !PT ;  /* 0x0000006c6d6d7212 */ /* 0x000fc600078e9663 */
[----:B------:R-:W-:Y:S02]  /*1e630*/  VIADD R97, R2, 0xf1bbcdc8 ;  /* 0xf1bbcdc802617836 */ /* 0x000fe40000000000 */
[----:B------:R-:W-:-:S03]  /*1e640*/  IMAD.WIDE.U32 R108, R109, -0x326172a9, RZ ;  /* 0xcd9e8d576d6c7825 */ /* 0x000fc600078e00ff */
[----:B------:R-:W-:Y:S01]  /*1e650*/  LOP3.LUT R162, R97, R162, R103, 0x96, !PT ;  /* 0x000000a261a27212 */ /* 0x000fe200078e9667 */
[----:B------:R-:W-:Y:S01]  /*1e660*/  IMAD.MOV.U32 R106, RZ, RZ, R108 ;  /* 0x000000ffff6a7224 */ /* 0x000fe200078e006c */
[----:B------:R-:W-:Y:S01]  /*1e670*/  IADD3 R97, PT, PT, R2, -0x700cb87f, RZ ;  /* 0x8ff3478102617810 */ /* 0x000fe20007ffe0ff */
[----:B------:R-:W-:Y:S02]  /*1e680*/  IMAD.MOV.U32 R99, RZ, RZ, RZ ;  /* 0x000000ffff637224 */ /* 0x000fe400078e00ff */
[----:B------:R-:W-:Y:S01]  /*1e690*/  IMAD.WIDE.U32 R162, R162, -0x2daee0ad, RZ ;  /* 0xd2511f53a2a27825 */ /* 0x000fe200078e00ff */
[----:B------:R-:W-:-:S03]  /*1e6a0*/  LOP3.LUT R109, R97, R102, R109, 0x96, !PT ;  /* 0x00000066616d7212 */ /* 0x000fc600078e966d */
[----:B------:R-:W-:Y:S01]  /*1e6b0*/  IMAD.MOV.U32 R97, RZ, RZ, R156 ;  /* 0x000000ffff617224 */ /* 0x000fe200078e009c */
[----:B------:R-:W-:Y:S02]  /*1e6c0*/  LOP3.LUT R110, R155, R98, R163, 0x96, !PT ;  /* 0x000000629b6e7212 */ /* 0x000fe400078e96a3 */
[----:B------:R-:W-:-:S07]  /*1e6d0*/  MOV R156, R162 ;  /* 0x000000a2009c7202 */ /* 0x000fce0000000f00 */
.L_x_7403:
[----:B------:R-:W-:Y:S05]  /*1e6e0*/  BSYNC.RECONVERGENT B1 ;  /* 0x0000000000017941 */ /* 0x000fea0003800200 */
.L_x_7402:
        /* <DEDUP_REMOVED lines=22> */
.L_x_7409:
        /* <DEDUP_REMOVED lines=13> */
.L_x_7411:
[----:B------:R-:W-:Y:S05]  /*1e920*/  BSYNC.RECONVERGENT B2 ;  /* 0x0000000000027941 */ /* 0x000fea0003800200 */
.L_x_7410:
        /* <DEDUP_REMOVED lines=57> */
.L_x_7408:
[----:B------:R-:W-:Y:S05]  /*1ecc0*/  BSYNC.RECONVERGENT B1 ;  /* 0x0000000000017941 */ /* 0x000fea0003800200 */
.L_x_7407:
        /* <DEDUP_REMOVED lines=27> */
.L_x_7414:
        /* <DEDUP_REMOVED lines=13> */
.L_x_7416:
[----:B------:R-:W-:Y:S05]  /*1ef50*/  BSYNC.RECONVERGENT B2 ;  /* 0x0000000000027941 */ /* 0x000fea0003800200 */
.L_x_7415:
        /* <DEDUP_REMOVED lines=57> */
.L_x_7413:
[----:B------:R-:W-:Y:S05]  /*1f2f0*/  BSYNC.RECONVERGENT B1 ;  /* 0x0000000000017941 */ /* 0x000fea0003800200 */
.L_x_7412:
[----:B------:R-:W-:Y:S01]  /*1f300*/  I2FP.F32.U32 R96, R96 ;  /* 0x0000006000607245 */ /* 0x000fe20000201000 */
[C---:B------:R-:W-:Y:S01]  /*1f310*/  IMAD.U32 R98, R93.reuse, 0x10000, RZ ;  /* 0x000100005d627824 */ /* 0x040fe200078e00ff */
        /* <DEDUP_REMOVED lines=21> */
.L_x_7419:
        /* <DEDUP_REMOVED lines=13> */
.L_x_7421:
[----:B------:R-:W-:Y:S05]  /*1f540*/  BSYNC.RECONVERGENT B2 ;  /* 0x0000000000027941 */ /* 0x000fea0003800200 */
.L_x_7420:
        /* <DEDUP_REMOVED lines=57> */
.L_x_7418:
[----:B------:R-:W-:Y:S05]  /*1f8e0*/  BSYNC.RECONVERGENT B1 ;  /* 0x0000000000017941 */ /* 0x000fea0003800200 */
.L_x_7417:
        /* <DEDUP_REMOVED lines=25> */
.L_x_7424:
        /* <DEDUP_REMOVED lines=13> */
.L_x_7426:
[----:B------:R-:W-:Y:S05]  /*1fb50*/  BSYNC.RECONVERGENT B2 ;  /* 0x0000000000027941 */ /* 0x000fea0003800200 */
.L_x_7425:
        /* <DEDUP_REMOVED lines=57> */
.L_x_7423:
[----:B------:R-:W-:Y:S05]  /*1fef0*/  BSYNC.RECONVERGENT B1 ;  /* 0x0000000000017941 */ /* 0x000fea0003800200 */
.L_x_7422:
        /* <DEDUP_REMOVED lines=22> */
.L_x_7429:
        /* <DEDUP_REMOVED lines=13> */
.L_x_7431:
[----:B------:R-:W-:Y:S05]  /*20130*/  BSYNC.RECONVERGENT B2 ;  /* 0x0000000000027941 */ /* 0x000fea0003800200 */
.L_x_7430:
        /* <DEDUP_REMOVED lines=51> */
[----:B------:R-:W-:-:S03]  /*20470*/  MOV R106, R108 ;  /* 0x0000006c006a7202 */ /* 0x000fc60000000f00 */
[----:B------:R-:W-:Y:S01]  /*20480*/  HFMA2 R108, -RZ, RZ, 0, 0 ;  /* 0x00000000ff6c7431 */ /* 0x000fe200000001ff */
[----:B------:R-:W-:Y:S01]  /*20490*/  LOP3.LUT R109, R97, R98, R109, 0x96, !PT ;  /* 0x00000062616d7212 */ /* 0x000fe200078e966d */
[----:B------:R-:W-:Y:S01]  /*204a0*/  IMAD.MOV.U32 R98, RZ, RZ, R156 ;  /* 0x000000ffff627224 */ /* 0x000fe200078e009c */
[----:B------:R-:W-:Y:S01]  /*204b0*/  LOP3.LUT R110, R155, R96, R163, 0x96, !PT ;  /* 0x000000609b6e7212 */ /* 0x000fe200078e96a3 */
[----:B------:R-:W-:-:S07]  /*204c0*/  IMAD.MOV.U32 R156, RZ, RZ, R162 ;  /* 0x000000ffff9c7224 */ /* 0x000fce00078e00a2 */
.L_x_7428:
[----:B------:R-:W-:Y:S05]  /*204d0*/  BSYNC.RECONVERGENT B1 ;  /* 0x0000000000017941 */ /* 0x000fea0003800200 */
.L_x_7427:
        /* <DEDUP_REMOVED lines=27> */
.L_x_7434:
        /* <DEDUP_REMOVED lines=13> */
.L_x_7436:
[----:B------:R-:W-:Y:S05]  /*20760*/  BSYNC.RECONVERGENT B2 ;  /* 0x0000000000027941 */ /* 0x000fea0003800200 */
.L_x_7435:
        /* <DEDUP_REMOVED lines=44> */
[----:B------:R-:W-:-:S04]  /*20a30*/  IMAD.WIDE.U32 R108, R109, -0x326172a9, RZ ;  /* 0xcd9e8d576d6c7825 */ /* 0x000fc800078e00ff */
[----:B------:R-:W-:Y:S01]  /*20a40*/  VIADD R163, R3, 0xdb3d7428 ;  /* 0xdb3d742803a37836 */ /* 0x000fe20000000000 */
        /* <DEDUP_REMOVED lines=11> */
.L_x_7433:
[----:B------:R-:W-:Y:S05]  /*20b00*/  BSYNC.RECONVERGENT B1 ;  /* 0x0000000000017941 */ /* 0x000fea0003800200 */
.L_x_7432:
        /* <DEDUP_REMOVED lines=21> */
.L_x_7439:
        /* <DEDUP_REMOVED lines=13> */
.L_x_7441:
[----:B------:R-:W-:Y:S05]  /*20d30*/  BSYNC.RECONVERGENT B2 ;  /* 0x0000000000027941 */ /* 0x000fea0003800200 */
.L_x_7440:
        /* <DEDUP_REMOVED lines=8> */
[----:B------:R-:W-:Y:S02]  /*20dc0*/  VIADD R145, R3, 0x646e171e ;  /* 0x646e171e03917836 */ /* 0x000fe40000000000 */
[----:B------:R-:W-:Y:S01]  /*20dd0*/  IMAD.MOV.U32 R94, RZ, RZ, R156 ;  /* 0x000000ffff5e7224 */ /* 0x000fe200078e009c */
        /* <DEDUP_REMOVED lines=47> */
.L_x_7438:
[----:B------:R-:W-:Y:S05]  /*210d0*/  BSYNC.RECONVERGENT B1 ;  /* 0x0000000000017941 */ /* 0x000fea0003800200 */
.L_x_7437:
        /* <DEDUP_REMOVED lines=25> */
.L_x_7444:
        /* <DEDUP_REMOVED lines=13> */
.L_x_7446:
[----:B------:R-:W-:Y:S05]  /*21340*/  BSYNC.RECONVERGENT B2 ;  /* 0x0000000000027941 */ /* 0x000fea0003800200 */
.L_x_7445:
        /* <DEDUP_REMOVED lines=15> */
[----:B------:R-:W-:-:S04]  /*21440*/  IMAD.WIDE.U32 R170, R97, -0x326172a9, RZ ;  /* 0xcd9e8d5761aa7825 */ /* 0x000fc800078e00ff */
[----:B------:R-:W-:-:S04]  /*21450*/  IMAD.WIDE.U32 R168, R168, -0x2daee0ad, RZ ;  /* 0xd2511f53a8a87825 */ /* 0x000fc800078e00ff */
[----:B------:R-:W-:Y:S01]  /*21460*/  VIADD R97, R2, 0xdaa66d2b ;  /* 0xdaa66d2b02617836 */ /* 0x000fe20000000000 */
[----:B------:R-:W-:-:S04]  /*21470*/  LOP3.LUT R172, R158, R108, R169, 0x96, !PT ;  /* 0x0000006c9eac7212 */ /* 0x000fc800078e96a9 */
        /* <DEDUP_REMOVED lines=14> */
[C---:B------:R-:W-:Y:S01]  /*21560*/  VIADD R97, R2.reuse, 0xb54cda56 ;  /* 0xb54cda5602617836 */ /* 0x040fe20000000000 */
[----:B------:R-:W-:Y:S01]  /*21570*/  LOP3.LUT R109, R109, R168, R167, 0x96, !PT ;  /* 0x000000a86d6d7212 */ /* 0x000fe200078e96a7 */
        /* <DEDUP_REMOVED lines=22> */
.L_x_7443:
[----:B------:R-:W-:Y:S05]  /*216e0*/  BSYNC.RECONVERGENT B1 ;  /* 0x0000000000017941 */ /* 0x000fea0003800200 */
.L_x_7442:
        /* <DEDUP_REMOVED lines=20> */
.L_x_7449:
        /* <DEDUP_REMOVED lines=13> */
.L_x_7451:
[----:B------:R-:W-:Y:S05]  /*21900*/  BSYNC.RECONVERGENT B2 ;  /* 0x0000000000027941 */ /* 0x000fea0003800200 */
.L_x_7450:
        /* <DEDUP_REMOVED lines=57> */
.L_x_7448:
[----:B------:R-:W-:Y:S05]  /*21ca0*/  BSYNC.RECONVERGENT B1 ;  /* 0x0000000000017941 */ /* 0x000fea0003800200 */
.L_x_7447:
        /* <DEDUP_REMOVED lines=27> */
.L_x_7454:
        /* <DEDUP_REMOVED lines=13> */
.L_x_7456:
[----:B------:R-:W-:Y:S05]  /*21f30*/  BSYNC.RECONVERGENT B2 ;  /* 0x0000000000027941 */ /* 0x000fea0003800200 */
.L_x_7455:
        /* <DEDUP_REMOVED lines=52> */
[----:B------:R-:W-:-:S03]  /*22280*/  LOP3.LUT R109, R167, R170, R109, 0x96, !PT ;  /* 0x000000aaa76d7212 */ /* 0x000fc600078e966d */
[----:B------:R-:W-:Y:S01]  /*22290*/  IMAD.MOV.U32 R106, RZ, RZ, R108 ;  /* 0x000000ffff6a7224 */ /* 0x000fe200078e006c */
[----:B------:R-:W-:Y:S01]  /*222a0*/  MOV R156, R168 ;  /* 0x000000a8009c7202 */ /* 0x000fe20000000f00 */
[----:B------:R-:W-:Y:S01]  /*222b0*/  IMAD.MOV.U32 R168, RZ, RZ, RZ ;  /* 0x000000ffffa87224 */ /* 0x000fe200078e00ff */
[----:B------:R-:W-:-:S07]  /*222c0*/  LOP3.LUT R110, R155, R166, R169, 0x96, !PT ;  /* 0x000000a69b6e7212 */ /* 0x000fce00078e96a9 */
.L_x_7453:
[----:B------:R-:W-:Y:S05]  /*222d0*/  BSYNC.RECONVERGENT B1 ;  /* 0x0000000000017941 */ /* 0x000fea0003800200 */
.L_x_7452:
        /* <DEDUP_REMOVED lines=21> */
.L_x_7459:
        /* <DEDUP_REMOVED lines=13> */
.L_x_7461:
[----:B------:R-:W-:Y:S05]  /*22500*/  BSYNC.RECONVERGENT B2 ;  /* 0x0000000000027941 */ /* 0x000fea0003800200 */
.L_x_7460:
        /* <DEDUP_REMOVED lines=27> */
[----:B------:R-:W-:Y:S02]  /*226c0*/  IADD3 R95, PT, PT, R3, -0x56f99767, RZ ;  /* 0xa9066899035f7810 */ /* 0x000fe40007ffe0ff */
[----:B------:R-:W-:Y:S02]  /*226d0*/  LOP3.LUT R109, R109, R170, R167, 0x96, !PT ;  /* 0x000000aa6d6d7212 */ /* 0x000fe400078e96a7 */
[----:B------:R-:W-:-:S03]  /*226e0*/  LOP3.LUT R95, R95, R168, R173, 0x96, !PT ;  /* 0x000000a85f5f7212 */ /* 0x000fc600078e96ad */
[----:B------:R-:W-:-:S04]  /*226f0*/  IMAD.WIDE.U32 R168, R109, -0x2daee0ad, RZ ;  /* 0xd2511f536da87825 */ /* 0x000fc800078e00ff */
[----:B------:R-:W-:Y:S02]  /*22700*/  VIADD R109, R3, 0x646e171e ;  /* 0x646e171e036d7836 */ /* 0x000fe40000000000 */
[----:B------:R-:W-:Y:S01]  /*22710*/  IMAD.WIDE.U32 R170, R95, -0x326172a9, RZ ;  /* 0xcd9e8d575faa7825 */ /* 0x000fe200078e00ff */
[----:B------:R-:W-:Y:S02]  /*22720*/  IADD3 R95, PT, PT, R2, -0x4ab325aa, RZ ;  /* 0xb54cda56025f7810 */ /* 0x000fe40007ffe0ff */
[----:B------:R-:W-:Y:S02]  /*22730*/  LOP3.LUT R109, R109, R172, R169, 0x96, !PT ;  /* 0x000000ac6d6d7212 */ /* 0x000fe400078e96a9 */
[----:B------:R-:W-:-:S03]  /*22740*/  LOP3.LUT R95, R95, R166, R171, 0x96, !PT ;  /* 0x000000a65f5f7212 */ /* 0x000fc600078e96ab */
[----:B------:R-:W-:-:S04]  /*22750*/  IMAD.WIDE.U32 R166, R109, -0x326172a9, RZ ;  /* 0xcd9e8d576da67825 */ /* 0x000fc800078e00ff */
[----:B------:R-:W-:Y:S02]  /*22760*/  VIADD R109, R2, 0x5384540f ;  /* 0x5384540f026d7836 */ /* 0x000fe40000000000 */
[----:B------:R-:W-:Y:S01]  /*22770*/  IMAD.WIDE.U32 R172, R95, -0x2daee0ad, RZ ;  /* 0xd2511f535fac7825 */ /* 0x000fe200078e00ff */
[----:B------:R-:W-:Y:S02]  /*22780*/  IADD3 R95, PT, PT, R3, 0x1fd5c5a3, RZ ;  /* 0x1fd5c5a3035f7810 */ /* 0x000fe40007ffe0ff */
[----:B------:R-:W-:Y:S02]  /*22790*/  LOP3.LUT R109, R109, R170, R167, 0x96, !PT ;  /* 0x000000aa6d6d7212 */ /* 0x000fe400078e96a7 */
[----:B------:R-:W-:-:S03]  /*227a0*/  LOP3.LUT R95, R95, R168, R173, 0x96, !PT ;  /* 0x000000a85f5f7212 */ /* 0x000fc600078e96ad */
[----:B------:R-:W-:-:S04]  /*227b0*/  IMAD.WIDE.U32 R168, R109, -0x2daee0ad, RZ ;  /* 0xd2511f536da87825 */ /* 0x000fc800078e00ff */
[----:B------:R-:W-:Y:S02]  /*227c0*/  VIADD R109, R3, 0xdb3d7428 ;  /* 0xdb3d7428036d7836 */ /* 0x000fe40000000000 */
[----:B------:R-:W-:Y:S01]  /*227d0*/  IMAD.WIDE.U32 R170, R95, -0x326172a9, RZ ;  /* 0xcd9e8d575faa7825 */ /* 0x000fe200078e00ff */
[C---:B------:R-:W-:Y:S02]  /*227e0*/  IADD3 R95, PT, PT, R2.reuse, -0xe443238, RZ ;  /* 0xf1bbcdc8025f7810 */ /* 0x040fe40007ffe0ff */
[----:B------:R-:W-:Y:S01]  /*227f0*/  LOP3.LUT R172, R109, R172, R169, 0x96, !PT ;  /* 0x000000ac6dac7212 */ /* 0x000fe200078e96a9 */
[----:B------:R-:W-:Y:S01]  /*22800*/  VIADD R109, R2, 0x8ff34781 ;  /* 0x8ff34781026d7836 */ /* 0x000fe20000000000 */
[----:B------:R-:W-:Y:S01]  /*22810*/  LOP3.LUT R166, R95, R166, R171, 0x96, !PT ;  /* 0x000000a65fa67212 */ /* 0x000fe200078e96ab */
[----:B------:R-:W-:Y:S02]  /*22820*/  IMAD.MOV.U32 R95, RZ, RZ, R156 ;  /* 0x000000ffff5f7224 */ /* 0x000fe400078e009c */
[----:B------:R-:W-:-:S04]  /*22830*/  IMAD.WIDE.U32 R172, R172, -0x326172a9, RZ ;  /* 0xcd9e8d57acac7825 */ /* 0x000fc800078e00ff */
[----:B------:R-:W-:Y:S01]  /*22840*/  IMAD.WIDE.U32 R166, R166, -0x2daee0ad, RZ ;  /* 0xd2511f53a6a67825 */ /* 0x000fe200078e00ff */
[----:B------:R-:W-:Y:S02]  /*22850*/  LOP3.LUT R109, R109, R170, R173, 0x96, !PT ;  /* 0x000000aa6d6d7212 */ /* 0x000fe400078e96ad */
[----:B------:R-:W-:Y:S01]  /*22860*/  MOV R106, R172 ;  /* 0x000000ac006a7202 */ /* 0x000fe20000000f00 */
[----:B------:R-:W-:Y:S01]  /*22870*/  IMAD.MOV.U32 R169, RZ, RZ, RZ ;  /* 0x000000ffffa97224 */ /* 0x000fe200078e00ff */
[----:B------:R-:W-:Y:S02]  /*22880*/  LOP3.LUT R110, R155, R168, R167, 0x96, !PT ;  /* 0x000000a89b6e7212 */ /* 0x000fe400078e96a7 */
[----:B------:R-:W-:-:S07]  /*22890*/  MOV R156, R166 ;  /* 0x000000a6009c7202 */ /* 0x000fce0000000f00 */
.L_x_7458:
[----:B------:R-:W-:Y:S05]  /*228a0*/  BSYNC.RECONVERGENT B1 ;  /* 0x0000000000017941 */ /* 0x000fea0003800200 */
.L_x_7457:
[----:B------:R-:W-:Y:S01]  /*228b0*/  I2FP.F32.U32 R96, R95 ;  /* 0x0000005f00607245 */ /* 0x000fe20000201000 */
[----:B------:R-:W-:Y:S01]  /*228c0*/  BSSY.RECONVERGENT B1, `(.L_x_7462) ;  /* 0x000005f000017945 */ /* 0x000fe20003800200 */
[----:B------:R-:W-:Y:S01]  /*228d0*/  SHF.L.U32 R166, R11, 0x10, RZ ;  /* 0x000000100ba67819 */ /* 0x000fe200000006ff */
[----:B------:R-:W-:Y:S01]  /*228e0*/  IMAD.MOV.U32 R170, RZ, RZ, 0x2 ;  /* 0x00000002ffaa7424 */ /* 0x000fe200078e00ff */
[----:B------:R-:W-:Y:S01]  /*228f0*/  MOV R167, R106 ;  /* 0x0000006a00a77202 */ /* 0x000fe20000000f00 */
[----:B------:R-:W-:Y:S02]  /*22900*/  FFMA.FTZ R95, R96, R161, 1.1641532182693481445e-10 ;  /* 0x2f000000605f7423 */ /* 0x000fe400000100a1 */
[----:B------:R-:W-:-:S03]  /*22910*/  FMUL.FTZ R166, R166, R159 ;  /* 0x0000009fa6a67220 */ /* 0x000fc60000410000 */
[----:B------:R-:W-:-:S04]  /*22920*/  FSETP.GTU.FTZ.AND P5, PT, R95, R160, PT ;  /* 0x000000a05f00720b */ /* 0x000fc80003fbc000 */
[----:B------:R-:W-:Y:S01]  /*22930*/  FSEL R95, R166, RZ, !P5 ;  /* 0x000000ffa65f7208 */ /* 0x000fe20006800000 */
[----:B------:R-:W-:Y:S01]  /*22940*/  @P1 IMAD.U32 R166, R7, 0x10000, RZ ;  /* 0x0001000007a61824 */ /* 0x000fe200078e00ff */
        /* <DEDUP_REMOVED lines=15> */
.L_x_7464:
        /* <DEDUP_REMOVED lines=13> */
.L_x_7466:
[----:B------:R-:W-:Y:S05]  /*22b10*/  BSYNC.RECONVERGENT B2 ;  /* 0x0000000000027941 */ /* 0x000fea0003800200 */
.L_x_7465:
        /* <DEDUP_REMOVED lines=57> */
.L_x_7463:
[----:B------:R-:W-:Y:S05]  /*22eb0*/  BSYNC.RECONVERGENT B1 ;  /* 0x0000000000017941 */ /* 0x000fea0003800200 */
.L_x_7462:
[----:B------:R-:W-:Y:S01]  /*22ec0*/  I2FP.F32.U32 R166, R167 ;  /* 0x000000a700a67245 */ /* 0x000fe20000201000 */
[----:B------:R-:W-:Y:S01]  /*22ed0*/  BSSY.RECONVERGENT B1, `(.L_x_7467) ;  /* 0x000005c000017945 */ /* 0x000fe20003800200 */
[----:B------:R-:W-:Y:S02]  /*22ee0*/  ISETP.NE.AND P6, PT, R170, 0x1, PT ;  /* 0x00000001aa00780c */ /* 0x000fe40003fc5270 */
[----:B------:R-:W-:Y:S01]  /*22ef0*/  SHF.L.U32 R168, R108, 0x10, RZ ;  /* 0x000000106ca87819 */ /* 0x000fe200000006ff */
[----:B------:R-:W-:Y:S01]  /*22f00*/  FFMA.FTZ R167, R166, R161, 1.1641532182693481445e-10 ;  /* 0x2f000000a6a77423 */ /* 0x000fe200000100a1 */
[----:B------:R-:W-:Y:S01]  /*22f10*/  IMAD.MOV.U32 R108, RZ, RZ, 0x2 ;  /* 0x00000002ff6c7424 */ /* 0x000fe200078e00ff */
[----:B------:R-:W-:Y:S02]  /*22f20*/  MOV R166, R106 ;  /* 0x0000006a00a67202 */ /* 0x000fe40000000f00 */
        /* <DEDUP_REMOVED lines=13> */
.L_x_7469:
        /* <DEDUP_REMOVED lines=15> */
.L_x_7471:
[----:B------:R-:W-:Y:S05]  /*230f0*/  BSYNC.RECONVERGENT B2 ;  /* 0x0000000000027941 */ /* 0x000fea0003800200 */
.L_x_7470:
        /* <DEDUP_REMOVED lines=36> */
[----:B------:R-:W-:Y:S02]  /*23340*/  LOP3.LUT R168, R109, R108, R171, 0x96, !PT ;  /* 0x0000006c6da87212 */ /* 0x000fe400078e96ab */
        /* <DEDUP_REMOVED lines=20> */
.L_x_7468:
[----:B------:R-:W-:Y:S05]  /*23490*/  BSYNC.RECONVERGENT B1 ;  /* 0x0000000000017941 */ /* 0x000fea0003800200 */
.L_x_7467:
        /* <DEDUP_REMOVED lines=14> */
[----:B------:R-:W-:Y:S02]  /*23580*/  @!P1 MOV R150, R155 ;  /* 0x0000009b00969202 */ /* 0x000fe40000000f00 */
[----:B------:R-:W-:Y:S02]  /*23590*/  SEL R155, RZ, 0x1, P6 ;  /* 0x00000001ff9b7807 */ /* 0x000fe40003000000 */
[----:B------:R-:W-:-:S04]  /*235a0*/  F2FP.BF16.F32.PACK_AB R158, RZ, R150 ;  /* 0x00000096ff9e723e */ /* 0x000fc800000010ff */
[----:B------:R-:W-:Y:S01]  /*235b0*/  PRMT R95, R95, 0x5410, R158 ;  /* 0x000054105f5f7816 */ /* 0x000fe2000000009e */
[----:B------:R-:W-:Y:S06]  /*235c0*/  BRA `(.L_x_7472) ;  /* 0x0000003000a87947 */ /* 0x000fec0003800000 */
.L_x_7391:
        /* <DEDUP_REMOVED lines=16> */
.L_x_7475:
        /* <DEDUP_REMOVED lines=13> */
.L_x_7477:
[----:B------:R-:W-:Y:S05]  /*237a0*/  BSYNC.RECONVERGENT B2 ;  /* 0x0000000000027941 */ /* 0x000fea0003800200 */
.L_x_7476:
        /* <DEDUP_REMOVED lines=12> */
[C---:B------:R-:W-:Y:S02]  /*23870*/  IADD3 R117, PT, PT, R2.reuse, 0x3c6ef372, RZ ;  /* 0x3c6ef37202757810 */ /* 0x040fe40007ffe0ff */
[----:B------:R-:W-:Y:S01]  /*23880*/  LOP3.LUT R125, R125, R160, R109, 0x96, !PT ;  /* 0x000000a07d7d7212 */ /* 0x000fe200078e966d */
[----:B------:R-:W-:Y:S01]  /*23890*/  VIADD R109, R2, 0xdaa66d2b ;  /* 0xdaa66d2b026d7836 */ /* 0x000fe20000000000 */
[----:B------:R-:W-:Y:S01]  /*238a0*/  LOP3.LUT R117, R117, R162, R157, 0x96, !PT ;  /* 0x000000a275757212 */ /* 0x000fe200078e969d */
[----:B------:R-:W-:Y:S02]  /*238b0*/  IMAD.MOV.U32 R126, RZ, RZ, RZ ;  /* 0x000000ffff7e7224 */ /* 0x000fe400078e00ff */
[----:B------:R-:W-:Y:S01]  /*238c0*/  IMAD.WIDE.U32 R162, R125, -0x326172a9, RZ ;  /* 0xcd9e8d577da27825 */ /* 0x000fe200078e00ff */
[----:B------:R-:W-:-:S03]  /*238d0*/  IADD3 R125, PT, PT, R3, 0x646e171e, RZ ;  /* 0x646e171e037d7810 */ /* 0x000fc60007ffe0ff */
        /* <DEDUP_REMOVED lines=38> */
[----:B------:R-:W-:-:S03]  /*23b40*/  IMAD.MOV.U32 R156, RZ, RZ, R160 ;  /* 0x000000ffff9c7224 */ /* 0x000fc600078e00a0 */
[----:B------:R-:W-:Y:S02]  /*23b50*/  LOP3.LUT R110, R117, R108, R161, 0x96, !PT ;  /* 0x0000006c756e7212 */ /* 0x000fe400078e96a1 */
[----:B------:R-:W-:-:S07]  /*23b60*/  MOV R117, R159 ;  /* 0x0000009f00757202 */ /* 0x000fce0000000f00 */
.L_x_7474:
[----:B------:R-:W-:Y:S05]  /*23b70*/  BSYNC.RECONVERGENT B1 ;  /* 0x0000000000017941 */ /* 0x000fea0003800200 */
.L_x_7473:
[----:B------:R-:W0:Y:S01]  /*23b80*/  LDC R150, c[0x0][0x408] ;  /* 0x00010200ff967b82 */ /* 0x000e220000000800 */
[----:B------:R-:W-:Y:S01]  /*23b90*/  I2FP.F32.U32 R117, R117 ;  /* 0x0000007500757245 */ /* 0x000fe20000201000 */
[----:B------:R-:W-:Y:S02]  /*23ba0*/  HFMA2 R158, -RZ, RZ, 0.1171875, 0 ;  /* 0x2f800000ff9e7431 */ /* 0x000fe400000001ff */
[----:B-----5:R-:W-:Y:S01]  /*23bb0*/  IMAD.U32 R125, R92, 0x10000, RZ ;  /* 0x000100005c7d7824 */ /* 0x020fe200078e00ff */
[----:B------:R-:W-:Y:S01]  /*23bc0*/  LOP3.LUT R164, R164, 0xffffffef, RZ, 0xc0, !PT ;  /* 0xffffffefa4a47812 */ /* 0x000fe200078ec0ff */
[----:B------:R-:W-:Y:S01]  /*23bd0*/  BSSY.RECONVERGENT B1, `(.L_x_7478) ;  /* 0x0000062000017945 */ /* 0x000fe20003800200 */
[----:B------:R-:W-:Y:S02]  /*23be0*/  IMAD.MOV.U32 R136, RZ, RZ, 0x2 ;  /* 0x00000002ff887424 */ /* 0x000fe400078e00ff */
[----:B------:R-:W-:Y:S01]  /*23bf0*/  FFMA.FTZ R108, R117, R158, 1.1641532182693481445e-10 ;  /* 0x2f000000756c7423 */ /* 0x000fe2000001009e */
[----:B------:R-:W1:Y:S01]  /*23c00*/  LDC R157, c[0x0][0x404] ;  /* 0x00010100ff9d7b82 */ /* 0x000e620000000800 */
[----:B0-----:R-:W-:-:S03]  /*23c10*/  FMUL.FTZ R125, R125, R150 ;  /* 0x000000967d7d7220 */ /* 0x001fc60000410000 */
[----:B-1----:R-:W-:Y:S02]  /*23c20*/  FSETP.GTU.FTZ.AND P2, PT, R108, R157, PT ;  /* 0x0000009d6c00720b */ /* 0x002fe40003f5c000 */
[----:B------:R-:W-:Y:S02]  /*23c30*/  @P1 SHF.L.U32 R108, R4, 0x10, RZ ;  /* 0x00000010046c1819 */ /* 0x000fe400000006ff */
[----:B------:R-:W-:Y:S02]  /*23c40*/  FSEL R117, R125, RZ, !P2 ;  /* 0x000000ff7d757208 */ /* 0x000fe40005000000 */
[----:B------:R-:W-:Y:S02]  /*23c50*/  PLOP3.LUT P3, PT, P2, PT, PT, 0x8, 0x80 ;  /* 0x000000000080781c */ /* 0x000fe4000176e170 */
[----:B------:R-:W-:Y:S01]  /*23c60*/  ISETP.NE.AND P2, PT, R126, 0x1, PT ;  /* 0x000000017e00780c */ /* 0x000fe20003f45270 */
[----:B------:R-:W-:Y:S01]  /*23c70*/  @P1 FADD.FTZ R117, R108, R117 ;  /* 0x000000756c751221 */ /* 0x000fe20000010000 */
[----:B------:R-:W-:-:S02]  /*23c80*/  PRMT R125, R92, 0x7632, R125 ;  /* 0x000076325c7d7816 */ /* 0x000fc4000000007d */
        /* <DEDUP_REMOVED lines=12> */
.L_x_7480:
        /* <DEDUP_REMOVED lines=13> */
.L_x_7482:
[----:B------:R-:W-:Y:S05]  /*23e20*/  BSYNC.RECONVERGENT B2 ;  /* 0x0000000000027941 */ /* 0x000fea0003800200 */
.L_x_7481:
[----:B------:R-:W-:Y:S01]  /*23e30*/  IMAD.WIDE.U32 R160, R115, -0x326172a9, RZ ;  /* 0xcd9e8d5773a07825 */ /* 0x000fe200078e00ff */
[----:B------:R-:W-:-:S03]  /*23e40*/  LOP3.LUT R166, R107, R109, R3, 0x96, !PT ;  /* 0x0000006d6ba67212 */ /* 0x000fc600078e9603 */
[----:B------:R-:W-:Y:S01]  /*23e50*/  HFMA2 R136, -RZ, RZ, 0, 0 ;  /* 0x00000000ff887431 */ /* 0x000fe200000001ff */
        /* <DEDUP_REMOVED lines=28> */
[----:B------:R-:W-:Y:S02]  /*24020*/  IADD3 R135, PT, PT, R3, -0x56f99767, RZ ;  /* 0xa906689903877810 */ /* 0x000fe40007ffe0ff */
[----:B------:R-:W-:Y:S02]  /*24030*/  LOP3.LUT R109, R109, R160, R167, 0x96, !PT ;  /* 0x000000a06d6d7212 */ /* 0x000fe400078e96a7 */
        /* <DEDUP_REMOVED lines=21> */
[----:B------:R-:W-:Y:S02]  /*24190*/  IADD3 R135, PT, PT, R3, -0x695add53, RZ ;  /* 0x96a522ad03877810 */ /* 0x000fe40007ffe0ff */
[----:B------:R-:W-:Y:S01]  /*241a0*/  LOP3.LUT R109, R109, R160, R167, 0x96, !PT ;  /* 0x000000a06d6d7212 */ /* 0x000fe200078e96a7 */
[----:B------:R-:W-:Y:S01]  /*241b0*/  IMAD.MOV.U32 R106, RZ, RZ, R166 ;  /* 0x000000ffff6a7224 */ /* 0x000fe200078e00a6 */
[----:B------:R-:W-:Y:S02]  /*241c0*/  LOP3.LUT R110, R135, R108, R163, 0x96, !PT ;  /* 0x0000006c876e7212 */ /* 0x000fe400078e96a3 */
[----:B------:R-:W-:Y:S01]  /*241d0*/  MOV R108, R156 ;  /* 0x0000009c006c7202 */ /* 0x000fe20000000f00 */
[----:B------:R-:W-:-:S07]  /*241e0*/  IMAD.MOV.U32 R156, RZ, RZ, R162 ;  /* 0x000000ffff9c7224 */ /* 0x000fce00078e00a2 */
.L_x_7479:
[----:B------:R-:W-:Y:S05]  /*241f0*/  BSYNC.RECONVERGENT B1 ;  /* 0x0000000000017941 */ /* 0x000fea0003800200 */
.L_x_7478:
        /* <DEDUP_REMOVED lines=26> */
.L_x_7485:
        /* <DEDUP_REMOVED lines=13> */
.L_x_7487:
[----:B------:R-:W-:Y:S05]  /*24470*/  BSYNC.RECONVERGENT B2 ;  /* 0x0000000000027941 */ /* 0x000fea0003800200 */
.L_x_7486:
        /* <DEDUP_REMOVED lines=60> */
.L_x_7484:
[----:B------:R-:W-:Y:S05]  /*24840*/  BSYNC.RECONVERGENT B1 ;  /* 0x0000000000017941 */ /* 0x000fea0003800200 */
.L_x_7483:
        /* <DEDUP_REMOVED lines=8> */
[----:B------:R-:W-:Y:S02]  /*248d0*/  FSETP.GTU.FTZ.AND P2, PT, R108, R157, PT ;  /* 0x0000009d6c00720b */ /* 0x000fe40003f5c000 */
[----:B------:R-:W-:Y:S02]  /*248e0*/  MOV R108, R106 ;  /* 0x0000006a006c7202 */ /* 0x000fe40000000f00 */
[----:B------:R-:W-:Y:S02]  /*248f0*/  FSEL R126, R145, RZ, !P2 ;  /* 0x000000ff917e7208 */ /* 0x000fe40005000000 */
[----:B------:R-:W-:Y:S02]  /*24900*/  PLOP3.LUT P3, PT, P2, PT, PT, 0x8, 0x80 ;  /* 0x000000000080781c */ /* 0x000fe4000176e170 */
[----:B------:R-:W-:Y:S01]  /*24910*/  ISETP.NE.AND P2, PT, R146, 0x1, PT ;  /* 0x000000019200780c */ /* 0x000fe20003f45270 */
[----:B------:R-:W-:Y:S01]  /*24920*/  @P1 FADD.FTZ R126, R135, R126 ;  /* 0x0000007e877e1221 */ /* 0x000fe20000010000 */
[----:B------:R-:W-:-:S04]  /*24930*/  PRMT R135, R93, 0x7632, R135 ;  /* 0x000076325d877816 */ /* 0x000fc80000000087 */
        /* <DEDUP_REMOVED lines=11> */
.L_x_7490:
        /* <DEDUP_REMOVED lines=13> */
.L_x_7492:
[----:B------:R-:W-:Y:S05]  /*24ac0*/  BSYNC.RECONVERGENT B2 ;  /* 0x0000000000027941 */ /* 0x000fea0003800200 */
.L_x_7491:
        /* <DEDUP_REMOVED lines=50> */
[----:B------:R-:W-:Y:S01]  /*24df0*/  LOP3.LUT R145, R145, R166, R161, 0x96, !PT ;  /* 0x000000a691917212 */ /* 0x000fe200078e96a1 */
[----:B------:R-:W-:Y:S02]  /*24e00*/  HFMA2 R161, -RZ, RZ, 0, 0 ;  /* 0x00000000ffa17431 */ /* 0x000fe400000001ff */
        /* <DEDUP_REMOVED lines=8> */
.L_x_7489:
[----:B------:R-:W-:Y:S05]  /*24e90*/  BSYNC.RECONVERGENT B1 ;  /* 0x0000000000017941 */ /* 0x000fea0003800200 */
.L_x_7488:
        /* <DEDUP_REMOVED lines=26> */
.L_x_7495:
        /* <DEDUP_REMOVED lines=13> */
.L_x_7497:
[----:B------:R-:W-:Y:S05]  /*25110*/  BSYNC.RECONVERGENT B2 ;  /* 0x0000000000027941 */ /* 0x000fea0003800200 */
.L_x_7496:
        /* <DEDUP_REMOVED lines=60> */
.L_x_7494:
[----:B------:R-:W-:Y:S05]  /*254e0*/  BSYNC.RECONVERGENT B1 ;  /* 0x0000000000017941 */ /* 0x000fea0003800200 */
.L_x_7493:
        /* <DEDUP_REMOVED lines=24> */
.L_x_7500:
        /* <DEDUP_REMOVED lines=13> */
.L_x_7502:
[----:B------:R-:W-:Y:S05]  /*25740*/  BSYNC.RECONVERGENT B2 ;  /* 0x0000000000027941 */ /* 0x000fea0003800200 */
.L_x_7501:
        /* <DEDUP_REMOVED lines=42> */
[----:B------:R-:W-:Y:S02]  /*259f0*/  LOP3.LUT R161, R161, R166, R109, 0x96, !PT ;  /* 0x000000a6a1a17212 */ /* 0x000fe400078e966d */
[----:B------:R-:W-:Y:S02]  /*25a00*/  LOP3.LUT R166, R163, R162, R169, 0x96, !PT ;  /* 0x000000a2a3a67212 */ /* 0x000fe400078e96a9 */
[----:B------:R-:W-:Y:S01]  /*25a10*/  IADD3 R109, PT, PT, R2, -0xe443238, RZ ;  /* 0xf1bbcdc8026d7810 */ /* 0x000fe20007ffe0ff */
[----:B------:R-:W-:-:S04]  /*25a20*/  IMAD.WIDE.U32 R162, R161, -0x2daee0ad, RZ ;  /* 0xd2511f53a1a27825 */ /* 0x000fc800078e00ff */
[----:B------:R-:W-:Y:S02]  /*25a30*/  VIADD R161, R3, 0xdb3d7428 ;  /* 0xdb3d742803a17836 */ /* 0x000fe40000000000 */
[----:B------:R-:W-:-:S03]  /*25a40*/  IMAD.WIDE.U32 R166, R166, -0x326172a9, RZ ;  /* 0xcd9e8d57a6a67825 */ /* 0x000fc600078e00ff */
[----:B------:R-:W-:Y:S02]  /*25a50*/  LOP3.LUT R161, R161, R168, R163, 0x96, !PT ;  /* 0x000000a8a1a17212 */ /* 0x000fe400078e96a3 */
[----:B------:R-:W-:Y:S02]  /*25a60*/  LOP3.LUT R168, R109, R108, R167, 0x96, !PT ;  /* 0x0000006c6da87212 */ /* 0x000fe400078e96a7 */
[----:B------:R-:W-:Y:S01]  /*25a70*/  IADD3 R163, PT, PT, R3, -0x695add53, RZ ;  /* 0x96a522ad03a37810 */ /* 0x000fe20007ffe0ff */
[----:B------:R-:W-:-:S04]  /*25a80*/  IMAD.WIDE.U32 R108, R161, -0x326172a9, RZ ;  /* 0xcd9e8d57a16c7825 */ /* 0x000fc800078e00ff */
[----:B------:R-:W-:-:S04]  /*25a90*/  IMAD.WIDE.U32 R168, R168, -0x2daee0ad, RZ ;  /* 0xd2511f53a8a87825 */ /* 0x000fc800078e00ff */
[----:B------:R-:W-:Y:S01]  /*25aa0*/  VIADD R161, R2, 0x8ff34781 ;  /* 0x8ff3478102a17836 */ /* 0x000fe20000000000 */
[----:B------:R-:W-:Y:S01]  /*25ab0*/  LOP3.LUT R110, R163, R162, R169, 0x96, !PT ;  /* 0x000000a2a36e7212 */ /* 0x000fe200078e96a9 */
[----:B------:R-:W-:Y:S02]  /*25ac0*/  IMAD.MOV.U32 R106, RZ, RZ, R108 ;  /* 0x000000ffff6a7224 */ /* 0x000fe400078e006c */
[----:B------:R-:W-:Y:S01]  /*25ad0*/  HFMA2 R162, -RZ, RZ, 0, 0 ;  /* 0x00000000ffa27431 */ /* 0x000fe200000001ff */
[----:B------:R-:W-:Y:S01]  /*25ae0*/  MOV R108, R156 ;  /* 0x0000009c006c7202 */ /* 0x000fe20000000f00 */
[----:B------:R-:W-:Y:S01]  /*25af0*/  IMAD.MOV.U32 R156, RZ, RZ, R168 ;  /* 0x000000ffff9c7224 */ /* 0x000fe200078e00a8 */
[----:B------:R-:W-:-:S07]  /*25b00*/  LOP3.LUT R109, R161, R166, R109, 0x96, !PT ;  /* 0x000000a6a16d7212 */ /* 0x000fce00078e966d */
.L_x_7499:
[----:B------:R-:W-:Y:S05]  /*25b10*/  BSYNC.RECONVERGENT B1 ;  /* 0x0000000000017941 */ /* 0x000fea0003800200 */
.L_x_7498:
        /* <DEDUP_REMOVED lines=24> */
.L_x_7505:
        /* <DEDUP_REMOVED lines=13> */
.L_x_7507:
[----:B------:R-:W-:Y:S05]  /*25d70*/  BSYNC.RECONVERGENT B2 ;  /* 0x0000000000027941 */ /* 0x000fea0003800200 */
.L_x_7506:
        /* <DEDUP_REMOVED lines=14> */
[----:B------:R-:W-:Y:S02]  /*25e60*/  IADD3 R163, PT, PT, R2, -0x255992d5, RZ ;  /* 0xdaa66d2b02a37810 */ /* 0x000fe40007ffe0ff */
        /* <DEDUP_REMOVED lines=45> */
.L_x_7504:
[----:B------:R-:W-:Y:S05]  /*26140*/  BSYNC.RECONVERGENT B1 ;  /* 0x0000000000017941 */ /* 0x000fea0003800200 */
.L_x_7503:
        /* <DEDUP_REMOVED lines=24> */
.L_x_7510:
        /* <DEDUP_REMOVED lines=13> */
.L_x_7512:
[----:B------:R-:W-:Y:S05]  /*263a0*/  BSYNC.RECONVERGENT B2 ;  /* 0x0000000000027941 */ /* 0x000fea0003800200 */
.L_x_7511:
        /* <DEDUP_REMOVED lines=60> */
.L_x_7509:
[----:B------:R-:W-:Y:S05]  /*26770*/  BSYNC.RECONVERGENT B1 ;  /* 0x0000000000017941 */ /* 0x000fea0003800200 */
.L_x_7508:
        /* <DEDUP_REMOVED lines=15> */
.L_x_7472:
        /* <DEDUP_REMOVED lines=43> */
.L_x_7513:
[----:B0-----:R-:W-:Y:S01]  /*26b20*/  MOV R159, R156 ;  /* 0x0000009c009f7202 */ /* 0x001fe20000000f00 */
[----:B------:R-:W-:-:S07]  /*26b30*/  VIADD R0, R0, 0x20 ;  /* 0x0000002000007836 */ /* 0x000fce0000000000 */
.L_x_7390:
[----:B------:R-:W-:Y:S05]  /*26b40*/  BSYNC.RECONVERGENT B0 ;  /* 0x0000000000007941 */ /* 0x000fea0003800200 */
.L_x_7389:
        /* <DEDUP_REMOVED lines=21> */
[----:B------:R-:W-:Y:S01]  /*26ca0*/  IADD3 R151, PT, PT, R2, 0x3c6ef372, RZ ;  /* 0x3c6ef37202977810 */ /* 0x000fe20007ffe0ff */
[C---:B------:R-:W-:Y:S01]  /*26cb0*/  VIADD R155, R3.reuse, 0x96a522ad ;  /* 0x96a522ad039b7836 */ /* 0x040fe20000000000 */
        /* <DEDUP_REMOVED lines=15> */
.L_x_7519:
        /* <DEDUP_REMOVED lines=13> */
.L_x_7521:
[----:B------:R-:W-:Y:S05]  /*26e80*/  BSYNC.RECONVERGENT B2 ;  /* 0x0000000000027941 */ /* 0x000fea0003800200 */
.L_x_7520:
        /* <DEDUP_REMOVED lines=54> */
[----:B------:R-:W-:Y:S02]  /*271f0*/  LOP3.LUT R110, R155, R98, R157, 0x96, !PT ;  /* 0x000000629b6e7212 */ /* 0x000fe400078e969d */
[----:B------:R-:W-:-:S07]  /*27200*/  MOV R96, R159 ;  /* 0x0000009f00607202 */ /* 0x000fce0000000f00 */
.L_x_7518:
[----:B------:R-:W-:Y:S05]  /*27210*/  BSYNC.RECONVERGENT B1 ;  /* 0x0000000000017941 */ /* 0x000fea0003800200 */
.L_x_7517:
[----:B------:R-:W0:Y:S01]  /*27220*/  LDC R159, c[0x0][0x408] ;  /* 0x00010200ff9f7b82 */ /* 0x000e220000000800 */
[----:B------:R-:W-:Y:S01]  /*27230*/  I2FP.F32.U32 R96, R96 ;  /* 0x0000006000607245 */ /* 0x000fe20000201000 */
[----:B------:R-:W-:Y:S02]  /*27240*/  HFMA2 R161, -RZ, RZ, 0.1171875, 0 ;  /* 0x2f800000ffa17431 */ /* 0x000fe400000001ff */
[----:B-----5:R-:W-:Y:S01]  /*27250*/  IMAD.U32 R98, R92, 0x10000, RZ ;  /* 0x000100005c627824 */ /* 0x020fe200078e00ff */
[----:B------:R-:W-:Y:S01]  /*27260*/  LOP3.LUT R164, R164, 0xffffffef, RZ, 0xc0, !PT ;  /* 0xffffffefa4a47812 */ /* 0x000fe200078ec0ff */
[----:B------:R-:W-:Y:S01]  /*27270*/  BSSY.RECONVERGENT B1, `(.L_x_7522) ;  /* 0x000005c000017945 */ /* 0x000fe20003800200 */
[----:B------:R-:W-:Y:S01]  /*27280*/  MOV R102, 0x2 ;  /* 0x0000000200667802 */ /* 0x000fe20000000f00 */
[----:B------:R-:W-:Y:S01]  /*27290*/  FFMA.FTZ R97, R96, R161, 1.1641532182693481445e-10 ;  /* 0x2f00000060617423 */ /* 0x000fe200000100a1 */
[----:B------:R-:W1:Y:S01]  /*272a0*/  LDC R160, c[0x0][0x404] ;  /* 0x00010100ffa07b82 */ /* 0x000e620000000800 */
[----:B------:R-:W-:Y:S01]  /*272b0*/  PRMT R96, R92, 0x7632, R96 ;  /* 0x000076325c607816 */ /* 0x000fe20000000060 */
        /* <DEDUP_REMOVED lines=16> */
.L_x_7524:
        /* <DEDUP_REMOVED lines=13> */
.L_x_7526:
[----:B------:R-:W-:Y:S05]  /*27490*/  BSYNC.RECONVERGENT B2 ;  /* 0x0000000000027941 */ /* 0x000fea0003800200 */
.L_x_7525:
        /* <DEDUP_REMOVED lines=50> */
[----:B------:R-:W-:Y:S01]  /*277c0*/  IMAD.MOV.U32 R106, RZ, RZ, R108 ;  /* 0x000000ffff6a7224 */ /* 0x000fe200078e006c */
[----:B------:R-:W-:-:S03]  /*277d0*/  IADD3 R97, PT, PT, R2, -0x700cb87f, RZ ;  /* 0x8ff3478102617810 */ /* 0x000fc60007ffe0ff */
[----:B------:R-:W-:Y:S01]  /*277e0*/  IMAD.WIDE.U32 R162, R162, -0x2daee0ad, RZ ;  /* 0xd2511f53a2a27825 */ /* 0x000fe200078e00ff */
[----:B------:R-:W-:-:S03]  /*277f0*/  LOP3.LUT R109, R97, R102, R109, 0x96, !PT ;  /* 0x00000066616d7212 */ /* 0x000fc600078e966d */
[----:B------:R-:W-:Y:S02]  /*27800*/  HFMA2 R102, -RZ, RZ, 0, 0 ;  /* 0x00000000ff667431 */ /* 0x000fe400000001ff */
[----:B------:R-:W-:Y:S01]  /*27810*/  IMAD.MOV.U32 R156, RZ, RZ, R162 ;  /* 0x000000ffff9c7224 */ /* 0x000fe200078e00a2 */
[----:B------:R-:W-:-:S07]  /*27820*/  LOP3.LUT R110, R155, R98, R163, 0x96, !PT ;  /* 0x000000629b6e7212 */ /* 0x000fce00078e96a3 */
.L_x_7523:
[----:B------:R-:W-:Y:S05]  /*27830*/  BSYNC.RECONVERGENT B1 ;  /* 0x0000000000017941 */ /* 0x000fea0003800200 */
.L_x_7522:
        /* <DEDUP_REMOVED lines=25> */
.L_x_7529:
        /* <DEDUP_REMOVED lines=13> */
.L_x_7531:
[----:B------:R-:W-:Y:S05]  /*27aa0*/  BSYNC.RECONVERGENT B2 ;  /* 0x0000000000027941 */ /* 0x000fea0003800200 */
.L_x_7530:
        /* <DEDUP_REMOVED lines=50> */
[----:B------:R-:W-:Y:S01]  /*27dd0*/  IMAD.MOV.U32 R106, RZ, RZ, R108 ;  /* 0x000000ffff6a7224 */ /* 0x000fe200078e006c */
[----:B------:R-:W-:-:S03]  /*27de0*/  IADD3 R97, PT, PT, R2, -0x700cb87f, RZ ;  /* 0x8ff3478102617810 */ /* 0x000fc60007ffe0ff */
[----:B------:R-:W-:Y:S01]  /*27df0*/  IMAD.WIDE.U32 R162, R162, -0x2daee0ad, RZ ;  /* 0xd2511f53a2a27825 */ /* 0x000fe200078e00ff */
[----:B------:R-:W-:Y:S02]  /*27e00*/  LOP3.LUT R109, R97, R102, R109, 0x96, !PT ;  /* 0x00000066616d7212 */ /* 0x000fe400078e966d */
[----:B------:R-:W-:Y:S01]  /*27e10*/  MOV R97, R156 ;  /* 0x0000009c00617202 */ /* 0x000fe20000000f00 */
[----:B------:R-:W-:Y:S01]  /*27e20*/  IMAD.MOV.U32 R156, RZ, RZ, R162 ;  /* 0x000000ffff9c7224 */ /* 0x000fe200078e00a2 */
[----:B------:R-:W-:-:S07]  /*27e30*/  LOP3.LUT R110, R155, R98, R163, 0x96, !PT ;  /* 0x000000629b6e7212 */ /* 0x000fce00078e96a3 */
.L_x_7528:
[----:B------:R-:W-:Y:S05]  /*27e40*/  BSYNC.RECONVERGENT B1 ;  /* 0x0000000000017941 */ /* 0x000fea0003800200 */
.L_x_7527:
        /* <DEDUP_REMOVED lines=22> */
.L_x_7534:
        /* <DEDUP_REMOVED lines=13> */
.L_x_7536:
[----:B------:R-:W-:Y:S05]  /*28080*/  BSYNC.RECONVERGENT B2 ;  /* 0x0000000000027941 */ /* 0x000fea0003800200 */
.L_x_7535:
        /* <DEDUP_REMOVED lines=53> */
[----:B------:R-:W-:Y:S02]  /*283e0*/  IMAD.MOV.U32 R156, RZ, RZ, R102 ;  /* 0x000000ffff9c7224 */ /* 0x000fe400078e0066 */
[----:B------:R-:W-:Y:S02]  /*283f0*/  HFMA2 R102, -RZ, RZ, 0, 0 ;  /* 0x00000000ff667431 */ /* 0x000fe400000001ff */
[----:B------:R-:W-:Y:S01]  /*28400*/  IMAD.MOV.U32 R106, RZ, RZ, R108 ;  /* 0x000000ffff6a7224 */ /* 0x000fe200078e006c */
[----:B------:R-:W-:-:S07]  /*28410*/  LOP3.LUT R110, R155, R96, R103, 0x96, !PT ;  /* 0x000000609b6e7212 */ /* 0x000fce00078e9667 */
.L_x_7533:
[----:B------:R-:W-:Y:S05]  /*28420*/  BSYNC.RECONVERGENT B1 ;  /* 0x0000000000017941 */ /* 0x000fea0003800200 */
.L_x_7532:
[----:B------:R-:W-:Y:S01]  /*28430*/  PRMT R97, R8, 0x7632, R97 ;  /* 0x0000763208617816 */ /* 0x000fe20000000061 */
[----:B------:R-:W-:Y:S01]  /*28440*/  BSSY.RECONVERGENT B1, `(.L_x_7537) ;  /* 0x0000061000017945 */ /* 0x000fe20003800200 */
[----:B------:R-:W-:Y:S02]  /*28450*/  I2FP.F32.U32 R96, R98 ;  /* 0x0000006200607245 */ /* 0x000fe40000201000 */
[----:B------:R-:W-:Y:S01]  /*28460*/  MOV R99, 0x2 ;  /* 0x0000000200637802 */ /* 0x000fe20000000f00 */
        /* <DEDUP_REMOVED lines=23> */
.L_x_7539:
        /* <DEDUP_REMOVED lines=13> */
.L_x_7541:
[----:B------:R-:W-:Y:S05]  /*286b0*/  BSYNC.RECONVERGENT B2 ;  /* 0x0000000000027941 */ /* 0x000fea0003800200 */
.L_x_7540:
        /* <DEDUP_REMOVED lines=57> */
.L_x_7538:
[----:B------:R-:W-:Y:S05]  /*28a50*/  BSYNC.RECONVERGENT B1 ;  /* 0x0000000000017941 */ /* 0x000fea0003800200 */
.L_x_7537:
[----:B------:R-:W-:Y:S01]  /*28a60*/  I2FP.F32.U32 R96, R96 ;  /* 0x0000006000607245 */ /* 0x000fe20000201000 */
[C---:B------:R-:W-:Y:S01]  /*28a70*/  IMAD.U32 R98, R93.reuse, 0x10000, RZ ;  /* 0x000100005d627824 */ /* 0x040fe200078e00ff */
[----:B------:R-:W-:Y:S01]  /*28a80*/  LOP3.LUT R164, R164, 0xfffffffb, RZ, 0xc0, !PT ;  /* 0xfffffffba4a47812 */ /* 0x000fe200078ec0ff */
[----:B------:R-:W-:Y:S01]  /*28a90*/  BSSY.RECONVERGENT B1, `(.L_x_7542) ;  /* 0x000005b000017945 */ /* 0x000fe20003800200 */
[----:B------:R-:W-:Y:S01]  /*28aa0*/  MOV R108, 0x2 ;  /* 0x00000002006c7802 */ /* 0x000fe20000000f00 */
        /* <DEDUP_REMOVED lines=18> */
.L_x_7544:
        /* <DEDUP_REMOVED lines=13> */
.L_x_7546:
[----:B------:R-:W-:Y:S05]  /*28ca0*/  BSYNC.RECONVERGENT B2 ;  /* 0x0000000000027941 */ /* 0x000fea0003800200 */
.L_x_7545:
        /* <DEDUP_REMOVED lines=52> */
[----:B------:R-:W-:Y:S01]  /*28ff0*/  HFMA2 R108, -RZ, RZ, 0, 0 ;  /* 0x00000000ff6c7431 */ /* 0x000fe200000001ff */
[----:B------:R-:W-:Y:S01]  /*29000*/  MOV R93, R156 ;  /* 0x0000009c005d7202 */ /* 0x000fe20000000f00 */
[----:B------:R-:W-:Y:S01]  /*29010*/  IMAD.MOV.U32 R106, RZ, RZ, R166 ;  /* 0x000000ffff6a7224 */ /* 0x000fe200078e00a6 */
[----:B------:R-:W-:Y:S01]  /*29020*/  LOP3.LUT R110, R155, R98, R163, 0x96, !PT ;  /* 0x000000629b6e7212 */ /* 0x000fe200078e96a3 */
[----:B------:R-:W-:-:S07]  /*29030*/  IMAD.MOV.U32 R156, RZ, RZ, R162 ;  /* 0x000000ffff9c7224 */ /* 0x000fce00078e00a2 */
.L_x_7543:
[----:B------:R-:W-:Y:S05]  /*29040*/  BSYNC.RECONVERGENT B1 ;  /* 0x0000000000017941 */ /* 0x000fea0003800200 */
.L_x_7542:
[----:B------:R-:W-:Y:S01]  /*29050*/  I2FP.F32.U32 R98, R93 ;  /* 0x0000005d00627245 */ /* 0x000fe20000201000 */
[----:B------:R-:W-:Y:S01]  /*29060*/  IMAD.U32 R102, R9, 0x10000, RZ ;  /* 0x0001000009667824 */ /* 0x000fe200078e00ff */
[----:B------:R-:W-:Y:S01]  /*29070*/  @P1 SHF.L.U32 R128, R5, 0x10, RZ ;  /* 0x0000001005801819 */ /* 0x000fe200000006ff */
[----:B------:R-:W-:Y:S01]  /*29080*/  BSSY.RECONVERGENT B1, `(.L_x_7547) ;  /* 0x000005d000017945 */ /* 0x000fe20003800200 */
        /* <DEDUP_REMOVED lines=21> */
.L_x_7549:
        /* <DEDUP_REMOVED lines=13> */
.L_x_7551:
[----:B------:R-:W-:Y:S05]  /*292b0*/  BSYNC.RECONVERGENT B2 ;  /* 0x0000000000027941 */ /* 0x000fea0003800200 */
.L_x_7550:
        /* <DEDUP_REMOVED lines=52> */
[----:B------:R-:W-:Y:S02]  /*29600*/  MOV R97, R156 ;  /* 0x0000009c00617202 */ /* 0x000fe40000000f00 */
[----:B------:R-:W-:Y:S01]  /*29610*/  LOP3.LUT R109, R109, R108, R167, 0x96, !PT ;  /* 0x0000006c6d6d7212 */ /* 0x000fe200078e96a7 */
[----:B------:R-:W-:Y:S01]  /*29620*/  IMAD.MOV.U32 R106, RZ, RZ, R166 ;  /* 0x000000ffff6a7224 */ /* 0x000fe200078e00a6 */
[----:B------:R-:W-:Y:S01]  /*29630*/  LOP3.LUT R110, R155, R98, R163, 0x96, !PT ;  /* 0x000000629b6e7212 */ /* 0x000fe200078e96a3 */
[----:B------:R-:W-:-:S07]  /*29640*/  IMAD.MOV.U32 R156, RZ, RZ, R162 ;  /* 0x000000ffff9c7224 */ /* 0x000fce00078e00a2 */
.L_x_7548:
[----:B------:R-:W-:Y:S05]  /*29650*/  BSYNC.RECONVERGENT B1 ;  /* 0x0000000000017941 */ /* 0x000fea0003800200 */
.L_x_7547:
        /* <DEDUP_REMOVED lines=22> */
.L_x_7554:
        /* <DEDUP_REMOVED lines=13> */
.L_x_7556:
[----:B------:R-:W-:Y:S05]  /*29890*/  BSYNC.RECONVERGENT B2 ;  /* 0x0000000000027941 */ /* 0x000fea0003800200 */
.L_x_7555:
        /* <DEDUP_REMOVED lines=54> */
[----:B------:R-:W-:Y:S01]  /*29c00*/  HFMA2 R108, -RZ, RZ, 0, 0 ;  /* 0x00000000ff6c7431 */ /* 0x000fe200000001ff */
[----:B------:R-:W-:Y:S01]  /*29c10*/  LOP3.LUT R110, R155, R96, R163, 0x96, !PT ;  /* 0x000000609b6e7212 */ /* 0x000fe200078e96a3 */
[----:B------:R-:W-:-:S07]  /*29c20*/  IMAD.MOV.U32 R156, RZ, RZ, R162 ;  /* 0x000000ffff9c7224 */ /* 0x000fce00078e00a2 */
.L_x_7553:
[----:B------:R-:W-:Y:S05]  /*29c30*/  BSYNC.RECONVERGENT B1 ;  /* 0x0000000000017941 */ /* 0x000fea0003800200 */
.L_x_7552:
        /* <DEDUP_REMOVED lines=27> */
.L_x_7559:
        /* <DEDUP_REMOVED lines=13> */
.L_x_7561:
[----:B------:R-:W-:Y:S05]  /*29ec0*/  BSYNC.RECONVERGENT B2 ;  /* 0x0000000000027941 */ /* 0x000fea0003800200 */
.L_x_7560:
        /* <DEDUP_REMOVED lines=51> */
[----:B------:R-:W-:Y:S01]  /*2a200*/  HFMA2 R147, -RZ, RZ, 0, 0 ;  /* 0x00000000ff937431 */ /* 0x000fe200000001ff */
[----:B------:R-:W-:Y:S01]  /*2a210*/  LOP3.LUT R109, R109, R108, R169, 0x96, !PT ;  /* 0x0000006c6d6d7212 */ /* 0x000fe200078e96a9 */
[----:B------:R-:W-:Y:S01]  /*2a220*/  IMAD.MOV.U32 R106, RZ, RZ, R168 ;  /* 0x000000ffff6a7224 */ /* 0x000fe200078e00a8 */
[----:B------:R-:W-:Y:S02]  /*2a230*/  LOP3.LUT R110, R155, R96, R167, 0x96, !PT ;  /* 0x000000609b6e7212 */ /* 0x000fe400078e96a7 */
[----:B------:R-:W-:Y:S01]  /*2a240*/  MOV R96, R156 ;  /* 0x0000009c00607202 */ /* 0x000fe20000000f00 */
[----:B------:R-:W-:-:S07]  /*2a250*/  IMAD.MOV.U32 R156, RZ, RZ, R166 ;  /* 0x000000ffff9c7224 */ /* 0x000fce00078e00a6 */
.L_x_7558:
[----:B------:R-:W-:Y:S05]  /*2a260*/  BSYNC.RECONVERGENT B1 ;  /* 0x0000000000017941 */ /* 0x000fea0003800200 */
.L_x_7557:
[----:B------:R-:W-:Y:S01]  /*2a270*/  I2FP.F32.U32 R96, R96 ;  /* 0x0000006000607245 */ /* 0x000fe20000201000 */
[----:B------:R-:W-:Y:S01]  /*2a280*/  IMAD.U32 R98, R94, 0x10000, RZ ;  /* 0x000100005e627824 */ /* 0x000fe200078e00ff */
[----:B------:R-:W-:Y:S01]  /*2a290*/  ISETP.NE.AND P3, PT, R147, 0x1, PT ;  /* 0x000000019300780c */ /* 0x000fe20003f65270 */
        /* <DEDUP_REMOVED lines=18> */
.L_x_7564:
        /* <DEDUP_REMOVED lines=13> */
.L_x_7566:
[----:B------:R-:W-:Y:S05]  /*2a490*/  BSYNC.RECONVERGENT B2 ;  /* 0x0000000000027941 */ /* 0x000fea0003800200 */
.L_x_7565:
[----:B------:R-:W-:Y:S01]  /*2a4a0*/  IMAD.WIDE.U32 R166, R115, -0x326172a9, RZ ;  /* 0xcd9e8d5773a67825 */ /* 0x000fe200078e00ff */
[----:B------:R-:W-:Y:S02]  /*2a4b0*/  LOP3.LUT R170, R107, R109, R3, 0x96, !PT ;  /* 0x0000006d6baa7212 */ /* 0x000fe400078e9603 */
[----:B------:R-:W-:Y:S01]  /*2a4c0*/  IADD3 R109, PT, PT, R3, -0x4498517b, RZ ;  /* 0xbb67ae85036d7810 */ /* 0x000fe20007ffe0ff */
[----:B------:R-:W-:Y:S01]  /*2a4d0*/  VIADD R97, R2, 0x9e3779b9 ;  /* 0x9e3779b902617836 */ /* 0x000fe20000000000 */
[----:B------:R-:W-:Y:S01]  /*2a4e0*/  LOP3.LUT R168, R111, R167, R2, 0x96, !PT ;  /* 0x000000a76fa87212 */ /* 0x000fe200078e9602 */
[----:B------:R-:W-:Y:S01]  /*2a4f0*/  IMAD.WIDE.U32 R170, R170, -0x326172a9, RZ ;  /* 0xcd9e8d57aaaa7825 */ /* 0x000fe200078e00ff */
[----:B------:R-:W-:Y:S02]  /*2a500*/  IADD3 R147, PT, PT, R3, 0x646e171e, RZ ;  /* 0x646e171e03937810 */ /* 0x000fe40007ffe0ff */
[----:B------:R-:W-:Y:S01]  /*2a510*/  MOV R94, R156 ;  /* 0x0000009c005e7202 */ /* 0x000fe20000000f00 */
        /* <DEDUP_REMOVED lines=49> */
.L_x_7563:
[----:B------:R-:W-:Y:S05]  /*2a830*/  BSYNC.RECONVERGENT B1 ;  /* 0x0000000000017941 */ /* 0x000fea0003800200 */
.L_x_7562:
        /* <DEDUP_REMOVED lines=25> */
.L_x_7569:
        /* <DEDUP_REMOVED lines=13> */
.L_x_7571:
[----:B------:R-:W-:Y:S05]  /*2aaa0*/  BSYNC.RECONVERGENT B2 ;  /* 0x0000000000027941 */ /* 0x000fea0003800200 */
.L_x_7570:
        /* <DEDUP_REMOVED lines=57> */
.L_x_7568:
[----:B------:R-:W-:Y:S05]  /*2ae40*/  BSYNC.RECONVERGENT B1 ;  /* 0x0000000000017941 */ /* 0x000fea0003800200 */
.L_x_7567:
        /* <DEDUP_REMOVED lines=20> */
.L_x_7574:
        /* <DEDUP_REMOVED lines=13> */
.L_x_7576:
[----:B------:R-:W-:Y:S05]  /*2b060*/  BSYNC.RECONVERGENT B2 ;  /* 0x0000000000027941 */ /* 0x000fea0003800200 */
.L_x_7575:
        /* <DEDUP_REMOVED lines=57> */
.L_x_7573:
[----:B------:R-:W-:Y:S05]  /*2b400*/  BSYNC.RECONVERGENT B1 ;  /* 0x0000000000017941 */ /* 0x000fea0003800200 */
.L_x_7572:
        /* <DEDUP_REMOVED lines=27> */
.L_x_7579:
        /* <DEDUP_REMOVED lines=13> */
.L_x_7581:
[----:B------:R-:W-:Y:S05]  /*2b690*/  BSYNC.RECONVERGENT B2 ;  /* 0x0000000000027941 */ /* 0x000fea0003800200 */
.L_x_7580:
        /* <DEDUP_REMOVED lines=57> */
.L_x_7578:
[----:B------:R-:W-:Y:S05]  /*2ba30*/  BSYNC.RECONVERGENT B1 ;  /* 0x0000000000017941 */ /* 0x000fea0003800200 */
.L_x_7577:
        /* <DEDUP_REMOVED lines=21> */
.L_x_7584:
        /* <DEDUP_REMOVED lines=13> */
.L_x_7586:
[----:B------:R-:W-:Y:S05]  /*2bc60*/  BSYNC.RECONVERGENT B2 ;  /* 0x0000000000027941 */ /* 0x000fea0003800200 */
.L_x_7585:
        /* <DEDUP_REMOVED lines=47> */
[C---:B------:R-:W-:Y:S01]  /*2bf60*/  IADD3 R109, PT, PT, R2.reuse, -0x700cb87f, RZ ;  /* 0x8ff34781026d7810 */ /* 0x040fe20007ffe0ff */
[----:B------:R-:W-:Y:S02]  /*2bf70*/  VIADD R95, R2, 0xf1bbcdc8 ;  /* 0xf1bbcdc8025f7836 */ /* 0x000fe40000000000 */
[----:B------:R-:W-:-:S03]  /*2bf80*/  IMAD.WIDE.U32 R172, R172, -0x326172a9, RZ ;  /* 0xcd9e8d57acac7825 */ /* 0x000fc600078e00ff */
[----:B------:R-:W-:Y:S01]  /*2bf90*/  LOP3.LUT R166, R95, R166, R171, 0x96, !PT ;  /* 0x000000a65fa67212 */ /* 0x000fe200078e96ab */
[----:B------:R-:W-:Y:S01]  /*2bfa0*/  IMAD.MOV.U32 R106, RZ, RZ, R172 ;  /* 0x000000ffff6a7224 */ /* 0x000fe200078e00ac */
[----:B------:R-:W-:Y:S02]  /*2bfb0*/  MOV R95, R156 ;  /* 0x0000009c005f7202 */ /* 0x000fe40000000f00 */
[----:B------:R-:W-:Y:S01]  /*2bfc0*/  LOP3.LUT R109, R109, R170, R173, 0x96, !PT ;  /* 0x000000aa6d6d7212 */ /* 0x000fe200078e96ad */
[----:B------:R-:W-:-:S04]  /*2bfd0*/  IMAD.WIDE.U32 R166, R166, -0x2daee0ad, RZ ;  /* 0xd2511f53a6a67825 */ /* 0x000fc800078e00ff */
[----:B------:R-:W-:Y:S01]  /*2bfe0*/  IMAD.MOV.U32 R156, RZ, RZ, R166 ;  /* 0x000000ffff9c7224 */ /* 0x000fe200078e00a6 */
[----:B------:R-:W-:-:S07]  /*2bff0*/  LOP3.LUT R110, R155, R168, R167, 0x96, !PT ;  /* 0x000000a89b6e7212 */ /* 0x000fce00078e96a7 */
.L_x_7583:
[----:B------:R-:W-:Y:S05]  /*2c000*/  BSYNC.RECONVERGENT B1 ;  /* 0x0000000000017941 */ /* 0x000fea0003800200 */
.L_x_7582:
[----:B------:R-:W-:Y:S01]  /*2c010*/  I2FP.F32.U32 R96, R95 ;  /* 0x0000005f00607245 */ /* 0x000fe20000201000 */
[----:B------:R-:W-:Y:S01]  /*2c020*/  IMAD.U32 R166, R11, 0x10000, RZ ;  /* 0x000100000ba67824 */ /* 0x000fe200078e00ff */
[----:B------:R-:W-:Y:S01]  /*2c030*/  BSSY.RECONVERGENT B1, `(.L_x_7587) ;  /* 0x000005e000017945 */ /* 0x000fe20003800200 */
[----:B------:R-:W-:Y:S01]  /*2c040*/  MOV R170, 0x2 ;  /* 0x0000000200aa7802 */ /* 0x000fe20000000f00 */
        /* <DEDUP_REMOVED lines=21> */
.L_x_7589:
        /* <DEDUP_REMOVED lines=13> */
.L_x_7591:
[----:B------:R-:W-:Y:S05]  /*2c270*/  BSYNC.RECONVERGENT B2 ;  /* 0x0000000000027941 */ /* 0x000fea0003800200 */
.L_x_7590:
        /* <DEDUP_REMOVED lines=51> */
[----:B------:R-:W-:Y:S02]  /*2c5b0*/  HFMA2 R170, -RZ, RZ, 0, 0 ;  /* 0x00000000ffaa7431 */ /* 0x000fe400000001ff */
[----:B------:R-:W-:Y:S01]  /*2c5c0*/  IMAD.WIDE.U32 R166, R166, -0x2daee0ad, RZ ;  /* 0xd2511f53a6a67825 */ /* 0x000fe200078e00ff */
[----:B------:R-:W-:-:S04]  /*2c5d0*/  LOP3.LUT R109, R109, R172, R171, 0x96, !PT ;  /* 0x000000ac6d6d7212 */ /* 0x000fc800078e96ab */
[----:B------:R-:W-:Y:S02]  /*2c5e0*/  LOP3.LUT R110, R155, R168, R167, 0x96, !PT ;  /* 0x000000a89b6e7212 */ /* 0x000fe400078e96a7 */
[----:B------:R-:W-:Y:S01]  /*2c5f0*/  MOV R167, R156 ;  /* 0x0000009c00a77202 */ /* 0x000fe20000000f00 */
[----:B------:R-:W-:-:S07]  /*2c600*/  IMAD.MOV.U32 R156, RZ, RZ, R166 ;  /* 0x000000ffff9c7224 */ /* 0x000fce00078e00a6 */
.L_x_7588:
[----:B------:R-:W-:Y:S05]  /*2c610*/  BSYNC.RECONVERGENT B1 ;  /* 0x0000000000017941 */ /* 0x000fea0003800200 */
.L_x_7587:
        /* <DEDUP_REMOVED lines=20> */
.L_x_7594:
        /* <DEDUP_REMOVED lines=15> */
.L_x_7596:
[----:B------:R-:W-:Y:S05]  /*2c850*/  BSYNC.RECONVERGENT B2 ;  /* 0x0000000000027941 */ /* 0x000fea0003800200 */
.L_x_7595:
        /* <DEDUP_REMOVED lines=57> */
.L_x_7593:
[----:B------:R-:W-:Y:S05]  /*2cbf0*/  BSYNC.RECONVERGENT B1 ;  /* 0x0000000000017941 */ /* 0x000fea0003800200 */
.L_x_7592:
[----:B------:R-:W-:Y:S02]  /*2cc00*/  I2FP.F32.U32 R158, R166 ;  /* 0x000000a6009e7245 */ /* 0x000fe40000201000 */
[----:B------:R-:W-:Y:S02]  /*2cc10*/  PRMT R151, R11, 0x7632, R151 ;  /* 0x000076320b977816 */ /* 0x000fe40000000097 */
[----:B------:R-:W-:Y:S01]  /*2cc20*/  PRMT R94, R94, 0x5410, R163 ;  /* 0x000054105e5e7816 */ /* 0x000fe200000000a3 */
[----:B------:R-:W-:Y:S01]  /*2cc30*/  FFMA.FTZ R161, R158, R161, 1.1641532182693481445e-10 ;  /* 0x2f0000009ea17423 */ /* 0x000fe200000100a1 */
[----:B------:R-:W-:Y:S01]  /*2cc40*/  PRMT R93, R93, 0x5410, R162 ;  /* 0x000054105d5d7816 */ /* 0x000fe200000000a2 */
[----:B------:R-:W-:Y:S01]  /*2cc50*/  IMAD.U32 R166, R151, 0x10000, RZ ;  /* 0x0001000097a67824 */ /* 0x000fe200078e00ff */
[----:B------:R-:W-:Y:S02]  /*2cc60*/  @P1 PRMT R151, R7, 0x7632, R151 ;  /* 0x0000763207971816 */ /* 0x000fe40000000097 */
[----:B------:R-:W-:Y:S01]  /*2cc70*/  FSETP.GTU.FTZ.AND P6, PT, R161, R160, PT ;  /* 0x000000a0a100720b */ /* 0x000fe20003fdc000 */
[----:B------:R-:W-:Y:S01]  /*2cc80*/  FMUL.FTZ R166, R166, R159 ;  /* 0x0000009fa6a67220 */ /* 0x000fe20000410000 */
[----:B------:R-:W-:-:S02]  /*2cc90*/  @P1 SHF.L.U32 R158, R151, 0x10, RZ ;  /* 0x00000010979e1819 */ /* 0x000fc400000006ff */
[----:B------:R-:W-:Y:S02]  /*2cca0*/  MOV R159, R156 ;  /* 0x0000009c009f7202 */ /* 0x000fe40000000f00 */
[----:B------:R-:W-:Y:S02]  /*2ccb0*/  FSEL R155, R166, RZ, !P6 ;  /* 0x000000ffa69b7208 */ /* 0x000fe40007000000 */
[----:B------:R-:W-:-:S03]  /*2ccc0*/  PRMT R92, R92, 0x5410, R157 ;  /* 0x000054105c5c7816 */ /* 0x000fc6000000009d */
[----:B------:R-:W-:-:S04]  /*2ccd0*/  FADD.FTZ R155, R172, R155 ;  /* 0x0000009bac9b7221 */ /* 0x000fc80000010000 */
[----:B------:R-:W-:Y:S01]  /*2cce0*/  @P1 FADD.FTZ R151, R155, R158 ;  /* 0x0000009e9b971221 */ /* 0x000fe20000010000 */
[----:B------:R-:W-:Y:S01]  /*2ccf0*/  @!P1 IMAD.MOV.U32 R151, RZ, RZ, R155 ;  /* 0x000000ffff979224 */ /* 0x000fe200078e009b */
[----:B------:R-:W-:-:S04]  /*2cd00*/  SEL R155, RZ, 0x1, P6 ;  /* 0x00000001ff9b7807 */ /* 0x000fc80003000000 */
[----:B------:R-:W-:-:S04]  /*2cd10*/  F2FP.BF16.F32.PACK_AB R158, RZ, R151 ;  /* 0x00000097ff9e723e */ /* 0x000fc800000010ff */
[----:B------:R-:W-:Y:S01]  /*2cd20*/  PRMT R95, R95, 0x5410, R158 ;  /* 0x000054105f5f7816 */ /* 0x000fe2000000009e */
[----:B------:R-:W-:Y:S06]  /*2cd30*/  BRA `(.L_x_7597) ;  /* 0x0000003000ac7947 */ /* 0x000fec0003800000 */
.L_x_7516:
        /* <DEDUP_REMOVED lines=16> */
.L_x_7600:
        /* <DEDUP_REMOVED lines=13> */
.L_x_7602:
[----:B------:R-:W-:Y:S05]  /*2cf10*/  BSYNC.RECONVERGENT B2 ;  /* 0x0000000000027941 */ /* 0x000fea0003800200 */
.L_x_7601:
        /* <DEDUP_REMOVED lines=59> */
[----:B------:R-:W-:-:S07]  /*2d2d0*/  LOP3.LUT R110, R127, R108, R161, 0x96, !PT ;  /* 0x0000006c7f6e7212 */ /* 0x000fce00078e96a1 */
.L_x_7599:
[----:B------:R-:W-:Y:S05]  /*2d2e0*/  BSYNC.RECONVERGENT B1 ;  /* 0x0000000000017941 */ /* 0x000fea0003800200 */
.L_x_7598:
        /* <DEDUP_REMOVED lines=9> */
[----:B------:R-:W-:Y:S01]  /*2d380*/  @P1 SHF.L.U32 R127, R4, 0x10, RZ ;  /* 0x00000010047f1819 */ /* 0x000fe200000006ff */
[----:B0-----:R-:W-:-:S02]  /*2d390*/  FMUL.FTZ R118, R118, R151 ;  /* 0x0000009776767220 */ /* 0x001fc40000410000 */
[----:B-1----:R-:W-:Y:S02]  /*2d3a0*/  FSETP.GTU.FTZ.AND P2, PT, R108, R157, PT ;  /* 0x0000009d6c00720b */ /* 0x002fe40003f5c000 */
        /* <DEDUP_REMOVED lines=17> */
.L_x_7605:
        /* <DEDUP_REMOVED lines=13> */
.L_x_7607:
[----:B------:R-:W-:Y:S05]  /*2d590*/  BSYNC.RECONVERGENT B2 ;  /* 0x0000000000027941 */ /* 0x000fea0003800200 */
.L_x_7606:
        /* <DEDUP_REMOVED lines=52> */
[----:B------:R-:W-:Y:S02]  /*2d8e0*/  HFMA2 R147, -RZ, RZ, 0, 0 ;  /* 0x00000000ff937431 */ /* 0x000fe400000001ff */
[----:B------:R-:W-:Y:S01]  /*2d8f0*/  IMAD.WIDE.U32 R162, R137, -0x2daee0ad, RZ ;  /* 0xd2511f5389a27825 */ /* 0x000fe200078e00ff */
[----:B------:R-:W-:Y:S02]  /*2d900*/  IADD3 R137, PT, PT, R3, -0x695add53, RZ ;  /* 0x96a522ad03897810 */ /* 0x000fe40007ffe0ff */
[----:B------:R-:W-:Y:S01]  /*2d910*/  LOP3.LUT R109, R109, R160, R167, 0x96, !PT ;  /* 0x000000a06d6d7212 */ /* 0x000fe200078e96a7 */
[----:B------:R-:W-:Y:S01]  /*2d920*/  IMAD.MOV.U32 R106, RZ, RZ, R166 ;  /* 0x000000ffff6a7224 */ /* 0x000fe200078e00a6 */
[----:B------:R-:W-:Y:S02]  /*2d930*/  LOP3.LUT R110, R137, R108, R163, 0x96, !PT ;  /* 0x0000006c896e7212 */ /* 0x000fe400078e96a3 */
[----:B------:R-:W-:Y:S01]  /*2d940*/  MOV R108, R156 ;  /* 0x0000009c006c7202 */ /* 0x000fe20000000f00 */
[----:B------:R-:W-:-:S07]  /*2d950*/  IMAD.MOV.U32 R156, RZ, RZ, R162 ;  /* 0x000000ffff9c7224 */ /* 0x000fce00078e00a2 */
.L_x_7604:
[----:B------:R-:W-:Y:S05]  /*2d960*/  BSYNC.RECONVERGENT B1 ;  /* 0x0000000000017941 */ /* 0x000fea0003800200 */
.L_x_7603:
        /* <DEDUP_REMOVED lines=26> */
.L_x_7610:
        /* <DEDUP_REMOVED lines=13> */
.L_x_7612:
[----:B------:R-:W-:Y:S05]  /*2dbe0*/  BSYNC.RECONVERGENT B2 ;  /* 0x0000000000027941 */ /* 0x000fea0003800200 */
.L_x_7611:
        /* <DEDUP_REMOVED lines=60> */
.L_x_7609:
[----:B------:R-:W-:Y:S05]  /*2dfb0*/  BSYNC.RECONVERGENT B1 ;  /* 0x0000000000017941 */ /* 0x000fea0003800200 */
.L_x_7608:
        /* <DEDUP_REMOVED lines=26> */
.L_x_7615:
        /* <DEDUP_REMOVED lines=13> */
.L_x_7617:
[----:B------:R-:W-:Y:S05]  /*2e230*/  BSYNC.RECONVERGENT B2 ;  /* 0x0000000000027941 */ /* 0x000fea0003800200 */
.L_x_7616:
        /* <DEDUP_REMOVED lines=60> */
.L_x_7614:
[----:B------:R-:W-:Y:S05]  /*2e600*/  BSYNC.RECONVERGENT B1 ;  /* 0x0000000000017941 */ /* 0x000fea0003800200 */
.L_x_7613:
        /* <DEDUP_REMOVED lines=26> */
.L_x_7620:
        /* <DEDUP_REMOVED lines=13> */
.L_x_7622:
[----:B------:R-:W-:Y:S05]  /*2e880*/  BSYNC.RECONVERGENT B2 ;  /* 0x0000000000027941 */ /* 0x000fea0003800200 */
.L_x_7621:
        /* <DEDUP_REMOVED lines=60> */
.L_x_7619:
[----:B------:R-:W-:Y:S05]  /*2ec50*/  BSYNC.RECONVERGENT B1 ;  /* 0x0000000000017941 */ /* 0x000fea0003800200 */
.L_x_7618:
        /* <DEDUP_REMOVED lines=24> */
.L_x_7625:
        /* <DEDUP_REMOVED lines=13> */
.L_x_7627:
[----:B------:R-:W-:Y:S05]  /*2eeb0*/  BSYNC.RECONVERGENT B2 ;  /* 0x0000000000027941 */ /* 0x000fea0003800200 */
.L_x_7626:
        /* <DEDUP_REMOVED lines=60> */
.L_x_7624:
[----:B------:R-:W-:Y:S05]  /*2f280*/  BSYNC.RECONVERGENT B1 ;  /* 0x0000000000017941 */ /* 0x000fea0003800200 */
.L_x_7623:
        /* <DEDUP_REMOVED lines=24> */
.L_x_7630:
        /* <DEDUP_REMOVED lines=13> */
.L_x_7632:
[----:B------:R-:W-:Y:S05]  /*2f4e0*/  BSYNC.RECONVERGENT B2 ;  /* 0x0000000000027941 */ /* 0x000fea0003800200 */
.L_x_7631:
        /* <DEDUP_REMOVED lines=47> */
[----:B------:R-:W-:Y:S01]  /*2f7e0*/  IMAD.WIDE.U32 R168, R163, -0x326172a9, RZ ;  /* 0xcd9e8d57a3a87825 */ /* 0x000fe200078e00ff */
[----:B------:R-:W-:Y:S02]  /*2f7f0*/  IADD3 R163, PT, PT, R3, -0x695add53, RZ ;  /* 0x96a522ad03a37810 */ /* 0x000fe40007ffe0ff */
[----:B------:R-:W-:Y:S02]  /*2f800*/  LOP3.LUT R159, R159, R170, R167, 0x96, !PT ;  /* 0x000000aa9f9f7212 */ /* 0x000fe400078e96a7 */
[----:B------:R-:W-:-:S03]  /*2f810*/  LOP3.LUT R170, R109, R108, R169, 0x96, !PT ;  /* 0x0000006c6daa7212 */ /* 0x000fc600078e96a9 */
        /* <DEDUP_REMOVED lines=9> */
.L_x_7629:
[----:B------:R-:W-:Y:S05]  /*2f8b0*/  BSYNC.RECONVERGENT B1 ;  /* 0x0000000000017941 */ /* 0x000fea0003800200 */
.L_x_7628:
[----:B------:R-:W-:Y:S01]  /*2f8c0*/  I2FP.F32.U32 R159, R108 ;  /* 0x0000006c009f7245 */ /* 0x000fe20000201000 */
[----:B------:R-:W-:Y:S01]  /*2f8d0*/  IMAD.U32 R148, R95, 0x10000, RZ ;  /* 0x000100005f947824 */ /* 0x000fe200078e00ff */
[----:B------:R-:W-:Y:S01]  /*2f8e0*/  ISETP.NE.AND P5, PT, R166, 0x1, PT ;  /* 0x00000001a600780c */ /* 0x000fe20003fa5270 */
[----:B------:R-:W-:Y:S01]  /*2f8f0*/  BSSY.RECONVERGENT B1, `(.L_x_7633) ;  /* 0x000005f000017945 */ /* 0x000fe20003800200 */
[----:B------:R-:W-:Y:S01]  /*2f900*/  MOV R163, R106 ;  /* 0x0000006a00a37202 */ /* 0x000fe20000000f00 */
        /* <DEDUP_REMOVED lines=19> */
.L_x_7635:
        /* <DEDUP_REMOVED lines=13> */
.L_x_7637:
[----:B------:R-:W-:Y:S05]  /*2fb10*/  BSYNC.RECONVERGENT B2 ;  /* 0x0000000000027941 */ /* 0x000fea0003800200 */
.L_x_7636:
        /* <DEDUP_REMOVED lines=54> */
[----:B------:R-:W-:Y:S01]  /*2fe80*/  LOP3.LUT R109, R163, R170, R109, 0x96, !PT ;  /* 0x000000aaa36d7212 */ /* 0x000fe200078e966d */
[----:B------:R-:W-:Y:S02]  /*2fe90*/  IMAD.MOV.U32 R106, RZ, RZ, R108 ;  /* 0x000000ffff6a7224 */ /* 0x000fe400078e006c */
[----:B------:R-:W-:Y:S01]  /*2fea0*/  HFMA2 R108, -RZ, RZ, 0, 0 ;  /* 0x00000000ff6c7431 */ /* 0x000fe200000001ff */
[----:B------:R-:W-:Y:S01]  /*2feb0*/  MOV R163, R156 ;  /* 0x0000009c00a37202 */ /* 0x000fe20000000f00 */
[----:B------:R-:W-:Y:S01]  /*2fec0*/  IMAD.MOV.U32 R156, RZ, RZ, R166 ;  /* 0x000000ffff9c7224 */ /* 0x000fe200078e00a6 */
[----:B------:R-:W-:-:S07]  /*2fed0*/  LOP3.LUT R110, R169, R168, R167, 0x96, !PT ;  /* 0x000000a8a96e7212 */ /* 0x000fce00078e96a7 */
.L_x_7634:
[----:B------:R-:W-:Y:S05]  /*2fee0*/  BSYNC.RECONVERGENT B1 ;  /* 0x0000000000017941 */ /* 0x000fea0003800200 */
.L_x_7633:
[----:B------:R-:W-:Y:S01]  /*2fef0*/  I2FP.F32.U32 R163, R163 ;  /* 0x000000a300a37245 */ /* 0x000fe20000201000 */
[----:B------:R-:W-:Y:S01]  /*2ff00*/  IMAD.U32 R166, R159, 0x10000, RZ ;  /* 0x000100009fa67824 */ /* 0x000fe200078e00ff */
[----:B------:R-:W-:Y:S02]  /*2ff10*/  @P1 PRMT R159, R7, 0x7632, R159 ;  /* 0x00007632079f1816 */ /* 0x000fe4000000009f */
[----:B------:R-:W-:Y:S01]  /*2ff20*/  PRMT R94, R94, 0x5410, R162 ;  /* 0x000054105e5e7816 */ /* 0x000fe200000000a2 */
[----:B------:R-:W-:Y:S01]  /*2ff30*/  FFMA.FTZ R158, R163, R158, 1.1641532182693481445e-10 ;  /* 0x2f000000a39e7423 */ /* 0x000fe2000001009e */
[----:B------:R-:W-:Y:S01]  /*2ff40*/  FMUL.FTZ R151, R166, R151 ;  /* 0x00000097a6977220 */ /* 0x000fe20000410000 */
[----:B------:R-:W-:Y:S01]  /*2ff50*/  @P1 SHF.L.U32 R166, R159, 0x10, RZ ;  /* 0x000000109fa61819 */ /* 0x000fe200000006ff */
[----:B------:R-:W-:Y:S01]  /*2ff60*/  IMAD.MOV.U32 R159, RZ, RZ, R156 ;  /* 0x000000ffff9f7224 */ /* 0x000fe200078e009c */
        /* <DEDUP_REMOVED lines=8> */
.L_x_7597:
        /* <DEDUP_REMOVED lines=43> */
.L_x_7515:
[----:B------:R-:W-:Y:S05]  /*302a0*/  BSYNC.RECONVERGENT B0 ;  /* 0x0000000000007941 */ /* 0x000fea0003800200 */
.L_x_7514:
        /* <DEDUP_REMOVED lines=152> */
.L_x_7661:
        /* <DEDUP_REMOVED lines=48> */
.L_x_7640:
[----:B------:R-:W-:Y:S05]  /*30f30*/  BSYNC.RECONVERGENT B0 ;  /* 0x0000000000007941 */ /* 0x000fea0003800200 */
.L_x_7639:
[----:B------:R-:W-:Y:S01]  /*30f40*/  LOP3.LUT P0, RZ, R164, 0x100, RZ, 0xc0, !PT ;  /* 0x00000100a4ff7812 */ /* 0x000fe2000780c0ff */
        /* <DEDUP_REMOVED lines=34> */
.L_x_7642:
[----:B------:R-:W-:Y:S05]  /*31170*/  BSYNC.RECONVERGENT B0 ;  /* 0x0000000000007941 */ /* 0x000fea0003800200 */
.L_x_7641:
[----:B------:R-:W-:Y:S01]  /*31180*/  LOP3.LUT P0, RZ, R164, 0x80, RZ, 0xc0, !PT ;  /* 0x00000080a4ff7812 */ /* 0x000fe2000780c0ff */
        /* <DEDUP_REMOVED lines=34> */
.L_x_7644:
[----:B------:R-:W-:Y:S05]  /*313b0*/  BSYNC.RECONVERGENT B0 ;  /* 0x0000000000007941 */ /* 0x000fea0003800200 */
.L_x_7643:
[----:B------:R-:W-:Y:S01]  /*313c0*/  LOP3.LUT P0, RZ, R164, 0x40, RZ, 0xc0, !PT ;  /* 0x00000040a4ff7812 */ /* 0x000fe2000780c0ff */
        /* <DEDUP_REMOVED lines=34> */
.L_x_7646:
[----:B------:R-:W-:Y:S05]  /*315f0*/  BSYNC.RECONVERGENT B0 ;  /* 0x0000000000007941 */ /* 0x000fea0003800200 */
.L_x_7645:
[----:B------:R-:W-:Y:S01]  /*31600*/  LOP3.LUT P0, RZ, R164, 0x20, RZ, 0xc0, !PT ;  /* 0x00000020a4ff7812 */ /* 0x000fe2000780c0ff */
        /* <DEDUP_REMOVED lines=33> */
.L_x_7648:
[----:B------:R-:W-:Y:S05]  /*31820*/  BSYNC.RECONVERGENT B0 ;  /* 0x0000000000007941 */ /* 0x000fea0003800200 */
.L_x_7647:
[----:B01234-:R-:W0:Y:S02]  /*31830*/  LDC.64 R92, c[0x0][0x380] ;  /* 0x0000e000ff5c7b82 */ /* 0x01fe240000000a00 */
[----:B0-----:R-:W-:-:S05]  /*31840*/  IMAD R113, R92, 0x4, R113 ;  /* 0x000000045c717824 */ /* 0x001fca00078e0271 */
[----:B------:R-:W-:-:S13]  /*31850*/  ISETP.GE.AND P0, PT, R113, R93, PT ;  /* 0x0000005d7100720c */ /* 0x000fda0003f06270 */
[----:B------:R-:W-:Y:S05]  /*31860*/  @!P0 BRA `(.L_x_7649) ;  /* 0xfffffcf4007c8947 */ /* 0x000fea000383ffff */
[----:B------:R-:W-:Y:S05]  /*31870*/  EXIT ;  /* 0x000000000000794d */ /* 0x000fea0003800000 */
.L_x_7638:
        /* <DEDUP_REMOVED lines=8> */
.L_x_7651:
[----:B------:R-:W-:Y:S05]  /*31900*/  BSYNC B0 ;  /* 0x0000000000007941 */ /* 0x000fea0003800000 */
.L_x_7650:
        /* <DEDUP_REMOVED lines=9> */
.L_x_7652:
[----:B------:R-:W-:Y:S02]  /*319a0*/  IMAD.MOV.U32 R160, RZ, RZ, 0x4 ;  /* 0x00000004ffa07424 */ /* 0x000fe400078e00ff */
[----:B------:R-:W-:-:S04]  /*319b0*/  IMAD.MOV.U32 R93, RZ, RZ, R161 ;  /* 0x000000ffff5d7224 */ /* 0x000fc800078e00a1 */
[----:B------:R-:W-:-:S05]  /*319c0*/  FADD.FTZ R95, R94, R93 ;  /* 0x0000005d5e5f7221 */ /* 0x000fca0000010000 */
[----:B------:R-:W-:-:S07]  /*319d0*/  MOV R163, R95 ;  /* 0x0000005f00a37202 */ /* 0x000fce0000000f00 */
[----:B------:R-:W-:Y:S05]  /*319e0*/  WARPSYNC.COLLECTIVE R158, `(.L_x_7653) ;  /* 0x000000009e087348 */ /* 0x000fea0003c00000 */
[----:B------:R0:W1:Y:S02]  /*319f0*/  SHFL.BFLY P6, R161, R163, R160, R167 ;  /* 0x0c0000a0a3a17389 */ /* 0x00006400000c00a7 */
[----:B01----:R-:W-:Y:S05]  /*31a00*/  ENDCOLLECTIVE ;  /* 0x000000000000791b */ /* 0x003fea0003800000 */
.L_x_7653:
[----:B------:R-:W-:Y:S01]  /*31a10*/  HFMA2 R160, -RZ, RZ, 0, 4.76837158203125e-07 ;  /* 0x00000008ffa07431 */ /* 0x000fe200000001ff */
[----:B------:R-:W-:-:S05]  /*31a20*/  MOV R92, R161 ;  /* 0x000000a1005c7202 */ /* 0x000fca0000000f00 */
[----:B------:R-:W-:-:S04]  /*31a30*/  FADD.FTZ R156, R95, R92 ;  /* 0x0000005c5f9c7221 */ /* 0x000fc80000010000 */
[----:B------:R-:W-:-:S07]  /*31a40*/  IMAD.MOV.U32 R163, RZ, RZ, R156 ;  /* 0x000000ffffa37224 */ /* 0x000fce00078e009c */
[----:B------:R-:W-:Y:S05]  /*31a50*/  WARPSYNC.COLLECTIVE R158, `(.L_x_7654) ;  /* 0x000000009e087348 */ /* 0x000fea0003c00000 */
[----:B------:R0:W1:Y:S02]  /*31a60*/  SHFL.BFLY P6, R161, R163, R160, R167 ;  /* 0x0c0000a0a3a17389 */ /* 0x00006400000c00a7 */
[----:B01----:R-:W-:Y:S05]  /*31a70*/  ENDCOLLECTIVE ;  /* 0x000000000000791b */ /* 0x003fea0003800000 */
.L_x_7654:
        /* <DEDUP_REMOVED lines=8> */
.L_x_7655:
        /* <DEDUP_REMOVED lines=89> */
.L_x_7656:
[----:B------:R-:W-:Y:S02]  /*32090*/  IMAD.MOV.U32 R160, RZ, RZ, 0x2 ;  /* 0x00000002ffa07424 */ /* 0x000fe400078e00ff */
[----:B------:R-:W-:-:S04]  /*320a0*/  IMAD.MOV.U32 R95, RZ, RZ, R161 ;  /* 0x000000ffff5f7224 */ /* 0x000fc800078e00a1 */
[----:B------:R-:W-:-:S05]  /*320b0*/  FADD.FTZ R95, R0, R95 ;  /* 0x0000005f005f7221 */ /* 0x000fca0000010000 */
[----:B------:R-:W-:-:S07]  /*320c0*/  MOV R163, R95 ;  /* 0x0000005f00a37202 */ /* 0x000fce0000000f00 */
[----:B------:R-:W-:Y:S05]  /*320d0*/  WARPSYNC.COLLECTIVE R158, `(.L_x_7657) ;  /* 0x000000009e087348 */ /* 0x000fea0003c00000 */
[----:B------:R0:W1:Y:S02]  /*320e0*/  SHFL.BFLY P6, R161, R163, R160, R167 ;  /* 0x0c0000a0a3a17389 */ /* 0x00006400000c00a7 */
[----:B01----:R-:W-:Y:S05]  /*320f0*/  ENDCOLLECTIVE ;  /* 0x000000000000791b */ /* 0x003fea0003800000 */
.L_x_7657:
[----:B------:R-:W-:Y:S01]  /*32100*/  HFMA2 R160, -RZ, RZ, 0, 2.384185791015625e-07 ;  /* 0x00000004ffa07431 */ /* 0x000fe200000001ff */
[----:B------:R-:W-:-:S05]  /*32110*/  MOV R94, R161 ;  /* 0x000000a1005e7202 */ /* 0x000fca0000000f00 */
[----:B------:R-:W-:-:S04]  /*32120*/  FADD.FTZ R94, R95, R94 ;  /* 0x0000005e5f5e7221 */ /* 0x000fc80000010000 */
[----:B------:R-:W-:-:S07]  /*32130*/  IMAD.MOV.U32 R163, RZ, RZ, R94 ;  /* 0x000000ffffa37224 */ /* 0x000fce00078e005e */
[----:B------:R-:W-:Y:S05]  /*32140*/  WARPSYNC.COLLECTIVE R158, `(.L_x_7658) ;  /* 0x000000009e087348 */ /* 0x000fea0003c00000 */
[----:B------:R0:W1:Y:S02]  /*32150*/  SHFL.BFLY P6, R161, R163, R160, R167 ;  /* 0x0c0000a0a3a17389 */ /* 0x00006400000c00a7 */
[----:B01----:R-:W-:Y:S05]  /*32160*/  ENDCOLLECTIVE ;  /* 0x000000000000791b */ /* 0x003fea0003800000 */
.L_x_7658:
[----:B------:R-:W-:Y:S02]  /*32170*/  IMAD.MOV.U32 R160, RZ, RZ, 0x8 ;  /* 0x00000008ffa07424 */ /* 0x000fe400078e00ff */
[----:B------:R-:W-:-:S04]  /*32180*/  IMAD.MOV.U32 R157, RZ, RZ, R161 ;  /* 0x000000ffff9d7224 */ /* 0x000fc800078e00a1 */
[----:B------:R-:W-:-:S05]  /*32190*/  FADD.FTZ R157, R94, R157 ;  /* 0x0000009d5e9d7221 */ /* 0x000fca0000010000 */
[----:B------:R-:W-:-:S07]  /*321a0*/  MOV R163, R157 ;  /* 0x0000009d00a37202 */ /* 0x000fce0000000f00 */
[----:B------:R-:W-:Y:S05]  /*321b0*/  WARPSYNC.COLLECTIVE R158, `(.L_x_7659) ;  /* 0x000000009e087348 */ /* 0x000fea0003c00000 */
[----:B------:R0:W1:Y:S02]  /*321c0*/  SHFL.BFLY P6, R161, R163, R160, R167 ;  /* 0x0c0000a0a3a17389 */ /* 0x00006400000c00a7 */
[----:B01----:R-:W-:Y:S05]  /*321d0*/  ENDCOLLECTIVE ;  /* 0x000000000000791b */ /* 0x003fea0003800000 */
.L_x_7659:
[----:B------:R-:W-:Y:S01]  /*321e0*/  HFMA2 R160, -RZ, RZ, 0, 9.5367431640625e-07 ;  /* 0x00000010ffa07431 */ /* 0x000fe200000001ff */
[----:B------:R-:W-:-:S05]  /*321f0*/  MOV R156, R161 ;  /* 0x000000a1009c7202 */ /* 0x000fca0000000f00 */
[----:B------:R-:W-:-:S04]  /*32200*/  FADD.FTZ R156, R157, R156 ;  /* 0x0000009c9d9c7221 */ /* 0x000fc80000010000 */
[----:B------:R-:W-:-:S07]  /*32210*/  IMAD.MOV.U32 R163, RZ, RZ, R156 ;  /* 0x000000ffffa37224 */ /* 0x000fce00078e009c */
[----:B------:R-:W-:Y:S05]  /*32220*/  WARPSYNC.COLLECTIVE R158, `(.L_x_7660) ;  /* 0x000000009e087348 */ /* 0x000fea0003c00000 */
[----:B------:R0:W1:Y:S02]  /*32230*/  SHFL.BFLY P6, R161, R163, R160, R167 ;  /* 0x0c0000a0a3a17389 */ /* 0x00006400000c00a7 */
[----:B01----:R-:W-:Y:S05]  /*32240*/  ENDCOLLECTIVE ;  /* 0x000000000000791b */ /* 0x003fea0003800000 */
.L_x_7660:
[----:B------:R-:W-:Y:S05]  /*32250*/  BRA `(.L_x_7661) ;  /* 0xffffffe800747947 */ /* 0x000fea000383ffff */
.L_x_7662:
        /* <DEDUP_REMOVED lines=10> */
.L_x_27974:


//--------------------- .text._ZN10layer_norm31ln_parallel_residual_fwd_kernelINS_13Kernel_traitsIf13__nv_bfloat16S2_S2_fjLj1280ELj1ELj4ELj1ELj16ENS_18Kernel_traits_baseILj1280EfS2_S2_S2_fjLj128EEEEELb1ELb1ELb1EEEvNS_9FwdParamsE --------------------------
	.section	.text._ZN10layer_norm31ln_parallel_residual_fwd_kernelINS_13Kernel_traitsIf13__nv_bfloat16S2_S2_fjLj1280ELj1ELj4ELj1ELj16ENS_18Kernel_traits_baseILj1280EfS2_S2_S2_fjLj128EEEEELb1ELb1ELb1EEEvNS_9FwdParamsE,"ax",@progbits
	.align	128
        .global         _ZN10layer_norm31ln_parallel_residual_fwd_kernelINS_13Kernel_traitsIf13__nv_bfloat16S2_S2_fjLj1280ELj1ELj4ELj1ELj16ENS_18Kernel_traits_baseILj1280EfS2_S2_S2_fjLj128EEEEELb1ELb1ELb1EEEvNS_9FwdParamsE
        .type           _ZN10layer_norm31ln_parallel_residual_fwd_kernelINS_13Kernel_traitsIf13__nv_bfloat16S2_S2_fjLj1280ELj1ELj4ELj1ELj16ENS_18Kernel_traits_baseILj1280EfS2_S2_S2_fjLj128EEEEELb1ELb1ELb1EEEvNS_9FwdParamsE,@function
        .size           _ZN10layer_norm31ln_parallel_residual_fwd_kernelINS_13Kernel_traitsIf13__nv_bfloat16S2_S2_fjLj1280ELj1ELj4ELj1ELj16ENS_18Kernel_traits_baseILj1280EfS2_S2_S2_fjLj128EEEEELb1ELb1ELb1EEEvNS_9FwdParamsE,(.L_x_27975 - _ZN10layer_norm31ln_parallel_residual_fwd_kernelINS_13Kernel_traitsIf13__nv_bfloat16S2_S2_fjLj1280ELj1ELj4ELj1ELj16ENS_18Kernel_traits_baseILj1280EfS2_S2_S2_fjLj128EEEEELb1ELb1ELb1EEEvNS_9FwdParamsE)
        .other          _ZN10layer_norm31ln_parallel_residual_fwd_kernelINS_13Kernel_traitsIf13__nv_bfloat16S2_S2_fjLj1280ELj1ELj4ELj1ELj16ENS_18Kernel_traits_baseILj1280EfS2_S2_S2_fjLj128EEEEELb1ELb1ELb1EEEvNS_9FwdParamsE,@"STO_CUDA_ENTRY STV_DEFAULT"
_ZN10layer_norm31ln_parallel_residual_fwd_kernelINS_13Kernel_traitsIf13__nv_bfloat16S2_S2_fjLj1280ELj1ELj4ELj1ELj16ENS_18Kernel_traits_baseILj1280EfS2_S2_S2_fjLj128EEEEELb1ELb1ELb1EEEvNS_9FwdParamsE:
.text._ZN10layer_norm31ln_parallel_residual_fwd_kernelINS_13Kernel_traitsIf13__nv_bfloat16S2_S2_fjLj1280ELj1ELj4ELj1ELj16ENS_18Kernel_traits_baseILj1280EfS2_S2_S2_fjLj128EEEEELb1ELb1ELb1EEEvNS_9FwdParamsE:
        /* <DEDUP_REMOVED lines=13> */
[----:B0-----:R-:W-:Y:S01]  /*00d0*/  IMAD.U32 R154, RZ, RZ, UR4 ;  /* 0x00000004ff9a7e24 */ /* 0x001fe2000f8e00ff */
[----:B------:R-:W-:-:S06]  /*00e0*/  MOV R155, UR5 ;  /* 0x00000005009b7c02 */ /* 0x000fcc0008000f00 */
        /* <DEDUP_REMOVED lines=10> */
[----:B------:R-:W-:Y:S01]  /*0190*/  SHF.R.U32.HI R3, RZ, 0x5, R4 ;  /* 0x00000005ff037819 */ /* 0x000fe20000011604 */
[C---:B--2---:R-:W-:Y:S01]  /*01a0*/  VIADD R14, R154.reuse, 0x9e3779b9 ;  /* 0x9e3779b99a0e7836 */ /* 0x044fe20000000000 */
[C---:B------:R-:W-:Y:S01]  /*01b0*/  IADD3 R17, PT, PT, R154.reuse, 0x3c6ef372, RZ ;  /* 0x3c6ef3729a117810 */ /* 0x040fe20007ffe0ff */
[----:B------:R-:W-:Y:S01]  /*01c0*/  VIADD R16, R155, 0xbb67ae85 ;  /* 0xbb67ae859b107836 */ /* 0x000fe20000000000 */
[----:B------:R-:W-:Y:S01]  /*01d0*/  LOP3.LUT R3, R3, UR4, RZ, 0xfc, !PT ;  /* 0x0000000403037c12 */ /* 0x000fe2000f8efcff */
[C---:B------:R-:W-:Y:S01]  /*01e0*/  VIADD R4, R155.reuse, 0x76cf5d0a ;  /* 0x76cf5d0a9b047836 */ /* 0x040fe20000000000 */
[C---:B------:R-:W-:Y:S01]  /*01f0*/  IADD3 R20, PT, PT, R154.reuse, 0x78dde6e4, RZ ;  /* 0x78dde6e49a147810 */ /* 0x040fe20007ffe0ff */
[C---:B------:R-:W-:Y:S01]  /*0200*/  VIADD R18, R154.reuse, 0xdaa66d2b ;  /* 0xdaa66d2b9a127836 */ /* 0x040fe20000000000 */
[C---:B------:R-:W-:Y:S01]  /*0210*/  IADD3 R24, PT, PT, R154.reuse, -0x4ab325aa, RZ ;  /* 0xb54cda569a187810 */ /* 0x040fe20007ffe0ff */
[C---:B------:R-:W-:Y:S01]  /*0220*/  VIADD R19, R155.reuse, 0x32370b8f ;  /* 0x32370b8f9b137836 */ /* 0x040fe20000000000 */
[----:B------:R-:W-:Y:S01]  /*0230*/  IADD3 R27, PT, PT, R154, -0xe443238, RZ ;  /* 0xf1bbcdc89a1b7810 */ /* 0x000fe20007ffe0ff */
[C---:B------:R-:W-:Y:S01]  /*0240*/  VIADD R21, R155.reuse, 0xed9eba14 ;  /* 0xed9eba149b157836 */ /* 0x040fe20000000000 */
[--C-:B------:R-:W-:Y:S01]  /*0250*/  SHF.R.U64 R7, R192, 0x2, R193.reuse ;  /* 0x00000002c0077819 */ /* 0x100fe200000012c1 */
[----:B------:R-:W-:Y:S01]  /*0260*/  VIADD R22, R154, 0x1715609d ;  /* 0x1715609d9a167836 */ /* 0x000fe20000000000 */
[----:B------:R-:W-:Y:S01]  /*0270*/  SHF.R.U32.HI R8, RZ, 0x2, R193 ;  /* 0x00000002ff087819 */ /* 0x000fe200000116c1 */
[----:B------:R-:W-:-:S02]  /*0280*/  VIADD R23, R155, 0xa9066899 ;  /* 0xa90668999b177836 */ /* 0x000fc40000000000 */
[C---:B------:R-:W-:Y:S02]  /*0290*/  VIADD R25, R155.reuse, 0x646e171e ;  /* 0x646e171e9b197836 */ /* 0x040fe40000000000 */
[C---:B------:R-:W-:Y:S02]  /*02a0*/  VIADD R26, R154.reuse, 0x5384540f ;  /* 0x5384540f9a1a7836 */ /* 0x040fe40000000000 */
[C---:B------:R-:W-:Y:S02]  /*02b0*/  VIADD R5, R155.reuse, 0x1fd5c5a3 ;  /* 0x1fd5c5a39b057836 */ /* 0x040fe40000000000 */
[C---:B------:R-:W-:Y:S02]  /*02c0*/  VIADD R6, R155.reuse, 0xdb3d7428 ;  /* 0xdb3d74289b067836 */ /* 0x040fe40000000000 */
[----:B------:R-:W-:Y:S02]  /*02d0*/  VIADD R28, R154, 0x8ff34781 ;  /* 0x8ff347819a1c7836 */ /* 0x000fe40000000000 */
[----:B------:R-:W-:Y:S01]  /*02e0*/  VIADD R29, R155, 0x96a522ad ;  /* 0x96a522ad9b1d7836 */ /* 0x000fe20000000000 */
[----:B------:R-:W-:Y:S06]  /*02f0*/  BRA.U !UP0, `(.L_x_7663) ;  /* 0x0000000108647547 */ /* 0x000fec000b800000 */
        /* <DEDUP_REMOVED lines=25> */
.L_x_7663:
        /* <DEDUP_REMOVED lines=32> */
.L_x_7664:
        /* <DEDUP_REMOVED lines=16> */
[----:B------:R-:W3:Y:S04]  /*0790*/  LDCU.U8 UR10, c[0x0][0x410] ;  /* 0x00008200ff0a77ac */ /* 0x000ee80008000000 */
[----:B------:R-:W-:Y:S01]  /*07a0*/  LOP3.LUT R10, R14, R13, R10, 0x96, !PT ;  /* 0x0000000d0e0a7212 */ /* 0x000fe200078e960a */
[----:B------:R-:W-:Y:S01]  /*07b0*/  IMAD R14, R11, -0x326172a9, RZ ;  /* 0xcd9e8d570b0e7824 */ /* 0x000fe200078e02ff */
[----:B-1----:R-:W-:Y:S01]  /*07c0*/  UISETP.NE.U32.AND UP0, UPT, UR4, URZ, UPT ;  /* 0x000000ff0400728c */ /* 0x002fe2000bf05070 */
[----:B------:R-:W-:Y:S01]  /*07d0*/  IMAD.HI.U32 R11, R12, -0x326172a9, RZ ;  /* 0xcd9e8d570c0b7827 */ /* 0x000fe200078e00ff */
[----:B------:R-:W1:Y:S03]  /*07e0*/  LDCU UR4, c[0x0][0x388] ;  /* 0x00007100ff0477ac */ /* 0x000e660008000800 */
[----:B------:R-:W-:Y:S01]  /*07f0*/  IMAD R13, R9, -0x2daee0ad, RZ ;  /* 0xd2511f53090d7824 */ /* 0x000fe200078e02ff */
[----:B------:R-:W-:Y:S01]  /*0800*/  LOP3.LUT R11, R17, R14, R11, 0x96, !PT ;  /* 0x0000000e110b7212 */ /* 0x000fe200078e960b */
[C---:B------:R-:W-:Y:S01]  /*0810*/  IMAD.HI.U32 R9, R10.reuse, -0x2daee0ad, RZ ;  /* 0xd2511f530a097827 */ /* 0x040fe200078e00ff */
[----:B------:R-:W-:Y:S01]  /*0820*/  UISETP.NE.AND.EX UP0, UPT, UR5, URZ, UPT, UP0 ;  /* 0x000000ff0500728c */ /* 0x000fe2000bf05300 */
[----:B------:R-:W4:Y:S02]  /*0830*/  LDCU UR5, c[0x0][0x448] ;  /* 0x00008900ff0577ac */ /* 0x000f240008000800 */
        /* <DEDUP_REMOVED lines=48> */
.L_x_8281:
        /* <DEDUP_REMOVED lines=12> */
[----:B--2---:R-:W-:-:S05]  /*0c00*/  @P1 IMAD.WIDE.U32 R28, R10, 0x10, R28 ;  /* 0x000000100a1c1825 */ /* 0x004fca00078e001c */
[----:B------:R2:W3:Y:S01]  /*0c10*/  @P1 LDG.E.128 R44, desc[UR6][R28.64] ;  /* 0x000000061c2c1981 */ /* 0x0004e2000c1e1d00 */
[----:B-1----:R-:W-:-:S05]  /*0c20*/  @P0 IMAD.WIDE.U32 R30, R10, 0x10, R30 ;  /* 0x000000100a1e0825 */ /* 0x002fca00078e001e */
[----:B------:R1:W5:Y:S01]  /*0c30*/  @P0 LDG.E.128 R40, desc[UR6][R30.64] ;  /* 0x000000061e280981 */ /* 0x000362000c1e1d00 */
[----:B0-----:R-:W-:-:S04]  /*0c40*/  ISETP.NE.U32.AND P0, PT, R138, RZ, PT ;  /* 0x000000ff8a00720c */ /* 0x001fc80003f05070 */
[----:B------:R-:W-:Y:S01]  /*0c50*/  ISETP.NE.AND.EX P0, PT, R139, RZ, PT, P0 ;  /* 0x000000ff8b00720c */ /* 0x000fe20003f05300 */
[C---:B------:R-:W-:Y:S01]  /*0c60*/  VIADD R22, R155.reuse, 0x96a522ad ;  /* 0x96a522ad9b167836 */ /* 0x040fe20000000000 */
[C---:B------:R-:W-:Y:S01]  /*0c70*/  IADD3 R25, PT, PT, R154.reuse, 0x1715609d, RZ ;  /* 0x1715609d9a197810 */ /* 0x040fe20007ffe0ff */
[C---:B------:R-:W-:Y:S01]  /*0c80*/  VIADD R23, R155.reuse, 0x646e171e ;  /* 0x646e171e9b177836 */ /* 0x040fe20000000000 */
[C---:B--2---:R-:W-:Y:S01]  /*0c90*/  IADD3 R29, PT, PT, R155.reuse, -0x4498517b, RZ ;  /* 0xbb67ae859b1d7810 */ /* 0x044fe20007ffe0ff */
[C---:B------:R-:W-:Y:S01]  /*0ca0*/  VIADD R24, R154.reuse, 0x9e3779b9 ;  /* 0x9e3779b99a187836 */ /* 0x040fe20000000000 */
[C---:B------:R-:W-:Y:S01]  /*0cb0*/  IADD3 R33, PT, PT, R154.reuse, 0x5384540f, RZ ;  /* 0x5384540f9a217810 */ /* 0x040fe20007ffe0ff */
[C---:B------:R-:W-:Y:S01]  /*0cc0*/  VIADD R26, R155.reuse, 0x32370b8f ;  /* 0x32370b8f9b1a7836 */ /* 0x040fe20000000000 */
[----:B------:R-:W-:Y:S01]  /*0cd0*/  MOV R37, 0x2f800000 ;  /* 0x2f80000000257802 */ /* 0x000fe20000000f00 */
[----:B------:R-:W-:Y:S02]  /*0ce0*/  VIADD R27, R155, 0xa9066899 ;  /* 0xa90668999b1b7836 */ /* 0x000fe40000000000 */
[----:B------:R-:W-:-:S02]  /*0cf0*/  VIADD R28, R154, 0x8ff34781 ;  /* 0x8ff347819a1c7836 */ /* 0x000fc40000000000 */
[C---:B-1----:R-:W-:Y:S02]  /*0d00*/  VIADD R30, R154.reuse, 0x78dde6e4 ;  /* 0x78dde6e49a1e7836 */ /* 0x042fe40000000000 */
[C---:B------:R-:W-:Y:S02]  /*0d10*/  VIADD R31, R154.reuse, 0xdaa66d2b ;  /* 0xdaa66d2b9a1f7836 */ /* 0x040fe40000000000 */
[C---:B------:R-:W-:Y:S02]  /*0d20*/  VIADD R32, R154.reuse, 0xb54cda56 ;  /* 0xb54cda569a207836 */ /* 0x040fe40000000000 */
[C---:B------:R-:W-:Y:S02]  /*0d30*/  VIADD R34, R154.reuse, 0xf1bbcdc8 ;  /* 0xf1bbcdc89a227836 */ /* 0x040fe40000000000 */
[----:B------:R-:W-:Y:S02]  /*0d40*/  VIADD R35, R155, 0xed9eba14 ;  /* 0xed9eba149b237836 */ /* 0x000fe40000000000 */
[----:B------:R-:W-:Y:S01]  /*0d50*/  VIADD R36, R154, 0x3c6ef372 ;  /* 0x3c6ef3729a247836 */ /* 0x000fe20000000000 */
[----:B---3--:R-:W-:Y:S01]  /*0d60*/  PRMT R21, R44, 0x7632, R21 ;  /* 0x000076322c157816 */ /* 0x008fe20000000015 */
[----:B------:R-:W-:Y:S06]  /*0d70*/  @P0 BRA `(.L_x_7665) ;  /* 0x00000028005c0947 */ /* 0x000fec0003800000 */
        /* <DEDUP_REMOVED lines=16> */
.L_x_7668:
        /* <DEDUP_REMOVED lines=13> */
.L_x_7670:
[----:B------:R-:W-:Y:S05]  /*0f50*/  BSYNC.RECONVERGENT B1 ;  /* 0x0000000000017941 */ /* 0x000fea0003800200 */
.L_x_7669:
        /* <DEDUP_REMOVED lines=41> */
.L_x_7667:
[----:B------:R-:W-:Y:S05]  /*11f0*/  BSYNC.RECONVERGENT B0 ;  /* 0x0000000000007941 */ /* 0x000fea0003800200 */
.L_x_7666:
        /* <DEDUP_REMOVED lines=9> */
[----:B------:R-:W-:Y:S01]  /*1290*/  PRMT R128, R128, 0x7632, R128 ;  /* 0x0000763280807816 */ /* 0x000fe20000000080 */
[----:B------:R-:W-:Y:S01]  /*12a0*/  IMAD.MOV.U32 R134, RZ, RZ, 0x2 ;  /* 0x00000002ff867424 */ /* 0x000fe200078e00ff */
        /* <DEDUP_REMOVED lines=17> */
.L_x_7673:
        /* <DEDUP_REMOVED lines=13> */
.L_x_7675:
[----:B------:R-:W-:Y:S05]  /*1490*/  BSYNC.RECONVERGENT B1 ;  /* 0x0000000000017941 */ /* 0x000fea0003800200 */
.L_x_7674:
        /* <DEDUP_REMOVED lines=42> */
.L_x_7672:
[----:B------:R-:W-:Y:S05]  /*1740*/  BSYNC.RECONVERGENT B0 ;  /* 0x0000000000007941 */ /* 0x000fea0003800200 */
.L_x_7671:
        /* <DEDUP_REMOVED lines=9> */
[----:B------:R-:W-:Y:S02]  /*17e0*/  @P1 SHF.L.U32 R128, R128, 0x10, RZ ;  /* 0x0000001080801819 */ /* 0x000fe400000006ff */
        /* <DEDUP_REMOVED lines=16> */
.L_x_7678:
        /* <DEDUP_REMOVED lines=13> */
.L_x_7680:
[----:B------:R-:W-:Y:S05]  /*19c0*/  BSYNC.RECONVERGENT B1 ;  /* 0x0000000000017941 */ /* 0x000fea0003800200 */
.L_x_7679:
        /* <DEDUP_REMOVED lines=42> */
.L_x_7677:
[----:B------:R-:W-:Y:S05]  /*1c70*/  BSYNC.RECONVERGENT B0 ;  /* 0x0000000000007941 */ /* 0x000fea0003800200 */
.L_x_7676:
        /* <DEDUP_REMOVED lines=8> */
[----:B------:R-:W-:Y:S02]  /*1d00*/  PRMT R129, R129, 0x7632, R129 ;  /* 0x0000763281817816 */ /* 0x000fe40000000081 */
[----:B------:R-:W-:-:S04]  /*1d10*/  FSETP.GTU.FTZ.AND P0, PT, R132, R39, PT ;  /* 0x000000278400720b */ /* 0x000fc80003f1c000 */
        /* <DEDUP_REMOVED lines=16> */
.L_x_7683:
        /* <DEDUP_REMOVED lines=13> */
.L_x_7685:
[----:B------:R-:W-:Y:S05]  /*1ef0*/  BSYNC.RECONVERGENT B1 ;  /* 0x0000000000017941 */ /* 0x000fea0003800200 */
.L_x_7684:
        /* <DEDUP_REMOVED lines=42> */
.L_x_7682:
[----:B------:R-:W-:Y:S05]  /*21a0*/  BSYNC.RECONVERGENT B0 ;  /* 0x0000000000007941 */ /* 0x000fea0003800200 */
.L_x_7681:
[----:B------:R-:W-:Y:S01]  /*21b0*/  I2FP.F32.U32 R134, R133 ;  /* 0x0000008500867245 */ /* 0x000fe20000201000 */
[----:B------:R-:W-:Y:S01]  /*21c0*/  IMAD.U32 R129, R129, 0x10000, RZ ;  /* 0x0001000081817824 */ /* 0x000fe200078e00ff */
[----:B------:R-:W-:Y:S01]  /*21d0*/  @P1 PRMT R133, R45, 0x7632, R133 ;  /* 0x000076322d851816 */ /* 0x000fe20000000085 */
[----:B------:R-:W-:Y:S01]  /*21e0*/  BSSY.RECONVERGENT B0, `(.L_x_7686) ;  /* 0x000004d000007945 */ /* 0x000fe20003800200 */
[----:B------:R-:W-:Y:S01]  /*21f0*/  ISETP.NE.AND P0, PT, R135, 0x1, PT ;  /* 0x000000018700780c */ /* 0x000fe20003f05270 */
        /* <DEDUP_REMOVED lines=19> */
.L_x_7688:
        /* <DEDUP_REMOVED lines=13> */
.L_x_7690:
[----:B------:R-:W-:Y:S05]  /*2400*/  BSYNC.RECONVERGENT B1 ;  /* 0x0000000000017941 */ /* 0x000fea0003800200 */
.L_x_7689:
        /* <DEDUP_REMOVED lines=42> */
.L_x_7687:
[----:B------:R-:W-:Y:S05]  /*26b0*/  BSYNC.RECONVERGENT B0 ;  /* 0x0000000000007941 */ /* 0x000fea0003800200 */
.L_x_7686:
        /* <DEDUP_REMOVED lines=10> */
[----:B------:R-:W-:Y:S02]  /*2760*/  PLOP3.LUT P3, PT, P3, PT, PT, 0x8, 0x80 ;  /* 0x000000000080781c */ /* 0x000fe40001f6e170 */
[----:B------:R-:W-:Y:S01]  /*2770*/  MOV R135, R190 ;  /* 0x000000be00877202 */ /* 0x000fe20000000f00 */
[----:B------:R-:W-:Y:S01]  /*2780*/  @P1 FADD.FTZ R134, R134, R137 ;  /* 0x0000008986861221 */ /* 0x000fe20000010000 */
[----:B------:R-:W-:-:S04]  /*2790*/  IMAD.MOV.U32 R137, RZ, RZ, 0x2 ;  /* 0x00000002ff897424 */ /* 0x000fc800078e00ff */
        /* <DEDUP_REMOVED lines=10> */
.L_x_7693:
        /* <DEDUP_REMOVED lines=13> */
.L_x_7695:
[----:B------:R-:W-:Y:S05]  /*2910*/  BSYNC.RECONVERGENT B1 ;  /* 0x0000000000017941 */ /* 0x000fea0003800200 */
.L_x_7694:
        /* <DEDUP_REMOVED lines=42> */
.L_x_7692:
[----:B------:R-:W-:Y:S05]  /*2bc0*/  BSYNC.RECONVERGENT B0 ;  /* 0x0000000000007941 */ /* 0x000fea0003800200 */
.L_x_7691:
        /* <DEDUP_REMOVED lines=24> */
.L_x_7698:
        /* <DEDUP_REMOVED lines=13> */
.L_x_7700:
[----:B------:R-:W-:Y:S05]  /*2e20*/  BSYNC.RECONVERGENT B1 ;  /* 0x0000000000017941 */ /* 0x000fea0003800200 */
.L_x_7699:
        /* <DEDUP_REMOVED lines=42> */
.L_x_7697:
[----:B------:R-:W-:Y:S05]  /*30d0*/  BSYNC.RECONVERGENT B0 ;  /* 0x0000000000007941 */ /* 0x000fea0003800200 */
.L_x_7696:
        /* <DEDUP_REMOVED lines=9> */
[----:B------:R-:W-:-:S04]  /*3170*/  FSETP.GTU.FTZ.AND P4, PT, R136, R39, PT ;  /* 0x000000278800720b */ /* 0x000fc80003f9c000 */
[----:B------:R-:W-:Y:S02]  /*3180*/  FSEL R136, R137, RZ, !P4 ;  /* 0x000000ff89887208 */ /* 0x000fe40006000000 */
[----:B------:R-:W-:Y:S02]  /*3190*/  MOV R137, R190 ;  /* 0x000000be00897202 */ /* 0x000fe40000000f00 */
[----:B------:R-:W-:Y:S01]  /*31a0*/  PLOP3.LUT P4, PT, P4, PT, PT, 0x8, 0x80 ;  /* 0x000000000080781c */ /* 0x000fe2000278e170 */
        /* <DEDUP_REMOVED lines=11> */
.L_x_7703:
        /* <DEDUP_REMOVED lines=13> */
.L_x_7705:
[----:B------:R-:W-:Y:S05]  /*3330*/  BSYNC.RECONVERGENT B1 ;  /* 0x0000000000017941 */ /* 0x000fea0003800200 */
.L_x_7704:
        /* <DEDUP_REMOVED lines=42> */
.L_x_7702:
[----:B------:R-:W-:Y:S05]  /*35e0*/  BSYNC.RECONVERGENT B0 ;  /* 0x0000000000007941 */ /* 0x000fea0003800200 */
.L_x_7701:
        /* <DEDUP_REMOVED lines=16> */
.L_x_7665:
        /* <DEDUP_REMOVED lines=16> */
.L_x_7709:
        /* <DEDUP_REMOVED lines=13> */
.L_x_7711:
[----:B------:R-:W-:Y:S05]  /*38c0*/  BSYNC.RECONVERGENT B1 ;  /* 0x0000000000017941 */ /* 0x000fea0003800200 */
.L_x_7710:
        /* <DEDUP_REMOVED lines=41> */
.L_x_7708:
[----:B------:R-:W-:Y:S05]  /*3b60*/  BSYNC.RECONVERGENT B0 ;  /* 0x0000000000007941 */ /* 0x000fea0003800200 */
.L_x_7707:
[----:B------:R-:W-:Y:S01]  /*3b70*/  I2FP.F32.U32 R14, R11 ;  /* 0x0000000b000e7245 */ /* 0x000fe20000201000 */
[----:B------:R-:W-:Y:S01]  /*3b80*/  IMAD.U32 R39, RZ, RZ, UR11 ;  /* 0x0000000bff277e24 */ /* 0x000fe2000f8e00ff */
[----:B------:R-:W-:Y:S01]  /*3b90*/  ISETP.NE.AND P2, PT, R15, 0x1, PT ;  /* 0x000000010f00780c */ /* 0x000fe20003f45270 */
[----:B------:R-:W-:Y:S01]  /*3ba0*/  IMAD.U32 R38, RZ, RZ, UR12 ;  /* 0x0000000cff267e24 */ /* 0x000fe2000f8e00ff */
[----:B-----5:R-:W-:Y:S01]  /*3bb0*/  SHF.L.U32 R11, R128, 0x10, RZ ;  /* 0x00000010800b7819 */ /* 0x020fe200000006ff */
[----:B------:R-:W-:Y:S01]  /*3bc0*/  FFMA.FTZ R14, R14, R37, 1.1641532182693481445e-10 ;  /* 0x2f0000000e0e7423 */ /* 0x000fe20000010025 */
[----:B------:R-:W-:Y:S01]  /*3bd0*/  LOP3.LUT R12, R12, 0xfffffff7, RZ, 0xc0, !PT ;  /* 0xfffffff70c0c7812 */ /* 0x000fe200078ec0ff */
[----:B------:R-:W-:Y:S01]  /*3be0*/  BSSY.RECONVERGENT B0, `(.L_x_7712) ;  /* 0x000004a000007945 */ /* 0x000fe20003800200 */
[----:B------:R-:W-:Y:S02]  /*3bf0*/  IMAD.MOV.U32 R17, RZ, RZ, 0x2 ;  /* 0x00000002ff117424 */ /* 0x000fe400078e00ff */
[----:B------:R-:W-:Y:S01]  /*3c00*/  FMUL.FTZ R13, R11, R38 ;  /* 0x000000260b0d7220 */ /* 0x000fe20000410000 */
[----:B------:R-:W-:Y:S01]  /*3c10*/  FSETP.GTU.FTZ.AND P0, PT, R14, R39, PT ;  /* 0x000000270e00720b */ /* 0x000fe20003f1c000 */
[----:B------:R-:W-:Y:S01]  /*3c20*/  IMAD.MOV.U32 R11, RZ, RZ, R190 ;  /* 0x000000ffff0b7224 */ /* 0x000fe200078e00be */
[----:B------:R-:W-:-:S02]  /*3c30*/  PRMT R14, R128, 0x7632, R14 ;  /* 0x00007632800e7816 */ /* 0x000fc4000000000e */
        /* <DEDUP_REMOVED lines=12> */
.L_x_7714:
        /* <DEDUP_REMOVED lines=13> */
.L_x_7716:
[----:B------:R-:W-:Y:S05]  /*3dd0*/  BSYNC.RECONVERGENT B1 ;  /* 0x0000000000017941 */ /* 0x000fea0003800200 */
.L_x_7715:
        /* <DEDUP_REMOVED lines=42> */
.L_x_7713:
[----:B------:R-:W-:Y:S05]  /*4080*/  BSYNC.RECONVERGENT B0 ;  /* 0x0000000000007941 */ /* 0x000fea0003800200 */
.L_x_7712:
[----:B------:R-:W-:Y:S01]  /*4090*/  I2FP.F32.U32 R16, R11 ;  /* 0x0000000b00107245 */ /* 0x000fe20000201000 */
[----:B------:R-:W-:Y:S01]  /*40a0*/  IMAD.U32 R11, R40, 0x10000, RZ ;  /* 0x00010000280b7824 */ /* 0x000fe200078e00ff */
[----:B------:R-:W-:Y:S01]  /*40b0*/  ISETP.NE.AND P2, PT, R17, 0x1, PT ;  /* 0x000000011100780c */ /* 0x000fe20003f45270 */
[----:B------:R-:W-:Y:S01]  /*40c0*/  @P1 IMAD.U32 R18, R44, 0x10000, RZ ;  /* 0x000100002c121824 */ /* 0x000fe200078e00ff */
[----:B------:R-:W-:Y:S01]  /*40d0*/  BSSY.RECONVERGENT B0, `(.L_x_7717) ;  /* 0x000004d000007945 */ /* 0x000fe20003800200 */
[----:B------:R-:W-:Y:S01]  /*40e0*/  FFMA.FTZ R16, R16, R37, 1.1641532182693481445e-10 ;  /* 0x2f00000010107423 */ /* 0x000fe20000010025 */
[----:B------:R-:W-:Y:S01]  /*40f0*/  FMUL.FTZ R11, R11, R38 ;  /* 0x000000260b0b7220 */ /* 0x000fe20000410000 */
[----:B------:R-:W-:-:S03]  /*4100*/  IMAD.MOV.U32 R15, RZ, RZ, R190 ;  /* 0x000000ffff0f7224 */ /* 0x000fc600078e00be */
[----:B------:R-:W-:-:S04]  /*4110*/  FSETP.GTU.FTZ.AND P0, PT, R16, R39, PT ;  /* 0x000000271000720b */ /* 0x000fc80003f1c000 */
[----:B------:R-:W-:-:S05]  /*4120*/  FSEL R16, R11, RZ, !P0 ;  /* 0x000000ff0b107208 */ /* 0x000fca0004000000 */
[----:B------:R-:W-:-:S04]  /*4130*/  FADD.FTZ R13, R13, R16 ;  /* 0x000000100d0d7221 */ /* 0x000fc80000010000 */
        /* <DEDUP_REMOVED lines=14> */
.L_x_7719:
        /* <DEDUP_REMOVED lines=13> */
.L_x_7721:
[----:B------:R-:W-:Y:S05]  /*42f0*/  BSYNC.RECONVERGENT B1 ;  /* 0x0000000000017941 */ /* 0x000fea0003800200 */
.L_x_7720:
        /* <DEDUP_REMOVED lines=42> */
.L_x_7718:
[----:B------:R-:W-:Y:S05]  /*45a0*/  BSYNC.RECONVERGENT B0 ;  /* 0x0000000000007941 */ /* 0x000fea0003800200 */
.L_x_7717:
[----:B------:R-:W-:Y:S01]  /*45b0*/  I2FP.F32.U32 R16, R15 ;  /* 0x0000000f00107245 */ /* 0x000fe20000201000 */
[----:B------:R-:W-:Y:S01]  /*45c0*/  IMAD.U32 R15, R14, 0x10000, RZ ;  /* 0x000100000e0f7824 */ /* 0x000fe200078e00ff */
        /* <DEDUP_REMOVED lines=20> */
.L_x_7724:
        /* <DEDUP_REMOVED lines=13> */
.L_x_7726:
[----:B------:R-:W-:Y:S05]  /*47e0*/  BSYNC.RECONVERGENT B1 ;  /* 0x0000000000017941 */ /* 0x000fea0003800200 */
.L_x_7725:
        /* <DEDUP_REMOVED lines=42> */
.L_x_7723:
[----:B------:R-:W-:Y:S05]  /*4a90*/  BSYNC.RECONVERGENT B0 ;  /* 0x0000000000007941 */ /* 0x000fea0003800200 */
.L_x_7722:
[----:B------:R-:W-:Y:S01]  /*4aa0*/  I2FP.F32.U32 R14, R14 ;  /* 0x0000000e000e7245 */ /* 0x000fe20000201000 */
[----:B------:R-:W-:Y:S01]  /*4ab0*/  @P1 IMAD.U32 R21, R21, 0x10000, RZ ;  /* 0x0001000015151824 */ /* 0x000fe200078e00ff */
[----:B------:R-:W-:Y:S01]  /*4ac0*/  PRMT R15, R40, 0x7632, R15 ;  /* 0x00007632280f7816 */ /* 0x000fe2000000000f */
[----:B------:R-:W-:Y:S01]  /*4ad0*/  BSSY.RECONVERGENT B0, `(.L_x_7727) ;  /* 0x000004f000007945 */ /* 0x000fe20003800200 */
[----:B------:R-:W-:Y:S01]  /*4ae0*/  ISETP.NE.AND P2, PT, R16, 0x1, PT ;  /* 0x000000011000780c */ /* 0x000fe20003f45270 */
[----:B------:R-:W-:Y:S01]  /*4af0*/  FFMA.FTZ R14, R14, R37, 1.1641532182693481445e-10 ;  /* 0x2f0000000e0e7423 */ /* 0x000fe20000010025 */
[----:B------:R-:W-:Y:S02]  /*4b00*/  IMAD.MOV.U32 R18, RZ, RZ, 0x2 ;  /* 0x00000002ff127424 */ /* 0x000fe400078e00ff */
[----:B------:R-:W-:Y:S02]  /*4b10*/  IMAD.U32 R15, R15, 0x10000, RZ ;  /* 0x000100000f0f7824 */ /* 0x000fe400078e00ff */
[----:B------:R-:W-:-:S02]  /*4b20*/  FSETP.GTU.FTZ.AND P0, PT, R14, R39, PT ;  /* 0x000000270e00720b */ /* 0x000fc40003f1c000 */
[----:B------:R-:W-:-:S05]  /*4b30*/  FMUL.FTZ R15, R15, R38 ;  /* 0x000000260f0f7220 */ /* 0x000fca0000410000 */
        /* <DEDUP_REMOVED lines=16> */
.L_x_7729:
        /* <DEDUP_REMOVED lines=13> */
.L_x_7731:
[----:B------:R-:W-:Y:S05]  /*4d10*/  BSYNC.RECONVERGENT B1 ;  /* 0x0000000000017941 */ /* 0x000fea0003800200 */
.L_x_7730:
        /* <DEDUP_REMOVED lines=42> */
.L_x_7728:
[----:B------:R-:W-:Y:S05]  /*4fc0*/  BSYNC.RECONVERGENT B0 ;  /* 0x0000000000007941 */ /* 0x000fea0003800200 */
.L_x_7727:
        /* <DEDUP_REMOVED lines=23> */
.L_x_7734:
        /* <DEDUP_REMOVED lines=13> */
.L_x_7736:
[----:B------:R-:W-:Y:S05]  /*5210*/  BSYNC.RECONVERGENT B1 ;  /* 0x0000000000017941 */ /* 0x000fea0003800200 */
.L_x_7735:
        /* <DEDUP_REMOVED lines=42> */
.L_x_7733:
[----:B------:R-:W-:Y:S05]  /*54c0*/  BSYNC.RECONVERGENT B0 ;  /* 0x0000000000007941 */ /* 0x000fea0003800200 */
.L_x_7732:
        /* <DEDUP_REMOVED lines=25> */
.L_x_7739:
        /* <DEDUP_REMOVED lines=13> */
.L_x_7741:
[----:B------:R-:W-:Y:S05]  /*5730*/  BSYNC.RECONVERGENT B1 ;  /* 0x0000000000017941 */ /* 0x000fea0003800200 */
.L_x_7740:
        /* <DEDUP_REMOVED lines=42> */
.L_x_7738:
[----:B------:R-:W-:Y:S05]  /*59e0*/  BSYNC.RECONVERGENT B0 ;  /* 0x0000000000007941 */ /* 0x000fea0003800200 */
.L_x_7737:
[----:B------:R-:W-:Y:S01]  /*59f0*/  ISETP.NE.AND P3, PT, R133, 0x1, PT ;  /* 0x000000018500780c */ /* 0x000fe20003f65270 */
[----:B------:R-:W-:Y:S01]  /*5a00*/  BSSY.RECONVERGENT B0, `(.L_x_7742) ;  /* 0x000004b000007945 */ /* 0x000fe20003800200 */
[----:B------:R-:W-:Y:S01]  /*5a10*/  I2FP.F32.U32 R18, R17 ;  /* 0x0000001100127245 */ /* 0x000fe20000201000 */
[----:B------:R-:W-:Y:S02]  /*5a20*/  IMAD.U32 R17, R16, 0x10000, RZ ;  /* 0x0001000010117824 */ /* 0x000fe400078e00ff */
[----:B------:R-:W-:Y:S02]  /*5a30*/  IMAD.MOV.U32 R16, RZ, RZ, R190 ;  /* 0x000000ffff107224 */ /* 0x000fe400078e00be */
[----:B------:R-:W-:Y:S01]  /*5a40*/  FFMA.FTZ R18, R18, R37, 1.1641532182693481445e-10 ;  /* 0x2f00000012127423 */ /* 0x000fe20000010025 */
[----:B------:R-:W-:-:S04]  /*5a50*/  FMUL.FTZ R17, R17, R38 ;  /* 0x0000002611117220 */ /* 0x000fc80000410000 */
[----:B------:R-:W-:Y:S01]  /*5a60*/  FSETP.GTU.FTZ.AND P0, PT, R18, R39, PT ;  /* 0x000000271200720b */ /* 0x000fe20003f1c000 */
[----:B------:R-:W-:-:S03]  /*5a70*/  IMAD.MOV.U32 R18, RZ, RZ, 0x2 ;  /* 0x00000002ff127424 */ /* 0x000fc600078e00ff */
        /* <DEDUP_REMOVED lines=11> */
.L_x_7744:
        /* <DEDUP_REMOVED lines=13> */
.L_x_7746:
[----:B------:R-:W-:Y:S05]  /*5c00*/  BSYNC.RECONVERGENT B1 ;  /* 0x0000000000017941 */ /* 0x000fea0003800200 */
.L_x_7745:
        /* <DEDUP_REMOVED lines=42> */
.L_x_7743:
[----:B------:R-:W-:Y:S05]  /*5eb0*/  BSYNC.RECONVERGENT B0 ;  /* 0x0000000000007941 */ /* 0x000fea0003800200 */
.L_x_7742:
        /* <DEDUP_REMOVED lines=8> */
[----:B------:R-:W-:-:S04]  /*5f40*/  @P1 PRMT R16, R45, 0x7632, R16 ;  /* 0x000076322d101816 */ /* 0x000fc80000000010 */
[----:B------:R-:W-:Y:S01]  /*5f50*/  FSEL R17, R17, RZ, !P0 ;  /* 0x000000ff11117208 */ /* 0x000fe20004000000 */
[----:B------:R-:W-:-:S04]  /*5f60*/  @P1 IMAD.U32 R133, R16, 0x10000, RZ ;  /* 0x0001000010851824 */ /* 0x000fc800078e00ff */
[----:B------:R-:W-:Y:S01]  /*5f70*/  FADD.FTZ R16, R20, R17 ;  /* 0x0000001114107221 */ /* 0x000fe20000010000 */
[----:B------:R-:W-:Y:S02]  /*5f80*/  IMAD.MOV.U32 R20, RZ, RZ, 0x2 ;  /* 0x00000002ff147424 */ /* 0x000fe400078e00ff */
[----:B------:R-:W-:Y:S02]  /*5f90*/  IMAD.MOV.U32 R17, RZ, RZ, R190 ;  /* 0x000000ffff117224 */ /* 0x000fe400078e00be */
        /* <DEDUP_REMOVED lines=13> */
.L_x_7749:
        /* <DEDUP_REMOVED lines=13> */
.L_x_7751:
[----:B------:R-:W-:Y:S05]  /*6140*/  BSYNC.RECONVERGENT B1 ;  /* 0x0000000000017941 */ /* 0x000fea0003800200 */
.L_x_7750:
        /* <DEDUP_REMOVED lines=42> */
.L_x_7748:
[----:B------:R-:W-:Y:S05]  /*63f0*/  BSYNC.RECONVERGENT B0 ;  /* 0x0000000000007941 */ /* 0x000fea0003800200 */
.L_x_7747:
        /* <DEDUP_REMOVED lines=21> */
.L_x_7754:
        /* <DEDUP_REMOVED lines=13> */
.L_x_7756:
[----:B------:R-:W-:Y:S05]  /*6620*/  BSYNC.RECONVERGENT B1 ;  /* 0x0000000000017941 */ /* 0x000fea0003800200 */
.L_x_7755:
        /* <DEDUP_REMOVED lines=42> */
.L_x_7753:
[----:B------:R-:W-:Y:S05]  /*68d0*/  BSYNC.RECONVERGENT B0 ;  /* 0x0000000000007941 */ /* 0x000fea0003800200 */
.L_x_7752:
        /* <DEDUP_REMOVED lines=25> */
.L_x_7759:
        /* <DEDUP_REMOVED lines=13> */
.L_x_7761:
[----:B------:R-:W-:Y:S05]  /*6b40*/  BSYNC.RECONVERGENT B1 ;  /* 0x0000000000017941 */ /* 0x000fea0003800200 */
.L_x_7760:
        /* <DEDUP_REMOVED lines=42> */
.L_x_7758:
[----:B------:R-:W-:Y:S05]  /*6df0*/  BSYNC.RECONVERGENT B0 ;  /* 0x0000000000007941 */ /* 0x000fea0003800200 */
.L_x_7757:
        /* <DEDUP_REMOVED lines=20> */
.L_x_7764:
        /* <DEDUP_REMOVED lines=13> */
.L_x_7766:
[----:B------:R-:W-:Y:S05]  /*7010*/  BSYNC.RECONVERGENT B1 ;  /* 0x0000000000017941 */ /* 0x000fea0003800200 */
.L_x_7765:
        /* <DEDUP_REMOVED lines=42> */
.L_x_7763:
[----:B------:R-:W-:Y:S05]  /*72c0*/  BSYNC.RECONVERGENT B0 ;  /* 0x0000000000007941 */ /* 0x000fea0003800200 */
.L_x_7762:
        /* <DEDUP_REMOVED lines=10> */
[----:B------:R-:W-:Y:S02]  /*7370*/  @P1 PRMT R19, R46, 0x7632, R19 ;  /* 0x000076322e131816 */ /* 0x000fe40000000013 */
[----:B------:R-:W-:-:S03]  /*7380*/  ISETP.NE.AND P4, PT, R137, 0x1, PT ;  /* 0x000000018900780c */ /* 0x000fc60003f85270 */
        /* <DEDUP_REMOVED lines=15> */
.L_x_7769:
        /* <DEDUP_REMOVED lines=13> */
.L_x_7771:
[----:B------:R-:W-:Y:S05]  /*7550*/  BSYNC.RECONVERGENT B1 ;  /* 0x0000000000017941 */ /* 0x000fea0003800200 */
.L_x_7770:
        /* <DEDUP_REMOVED lines=42> */
.L_x_7768:
[----:B------:R-:W-:Y:S05]  /*7800*/  BSYNC.RECONVERGENT B0 ;  /* 0x0000000000007941 */ /* 0x000fea0003800200 */
.L_x_7767:
[----:B------:R-:W-:Y:S01]  /*7810*/  I2FP.F32.U32 R20, R19 ;  /* 0x0000001300147245 */ /* 0x000fe20000201000 */
[C---:B------:R-:W-:Y:S01]  /*7820*/  IMAD.U32 R137, R131.reuse, 0x10000, RZ ;  /* 0x0001000083897824 */ /* 0x040fe200078e00ff */
[----:B------:R-:W-:Y:S01]  /*7830*/  ISETP.NE.AND P5, PT, R144, 0x1, PT ;  /* 0x000000019000780c */ /* 0x000fe20003fa5270 */
[----:B------:R-:W-:Y:S01]  /*7840*/  BSSY.RECONVERGENT B0, `(.L_x_7772) ;  /* 0x000004a000007945 */ /* 0x000fe20003800200 */
[----:B------:R-:W-:Y:S02]  /*7850*/  IMAD.MOV.U32 R145, RZ, RZ, 0x2 ;  /* 0x00000002ff917424 */ /* 0x000fe400078e00ff */
[----:B------:R-:W-:Y:S01]  /*7860*/  FFMA.FTZ R136, R20, R37, 1.1641532182693481445e-10 ;  /* 0x2f00000014887423 */ /* 0x000fe20000010025 */
[----:B------:R-:W-:Y:S01]  /*7870*/  PRMT R20, R131, 0x7632, R20 ;  /* 0x0000763283147816 */ /* 0x000fe20000000014 */
[----:B------:R-:W-:Y:S01]  /*7880*/  FMUL.FTZ R131, R137, R38 ;  /* 0x0000002689837220 */ /* 0x000fe20000410000 */
        /* <DEDUP_REMOVED lines=13> */
.L_x_7774:
        /* <DEDUP_REMOVED lines=13> */
.L_x_7776:
[----:B------:R-:W-:Y:S05]  /*7a30*/  BSYNC.RECONVERGENT B1 ;  /* 0x0000000000017941 */ /* 0x000fea0003800200 */
.L_x_7775:
        /* <DEDUP_REMOVED lines=42> */
.L_x_7773:
[----:B------:R-:W-:Y:S05]  /*7ce0*/  BSYNC.RECONVERGENT B0 ;  /* 0x0000000000007941 */ /* 0x000fea0003800200 */
.L_x_7772:
        /* <DEDUP_REMOVED lines=25> */
.L_x_7779:
        /* <DEDUP_REMOVED lines=13> */
.L_x_7781:
[----:B------:R-:W-:Y:S05]  /*7f50*/  BSYNC.RECONVERGENT B1 ;  /* 0x0000000000017941 */ /* 0x000fea0003800200 */
.L_x_7780:
        /* <DEDUP_REMOVED lines=42> */
.L_x_7778:
[----:B------:R-:W-:Y:S05]  /*8200*/  BSYNC.RECONVERGENT B0 ;  /* 0x0000000000007941 */ /* 0x000fea0003800200 */
.L_x_7777:
        /* <DEDUP_REMOVED lines=20> */
.L_x_7784:
        /* <DEDUP_REMOVED lines=15> */
.L_x_7786:
[----:B------:R-:W-:Y:S05]  /*8440*/  BSYNC.RECONVERGENT B1 ;  /* 0x0000000000017941 */ /* 0x000fea0003800200 */
.L_x_7785:
        /* <DEDUP_REMOVED lines=42> */
.L_x_7783:
[----:B------:R-:W-:Y:S05]  /*86f0*/  BSYNC.RECONVERGENT B0 ;  /* 0x0000000000007941 */ /* 0x000fea0003800200 */
.L_x_7782:
        /* <DEDUP_REMOVED lines=12> */
[----:B------:R-:W-:Y:S02]  /*87c0*/  FADD.FTZ R144, R152, R145 ;  /* 0x0000009198907221 */ /* 0x000fe40000010000 */
[----:B------:R-:W-:-:S04]  /*87d0*/  @P1 IMAD.U32 R137, R137, 0x10000, RZ ;  /* 0x0001000089891824 */ /* 0x000fc800078e00ff */
[----:B------:R-:W-:Y:S01]  /*87e0*/  @P1 FADD.FTZ R137, R144, R137 ;  /* 0x0000008990891221 */ /* 0x000fe20000010000 */
[----:B------:R-:W-:-:S04]  /*87f0*/  @!P1 MOV R137, R144 ;  /* 0x0000009000899202 */ /* 0x000fc80000000f00 */
[----:B------:R-:W-:-:S04]  /*8800*/  F2FP.BF16.F32.PACK_AB R144, RZ, R137 ;  /* 0x00000089ff90723e */ /* 0x000fc800000010ff */
[----:B------:R-:W-:-:S07]  /*8810*/  PRMT R131, R131, 0x5410, R144 ;  /* 0x0000541083837816 */ /* 0x000fce0000000090 */
.L_x_7706:
[----:B------:R-:W0:Y:S01]  /*8820*/  LDC.64 R158, c[0x0][0x3a8] ;  /* 0x0000ea00ff9e7b82 */ /* 0x000e220000000a00 */
[----:B------:R-:W-:Y:S02]  /*8830*/  SEL R153, RZ, 0x100, !P0 ;  /* 0x00000100ff997807 */ /* 0x000fe40004000000 */
[----:B------:R-:W-:Y:S02]  /*8840*/  ISETP.NE.U32.AND P0, PT, R138, RZ, PT ;  /* 0x000000ff8a00720c */ /* 0x000fe40003f05070 */
[----:B------:R-:W-:Y:S02]  /*8850*/  SEL R143, RZ, 0x1000000, !P5 ;  /* 0x01000000ff8f7807 */ /* 0x000fe40006800000 */
[----:B------:R-:W-:Y:S01]  /*8860*/  SEL R142, RZ, 0x10000, !P4 ;  /* 0x00010000ff8e7807 */ /* 0x000fe20006000000 */
[----:B------:R-:W1:Y:S01]  /*8870*/  LDC.64 R156, c[0x0][0x3b0] ;  /* 0x0000ec00ff9c7b82 */ /* 0x000e620000000a00 */
[C---:B------:R-:W-:Y:S02]  /*8880*/  LOP3.LUT P5, RZ, R12.reuse, 0x4, RZ, 0xc0, !PT ;  /* 0x000000040cff7812 */ /* 0x040fe400078ac0ff */
[----:B------:R-:W-:-:S02]  /*8890*/  LOP3.LUT P4, RZ, R12, 0x2, RZ, 0xc0, !PT ;  /* 0x000000020cff7812 */ /* 0x000fc4000788c0ff */
[----:B------:R-:W-:Y:S02]  /*88a0*/  ISETP.NE.AND.EX P0, PT, R139, RZ, PT, P0 ;  /* 0x000000ff8b00720c */ /* 0x000fe40003f05300 */
[----:B------:R-:W-:Y:S01]  /*88b0*/  LOP3.LUT P6, RZ, R12, 0x8, RZ, 0xc0, !PT ;  /* 0x000000080cff7812 */ /* 0x000fe200078cc0ff */
        /* <DEDUP_REMOVED lines=40> */
.L_x_7787:
        /* <DEDUP_REMOVED lines=20> */
.L_x_7791:
        /* <DEDUP_REMOVED lines=13> */
.L_x_7793:
[----:B------:R-:W-:Y:S05]  /*8d50*/  BSYNC.RECONVERGENT B1 ;  /* 0x0000000000017941 */ /* 0x000fea0003800200 */
.L_x_7792:
        /* <DEDUP_REMOVED lines=40> */
[----:B------:R-:W-:-:S07]  /*8fe0*/  LOP3.LUT R174, R22, R174, R149, 0x96, !PT ;  /* 0x000000ae16ae7212 */ /* 0x000fce00078e9695 */
.L_x_7790:
[----:B------:R-:W-:Y:S05]  /*8ff0*/  BSYNC.RECONVERGENT B0 ;  /* 0x0000000000007941 */ /* 0x000fea0003800200 */
.L_x_7789:
[----:B------:R-:W-:Y:S01]  /*9000*/  I2FP.F32.U32 R14, R13 ;  /* 0x0000000d000e7245 */ /* 0x000fe20000201000 */
[----:B-----5:R-:W-:Y:S01]  /*9010*/  IMAD.U32 R13, R128, 0x10000, RZ ;  /* 0x00010000800d7824 */ /* 0x020fe200078e00ff */
        /* <DEDUP_REMOVED lines=21> */
.L_x_7796:
        /* <DEDUP_REMOVED lines=13> */
.L_x_7798:
[----:B------:R-:W-:Y:S05]  /*9240*/  BSYNC.RECONVERGENT B1 ;  /* 0x0000000000017941 */ /* 0x000fea0003800200 */
.L_x_7797:
        /* <DEDUP_REMOVED lines=42> */
.L_x_7795:
[----:B------:R-:W-:Y:S05]  /*94f0*/  BSYNC.RECONVERGENT B0 ;  /* 0x0000000000007941 */ /* 0x000fea0003800200 */
.L_x_7794:
        /* <DEDUP_REMOVED lines=25> */
.L_x_7801:
        /* <DEDUP_REMOVED lines=13> */
.L_x_7803:
[----:B------:R-:W-:Y:S05]  /*9760*/  BSYNC.RECONVERGENT B1 ;  /* 0x0000000000017941 */ /* 0x000fea0003800200 */
.L_x_7802:
        /* <DEDUP_REMOVED lines=42> */
.L_x_7800:
[----:B------:R-:W-:Y:S05]  /*9a10*/  BSYNC.RECONVERGENT B0 ;  /* 0x0000000000007941 */ /* 0x000fea0003800200 */
.L_x_7799:
        /* <DEDUP_REMOVED lines=22> */
.L_x_7806:
        /* <DEDUP_REMOVED lines=13> */
.L_x_7808:
[----:B------:R-:W-:Y:S05]  /*9c50*/  BSYNC.RECONVERGENT B1 ;  /* 0x0000000000017941 */ /* 0x000fea0003800200 */
.L_x_7807:
        /* <DEDUP_REMOVED lines=42> */
.L_x_7805:
[----:B------:R-:W-:Y:S05]  /*9f00*/  BSYNC.RECONVERGENT B0 ;  /* 0x0000000000007941 */ /* 0x000fea0003800200 */
.L_x_7804:
[----:B------:R-:W-:Y:S01]  /*9f10*/  I2FP.F32.U32 R14, R14 ;  /* 0x0000000e000e7245 */ /* 0x000fe20000201000 */
[----:B------:R-:W-:Y:S01]  /*9f20*/  BSSY.RECONVERGENT B0, `(.L_x_7809) ;  /* 0x0000052000007945 */ /* 0x000fe20003800200 */
[----:B------:R-:W-:Y:S01]  /*9f30*/  PRMT R15, R40, 0x7632, R15 ;  /* 0x00007632280f7816 */ /* 0x000fe2000000000f */
[----:B------:R-:W-:Y:S01]  /*9f40*/  IMAD.MOV.U32 R18, RZ, RZ, 0x2 ;  /* 0x00000002ff127424 */ /* 0x000fe200078e00ff */
        /* <DEDUP_REMOVED lines=8> */
[----:B------:R-:W-:-:S04]  /*9fd0*/  FADD.FTZ R14, R20, R17 ;  /* 0x00000011140e7221 */ /* 0x000fc80000010000 */
[----:B------:R-:W-:Y:S01]  /*9fe0*/  @P1 FADD.FTZ R140, R14, R15 ;  /* 0x0000000f0e8c1221 */ /* 0x000fe20000010000 */
[----:B------:R-:W-:Y:S01]  /*9ff0*/  @!P1 MOV R140, R14 ;  /* 0x0000000e008c9202 */ /* 0x000fe20000000f00 */
[----:B------:R-:W-:Y:S01]  /*a000*/  IMAD.MOV.U32 R15, RZ, RZ, R190 ;  /* 0x000000ffff0f7224 */ /* 0x000fe200078e00be */
        /* <DEDUP_REMOVED lines=11> */
.L_x_7811:
        /* <DEDUP_REMOVED lines=13> */
.L_x_7813:
[----:B------:R-:W-:Y:S05]  /*a190*/  BSYNC.RECONVERGENT B1 ;  /* 0x0000000000017941 */ /* 0x000fea0003800200 */
.L_x_7812:
        /* <DEDUP_REMOVED lines=42> */
.L_x_7810:
[----:B------:R-:W-:Y:S05]  /*a440*/  BSYNC.RECONVERGENT B0 ;  /* 0x0000000000007941 */ /* 0x000fea0003800200 */
.L_x_7809:
        /* <DEDUP_REMOVED lines=23> */
.L_x_7816:
        /* <DEDUP_REMOVED lines=13> */
.L_x_7818:
[----:B------:R-:W-:Y:S05]  /*a690*/  BSYNC.RECONVERGENT B1 ;  /* 0x0000000000017941 */ /* 0x000fea0003800200 */
.L_x_7817:
        /* <DEDUP_REMOVED lines=42> */
.L_x_7815:
[----:B------:R-:W-:Y:S05]  /*a940*/  BSYNC.RECONVERGENT B0 ;  /* 0x0000000000007941 */ /* 0x000fea0003800200 */
.L_x_7814:
        /* <DEDUP_REMOVED lines=25> */
.L_x_7821:
        /* <DEDUP_REMOVED lines=13> */
.L_x_7823:
[----:B------:R-:W-:Y:S05]  /*abb0*/  BSYNC.RECONVERGENT B1 ;  /* 0x0000000000017941 */ /* 0x000fea0003800200 */
.L_x_7822:
        /* <DEDUP_REMOVED lines=42> */
.L_x_7820:
[----:B------:R-:W-:Y:S05]  /*ae60*/  BSYNC.RECONVERGENT B0 ;  /* 0x0000000000007941 */ /* 0x000fea0003800200 */
.L_x_7819:
        /* <DEDUP_REMOVED lines=22> */
.L_x_7826:
        /* <DEDUP_REMOVED lines=13> */
.L_x_7828:
[----:B------:R-:W-:Y:S05]  /*b0a0*/  BSYNC.RECONVERGENT B1 ;  /* 0x0000000000017941 */ /* 0x000fea0003800200 */
.L_x_7827:
        /* <DEDUP_REMOVED lines=42> */
.L_x_7825:
[----:B------:R-:W-:Y:S05]  /*b350*/  BSYNC.RECONVERGENT B0 ;  /* 0x0000000000007941 */ /* 0x000fea0003800200 */
.L_x_7824:
        /* <DEDUP_REMOVED lines=13> */
[----:B------:R-:W-:Y:S02]  /*b430*/  SEL R16, RZ, 0x1, P2 ;  /* 0x00000001ff107807 */ /* 0x000fe40001000000 */
[----:B------:R-:W-:Y:S02]  /*b440*/  ISETP.NE.AND P2, PT, R18, 0x1, PT ;  /* 0x000000011200780c */ /* 0x000fe40003f45270 */
        /* <DEDUP_REMOVED lines=12> */
.L_x_7831:
        /* <DEDUP_REMOVED lines=13> */
.L_x_7833:
[----:B------:R-:W-:Y:S05]  /*b5e0*/  BSYNC.RECONVERGENT B1 ;  /* 0x0000000000017941 */ /* 0x000fea0003800200 */
.L_x_7832:
        /* <DEDUP_REMOVED lines=42> */
.L_x_7830:
[----:B------:R-:W-:Y:S05]  /*b890*/  BSYNC.RECONVERGENT B0 ;  /* 0x0000000000007941 */ /* 0x000fea0003800200 */
.L_x_7829:
        /* <DEDUP_REMOVED lines=21> */
.L_x_7836:
        /* <DEDUP_REMOVED lines=13> */
.L_x_7838:
[----:B------:R-:W-:Y:S05]  /*bac0*/  BSYNC.RECONVERGENT B1 ;  /* 0x0000000000017941 */ /* 0x000fea0003800200 */
.L_x_7837:
        /* <DEDUP_REMOVED lines=42> */
.L_x_7835:
[----:B------:R-:W-:Y:S05]  /*bd70*/  BSYNC.RECONVERGENT B0 ;  /* 0x0000000000007941 */ /* 0x000fea0003800200 */
.L_x_7834:
        /* <DEDUP_REMOVED lines=25> */
.L_x_7841:
        /* <DEDUP_REMOVED lines=13> */
.L_x_7843:
[----:B------:R-:W-:Y:S05]  /*bfe0*/  BSYNC.RECONVERGENT B1 ;  /* 0x0000000000017941 */ /* 0x000fea0003800200 */
.L_x_7842:
        /* <DEDUP_REMOVED lines=42> */
.L_x_7840:
[----:B------:R-:W-:Y:S05]  /*c290*/  BSYNC.RECONVERGENT B0 ;  /* 0x0000000000007941 */ /* 0x000fea0003800200 */
.L_x_7839:
        /* <DEDUP_REMOVED lines=20> */
.L_x_7846:
        /* <DEDUP_REMOVED lines=13> */
.L_x_7848:
[----:B------:R-:W-:Y:S05]  /*c4b0*/  BSYNC.RECONVERGENT B1 ;  /* 0x0000000000017941 */ /* 0x000fea0003800200 */
.L_x_7847:
        /* <DEDUP_REMOVED lines=42> */
.L_x_7845:
[----:B------:R-:W-:Y:S05]  /*c760*/  BSYNC.RECONVERGENT B0 ;  /* 0x0000000000007941 */ /* 0x000fea0003800200 */
.L_x_7844:
        /* <DEDUP_REMOVED lines=27> */
.L_x_7851:
        /* <DEDUP_REMOVED lines=13> */
.L_x_7853:
[----:B------:R-:W-:Y:S05]  /*c9f0*/  BSYNC.RECONVERGENT B1 ;  /* 0x0000000000017941 */ /* 0x000fea0003800200 */
.L_x_7852:
        /* <DEDUP_REMOVED lines=41> */
[----:B------:R-:W-:-:S07]  /*cc90*/  HFMA2 R151, -RZ, RZ, 0, 0 ;  /* 0x00000000ff977431 */ /* 0x000fce00000001ff */
.L_x_7850:
[----:B------:R-:W-:Y:S05]  /*cca0*/  BSYNC.RECONVERGENT B0 ;  /* 0x0000000000007941 */ /* 0x000fea0003800200 */
.L_x_7849:
        /* <DEDUP_REMOVED lines=21> */
.L_x_7856:
        /* <DEDUP_REMOVED lines=13> */
.L_x_7858:
[----:B------:R-:W-:Y:S05]  /*ced0*/  BSYNC.RECONVERGENT B1 ;  /* 0x0000000000017941 */ /* 0x000fea0003800200 */
.L_x_7857:
        /* <DEDUP_REMOVED lines=42> */
.L_x_7855:
[----:B------:R-:W-:Y:S05]  /*d180*/  BSYNC.RECONVERGENT B0 ;  /* 0x0000000000007941 */ /* 0x000fea0003800200 */
.L_x_7854:
        /* <DEDUP_REMOVED lines=25> */
.L_x_7861:
        /* <DEDUP_REMOVED lines=13> */
.L_x_7863:
[----:B------:R-:W-:Y:S05]  /*d3f0*/  BSYNC.RECONVERGENT B1 ;  /* 0x0000000000017941 */ /* 0x000fea0003800200 */
.L_x_7862:
        /* <DEDUP_REMOVED lines=42> */
.L_x_7860:
[----:B------:R-:W-:Y:S05]  /*d6a0*/  BSYNC.RECONVERGENT B0 ;  /* 0x0000000000007941 */ /* 0x000fea0003800200 */
.L_x_7859:
        /* <DEDUP_REMOVED lines=20> */
.L_x_7866:
        /* <DEDUP_REMOVED lines=15> */
.L_x_7868:
[----:B------:R-:W-:Y:S05]  /*d8e0*/  BSYNC.RECONVERGENT B1 ;  /* 0x0000000000017941 */ /* 0x000fea0003800200 */
.L_x_7867:
        /* <DEDUP_REMOVED lines=42> */
.L_x_7865:
[----:B------:R-:W-:Y:S05]  /*db90*/  BSYNC.RECONVERGENT B0 ;  /* 0x0000000000007941 */ /* 0x000fea0003800200 */
.L_x_7864:
        /* <DEDUP_REMOVED lines=10> */
[----:B------:R-:W-:Y:S01]  /*dc40*/  FSEL R151, R131, RZ, !P6 ;  /* 0x000000ff83977208 */ /* 0x000fe20007000000 */
[----:B------:R-:W-:Y:S01]  /*dc50*/  @P1 IMAD.U32 R146, R146, 0x10000, RZ ;  /* 0x0001000092921824 */ /* 0x000fe200078e00ff */
[----:B------:R-:W-:-:S03]  /*dc60*/  SEL R131, RZ, 0x1, P6 ;  /* 0x00000001ff837807 */ /* 0x000fc60003000000 */
[----:B------:R-:W-:Y:S01]  /*dc70*/  FADD.FTZ R151, R168, R151 ;  /* 0x00000097a8977221 */ /* 0x000fe20000010000 */
[----:B------:R-:W-:-:S03]  /*dc80*/  PRMT R20, R131, 0x7610, R20 ;  /* 0x0000761083147816 */ /* 0x000fc60000000014 */
[----:B------:R-:W-:Y:S01]  /*dc90*/  @P1 FADD.FTZ R146, R151, R146 ;  /* 0x0000009297921221 */ /* 0x000fe20000010000 */
[----:B------:R-:W-:-:S04]  /*dca0*/  @!P1 MOV R146, R151 ;  /* 0x0000009700929202 */ /* 0x000fc80000000f00 */
[----:B------:R-:W-:-:S04]  /*dcb0*/  F2FP.BF16.F32.PACK_AB R151, RZ, R146 ;  /* 0x00000092ff97723e */ /* 0x000fc800000010ff */
[----:B------:R-:W-:Y:S01]  /*dcc0*/  PRMT R131, R150, 0x5410, R151 ;  /* 0x0000541096837816 */ /* 0x000fe20000000097 */
[----:B------:R-:W-:Y:S06]  /*dcd0*/  BRA `(.L_x_7869) ;  /* 0x0000002800587947 */ /* 0x000fec0003800000 */
.L_x_7788:
[----:B------:R-:W-:Y:S01]  /*dce0*/  ISETP.NE.AND P2, PT, R162, 0x1, PT ;  /* 0x00000001a200780c */ /* 0x000fe20003f45270 */
[----:B------:R-:W-:Y:S01]  /*dcf0*/  BSSY.RECONVERGENT B0, `(.L_x_7870) ;  /* 0x0000046000007945 */ /* 0x000fe20003800200 */
[----:B------:R-:W-:Y:S02]  /*dd00*/  IMAD.MOV.U32 R141, RZ, RZ, 0x2 ;  /* 0x00000002ff8d7424 */ /* 0x000fe400078e00ff */
        /* <DEDUP_REMOVED lines=13> */
.L_x_7872:
        /* <DEDUP_REMOVED lines=13> */
.L_x_7874:
[----:B------:R-:W-:Y:S05]  /*deb0*/  BSYNC.RECONVERGENT B1 ;  /* 0x0000000000017941 */ /* 0x000fea0003800200 */
.L_x_7873:
        /* <DEDUP_REMOVED lines=41> */
.L_x_7871:
[----:B------:R-:W-:Y:S05]  /*e150*/  BSYNC.RECONVERGENT B0 ;  /* 0x0000000000007941 */ /* 0x000fea0003800200 */
.L_x_7870:
        /* <DEDUP_REMOVED lines=26> */
.L_x_7877:
        /* <DEDUP_REMOVED lines=13> */
.L_x_7879:
[----:B------:R-:W-:Y:S05]  /*e3d0*/  BSYNC.RECONVERGENT B1 ;  /* 0x0000000000017941 */ /* 0x000fea0003800200 */
.L_x_7878:
        /* <DEDUP_REMOVED lines=42> */
.L_x_7876:
[----:B------:R-:W-:Y:S05]  /*e680*/  BSYNC.RECONVERGENT B0 ;  /* 0x0000000000007941 */ /* 0x000fea0003800200 */
.L_x_7875:
        /* <DEDUP_REMOVED lines=26> */
.L_x_7882:
        /* <DEDUP_REMOVED lines=13> */
.L_x_7884:
[----:B------:R-:W-:Y:S05]  /*e900*/  BSYNC.RECONVERGENT B1 ;  /* 0x0000000000017941 */ /* 0x000fea0003800200 */
.L_x_7883:
        /* <DEDUP_REMOVED lines=42> */
.L_x_7881:
[----:B------:R-:W-:Y:S05]  /*ebb0*/  BSYNC.RECONVERGENT B0 ;  /* 0x0000000000007941 */ /* 0x000fea0003800200 */
.L_x_7880:
        /* <DEDUP_REMOVED lines=26> */
.L_x_7887:
        /* <DEDUP_REMOVED lines=13> */
.L_x_7889:
[----:B------:R-:W-:Y:S05]  /*ee30*/  BSYNC.RECONVERGENT B1 ;  /* 0x0000000000017941 */ /* 0x000fea0003800200 */
.L_x_7888:
        /* <DEDUP_REMOVED lines=42> */
.L_x_7886:
[----:B------:R-:W-:Y:S05]  /*f0e0*/  BSYNC.RECONVERGENT B0 ;  /* 0x0000000000007941 */ /* 0x000fea0003800200 */
.L_x_7885:
        /* <DEDUP_REMOVED lines=8> */
[----:B------:R-:W-:Y:S02]  /*f170*/  IMAD.MOV.U32 R145, RZ, RZ, 0x2 ;  /* 0x00000002ff917424 */ /* 0x000fe400078e00ff */
        /* <DEDUP_REMOVED lines=17> */
.L_x_7892:
        /* <DEDUP_REMOVED lines=13> */
.L_x_7894:
[----:B------:R-:W-:Y:S05]  /*f360*/  BSYNC.RECONVERGENT B1 ;  /* 0x0000000000017941 */ /* 0x000fea0003800200 */
.L_x_7893:
        /* <DEDUP_REMOVED lines=42> */
.L_x_7891:
[----:B------:R-:W-:Y:S05]  /*f610*/  BSYNC.RECONVERGENT B0 ;  /* 0x0000000000007941 */ /* 0x000fea0003800200 */
.L_x_7890:
        /* <DEDUP_REMOVED lines=24> */
.L_x_7897:
        /* <DEDUP_REMOVED lines=13> */
.L_x_7899:
[----:B------:R-:W-:Y:S05]  /*f870*/  BSYNC.RECONVERGENT B1 ;  /* 0x0000000000017941 */ /* 0x000fea0003800200 */
.L_x_7898:
        /* <DEDUP_REMOVED lines=42> */
.L_x_7896:
[----:B------:R-:W-:Y:S05]  /*fb20*/  BSYNC.RECONVERGENT B0 ;  /* 0x0000000000007941 */ /* 0x000fea0003800200 */
.L_x_7895:
        /* <DEDUP_REMOVED lines=9> */
[----:B------:R-:W-:Y:S02]  /*fbc0*/  FSEL R144, R145, RZ, !P3 ;  /* 0x000000ff91907208 */ /* 0x000fe40005800000 */
[----:B------:R-:W-:Y:S02]  /*fbd0*/  MOV R145, R190 ;  /* 0x000000be00917202 */ /* 0x000fe40000000f00 */
[----:B------:R-:W-:Y:S01]  /*fbe0*/  PLOP3.LUT P3, PT, P3, PT, PT, 0x8, 0x80 ;  /* 0x000000000080781c */ /* 0x000fe20001f6e170 */
        /* <DEDUP_REMOVED lines=12> */
.L_x_7902:
        /* <DEDUP_REMOVED lines=13> */
.L_x_7904:
[----:B------:R-:W-:Y:S05]  /*fd80*/  BSYNC.RECONVERGENT B1 ;  /* 0x0000000000017941 */ /* 0x000fea0003800200 */
.L_x_7903:
        /* <DEDUP_REMOVED lines=42> */
.L_x_7901:
[----:B------:R-:W-:Y:S05]  /*10030*/  BSYNC.RECONVERGENT B0 ;  /* 0x0000000000007941 */ /* 0x000fea0003800200 */
.L_x_7900:
        /* <DEDUP_REMOVED lines=24> */
.L_x_7907:
        /* <DEDUP_REMOVED lines=13> */
.L_x_7909:
[----:B------:R-:W-:Y:S05]  /*10290*/  BSYNC.RECONVERGENT B1 ;  /* 0x0000000000017941 */ /* 0x000fea0003800200 */
.L_x_7908:
        /* <DEDUP_REMOVED lines=42> */
.L_x_7906:
[----:B------:R-:W-:Y:S05]  /*10540*/  BSYNC.RECONVERGENT B0 ;  /* 0x0000000000007941 */ /* 0x000fea0003800200 */
.L_x_7905:
        /* <DEDUP_REMOVED lines=15> */
.L_x_7869:
        /* <DEDUP_REMOVED lines=47> */
.L_x_7910:
[----:B------:R1:W5:Y:S04]  /*10930*/  @P0 LDG.E.128 R40, desc[UR6][R162.64] ;  /* 0x00000006a2280981 */ /* 0x000368000c1e1d00 */
[----:B------:R1:W5:Y:S04]  /*10940*/  @P1 LDG.E.128 R44, desc[UR6][R150.64] ;  /* 0x00000006962c1981 */ /* 0x000368000c1e1d00 */
[----:B0-2---:R1:W5:Y:S01]  /*10950*/  LDG.E.128 R128, desc[UR6][R152.64] ;  /* 0x0000000698807981 */ /* 0x005362000c1e1d00 */
        /* <DEDUP_REMOVED lines=17> */
.L_x_7914:
        /* <DEDUP_REMOVED lines=13> */
.L_x_7916:
[----:B------:R-:W-:Y:S05]  /*10b40*/  BSYNC.RECONVERGENT B1 ;  /* 0x0000000000017941 */ /* 0x000fea0003800200 */
.L_x_7915:
        /* <DEDUP_REMOVED lines=41> */
.L_x_7913:
[----:B------:R-:W-:Y:S05]  /*10de0*/  BSYNC.RECONVERGENT B0 ;  /* 0x0000000000007941 */ /* 0x000fea0003800200 */
.L_x_7912:
[----:B------:R-:W-:Y:S01]  /*10df0*/  I2FP.F32.U32 R14, R13 ;  /* 0x0000000d000e7245 */ /* 0x000fe20000201000 */
[----:B-----5:R-:W-:Y:S01]  /*10e00*/  IMAD.U32 R13, R128, 0x10000, RZ ;  /* 0x00010000800d7824 */ /* 0x020fe200078e00ff */
        /* <DEDUP_REMOVED lines=21> */
.L_x_7919:
        /* <DEDUP_REMOVED lines=13> */
.L_x_7921:
[----:B------:R-:W-:Y:S05]  /*11030*/  BSYNC.RECONVERGENT B1 ;  /* 0x0000000000017941 */ /* 0x000fea0003800200 */
.L_x_7920:
        /* <DEDUP_REMOVED lines=42> */
.L_x_7918:
[----:B------:R-:W-:Y:S05]  /*112e0*/  BSYNC.RECONVERGENT B0 ;  /* 0x0000000000007941 */ /* 0x000fea0003800200 */
.L_x_7917:
        /* <DEDUP_REMOVED lines=10> */
[----:B------:R-:W-:-:S03]  /*11390*/  MOV R15, R190 ;  /* 0x000000be000f7202 */ /* 0x000fc60000000f00 */
        /* <DEDUP_REMOVED lines=14> */
.L_x_7924:
        /* <DEDUP_REMOVED lines=13> */
.L_x_7926:
[----:B------:R-:W-:Y:S05]  /*11550*/  BSYNC.RECONVERGENT B1 ;  /* 0x0000000000017941 */ /* 0x000fea0003800200 */
.L_x_7925:
[----:B------:R-:W-:Y:S01]  /*11560*/  IMAD.WIDE.U32 R18, R0, -0x326172a9, RZ ;  /* 0xcd9e8d5700127825 */ /* 0x000fe200078e00ff */
[----:B-1----:R-:W-:Y:S02]  /*11570*/  LOP3.LUT R152, R9, R17, R155, 0x96, !PT ;  /* 0x0000001109987212 */ /* 0x002fe400078e969b */
        /* <DEDUP_REMOVED lines=40> */
.L_x_7923:
[----:B------:R-:W-:Y:S05]  /*11800*/  BSYNC.RECONVERGENT B0 ;  /* 0x0000000000007941 */ /* 0x000fea0003800200 */
.L_x_7922:
        /* <DEDUP_REMOVED lines=22> */
.L_x_7929:
        /* <DEDUP_REMOVED lines=13> */
.L_x_7931:
[----:B------:R-:W-:Y:S05]  /*11a40*/  BSYNC.RECONVERGENT B1 ;  /* 0x0000000000017941 */ /* 0x000fea0003800200 */
.L_x_7930:
        /* <DEDUP_REMOVED lines=42> */
.L_x_7928:
[----:B------:R-:W-:Y:S05]  /*11cf0*/  BSYNC.RECONVERGENT B0 ;  /* 0x0000000000007941 */ /* 0x000fea0003800200 */
.L_x_7927:
[----:B------:R-:W-:Y:S01]  /*11d00*/  I2FP.F32.U32 R14, R14 ;  /* 0x0000000e000e7245 */ /* 0x000fe20000201000 */
[----:B------:R-:W-:Y:S01]  /*11d10*/  BSSY.RECONVERGENT B0, `(.L_x_7932) ;  /* 0x0000052000007945 */ /* 0x000fe20003800200 */
[----:B------:R-:W-:Y:S01]  /*11d20*/  PRMT R15, R40, 0x7632, R15 ;  /* 0x00007632280f7816 */ /* 0x000fe2000000000f */
[----:B------:R-:W-:Y:S01]  /*11d30*/  IMAD.MOV.U32 R18, RZ, RZ, 0x2 ;  /* 0x00000002ff127424 */ /* 0x000fe200078e00ff */
[----:B------:R-:W-:Y:S01]  /*11d40*/  ISETP.NE.AND P3, PT, R16, 0x1, PT ;  /* 0x000000011000780c */ /* 0x000fe20003f65270 */
[----:B------:R-:W-:Y:S01]  /*11d50*/  FFMA.FTZ R14, R14, R37, 1.1641532182693481445e-10 ;  /* 0x2f0000000e0e7423 */ /* 0x000fe20000010025 */
[----:B------:R-:W-:-:S04]  /*11d60*/  SHF.L.U32 R15, R15, 0x10, RZ ;  /* 0x000000100f0f7819 */ /* 0x000fc800000006ff */
[----:B------:R-:W-:Y:S01]  /*11d70*/  FSETP.GTU.FTZ.AND P2, PT, R14, R39, PT ;  /* 0x000000270e00720b */ /* 0x000fe20003f5c000 */
[----:B------:R-:W-:Y:S01]  /*11d80*/  FMUL.FTZ R15, R15, R38 ;  /* 0x000000260f0f7220 */ /* 0x000fe20000410000 */
[----:B------:R-:W-:-:S04]  /*11d90*/  @P1 PRMT R14, R44, 0x7632, R14 ;  /* 0x000076322c0e1816 */ /* 0x000fc8000000000e */
[----:B------:R-:W-:Y:S01]  /*11da0*/  FSEL R17, R15, RZ, !P2 ;  /* 0x000000ff0f117208 */ /* 0x000fe20005000000 */
[----:B------:R-:W-:-:S04]  /*11db0*/  @P1 IMAD.U32 R15, R14, 0x10000, RZ ;  /* 0x000100000e0f1824 */ /* 0x000fc800078e00ff */
[----:B------:R-:W-:-:S04]  /*11dc0*/  FADD.FTZ R14, R20, R17 ;  /* 0x00000011140e7221 */ /* 0x000fc80000010000 */
[----:B-1----:R-:W-:Y:S01]  /*11dd0*/  @P1 FADD.FTZ R150, R14, R15 ;  /* 0x0000000f0e961221 */ /* 0x002fe20000010000 */
[----:B------:R-:W-:Y:S01]  /*11de0*/  @!P1 IMAD.MOV.U32 R150, RZ, RZ, R14 ;  /* 0x000000ffff969224 */ /* 0x000fe200078e000e */
[----:B------:R-:W-:Y:S02]  /*11df0*/  SEL R14, RZ, 0x1, P2 ;  /* 0x00000001ff0e7807 */ /* 0x000fe40001000000 */
        /* <DEDUP_REMOVED lines=11> */
.L_x_7934:
        /* <DEDUP_REMOVED lines=13> */
.L_x_7936:
[----:B------:R-:W-:Y:S05]  /*11f80*/  BSYNC.RECONVERGENT B1 ;  /* 0x0000000000017941 */ /* 0x000fea0003800200 */
.L_x_7935:
        /* <DEDUP_REMOVED lines=42> */
.L_x_7933:
[----:B------:R-:W-:Y:S05]  /*12230*/  BSYNC.RECONVERGENT B0 ;  /* 0x0000000000007941 */ /* 0x000fea0003800200 */
.L_x_7932:
        /* <DEDUP_REMOVED lines=23> */
.L_x_7939:
        /* <DEDUP_REMOVED lines=13> */
.L_x_7941:
[----:B------:R-:W-:Y:S05]  /*12480*/  BSYNC.RECONVERGENT B1 ;  /* 0x0000000000017941 */ /* 0x000fea0003800200 */
.L_x_7940:
        /* <DEDUP_REMOVED lines=42> */
.L_x_7938:
[----:B------:R-:W-:Y:S05]  /*12730*/  BSYNC.RECONVERGENT B0 ;  /* 0x0000000000007941 */ /* 0x000fea0003800200 */
.L_x_7937:
        /* <DEDUP_REMOVED lines=25> */
.L_x_7944:
        /* <DEDUP_REMOVED lines=13> */
.L_x_7946:
[----:B------:R-:W-:Y:S05]  /*129a0*/  BSYNC.RECONVERGENT B1 ;  /* 0x0000000000017941 */ /* 0x000fea0003800200 */
.L_x_7945:
        /* <DEDUP_REMOVED lines=42> */
.L_x_7943:
[----:B------:R-:W-:Y:S05]  /*12c50*/  BSYNC.RECONVERGENT B0 ;  /* 0x0000000000007941 */ /* 0x000fea0003800200 */
.L_x_7942:
        /* <DEDUP_REMOVED lines=22> */
.L_x_7949:
        /* <DEDUP_REMOVED lines=13> */
.L_x_7951:
[----:B------:R-:W-:Y:S05]  /*12e90*/  BSYNC.RECONVERGENT B1 ;  /* 0x0000000000017941 */ /* 0x000fea0003800200 */
.L_x_7950:
        /* <DEDUP_REMOVED lines=42> */
.L_x_7948:
[----:B------:R-:W-:Y:S05]  /*13140*/  BSYNC.RECONVERGENT B0 ;  /* 0x0000000000007941 */ /* 0x000fea0003800200 */
.L_x_7947:
        /* <DEDUP_REMOVED lines=27> */
.L_x_7954:
        /* <DEDUP_REMOVED lines=13> */
.L_x_7956:
[----:B------:R-:W-:Y:S05]  /*133d0*/  BSYNC.RECONVERGENT B1 ;  /* 0x0000000000017941 */ /* 0x000fea0003800200 */
.L_x_7955:
        /* <DEDUP_REMOVED lines=42> */
.L_x_7953:
[----:B------:R-:W-:Y:S05]  /*13680*/  BSYNC.RECONVERGENT B0 ;  /* 0x0000000000007941 */ /* 0x000fea0003800200 */
.L_x_7952:
        /* <DEDUP_REMOVED lines=21> */
.L_x_7959:
        /* <DEDUP_REMOVED lines=13> */
.L_x_7961:
[----:B------:R-:W-:Y:S05]  /*138b0*/  BSYNC.RECONVERGENT B1 ;  /* 0x0000000000017941 */ /* 0x000fea0003800200 */
.L_x_7960:
        /* <DEDUP_REMOVED lines=42> */
.L_x_7958:
[----:B------:R-:W-:Y:S05]  /*13b60*/  BSYNC.RECONVERGENT B0 ;  /* 0x0000000000007941 */ /* 0x000fea0003800200 */
.L_x_7957:
        /* <DEDUP_REMOVED lines=25> */
.L_x_7964:
        /* <DEDUP_REMOVED lines=13> */
.L_x_7966:
[----:B------:R-:W-:Y:S05]  /*13dd0*/  BSYNC.RECONVERGENT B1 ;  /* 0x0000000000017941 */ /* 0x000fea0003800200 */
.L_x_7965:
        /* <DEDUP_REMOVED lines=42> */
.L_x_7963:
[----:B------:R-:W-:Y:S05]  /*14080*/  BSYNC.RECONVERGENT B0 ;  /* 0x0000000000007941 */ /* 0x000fea0003800200 */
.L_x_7962:
        /* <DEDUP_REMOVED lines=20> */
.L_x_7969:
        /* <DEDUP_REMOVED lines=13> */
.L_x_7971:
[----:B------:R-:W-:Y:S05]  /*142a0*/  BSYNC.RECONVERGENT B1 ;  /* 0x0000000000017941 */ /* 0x000fea0003800200 */
.L_x_7970:
        /* <DEDUP_REMOVED lines=42> */
.L_x_7968:
[----:B------:R-:W-:Y:S05]  /*14550*/  BSYNC.RECONVERGENT B0 ;  /* 0x0000000000007941 */ /* 0x000fea0003800200 */
.L_x_7967:
[----:B------:R-:W-:Y:S01]  /*14560*/  I2FP.F32.U32 R18, R153 ;  /* 0x0000009900127245 */ /* 0x000fe20000201000 */
[----:B------:R-:W-:Y:S01]  /*14570*/  BSSY.RECONVERGENT B0, `(.L_x_7972) ;  /* 0x0000052000007945 */ /* 0x000fe20003800200 */
[----:B------:R-:W-:Y:S01]  /*14580*/  PRMT R19, R42, 0x7632, R19 ;  /* 0x000076322a137816 */ /* 0x000fe20000000013 */
[----:B------:R-:W-:Y:S02]  /*14590*/  HFMA2 R168, -RZ, RZ, 0, 1.1920928955078125e-07 ;  /* 0x00000002ffa87431 */ /* 0x000fe400000001ff */
[----:B------:R-:W-:Y:S01]  /*145a0*/  FFMA.FTZ R18, R18, R37, 1.1641532182693481445e-10 ;  /* 0x2f00000012127423 */ /* 0x000fe20000010025 */
[----:B------:R-:W-:-:S04]  /*145b0*/  SHF.L.U32 R19, R19, 0x10, RZ ;  /* 0x0000001013137819 */ /* 0x000fc800000006ff */
        /* <DEDUP_REMOVED lines=21> */
.L_x_7974:
        /* <DEDUP_REMOVED lines=13> */
.L_x_7976:
[----:B------:R-:W-:Y:S05]  /*147e0*/  BSYNC.RECONVERGENT B1 ;  /* 0x0000000000017941 */ /* 0x000fea0003800200 */
.L_x_7975:
        /* <DEDUP_REMOVED lines=42> */
.L_x_7973:
[----:B------:R-:W-:Y:S05]  /*14a90*/  BSYNC.RECONVERGENT B0 ;  /* 0x0000000000007941 */ /* 0x000fea0003800200 */
.L_x_7972:
        /* <DEDUP_REMOVED lines=21> */
.L_x_7979:
        /* <DEDUP_REMOVED lines=13> */
.L_x_7981:
[----:B------:R-:W-:Y:S05]  /*14cc0*/  BSYNC.RECONVERGENT B1 ;  /* 0x0000000000017941 */ /* 0x000fea0003800200 */
.L_x_7980:
        /* <DEDUP_REMOVED lines=42> */
.L_x_7978:
[----:B------:R-:W-:Y:S05]  /*14f70*/  BSYNC.RECONVERGENT B0 ;  /* 0x0000000000007941 */ /* 0x000fea0003800200 */
.L_x_7977:
        /* <DEDUP_REMOVED lines=25> */
.L_x_7984:
        /* <DEDUP_REMOVED lines=13> */
.L_x_7986:
[----:B------:R-:W-:Y:S05]  /*151e0*/  BSYNC.RECONVERGENT B1 ;  /* 0x0000000000017941 */ /* 0x000fea0003800200 */
.L_x_7985:
        /* <DEDUP_REMOVED lines=42> */
.L_x_7983:
[----:B------:R-:W-:Y:S05]  /*15490*/  BSYNC.RECONVERGENT B0 ;  /* 0x0000000000007941 */ /* 0x000fea0003800200 */
.L_x_7982:
        /* <DEDUP_REMOVED lines=20> */
.L_x_7989:
        /* <DEDUP_REMOVED lines=15> */
.L_x_7991:
[----:B------:R-:W-:Y:S05]  /*156d0*/  BSYNC.RECONVERGENT B1 ;  /* 0x0000000000017941 */ /* 0x000fea0003800200 */
.L_x_7990:
        /* <DEDUP_REMOVED lines=42> */
.L_x_7988:
[----:B------:R-:W-:Y:S05]  /*15980*/  BSYNC.RECONVERGENT B0 ;  /* 0x0000000000007941 */ /* 0x000fea0003800200 */
.L_x_7987:
        /* <DEDUP_REMOVED lines=8> */
[----:B------:R-:W-:-:S02]  /*15a10*/  PRMT R128, R128, 0x5410, R165 ;  /* 0x0000541080807816 */ /* 0x000fc400000000a5 */
[----:B------:R-:W-:Y:S02]  /*15a20*/  SEL R167, RZ, 0x1, P6 ;  /* 0x00000001ffa77807 */ /* 0x000fe40003000000 */
[----:B------:R-:W-:Y:S02]  /*15a30*/  FSEL R169, R163, RZ, !P6 ;  /* 0x000000ffa3a97208 */ /* 0x000fe40007000000 */
[----:B------:R-:W-:Y:S02]  /*15a40*/  @P1 PRMT R163, R47, 0x7632, R163 ;  /* 0x000076322fa31816 */ /* 0x000fe400000000a3 */
[----:B------:R-:W-:Y:S01]  /*15a50*/  PRMT R20, R167, 0x7610, R20 ;  /* 0x00007610a7147816 */ /* 0x000fe20000000014 */
[----:B------:R-:W-:Y:S02]  /*15a60*/  FADD.FTZ R168, R176, R169 ;  /* 0x000000a9b0a87221 */ /* 0x000fe40000010000 */
[----:B------:R-:W-:-:S04]  /*15a70*/  @P1 IMAD.U32 R163, R163, 0x10000, RZ ;  /* 0x00010000a3a31824 */ /* 0x000fc800078e00ff */
[----:B------:R-:W-:Y:S01]  /*15a80*/  @P1 FADD.FTZ R163, R168, R163 ;  /* 0x000000a3a8a31221 */ /* 0x000fe20000010000 */
[----:B------:R-:W-:-:S05]  /*15a90*/  @!P1 IMAD.MOV.U32 R163, RZ, RZ, R168 ;  /* 0x000000ffffa39224 */ /* 0x000fca00078e00a8 */
[----:B------:R-:W-:-:S04]  /*15aa0*/  F2FP.BF16.F32.PACK_AB R168, RZ, R163 ;  /* 0x000000a3ffa8723e */ /* 0x000fc800000010ff */
[----:B------:R-:W-:Y:S01]  /*15ab0*/  PRMT R131, R131, 0x5410, R168 ;  /* 0x0000541083837816 */ /* 0x000fe200000000a8 */
[----:B------:R-:W-:Y:S06]  /*15ac0*/  BRA `(.L_x_7992) ;  /* 0x0000002800587947 */ /* 0x000fec0003800000 */
.L_x_7911:
        /* <DEDUP_REMOVED lines=16> */
.L_x_7995:
        /* <DEDUP_REMOVED lines=13> */
.L_x_7997:
[----:B------:R-:W-:Y:S05]  /*15ca0*/  BSYNC.RECONVERGENT B1 ;  /* 0x0000000000017941 */ /* 0x000fea0003800200 */
.L_x_7996:
        /* <DEDUP_REMOVED lines=40> */
[----:B------:R-:W-:-:S07]  /*15f30*/  LOP3.LUT R174, R22, R174, R165, 0x96, !PT ;  /* 0x000000ae16ae7212 */ /* 0x000fce00078e96a5 */
.L_x_7994:
[----:B------:R-:W-:Y:S05]  /*15f40*/  BSYNC.RECONVERGENT B0 ;  /* 0x0000000000007941 */ /* 0x000fea0003800200 */
.L_x_7993:
        /* <DEDUP_REMOVED lines=26> */
.L_x_8000:
        /* <DEDUP_REMOVED lines=13> */
.L_x_8002:
[----:B------:R-:W-:Y:S05]  /*161c0*/  BSYNC.RECONVERGENT B1 ;  /* 0x0000000000017941 */ /* 0x000fea0003800200 */
.L_x_8001:
        /* <DEDUP_REMOVED lines=42> */
.L_x_7999:
[----:B------:R-:W-:Y:S05]  /*16470*/  BSYNC.RECONVERGENT B0 ;  /* 0x0000000000007941 */ /* 0x000fea0003800200 */
.L_x_7998:
        /* <DEDUP_REMOVED lines=26> */
.L_x_8005:
        /* <DEDUP_REMOVED lines=13> */
.L_x_8007:
[----:B------:R-:W-:Y:S05]  /*166f0*/  BSYNC.RECONVERGENT B1 ;  /* 0x0000000000017941 */ /* 0x000fea0003800200 */
.L_x_8006:
        /* <DEDUP_REMOVED lines=42> */
.L_x_8004:
[----:B------:R-:W-:Y:S05]  /*169a0*/  BSYNC.RECONVERGENT B0 ;  /* 0x0000000000007941 */ /* 0x000fea0003800200 */
.L_x_8003:
        /* <DEDUP_REMOVED lines=26> */
.L_x_8010:
        /* <DEDUP_REMOVED lines=13> */
.L_x_8012:
[----:B------:R-:W-:Y:S05]  /*16c20*/  BSYNC.RECONVERGENT B1 ;  /* 0x0000000000017941 */ /* 0x000fea0003800200 */
.L_x_8011:
        /* <DEDUP_REMOVED lines=42> */
.L_x_8009:
[----:B------:R-:W-:Y:S05]  /*16ed0*/  BSYNC.RECONVERGENT B0 ;  /* 0x0000000000007941 */ /* 0x000fea0003800200 */
.L_x_8008:
        /* <DEDUP_REMOVED lines=26> */
.L_x_8015:
        /* <DEDUP_REMOVED lines=13> */
.L_x_8017:
[----:B------:R-:W-:Y:S05]  /*17150*/  BSYNC.RECONVERGENT B1 ;  /* 0x0000000000017941 */ /* 0x000fea0003800200 */
.L_x_8016:
        /* <DEDUP_REMOVED lines=42> */
.L_x_8014:
[----:B------:R-:W-:Y:S05]  /*17400*/  BSYNC.RECONVERGENT B0 ;  /* 0x0000000000007941 */ /* 0x000fea0003800200 */
.L_x_8013:
        /* <DEDUP_REMOVED lines=24> */
.L_x_8020:
        /* <DEDUP_REMOVED lines=13> */
.L_x_8022:
[----:B------:R-:W-:Y:S05]  /*17660*/  BSYNC.RECONVERGENT B1 ;  /* 0x0000000000017941 */ /* 0x000fea0003800200 */
.L_x_8021:
        /* <DEDUP_REMOVED lines=40> */
[----:B------:R-:W-:Y:S01]  /*178f0*/  MOV R163, R164 ;  /* 0x000000a400a37202 */ /* 0x000fe20000000f00 */
[----:B------:R-:W-:-:S07]  /*17900*/  IMAD.MOV.U32 R164, RZ, RZ, R162 ;  /* 0x000000ffffa47224 */ /* 0x000fce00078e00a2 */
.L_x_8019:
[----:B------:R-:W-:Y:S05]  /*17910*/  BSYNC.RECONVERGENT B0 ;  /* 0x0000000000007941 */ /* 0x000fea0003800200 */
.L_x_8018:
        /* <DEDUP_REMOVED lines=24> */
.L_x_8025:
        /* <DEDUP_REMOVED lines=13> */
.L_x_8027:
[----:B------:R-:W-:Y:S05]  /*17b70*/  BSYNC.RECONVERGENT B1 ;  /* 0x0000000000017941 */ /* 0x000fea0003800200 */
.L_x_8026:
        /* <DEDUP_REMOVED lines=42> */
.L_x_8024:
[----:B------:R-:W-:Y:S05]  /*17e20*/  BSYNC.RECONVERGENT B0 ;  /* 0x0000000000007941 */ /* 0x000fea0003800200 */
.L_x_8023:
        /* <DEDUP_REMOVED lines=24> */
.L_x_8030:
        /* <DEDUP_REMOVED lines=13> */
.L_x_8032:
[----:B------:R-:W-:Y:S05]  /*18080*/  BSYNC.RECONVERGENT B1 ;  /* 0x0000000000017941 */ /* 0x000fea0003800200 */
.L_x_8031:
        /* <DEDUP_REMOVED lines=42> */
.L_x_8029:
[----:B------:R-:W-:Y:S05]  /*18330*/  BSYNC.RECONVERGENT B0 ;  /* 0x0000000000007941 */ /* 0x000fea0003800200 */
.L_x_8028:
        /* <DEDUP_REMOVED lines=15> */
.L_x_7992:
        /* <DEDUP_REMOVED lines=47> */
.L_x_8033:
        /* <DEDUP_REMOVED lines=20> */
.L_x_8037:
        /* <DEDUP_REMOVED lines=13> */
.L_x_8039:
[----:B------:R-:W-:Y:S05]  /*18930*/  BSYNC.RECONVERGENT B1 ;  /* 0x0000000000017941 */ /* 0x000fea0003800200 */
.L_x_8038:
        /* <DEDUP_REMOVED lines=40> */
[----:B------:R-:W-:-:S07]  /*18bc0*/  LOP3.LUT R174, R22, R174, R185, 0x96, !PT ;  /* 0x000000ae16ae7212 */ /* 0x000fce00078e96b9 */
.L_x_8036:
[----:B------:R-:W-:Y:S05]  /*18bd0*/  BSYNC.RECONVERGENT B0 ;  /* 0x0000000000007941 */ /* 0x000fea0003800200 */
.L_x_8035:
        /* <DEDUP_REMOVED lines=23> */
.L_x_8042:
        /* <DEDUP_REMOVED lines=13> */
.L_x_8044:
[----:B------:R-:W-:Y:S05]  /*18e20*/  BSYNC.RECONVERGENT B1 ;  /* 0x0000000000017941 */ /* 0x000fea0003800200 */
.L_x_8043:
        /* <DEDUP_REMOVED lines=42> */
.L_x_8041:
[----:B------:R-:W-:Y:S05]  /*190d0*/  BSYNC.RECONVERGENT B0 ;  /* 0x0000000000007941 */ /* 0x000fea0003800200 */
.L_x_8040:
        /* <DEDUP_REMOVED lines=25> */
.L_x_8047:
        /* <DEDUP_REMOVED lines=13> */
.L_x_8049:
[----:B------:R-:W-:Y:S05]  /*19340*/  BSYNC.RECONVERGENT B1 ;  /* 0x0000000000017941 */ /* 0x000fea0003800200 */
.L_x_8048:
        /* <DEDUP_REMOVED lines=42> */
.L_x_8046:
[----:B------:R-:W-:Y:S05]  /*195f0*/  BSYNC.RECONVERGENT B0 ;  /* 0x0000000000007941 */ /* 0x000fea0003800200 */
.L_x_8045:
        /* <DEDUP_REMOVED lines=22> */
.L_x_8052:
        /* <DEDUP_REMOVED lines=13> */
.L_x_8054:
[----:B------:R-:W-:Y:S05]  /*19830*/  BSYNC.RECONVERGENT B1 ;  /* 0x0000000000017941 */ /* 0x000fea0003800200 */
.L_x_8053:
        /* <DEDUP_REMOVED lines=42> */
.L_x_8051:
[----:B------:R-:W-:Y:S05]  /*19ae0*/  BSYNC.RECONVERGENT B0 ;  /* 0x0000000000007941 */ /* 0x000fea0003800200 */
.L_x_8050:
        /* <DEDUP_REMOVED lines=11> */
[----:B------:R-:W-:Y:S01]  /*19ba0*/  FADD.FTZ R14, R20, R17 ;  /* 0x00000011140e7221 */ /* 0x000fe20000010000 */
[----:B------:R-:W-:-:S03]  /*19bb0*/  HFMA2 R17, -RZ, RZ, 0, 1.1920928955078125e-07 ;  /* 0x00000002ff117431 */ /* 0x000fc600000001ff */
[----:B-1----:R-:W-:Y:S01]  /*19bc0*/  @P1 FADD.FTZ R166, R14, R15 ;  /* 0x0000000f0ea61221 */ /* 0x002fe20000010000 */
        /* <DEDUP_REMOVED lines=13> */
.L_x_8057:
        /* <DEDUP_REMOVED lines=13> */
.L_x_8059:
[----:B------:R-:W-:Y:S05]  /*19d70*/  BSYNC.RECONVERGENT B1 ;  /* 0x0000000000017941 */ /* 0x000fea0003800200 */
.L_x_8058:
        /* <DEDUP_REMOVED lines=42> */
.L_x_8056:
[----:B------:R-:W-:Y:S05]  /*1a020*/  BSYNC.RECONVERGENT B0 ;  /* 0x0000000000007941 */ /* 0x000fea0003800200 */
.L_x_8055:
        /* <DEDUP_REMOVED lines=23> */
.L_x_8062:
        /* <DEDUP_REMOVED lines=13> */
.L_x_8064:
[----:B------:R-:W-:Y:S05]  /*1a270*/  BSYNC.RECONVERGENT B1 ;  /* 0x0000000000017941 */ /* 0x000fea0003800200 */
.L_x_8063:
        /* <DEDUP_REMOVED lines=42> */
.L_x_8061:
[----:B------:R-:W-:Y:S05]  /*1a520*/  BSYNC.RECONVERGENT B0 ;  /* 0x0000000000007941 */ /* 0x000fea0003800200 */
.L_x_8060:
        /* <DEDUP_REMOVED lines=8> */
[----:B------:R-:W-:Y:S01]  /*1a5b0*/  FSEL R16, R17, RZ, !P2 ;  /* 0x000000ff11107208 */ /* 0x000fe20005000000 */
[----:B------:R-:W-:-:S04]  /*1a5c0*/  IMAD.MOV.U32 R17, RZ, RZ, R190 ;  /* 0x000000ffff117224 */ /* 0x000fc800078e00be */
        /* <DEDUP_REMOVED lines=15> */
.L_x_8067:
        /* <DEDUP_REMOVED lines=13> */
.L_x_8069:
[----:B------:R-:W-:Y:S05]  /*1a790*/  BSYNC.RECONVERGENT B1 ;  /* 0x0000000000017941 */ /* 0x000fea0003800200 */
.L_x_8068:
        /* <DEDUP_REMOVED lines=40> */
[----:B------:R-:W-:Y:S02]  /*1aa20*/  IMAD.MOV.U32 R17, RZ, RZ, R184 ;  /* 0x000000ffff117224 */ /* 0x000fe400078e00b8 */
[----:B------:R-:W-:-:S07]  /*1aa30*/  IMAD.MOV.U32 R184, RZ, RZ, R16 ;  /* 0x000000ffffb87224 */ /* 0x000fce00078e0010 */
.L_x_8066:
[----:B------:R-:W-:Y:S05]  /*1aa40*/  BSYNC.RECONVERGENT B0 ;  /* 0x0000000000007941 */ /* 0x000fea0003800200 */
.L_x_8065:
        /* <DEDUP_REMOVED lines=22> */
.L_x_8072:
        /* <DEDUP_REMOVED lines=13> */
.L_x_8074:
[----:B------:R-:W-:Y:S05]  /*1ac80*/  BSYNC.RECONVERGENT B1 ;  /* 0x0000000000017941 */ /* 0x000fea0003800200 */
.L_x_8073:
        /* <DEDUP_REMOVED lines=42> */
.L_x_8071:
[----:B------:R-:W-:Y:S05]  /*1af30*/  BSYNC.RECONVERGENT B0 ;  /* 0x0000000000007941 */ /* 0x000fea0003800200 */
.L_x_8070:
        /* <DEDUP_REMOVED lines=27> */
.L_x_8077:
        /* <DEDUP_REMOVED lines=13> */
.L_x_8079:
[----:B------:R-:W-:Y:S05]  /*1b1c0*/  BSYNC.RECONVERGENT B1 ;  /* 0x0000000000017941 */ /* 0x000fea0003800200 */
.L_x_8078:
        /* <DEDUP_REMOVED lines=42> */
.L_x_8076:
[----:B------:R-:W-:Y:S05]  /*1b470*/  BSYNC.RECONVERGENT B0 ;  /* 0x0000000000007941 */ /* 0x000fea0003800200 */
.L_x_8075:
        /* <DEDUP_REMOVED lines=21> */
.L_x_8082:
        /* <DEDUP_REMOVED lines=13> */
.L_x_8084:
[----:B------:R-:W-:Y:S05]  /*1b6a0*/  BSYNC.RECONVERGENT B1 ;  /* 0x0000000000017941 */ /* 0x000fea0003800200 */
.L_x_8083:
        /* <DEDUP_REMOVED lines=42> */
.L_x_8081:
[----:B------:R-:W-:Y:S05]  /*1b950*/  BSYNC.RECONVERGENT B0 ;  /* 0x0000000000007941 */ /* 0x000fea0003800200 */
.L_x_8080:
        /* <DEDUP_REMOVED lines=25> */
.L_x_8087:
        /* <DEDUP_REMOVED lines=13> */
.L_x_8089:
[----:B------:R-:W-:Y:S05]  /*1bbc0*/  BSYNC.RECONVERGENT B1 ;  /* 0x0000000000017941 */ /* 0x000fea0003800200 */
.L_x_8088:
        /* <DEDUP_REMOVED lines=42> */
.L_x_8086:
[----:B------:R-:W-:Y:S05]  /*1be70*/  BSYNC.RECONVERGENT B0 ;  /* 0x0000000000007941 */ /* 0x000fea0003800200 */
.L_x_8085:
        /* <DEDUP_REMOVED lines=20> */
.L_x_8092:
        /* <DEDUP_REMOVED lines=13> */
.L_x_8094:
[----:B------:R-:W-:Y:S05]  /*1c090*/  BSYNC.RECONVERGENT B1 ;  /* 0x0000000000017941 */ /* 0x000fea0003800200 */
.L_x_8093:
        /* <DEDUP_REMOVED lines=42> */
.L_x_8091:
[----:B------:R-:W-:Y:S05]  /*1c340*/  BSYNC.RECONVERGENT B0 ;  /* 0x0000000000007941 */ /* 0x000fea0003800200 */
.L_x_8090:
        /* <DEDUP_REMOVED lines=27> */
.L_x_8097:
        /* <DEDUP_REMOVED lines=13> */
.L_x_8099:
[----:B------:R-:W-:Y:S05]  /*1c5d0*/  BSYNC.RECONVERGENT B1 ;  /* 0x0000000000017941 */ /* 0x000fea0003800200 */
.L_x_8098:
        /* <DEDUP_REMOVED lines=42> */
.L_x_8096:
[----:B------:R-:W-:Y:S05]  /*1c880*/  BSYNC.RECONVERGENT B0 ;  /* 0x0000000000007941 */ /* 0x000fea0003800200 */
.L_x_8095:
        /* <DEDUP_REMOVED lines=21> */
.L_x_8102:
        /* <DEDUP_REMOVED lines=13> */
.L_x_8104:
[----:B------:R-:W-:Y:S05]  /*1cab0*/  BSYNC.RECONVERGENT B1 ;  /* 0x0000000000017941 */ /* 0x000fea0003800200 */
.L_x_8103:
        /* <DEDUP_REMOVED lines=42> */
.L_x_8101:
[----:B------:R-:W-:Y:S05]  /*1cd60*/  BSYNC.RECONVERGENT B0 ;  /* 0x0000000000007941 */ /* 0x000fea0003800200 */
.L_x_8100:
        /* <DEDUP_REMOVED lines=25> */
.L_x_8107:
        /* <DEDUP_REMOVED lines=13> */
.L_x_8109:
[----:B------:R-:W-:Y:S05]  /*1cfd0*/  BSYNC.RECONVERGENT B1 ;  /* 0x0000000000017941 */ /* 0x000fea0003800200 */
.L_x_8108:
        /* <DEDUP_REMOVED lines=40> */
[----:B------:R-:W-:Y:S02]  /*1d260*/  IMAD.MOV.U32 R131, RZ, RZ, R184 ;  /* 0x000000ffff837224 */ /* 0x000fe400078e00b8 */
[----:B------:R-:W-:-:S07]  /*1d270*/  IMAD.MOV.U32 R184, RZ, RZ, R130 ;  /* 0x000000ffffb87224 */ /* 0x000fce00078e0082 */
.L_x_8106:
[----:B------:R-:W-:Y:S05]  /*1d280*/  BSYNC.RECONVERGENT B0 ;  /* 0x0000000000007941 */ /* 0x000fea0003800200 */
.L_x_8105:
        /* <DEDUP_REMOVED lines=20> */
.L_x_8112:
        /* <DEDUP_REMOVED lines=15> */
.L_x_8114:
[----:B------:R-:W-:Y:S05]  /*1d4c0*/  BSYNC.RECONVERGENT B1 ;  /* 0x0000000000017941 */ /* 0x000fea0003800200 */
.L_x_8113:
        /* <DEDUP_REMOVED lines=42> */
.L_x_8111:
[----:B------:R-:W-:Y:S05]  /*1d770*/  BSYNC.RECONVERGENT B0 ;  /* 0x0000000000007941 */ /* 0x000fea0003800200 */
.L_x_8110:
        /* <DEDUP_REMOVED lines=15> */
[----:B------:R-:W-:Y:S01]  /*1d870*/  @!P1 IMAD.MOV.U32 R172, RZ, RZ, R130 ;  /* 0x000000ffffac9224 */ /* 0x000fe200078e0082 */
[----:B------:R-:W-:-:S04]  /*1d880*/  PRMT R130, R181, 0x5410, R182 ;  /* 0x00005410b5827816 */ /* 0x000fc800000000b6 */
[----:B------:R-:W-:-:S04]  /*1d890*/  F2FP.BF16.F32.PACK_AB R176, RZ, R172 ;  /* 0x000000acffb0723e */ /* 0x000fc800000010ff */
[----:B------:R-:W-:Y:S01]  /*1d8a0*/  PRMT R131, R180, 0x5410, R176 ;  /* 0x00005410b4837816 */ /* 0x000fe200000000b0 */
[----:B------:R-:W-:Y:S06]  /*1d8b0*/  BRA `(.L_x_8115) ;  /* 0x0000002800587947 */ /* 0x000fec0003800000 */
.L_x_8034:
        /* <DEDUP_REMOVED lines=16> */
.L_x_8118:
        /* <DEDUP_REMOVED lines=13> */
.L_x_8120:
[----:B------:R-:W-:Y:S05]  /*1da90*/  BSYNC.RECONVERGENT B1 ;  /* 0x0000000000017941 */ /* 0x000fea0003800200 */
.L_x_8119:
        /* <DEDUP_REMOVED lines=41> */
.L_x_8117:
[----:B------:R-:W-:Y:S05]  /*1dd30*/  BSYNC.RECONVERGENT B0 ;  /* 0x0000000000007941 */ /* 0x000fea0003800200 */
.L_x_8116:
        /* <DEDUP_REMOVED lines=26> */
.L_x_8123:
        /* <DEDUP_REMOVED lines=13> */
.L_x_8125:
[----:B------:R-:W-:Y:S05]  /*1dfb0*/  BSYNC.RECONVERGENT B1 ;  /* 0x0000000000017941 */ /* 0x000fea0003800200 */
.L_x_8124:
        /* <DEDUP_REMOVED lines=42> */
.L_x_8122:
[----:B------:R-:W-:Y:S05]  /*1e260*/  BSYNC.RECONVERGENT B0 ;  /* 0x0000000000007941 */ /* 0x000fea0003800200 */
.L_x_8121:
        /* <DEDUP_REMOVED lines=26> */
.L_x_8128:
        /* <DEDUP_REMOVED lines=13> */
.L_x_8130:
[----:B------:R-:W-:Y:S05]  /*1e4e0*/  BSYNC.RECONVERGENT B1 ;  /* 0x0000000000017941 */ /* 0x000fea0003800200 */
.L_x_8129:
        /* <DEDUP_REMOVED lines=42> */
.L_x_8127:
[----:B------:R-:W-:Y:S05]  /*1e790*/  BSYNC.RECONVERGENT B0 ;  /* 0x0000000000007941 */ /* 0x000fea0003800200 */
.L_x_8126:
        /* <DEDUP_REMOVED lines=26> */
.L_x_8133:
        /* <DEDUP_REMOVED lines=13> */
.L_x_8135:
[----:B------:R-:W-:Y:S05]  /*1ea10*/  BSYNC.RECONVERGENT B1 ;  /* 0x0000000000017941 */ /* 0x000fea0003800200 */
.L_x_8134:
        /* <DEDUP_REMOVED lines=42> */
.L_x_8132:
[----:B------:R-:W-:Y:S05]  /*1ecc0*/  BSYNC.RECONVERGENT B0 ;  /* 0x0000000000007941 */ /* 0x000fea0003800200 */
.L_x_8131:
        /* <DEDUP_REMOVED lines=26> */
.L_x_8138:
        /* <DEDUP_REMOVED lines=13> */
.L_x_8140:
[----:B------:R-:W-:Y:S05]  /*1ef40*/  BSYNC.RECONVERGENT B1 ;  /* 0x0000000000017941 */ /* 0x000fea0003800200 */
.L_x_8139:
        /* <DEDUP_REMOVED lines=42> */
.L_x_8137:
[----:B------:R-:W-:Y:S05]  /*1f1f0*/  BSYNC.RECONVERGENT B0 ;  /* 0x0000000000007941 */ /* 0x000fea0003800200 */
.L_x_8136:
        /* <DEDUP_REMOVED lines=8> */
[----:B------:R-:W-:Y:S01]  /*1f280*/  FSETP.GTU.FTZ.AND P2, PT, R128, R39, PT ;  /* 0x000000278000720b */ /* 0x000fe20003f5c000 */
[----:B------:R-:W-:-:S03]  /*1f290*/  @P1 IMAD.U32 R128, R46, 0x10000, RZ ;  /* 0x000100002e801824 */ /* 0x000fc600078e00ff */
        /* <DEDUP_REMOVED lines=14> */
.L_x_8143:
        /* <DEDUP_REMOVED lines=13> */
.L_x_8145:
[----:B------:R-:W-:Y:S05]  /*1f450*/  BSYNC.RECONVERGENT B1 ;  /* 0x0000000000017941 */ /* 0x000fea0003800200 */
.L_x_8144:
        /* <DEDUP_REMOVED lines=42> */
.L_x_8142:
[----:B------:R-:W-:Y:S05]  /*1f700*/  BSYNC.RECONVERGENT B0 ;  /* 0x0000000000007941 */ /* 0x000fea0003800200 */
.L_x_8141:
        /* <DEDUP_REMOVED lines=24> */
.L_x_8148:
        /* <DEDUP_REMOVED lines=13> */
.L_x_8150:
[----:B------:R-:W-:Y:S05]  /*1f960*/  BSYNC.RECONVERGENT B1 ;  /* 0x0000000000017941 */ /* 0x000fea0003800200 */
.L_x_8149:
        /* <DEDUP_REMOVED lines=42> */
.L_x_8147:
[----:B------:R-:W-:Y:S05]  /*1fc10*/  BSYNC.RECONVERGENT B0 ;  /* 0x0000000000007941 */ /* 0x000fea0003800200 */
.L_x_8146:
        /* <DEDUP_REMOVED lines=24> */
.L_x_8153:
        /* <DEDUP_REMOVED lines=13> */
.L_x_8155:
[----:B------:R-:W-:Y:S05]  /*1fe70*/  BSYNC.RECONVERGENT B1 ;  /* 0x0000000000017941 */ /* 0x000fea0003800200 */
.L_x_8154:
        /* <DEDUP_REMOVED lines=42> */
.L_x_8152:
[----:B------:R-:W-:Y:S05]  /*20120*/  BSYNC.RECONVERGENT B0 ;  /* 0x0000000000007941 */ /* 0x000fea0003800200 */
.L_x_8151:
        /* <DEDUP_REMOVED lines=15> */
.L_x_8115:
        /* <DEDUP_REMOVED lines=47> */
.L_x_8156:
[----:B------:R2:W5:Y:S04]  /*20510*/  @P0 LDG.E.128 R40, desc[UR6][R178.64] ;  /* 0x00000006b2280981 */ /* 0x000568000c1e1d00 */
[----:B------:R2:W5:Y:S04]  /*20520*/  @P1 LDG.E.128 R44, desc[UR6][R176.64] ;  /* 0x00000006b02c1981 */ /* 0x000568000c1e1d00 */
[----:B01----:R2:W5:Y:S01]  /*20530*/  LDG.E.128 R128, desc[UR6][R160.64] ;  /* 0x00000006a0807981 */ /* 0x003562000c1e1d00 */
[----:B------:R-:W-:Y:S05]  /*20540*/  @!P0 BRA `(.L_x_8157) ;  /* 0x0000005000688947 */ /* 0x000fea0003800000 */
[----:B------:R-:W-:Y:S01]  /*20550*/  ISETP.NE.AND P2, PT, R188, 0x1, PT ;  /* 0x00000001bc00780c */ /* 0x000fe20003f45270 */
[----:B------:R-:W-:Y:S01]  /*20560*/  BSSY.RECONVERGENT B0, `(.L_x_8158) ;  /* 0x0000046000007945 */ /* 0x000fe20003800200 */
[----:B------:R-:W-:Y:S01]  /*20570*/  IMAD.MOV.U32 R16, RZ, RZ, 0x2 ;  /* 0x00000002ff107424 */ /* 0x000fe200078e00ff */
[----:B--2---:R-:W-:Y:S01]  /*20580*/  MOV R178, R184 ;  /* 0x000000b800b27202 */ /* 0x004fe20000000f00 */
        /* <DEDUP_REMOVED lines=12> */
.L_x_8160:
        /* <DEDUP_REMOVED lines=13> */
.L_x_8162:
[----:B------:R-:W-:Y:S05]  /*20720*/  BSYNC.RECONVERGENT B1 ;  /* 0x0000000000017941 */ /* 0x000fea0003800200 */
.L_x_8161:
        /* <DEDUP_REMOVED lines=41> */
.L_x_8159:
[----:B------:R-:W-:Y:S05]  /*209c0*/  BSYNC.RECONVERGENT B0 ;  /* 0x0000000000007941 */ /* 0x000fea0003800200 */
.L_x_8158:
        /* <DEDUP_REMOVED lines=23> */
.L_x_8165:
        /* <DEDUP_REMOVED lines=13> */
.L_x_8167:
[----:B------:R-:W-:Y:S05]  /*20c10*/  BSYNC.RECONVERGENT B1 ;  /* 0x0000000000017941 */ /* 0x000fea0003800200 */
.L_x_8166:
        /* <DEDUP_REMOVED lines=42> */
.L_x_8164:
[----:B------:R-:W-:Y:S05]  /*20ec0*/  BSYNC.RECONVERGENT B0 ;  /* 0x0000000000007941 */ /* 0x000fea0003800200 */
.L_x_8163:
        /* <DEDUP_REMOVED lines=9> */
[----:B------:R-:W-:Y:S01]  /*20f60*/  FSEL R14, R15, RZ, !P2 ;  /* 0x000000ff0f0e7208 */ /* 0x000fe20005000000 */
[----:B------:R-:W-:-:S04]  /*20f70*/  IMAD.MOV.U32 R15, RZ, RZ, R190 ;  /* 0x000000ffff0f7224 */ /* 0x000fc800078e00be */
        /* <DEDUP_REMOVED lines=14> */
.L_x_8170:
        /* <DEDUP_REMOVED lines=13> */
.L_x_8172:
[----:B------:R-:W-:Y:S05]  /*21130*/  BSYNC.RECONVERGENT B1 ;  /* 0x0000000000017941 */ /* 0x000fea0003800200 */
.L_x_8171:
        /* <DEDUP_REMOVED lines=42> */
.L_x_8169:
[----:B------:R-:W-:Y:S05]  /*213e0*/  BSYNC.RECONVERGENT B0 ;  /* 0x0000000000007941 */ /* 0x000fea0003800200 */
.L_x_8168:
        /* <DEDUP_REMOVED lines=22> */
.L_x_8175:
        /* <DEDUP_REMOVED lines=13> */
.L_x_8177:
[----:B------:R-:W-:Y:S05]  /*21620*/  BSYNC.RECONVERGENT B1 ;  /* 0x0000000000017941 */ /* 0x000fea0003800200 */
.L_x_8176:
        /* <DEDUP_REMOVED lines=37> */
[----:B------:R-:W-:-:S04]  /*21880*/  IMAD.WIDE.U32 R190, R190, -0x326172a9, RZ ;  /* 0xcd9e8d57bebe7825 */ /* 0x000fc800078e00ff */
[----:B------:R-:W-:Y:S01]  /*21890*/  IMAD.WIDE.U32 R14, R14, -0x2daee0ad, RZ ;  /* 0xd2511f530e0e7825 */ /* 0x000fe200078e00ff */
[----:B------:R-:W-:-:S03]  /*218a0*/  LOP3.LUT R175, R28, R18, R191, 0x96, !PT ;  /* 0x000000121caf7212 */ /* 0x000fc600078e96bf */
[----:B------:R-:W-:Y:S01]  /*218b0*/  IMAD.MOV.U32 R178, RZ, RZ, R14 ;  /* 0x000000ffffb27224 */ /* 0x000fe200078e000e */
[----:B------:R-:W-:-:S07]  /*218c0*/  LOP3.LUT R174, R22, R174, R15, 0x96, !PT ;  /* 0x000000ae16ae7212 */ /* 0x000fce00078e960f */
.L_x_8174:
[----:B------:R-:W-:Y:S05]  /*218d0*/  BSYNC.RECONVERGENT B0 ;  /* 0x0000000000007941 */ /* 0x000fea0003800200 */
.L_x_8173:
[----:B------:R-:W-:Y:S01]  /*218e0*/  I2FP.F32.U32 R14, R16 ;  /* 0x00000010000e7245 */ /* 0x000fe20000201000 */
[----:B------:R-:W-:Y:S01]  /*218f0*/  BSSY.RECONVERGENT B0, `(.L_x_8178) ;  /* 0x0000052000007945 */ /* 0x000fe20003800200 */
[----:B------:R-:W-:Y:S01]  /*21900*/  PRMT R15, R40, 0x7632, R15 ;  /* 0x00007632280f7816 */ /* 0x000fe2000000000f */
[----:B------:R-:W-:Y:S01]  /*21910*/  HFMA2 R18, -RZ, RZ, 0, 1.1920928955078125e-07 ;  /* 0x00000002ff127431 */ /* 0x000fe200000001ff */
        /* <DEDUP_REMOVED lines=9> */
[----:B------:R-:W-:-:S03]  /*219b0*/  IMAD.MOV.U32 R15, RZ, RZ, R190 ;  /* 0x000000ffff0f7224 */ /* 0x000fc600078e00be */
        /* <DEDUP_REMOVED lines=13> */
.L_x_8180:
        /* <DEDUP_REMOVED lines=13> */
.L_x_8182:
[----:B------:R-:W-:Y:S05]  /*21b60*/  BSYNC.RECONVERGENT B1 ;  /* 0x0000000000017941 */ /* 0x000fea0003800200 */
.L_x_8181:
        /* <DEDUP_REMOVED lines=42> */
.L_x_8179:
[----:B------:R-:W-:Y:S05]  /*21e10*/  BSYNC.RECONVERGENT B0 ;  /* 0x0000000000007941 */ /* 0x000fea0003800200 */
.L_x_8178:
        /* <DEDUP_REMOVED lines=23> */
.L_x_8185:
        /* <DEDUP_REMOVED lines=13> */
.L_x_8187:
[----:B------:R-:W-:Y:S05]  /*22060*/  BSYNC.RECONVERGENT B1 ;  /* 0x0000000000017941 */ /* 0x000fea0003800200 */
.L_x_8186:
        /* <DEDUP_REMOVED lines=42> */
.L_x_8184:
[----:B------:R-:W-:Y:S05]  /*22310*/  BSYNC.RECONVERGENT B0 ;  /* 0x0000000000007941 */ /* 0x000fea0003800200 */
.L_x_8183:
        /* <DEDUP_REMOVED lines=25> */
.L_x_8190:
        /* <DEDUP_REMOVED lines=13> */
.L_x_8192:
[----:B------:R-:W-:Y:S05]  /*22580*/  BSYNC.RECONVERGENT B1 ;  /* 0x0000000000017941 */ /* 0x000fea0003800200 */
.L_x_8191:
        /* <DEDUP_REMOVED lines=42> */
.L_x_8189:
[----:B------:R-:W-:Y:S05]  /*22830*/  BSYNC.RECONVERGENT B0 ;  /* 0x0000000000007941 */ /* 0x000fea0003800200 */
.L_x_8188:
        /* <DEDUP_REMOVED lines=22> */
.L_x_8195:
        /* <DEDUP_REMOVED lines=13> */
.L_x_8197:
[----:B------:R-:W-:Y:S05]  /*22a70*/  BSYNC.RECONVERGENT B1 ;  /* 0x0000000000017941 */ /* 0x000fea0003800200 */
.L_x_8196:
        /* <DEDUP_REMOVED lines=42> */
.L_x_8194:
[----:B------:R-:W-:Y:S05]  /*22d20*/  BSYNC.RECONVERGENT B0 ;  /* 0x0000000000007941 */ /* 0x000fea0003800200 */
.L_x_8193:
        /* <DEDUP_REMOVED lines=27> */
.L_x_8200:
        /* <DEDUP_REMOVED lines=13> */
.L_x_8202:
[----:B------:R-:W-:Y:S05]  /*22fb0*/  BSYNC.RECONVERGENT B1 ;  /* 0x0000000000017941 */ /* 0x000fea0003800200 */
.L_x_8201:
        /* <DEDUP_REMOVED lines=42> */
.L_x_8199:
[----:B------:R-:W-:Y:S05]  /*23260*/  BSYNC.RECONVERGENT B0 ;  /* 0x0000000000007941 */ /* 0x000fea0003800200 */
.L_x_8198:
        /* <DEDUP_REMOVED lines=21> */
.L_x_8205:
        /* <DEDUP_REMOVED lines=13> */
.L_x_8207:
[----:B------:R-:W-:Y:S05]  /*23490*/  BSYNC.RECONVERGENT B1 ;  /* 0x0000000000017941 */ /* 0x000fea0003800200 */
.L_x_8206:
        /* <DEDUP_REMOVED lines=42> */
.L_x_8204:
[----:B------:R-:W-:Y:S05]  /*23740*/  BSYNC.RECONVERGENT B0 ;  /* 0x0000000000007941 */ /* 0x000fea0003800200 */
.L_x_8203:
        /* <DEDUP_REMOVED lines=25> */
.L_x_8210:
        /* <DEDUP_REMOVED lines=13> */
.L_x_8212:
[----:B------:R-:W-:Y:S05]  /*239b0*/  BSYNC.RECONVERGENT B1 ;  /* 0x0000000000017941 */ /* 0x000fea0003800200 */
.L_x_8211:
        /* <DEDUP_REMOVED lines=42> */
.L_x_8209:
[----:B------:R-:W-:Y:S05]  /*23c60*/  BSYNC.RECONVERGENT B0 ;  /* 0x0000000000007941 */ /* 0x000fea0003800200 */
.L_x_8208:
        /* <DEDUP_REMOVED lines=20> */
.L_x_8215:
        /* <DEDUP_REMOVED lines=13> */
.L_x_8217:
[----:B------:R-:W-:Y:S05]  /*23e80*/  BSYNC.RECONVERGENT B1 ;  /* 0x0000000000017941 */ /* 0x000fea0003800200 */
.L_x_8216:
        /* <DEDUP_REMOVED lines=42> */
.L_x_8214:
[----:B------:R-:W-:Y:S05]  /*24130*/  BSYNC.RECONVERGENT B0 ;  /* 0x0000000000007941 */ /* 0x000fea0003800200 */
.L_x_8213:
        /* <DEDUP_REMOVED lines=12> */
[----:B------:R-:W-:Y:S01]  /*24200*/  FADD.FTZ R19, R130, R129 ;  /* 0x0000008182137221 */ /* 0x000fe20000010000 */
[----:B------:R-:W-:-:S03]  /*24210*/  HFMA2 R130, -RZ, RZ, 0, 1.1920928955078125e-07 ;  /* 0x00000002ff827431 */ /* 0x000fc600000001ff */
        /* <DEDUP_REMOVED lines=13> */
.L_x_8220:
        /* <DEDUP_REMOVED lines=13> */
.L_x_8222:
[----:B------:R-:W-:Y:S05]  /*243c0*/  BSYNC.RECONVERGENT B1 ;  /* 0x0000000000017941 */ /* 0x000fea0003800200 */
.L_x_8221:
        /* <DEDUP_REMOVED lines=43> */
.L_x_8219:
[----:B------:R-:W-:Y:S05]  /*24680*/  BSYNC.RECONVERGENT B0 ;  /* 0x0000000000007941 */ /* 0x000fea0003800200 */
.L_x_8218:
        /* <DEDUP_REMOVED lines=21> */
.L_x_8225:
        /* <DEDUP_REMOVED lines=13> */
.L_x_8227:
[----:B------:R-:W-:Y:S05]  /*248b0*/  BSYNC.RECONVERGENT B1 ;  /* 0x0000000000017941 */ /* 0x000fea0003800200 */
.L_x_8226:
        /* <DEDUP_REMOVED lines=43> */
.L_x_8224:
[----:B------:R-:W-:Y:S05]  /*24b70*/  BSYNC.RECONVERGENT B0 ;  /* 0x0000000000007941 */ /* 0x000fea0003800200 */
.L_x_8223:
        /* <DEDUP_REMOVED lines=25> */
.L_x_8230:
        /* <DEDUP_REMOVED lines=13> */
.L_x_8232:
[----:B------:R-:W-:Y:S05]  /*24de0*/  BSYNC.RECONVERGENT B1 ;  /* 0x0000000000017941 */ /* 0x000fea0003800200 */
.L_x_8231:
        /* <DEDUP_REMOVED lines=41> */
[----:B------:R-:W-:Y:S02]  /*25080*/  IMAD.MOV.U32 R178, RZ, RZ, R130 ;  /* 0x000000ffffb27224 */ /* 0x000fe400078e0082 */
[----:B------:R-:W-:-:S07]  /*25090*/  HFMA2 R130, -RZ, RZ, 0, 0 ;  /* 0x00000000ff827431 */ /* 0x000fce00000001ff */
.L_x_8229:
[----:B------:R-:W-:Y:S05]  /*250a0*/  BSYNC.RECONVERGENT B0 ;  /* 0x0000000000007941 */ /* 0x000fea0003800200 */
.L_x_8228:
        /* <DEDUP_REMOVED lines=20> */
.L_x_8235:
        /* <DEDUP_REMOVED lines=15> */
.L_x_8237:
[----:B------:R-:W-:Y:S05]  /*252e0*/  BSYNC.RECONVERGENT B1 ;  /* 0x0000000000017941 */ /* 0x000fea0003800200 */
.L_x_8236:
        /* <DEDUP_REMOVED lines=37> */
[----:B------:R-:W-:-:S04]  /*25540*/  IMAD.WIDE.U32 R30, R31, -0x326172a9, RZ ;  /* 0xcd9e8d571f1e7825 */ /* 0x000fc800078e00ff */
[----:B------:R-:W-:Y:S01]  /*25550*/  IMAD.WIDE.U32 R24, R24, -0x2daee0ad, RZ ;  /* 0xd2511f5318187825 */ /* 0x000fe200078e00ff */
[----:B------:R-:W-:Y:S02]  /*25560*/  LOP3.LUT R175, R28, R26, R31, 0x96, !PT ;  /* 0x0000001a1caf7212 */ /* 0x000fe400078e961f */
[----:B------:R-:W-:Y:S01]  /*25570*/  MOV R190, R30 ;  /* 0x0000001e00be7202 */ /* 0x000fe20000000f00 */
[----:B------:R-:W-:Y:S01]  /*25580*/  IMAD.MOV.U32 R178, RZ, RZ, R24 ;  /* 0x000000ffffb27224 */ /* 0x000fe200078e0018 */
[----:B------:R-:W-:-:S07]  /*25590*/  LOP3.LUT R174, R22, R174, R25, 0x96, !PT ;  /* 0x000000ae16ae7212 */ /* 0x000fce00078e9619 */
.L_x_8234:
[----:B------:R-:W-:Y:S05]  /*255a0*/  BSYNC.RECONVERGENT B0 ;  /* 0x0000000000007941 */ /* 0x000fea0003800200 */
.L_x_8233:
[----:B------:R-:W-:Y:S02]  /*255b0*/  I2FP.F32.U32 R22, R129 ;  /* 0x0000008100167245 */ /* 0x000fe40000201000 */
[----:B------:R-:W-:Y:S02]  /*255c0*/  PRMT R23, R43, 0x7632, R23 ;  /* 0x000076322b177816 */ /* 0x000fe40000000017 */
[----:B------:R-:W-:Y:S01]  /*255d0*/  @P1 PRMT R24, R47, 0x7632, R24 ;  /* 0x000076322f181816 */ /* 0x000fe20000000018 */
[----:B------:R-:W-:Y:S01]  /*255e0*/  FFMA.FTZ R22, R22, R37, 1.1641532182693481445e-10 ;  /* 0x2f00000016167423 */ /* 0x000fe20000010025 */
[----:B------:R-:W-:Y:S01]  /*255f0*/  PRMT R25, R182, 0x5410, R20 ;  /* 0x00005410b6197816 */ /* 0x000fe20000000014 */
[----:B------:R-:W-:Y:S01]  /*25600*/  IMAD.U32 R23, R23, 0x10000, RZ ;  /* 0x0001000017177824 */ /* 0x000fe200078e00ff */
[----:B------:R-:W-:Y:S01]  /*25610*/  PRMT R26, R185, 0x5410, R186 ;  /* 0x00005410b91a7816 */ /* 0x000fe200000000ba */
[----:B------:R-:W-:Y:S01]  /*25620*/  @P1 IMAD.U32 R24, R24, 0x10000, RZ ;  /* 0x0001000018181824 */ /* 0x000fe200078e00ff */
[----:B------:R-:W-:Y:S01]  /*25630*/  FSETP.GTU.FTZ.AND P6, PT, R22, R39, PT ;  /* 0x000000271600720b */ /* 0x000fe20003fdc000 */
[----:B------:R-:W-:-:S05]  /*25640*/  FMUL.FTZ R23, R23, R38 ;  /* 0x0000002617177220 */ /* 0x000fca0000410000 */
[----:B------:R-:W-:-:S05]  /*25650*/  FSEL R22, R23, RZ, !P6 ;  /* 0x000000ff17167208 */ /* 0x000fca0007000000 */
[----:B------:R-:W-:Y:S01]  /*25660*/  FADD.FTZ R187, R187, R22 ;  /* 0x00000016bbbb7221 */ /* 0x000fe20000010000 */
        /* <DEDUP_REMOVED lines=8> */
.L_x_8157:
        /* <DEDUP_REMOVED lines=16> */
.L_x_8241:
        /* <DEDUP_REMOVED lines=13> */
.L_x_8243:
[----:B------:R-:W-:Y:S05]  /*258c0*/  BSYNC.RECONVERGENT B1 ;  /* 0x0000000000017941 */ /* 0x000fea0003800200 */
.L_x_8242:
        /* <DEDUP_REMOVED lines=41> */
.L_x_8240:
[----:B------:R-:W-:Y:S05]  /*25b60*/  BSYNC.RECONVERGENT B0 ;  /* 0x0000000000007941 */ /* 0x000fea0003800200 */
.L_x_8239:
        /* <DEDUP_REMOVED lines=26> */
.L_x_8246:
        /* <DEDUP_REMOVED lines=13> */
.L_x_8248:
[----:B------:R-:W-:Y:S05]  /*25de0*/  BSYNC.RECONVERGENT B1 ;  /* 0x0000000000017941 */ /* 0x000fea0003800200 */
.L_x_8247:
        /* <DEDUP_REMOVED lines=42> */
.L_x_8245:
[----:B------:R-:W-:Y:S05]  /*26090*/  BSYNC.RECONVERGENT B0 ;  /* 0x0000000000007941 */ /* 0x000fea0003800200 */
.L_x_8244:
        /* <DEDUP_REMOVED lines=10> */
[----:B------:R-:W-:-:S03]  /*26140*/  HFMA2 R160, -RZ, RZ, 0, 1.1920928955078125e-07 ;  /* 0x00000002ffa07431 */ /* 0x000fc600000001ff */
        /* <DEDUP_REMOVED lines=15> */
.L_x_8251:
        /* <DEDUP_REMOVED lines=13> */
.L_x_8253:
[----:B------:R-:W-:Y:S05]  /*26310*/  BSYNC.RECONVERGENT B1 ;  /* 0x0000000000017941 */ /* 0x000fea0003800200 */
.L_x_8252:
        /* <DEDUP_REMOVED lines=42> */
.L_x_8250:
[----:B------:R-:W-:Y:S05]  /*265c0*/  BSYNC.RECONVERGENT B0 ;  /* 0x0000000000007941 */ /* 0x000fea0003800200 */
.L_x_8249:
        /* <DEDUP_REMOVED lines=8> */
[----:B------:R-:W-:Y:S01]  /*26650*/  PRMT R183, R129, 0x7632, R183 ;  /* 0x0000763281b77816 */ /* 0x000fe200000000b7 */
[----:B------:R-:W-:Y:S01]  /*26660*/  IMAD.MOV.U32 R129, RZ, RZ, R190 ;  /* 0x000000ffff817224 */ /* 0x000fe200078e00be */
[----:B------:R-:W-:-:S04]  /*26670*/  FSETP.GTU.FTZ.AND P2, PT, R128, R39, PT ;  /* 0x000000278000720b */ /* 0x000fc80003f5c000 */
        /* <DEDUP_REMOVED lines=15> */
.L_x_8256:
        /* <DEDUP_REMOVED lines=13> */
.L_x_8258:
[----:B------:R-:W-:Y:S05]  /*26840*/  BSYNC.RECONVERGENT B1 ;  /* 0x0000000000017941 */ /* 0x000fea0003800200 */
.L_x_8257:
        /* <DEDUP_REMOVED lines=40> */
[----:B------:R-:W-:Y:S02]  /*26ad0*/  IMAD.MOV.U32 R129, RZ, RZ, R178 ;  /* 0x000000ffff817224 */ /* 0x000fe400078e00b2 */
[----:B------:R-:W-:-:S07]  /*26ae0*/  IMAD.MOV.U32 R178, RZ, RZ, R128 ;  /* 0x000000ffffb27224 */ /* 0x000fce00078e0080 */
.L_x_8255:
[----:B------:R-:W-:Y:S05]  /*26af0*/  BSYNC.RECONVERGENT B0 ;  /* 0x0000000000007941 */ /* 0x000fea0003800200 */
.L_x_8254:
        /* <DEDUP_REMOVED lines=10> */
[----:B------:R-:W-:-:S04]  /*26ba0*/  FSETP.GTU.FTZ.AND P3, PT, R128, R39, PT ;  /* 0x000000278000720b */ /* 0x000fc80003f7c000 */
        /* <DEDUP_REMOVED lines=15> */
.L_x_8261:
        /* <DEDUP_REMOVED lines=13> */
.L_x_8263:
[----:B------:R-:W-:Y:S05]  /*26d70*/  BSYNC.RECONVERGENT B1 ;  /* 0x0000000000017941 */ /* 0x000fea0003800200 */
.L_x_8262:
        /* <DEDUP_REMOVED lines=39> */
[----:B------:R-:W-:Y:S02]  /*26ff0*/  HFMA2 R160, -RZ, RZ, 0, 0 ;  /* 0x00000000ffa07431 */ /* 0x000fe400000001ff */
[----:B------:R-:W-:Y:S02]  /*27000*/  IMAD.MOV.U32 R129, RZ, RZ, R178 ;  /* 0x000000ffff817224 */ /* 0x000fe400078e00b2 */
[----:B------:R-:W-:-:S07]  /*27010*/  IMAD.MOV.U32 R178, RZ, RZ, R128 ;  /* 0x000000ffffb27224 */ /* 0x000fce00078e0080 */
.L_x_8260:
[----:B------:R-:W-:Y:S05]  /*27020*/  BSYNC.RECONVERGENT B0 ;  /* 0x0000000000007941 */ /* 0x000fea0003800200 */
.L_x_8259:
[----:B------:R-:W-:Y:S01]  /*27030*/  I2FP.F32.U32 R128, R129 ;  /* 0x0000008100807245 */ /* 0x000fe20000201000 */
[----:B------:R-:W-:Y:S01]  /*27040*/  IMAD.U32 R129, R130, 0x10000, RZ ;  /* 0x0001000082817824 */ /* 0x000fe200078e00ff */
        /* <DEDUP_REMOVED lines=22> */
.L_x_8266:
        /* <DEDUP_REMOVED lines=13> */
.L_x_8268:
[----:B------:R-:W-:Y:S05]  /*27280*/  BSYNC.RECONVERGENT B1 ;  /* 0x0000000000017941 */ /* 0x000fea0003800200 */
.L_x_8267:
        /* <DEDUP_REMOVED lines=43> */
.L_x_8265:
[----:B------:R-:W-:Y:S05]  /*27540*/  BSYNC.RECONVERGENT B0 ;  /* 0x0000000000007941 */ /* 0x000fea0003800200 */
.L_x_8264:
        /* <DEDUP_REMOVED lines=24> */
.L_x_8271:
        /* <DEDUP_REMOVED lines=13> */
.L_x_8273:
[----:B------:R-:W-:Y:S05]  /*277a0*/  BSYNC.RECONVERGENT B1 ;  /* 0x0000000000017941 */ /* 0x000fea0003800200 */
.L_x_8272:
        /* <DEDUP_REMOVED lines=43> */
.L_x_8270:
[----:B------:R-:W-:Y:S05]  /*27a60*/  BSYNC.RECONVERGENT B0 ;  /* 0x0000000000007941 */ /* 0x000fea0003800200 */
.L_x_8269:
[----:B------:R-:W-:Y:S01]  /*27a70*/  I2FP.F32.U32 R128, R128 ;  /* 0x0000008000807245 */ /* 0x000fe20000201000 */
[----:B------:R-:W-:Y:S01]  /*27a80*/  @P1 IMAD.U32 R160, R47, 0x10000, RZ ;  /* 0x000100002fa01824 */ /* 0x000fe200078e00ff */
[----:B------:R-:W-:Y:S01]  /*27a90*/  SHF.L.U32 R129, R131, 0x10, RZ ;  /* 0x0000001083817819 */ /* 0x000fe200000006ff */
        /* <DEDUP_REMOVED lines=21> */
.L_x_8276:
        /* <DEDUP_REMOVED lines=13> */
.L_x_8278:
[----:B------:R-:W-:Y:S05]  /*27cc0*/  BSYNC.RECONVERGENT B1 ;  /* 0x0000000000017941 */ /* 0x000fea0003800200 */
.L_x_8277:
        /* <DEDUP_REMOVED lines=43> */
.L_x_8275:
[----:B------:R-:W-:Y:S05]  /*27f80*/  BSYNC.RECONVERGENT B0 ;  /* 0x0000000000007941 */ /* 0x000fea0003800200 */
.L_x_8274:
        /* <DEDUP_REMOVED lines=15> */
.L_x_8238:
        /* <DEDUP_REMOVED lines=82> */
.L_x_8279:
        /* <DEDUP_REMOVED lines=104> */
.L_x_8293:
[----:B------:R-:W-:Y:S01]  /*28c20*/  FMUL.FTZ R22, R24, R24 ;  /* 0x0000001818167220 */ /* 0x000fe20000410000 */
[----:B------:R-:W-:Y:S01]  /*28c30*/  ISETP.NE.AND P2, PT, RZ, UR10, PT ;  /* 0x0000000aff007c0c */ /* 0x000fe2000bf45270 */
[----:B01----:R-:W-:Y:S01]  /*28c40*/  FADD.FTZ R30, R30, R31 ;  /* 0x0000001f1e1e7221 */ /* 0x003fe20000010000 */
[----:B------:R-:W0:Y:S02]  /*28c50*/  @!P1 LDC.64 R28, c[0x0][0x3c0] ;  /* 0x0000f000ff1c9b82 */ /* 0x000e240000000a00 */
[----:B------:R-:W-:Y:S01]  /*28c60*/  FSEL R22, R22, RZ, P2 ;  /* 0x000000ff16167208 */ /* 0x000fe20001000000 */
[----:B------:R-:W-:Y:S01]  /*28c70*/  FFMA.FTZ R25, R30, R25, UR5 ;  /* 0x000000051e197e23 */ /* 0x000fe20008010019 */
[----:B------:R-:W-:-:S03]  /*28c80*/  FSEL R30, R24, RZ, !P2 ;  /* 0x000000ff181e7208 */ /* 0x000fc60005000000 */
[----:B------:R-:W-:Y:S01]  /*28c90*/  FADD.FTZ R22, R25, R22 ;  /* 0x0000001619167221 */ /* 0x000fe20000010000 */
[----:B------:R-:W1:Y:S01]  /*28ca0*/  @!P1 LDC.64 R26, c[0x0][0x3c8] ;  /* 0x0000f200ff1a9b82 */ /* 0x000e620000000a00 */
[C---:B------:R-:W-:Y:S01]  /*28cb0*/  FADD.FTZ R11, -R30.reuse, R11 ;  /* 0x0000000b1e0b7221 */ /* 0x040fe20000010100 */
[C---:B------:R-:W-:Y:S01]  /*28cc0*/  FADD.FTZ R25, -R30.reuse, R21 ;  /* 0x000000151e197221 */ /* 0x040fe20000010100 */
[----:B------:R-:W2:Y:S01]  /*28cd0*/  MUFU.RSQ R156, R22 ;  /* 0x00000016009c7308 */ /* 0x000ea20000001400 */
        /* <DEDUP_REMOVED lines=40> */
[C---:B------:R-:W-:Y:S01]  /*28f60*/  FMUL.FTZ R30, R156.reuse, R25 ;  /* 0x000000199c1e7220 */ /* 0x040fe20000410000 */
[----:B------:R-:W0:Y:S01]  /*28f70*/  LDC.64 R38, c[0x0][0x428] ;  /* 0x00010a00ff267b82 */ /* 0x000e220000000a00 */
[----:B------:R2:W-:Y:S01]  /*28f80*/  @!P1 STG.E desc[UR6][R28.64], R24 ;  /* 0x000000181c009986 */ /* 0x0005e2000c101906 */
[----:B------:R-:W-:Y:S01]  /*28f90*/  FFMA.FTZ R21, R21, R124, R84 ;  /* 0x0000007c15157223 */ /* 0x000fe20000010054 */
[C---:B------:R-:W-:Y:S01]  /*28fa0*/  FMUL.FTZ R140, R156.reuse, R140 ;  /* 0x0000008c9c8c7220 */ /* 0x040fe20000410000 */
[C---:B------:R-:W-:Y:S01]  /*28fb0*/  FMUL.FTZ R141, R156.reuse, R141 ;  /* 0x0000008d9c8d7220 */ /* 0x040fe20000410000 */
[C---:B------:R-:W-:Y:S01]  /*28fc0*/  FMUL.FTZ R33, R156.reuse, R136 ;  /* 0x000000889c217220 */ /* 0x040fe20000410000 */
[C---:B------:R-:W-:Y:S01]  /*28fd0*/  FMUL.FTZ R128, R156.reuse, R137 ;  /* 0x000000899c807220 */ /* 0x040fe20000410000 */
[C---:B------:R-:W-:Y:S01]  /*28fe0*/  FMUL.FTZ R25, R156.reuse, R132 ;  /* 0x000000849c197220 */ /* 0x040fe20000410000 */
[----:B------:R-:W-:Y:S01]  /*28ff0*/  FMUL.FTZ R32, R156, R133 ;  /* 0x000000859c207220 */ /* 0x000fe20000410000 */
[----:B-1----:R-:W-:-:S04]  /*29000*/  @!P1 IMAD.WIDE R26, R3, 0x4, R26 ;  /* 0x00000004031a9825 */ /* 0x002fc800078e021a */
[----:B------:R-:W-:Y:S01]  /*29010*/  FFMA.FTZ R33, R33, R122, R82 ;  /* 0x0000007a21217223 */ /* 0x000fe20000010052 */
[----:B------:R-:W-:Y:S01]  /*29020*/  FFMA.FTZ R128, R128, R123, R83 ;  /* 0x0000007b80807223 */ /* 0x000fe20000010053 */
[----:B------:R-:W-:Y:S01]  /*29030*/  FFMA.FTZ R25, R25, R126, R86 ;  /* 0x0000007e19197223 */ /* 0x000fe20000010056 */
[----:B--2---:R-:W-:Y:S01]  /*29040*/  FFMA.FTZ R24, R30, R125, R85 ;  /* 0x0000007d1e187223 */ /* 0x004fe20000010055 */
[----:B------:R-:W-:Y:S01]  /*29050*/  FMUL.FTZ R29, R156, R139 ;  /* 0x0000008b9c1d7220 */ /* 0x000fe20000410000 */
[----:B------:R-:W-:Y:S01]  /*29060*/  FFMA.FTZ R32, R32, R127, R87 ;  /* 0x0000007f20207223 */ /* 0x000fe20000010057 */
[C---:B------:R-:W-:Y:S01]  /*29070*/  FMUL.FTZ R34, R156.reuse, R135 ;  /* 0x000000879c227220 */ /* 0x040fe20000410000 */
[----:B------:R-:W-:Y:S01]  /*29080*/  FMUL.FTZ R143, R156, R143 ;  /* 0x0000008f9c8f7220 */ /* 0x000fe20000410000 */
[----:B------:R-:W-:Y:S01]  /*29090*/  F2FP.BF16.F32.PACK_AB R24, R24, R21 ;  /* 0x000000151818723e */ /* 0x000fe200000010ff */
[----:B------:R-:W-:Y:S01]  /*290a0*/  FFMA.FTZ R28, R29, R116, R76 ;  /* 0x000000741d1c7223 */ /* 0x000fe2000001004c */
[----:B------:R-:W-:Y:S01]  /*290b0*/  FFMA.FTZ R21, R140, R117, R77 ;  /* 0x000000758c157223 */ /* 0x000fe2000001004d */
[----:B------:R-:W-:Y:S01]  /*290c0*/  FFMA.FTZ R29, R141, R118, R78 ;  /* 0x000000768d1d7223 */ /* 0x000fe2000001004e */
[C---:B------:R-:W-:Y:S01]  /*290d0*/  FMUL.FTZ R144, R156.reuse, R144 ;  /* 0x000000909c907220 */ /* 0x040fe20000410000 */
[----:B------:R-:W1:Y:S01]  /*290e0*/  LDC.64 R140, c[0x0][0x380] ;  /* 0x0000e000ff8c7b82 */ /* 0x000e620000000a00 */
        /* <DEDUP_REMOVED lines=8> */
[----:B------:R2:W-:Y:S01]  /*29170*/  @!P1 STG.E desc[UR6][R26.64], R156 ;  /* 0x0000009c1a009986 */ /* 0x0005e2000c101906 */
[----:B------:R-:W-:Y:S01]  /*29180*/  FMUL.FTZ R31, R156, R134 ;  /* 0x000000869c1f7220 */ /* 0x000fe20000410000 */
[----:B------:R-:W-:Y:S01]  /*29190*/  F2FP.BF16.F32.PACK_AB R25, R32, R25 ;  /* 0x000000192019723e */ /* 0x000fe200000010ff */
[----:B------:R-:W-:Y:S01]  /*291a0*/  FFMA.FTZ R30, R143, R112, R72 ;  /* 0x000000708f1e7223 */ /* 0x000fe20000010048 */
[----:B------:R-:W-:Y:S01]  /*291b0*/  F2FP.BF16.F32.PACK_AB R28, R21, R28 ;  /* 0x0000001c151c723e */ /* 0x000fe200000010ff */
[C---:B------:R-:W-:Y:S01]  /*291c0*/  FMUL.FTZ R142, R156.reuse, R142 ;  /* 0x0000008e9c8e7220 */ /* 0x040fe20000410000 */
[C---:B------:R-:W-:Y:S01]  /*291d0*/  FMUL.FTZ R145, R156.reuse, R145 ;  /* 0x000000919c917220 */ /* 0x040fe20000410000 */
[----:B------:R-:W-:Y:S01]  /*291e0*/  FMUL.FTZ R146, R156, R146 ;  /* 0x000000929c927220 */ /* 0x000fe20000410000 */
[----:B------:R-:W-:Y:S01]  /*291f0*/  FFMA.FTZ R131, R130, R105, R65 ;  /* 0x0000006982837223 */ /* 0x000fe20000010041 */
[----:B------:R-:W-:Y:S01]  /*29200*/  FFMA.FTZ R32, R129, R108, R68 ;  /* 0x0000006c81207223 */ /* 0x000fe20000010044 */
[----:B------:R-:W-:Y:S01]  /*29210*/  FFMA.FTZ R21, R150, R109, R69 ;  /* 0x0000006d96157223 */ /* 0x000fe20000010045 */
[----:B------:R-:W-:Y:S01]  /*29220*/  FMUL.FTZ R149, R156, R149 ;  /* 0x000000959c957220 */ /* 0x000fe20000410000 */
[----:B--2---:R-:W-:Y:S01]  /*29230*/  F2FP.BF16.F32.PACK_AB R27, R128, R33 ;  /* 0x00000021801b723e */ /* 0x004fe200000010ff */
[----:B------:R-:W-:Y:S01]  /*29240*/  FFMA.FTZ R26, R34, R121, R81 ;  /* 0x00000079221a7223 */ /* 0x000fe20000010051 */
[----:B------:R-:W-:Y:S01]  /*29250*/  FFMA.FTZ R33, R144, R113, R73 ;  /* 0x0000007190217223 */ /* 0x000fe20000010049 */
[----:B------:R-:W-:Y:S01]  /*29260*/  FFMA.FTZ R34, R151, R104, R64 ;  /* 0x0000006897227223 */ /* 0x000fe20000010040 */
[C---:B------:R-:W-:Y:S01]  /*29270*/  FMUL.FTZ R152, R156.reuse, R152 ;  /* 0x000000989c987220 */ /* 0x040fe20000410000 */
[----:B------:R-:W-:Y:S01]  /*29280*/  FMUL.FTZ R133, R156, R164 ;  /* 0x000000a49c857220 */ /* 0x000fe20000410000 */
        /* <DEDUP_REMOVED lines=44> */
[----:B------:R-:W-:Y:S01]  /*29550*/  F2FP.BF16.F32.PACK_AB R31, R146, R145 ;  /* 0x00000091921f723e */ /* 0x000fe200000010ff */
[--C-:B------:R-:W-:Y:S01]  /*29560*/  IMAD.WIDE.U32 R138, R138, 0x10, R38.reuse ;  /* 0x000000108a8a7825 */ /* 0x100fe200078e0026 */
[----:B------:R-:W-:Y:S01]  /*29570*/  F2FP.BF16.F32.PACK_AB R29, R142, R29 ;  /* 0x0000001d8e1d723e */ /* 0x000fe200000010ff */
[----:B------:R0:W-:Y:S01]  /*29580*/  STG.E.128 desc[UR6][R10.64], R24 ;  /* 0x000000180a007986 */ /* 0x0001e2000c101d06 */
        /* <DEDUP_REMOVED lines=13> */
[----:B-1----:R-:W-:Y:S01]  /*29660*/  IMAD R3, R140, 0x4, R3 ;  /* 0x000000048c037824 */ /* 0x002fe200078e0203 */
[----:B------:R-:W-:-:S04]  /*29670*/  F2FP.BF16.F32.PACK_AB R132, R137, R132 ;  /* 0x000000848984723e */ /* 0x000fc800000010ff */
[----:B------:R-:W-:Y:S01]  /*29680*/  ISETP.GE.AND P1, PT, R3, R141, PT ;  /* 0x0000008d0300720c */ /* 0x000fe20003f26270 */
[----:B------:R0:W-:-:S12]  /*29690*/  STG.E.128 desc[UR6][R38.64], R132 ;  /* 0x0000008426007986 */ /* 0x0001d8000c101d06 */
[----:B------:R-:W-:Y:S05]  /*296a0*/  @!P1 BRA `(.L_x_8281) ;  /* 0xfffffd7400249947 */ /* 0x000fea000383ffff */
[----:B------:R-:W-:Y:S05]  /*296b0*/  EXIT ;  /* 0x000000000000794d */ /* 0x000fea0003800000 */
.L_x_8280:
        /* <DEDUP_REMOVED lines=8> */
.L_x_8283:
[----:B------:R-:W-:Y:S05]  /*29740*/  BSYNC B0 ;  /* 0x0000000000007941 */ /* 0x000fea0003800000 */
.L_x_8282:
        /* <DEDUP_REMOVED lines=9> */
.L_x_8284:
[----:B------:R-:W-:Y:S02]  /*297e0*/  IMAD.MOV.U32 R34, RZ, RZ, 0x4 ;  /* 0x00000004ff227424 */ /* 0x000fe400078e00ff */
[----:B------:R-:W-:-:S04]  /*297f0*/  IMAD.MOV.U32 R25, RZ, RZ, R31 ;  /* 0x000000ffff197224 */ /* 0x000fc800078e001f */
[----:B------:R-:W-:-:S05]  /*29800*/  FADD.FTZ R27, R26, R25 ;  /* 0x000000191a1b7221 */ /* 0x000fca0000010000 */
[----:B------:R-:W-:-:S07]  /*29810*/  MOV R33, R27 ;  /* 0x0000001b00217202 */ /* 0x000fce0000000f00 */
[----:B------:R-:W-:Y:S05]  /*29820*/  WARPSYNC.COLLECTIVE R32, `(.L_x_8285) ;  /* 0x0000000020087348 */ /* 0x000fea0003c00000 */
[----:B------:R0:W1:Y:S02]  /*29830*/  SHFL.BFLY P2, R31, R33, R34, R35 ;  /* 0x0c000022211f7389 */ /* 0x0000640000040023 */
[----:B01----:R-:W-:Y:S05]  /*29840*/  ENDCOLLECTIVE ;  /* 0x000000000000791b */ /* 0x003fea0003800000 */
.L_x_8285:
[----:B------:R-:W-:Y:S02]  /*29850*/  IMAD.MOV.U32 R34, RZ, RZ, 0x8 ;  /* 0x00000008ff227424 */ /* 0x000fe400078e00ff */
[----:B------:R-:W-:-:S04]  /*29860*/  IMAD.MOV.U32 R24, RZ, RZ, R31 ;  /* 0x000000ffff187224 */ /* 0x000fc800078e001f */
[----:B------:R-:W-:-:S05]  /*29870*/  FADD.FTZ R28, R27, R24 ;  /* 0x000000181b1c7221 */ /* 0x000fca0000010000 */
[----:B------:R-:W-:-:S07]  /*29880*/  MOV R33, R28 ;  /* 0x0000001c00217202 */ /* 0x000fce0000000f00 */
[----:B------:R-:W-:Y:S05]  /*29890*/  WARPSYNC.COLLECTIVE R32, `(.L_x_8286) ;  /* 0x0000000020087348 */ /* 0x000fea0003c00000 */
[----:B------:R0:W1:Y:S02]  /*298a0*/  SHFL.BFLY P2, R31, R33, R34, R35 ;  /* 0x0c000022211f7389 */ /* 0x0000640000040023 */
[----:B01----:R-:W-:Y:S05]  /*298b0*/  ENDCOLLECTIVE ;  /* 0x000000000000791b */ /* 0x003fea0003800000 */
.L_x_8286:
        /* <DEDUP_REMOVED lines=8> */
.L_x_8287:
[----:B------:R-:W-:Y:S02]  /*29940*/  IMAD.MOV.U32 R34, RZ, RZ, 0x1 ;  /* 0x00000001ff227424 */ /* 0x000fe400078e00ff */
[----:B------:R-:W-:-:S04]  /*29950*/  IMAD.MOV.U32 R24, RZ, RZ, R31 ;  /* 0x000000ffff187224 */ /* 0x000fc800078e001f */
        /* <DEDUP_REMOVED lines=82> */
[----:B------:R-:W-:-:S07]  /*29e80*/  MOV R33, R22 ;  /* 0x0000001600217202 */ /* 0x000fce0000000f00 */
[----:B------:R-:W-:Y:S05]  /*29e90*/  WARPSYNC.COLLECTIVE R32, `(.L_x_8288) ;  /* 0x0000000020087348 */ /* 0x000fea0003c00000 */
[----:B------:R0:W1:Y:S02]  /*29ea0*/  SHFL.BFLY P2, R31, R33, R34, R35 ;  /* 0x0c000022211f7389 */ /* 0x0000640000040023 */
[----:B01----:R-:W-:Y:S05]  /*29eb0*/  ENDCOLLECTIVE ;  /* 0x000000000000791b */ /* 0x003fea0003800000 */
.L_x_8288:
[----:B------:R-:W-:Y:S02]  /*29ec0*/  IMAD.MOV.U32 R34, RZ, RZ, 0x2 ;  /* 0x00000002ff227424 */ /* 0x000fe400078e00ff */
[----:B------:R-:W-:-:S04]  /*29ed0*/  IMAD.MOV.U32 R27, RZ, RZ, R31 ;  /* 0x000000ffff1b7224 */ /* 0x000fc800078e001f */
[----:B------:R-:W-:-:S05]  /*29ee0*/  FADD.FTZ R27, R22, R27 ;  /* 0x0000001b161b7221 */ /* 0x000fca0000010000 */
[----:B------:R-:W-:-:S07]  /*29ef0*/  MOV R33, R27 ;  /* 0x0000001b00217202 */ /* 0x000fce0000000f00 */
[----:B------:R-:W-:Y:S05]  /*29f00*/  WARPSYNC.COLLECTIVE R32, `(.L_x_8289) ;  /* 0x0000000020087348 */ /* 0x000fea0003c00000 */
[----:B------:R0:W1:Y:S02]  /*29f10*/  SHFL.BFLY P2, R31, R33, R34, R35 ;  /* 0x0c000022211f7389 */ /* 0x0000640000040023 */
[----:B01----:R-:W-:Y:S05]  /*29f20*/  ENDCOLLECTIVE ;  /* 0x000000000000791b */ /* 0x003fea0003800000 */
.L_x_8289:
[----:B------:R-:W-:Y:S02]  /*29f30*/  IMAD.MOV.U32 R34, RZ, RZ, 0x4 ;  /* 0x00000004ff227424 */ /* 0x000fe400078e00ff */
[----:B------:R-:W-:-:S04]  /*29f40*/  IMAD.MOV.U32 R26, RZ, RZ, R31 ;  /* 0x000000ffff1a7224 */ /* 0x000fc800078e001f */
[----:B------:R-:W-:-:S05]  /*29f50*/  FADD.FTZ R26, R27, R26 ;  /* 0x0000001a1b1a7221 */ /* 0x000fca0000010000 */
[----:B------:R-:W-:-:S07]  /*29f60*/  MOV R33, R26 ;  /* 0x0000001a00217202 */ /* 0x000fce0000000f00 */
[----:B------:R-:W-:Y:S05]  /*29f70*/  WARPSYNC.COLLECTIVE R32, `(.L_x_8290) ;  /* 0x0000000020087348 */ /* 0x000fea0003c00000 */
[----:B------:R0:W1:Y:S02]  /*29f80*/  SHFL.BFLY P2, R31, R33, R34, R35 ;  /* 0x0c000022211f7389 */ /* 0x0000640000040023 */
[----:B01----:R-:W-:Y:S05]  /*29f90*/  ENDCOLLECTIVE ;  /* 0x000000000000791b */ /* 0x003fea0003800000 */
.L_x_8290:
[----:B------:R-:W-:Y:S02]  /*29fa0*/  IMAD.MOV.U32 R34, RZ, RZ, 0x8 ;  /* 0x00000008ff227424 */ /* 0x000fe400078e00ff */
[----:B------:R-:W-:-:S04]  /*29fb0*/  IMAD.MOV.U32 R29, RZ, RZ, R31 ;  /* 0x000000ffff1d7224 */ /* 0x000fc800078e001f */
[----:B------:R-:W-:-:S05]  /*29fc0*/  FADD.FTZ R29, R26, R29 ;  /* 0x0000001d1a1d7221 */ /* 0x000fca0000010000 */
[----:B------:R-:W-:-:S07]  /*29fd0*/  MOV R33, R29 ;  /* 0x0000001d00217202 */ /* 0x000fce0000000f00 */
[----:B------:R-:W-:Y:S05]  /*29fe0*/  WARPSYNC.COLLECTIVE R32, `(.L_x_8291) ;  /* 0x0000000020087348 */ /* 0x000fea0003c00000 */
[----:B------:R0:W1:Y:S02]  /*29ff0*/  SHFL.BFLY P2, R31, R33, R34, R35 ;  /* 0x0c000022211f7389 */ /* 0x0000640000040023 */
[----:B01----:R-:W-:Y:S05]  /*2a000*/  ENDCOLLECTIVE ;  /* 0x000000000000791b */ /* 0x003fea0003800000 */
.L_x_8291:
[----:B------:R-:W-:Y:S02]  /*2a010*/  IMAD.MOV.U32 R34, RZ, RZ, 0x10 ;  /* 0x00000010ff227424 */ /* 0x000fe400078e00ff */
[----:B------:R-:W-:-:S04]  /*2a020*/  IMAD.MOV.U32 R28, RZ, RZ, R31 ;  /* 0x000000ffff1c7224 */ /* 0x000fc800078e001f */
[----:B------:R-:W-:-:S05]  /*2a030*/  FADD.FTZ R30, R29, R28 ;  /* 0x0000001c1d1e7221 */ /* 0x000fca0000010000 */
[----:B------:R-:W-:-:S07]  /*2a040*/  MOV R33, R30 ;  /* 0x0000001e00217202 */ /* 0x000fce0000000f00 */
[----:B------:R-:W-:Y:S05]  /*2a050*/  WARPSYNC.COLLECTIVE R32, `(.L_x_8292) ;  /* 0x0000000020087348 */ /* 0x000fea0003c00000 */
[----:B------:R0:W1:Y:S02]  /*2a060*/  SHFL.BFLY P2, R31, R33, R34, R35 ;  /* 0x0c000022211f7389 */ /* 0x0000640000040023 */
[----:B01----:R-:W-:Y:S05]  /*2a070*/  ENDCOLLECTIVE ;  /* 0x000000000000791b */ /* 0x003fea0003800000 */
.L_x_8292:
[----:B------:R-:W-:Y:S05]  /*2a080*/  BRA `(.L_x_8293) ;  /* 0xffffffe800e47947 */ /* 0x000fea000383ffff */
.L_x_8294:
        /* <DEDUP_REMOVED lines=15> */
.L_x_27975:


//--------------------- .text._ZN10layer_norm31ln_parallel_residual_fwd_kernelINS_13Kernel_traitsI13__nv_bfloat16S2_fS2_fjLj1280ELj1ELj4ELj1ELj16ENS_18Kernel_traits_baseILj1280ES2_S2_fS2_fjLj128EEEEELb0ELb0ELb0EEEvNS_9FwdParamsE --------------------------
	.section	.text._ZN10layer_norm31ln_parallel_residual_fwd_kernelINS_13Kernel_traitsI13__nv_bfloat16S2_fS2_fjLj1280ELj1ELj4ELj1ELj16ENS_18Kernel_traits_baseILj1280ES2_S2_fS2_fjLj128EEEEELb0ELb0ELb0EEEvNS_9FwdParamsE,"ax",@progbits
	.align	128
        .global         _ZN10layer_norm31ln_parallel_residual_fwd_kernelINS_13Kernel_traitsI13__nv_bfloat16S2_fS2_fjLj1280ELj1ELj4ELj1ELj16ENS_18Kernel_traits_baseILj1280ES2_S2_fS2_fjLj128EEEEELb0ELb0ELb0EEEvNS_9FwdParamsE
        .type           _ZN10layer_norm31ln_parallel_residual_fwd_kernelINS_13Kernel_traitsI13__nv_bfloat16S2_fS2_fjLj1280ELj1ELj4ELj1ELj16ENS_18Kernel_traits_baseILj1280ES2_S2_fS2_fjLj128EEEEELb0ELb0ELb0EEEvNS_9FwdParamsE,@function
        .size           _ZN10layer_norm31ln_parallel_residual_fwd_kernelINS_13Kernel_traitsI13__nv_bfloat16S2_fS2_fjLj1280ELj1ELj4ELj1ELj16ENS_18Kernel_traits_baseILj1280ES2_S2_fS2_fjLj128EEEEELb0ELb0ELb0EEEvNS_9FwdParamsE,(.L_x_27976 - _ZN10layer_norm31ln_parallel_residual_fwd_kernelINS_13Kernel_traitsI13__nv_bfloat16S2_fS2_fjLj1280ELj1ELj4ELj1ELj16ENS_18Kernel_traits_baseILj1280ES2_S2_fS2_fjLj128EEEEELb0ELb0ELb0EEEvNS_9FwdParamsE)
        .other          _ZN10layer_norm31ln_parallel_residual_fwd_kernelINS_13Kernel_traitsI13__nv_bfloat16S2_fS2_fjLj1280ELj1ELj4ELj1ELj16ENS_18Kernel_traits_baseILj1280ES2_S2_fS2_fjLj128EEEEELb0ELb0ELb0EEEvNS_9FwdParamsE,@"STO_CUDA_ENTRY STV_DEFAULT"
_ZN10layer_norm31ln_parallel_residual_fwd_kernelINS_13Kernel_traitsI13__nv_bfloat16S2_fS2_fjLj1280ELj1ELj4ELj1ELj16ENS_18Kernel_traits_baseILj1280ES2_S2_fS2_fjLj128EEEEELb0ELb0ELb0EEEvNS_9FwdParamsE:
.text._ZN10layer_norm31ln_parallel_residual_fwd_kernelINS_13Kernel_traitsI13__nv_bfloat16S2_fS2_fjLj1280ELj1ELj4ELj1ELj16ENS_18Kernel_traits_baseILj1280ES2_S2_fS2_fjLj128EEEEELb0ELb0ELb0EEEvNS_9FwdParamsE:
[----:B------:R-:W-:Y:S01]  /*0000*/  LDC R1, c[0x0][0x37c] ;  /* 0x0000df00ff017b82 */ /* 0x000fe20000000800 */
[----:B------:R-:W0:Y:S07]  /*0010*/  S2R R0, SR_TID.X ;  /* 0x0000000000007919 */ /* 0x000e2e0000002100 */
[----:B------:R-:W1:Y:S01]  /*0020*/  LDC R3, c[0x0][0x388] ;  /* 0x0000e200ff037b82 */ /* 0x000e620000000800 */
[----:B------:R-:W2:Y:S01]  /*0030*/  LDCU.64 UR4, c[0x0][0x438] ;  /* 0x00008700ff0477ac */ /* 0x000ea20008000a00 */
[----:B------:R-:W-:Y:S01]  /*0040*/  BSSY.RECONVERGENT B0, `(.L_x_8295) ;  /* 0x000013d000007945 */ /* 0x000fe20003800200 */
[----:B------:R-:W3:Y:S01]  /*0050*/  LDCU.64 UR6, c[0x0][0x358] ;  /* 0x00006b00ff0677ac */ /* 0x000ee20008000a00 */
[----:B--2---:R-:W-:-:S04]  /*0060*/  UISETP.NE.U32.AND UP0, UPT, UR4, URZ, UPT ;  /* 0x000000ff0400728c */ /* 0x004fc8000bf05070 */
[----:B------:R-:W-:Y:S01]  /*0070*/  UISETP.NE.AND.EX UP0, UPT, UR5, URZ, UPT, UP0 ;  /* 0x000000ff0500728c */ /* 0x000fe2000bf05300 */
[----:B-1----:R-:W-:-:S04]  /*0080*/  SHF.R.S32.HI R2, RZ, 0x1f, R3 ;  /* 0x0000001fff027819 */ /* 0x002fc80000011403 */
[----:B------:R-:W-:Y:S02]  /*0090*/  LEA.HI R2, R2, R3, RZ, 0x3 ;  /* 0x0000000302027211 */ /* 0x000fe400078f18ff */
[C---:B0-----:R-:W-:Y:S02]  /*00a0*/  LOP3.LUT R3, R0.reuse, 0x1f, RZ, 0xc, !PT ;  /* 0x0000001f00037812 */ /* 0x041fe400078e0cff */
[----:B------:R-:W-:Y:S02]  /*00b0*/  LOP3.LUT R223, R0, 0x1f, RZ, 0xc0, !PT ;  /* 0x0000001f00df7812 */ /* 0x000fe400078ec0ff */
[----:B------:R-:W-:Y:S02]  /*00c0*/  LEA.HI.SX32 R222, R2, R3, 0x1d ;  /* 0x0000000302de7211 */ /* 0x000fe400078feaff */
[----:B------:R-:W-:Y:S01]  /*00d0*/  MOV R2, R223 ;  /* 0x000000df00027202 */ /* 0x000fe20000000f00 */
[----:B---3--:R-:W-:Y:S06]  /*00e0*/  BRA.U UP0, `(.L_x_8296) ;  /* 0x00000009008c7547 */ /* 0x008fec000b800000 */
        /* <DEDUP_REMOVED lines=9> */
[----:B------:R-:W1:Y:S08]  /*0180*/  LDC.64 R6, c[0x0][0x3d8] ;  /* 0x0000f600ff067b82 */ /* 0x000e700000000a00 */
[----:B------:R-:W2:Y:S08]  /*0190*/  LDC.64 R8, c[0x0][0x3d0] ;  /* 0x0000f400ff087b82 */ /* 0x000eb00000000a00 */
[----:B------:R-:W3:Y:S01]  /*01a0*/  LDC.64 R10, c[0x0][0x3d8] ;  /* 0x0000f600ff0a7b82 */ /* 0x000ee20000000a00 */
[----:B0-----:R-:W-:-:S05]  /*01b0*/  @P0 IMAD.WIDE.U32 R4, R2, 0x10, R4 ;  /* 0x0000001002040825 */ /* 0x001fca00078e0004 */
[----:B------:R0:W5:Y:S02]  /*01c0*/  @P0 LDG.E.128 R28, desc[UR6][R4.64] ;  /* 0x00000006041c0981 */ /* 0x000164000c1e1d00 */
[----:B------:R-:W4:Y:S01]  /*01d0*/  LDC.64 R12, c[0x0][0x3d0] ;  /* 0x0000f400ff0c7b82 */ /* 0x000f220000000a00 */
[C---:B-1----:R-:W-:Y:S01]  /*01e0*/  @P0 IMAD.WIDE.U32 R6, R2.reuse, 0x10, R6 ;  /* 0x0000001002060825 */ /* 0x042fe200078e0006 */
[----:B------:R-:W-:-:S04]  /*01f0*/  @P0 LOP3.LUT R2, R2, 0x20, RZ, 0xfc, !PT ;  /* 0x0000002002020812 */ /* 0x000fc800078efcff */
[----:B------:R0:W5:Y:S02]  /*0200*/  @P0 LDG.E.128 R32, desc[UR6][R6.64] ;  /* 0x0000000606200981 */ /* 0x000164000c1e1d00 */
[----:B------:R-:W1:Y:S01]  /*0210*/  LDC.64 R14, c[0x0][0x3d8] ;  /* 0x0000f600ff0e7b82 */ /* 0x000e620000000a00 */
[----:B--2---:R-:W-:-:S05]  /*0220*/  @P1 IMAD.WIDE.U32 R8, R2, 0x10, R8 ;  /* 0x0000001002081825 */ /* 0x004fca00078e0008 */
[----:B------:R0:W5:Y:S02]  /*0230*/  @P1 LDG.E.128 R36, desc[UR6][R8.64] ;  /* 0x0000000608241981 */ /* 0x000164000c1e1d00 */
[----:B------:R-:W2:Y:S01]  /*0240*/  LDC.64 R16, c[0x0][0x3d0] ;  /* 0x0000f400ff107b82 */ /* 0x000ea20000000a00 */
[C---:B---3--:R-:W-:Y:S01]  /*0250*/  @P1 IMAD.WIDE.U32 R10, R2.reuse, 0x10, R10 ;  /* 0x00000010020a1825 */ /* 0x048fe200078e000a */
[----:B------:R-:W-:-:S04]  /*0260*/  @P1 IADD3 R2, PT, PT, R2, 0x20, RZ ;  /* 0x0000002002021810 */ /* 0x000fc80007ffe0ff */
[----:B------:R0:W5:Y:S02]  /*0270*/  @P1 LDG.E.128 R40, desc[UR6][R10.64] ;  /* 0x000000060a281981 */ /* 0x000164000c1e1d00 */
[----:B------:R-:W3:Y:S01]  /*0280*/  LDC.64 R18, c[0x0][0x3d8] ;  /* 0x0000f600ff127b82 */ /* 0x000ee20000000a00 */
[----:B----4-:R-:W-:-:S05]  /*0290*/  @P2 IMAD.WIDE.U32 R12, R2, 0x10, R12 ;  /* 0x00000010020c2825 */ /* 0x010fca00078e000c */
[----:B------:R0:W5:Y:S01]  /*02a0*/  @P2 LDG.E.128 R44, desc[UR6][R12.64] ;  /* 0x000000060c2c2981 */ /* 0x000162000c1e1d00 */
[C---:B-1----:R-:W-:Y:S01]  /*02b0*/  @P2 IMAD.WIDE.U32 R14, R2.reuse, 0x10, R14 ;  /* 0x00000010020e2825 */ /* 0x042fe200078e000e */
[----:B------:R-:W-:-:S04]  /*02c0*/  @P2 IADD3 R2, PT, PT, R2, 0x20, RZ ;  /* 0x0000002002022810 */ /* 0x000fc80007ffe0ff */
[----:B------:R0:W5:Y:S01]  /*02d0*/  @P2 LDG.E.128 R48, desc[UR6][R14.64] ;  /* 0x000000060e302981 */ /* 0x000162000c1e1d00 */
[----:B--2---:R-:W-:-:S05]  /*02e0*/  @P3 IMAD.WIDE.U32 R16, R2, 0x10, R16 ;  /* 0x0000001002103825 */ /* 0x004fca00078e0010 */
[----:B------:R0:W5:Y:S01]  /*02f0*/  @P3 LDG.E.128 R52, desc[UR6][R16.64] ;  /* 0x0000000610343981 */ /* 0x000162000c1e1d00 */
[----:B---3--:R-:W-:-:S05]  /*0300*/  @P3 IMAD.WIDE.U32 R18, R2, 0x10, R18 ;  /* 0x0000001002123825 */ /* 0x008fca00078e0012 */
[----:B------:R0:W5:Y:S01]  /*0310*/  @P3 LDG.E.128 R56, desc[UR6][R18.64] ;  /* 0x0000000612383981 */ /* 0x000162000c1e1d00 */
[----:B------:R-:W-:Y:S01]  /*0320*/  ISETP.GE.U32.AND P4, PT, R222, 0xa0, PT ;  /* 0x000000a0de00780c */ /* 0x000fe20003f86070 */
[----:B------:R-:W-:Y:S02]  /*0330*/  HFMA2 R66, -RZ, RZ, 0, 0 ;  /* 0x00000000ff427431 */ /* 0x000fe400000001ff */
[----:B------:R-:W-:Y:S02]  /*0340*/  HFMA2 R74, -RZ, RZ, 0, 0 ;  /* 0x00000000ff4a7431 */ /* 0x000fe400000001ff */
[----:B------:R-:W-:Y:S01]  /*0350*/  IMAD.MOV.U32 R62, RZ, RZ, RZ ;  /* 0x000000ffff3e7224 */ /* 0x000fe200078e00ff */
[----:B------:R-:W-:Y:S02]  /*0360*/  CS2R R60, SRZ ;  /* 0x00000000003c7805 */ /* 0x000fe4000001ff00 */
        /* <DEDUP_REMOVED lines=12> */
[----:B------:R-:W-:Y:S01]  /*0430*/  @P0 IMAD.MOV.U32 R75, RZ, RZ, RZ ;  /* 0x000000ffff4b0224 */ /* 0x000fe200078e00ff */
[----:B------:R-:W-:Y:S01]  /*0440*/  @P1 MOV R71, RZ ;  /* 0x000000ff00471202 */ /* 0x000fe20000000f00 */
[----:B------:R-:W-:Y:S01]  /*0450*/  @P3 VIADD R2, R2, 0x20 ;  /* 0x0000002002023836 */ /* 0x000fe20000000000 */
[----:B------:R-:W-:-:S02]  /*0460*/  @P2 MOV R67, RZ ;  /* 0x000000ff00432202 */ /* 0x000fc40000000f00 */
[----:B------:R-:W-:Y:S01]  /*0470*/  @P3 MOV R63, RZ ;  /* 0x000000ff003f3202 */ /* 0x000fe20000000f00 */
        /* <DEDUP_REMOVED lines=10> */
[----:B------:R-:W-:Y:S02]  /*0520*/  CS2R R60, SRZ ;  /* 0x00000000003c7805 */ /* 0x000fe4000001ff00 */
[----:B------:R-:W-:Y:S02]  /*0530*/  MOV R66, RZ ;  /* 0x000000ff00427202 */ /* 0x000fe40000000f00 */
[----:B------:R-:W-:-:S02]  /*0540*/  CS2R R64, SRZ ;  /* 0x0000000000407805 */ /* 0x000fc4000001ff00 */
[----:B------:R-:W-:Y:S02]  /*0550*/  MOV R70, RZ ;  /* 0x000000ff00467202 */ /* 0x000fe40000000f00 */
[----:B------:R-:W-:Y:S01]  /*0560*/  CS2R R68, SRZ ;  /* 0x0000000000447805 */ /* 0x000fe2000001ff00 */
[----:B------:R-:W-:Y:S01]  /*0570*/  IMAD.MOV.U32 R74, RZ, RZ, RZ ;  /* 0x000000ffff4a7224 */ /* 0x000fe200078e00ff */
        /* <DEDUP_REMOVED lines=11> */
[----:B------:R-:W-:Y:S06]  /*0630*/  BRA `(.L_x_8298) ;  /* 0x0000000c00747947 */ /* 0x000fec0003800000 */
.L_x_8297:
[C---:B------:R-:W-:Y:S01]  /*0640*/  ISETP.GE.U32.AND P0, PT, R222.reuse, 0x20, PT ;  /* 0x00000020de00780c */ /* 0x040fe20003f06070 */
[----:B------:R-:W0:Y:S01]  /*0650*/  LDC.64 R6, c[0x0][0x3d0] ;  /* 0x0000f400ff067b82 */ /* 0x000e220000000a00 */
[C---:B------:R-:W-:Y:S02]  /*0660*/  ISETP.GE.U32.AND P1, PT, R222.reuse, 0x40, PT ;  /* 0x00000040de00780c */ /* 0x040fe40003f26070 */
[C---:B------:R-:W-:Y:S02]  /*0670*/  ISETP.GE.U32.AND P2, PT, R222.reuse, 0x60, PT ;  /* 0x00000060de00780c */ /* 0x040fe40003f46070 */
[----:B------:R-:W-:-:S03]  /*0680*/  ISETP.GE.U32.AND P3, PT, R222, 0x80, PT ;  /* 0x00000080de00780c */ /* 0x000fc60003f66070 */
[----:B------:R-:W1:Y:S08]  /*0690*/  LDC.64 R8, c[0x0][0x3d8] ;  /* 0x0000f600ff087b82 */ /* 0x000e700000000a00 */
[----:B------:R-:W2:Y:S08]  /*06a0*/  @P0 LDC.64 R4, c[0x0][0x440] ;  /* 0x00011000ff040b82 */ /* 0x000eb00000000a00 */
[----:B------:R-:W3:Y:S01]  /*06b0*/  LDC.64 R10, c[0x0][0x3d0] ;  /* 0x0000f400ff0a7b82 */ /* 0x000ee20000000a00 */
[----:B0-----:R-:W-:-:S05]  /*06c0*/  @P0 IMAD.WIDE.U32 R6, R2, 0x10, R6 ;  /* 0x0000001002060825 */ /* 0x001fca00078e0006 */
[----:B------:R0:W5:Y:S02]  /*06d0*/  @P0 LDG.E.128 R28, desc[UR6][R6.64] ;  /* 0x00000006061c0981 */ /* 0x000164000c1e1d00 */
[----:B------:R-:W4:Y:S01]  /*06e0*/  LDC.64 R12, c[0x0][0x3d8] ;  /* 0x0000f600ff0c7b82 */ /* 0x000f220000000a00 */
[----:B-1----:R-:W-:-:S05]  /*06f0*/  @P0 IMAD.WIDE.U32 R8, R2, 0x10, R8 ;  /* 0x0000001002080825 */ /* 0x002fca00078e0008 */
[----:B------:R0:W5:Y:S02]  /*0700*/  @P0 LDG.E.128 R32, desc[UR6][R8.64] ;  /* 0x0000000608200981 */ /* 0x000164000c1e1d00 */
[----:B------:R-:W1:Y:S01]  /*0710*/  @P1 LDC.64 R14, c[0x0][0x440] ;  /* 0x00011000ff0e1b82 */ /* 0x000e620000000a00 */
[C---:B--2---:R-:W-:Y:S01]  /*0720*/  @P0 IMAD.WIDE.U32 R4, R2.reuse, 0x10, R4 ;  /* 0x0000001002040825 */ /* 0x044fe200078e0004 */
[----:B------:R-:W-:-:S04]  /*0730*/  @P0 LOP3.LUT R2, R2, 0x20, RZ, 0xfc, !PT ;  /* 0x0000002002020812 */ /* 0x000fc800078efcff */
[----:B------:R0:W5:Y:S02]  /*0740*/  @P0 LD.E.128 R88, desc[UR6][R4.64] ;  /* 0x0000000604580980 */ /* 0x000164000c101d00 */
[----:B------:R-:W2:Y:S01]  /*0750*/  LDC.64 R16, c[0x0][0x3d0] ;  /* 0x0000f400ff107b82 */ /* 0x000ea20000000a00 */
[----:B---3--:R-:W-:-:S05]  /*0760*/  @P1 IMAD.WIDE.U32 R10, R2, 0x10, R10 ;  /* 0x00000010020a1825 */ /* 0x008fca00078e000a */
[----:B------:R0:W5:Y:S02]  /*0770*/  @P1 LDG.E.128 R36, desc[UR6][R10.64] ;  /* 0x000000060a241981 */ /* 0x000164000c1e1d00 */
[----:B------:R-:W3:Y:S01]  /*0780*/  LDC.64 R18, c[0x0][0x3d8] ;  /* 0x0000f600ff127b82 */ /* 0x000ee20000000a00 */
[----:B----4-:R-:W-:-:S05]  /*0790*/  @P1 IMAD.WIDE.U32 R12, R2, 0x10, R12 ;  /* 0x00000010020c1825 */ /* 0x010fca00078e000c */
[----:B------:R0:W5:Y:S02]  /*07a0*/  @P1 LDG.E.128 R40, desc[UR6][R12.64] ;  /* 0x000000060c281981 */ /* 0x000164000c1e1d00 */
[----:B------:R-:W4:Y:S01]  /*07b0*/  @P2 LDC.64 R20, c[0x0][0x440] ;  /* 0x00011000ff142b82 */ /* 0x000f220000000a00 */
[C---:B-1----:R-:W-:Y:S01]  /*07c0*/  @P1 IMAD.WIDE.U32 R14, R2.reuse, 0x10, R14 ;  /* 0x00000010020e1825 */ /* 0x042fe200078e000e */
[----:B------:R-:W-:-:S04]  /*07d0*/  @P1 IADD3 R2, PT, PT, R2, 0x20, RZ ;  /* 0x0000002002021810 */ /* 0x000fc80007ffe0ff */
[----:B------:R0:W5:Y:S02]  /*07e0*/  @P1 LD.E.128 R84, desc[UR6][R14.64] ;  /* 0x000000060e541980 */ /* 0x000164000c101d00 */
[----:B------:R-:W1:Y:S08]  /*07f0*/  LDC.64 R22, c[0x0][0x3d0] ;  /* 0x0000f400ff167b82 */ /* 0x000e700000000a00 */
[----:B------:R-:W0:Y:S08]  /*0800*/  LDC.64 R24, c[0x0][0x3d8] ;  /* 0x0000f600ff187b82 */ /* 0x000e300000000a00 */
[----:B------:R-:W0:Y:S01]  /*0810*/  @P3 LDC.64 R26, c[0x0][0x440] ;  /* 0x00011000ff1a3b82 */ /* 0x000e220000000a00 */
[----:B--2---:R-:W-:-:S04]  /*0820*/  @P2 IMAD.WIDE.U32 R16, R2, 0x10, R16 ;  /* 0x0000001002102825 */ /* 0x004fc800078e0010 */
[C---:B---3--:R-:W-:Y:S01]  /*0830*/  @P2 IMAD.WIDE.U32 R18, R2.reuse, 0x10, R18 ;  /* 0x0000001002122825 */ /* 0x048fe200078e0012 */
[----:B------:R2:W5:Y:S03]  /*0840*/  @P2 LDG.E.128 R44, desc[UR6][R16.64] ;  /* 0x00000006102c2981 */ /* 0x000566000c1e1d00 */
[C---:B----4-:R-:W-:Y:S01]  /*0850*/  @P2 IMAD.WIDE.U32 R20, R2.reuse, 0x10, R20 ;  /* 0x0000001002142825 */ /* 0x050fe200078e0014 */
[----:B------:R-:W-:Y:S01]  /*0860*/  @P2 IADD3 R2, PT, PT, R2, 0x20, RZ ;  /* 0x0000002002022810 */ /* 0x000fe20007ffe0ff */
[----:B------:R2:W5:Y:S04]  /*0870*/  @P2 LDG.E.128 R48, desc[UR6][R18.64] ;  /* 0x0000000612302981 */ /* 0x000568000c1e1d00 */
[C---:B-1----:R-:W-:Y:S01]  /*0880*/  @P3 IMAD.WIDE.U32 R22, R2.reuse, 0x10, R22 ;  /* 0x0000001002163825 */ /* 0x042fe200078e0016 */
[----:B------:R2:W5:Y:S03]  /*0890*/  @P2 LD.E.128 R80, desc[UR6][R20.64] ;  /* 0x0000000614502980 */ /* 0x000566000c101d00 */
[C---:B0-----:R-:W-:Y:S01]  /*08a0*/  @P3 IMAD.WIDE.U32 R24, R2.reuse, 0x10, R24 ;  /* 0x0000001002183825 */ /* 0x041fe200078e0018 */
[----:B------:R2:W5:Y:S03]  /*08b0*/  @P3 LDG.E.128 R52, desc[UR6][R22.64] ;  /* 0x0000000616343981 */ /* 0x000566000c1e1d00 */
[----:B------:R-:W-:Y:S01]  /*08c0*/  @P3 IMAD.WIDE.U32 R26, R2, 0x10, R26 ;  /* 0x00000010021a3825 */ /* 0x000fe200078e001a */
[----:B------:R2:W5:Y:S04]  /*08d0*/  @P3 LDG.E.128 R56, desc[UR6][R24.64] ;  /* 0x0000000618383981 */ /* 0x000568000c1e1d00 */
[----:B------:R2:W5:Y:S01]  /*08e0*/  @P3 LD.E.128 R76, desc[UR6][R26.64] ;  /* 0x000000061a4c3980 */ /* 0x000562000c101d00 */
[----:B------:R-:W-:Y:S01]  /*08f0*/  ISETP.GE.U32.AND P4, PT, R222, 0xa0, PT ;  /* 0x000000a0de00780c */ /* 0x000fe20003f86070 */
[----:B------:R-:W-:-:S02]  /*0900*/  HFMA2 R62, -RZ, RZ, 0, 0 ;  /* 0x00000000ff3e7431 */ /* 0x000fc400000001ff */
[----:B------:R-:W-:Y:S01]  /*0910*/  HFMA2 R74, -RZ, RZ, 0, 0 ;  /* 0x00000000ff4a7431 */ /* 0x000fe200000001ff */
[----:B------:R-:W-:Y:S01]  /*0920*/  CS2R R60, SRZ ;  /* 0x00000000003c7805 */ /* 0x000fe2000001ff00 */
[----:B------:R-:W-:Y:S01]  /*0930*/  IMAD.MOV.U32 R66, RZ, RZ, RZ ;  /* 0x000000ffff427224 */ /* 0x000fe200078e00ff */
[----:B------:R-:W-:Y:S02]  /*0940*/  CS2R R64, SRZ ;  /* 0x0000000000407805 */ /* 0x000fe4000001ff00 */
[----:B------:R-:W-:Y:S02]  /*0950*/  MOV R70, RZ ;  /* 0x000000ff00467202 */ /* 0x000fe40000000f00 */
[----:B------:R-:W-:Y:S02]  /*0960*/  CS2R R68, SRZ ;  /* 0x0000000000447805 */ /* 0x000fe4000001ff00 */
[----:B------:R-:W-:Y:S02]  /*0970*/  CS2R R72, SRZ ;  /* 0x0000000000487805 */ /* 0x000fe4000001ff00 */
[----:B------:R-:W-:Y:S01]  /*0980*/  @P0 MOV R75, RZ ;  /* 0x000000ff004b0202 */ /* 0x000fe20000000f00 */
[----:B------:R-:W-:Y:S01]  /*0990*/  @P1 IMAD.MOV.U32 R71, RZ, RZ, RZ ;  /* 0x000000ffff471224 */ /* 0x000fe200078e00ff */
[----:B------:R-:W-:-:S02]  /*09a0*/  @P2 MOV R67, RZ ;  /* 0x000000ff00432202 */ /* 0x000fc40000000f00 */
[----:B------:R-:W-:Y:S02]  /*09b0*/  @P3 MOV R63, RZ ;  /* 0x000000ff003f3202 */ /* 0x000fe40000000f00 */
[----:B------:R-:W-:Y:S01]  /*09c0*/  @P3 IADD3 R2, PT, PT, R2, 0x20, RZ ;  /* 0x0000002002023810 */ /* 0x000fe20007ffe0ff */
        /* <DEDUP_REMOVED lines=15> */
[----:B------:R-:W-:Y:S02]  /*0ac0*/  CS2R R64, SRZ ;  /* 0x0000000000407805 */ /* 0x000fe4000001ff00 */
[----:B------:R-:W-:-:S02]  /*0ad0*/  MOV R70, RZ ;  /* 0x000000ff00467202 */ /* 0x000fc40000000f00 */
[----:B------:R-:W-:Y:S02]  /*0ae0*/  CS2R R68, SRZ ;  /* 0x0000000000447805 */ /* 0x000fe4000001ff00 */
[----:B------:R-:W-:Y:S02]  /*0af0*/  MOV R74, RZ ;  /* 0x000000ff004a7202 */ /* 0x000fe40000000f00 */
[----:B------:R-:W-:Y:S01]  /*0b00*/  CS2R R72, SRZ ;  /* 0x0000000000487805 */ /* 0x000fe2000001ff00 */
[----:B------:R-:W-:Y:S06]  /*0b10*/  BRA `(.L_x_8298) ;  /* 0x00000008003c7947 */ /* 0x000fec0003800000 */
.L_x_8296:
        /* <DEDUP_REMOVED lines=8> */
[----:B------:R-:W-:-:S03]  /*0ba0*/  ISETP.GE.U32.AND P3, PT, R222, 0x80, PT ;  /* 0x00000080de00780c */ /* 0x000fc60003f66070 */
[----:B------:R-:W1:Y:S08]  /*0bb0*/  LDC.64 R8, c[0x0][0x3d8] ;  /* 0x0000f600ff087b82 */ /* 0x000e700000000a00 */
        /* <DEDUP_REMOVED lines=49> */
[----:B------:R-:W-:-:S02]  /*0ed0*/  ISETP.GE.U32.AND P1, PT, R222, 0xa0, PT ;  /* 0x000000a0de00780c */ /* 0x000fc40003f26070 */
[----:B------:R-:W-:-:S11]  /*0ee0*/  @P3 IADD3 R2, PT, PT, R2, 0x20, RZ ;  /* 0x0000002002023810 */ /* 0x000fd60007ffe0ff */
        /* <DEDUP_REMOVED lines=14> */
.L_x_8299:
[C---:B------:R-:W-:Y:S01]  /*0fd0*/  ISETP.GE.U32.AND P0, PT, R222.reuse, 0x20, PT ;  /* 0x00000020de00780c */ /* 0x040fe20003f06070 */
[----:B------:R-:W0:Y:S01]  /*0fe0*/  LDC.64 R10, c[0x0][0x3d8] ;  /* 0x0000f600ff0a7b82 */ /* 0x000e220000000a00 */
[C---:B------:R-:W-:Y:S02]  /*0ff0*/  ISETP.GE.U32.AND P1, PT, R222.reuse, 0x40, PT ;  /* 0x00000040de00780c */ /* 0x040fe40003f26070 */
[C---:B------:R-:W-:Y:S02]  /*1000*/  ISETP.GE.U32.AND P2, PT, R222.reuse, 0x60, PT ;  /* 0x00000060de00780c */ /* 0x040fe40003f46070 */
[C---:B------:R-:W-:Y:S02]  /*1010*/  ISETP.GE.U32.AND P3, PT, R222.reuse, 0x80, PT ;  /* 0x00000080de00780c */ /* 0x040fe40003f66070 */
[----:B------:R-:W-:Y:S01]  /*1020*/  ISETP.GE.U32.AND P4, PT, R222, 0xa0, PT ;  /* 0x000000a0de00780c */ /* 0x000fe20003f86070 */
[----:B------:R-:W1:Y:S08]  /*1030*/  LDC.64 R4, c[0x0][0x3d0] ;  /* 0x0000f400ff047b82 */ /* 0x000e700000000a00 */
[----:B------:R-:W2:Y:S08]  /*1040*/  @P0 LDC.64 R6, c[0x0][0x438] ;  /* 0x00010e00ff060b82 */ /* 0x000eb00000000a00 */
[----:B------:R-:W3:Y:S01]  /*1050*/  LDC.64 R14, c[0x0][0x3d0] ;  /* 0x0000f400ff0e7b82 */ /* 0x000ee20000000a00 */
[----:B0-----:R-:W-:-:S05]  /*1060*/  @P0 IMAD.WIDE.U32 R12, R2, 0x10, R10 ;  /* 0x00000010020c0825 */ /* 0x001fca00078e000a */
[----:B------:R-:W5:Y:S02]  /*1070*/  @P0 LDG.E.128 R32, desc[UR6][R12.64] ;  /* 0x000000060c200981 */ /* 0x000f64000c1e1d00 */
[----:B------:R-:W0:Y:S01]  /*1080*/  @P1 LDC.64 R16, c[0x0][0x438] ;  /* 0x00010e00ff101b82 */ /* 0x000e220000000a00 */
[----:B-1----:R-:W-:-:S05]  /*1090*/  @P0 IMAD.WIDE.U32 R8, R2, 0x10, R4 ;  /* 0x0000001002080825 */ /* 0x002fca00078e0004 */
[----:B------:R-:W5:Y:S02]  /*10a0*/  @P0 LDG.E.128 R28, desc[UR6][R8.64] ;  /* 0x00000006081c0981 */ /* 0x000f64000c1e1d00 */
[----:B------:R-:W1:Y:S01]  /*10b0*/  LDC.64 R18, c[0x0][0x3d8] ;  /* 0x0000f600ff127b82 */ /* 0x000e620000000a00 */
[C---:B--2---:R-:W-:Y:S01]  /*10c0*/  @P0 IMAD.WIDE.U32 R10, R2.reuse, 0x10, R6 ;  /* 0x00000010020a0825 */ /* 0x044fe200078e0006 */
[----:B------:R-:W-:-:S04]  /*10d0*/  @P0 LOP3.LUT R2, R2, 0x20, RZ, 0xfc, !PT ;  /* 0x0000002002020812 */ /* 0x000fc800078efcff */
[----:B------:R-:W5:Y:S02]  /*10e0*/  @P0 LD.E.128 R72, desc[UR6][R10.64] ;  /* 0x000000060a480980 */ /* 0x000f64000c101d00 */
[----:B------:R-:W2:Y:S01]  /*10f0*/  LDC.64 R20, c[0x0][0x3d0] ;  /* 0x0000f400ff147b82 */ /* 0x000ea20000000a00 */
[----:B---3--:R-:W-:-:S05]  /*1100*/  @P1 IMAD.WIDE.U32 R14, R2, 0x10, R14 ;  /* 0x00000010020e1825 */ /* 0x008fca00078e000e */
[----:B------:R-:W5:Y:S02]  /*1110*/  @P1 LDG.E.128 R36, desc[UR6][R14.64] ;  /* 0x000000060e241981 */ /* 0x000f64000c1e1d00 */
[----:B------:R-:W3:Y:S01]  /*1120*/  @P2 LDC.64 R22, c[0x0][0x438] ;  /* 0x00010e00ff162b82 */ /* 0x000ee20000000a00 */
[----:B0-----:R-:W-:-:S05]  /*1130*/  @P1 IMAD.WIDE.U32 R16, R2, 0x10, R16 ;  /* 0x0000001002101825 */ /* 0x001fca00078e0010 */
[----:B------:R-:W5:Y:S02]  /*1140*/  @P1 LD.E.128 R68, desc[UR6][R16.64] ;  /* 0x0000000610441980 */ /* 0x000f64000c101d00 */
[----:B------:R-:W0:Y:S01]  /*1150*/  LDC.64 R24, c[0x0][0x3d8] ;  /* 0x0000f600ff187b82 */ /* 0x000e220000000a00 */
[C---:B-1----:R-:W-:Y:S01]  /*1160*/  @P1 IMAD.WIDE.U32 R18, R2.reuse, 0x10, R18 ;  /* 0x0000001002121825 */ /* 0x042fe200078e0012 */
[----:B------:R-:W-:-:S04]  /*1170*/  @P1 IADD3 R2, PT, PT, R2, 0x20, RZ ;  /* 0x0000002002021810 */ /* 0x000fc80007ffe0ff */
[----:B------:R-:W5:Y:S02]  /*1180*/  @P1 LDG.E.128 R40, desc[UR6][R18.64] ;  /* 0x0000000612281981 */ /* 0x000f64000c1e1d00 */
[----:B------:R-:W1:Y:S01]  /*1190*/  LDC.64 R26, c[0x0][0x3d0] ;  /* 0x0000f400ff1a7b82 */ /* 0x000e620000000a00 */
[----:B--2---:R-:W-:-:S05]  /*11a0*/  @P2 IMAD.WIDE.U32 R20, R2, 0x10, R20 ;  /* 0x0000001002142825 */ /* 0x004fca00078e0014 */
[----:B------:R-:W5:Y:S02]  /*11b0*/  @P2 LDG.E.128 R44, desc[UR6][R20.64] ;  /* 0x00000006142c2981 */ /* 0x000f64000c1e1d00 */
[----:B------:R-:W2:Y:S01]  /*11c0*/  LDC.64 R80, c[0x0][0x3d8] ;  /* 0x0000f600ff507b82 */ /* 0x000ea20000000a00 */
[----:B---3--:R-:W-:-:S05]  /*11d0*/  @P2 IMAD.WIDE.U32 R22, R2, 0x10, R22 ;  /* 0x0000001002162825 */ /* 0x008fca00078e0016 */
[----:B------:R-:W5:Y:S02]  /*11e0*/  @P2 LD.E.128 R64, desc[UR6][R22.64] ;  /* 0x0000000616402980 */ /* 0x000f64000c101d00 */
[----:B------:R-:W3:Y:S01]  /*11f0*/  @P3 LDC.64 R76, c[0x0][0x438] ;  /* 0x00010e00ff4c3b82 */ /* 0x000ee20000000a00 */
[----:B0-----:R-:W-:-:S04]  /*1200*/  @P2 IMAD.WIDE.U32 R24, R2, 0x10, R24 ;  /* 0x0000001002182825 */ /* 0x001fc800078e0018 */
[----:B------:R-:W-:Y:S01]  /*1210*/  @P2 VIADD R2, R2, 0x20 ;  /* 0x0000002002022836 */ /* 0x000fe20000000000 */
[----:B------:R-:W5:Y:S02]  /*1220*/  @P2 LDG.E.128 R48, desc[UR6][R24.64] ;  /* 0x0000000618302981 */ /* 0x000f64000c1e1d00 */
[----:B------:R-:W0:Y:S01]  /*1230*/  LDC.64 R6, c[0x0][0x3d8] ;  /* 0x0000f600ff067b82 */ /* 0x000e220000000a00 */
[----:B-1----:R-:W-:-:S05]  /*1240*/  @P3 IMAD.WIDE.U32 R26, R2, 0x10, R26 ;  /* 0x00000010021a3825 */ /* 0x002fca00078e001a */
[----:B------:R-:W5:Y:S02]  /*1250*/  @P3 LDG.E.128 R52, desc[UR6][R26.64] ;  /* 0x000000061a343981 */ /* 0x000f64000c1e1d00 */
[----:B------:R-:W1:Y:S01]  /*1260*/  LDC.64 R4, c[0x0][0x3d0] ;  /* 0x0000f400ff047b82 */ /* 0x000e620000000a00 */
[----:B--2---:R-:W-:-:S07]  /*1270*/  @P3 IMAD.WIDE.U32 R88, R2, 0x10, R80 ;  /* 0x0000001002583825 */ /* 0x004fce00078e0050 */
[----:B------:R-:W2:Y:S01]  /*1280*/  @P4 LDC.64 R108, c[0x0][0x438] ;  /* 0x00010e00ff6c4b82 */ /* 0x000ea20000000a00 */
[C---:B---3--:R-:W-:Y:S01]  /*1290*/  @P3 IMAD.WIDE.U32 R84, R2.reuse, 0x10, R76 ;  /* 0x0000001002543825 */ /* 0x048fe200078e004c */
[----:B------:R-:W-:-:S03]  /*12a0*/  @P3 IADD3 R2, PT, PT, R2, 0x20, RZ ;  /* 0x0000002002023810 */ /* 0x000fc60007ffe0ff */
[----:B------:R-:W-:Y:S01]  /*12b0*/  HFMA2 R78, -RZ, RZ, 0, 0 ;  /* 0x00000000ff4e7431 */ /* 0x000fe200000001ff */
[----:B------:R-:W5:Y:S01]  /*12c0*/  @P3 LDG.E.128 R56, desc[UR6][R88.64] ;  /* 0x0000000658383981 */ /* 0x000f62000c1e1d00 */
[----:B0-----:R-:W-:-:S04]  /*12d0*/  @P4 IMAD.WIDE.U32 R6, R2, 0x10, R6 ;  /* 0x0000001002064825 */ /* 0x001fc800078e0006 */
[----:B------:R-:W-:Y:S01]  /*12e0*/  HFMA2 R90, -RZ, RZ, 0, 0 ;  /* 0x00000000ff5a7431 */ /* 0x000fe200000001ff */
[----:B------:R0:W5:Y:S04]  /*12f0*/  @P3 LD.E.128 R60, desc[UR6][R84.64] ;  /* 0x00000006543c3980 */ /* 0x000168000c101d00 */
[----:B------:R3:W5:Y:S01]  /*1300*/  @P4 LDG.E.128 R92, desc[UR6][R6.64] ;  /* 0x00000006065c4981 */ /* 0x000762000c1e1d00 */
[----:B-1----:R-:W-:-:S05]  /*1310*/  @P4 IMAD.WIDE.U32 R4, R2, 0x10, R4 ;  /* 0x0000001002044825 */ /* 0x002fca00078e0004 */
[----:B------:R3:W5:Y:S01]  /*1320*/  @P4 LDG.E.128 R96, desc[UR6][R4.64] ;  /* 0x0000000604604981 */ /* 0x000762000c1e1d00 */
[----:B--2---:R-:W-:-:S05]  /*1330*/  @P4 IMAD.WIDE.U32 R2, R2, 0x10, R108 ;  /* 0x0000001002024825 */ /* 0x004fca00078e006c */
[----:B------:R3:W5:Y:S01]  /*1340*/  @P4 LD.E.128 R100, desc[UR6][R2.64] ;  /* 0x0000000602644980 */ /* 0x000762000c101d00 */
[----:B------:R-:W-:Y:S02]  /*1350*/  CS2R R76, SRZ ;  /* 0x00000000004c7805 */ /* 0x000fe4000001ff00 */
[----:B------:R-:W-:Y:S02]  /*1360*/  MOV R82, RZ ;  /* 0x000000ff00527202 */ /* 0x000fe40000000f00 */
[----:B------:R-:W-:Y:S01]  /*1370*/  CS2R R80, SRZ ;  /* 0x0000000000507805 */ /* 0x000fe2000001ff00 */
[----:B------:R-:W-:Y:S01]  /*1380*/  IMAD.MOV.U32 R86, RZ, RZ, RZ ;  /* 0x000000ffff567224 */ /* 0x000fe200078e00ff */
[----:B0-----:R-:W-:Y:S02]  /*1390*/  CS2R R84, SRZ ;  /* 0x0000000000547805 */ /* 0x001fe4000001ff00 */
[----:B------:R-:W-:Y:S02]  /*13a0*/  CS2R R88, SRZ ;  /* 0x0000000000587805 */ /* 0x000fe4000001ff00 */
[----:B------:R-:W-:Y:S01]  /*13b0*/  @P0 MOV R91, RZ ;  /* 0x000000ff005b0202 */ /* 0x000fe20000000f00 */
[----:B------:R-:W-:Y:S01]  /*13c0*/  @P2 IMAD.MOV.U32 R83, RZ, RZ, RZ ;  /* 0x000000ffff532224 */ /* 0x000fe200078e00ff */
[----:B------:R-:W-:-:S02]  /*13d0*/  @P1 MOV R87, RZ ;  /* 0x000000ff00571202 */ /* 0x000fc40000000f00 */
[----:B------:R-:W-:Y:S02]  /*13e0*/  @P4 CS2R R106, SRZ ;  /* 0x00000000006a4805 */ /* 0x000fe4000001ff00 */
[----:B------:R-:W-:Y:S02]  /*13f0*/  @P3 MOV R79, RZ ;  /* 0x000000ff004f3202 */ /* 0x000fe40000000f00 */
[----:B---3--:R-:W-:-:S07]  /*1400*/  @P4 CS2R R104, SRZ ;  /* 0x0000000000684805 */ /* 0x008fce000001ff00 */
.L_x_8298:
[----:B------:R-:W-:Y:S05]  /*1410*/  BSYNC.RECONVERGENT B0 ;  /* 0x0000000000007941 */ /* 0x000fea0003800200 */
.L_x_8295:
[----:B------:R-:W0:Y:S01]  /*1420*/  S2UR UR4, SR_CTAID.X ;  /* 0x00000000000479c3 */ /* 0x000e220000002500 */
[----:B------:R-:W1:Y:S01]  /*1430*/  LDCU UR5, c[0x0][0x384] ;  /* 0x00007080ff0577ac */ /* 0x000e620008000800 */
[----:B------:R-:W-:Y:S01]  /*1440*/  SHF.R.U32.HI R0, RZ, 0x5, R0 ;  /* 0x00000005ff007819 */ /* 0x000fe20000011600 */
[----:B0-----:R-:W-:-:S06]  /*1450*/  USHF.L.U32 UR4, UR4, 0x2, URZ ;  /* 0x0000000204047899 */ /* 0x001fcc00080006ff */
[----:B------:R-:W-:-:S04]  /*1460*/  LOP3.LUT R0, R0, UR4, RZ, 0xfc, !PT ;  /* 0x0000000400007c12 */ /* 0x000fc8000f8efcff */
[----:B-1----:R-:W-:-:S13]  /*1470*/  ISETP.GE.AND P1, PT, R0, UR5, PT ;  /* 0x0000000500007c0c */ /* 0x002fda000bf26270 */
[----:B------:R-:W-:Y:S05]  /*1480*/  @P1 EXIT ;  /* 0x000000000000194d */ /* 0x000fea0003800000 */
[----:B-----5:R-:W-:Y:S01]  /*1490*/  PRMT R221, R107, 0x7632, R221 ;  /* 0x000076326bdd7816 */ /* 0x020fe200000000dd */
[----:B------:R-:W0:Y:S01]  /*14a0*/  LDCU UR12, c[0x0][0x388] ;  /* 0x00007100ff0c77ac */ /* 0x000e220008000800 */
[----:B------:R-:W-:Y:S02]  /*14b0*/  PRMT R220, R95, 0x7632, R220 ;  /* 0x000076325fdc7816 */ /* 0x000fe400000000dc */
[----:B------:R-:W-:Y:S01]  /*14c0*/  PRMT R219, R103, 0x7632, R219 ;  /* 0x0000763267db7816 */ /* 0x000fe200000000db */
[----:B------:R-:W1:Y:S01]  /*14d0*/  LDCU.U8 UR10, c[0x0][0x410] ;  /* 0x00008200ff0a77ac */ /* 0x000e620008000000 */
[----:B------:R-:W-:Y:S02]  /*14e0*/  PRMT R218, R99, 0x7632, R218 ;  /* 0x0000763263da7816 */ /* 0x000fe400000000da */
[----:B------:R-:W-:Y:S01]  /*14f0*/  PRMT R217, R106, 0x7632, R217 ;  /* 0x000076326ad97816 */ /* 0x000fe200000000d9 */
[----:B------:R-:W2:Y:S01]  /*1500*/  LDCU UR11, c[0x0][0x448] ;  /* 0x00008900ff0b77ac */ /* 0x000ea20008000800 */
[----:B------:R-:W-:-:S02]  /*1510*/  PRMT R216, R94, 0x7632, R216 ;  /* 0x000076325ed87816 */ /* 0x000fc400000000d8 */
[----:B------:R-:W-:Y:S01]  /*1520*/  PRMT R215, R102, 0x7632, R215 ;  /* 0x0000763266d77816 */ /* 0x000fe200000000d7 */
[----:B------:R-:W3:Y:S01]  /*1530*/  LDCU.64 UR4, c[0x0][0x398] ;  /* 0x00007300ff0477ac */ /* 0x000ee20008000a00 */
[----:B------:R-:W-:Y:S02]  /*1540*/  PRMT R214, R98, 0x7632, R214 ;  /* 0x0000763262d67816 */ /* 0x000fe400000000d6 */
[----:B------:R-:W-:Y:S01]  /*1550*/  PRMT R213, R105, 0x7632, R213 ;  /* 0x0000763269d57816 */ /* 0x000fe200000000d5 */
[----:B------:R-:W4:Y:S01]  /*1560*/  LDCU.64 UR8, c[0x0][0x3a0] ;  /* 0x00007400ff0877ac */ /* 0x000f220008000a00 */
        /* <DEDUP_REMOVED lines=70> */
[----:B01234-:R-:W-:-:S07]  /*19d0*/  PRMT R198, R28, 0x7632, R198 ;  /* 0x000076321cc67816 */ /* 0x01ffce00000000c6 */
.L_x_8341:
        /* <DEDUP_REMOVED lines=19> */
[----:B------:R0:W5:Y:S04]  /*1b10*/  @P1 LDG.E.128 R112, desc[UR6][R120.64] ;  /* 0x0000000678701981 */ /* 0x000168000c1e1d00 */
[----:B------:R0:W5:Y:S01]  /*1b20*/  @P1 LDG.E.128 R116, desc[UR6][R120.64+0x10] ;  /* 0x0000100678741981 */ /* 0x000162000c1e1d00 */
[----:B------:R-:W-:-:S04]  /*1b30*/  UISETP.NE.U32.AND UP0, UPT, UR4, URZ, UPT ;  /* 0x000000ff0400728c */ /* 0x000fc8000bf05070 */
[----:B------:R-:W-:-:S09]  /*1b40*/  UISETP.NE.AND.EX UP0, UPT, UR5, URZ, UPT, UP0 ;  /* 0x000000ff0500728c */ /* 0x000fd2000bf05300 */
[----:B0-----:R-:W-:Y:S05]  /*1b50*/  BRA.U UP0, `(.L_x_8302) ;  /* 0x0000000100947547 */ /* 0x001fea000b800000 */
[----:B------:R-:W-:-:S04]  /*1b60*/  UISETP.NE.U32.AND UP0, UPT, UR8, URZ, UPT ;  /* 0x000000ff0800728c */ /* 0x000fc8000bf05070 */
[----:B------:R-:W-:-:S09]  /*1b70*/  UISETP.NE.AND.EX UP0, UPT, UR9, URZ, UPT, UP0 ;  /* 0x000000ff0900728c */ /* 0x000fd2000bf05300 */
        /* <DEDUP_REMOVED lines=14> */
.L_x_8303:
[C---:B-----5:R-:W-:Y:S02]  /*1c60*/  PRMT R120, R124.reuse, 0x7632, R120 ;  /* 0x000076327c787816 */ /* 0x060fe40000000078 */
[----:B------:R-:W-:Y:S02]  /*1c70*/  SHF.L.U32 R121, R124, 0x10, RZ ;  /* 0x000000107c797819 */ /* 0x000fe400000006ff */
[C---:B------:R-:W-:Y:S01]  /*1c80*/  PRMT R122, R125.reuse, 0x7632, R122 ;  /* 0x000076327d7a7816 */ /* 0x040fe2000000007a */
[----:B------:R-:W-:Y:S01]  /*1c90*/  IMAD.U32 R125, R125, 0x10000, RZ ;  /* 0x000100007d7d7824 */ /* 0x000fe200078e00ff */
[----:B------:R-:W-:Y:S02]  /*1ca0*/  PRMT R123, R126, 0x7632, R123 ;  /* 0x000076327e7b7816 */ /* 0x000fe4000000007b */
[C---:B------:R-:W-:Y:S01]  /*1cb0*/  PRMT R124, R127.reuse, 0x7632, R124 ;  /* 0x000076327f7c7816 */ /* 0x040fe2000000007c */
[----:B------:R-:W-:Y:S01]  /*1cc0*/  IMAD.U32 R162, R122, 0x10000, RZ ;  /* 0x000100007aa27824 */ /* 0x000fe200078e00ff */
        /* <DEDUP_REMOVED lines=13> */
[----:B------:R-:W-:Y:S06]  /*1da0*/  BRA `(.L_x_8304) ;  /* 0x0000000400307947 */ /* 0x000fec0003800000 */
.L_x_8302:
[----:B------:R-:W-:-:S04]  /*1db0*/  UISETP.NE.U32.AND UP0, UPT, UR8, URZ, UPT ;  /* 0x000000ff0800728c */ /* 0x000fc8000bf05070 */
[----:B------:R-:W-:-:S09]  /*1dc0*/  UISETP.NE.AND.EX UP0, UPT, UR9, URZ, UPT, UP0 ;  /* 0x000000ff0900728c */ /* 0x000fd2000bf05300 */
[----:B------:R-:W-:Y:S05]  /*1dd0*/  BRA.U UP0, `(.L_x_8305) ;  /* 0x0000000100847547 */ /* 0x000fea000b800000 */
[C---:B-----5:R-:W-:Y:S02]  /*1de0*/  PRMT R160, R124.reuse, 0x7632, R160 ;  /* 0x000076327ca07816 */ /* 0x060fe400000000a0 */
[----:B------:R-:W-:Y:S01]  /*1df0*/  SHF.L.U32 R121, R124, 0x10, RZ ;  /* 0x000000107c797819 */ /* 0x000fe200000006ff */
[----:B------:R-:W-:Y:S01]  /*1e00*/  IMAD.U32 R124, R110, 0x10000, RZ ;  /* 0x000100006e7c7824 */ /* 0x000fe200078e00ff */
        /* <DEDUP_REMOVED lines=12> */
[----:B------:R-:W-:Y:S01]  /*1ed0*/  PRMT R125, R110, 0x7632, R125 ;  /* 0x000076326e7d7816 */ /* 0x000fe2000000007d */
[----:B------:R-:W-:Y:S01]  /*1ee0*/  IMAD.U32 R121, R121, 0x10000, RZ ;  /* 0x0001000079797824 */ /* 0x000fe200078e00ff */
[----:B------:R-:W-:Y:S02]  /*1ef0*/  PRMT R126, R111, 0x7632, R126 ;  /* 0x000076326f7e7816 */ /* 0x000fe4000000007e */
[----:B------:R-:W-:Y:S01]  /*1f00*/  SHF.L.U32 R226, R127, 0x10, RZ ;  /* 0x000000107fe27819 */ /* 0x000fe200000006ff */
[----:B------:R-:W-:Y:S01]  /*1f10*/  IMAD.U32 R125, R125, 0x10000, RZ ;  /* 0x000100007d7d7824 */ /* 0x000fe200078e00ff */
        /* <DEDUP_REMOVED lines=10> */
[----:B------:R-:W-:-:S03]  /*1fc0*/  FADD.FTZ R125, R166, R125 ;  /* 0x0000007da67d7221 */ /* 0x000fc60000010000 */
[----:B------:R-:W-:Y:S01]  /*1fd0*/  FADD.FTZ R127, R165, R160 ;  /* 0x000000a0a57f7221 */ /* 0x000fe20000010000 */
[----:B------:R-:W-:Y:S06]  /*1fe0*/  BRA `(.L_x_8304) ;  /* 0x0000000000a07947 */ /* 0x000fec0003800000 */
.L_x_8305:
[C---:B-----5:R-:W-:Y:S01]  /*1ff0*/  PRMT R160, R124.reuse, 0x7632, R160 ;  /* 0x000076327ca07816 */ /* 0x060fe200000000a0 */
[----:B------:R-:W-:Y:S01]  /*2000*/  IMAD.U32 R120, R125, 0x10000, RZ ;  /* 0x000100007d787824 */ /* 0x000fe200078e00ff */
[----:B------:R-:W-:Y:S01]  /*2010*/  SHF.L.U32 R124, R124, 0x10, RZ ;  /* 0x000000107c7c7819 */ /* 0x000fe200000006ff */
[----:B------:R-:W-:Y:S01]  /*2020*/  IMAD.U32 R165, R110, 0x10000, RZ ;  /* 0x000100006ea57824 */ /* 0x000fe200078e00ff */
[----:B------:R-:W-:Y:S02]  /*2030*/  SHF.L.U32 R121, R108, 0x10, RZ ;  /* 0x000000106c797819 */ /* 0x000fe400000006ff */
[----:B------:R-:W-:Y:S02]  /*2040*/  SHF.L.U32 R123, R109, 0x10, RZ ;  /* 0x000000106d7b7819 */ /* 0x000fe400000006ff */
[----:B------:R-:W-:Y:S01]  /*2050*/  PRMT R161, R125, 0x7632, R161 ;  /* 0x000076327da17816 */ /* 0x000fe200000000a1 */
[----:B------:R-:W-:Y:S01]  /*2060*/  FADD.FTZ R125, R124, R121 ;  /* 0x000000797c7d7221 */ /* 0x000fe20000010000 */
[----:B------:R-:W-:Y:S01]  /*2070*/  PRMT R164, R126, 0x7632, R164 ;  /* 0x000076327ea47816 */ /* 0x000fe200000000a4 */
[----:B------:R-:W-:Y:S01]  /*2080*/  FADD.FTZ R163, R120, R123 ;  /* 0x0000007b78a37221 */ /* 0x000fe20000010000 */
[----:B------:R-:W-:-:S02]  /*2090*/  PRMT R166, R127, 0x7632, R166 ;  /* 0x000076327fa67816 */ /* 0x000fc400000000a6 */
[----:B------:R-:W-:Y:S02]  /*20a0*/  PRMT R120, R108, 0x7632, R120 ;  /* 0x000076326c787816 */ /* 0x000fe40000000078 */
[----:B------:R-:W-:Y:S02]  /*20b0*/  PRMT R121, R109, 0x7632, R121 ;  /* 0x000076326d797816 */ /* 0x000fe40000000079 */
[----:B------:R-:W-:Y:S01]  /*20c0*/  PRMT R122, R110, 0x7632, R122 ;  /* 0x000076326e7a7816 */ /* 0x000fe2000000007a */
[----:B------:R-:W-:Y:S01]  /*20d0*/  IMAD.U32 R120, R120, 0x10000, RZ ;  /* 0x0001000078787824 */ /* 0x000fe200078e00ff */
        /* <DEDUP_REMOVED lines=24> */
[----:B------:R-:W-:-:S07]  /*2260*/  FADD.FTZ R127, R119, R166 ;  /* 0x000000a6777f7221 */ /* 0x000fce0000010000 */
.L_x_8304:
[----:B------:R-:W0:Y:S01]  /*2270*/  LDC.64 R160, c[0x0][0x3a8] ;  /* 0x0000ea00ffa07b82 */ /* 0x000e220000000a00 */
[C---:B------:R-:W-:Y:S01]  /*2280*/  IADD3 R163, PT, PT, R225.reuse, 0x20, RZ ;  /* 0x00000020e1a37810 */ /* 0x040fe20007ffe0ff */
[----:B0-----:R-:W-:-:S05]  /*2290*/  IMAD.WIDE.U32 R160, R225, 0x20, R160 ;  /* 0x00000020e1a07825 */ /* 0x001fca00078e00a0 */
[----:B------:R0:W-:Y:S04]  /*22a0*/  STG.E.128 desc[UR6][R160.64], R120 ;  /* 0x00000078a0007986 */ /* 0x0001e8000c101d06 */
[----:B------:R0:W-:Y:S02]  /*22b0*/  STG.E.128 desc[UR6][R160.64+0x10], R124 ;  /* 0x0000107ca0007986 */ /* 0x0001e4000c101d06 */
.L_x_8301:
[----:B------:R-:W-:Y:S05]  /*22c0*/  BSYNC.RECONVERGENT B0 ;  /* 0x0000000000007941 */ /* 0x000fea0003800200 */
.L_x_8300:
        /* <DEDUP_REMOVED lines=11> */
[----:B------:R-:W3:Y:S01]  /*2380*/  @P1 LDC.64 R128, c[0x0][0x3a0] ;  /* 0x0000e800ff801b82 */ /* 0x000ee20000000a00 */
[----:B-1----:R-:W-:-:S06]  /*2390*/  IMAD.WIDE.U32 R132, R163, 0x10, R132 ;  /* 0x00000010a3847825 */ /* 0x002fcc00078e0084 */
[----:B------:R-:W5:Y:S01]  /*23a0*/  LDG.E.128 R132, desc[UR6][R132.64] ;  /* 0x0000000684847981 */ /* 0x000f62000c1e1d00 */
[----:B--2---:R-:W-:-:S05]  /*23b0*/  @P0 IMAD.WIDE.U32 R130, R163, 0x10, R130 ;  /* 0x00000010a3820825 */ /* 0x004fca00078e0082 */
[----:B------:R1:W5:Y:S01]  /*23c0*/  @P0 LDG.E.128 R108, desc[UR6][R130.64] ;  /* 0x00000006826c0981 */ /* 0x000362000c1e1d00 */
[----:B---3--:R-:W-:-:S05]  /*23d0*/  @P1 IMAD.WIDE.U32 R128, R163, 0x20, R128 ;  /* 0x00000020a3801825 */ /* 0x008fca00078e0080 */
[----:B------:R1:W5:Y:S04]  /*23e0*/  @P1 LDG.E.128 R112, desc[UR6][R128.64] ;  /* 0x0000000680701981 */ /* 0x000368000c1e1d00 */
[----:B------:R1:W5:Y:S01]  /*23f0*/  @P1 LDG.E.128 R116, desc[UR6][R128.64+0x10] ;  /* 0x0000100680741981 */ /* 0x000362000c1e1d00 */
[----:B------:R-:W-:Y:S05]  /*2400*/  @!P0 BRA `(.L_x_8308) ;  /* 0x00000004002c8947 */ /* 0x000fea0003800000 */
[----:B------:R-:W-:Y:S05]  /*2410*/  @!P1 BRA `(.L_x_8309) ;  /* 0x0000000000a49947 */ /* 0x000fea0003800000 */
[C---:B0----5:R-:W-:Y:S01]  /*2420*/  PRMT R160, R134.reuse, 0x7632, R160 ;  /* 0x0000763286a07816 */ /* 0x061fe200000000a0 */
[----:B------:R-:W-:Y:S01]  /*2430*/  IMAD.U32 R166, R109, 0x10000, RZ ;  /* 0x000100006da67824 */ /* 0x000fe200078e00ff */
[C---:B-1----:R-:W-:Y:S02]  /*2440*/  PRMT R130, R133.reuse, 0x7632, R130 ;  /* 0x0000763285827816 */ /* 0x042fe40000000082 */
[----:B------:R-:W-:Y:S02]  /*2450*/  SHF.L.U32 R134, R134, 0x10, RZ ;  /* 0x0000001086867819 */ /* 0x000fe400000006ff */
[----:B------:R-:W-:Y:S02]  /*2460*/  SHF.L.U32 R161, R110, 0x10, RZ ;  /* 0x000000106ea17819 */ /* 0x000fe400000006ff */
[C---:B------:R-:W-:Y:S01]  /*2470*/  PRMT R128, R132.reuse, 0x7632, R128 ;  /* 0x0000763284807816 */ /* 0x040fe20000000080 */
[----:B------:R-:W-:Y:S01]  /*2480*/  IMAD.U32 R132, R132, 0x10000, RZ ;  /* 0x0001000084847824 */ /* 0x000fe200078e00ff */
[----:B------:R-:W-:Y:S01]  /*2490*/  SHF.L.U32 R133, R133, 0x10, RZ ;  /* 0x0000001085857819 */ /* 0x000fe200000006ff */
[--C-:B------:R-:W-:Y:S01]  /*24a0*/  FADD.FTZ R161, R161, R134.reuse ;  /* 0x00000086a1a17221 */ /* 0x100fe20000010000 */
[----:B------:R-:W-:Y:S01]  /*24b0*/  SHF.L.U32 R131, R108, 0x10, RZ ;  /* 0x000000106c837819 */ /* 0x000fe200000006ff */
[----:B------:R-:W-:Y:S01]  /*24c0*/  IMAD.U32 R128, R128, 0x10000, RZ ;  /* 0x0001000080807824 */ /* 0x000fe200078e00ff */
[----:B------:R-:W-:Y:S01]  /*24d0*/  PRMT R134, R110, 0x7632, R134 ;  /* 0x000076326e867816 */ /* 0x000fe20000000086 */
[----:B------:R-:W-:Y:S01]  /*24e0*/  FADD.FTZ R133, R166, R133 ;  /* 0x00000085a6857221 */ /* 0x000fe20000010000 */
[----:B------:R-:W-:Y:S01]  /*24f0*/  PRMT R162, R135, 0x7632, R162 ;  /* 0x0000763287a27816 */ /* 0x000fe200000000a2 */
[----:B------:R-:W-:Y:S01]  /*2500*/  FADD.FTZ R131, R131, R132 ;  /* 0x0000008483837221 */ /* 0x000fe20000010000 */
[----:B------:R-:W-:-:S02]  /*2510*/  PRMT R129, R108, 0x7632, R129 ;  /* 0x000076326c817816 */ /* 0x000fc40000000081 */
[----:B------:R-:W-:Y:S02]  /*2520*/  PRMT R132, R109, 0x7632, R132 ;  /* 0x000076326d847816 */ /* 0x000fe40000000084 */
[----:B------:R-:W-:Y:S02]  /*2530*/  PRMT R166, R111, 0x7632, R166 ;  /* 0x000076326fa67816 */ /* 0x000fe400000000a6 */
[----:B------:R-:W-:Y:S02]  /*2540*/  SHF.L.U32 R164, R135, 0x10, RZ ;  /* 0x0000001087a47819 */ /* 0x000fe400000006ff */
[----:B------:R-:W-:Y:S02]  /*2550*/  SHF.L.U32 R167, R111, 0x10, RZ ;  /* 0x000000106fa77819 */ /* 0x000fe400000006ff */
[----:B------:R-:W-:Y:S02]  /*2560*/  SHF.L.U32 R165, R134, 0x10, RZ ;  /* 0x0000001086a57819 */ /* 0x000fe400000006ff */
[----:B------:R-:W-:Y:S01]  /*2570*/  SHF.L.U32 R129, R129, 0x10, RZ ;  /* 0x0000001081817819 */ /* 0x000fe200000006ff */
[----:B------:R-:W-:Y:S01]  /*2580*/  FADD.FTZ R167, R167, R164 ;  /* 0x000000a4a7a77221 */ /* 0x000fe20000010000 */
[----:B------:R-:W-:-:S02]  /*2590*/  SHF.L.U32 R130, R130, 0x10, RZ ;  /* 0x0000001082827819 */ /* 0x000fc400000006ff */
        /* <DEDUP_REMOVED lines=16> */
[----:B------:R-:W-:Y:S06]  /*26a0*/  BRA `(.L_x_8310) ;  /* 0x00000004000c7947 */ /* 0x000fec0003800000 */
.L_x_8309:
[C---:B0----5:R-:W-:Y:S01]  /*26b0*/  PRMT R160, R132.reuse, 0x7632, R160 ;  /* 0x0000763284a07816 */ /* 0x061fe200000000a0 */
[----:B-1----:R-:W-:Y:S01]  /*26c0*/  IMAD.U32 R128, R132, 0x10000, RZ ;  /* 0x0001000084807824 */ /* 0x002fe200078e00ff */
[----:B------:R-:W-:Y:S01]  /*26d0*/  PRMT R161, R133, 0x7632, R161 ;  /* 0x0000763285a17816 */ /* 0x000fe200000000a1 */
[----:B------:R-:W-:Y:S01]  /*26e0*/  IMAD.U32 R131, R109, 0x10000, RZ ;  /* 0x000100006d837824 */ /* 0x000fe200078e00ff */
[----:B------:R-:W-:Y:S01]  /*26f0*/  SHF.L.U32 R130, R133, 0x10, RZ ;  /* 0x0000001085827819 */ /* 0x000fe200000006ff */
        /* <DEDUP_REMOVED lines=13> */
[----:B------:R-:W-:-:S02]  /*27d0*/  PRMT R134, R111, 0x7632, R134 ;  /* 0x000076326f867816 */ /* 0x000fc40000000086 */
[----:B------:R-:W-:Y:S02]  /*27e0*/  SHF.L.U32 R166, R135, 0x10, RZ ;  /* 0x0000001087a67819 */ /* 0x000fe400000006ff */
        /* <DEDUP_REMOVED lines=10> */
[----:B------:R-:W-:-:S03]  /*2890*/  FADD.FTZ R133, R164, R133 ;  /* 0x00000085a4857221 */ /* 0x000fc60000010000 */
[----:B------:R-:W-:Y:S01]  /*28a0*/  FADD.FTZ R135, R226, R135 ;  /* 0x00000087e2877221 */ /* 0x000fe20000010000 */
[----:B------:R-:W-:Y:S06]  /*28b0*/  BRA `(.L_x_8310) ;  /* 0x0000000000887947 */ /* 0x000fec0003800000 */
.L_x_8308:
[----:B------:R-:W-:Y:S05]  /*28c0*/  @!P1 BRA `(.L_x_8311) ;  /* 0x0000000000549947 */ /* 0x000fea0003800000 */
[C---:B-1---5:R-:W-:Y:S01]  /*28d0*/  PRMT R128, R132.reuse, 0x7632, R128 ;  /* 0x0000763284807816 */ /* 0x062fe20000000080 */
[----:B------:R-:W-:Y:S01]  /*28e0*/  IMAD.U32 R129, R132, 0x10000, RZ ;  /* 0x0001000084817824 */ /* 0x000fe200078e00ff */
[----:B------:R-:W-:Y:S02]  /*28f0*/  PRMT R130, R133, 0x7632, R130 ;  /* 0x0000763285827816 */ /* 0x000fe40000000082 */
[----:B------:R-:W-:Y:S01]  /*2900*/  PRMT R131, R134, 0x7632, R131 ;  /* 0x0000763286837816 */ /* 0x000fe20000000083 */
[----:B0-----:R-:W-:Y:S01]  /*2910*/  IMAD.U32 R160, R128, 0x10000, RZ ;  /* 0x0001000080a07824 */ /* 0x001fe200078e00ff */
        /* <DEDUP_REMOVED lines=15> */
[----:B------:R-:W-:Y:S06]  /*2a10*/  BRA `(.L_x_8310) ;  /* 0x0000000000307947 */ /* 0x000fec0003800000 */
.L_x_8311:
[C---:B-1---5:R-:W-:Y:S01]  /*2a20*/  PRMT R129, R132.reuse, 0x7632, R129 ;  /* 0x0000763284817816 */ /* 0x062fe20000000081 */
[----:B------:R-:W-:Y:S01]  /*2a30*/  IMAD.U32 R128, R132, 0x10000, RZ ;  /* 0x0001000084807824 */ /* 0x000fe200078e00ff */
[----:B------:R-:W-:Y:S02]  /*2a40*/  PRMT R131, R133, 0x7632, R131 ;  /* 0x0000763285837816 */ /* 0x000fe40000000083 */
[C---:B0-----:R-:W-:Y:S01]  /*2a50*/  PRMT R160, R134.reuse, 0x7632, R160 ;  /* 0x0000763286a07816 */ /* 0x041fe200000000a0 */
        /* <DEDUP_REMOVED lines=8> */
.L_x_8310:
[----:B------:R-:W0:Y:S02]  /*2ae0*/  LDC.64 R160, c[0x0][0x3a8] ;  /* 0x0000ea00ffa07b82 */ /* 0x000e240000000a00 */
[----:B0-----:R-:W-:-:S04]  /*2af0*/  IMAD.WIDE.U32 R160, R163, 0x20, R160 ;  /* 0x00000020a3a07825 */ /* 0x001fc800078e00a0 */
[----:B------:R-:W-:Y:S01]  /*2b00*/  VIADD R163, R163, 0x20 ;  /* 0x00000020a3a37836 */ /* 0x000fe20000000000 */
[----:B------:R1:W-:Y:S04]  /*2b10*/  STG.E.128 desc[UR6][R160.64], R128 ;  /* 0x00000080a0007986 */ /* 0x0003e8000c101d06 */
[----:B------:R1:W-:Y:S02]  /*2b20*/  STG.E.128 desc[UR6][R160.64+0x10], R132 ;  /* 0x00001084a0007986 */ /* 0x0003e4000c101d06 */
.L_x_8307:
[----:B------:R-:W-:Y:S05]  /*2b30*/  BSYNC.RECONVERGENT B0 ;  /* 0x0000000000007941 */ /* 0x000fea0003800200 */
.L_x_8306:
[----:B------:R-:W-:Y:S01]  /*2b40*/  ISETP.GE.U32.AND P0, PT, R222, 0x60, PT ;  /* 0x00000060de00780c */ /* 0x000fe20003f06070 */
[----:B------:R-:W-:Y:S01]  /*2b50*/  BSSY.RECONVERGENT B0, `(.L_x_8312) ;  /* 0x0000085000007945 */ /* 0x000fe20003800200 */
[----:B------:R-:W-:-:S11]  /*2b60*/  LOP3.LUT R224, R224, 0xfffffffd, RZ, 0xc0, !PT ;  /* 0xfffffffde0e07812 */ /* 0x000fd600078ec0ff */
[----:B------:R-:W-:Y:S01]  /*2b70*/  @P0 LOP3.LUT R224, R224, 0x2, RZ, 0xfc, !PT ;  /* 0x00000002e0e00812 */ /* 0x000fe200078efcff */
[----:B------:R-:W-:Y:S06]  /*2b80*/  @!P0 BRA `(.L_x_8313) ;  /* 0x0000000800048947 */ /* 0x000fec0003800000 */
[----:B------:R-:W-:Y:S01]  /*2b90*/  ISETP.NE.U32.AND P0, PT, RZ, UR4, PT ;  /* 0x00000004ff007c0c */ /* 0x000fe2000bf05070 */
[----:B------:R-:W2:Y:S01]  /*2ba0*/  LDC.64 R140, c[0x0][0x390] ;  /* 0x0000e400ff8c7b82 */ /* 0x000ea20000000a00 */
[----:B------:R-:W-:Y:S02]  /*2bb0*/  ISETP.NE.U32.AND P1, PT, RZ, UR8, PT ;  /* 0x00000008ff007c0c */ /* 0x000fe4000bf25070 */
[----:B------:R-:W-:Y:S02]  /*2bc0*/  ISETP.NE.AND.EX P0, PT, RZ, UR5, PT, P0 ;  /* 0x00000005ff007c0c */ /* 0x000fe4000bf05300 */
[----:B------:R-:W-:-:S11]  /*2bd0*/  ISETP.NE.AND.EX P1, PT, RZ, UR9, PT, P1 ;  /* 0x00000009ff007c0c */ /* 0x000fd6000bf25310 */
[----:B------:R-:W3:Y:S08]  /*2be0*/  @P0 LDC.64 R138, c[0x0][0x398] ;  /* 0x0000e600ff8a0b82 */ /* 0x000ef00000000a00 */
[----:B------:R-:W4:Y:S01]  /*2bf0*/  @P1 LDC.64 R136, c[0x0][0x3a0] ;  /* 0x0000e800ff881b82 */ /* 0x000f220000000a00 */
[----:B--2---:R-:W-:-:S06]  /*2c00*/  IMAD.WIDE.U32 R140, R163, 0x10, R140 ;  /* 0x00000010a38c7825 */ /* 0x004fcc00078e008c */
[----:B------:R-:W5:Y:S01]  /*2c10*/  LDG.E.128 R140, desc[UR6][R140.64] ;  /* 0x000000068c8c7981 */ /* 0x000f62000c1e1d00 */
[----:B---3--:R-:W-:-:S05]  /*2c20*/  @P0 IMAD.WIDE.U32 R138, R163, 0x10, R138 ;  /* 0x00000010a38a0825 */ /* 0x008fca00078e008a */
[----:B------:R2:W5:Y:S01]  /*2c30*/  @P0 LDG.E.128 R108, desc[UR6][R138.64] ;  /* 0x000000068a6c0981 */ /* 0x000562000c1e1d00 */
[----:B----4-:R-:W-:-:S05]  /*2c40*/  @P1 IMAD.WIDE.U32 R136, R163, 0x20, R136 ;  /* 0x00000020a3881825 */ /* 0x010fca00078e0088 */
[----:B------:R2:W5:Y:S04]  /*2c50*/  @P1 LDG.E.128 R112, desc[UR6][R136.64] ;  /* 0x0000000688701981 */ /* 0x000568000c1e1d00 */
[----:B------:R2:W5:Y:S01]  /*2c60*/  @P1 LDG.E.128 R116, desc[UR6][R136.64+0x10] ;  /* 0x0000100688741981 */ /* 0x000562000c1e1d00 */
[----:B------:R-:W-:Y:S05]  /*2c70*/  @!P0 BRA `(.L_x_8314) ;  /* 0x00000004002c8947 */ /* 0x000fea0003800000 */
[----:B------:R-:W-:Y:S05]  /*2c80*/  @!P1 BRA `(.L_x_8315) ;  /* 0x0000000000a49947 */ /* 0x000fea0003800000 */
[----:B--2--5:R-:W-:Y:S01]  /*2c90*/  PRMT R136, R140, 0x7632, R136 ;  /* 0x000076328c887816 */ /* 0x024fe20000000088 */
[----:B------:R-:W-:Y:S01]  /*2ca0*/  IMAD.U32 R139, R108, 0x10000, RZ ;  /* 0x000100006c8b7824 */ /* 0x000fe200078e00ff */
[----:B------:R-:W-:Y:S01]  /*2cb0*/  SHF.L.U32 R140, R140, 0x10, RZ ;  /* 0x000000108c8c7819 */ /* 0x000fe200000006ff */
[----:B------:R-:W-:Y:S01]  /*2cc0*/  IMAD.U32 R167, R111, 0x10000, RZ ;  /* 0x000100006fa77824 */ /* 0x000fe200078e00ff */
[C---:B01----:R-:W-:Y:S02]  /*2cd0*/  PRMT R160, R142.reuse, 0x7632, R160 ;  /* 0x000076328ea07816 */ /* 0x043fe400000000a0 */
[----:B------:R-:W-:Y:S01]  /*2ce0*/  PRMT R138, R141, 0x7632, R138 ;  /* 0x000076328d8a7816 */ /* 0x000fe2000000008a */
[----:B------:R-:W-:Y:S01]  /*2cf0*/  FADD.FTZ R139, R139, R140 ;  /* 0x0000008c8b8b7221 */ /* 0x000fe20000010000 */
[----:B------:R-:W-:Y:S02]  /*2d00*/  SHF.L.U32 R142, R142, 0x10, RZ ;  /* 0x000000108e8e7819 */ /* 0x000fe400000006ff */
[----:B------:R-:W-:-:S02]  /*2d10*/  SHF.L.U32 R161, R110, 0x10, RZ ;  /* 0x000000106ea17819 */ /* 0x000fc400000006ff */
[----:B------:R-:W-:Y:S02]  /*2d20*/  SHF.L.U32 R141, R141, 0x10, RZ ;  /* 0x000000108d8d7819 */ /* 0x000fe400000006ff */
[----:B------:R-:W-:Y:S01]  /*2d30*/  SHF.L.U32 R166, R109, 0x10, RZ ;  /* 0x000000106da67819 */ /* 0x000fe200000006ff */
[----:B------:R-:W-:Y:S01]  /*2d40*/  FADD.FTZ R161, R161, R142 ;  /* 0x0000008ea1a17221 */ /* 0x000fe20000010000 */
        /* <DEDUP_REMOVED lines=8> */
[----:B------:R-:W-:Y:S01]  /*2dd0*/  SHF.L.U32 R165, R142, 0x10, RZ ;  /* 0x000000108ea57819 */ /* 0x000fe200000006ff */
[----:B------:R-:W-:Y:S01]  /*2de0*/  IMAD.U32 R227, R166, 0x10000, RZ ;  /* 0x00010000a6e37824 */ /* 0x000fe200078e00ff */
        /* <DEDUP_REMOVED lines=19> */
.L_x_8315:
[----:B01---5:R-:W-:Y:S01]  /*2f20*/  PRMT R160, R140, 0x7632, R160 ;  /* 0x000076328ca07816 */ /* 0x023fe200000000a0 */
[----:B--2---:R-:W-:Y:S01]  /*2f30*/  IMAD.U32 R137, R108, 0x10000, RZ ;  /* 0x000100006c897824 */ /* 0x004fe200078e00ff */
        /* <DEDUP_REMOVED lines=13> */
[----:B------:R-:W-:Y:S02]  /*3010*/  PRMT R139, R109, 0x7632, R139 ;  /* 0x000076326d8b7816 */ /* 0x000fe4000000008b */
        /* <DEDUP_REMOVED lines=13> */
[----:B------:R-:W-:-:S03]  /*30f0*/  SHF.L.U32 R226, R165, 0x10, RZ ;  /* 0x00000010a5e27819 */ /* 0x000fc600000006ff */
[----:B------:R-:W-:Y:S02]  /*3100*/  FADD.FTZ R141, R164, R141 ;  /* 0x0000008da48d7221 */ /* 0x000fe40000010000 */
[----:B------:R-:W-:Y:S01]  /*3110*/  FADD.FTZ R143, R226, R143 ;  /* 0x0000008fe28f7221 */ /* 0x000fe20000010000 */
[----:B------:R-:W-:Y:S06]  /*3120*/  BRA `(.L_x_8316) ;  /* 0x0000000000887947 */ /* 0x000fec0003800000 */
.L_x_8314:
[----:B------:R-:W-:Y:S05]  /*3130*/  @!P1 BRA `(.L_x_8317) ;  /* 0x0000000000549947 */ /* 0x000fea0003800000 */
[C---:B--2--5:R-:W-:Y:S02]  /*3140*/  PRMT R136, R140.reuse, 0x7632, R136 ;  /* 0x000076328c887816 */ /* 0x064fe40000000088 */
[----:B------:R-:W-:Y:S02]  /*3150*/  SHF.L.U32 R137, R140, 0x10, RZ ;  /* 0x000000108c897819 */ /* 0x000fe400000006ff */
[----:B------:R-:W-:Y:S02]  /*3160*/  PRMT R138, R141, 0x7632, R138 ;  /* 0x000076328d8a7816 */ /* 0x000fe4000000008a */
[----:B------:R-:W-:Y:S02]  /*3170*/  PRMT R139, R142, 0x7632, R139 ;  /* 0x000076328e8b7816 */ /* 0x000fe4000000008b */
[C---:B------:R-:W-:Y:S01]  /*3180*/  PRMT R140, R143.reuse, 0x7632, R140 ;  /* 0x000076328f8c7816 */ /* 0x040fe2000000008c */
[----:B------:R-:W-:Y:S01]  /*3190*/  IMAD.U32 R143, R143, 0x10000, RZ ;  /* 0x000100008f8f7824 */ /* 0x000fe200078e00ff */
[----:B------:R-:W-:-:S02]  /*31a0*/  SHF.L.U32 R141, R141, 0x10, RZ ;  /* 0x000000108d8d7819 */ /* 0x000fc400000006ff */
[----:B01----:R-:W-:Y:S01]  /*31b0*/  SHF.L.U32 R161, R142, 0x10, RZ ;  /* 0x000000108ea17819 */ /* 0x003fe200000006ff */
        /* <DEDUP_REMOVED lines=12> */
[----:B------:R-:W-:Y:S06]  /*3280*/  BRA `(.L_x_8316) ;  /* 0x0000000000307947 */ /* 0x000fec0003800000 */
.L_x_8317:
[----:B01---5:R-:W-:Y:S02]  /*3290*/  PRMT R161, R143, 0x7632, R161 ;  /* 0x000076328fa17816 */ /* 0x023fe400000000a1 */
[----:B--2---:R-:W-:Y:S02]  /*32a0*/  PRMT R137, R140, 0x7632, R137 ;  /* 0x000076328c897816 */ /* 0x004fe40000000089 */
[----:B------:R-:W-:Y:S02]  /*32b0*/  PRMT R139, R141, 0x7632, R139 ;  /* 0x000076328d8b7816 */ /* 0x000fe4000000008b */
[----:B------:R-:W-:Y:S02]  /*32c0*/  PRMT R160, R142, 0x7632, R160 ;  /* 0x000076328ea07816 */ /* 0x000fe400000000a0 */
[----:B------:R-:W-:Y:S02]  /*32d0*/  SHF.L.U32 R136, R140, 0x10, RZ ;  /* 0x000000108c887819 */ /* 0x000fe400000006ff */
[----:B------:R-:W-:Y:S01]  /*32e0*/  SHF.L.U32 R140, R142, 0x10, RZ ;  /* 0x000000108e8c7819 */ /* 0x000fe200000006ff */
[----:B------:R-:W-:Y:S01]  /*32f0*/  IMAD.U32 R142, R143, 0x10000, RZ ;  /* 0x000100008f8e7824 */ /* 0x000fe200078e00ff */
[----:B------:R-:W-:Y:S01]  /*3300*/  SHF.L.U32 R138, R141, 0x10, RZ ;  /* 0x000000108d8a7819 */ /* 0x000fe200000006ff */
[----:B------:R-:W-:Y:S01]  /*3310*/  IMAD.U32 R143, R161, 0x10000, RZ ;  /* 0x00010000a18f7824 */ /* 0x000fe200078e00ff */
[----:B------:R-:W-:-:S02]  /*3320*/  SHF.L.U32 R137, R137, 0x10, RZ ;  /* 0x0000001089897819 */ /* 0x000fc400000006ff */
[----:B------:R-:W-:Y:S02]  /*3330*/  SHF.L.U32 R139, R139, 0x10, RZ ;  /* 0x000000108b8b7819 */ /* 0x000fe400000006ff */
[----:B------:R-:W-:-:S07]  /*3340*/  SHF.L.U32 R141, R160, 0x10, RZ ;  /* 0x00000010a08d7819 */ /* 0x000fce00000006ff */
.L_x_8316:
[----:B------:R-:W0:Y:S02]  /*3350*/  LDC.64 R160, c[0x0][0x3a8] ;  /* 0x0000ea00ffa07b82 */ /* 0x000e240000000a00 */
[C---:B0-----:R-:W-:Y:S01]  /*3360*/  IMAD.WIDE.U32 R160, R163.reuse, 0x20, R160 ;  /* 0x00000020a3a07825 */ /* 0x041fe200078e00a0 */
[----:B------:R-:W-:-:S04]  /*3370*/  IADD3 R163, PT, PT, R163, 0x20, RZ ;  /* 0x00000020a3a37810 */ /* 0x000fc80007ffe0ff */
[----:B------:R2:W-:Y:S04]  /*3380*/  STG.E.128 desc[UR6][R160.64], R136 ;  /* 0x00000088a0007986 */ /* 0x0005e8000c101d06 */
[----:B------:R2:W-:Y:S02]  /*3390*/  STG.E.128 desc[UR6][R160.64+0x10], R140 ;  /* 0x0000108ca0007986 */ /* 0x0005e4000c101d06 */
.L_x_8313:
[----:B------:R-:W-:Y:S05]  /*33a0*/  BSYNC.RECONVERGENT B0 ;  /* 0x0000000000007941 */ /* 0x000fea0003800200 */
.L_x_8312:
[----:B------:R-:W-:Y:S01]  /*33b0*/  ISETP.GE.U32.AND P0, PT, R222, 0x80, PT ;  /* 0x00000080de00780c */ /* 0x000fe20003f06070 */
[----:B------:R-:W-:Y:S01]  /*33c0*/  BSSY.RECONVERGENT B0, `(.L_x_8318) ;  /* 0x0000085000007945 */ /* 0x000fe20003800200 */
[----:B------:R-:W-:-:S11]  /*33d0*/  LOP3.LUT R224, R224, 0xfffffffe, RZ, 0xc0, !PT ;  /* 0xfffffffee0e07812 */ /* 0x000fd600078ec0ff */
[----:B------:R-:W-:Y:S01]  /*33e0*/  @P0 LOP3.LUT R224, R224, 0x1, RZ, 0xfc, !PT ;  /* 0x00000001e0e00812 */ /* 0x000fe200078efcff */
[----:B------:R-:W-:Y:S06]  /*33f0*/  @!P0 BRA `(.L_x_8319) ;  /* 0x0000000800048947 */ /* 0x000fec0003800000 */
[----:B------:R-:W-:Y:S01]  /*3400*/  ISETP.NE.U32.AND P0, PT, RZ, UR4, PT ;  /* 0x00000004ff007c0c */ /* 0x000fe2000bf05070 */
[----:B------:R-:W3:Y:S01]  /*3410*/  LDC.64 R148, c[0x0][0x390] ;  /* 0x0000e400ff947b82 */ /* 0x000ee20000000a00 */
[----:B------:R-:W-:Y:S02]  /*3420*/  ISETP.NE.U32.AND P1, PT, RZ, UR8, PT ;  /* 0x00000008ff007c0c */ /* 0x000fe4000bf25070 */
[----:B------:R-:W-:Y:S02]  /*3430*/  ISETP.NE.AND.EX P0, PT, RZ, UR5, PT, P0 ;  /* 0x00000005ff007c0c */ /* 0x000fe4000bf05300 */
[----:B------:R-:W-:-:S11]  /*3440*/  ISETP.NE.AND.EX P1, PT, RZ, UR9, PT, P1 ;  /* 0x00000009ff007c0c */ /* 0x000fd6000bf25310 */
[----:B------:R-:W4:Y:S08]  /*3450*/  @P0 LDC.64 R146, c[0x0][0x398] ;  /* 0x0000e600ff920b82 */ /* 0x000f300000000a00 */
[----:B------:R-:W0:Y:S01]  /*3460*/  @P1 LDC.64 R144, c[0x0][0x3a0] ;  /* 0x0000e800ff901b82 */ /* 0x000e220000000a00 */
[----:B---3--:R-:W-:-:S06]  /*3470*/  IMAD.WIDE.U32 R148, R163, 0x10, R148 ;  /* 0x00000010a3947825 */ /* 0x008fcc00078e0094 */
[----:B------:R-:W5:Y:S01]  /*3480*/  LDG.E.128 R148, desc[UR6][R148.64] ;  /* 0x0000000694947981 */ /* 0x000f62000c1e1d00 */
[----:B----4-:R-:W-:-:S05]  /*3490*/  @P0 IMAD.WIDE.U32 R146, R163, 0x10, R146 ;  /* 0x00000010a3920825 */ /* 0x010fca00078e0092 */
[----:B------:R3:W5:Y:S01]  /*34a0*/  @P0 LDG.E.128 R108, desc[UR6][R146.64] ;  /* 0x00000006926c0981 */ /* 0x000762000c1e1d00 */
[----:B0-----:R-:W-:-:S05]  /*34b0*/  @P1 IMAD.WIDE.U32 R144, R163, 0x20, R144 ;  /* 0x00000020a3901825 */ /* 0x001fca00078e0090 */
[----:B------:R3:W5:Y:S04]  /*34c0*/  @P1 LDG.E.128 R112, desc[UR6][R144.64] ;  /* 0x0000000690701981 */ /* 0x000768000c1e1d00 */
[----:B------:R3:W5:Y:S01]  /*34d0*/  @P1 LDG.E.128 R116, desc[UR6][R144.64+0x10] ;  /* 0x0000100690741981 */ /* 0x000762000c1e1d00 */
[----:B------:R-:W-:Y:S05]  /*34e0*/  @!P0 BRA `(.L_x_8320) ;  /* 0x00000004002c8947 */ /* 0x000fea0003800000 */
[----:B------:R-:W-:Y:S05]  /*34f0*/  @!P1 BRA `(.L_x_8321) ;  /* 0x0000000000a49947 */ /* 0x000fea0003800000 */
[C---:B---3-5:R-:W-:Y:S01]  /*3500*/  PRMT R144, R148.reuse, 0x7632, R144 ;  /* 0x0000763294907816 */ /* 0x068fe20000000090 */
[----:B------:R-:W-:Y:S01]  /*3510*/  IMAD.U32 R164, R151, 0x10000, RZ ;  /* 0x0001000097a47824 */ /* 0x000fe200078e00ff */
[----:B------:R-:W-:Y:S02]  /*3520*/  SHF.L.U32 R148, R148, 0x10, RZ ;  /* 0x0000001094947819 */ /* 0x000fe400000006ff */
[C---:B------:R-:W-:Y:S02]  /*3530*/  PRMT R146, R149.reuse, 0x7632, R146 ;  /* 0x0000763295927816 */ /* 0x040fe40000000092 */
[----:B------:R-:W-:Y:S02]  /*3540*/  SHF.L.U32 R147, R108, 0x10, RZ ;  /* 0x000000106c937819 */ /* 0x000fe400000006ff */
[----:B------:R-:W-:Y:S01]  /*3550*/  SHF.L.U32 R149, R149, 0x10, RZ ;  /* 0x0000001095957819 */ /* 0x000fe200000006ff */
[----:B------:R-:W-:Y:S01]  /*3560*/  IMAD.U32 R146, R146, 0x10000, RZ ;  /* 0x0001000092927824 */ /* 0x000fe200078e00ff */
[C---:B-12---:R-:W-:Y:S01]  /*3570*/  PRMT R160, R150.reuse, 0x7632, R160 ;  /* 0x0000763296a07816 */ /* 0x046fe200000000a0 */
[----:B------:R-:W-:Y:S01]  /*3580*/  IMAD.U32 R150, R150, 0x10000, RZ ;  /* 0x0001000096967824 */ /* 0x000fe200078e00ff */
[----:B------:R-:W-:Y:S01]  /*3590*/  SHF.L.U32 R166, R109, 0x10, RZ ;  /* 0x000000106da67819 */ /* 0x000fe200000006ff */
[----:B------:R-:W-:Y:S01]  /*35a0*/  FADD.FTZ R147, R147, R148 ;  /* 0x0000009493937221 */ /* 0x000fe20000010000 */
[----:B------:R-:W-:-:S02]  /*35b0*/  SHF.L.U32 R161, R110, 0x10, RZ ;  /* 0x000000106ea17819 */ /* 0x000fc400000006ff */
[----:B------:R-:W-:Y:S01]  /*35c0*/  PRMT R148, R109, 0x7632, R148 ;  /* 0x000076326d947816 */ /* 0x000fe20000000094 */
[----:B------:R-:W-:Y:S01]  /*35d0*/  FADD.FTZ R149, R166, R149 ;  /* 0x00000095a6957221 */ /* 0x000fe20000010000 */
[----:B------:R-:W-:Y:S01]  /*35e0*/  PRMT R162, R151, 0x7632, R162 ;  /* 0x0000763297a27816 */ /* 0x000fe200000000a2 */
[--C-:B------:R-:W-:Y:S01]  /*35f0*/  FADD.FTZ R161, R161, R150.reuse ;  /* 0x00000096a1a17221 */ /* 0x100fe20000010000 */
[----:B------:R-:W-:Y:S02]  /*3600*/  PRMT R145, R108, 0x7632, R145 ;  /* 0x000076326c917816 */ /* 0x000fe40000000091 */
[----:B------:R-:W-:Y:S02]  /*3610*/  PRMT R150, R110, 0x7632, R150 ;  /* 0x000076326e967816 */ /* 0x000fe40000000096 */
[C---:B------:R-:W-:Y:S02]  /*3620*/  PRMT R166, R111.reuse, 0x7632, R166 ;  /* 0x000076326fa67816 */ /* 0x040fe400000000a6 */
[----:B------:R-:W-:-:S02]  /*3630*/  SHF.L.U32 R167, R111, 0x10, RZ ;  /* 0x000000106fa77819 */ /* 0x000fc400000006ff */
[----:B------:R-:W-:Y:S02]  /*3640*/  SHF.L.U32 R151, R148, 0x10, RZ ;  /* 0x0000001094977819 */ /* 0x000fe400000006ff */
[----:B------:R-:W-:Y:S01]  /*3650*/  SHF.L.U32 R144, R144, 0x10, RZ ;  /* 0x0000001090907819 */ /* 0x000fe200000006ff */
[----:B------:R-:W-:Y:S01]  /*3660*/  FADD.FTZ R167, R167, R164 ;  /* 0x000000a4a7a77221 */ /* 0x000fe20000010000 */
[----:B------:R-:W-:Y:S02]  /*3670*/  SHF.L.U32 R145, R145, 0x10, RZ ;  /* 0x0000001091917819 */ /* 0x000fe400000006ff */
[----:B------:R-:W-:Y:S02]  /*3680*/  SHF.L.U32 R148, R160, 0x10, RZ ;  /* 0x00000010a0947819 */ /* 0x000fe400000006ff */
        /* <DEDUP_REMOVED lines=16> */
.L_x_8321:
[----:B-12--5:R-:W-:Y:S01]  /*3790*/  PRMT R161, R149, 0x7632, R161 ;  /* 0x0000763295a17816 */ /* 0x026fe200000000a1 */
[----:B------:R-:W-:Y:S01]  /*37a0*/  IMAD.U32 R166, R151, 0x10000, RZ ;  /* 0x0001000097a67824 */ /* 0x000fe200078e00ff */
[----:B---3--:R-:W-:Y:S02]  /*37b0*/  SHF.L.U32 R146, R149, 0x10, RZ ;  /* 0x0000001095927819 */ /* 0x008fe400000006ff */
[C---:B------:R-:W-:Y:S01]  /*37c0*/  PRMT R160, R148.reuse, 0x7632, R160 ;  /* 0x0000763294a07816 */ /* 0x040fe200000000a0 */
[----:B------:R-:W-:Y:S01]  /*37d0*/  IMAD.U32 R162, R161, 0x10000, RZ ;  /* 0x00010000a1a27824 */ /* 0x000fe200078e00ff */
[----:B------:R-:W-:Y:S01]  /*37e0*/  SHF.L.U32 R144, R148, 0x10, RZ ;  /* 0x0000001094907819 */ /* 0x000fe200000006ff */
[----:B------:R-:W-:Y:S01]  /*37f0*/  IMAD.U32 R148, R150, 0x10000, RZ ;  /* 0x0001000096947824 */ /* 0x000fe200078e00ff */
[----:B------:R-:W-:Y:S02]  /*3800*/  SHF.L.U32 R145, R108, 0x10, RZ ;  /* 0x000000106c917819 */ /* 0x000fe400000006ff */
[----:B------:R-:W-:-:S02]  /*3810*/  SHF.L.U32 R147, R109, 0x10, RZ ;  /* 0x000000106d937819 */ /* 0x000fc400000006ff */
[----:B------:R-:W-:Y:S01]  /*3820*/  SHF.L.U32 R149, R110, 0x10, RZ ;  /* 0x000000106e957819 */ /* 0x000fe200000006ff */
[----:B------:R-:W-:Y:S01]  /*3830*/  FADD.FTZ R144, R145, R144 ;  /* 0x0000009091907221 */ /* 0x000fe20000010000 */
[----:B------:R-:W-:Y:S01]  /*3840*/  PRMT R164, R150, 0x7632, R164 ;  /* 0x0000763296a47816 */ /* 0x000fe200000000a4 */
[----:B------:R-:W-:Y:S01]  /*3850*/  FADD.FTZ R146, R147, R146 ;  /* 0x0000009293927221 */ /* 0x000fe20000010000 */
[----:B------:R-:W-:Y:S01]  /*3860*/  PRMT R165, R151, 0x7632, R165 ;  /* 0x0000763297a57816 */ /* 0x000fe200000000a5 */
[----:B------:R-:W-:Y:S01]  /*3870*/  FADD.FTZ R148, R149, R148 ;  /* 0x0000009495947221 */ /* 0x000fe20000010000 */
[----:B------:R-:W-:Y:S02]  /*3880*/  PRMT R145, R108, 0x7632, R145 ;  /* 0x000076326c917816 */ /* 0x000fe40000000091 */
[----:B------:R-:W-:Y:S01]  /*3890*/  PRMT R147, R109, 0x7632, R147 ;  /* 0x000076326d937816 */ /* 0x000fe20000000093 */
[----:B------:R-:W-:Y:S01]  /*38a0*/  IMAD.U32 R226, R165, 0x10000, RZ ;  /* 0x00010000a5e27824 */ /* 0x000fe200078e00ff */
[----:B------:R-:W-:-:S02]  /*38b0*/  PRMT R149, R110, 0x7632, R149 ;  /* 0x000076326e957816 */ /* 0x000fc40000000095 */
[C---:B------:R-:W-:Y:S02]  /*38c0*/  PRMT R150, R111.reuse, 0x7632, R150 ;  /* 0x000076326f967816 */ /* 0x040fe40000000096 */
        /* <DEDUP_REMOVED lines=10> */
[----:B------:R-:W-:Y:S02]  /*3970*/  FADD.FTZ R149, R164, R149 ;  /* 0x00000095a4957221 */ /* 0x000fe40000010000 */
[----:B------:R-:W-:Y:S01]  /*3980*/  FADD.FTZ R151, R226, R151 ;  /* 0x00000097e2977221 */ /* 0x000fe20000010000 */
[----:B------:R-:W-:Y:S06]  /*3990*/  BRA `(.L_x_8322) ;  /* 0x0000000000887947 */ /* 0x000fec0003800000 */
.L_x_8320:
[----:B------:R-:W-:Y:S05]  /*39a0*/  @!P1 BRA `(.L_x_8323) ;  /* 0x0000000000549947 */ /* 0x000fea0003800000 */
[----:B---3-5:R-:W-:Y:S01]  /*39b0*/  PRMT R144, R148, 0x7632, R144 ;  /* 0x0000763294907816 */ /* 0x028fe20000000090 */
[----:B-12---:R-:W-:Y:S01]  /*39c0*/  IMAD.U32 R161, R150, 0x10000, RZ ;  /* 0x0001000096a17824 */ /* 0x006fe200078e00ff */
[----:B------:R-:W-:Y:S02]  /*39d0*/  SHF.L.U32 R145, R148, 0x10, RZ ;  /* 0x0000001094917819 */ /* 0x000fe400000006ff */
[----:B------:R-:W-:Y:S02]  /*39e0*/  PRMT R146, R149, 0x7632, R146 ;  /* 0x0000763295927816 */ /* 0x000fe40000000092 */
        /* <DEDUP_REMOVED lines=17> */
.L_x_8323:
[----:B-12--5:R-:W-:Y:S02]  /*3b00*/  PRMT R160, R150, 0x7632, R160 ;  /* 0x0000763296a07816 */ /* 0x026fe400000000a0 */
[C---:B---3--:R-:W-:Y:S02]  /*3b10*/  PRMT R145, R148.reuse, 0x7632, R145 ;  /* 0x0000763294917816 */ /* 0x048fe40000000091 */
[----:B------:R-:W-:Y:S02]  /*3b20*/  PRMT R147, R149, 0x7632, R147 ;  /* 0x0000763295937816 */ /* 0x000fe40000000093 */
[----:B------:R-:W-:Y:S02]  /*3b30*/  PRMT R161, R151, 0x7632, R161 ;  /* 0x0000763297a17816 */ /* 0x000fe400000000a1 */
[----:B------:R-:W-:Y:S01]  /*3b40*/  SHF.L.U32 R144, R148, 0x10, RZ ;  /* 0x0000001094907819 */ /* 0x000fe200000006ff */
[----:B------:R-:W-:Y:S01]  /*3b50*/  IMAD.U32 R148, R150, 0x10000, RZ ;  /* 0x0001000096947824 */ /* 0x000fe200078e00ff */
[----:B------:R-:W-:Y:S01]  /*3b60*/  SHF.L.U32 R146, R149, 0x10, RZ ;  /* 0x0000001095927819 */ /* 0x000fe200000006ff */
[----:B------:R-:W-:Y:S01]  /*3b70*/  IMAD.U32 R149, R160, 0x10000, RZ ;  /* 0x00010000a0957824 */ /* 0x000fe200078e00ff */
[----:B------:R-:W-:-:S02]  /*3b80*/  SHF.L.U32 R150, R151, 0x10, RZ ;  /* 0x0000001097967819 */ /* 0x000fc400000006ff */
[----:B------:R-:W-:Y:S02]  /*3b90*/  SHF.L.U32 R145, R145, 0x10, RZ ;  /* 0x0000001091917819 */ /* 0x000fe400000006ff */
[----:B------:R-:W-:Y:S02]  /*3ba0*/  SHF.L.U32 R147, R147, 0x10, RZ ;  /* 0x0000001093937819 */ /* 0x000fe400000006ff */
[----:B------:R-:W-:-:S07]  /*3bb0*/  SHF.L.U32 R151, R161, 0x10, RZ ;  /* 0x00000010a1977819 */ /* 0x000fce00000006ff */
.L_x_8322:
[----:B------:R-:W0:Y:S02]  /*3bc0*/  LDC.64 R160, c[0x0][0x3a8] ;  /* 0x0000ea00ffa07b82 */ /* 0x000e240000000a00 */
[C---:B0-----:R-:W-:Y:S01]  /*3bd0*/  IMAD.WIDE.U32 R160, R163.reuse, 0x20, R160 ;  /* 0x00000020a3a07825 */ /* 0x041fe200078e00a0 */
[----:B------:R-:W-:-:S04]  /*3be0*/  IADD3 R163, PT, PT, R163, 0x20, RZ ;  /* 0x00000020a3a37810 */ /* 0x000fc80007ffe0ff */
[----:B------:R3:W-:Y:S04]  /*3bf0*/  STG.E.128 desc[UR6][R160.64], R144 ;  /* 0x00000090a0007986 */ /* 0x0007e8000c101d06 */
[----:B------:R3:W-:Y:S02]  /*3c00*/  STG.E.128 desc[UR6][R160.64+0x10], R148 ;  /* 0x00001094a0007986 */ /* 0x0007e4000c101d06 */
.L_x_8319:
[----:B------:R-:W-:Y:S05]  /*3c10*/  BSYNC.RECONVERGENT B0 ;  /* 0x0000000000007941 */ /* 0x000fea0003800200 */
.L_x_8318:
[----:B------:R-:W-:Y:S01]  /*3c20*/  ISETP.GE.U32.AND P1, PT, R222, 0xa0, PT ;  /* 0x000000a0de00780c */ /* 0x000fe20003f26070 */
[----:B------:R-:W-:-:S12]  /*3c30*/  BSSY.RECONVERGENT B0, `(.L_x_8324) ;  /* 0x0000082000007945 */ /* 0x000fd80003800200 */
[----:B------:R-:W-:Y:S05]  /*3c40*/  @!P1 BRA `(.L_x_8325) ;  /* 0x0000000800009947 */ /* 0x000fea0003800000 */
[----:B------:R-:W-:Y:S01]  /*3c50*/  ISETP.NE.U32.AND P0, PT, RZ, UR4, PT ;  /* 0x00000004ff007c0c */ /* 0x000fe2000bf05070 */
[----:B------:R-:W4:Y:S01]  /*3c60*/  LDC.64 R156, c[0x0][0x390] ;  /* 0x0000e400ff9c7b82 */ /* 0x000f220000000a00 */
[----:B------:R-:W-:Y:S02]  /*3c70*/  ISETP.NE.U32.AND P2, PT, RZ, UR8, PT ;  /* 0x00000008ff007c0c */ /* 0x000fe4000bf45070 */
[----:B------:R-:W-:Y:S02]  /*3c80*/  ISETP.NE.AND.EX P0, PT, RZ, UR5, PT, P0 ;  /* 0x00000005ff007c0c */ /* 0x000fe4000bf05300 */
[----:B------:R-:W-:-:S11]  /*3c90*/  ISETP.NE.AND.EX P2, PT, RZ, UR9, PT, P2 ;  /* 0x00000009ff007c0c */ /* 0x000fd6000bf45320 */
[----:B------:R-:W0:Y:S08]  /*3ca0*/  @P0 LDC.64 R154, c[0x0][0x398] ;  /* 0x0000e600ff9a0b82 */ /* 0x000e300000000a00 */
[----:B------:R-:W1:Y:S01]  /*3cb0*/  @P2 LDC.64 R152, c[0x0][0x3a0] ;  /* 0x0000e800ff982b82 */ /* 0x000e620000000a00 */
[----:B----4-:R-:W-:-:S06]  /*3cc0*/  IMAD.WIDE.U32 R156, R163, 0x10, R156 ;  /* 0x00000010a39c7825 */ /* 0x010fcc00078e009c */
[----:B------:R-:W5:Y:S01]  /*3cd0*/  LDG.E.128 R156, desc[UR6][R156.64] ;  /* 0x000000069c9c7981 */ /* 0x000f62000c1e1d00 */
[----:B0-----:R-:W-:-:S05]  /*3ce0*/  @P0 IMAD.WIDE.U32 R154, R163, 0x10, R154 ;  /* 0x00000010a39a0825 */ /* 0x001fca00078e009a */
[----:B------:R0:W5:Y:S01]  /*3cf0*/  @P0 LDG.E.128 R108, desc[UR6][R154.64] ;  /* 0x000000069a6c0981 */ /* 0x000162000c1e1d00 */
[----:B-1----:R-:W-:-:S05]  /*3d00*/  @P2 IMAD.WIDE.U32 R152, R163, 0x20, R152 ;  /* 0x00000020a3982825 */ /* 0x002fca00078e0098 */
[----:B------:R0:W5:Y:S04]  /*3d10*/  @P2 LDG.E.128 R112, desc[UR6][R152.64] ;  /* 0x0000000698702981 */ /* 0x000168000c1e1d00 */
[----:B------:R0:W5:Y:S01]  /*3d20*/  @P2 LDG.E.128 R116, desc[UR6][R152.64+0x10] ;  /* 0x0000100698742981 */ /* 0x000162000c1e1d00 */
[----:B------:R-:W-:Y:S05]  /*3d30*/  @!P0 BRA `(.L_x_8326) ;  /* 0x00000004002c8947 */ /* 0x000fea0003800000 */
[----:B------:R-:W-:Y:S05]  /*3d40*/  @!P2 BRA `(.L_x_8327) ;  /* 0x0000000000a4a947 */ /* 0x000fea0003800000 */
[----:B--23-5:R-:W-:Y:S01]  /*3d50*/  PRMT R160, R158, 0x7632, R160 ;  /* 0x000076329ea07816 */ /* 0x02cfe200000000a0 */
[----:B------:R-:W-:Y:S01]  /*3d60*/  IMAD.U32 R161, R110, 0x10000, RZ ;  /* 0x000100006ea17824 */ /* 0x000fe200078e00ff */
[----:B0-----:R-:W-:Y:S02]  /*3d70*/  PRMT R152, R156, 0x7632, R152 ;  /* 0x000076329c987816 */ /* 0x001fe40000000098 */
[----:B------:R-:W-:Y:S02]  /*3d80*/  SHF.L.U32 R158, R158, 0x10, RZ ;  /* 0x000000109e9e7819 */ /* 0x000fe400000006ff */
[----:B------:R-:W-:Y:S02]  /*3d90*/  SHF.L.U32 R156, R156, 0x10, RZ ;  /* 0x000000109c9c7819 */ /* 0x000fe400000006ff */
[----:B------:R-:W-:Y:S01]  /*3da0*/  SHF.L.U32 R155, R108, 0x10, RZ ;  /* 0x000000106c9b7819 */ /* 0x000fe200000006ff */
[----:B------:R-:W-:Y:S01]  /*3db0*/  FADD.FTZ R161, R161, R158 ;  /* 0x0000009ea1a17221 */ /* 0x000fe20000010000 */
[C---:B------:R-:W-:Y:S01]  /*3dc0*/  PRMT R154, R157.reuse, 0x7632, R154 ;  /* 0x000076329d9a7816 */ /* 0x040fe2000000009a */
[----:B------:R-:W-:Y:S01]  /*3dd0*/  IMAD.U32 R157, R157, 0x10000, RZ ;  /* 0x000100009d9d7824 */ /* 0x000fe200078e00ff */
[----:B------:R-:W-:Y:S01]  /*3de0*/  SHF.L.U32 R166, R109, 0x10, RZ ;  /* 0x000000106da67819 */ /* 0x000fe200000006ff */
[----:B------:R-:W-:Y:S01]  /*3df0*/  FADD.FTZ R155, R155, R156 ;  /* 0x0000009c9b9b7221 */ /* 0x000fe20000010000 */
[----:B------:R-:W-:-:S02]  /*3e00*/  PRMT R158, R110, 0x7632, R158 ;  /* 0x000076326e9e7816 */ /* 0x000fc4000000009e */
[----:B------:R-:W-:Y:S01]  /*3e10*/  PRMT R156, R109, 0x7632, R156 ;  /* 0x000076326d9c7816 */ /* 0x000fe2000000009c */
[----:B------:R-:W-:Y:S01]  /*3e20*/  FADD.FTZ R157, R166, R157 ;  /* 0x0000009da69d7221 */ /* 0x000fe20000010000 */
[----:B------:R-:W-:Y:S01]  /*3e30*/  PRMT R162, R159, 0x7632, R162 ;  /* 0x000076329fa27816 */ /* 0x000fe200000000a2 */
[----:B------:R-:W-:Y:S01]  /*3e40*/  IMAD.U32 R165, R158, 0x10000, RZ ;  /* 0x000100009ea57824 */ /* 0x000fe200078e00ff */
        /* <DEDUP_REMOVED lines=25> */
.L_x_8327:
[C---:B--23-5:R-:W-:Y:S01]  /*3fe0*/  PRMT R160, R156.reuse, 0x7632, R160 ;  /* 0x000076329ca07816 */ /* 0x06cfe200000000a0 */
[----:B0-----:R-:W-:Y:S01]  /*3ff0*/  IMAD.U32 R154, R157, 0x10000, RZ ;  /* 0x000100009d9a7824 */ /* 0x001fe200078e00ff */
[----:B------:R-:W-:Y:S01]  /*4000*/  SHF.L.U32 R152, R156, 0x10, RZ ;  /* 0x000000109c987819 */ /* 0x000fe200000006ff */
[----:B------:R-:W-:Y:S01]  /*4010*/  IMAD.U32 R166, R159, 0x10000, RZ ;  /* 0x000100009fa67824 */ /* 0x000fe200078e00ff */
[----:B------:R-:W-:Y:S02]  /*4020*/  PRMT R161, R157, 0x7632, R161 ;  /* 0x000076329da17816 */ /* 0x000fe400000000a1 */
[----:B------:R-:W-:Y:S02]  /*4030*/  SHF.L.U32 R156, R158, 0x10, RZ ;  /* 0x000000109e9c7819 */ /* 0x000fe400000006ff */
        /* <DEDUP_REMOVED lines=24> */
[----:B------:R-:W-:-:S03]  /*41c0*/  FADD.FTZ R157, R164, R157 ;  /* 0x0000009da49d7221 */ /* 0x000fc60000010000 */
[----:B------:R-:W-:Y:S01]  /*41d0*/  FADD.FTZ R159, R226, R159 ;  /* 0x0000009fe29f7221 */ /* 0x000fe20000010000 */
[----:B------:R-:W-:Y:S06]  /*41e0*/  BRA `(.L_x_8328) ;  /* 0x0000000000887947 */ /* 0x000fec0003800000 */
.L_x_8326:
[----:B------:R-:W-:Y:S05]  /*41f0*/  @!P2 BRA `(.L_x_8329) ;  /* 0x000000000054a947 */ /* 0x000fea0003800000 */
[C---:B0----5:R-:W-:Y:S01]  /*4200*/  PRMT R152, R156.reuse, 0x7632, R152 ;  /* 0x000076329c987816 */ /* 0x061fe20000000098 */
[----:B------:R-:W-:Y:S01]  /*4210*/  IMAD.U32 R153, R156, 0x10000, RZ ;  /* 0x000100009c997824 */ /* 0x000fe200078e00ff */
[----:B------:R-:W-:Y:S02]  /*4220*/  PRMT R154, R157, 0x7632, R154 ;  /* 0x000076329d9a7816 */ /* 0x000fe4000000009a */
[----:B------:R-:W-:Y:S02]  /*4230*/  PRMT R155, R158, 0x7632, R155 ;  /* 0x000076329e9b7816 */ /* 0x000fe4000000009b */
[----:B------:R-:W-:Y:S01]  /*4240*/  PRMT R156, R159, 0x7632, R156 ;  /* 0x000076329f9c7816 */ /* 0x000fe2000000009c */
[----:B------:R-:W-:Y:S01]  /*4250*/  IMAD.U32 R162, R154, 0x10000, RZ ;  /* 0x000100009aa27824 */ /* 0x000fe200078e00ff */
[----:B------:R-:W-:Y:S02]  /*4260*/  SHF.L.U32 R157, R157, 0x10, RZ ;  /* 0x000000109d9d7819 */ /* 0x000fe400000006ff */
[----:B------:R-:W-:-:S02]  /*4270*/  SHF.L.U32 R159, R159, 0x10, RZ ;  /* 0x000000109f9f7819 */ /* 0x000fc400000006ff */
[----:B--23--:R-:W-:Y:S01]  /*4280*/  SHF.L.U32 R161, R158, 0x10, RZ ;  /* 0x000000109ea17819 */ /* 0x00cfe200000006ff */
        /* <DEDUP_REMOVED lines=12> */
.L_x_8329:
[----:B--23-5:R-:W-:Y:S02]  /*4350*/  PRMT R161, R159, 0x7632, R161 ;  /* 0x000076329fa17816 */ /* 0x02cfe400000000a1 */
[----:B0-----:R-:W-:Y:S02]  /*4360*/  PRMT R153, R156, 0x7632, R153 ;  /* 0x000076329c997816 */ /* 0x001fe40000000099 */
[C---:B------:R-:W-:Y:S02]  /*4370*/  PRMT R155, R157.reuse, 0x7632, R155 ;  /* 0x000076329d9b7816 */ /* 0x040fe4000000009b */
[----:B------:R-:W-:Y:S02]  /*4380*/  PRMT R160, R158, 0x7632, R160 ;  /* 0x000076329ea07816 */ /* 0x000fe400000000a0 */
[----:B------:R-:W-:Y:S01]  /*4390*/  SHF.L.U32 R152, R156, 0x10, RZ ;  /* 0x000000109c987819 */ /* 0x000fe200000006ff */
[----:B------:R-:W-:Y:S01]  /*43a0*/  IMAD.U32 R156, R158, 0x10000, RZ ;  /* 0x000100009e9c7824 */ /* 0x000fe200078e00ff */
[----:B------:R-:W-:-:S02]  /*43b0*/  SHF.L.U32 R154, R157, 0x10, RZ ;  /* 0x000000109d9a7819 */ /* 0x000fc400000006ff */
[----:B------:R-:W-:Y:S01]  /*43c0*/  SHF.L.U32 R158, R159, 0x10, RZ ;  /* 0x000000109f9e7819 */ /* 0x000fe200000006ff */
[----:B------:R-:W-:Y:S01]  /*43d0*/  IMAD.U32 R159, R161, 0x10000, RZ ;  /* 0x00010000a19f7824 */ /* 0x000fe200078e00ff */
[----:B------:R-:W-:Y:S02]  /*43e0*/  SHF.L.U32 R153, R153, 0x10, RZ ;  /* 0x0000001099997819 */ /* 0x000fe400000006ff */
[----:B------:R-:W-:Y:S02]  /*43f0*/  SHF.L.U32 R155, R155, 0x10, RZ ;  /* 0x000000109b9b7819 */ /* 0x000fe400000006ff */
[----:B------:R-:W-:-:S07]  /*4400*/  SHF.L.U32 R157, R160, 0x10, RZ ;  /* 0x00000010a09d7819 */ /* 0x000fce00000006ff */
.L_x_8328:
[----:B------:R-:W0:Y:S02]  /*4410*/  LDC.64 R160, c[0x0][0x3a8] ;  /* 0x0000ea00ffa07b82 */ /* 0x000e240000000a00 */
[----:B0-----:R-:W-:-:S05]  /*4420*/  IMAD.WIDE.U32 R160, R163, 0x20, R160 ;  /* 0x00000020a3a07825 */ /* 0x001fca00078e00a0 */
[----:B------:R4:W-:Y:S04]  /*4430*/  STG.E.128 desc[UR6][R160.64], R152 ;  /* 0x00000098a0007986 */ /* 0x0009e8000c101d06 */
[----:B------:R4:W-:Y:S02]  /*4440*/  STG.E.128 desc[UR6][R160.64+0x10], R156 ;  /* 0x0000109ca0007986 */ /* 0x0009e4000c101d06 */
.L_x_8325:
[----:B------:R-:W-:Y:S05]  /*4450*/  BSYNC.RECONVERGENT B0 ;  /* 0x0000000000007941 */ /* 0x000fea0003800200 */
.L_x_8324:
[----:B01234-:R-:W-:Y:S01]  /*4460*/  FADD.FTZ R160, RZ, R120 ;  /* 0x00000078ffa07221 */ /* 0x01ffe20000010000 */
        /* <DEDUP_REMOVED lines=8> */
[----:B------:R-:W-:Y:S02]  /*44f0*/  ISETP.GT.U32.AND P5, PT, R222, 0x9f, PT ;  /* 0x0000009fde00780c */ /* 0x000fe40003fa4070 */
[----:B------:R-:W-:Y:S01]  /*4500*/  LOP3.LUT R224, R224, 0xfffffff7, RZ, 0xc0, !PT ;  /* 0xfffffff7e0e07812 */ /* 0x000fe200078ec0ff */
        /* <DEDUP_REMOVED lines=9> */
[----:B------:R-:W-:Y:S02]  /*45a0*/  FADD.FTZ R160, R130, R163 ;  /* 0x000000a382a07221 */ /* 0x000fe40000010000 */
[----:B------:R-:W-:Y:S02]  /*45b0*/  @P6 LOP3.LUT R224, R224, 0x8, RZ, 0xfc, !PT ;  /* 0x00000008e0e06812 */ /* 0x000fe400078efcff */
        /* <DEDUP_REMOVED lines=132> */
.L_x_8353:
[----:B------:R-:W-:Y:S01]  /*4e00*/  LOP3.LUT P3, RZ, R226, 0x1f, RZ, 0xc0, !PT ;  /* 0x0000001fe2ff7812 */ /* 0x000fe2000786c0ff */
[----:B------:R-:W-:Y:S01]  /*4e10*/  FMUL.FTZ R226, R165, R165 ;  /* 0x000000a5a5e27220 */ /* 0x000fe20000410000 */
[----:B------:R-:W-:Y:S01]  /*4e20*/  ISETP.NE.AND P2, PT, RZ, UR10, PT ;  /* 0x0000000aff007c0c */ /* 0x000fe2000bf45270 */
[----:B-1----:R-:W-:Y:S01]  /*4e30*/  FADD.FTZ R227, R166, R167 ;  /* 0x000000a7a6e37221 */ /* 0x002fe20000010000 */
[----:B------:R-:W-:Y:S02]  /*4e40*/  BSSY.RECONVERGENT B0, `(.L_x_8331) ;  /* 0x000005c000007945 */ /* 0x000fe40003800200 */
[----:B------:R-:W-:Y:S01]  /*4e50*/  FSEL R167, R226, RZ, P2 ;  /* 0x000000ffe2a77208 */ /* 0x000fe20001000000 */
[----:B------:R-:W-:Y:S01]  /*4e60*/  FFMA.FTZ R164, R227, R164, UR11 ;  /* 0x0000000be3a47e23 */ /* 0x000fe200080100a4 */
[----:B------:R-:W-:-:S03]  /*4e70*/  FSEL R226, R165, RZ, !P2 ;  /* 0x000000ffa5e27208 */ /* 0x000fc60005000000 */
[----:B------:R-:W-:Y:S02]  /*4e80*/  FADD.FTZ R164, R164, R167 ;  /* 0x000000a7a4a47221 */ /* 0x000fe40000010000 */
[----:B------:R-:W1:Y:S02]  /*4e90*/  @!P3 LDC.64 R162, c[0x0][0x3c0] ;  /* 0x0000f000ffa2bb82 */ /* 0x000e640000000a00 */
[----:B------:R-:W2:Y:S06]  /*4ea0*/  MUFU.RSQ R227, R164 ;  /* 0x000000a400e37308 */ /* 0x000eac0000001400 */
[----:B------:R-:W3:Y:S01]  /*4eb0*/  @!P3 LDC.64 R160, c[0x0][0x3c8] ;  /* 0x0000f200ffa0bb82 */ /* 0x000ee20000000a00 */
[----:B-1----:R-:W-:-:S05]  /*4ec0*/  @!P3 IMAD.WIDE R162, R0, 0x4, R162 ;  /* 0x0000000400a2b825 */ /* 0x002fca00078e02a2 */
[----:B------:R1:W-:Y:S01]  /*4ed0*/  @!P3 STG.E desc[UR6][R162.64], R165 ;  /* 0x000000a5a200b986 */ /* 0x0003e2000c101906 */
[----:B---3--:R-:W-:-:S05]  /*4ee0*/  @!P3 IMAD.WIDE R160, R0, 0x4, R160 ;  /* 0x0000000400a0b825 */ /* 0x008fca00078e02a0 */
[----:B--2---:R1:W-:Y:S01]  /*4ef0*/  @!P3 STG.E desc[UR6][R160.64], R227 ;  /* 0x000000e3a000b986 */ /* 0x0043e2000c101906 */
[----:B------:R-:W-:Y:S05]  /*4f00*/  @!P0 BRA `(.L_x_8332) ;  /* 0x00000004003c8947 */ /* 0x000fea0003800000 */
[--C-:B-1----:R-:W-:Y:S01]  /*4f10*/  FADD.FTZ R160, R126, -R226.reuse ;  /* 0x800000e27ea07221 */ /* 0x102fe20000010000 */
[----:B------:R-:W-:Y:S01]  /*4f20*/  SHF.L.U32 R161, R31, 0x10, RZ ;  /* 0x000000101fa17819 */ /* 0x000fe200000006ff */
[--C-:B------:R-:W-:Y:S01]  /*4f30*/  FADD.FTZ R162, R127, -R226.reuse ;  /* 0x800000e27fa27221 */ /* 0x100fe20000010000 */
[----:B------:R-:W-:Y:S01]  /*4f40*/  SHF.L.U32 R163, R75, 0x10, RZ ;  /* 0x000000104ba37819 */ /* 0x000fe200000006ff */
[----:B------:R-:W-:Y:S01]  /*4f50*/  FMUL.FTZ R232, R227, R160 ;  /* 0x000000a0e3e87220 */ /* 0x000fe20000410000 */
[----:B------:R-:W-:Y:S01]  /*4f60*/  FADD.FTZ R160, R124, -R226 ;  /* 0x800000e27ca07221 */ /* 0x000fe20000010000 */
[----:B------:R-:W-:Y:S01]  /*4f70*/  SHF.L.U32 R167, R35, 0x10, RZ ;  /* 0x0000001023a77819 */ /* 0x000fe200000006ff */
[----:B------:R-:W-:Y:S01]  /*4f80*/  FMUL.FTZ R162, R227, R162 ;  /* 0x000000a2e3a27220 */ /* 0x000fe20000410000 */
[----:B------:R-:W-:Y:S01]  /*4f90*/  SHF.L.U32 R229, R91, 0x10, RZ ;  /* 0x000000105be57819 */ /* 0x000fe200000006ff */
[----:B------:R-:W-:Y:S01]  /*4fa0*/  FFMA.FTZ R234, R232, R161, R163 ;  /* 0x000000a1e8ea7223 */ /* 0x000fe200000100a3 */
[----:B------:R-:W-:Y:S01]  /*4fb0*/  SHF.L.U32 R231, R185, 0x10, RZ ;  /* 0x00000010b9e77819 */ /* 0x000fe200000006ff */
[----:B------:R-:W-:Y:S01]  /*4fc0*/  IMAD.U32 R163, R186, 0x10000, RZ ;  /* 0x00010000baa37824 */ /* 0x000fe200078e00ff */
[----:B------:R-:W-:Y:S01]  /*4fd0*/  SHF.L.U32 R235, R184, 0x10, RZ ;  /* 0x00000010b8eb7819 */ /* 0x000fe200000006ff */
[----:B------:R-:W-:Y:S01]  /*4fe0*/  FMUL.FTZ R160, R227, R160 ;  /* 0x000000a0e3a07220 */ /* 0x000fe20000410000 */
[----:B0-----:R-:W-:Y:S01]  /*4ff0*/  SHF.L.U32 R166, R183, 0x10, RZ ;  /* 0x00000010b7a67819 */ /* 0x001fe200000006ff */
[----:B------:R-:W-:Y:S01]  /*5000*/  IMAD.U32 R165, R74, 0x10000, RZ ;  /* 0x000100004aa57824 */ /* 0x000fe200078e00ff */
[----:B------:R-:W-:Y:S01]  /*5010*/  SHF.L.U32 R233, R34, 0x10, RZ ;  /* 0x0000001022e97819 */ /* 0x000fe200000006ff */
[----:B------:R-:W-:Y:S01]  /*5020*/  FFMA.FTZ R232, R232, R167, R229 ;  /* 0x000000a7e8e87223 */ /* 0x000fe200000100e5 */
[----:B------:R-:W-:Y:S01]  /*5030*/  SHF.L.U32 R164, R90, 0x10, RZ ;  /* 0x000000105aa47819 */ /* 0x000fe200000006ff */
[----:B------:R-:W-:Y:S01]  /*5040*/  FFMA.FTZ R163, R162, R163, R231 ;  /* 0x000000a3a2a37223 */ /* 0x000fe200000100e7 */
[----:B------:R-:W-:Y:S01]  /*5050*/  SHF.L.U32 R161, R30, 0x10, RZ ;  /* 0x000000101ea17819 */ /* 0x000fe200000006ff */
[----:B------:R-:W-:Y:S01]  /*5060*/  FFMA.FTZ R167, R162, R235, R166 ;  /* 0x000000eba2a77223 */ /* 0x000fe200000100a6 */
[----:B------:R-:W-:Y:S01]  /*5070*/  SHF.L.U32 R229, R33, 0x10, RZ ;  /* 0x0000001021e57819 */ /* 0x000fe200000006ff */
[C---:B------:R-:W-:Y:S01]  /*5080*/  FFMA.FTZ R233, R160.reuse, R233, R164 ;  /* 0x000000e9a0e97223 */ /* 0x040fe200000100a4 */
[--C-:B------:R-:W-:Y:S01]  /*5090*/  FADD.FTZ R164, R125, -R226.reuse ;  /* 0x800000e27da47221 */ /* 0x100fe20000010000 */
[----:B------:R-:W-:Y:S01]  /*50a0*/  FFMA.FTZ R162, R160, R161, R165 ;  /* 0x000000a1a0a27223 */ /* 0x000fe200000100a5 */
[----:B------:R-:W-:Y:S01]  /*50b0*/  FADD.FTZ R160, R122, -R226 ;  /* 0x800000e27aa07221 */ /* 0x000fe20000010000 */
[----:B------:R-:W-:Y:S01]  /*50c0*/  SHF.L.U32 R161, R29, 0x10, RZ ;  /* 0x000000101da17819 */ /* 0x000fe200000006ff */
        /* <DEDUP_REMOVED lines=22> */
[----:B------:R-:W-:Y:S01]  /*5230*/  SHF.L.U32 R237, R32, 0x10, RZ ;  /* 0x0000001020ed7819 */ /* 0x000fe200000006ff */
[----:B------:R-:W-:Y:S01]  /*5240*/  FFMA.FTZ R165, R165, R238, R229 ;  /* 0x000000eea5a57223 */ /* 0x000fe200000100e5 */
[----:B------:R-:W-:Y:S01]  /*5250*/  SHF.L.U32 R230, R88, 0x10, RZ ;  /* 0x0000001058e67819 */ /* 0x000fe200000006ff */
[----:B------:R-:W-:-:S02]  /*5260*/  IMAD.U32 R229, R28, 0x10000, RZ ;  /* 0x000100001ce57824 */ /* 0x000fc400078e00ff */
[----:B------:R-:W-:Y:S01]  /*5270*/  FADD.FTZ R238, R121, -R226 ;  /* 0x800000e279ee7221 */ /* 0x000fe20000010000 */
[----:B------:R-:W-:Y:S01]  /*5280*/  SHF.L.U32 R239, R198, 0x10, RZ ;  /* 0x00000010c6ef7819 */ /* 0x000fe200000006ff */
[----:B------:R-:W-:Y:S02]  /*5290*/  IMAD.U32 R241, R197, 0x10000, RZ ;  /* 0x00010000c5f17824 */ /* 0x000fe400078e00ff */
[C---:B------:R-:W-:Y:S01]  /*52a0*/  FFMA.FTZ R236, R228.reuse, R229, R231 ;  /* 0x000000e5e4ec7223 */ /* 0x040fe200000100e7 */
[----:B------:R-:W-:Y:S01]  /*52b0*/  FFMA.FTZ R237, R228, R237, R230 ;  /* 0x000000ede4ed7223 */ /* 0x000fe200000100e6 */
[----:B------:R-:W-:Y:S01]  /*52c0*/  FMUL.FTZ R238, R227, R238 ;  /* 0x000000eee3ee7220 */ /* 0x000fe20000410000 */
[----:B------:R-:W0:Y:S01]  /*52d0*/  LDC.64 R230, c[0x0][0x428] ;  /* 0x00010a00ffe67b82 */ /* 0x000e220000000a00 */
[----:B------:R-:W-:Y:S02]  /*52e0*/  SHF.L.U32 R243, R196, 0x10, RZ ;  /* 0x00000010c4f37819 */ /* 0x000fe400000006ff */
[----:B------:R-:W-:Y:S01]  /*52f0*/  SHF.L.U32 R240, R195, 0x10, RZ ;  /* 0x00000010c3f07819 */ /* 0x000fe200000006ff */
[----:B------:R-:W-:Y:S01]  /*5300*/  FFMA.FTZ R239, R238, R239, R241 ;  /* 0x000000efeeef7223 */ /* 0x000fe200000100f1 */
[----:B------:R-:W-:-:S02]  /*5310*/  F2FP.BF16.F32.PACK_AB R161, R161, R160 ;  /* 0x000000a0a1a1723e */ /* 0x000fc400000010ff */
[----:B------:R-:W-:Y:S01]  /*5320*/  F2FP.BF16.F32.PACK_AB R163, R163, R234 ;  /* 0x000000eaa3a3723e */ /* 0x000fe200000010ff */
[----:B------:R-:W1:Y:S01]  /*5330*/  LDC.64 R228, c[0x0][0x430] ;  /* 0x00010c00ffe47b82 */ /* 0x000e620000000a00 */
[----:B------:R-:W-:Y:S01]  /*5340*/  FFMA.FTZ R240, R238, R243, R240 ;  /* 0x000000f3eef07223 */ /* 0x000fe200000100f0 */
[----:B------:R-:W-:Y:S02]  /*5350*/  F2FP.BF16.F32.PACK_AB R162, R235, R162 ;  /* 0x000000a2eba2723e */ /* 0x000fe400000010ff */
[----:B------:R-:W-:Y:S02]  /*5360*/  F2FP.BF16.F32.PACK_AB R160, R239, R236 ;  /* 0x000000ecefa0723e */ /* 0x000fe400000010ff */
[----:B------:R-:W-:Y:S02]  /*5370*/  F2FP.BF16.F32.PACK_AB R165, R165, R164 ;  /* 0x000000a4a5a5723e */ /* 0x000fe400000010ff */
[----:B------:R-:W-:Y:S02]  /*5380*/  F2FP.BF16.F32.PACK_AB R167, R167, R232 ;  /* 0x000000e8a7a7723e */ /* 0x000fe400000010ff */
[----:B------:R-:W-:-:S02]  /*5390*/  F2FP.BF16.F32.PACK_AB R166, R166, R233 ;  /* 0x000000e9a6a6723e */ /* 0x000fc400000010ff */
[----:B------:R-:W-:Y:S01]  /*53a0*/  F2FP.BF16.F32.PACK_AB R164, R240, R237 ;  /* 0x000000edf0a4723e */ /* 0x000fe200000010ff */
[----:B0-----:R-:W-:-:S05]  /*53b0*/  IMAD.WIDE.U32 R230, R225, 0x10, R230 ;  /* 0x00000010e1e67825 */ /* 0x001fca00078e00e6 */
[----:B------:R2:W-:Y:S01]  /*53c0*/  STG.E.128 desc[UR6][R230.64], R160 ;  /* 0x000000a0e6007986 */ /* 0x0005e2000c101d06 */
[C---:B-1----:R-:W-:Y:S01]  /*53d0*/  IMAD.WIDE.U32 R228, R225.reuse, 0x10, R228 ;  /* 0x00000010e1e47825 */ /* 0x042fe200078e00e4 */
[----:B------:R-:W-:-:S04]  /*53e0*/  IADD3 R225, PT, PT, R225, 0x20, RZ ;  /* 0x00000020e1e17810 */ /* 0x000fc80007ffe0ff */
[----:B------:R2:W-:Y:S03]  /*53f0*/  STG.E.128 desc[UR6][R228.64], R164 ;  /* 0x000000a4e4007986 */ /* 0x0005e6000c101d06 */
.L_x_8332:
[----:B------:R-:W-:Y:S05]  /*5400*/  BSYNC.RECONVERGENT B0 ;  /* 0x0000000000007941 */ /* 0x000fea0003800200 */
.L_x_8331:
[----:B------:R-:W-:Y:S01]  /*5410*/  ISETP.GE.U32.AND P2, PT, R222, 0x40, PT ;  /* 0x00000040de00780c */ /* 0x000fe20003f46070 */
[----:B------:R-:W-:-:S12]  /*5420*/  BSSY.RECONVERGENT B0, `(.L_x_8333) ;  /* 0x0000051000007945 */ /* 0x000fd80003800200 */
[----:B------:R-:W-:Y:S05]  /*5430*/  @!P2 BRA `(.L_x_8334) ;  /* 0x00000004003ca947 */ /* 0x000fea0003800000 */
[--C-:B-12---:R-:W-:Y:S01]  /*5440*/  FADD.FTZ R160, R134, -R226.reuse ;  /* 0x800000e286a07221 */ /* 0x106fe20000010000 */
        /* <DEDUP_REMOVED lines=10> */
[----:B------:R-:W-:Y:S01]  /*54f0*/  FMUL.FTZ R162, R227, R162 ;  /* 0x000000a2e3a27220 */ /* 0x000fe20000410000 */
[----:B------:R-:W-:Y:S01]  /*5500*/  SHF.L.U32 R231, R169, 0x10, RZ ;  /* 0x00000010a9e77819 */ /* 0x000fe200000006ff */
[----:B------:R-:W-:Y:S01]  /*5510*/  IMAD.U32 R164, R86, 0x10000, RZ ;  /* 0x0001000056a47824 */ /* 0x000fe200078e00ff */
[----:B0-----:R-:W-:Y:S01]  /*5520*/  SHF.L.U32 R166, R27, 0x10, RZ ;  /* 0x000000101ba67819 */ /* 0x001fe200000006ff */
[----:B------:R-:W-:Y:S01]  /*5530*/  FMUL.FTZ R160, R227, R160 ;  /* 0x000000a0e3a07220 */ /* 0x000fe20000410000 */
[----:B------:R-:W-:Y:S01]  /*5540*/  SHF.L.U32 R233, R42, 0x10, RZ ;  /* 0x000000102ae97819 */ /* 0x000fe200000006ff */
[----:B------:R-:W-:Y:S01]  /*5550*/  FFMA.FTZ R232, R232, R167, R229 ;  /* 0x000000a7e8e87223 */ /* 0x000fe200000100e5 */
[----:B------:R-:W-:Y:S01]  /*5560*/  SHF.L.U32 R161, R38, 0x10, RZ ;  /* 0x0000001026a17819 */ /* 0x000fe200000006ff */
[----:B------:R-:W-:Y:S01]  /*5570*/  FFMA.FTZ R163, R162, R163, R231 ;  /* 0x000000a3a2a37223 */ /* 0x000fe200000100e7 */
[----:B------:R-:W-:Y:S01]  /*5580*/  SHF.L.U32 R165, R70, 0x10, RZ ;  /* 0x0000001046a57819 */ /* 0x000fe200000006ff */
[----:B------:R-:W-:Y:S01]  /*5590*/  FFMA.FTZ R167, R162, R235, R166 ;  /* 0x000000eba2a77223 */ /* 0x000fe200000100a6 */
[C---:B------:R-:W-:Y:S01]  /*55a0*/  FFMA.FTZ R233, R160.reuse, R233, R164 ;  /* 0x000000e9a0e97223 */ /* 0x040fe200000100a4 */
[--C-:B------:R-:W-:Y:S01]  /*55b0*/  FADD.FTZ R164, R133, -R226.reuse ;  /* 0x800000e285a47221 */ /* 0x100fe20000010000 */
[----:B------:R-:W-:Y:S01]  /*55c0*/  SHF.L.U32 R229, R41, 0x10, RZ ;  /* 0x0000001029e57819 */ /* 0x000fe200000006ff */
[----:B------:R-:W-:Y:S01]  /*55d0*/  FFMA.FTZ R162, R160, R161, R165 ;  /* 0x000000a1a0a27223 */ /* 0x000fe200000100a5 */
[----:B------:R-:W-:Y:S01]  /*55e0*/  FADD.FTZ R160, R130, -R226 ;  /* 0x800000e282a07221 */ /* 0x000fe20000010000 */
[----:B------:R-:W-:Y:S01]  /*55f0*/  SHF.L.U32 R165, R69, 0x10, RZ ;  /* 0x0000001045a57819 */ /* 0x000fe200000006ff */
[----:B------:R-:W-:Y:S01]  /*5600*/  FMUL.FTZ R166, R227, R164 ;  /* 0x000000a4e3a67220 */ /* 0x000fe20000410000 */
[----:B------:R-:W-:-:S02]  /*5610*/  IMAD.U32 R161, R37, 0x10000, RZ ;  /* 0x0001000025a17824 */ /* 0x000fc400078e00ff */
        /* <DEDUP_REMOVED lines=16> */
[----:B------:R-:W-:Y:S01]  /*5720*/  FADD.FTZ R228, R128, -R226 ;  /* 0x800000e280e47221 */ /* 0x000fe20000010000 */
[----:B------:R-:W-:Y:S01]  /*5730*/  SHF.L.U32 R231, R68, 0x10, RZ ;  /* 0x0000001044e77819 */ /* 0x000fe200000006ff */
[----:B------:R-:W-:Y:S01]  /*5740*/  IMAD.U32 R237, R40, 0x10000, RZ ;  /* 0x0001000028ed7824 */ /* 0x000fe200078e00ff */
[----:B------:R-:W-:Y:S01]  /*5750*/  SHF.L.U32 R239, R182, 0x10, RZ ;  /* 0x00000010b6ef7819 */ /* 0x000fe200000006ff */
[C---:B------:R-:W-:Y:S01]  /*5760*/  FFMA.FTZ R161, R165.reuse, R230, R236 ;  /* 0x000000e6a5a17223 */ /* 0x040fe200000100ec */
        /* <DEDUP_REMOVED lines=8> */
[----:B------:R-:W-:Y:S01]  /*57f0*/  FFMA.FTZ R237, R228, R237, R230 ;  /* 0x000000ede4ed7223 */ /* 0x000fe200000100e6 */
[----:B------:R-:W-:Y:S01]  /*5800*/  FMUL.FTZ R238, R227, R238 ;  /* 0x000000eee3ee7220 */ /* 0x000fe20000410000 */
[----:B------:R-:W0:Y:S01]  /*5810*/  LDC.64 R230, c[0x0][0x428] ;  /* 0x00010a00ffe67b82 */ /* 0x000e220000000a00 */
[----:B------:R-:W-:Y:S01]  /*5820*/  IMAD.U32 R240, R179, 0x10000, RZ ;  /* 0x00010000b3f07824 */ /* 0x000fe200078e00ff */
[----:B------:R-:W-:Y:S01]  /*5830*/  F2FP.BF16.F32.PACK_AB R161, R161, R160 ;  /* 0x000000a0a1a1723e */ /* 0x000fe200000010ff */
[C---:B------:R-:W-:Y:S01]  /*5840*/  FFMA.FTZ R239, R238.reuse, R239, R241 ;  /* 0x000000efeeef7223 */ /* 0x040fe200000100f1 */
[----:B------:R-:W-:Y:S01]  /*5850*/  F2FP.BF16.F32.PACK_AB R163, R163, R234 ;  /* 0x000000eaa3a3723e */ /* 0x000fe200000010ff */
[----:B------:R-:W-:Y:S01]  /*5860*/  FFMA.FTZ R240, R238, R243, R240 ;  /* 0x000000f3eef07223 */ /* 0x000fe200000100f0 */
[----:B------:R-:W-:-:S02]  /*5870*/  F2FP.BF16.F32.PACK_AB R162, R235, R162 ;  /* 0x000000a2eba2723e */ /* 0x000fc400000010ff */
[----:B------:R-:W1:Y:S01]  /*5880*/  LDC.64 R228, c[0x0][0x430] ;  /* 0x00010c00ffe47b82 */ /* 0x000e620000000a00 */
        /* <DEDUP_REMOVED lines=10> */
.L_x_8334:
[----:B------:R-:W-:Y:S05]  /*5930*/  BSYNC.RECONVERGENT B0 ;  /* 0x0000000000007941 */ /* 0x000fea0003800200 */
.L_x_8333:
[----:B------:R-:W-:Y:S01]  /*5940*/  ISETP.GE.U32.AND P2, PT, R222, 0x60, PT ;  /* 0x00000060de00780c */ /* 0x000fe20003f46070 */
[----:B------:R-:W-:-:S12]  /*5950*/  BSSY.RECONVERGENT B0, `(.L_x_8335) ;  /* 0x0000051000007945 */ /* 0x000fd80003800200 */
[----:B------:R-:W-:Y:S05]  /*5960*/  @!P2 BRA `(.L_x_8336) ;  /* 0x00000004003ca947 */ /* 0x000fea0003800000 */
[--C-:B-123--:R-:W-:Y:S01]  /*5970*/  FADD.FTZ R160, R142, -R226.reuse ;  /* 0x800000e28ea07221 */ /* 0x10efe20000010000 */
[----:B------:R-:W-:Y:S01]  /*5980*/  SHF.L.U32 R161, R47, 0x10, RZ ;  /* 0x000000102fa17819 */ /* 0x000fe200000006ff */
[--C-:B------:R-:W-:Y:S01]  /*5990*/  FADD.FTZ R162, R143, -R226.reuse ;  /* 0x800000e28fa27221 */ /* 0x100fe20000010000 */
[----:B------:R-:W-:Y:S01]  /*59a0*/  SHF.L.U32 R163, R67, 0x10, RZ ;  /* 0x0000001043a37819 */ /* 0x000fe200000006ff */
[----:B------:R-:W-:Y:S01]  /*59b0*/  FMUL.FTZ R232, R227, R160 ;  /* 0x000000a0e3e87220 */ /* 0x000fe20000410000 */
[----:B------:R-:W-:Y:S01]  /*59c0*/  FADD.FTZ R160, R140, -R226 ;  /* 0x800000e28ca07221 */ /* 0x000fe20000010000 */
[----:B------:R-:W-:Y:S01]  /*59d0*/  SHF.L.U32 R167, R51, 0x10, RZ ;  /* 0x0000001033a77819 */ /* 0x000fe200000006ff */
[----:B------:R-:W-:Y:S02]  /*59e0*/  IMAD.U32 R229, R83, 0x10000, RZ ;  /* 0x0001000053e57824 */ /* 0x000fe400078e00ff */
[----:B------:R-:W-:Y:S01]  /*59f0*/  FFMA.FTZ R234, R232, R161, R163 ;  /* 0x000000a1e8ea7223 */ /* 0x000fe200000100a3 */
[----:B------:R-:W-:Y:S01]  /*5a00*/  SHF.L.U32 R163, R14, 0x10, RZ ;  /* 0x000000100ea37819 */ /* 0x000fe200000006ff */
[----:B------:R-:W-:Y:S01]  /*5a10*/  FMUL.FTZ R162, R227, R162 ;  /* 0x000000a2e3a27220 */ /* 0x000fe20000410000 */
[----:B------:R-:W-:Y:S01]  /*5a20*/  SHF.L.U32 R231, R13, 0x10, RZ ;  /* 0x000000100de77819 */ /* 0x000fe200000006ff */
[----:B------:R-:W-:Y:S01]  /*5a30*/  FMUL.FTZ R160, R227, R160 ;  /* 0x000000a0e3a07220 */ /* 0x000fe20000410000 */
[----:B------:R-:W-:Y:S01]  /*5a40*/  SHF.L.U32 R235, R12, 0x10, RZ ;  /* 0x000000100ceb7819 */ /* 0x000fe200000006ff */
[----:B------:R-:W-:Y:S01]  /*5a50*/  IMAD.U32 R161, R46, 0x10000, RZ ;  /* 0x000100002ea17824 */ /* 0x000fe200078e00ff */
[----:B0-----:R-:W-:Y:S01]  /*5a60*/  SHF.L.U32 R166, R11, 0x10, RZ ;  /* 0x000000100ba67819 */ /* 0x001fe200000006ff */
[----:B------:R-:W-:Y:S01]  /*5a70*/  FFMA.FTZ R232, R232, R167, R229 ;  /* 0x000000a7e8e87223 */ /* 0x000fe200000100e5 */
[----:B------:R-:W-:Y:S01]  /*5a80*/  SHF.L.U32 R233, R50, 0x10, RZ ;  /* 0x0000001032e97819 */ /* 0x000fe200000006ff */
[----:B------:R-:W-:Y:S01]  /*5a90*/  FFMA.FTZ R163, R162, R163, R231 ;  /* 0x000000a3a2a37223 */ /* 0x000fe200000100e7 */
[----:B------:R-:W-:Y:S01]  /*5aa0*/  SHF.L.U32 R164, R82, 0x10, RZ ;  /* 0x0000001052a47819 */ /* 0x000fe200000006ff */
[----:B------:R-:W-:Y:S01]  /*5ab0*/  FFMA.FTZ R167, R162, R235, R166 ;  /* 0x000000eba2a77223 */ /* 0x000fe200000100a6 */
[----:B------:R-:W-:Y:S01]  /*5ac0*/  SHF.L.U32 R165, R66, 0x10, RZ ;  /* 0x0000001042a57819 */ /* 0x000fe200000006ff */
[----:B------:R-:W-:Y:S01]  /*5ad0*/  IMAD.U32 R229, R49, 0x10000, RZ ;  /* 0x0001000031e57824 */ /* 0x000fe200078e00ff */
        /* <DEDUP_REMOVED lines=39> */
[----:B------:R-:W-:Y:S01]  /*5d50*/  SHF.L.U32 R240, R23, 0x10, RZ ;  /* 0x0000001017f07819 */ /* 0x000fe200000006ff */
[C---:B------:R-:W-:Y:S01]  /*5d60*/  FFMA.FTZ R239, R238.reuse, R239, R241 ;  /* 0x000000efeeef7223 */ /* 0x040fe200000100f1 */
[----:B------:R-:W-:Y:S02]  /*5d70*/  F2FP.BF16.F32.PACK_AB R161, R161, R160 ;  /* 0x000000a0a1a1723e */ /* 0x000fe400000010ff */
[----:B------:R-:W-:Y:S01]  /*5d80*/  F2FP.BF16.F32.PACK_AB R163, R163, R234 ;  /* 0x000000eaa3a3723e */ /* 0x000fe200000010ff */
[----:B------:R-:W-:Y:S01]  /*5d90*/  FFMA.FTZ R240, R238, R243, R240 ;  /* 0x000000f3eef07223 */ /* 0x000fe200000100f0 */
[----:B------:R-:W-:Y:S01]  /*5da0*/  F2FP.BF16.F32.PACK_AB R162, R235, R162 ;  /* 0x000000a2eba2723e */ /* 0x000fe200000010ff */
[----:B------:R-:W1:Y:S01]  /*5db0*/  LDC.64 R228, c[0x0][0x430] ;  /* 0x00010c00ffe47b82 */ /* 0x000e620000000a00 */
[----:B------:R-:W-:-:S02]  /*5dc0*/  F2FP.BF16.F32.PACK_AB R160, R239, R236 ;  /* 0x000000ecefa0723e */ /* 0x000fc400000010ff */
        /* <DEDUP_REMOVED lines=9> */
.L_x_8336:
[----:B------:R-:W-:Y:S05]  /*5e60*/  BSYNC.RECONVERGENT B0 ;  /* 0x0000000000007941 */ /* 0x000fea0003800200 */
.L_x_8335:
[----:B------:R-:W-:Y:S01]  /*5e70*/  ISETP.GE.U32.AND P2, PT, R222, 0x80, PT ;  /* 0x00000080de00780c */ /* 0x000fe20003f46070 */
[----:B------:R-:W-:-:S12]  /*5e80*/  BSSY.RECONVERGENT B0, `(.L_x_8337) ;  /* 0x0000051000007945 */ /* 0x000fd80003800200 */
[----:B------:R-:W-:Y:S05]  /*5e90*/  @!P2 BRA `(.L_x_8338) ;  /* 0x00000004003ca947 */ /* 0x000fea0003800000 */
[--C-:B-1234-:R-:W-:Y:S01]  /*5ea0*/  FADD.FTZ R160, R150, -R226.reuse ;  /* 0x800000e296a07221 */ /* 0x11efe20000010000 */
        /* <DEDUP_REMOVED lines=12> */
[----:B------:R-:W-:Y:S01]  /*5f70*/  FMUL.FTZ R162, R227, R162 ;  /* 0x000000a2e3a27220 */ /* 0x000fe20000410000 */
        /* <DEDUP_REMOVED lines=28> */
[----:B------:R-:W-:Y:S01]  /*6140*/  FFMA.FTZ R166, R166, R237, R230 ;  /* 0x000000eda6a67223 */ /* 0x000fe200000100e6 */
[----:B------:R-:W-:-:S02]  /*6150*/  IMAD.U32 R230, R6, 0x10000, RZ ;  /* 0x0001000006e67824 */ /* 0x000fc400078e00ff */
[----:B------:R-:W-:Y:S01]  /*6160*/  FMUL.FTZ R165, R227, R228 ;  /* 0x000000e4e3a57220 */ /* 0x000fe20000410000 */
[----:B------:R-:W-:Y:S01]  /*6170*/  SHF.L.U32 R229, R3, 0x10, RZ ;  /* 0x0000001003e57819 */ /* 0x000fe200000006ff */
[----:B------:R-:W-:Y:S01]  /*6180*/  FADD.FTZ R228, R144, -R226 ;  /* 0x800000e290e47221 */ /* 0x000fe20000010000 */
[----:B------:R-:W-:Y:S02]  /*6190*/  IMAD.U32 R231, R60, 0x10000, RZ ;  /* 0x000100003ce77824 */ /* 0x000fe400078e00ff */
        /* <DEDUP_REMOVED lines=11> */
[----:B------:R-:W-:Y:S01]  /*6250*/  FMUL.FTZ R238, R227, R238 ;  /* 0x000000eee3ee7220 */ /* 0x000fe20000410000 */
[----:B------:R-:W0:Y:S01]  /*6260*/  LDC.64 R230, c[0x0][0x428] ;  /* 0x00010a00ffe67b82 */ /* 0x000e220000000a00 */
[----:B------:R-:W-:Y:S01]  /*6270*/  SHF.L.U32 R240, R7, 0x10, RZ ;  /* 0x0000001007f07819 */ /* 0x000fe200000006ff */
[----:B------:R-:W-:-:S02]  /*6280*/  IMAD.U32 R243, R8, 0x10000, RZ ;  /* 0x0001000008f37824 */ /* 0x000fc400078e00ff */
[C---:B------:R-:W-:Y:S01]  /*6290*/  FFMA.FTZ R239, R238.reuse, R239, R241 ;  /* 0x000000efeeef7223 */ /* 0x040fe200000100f1 */
[----:B------:R-:W-:Y:S01]  /*62a0*/  F2FP.BF16.F32.PACK_AB R161, R161, R160 ;  /* 0x000000a0a1a1723e */ /* 0x000fe200000010ff */
[----:B------:R-:W-:Y:S01]  /*62b0*/  FFMA.FTZ R240, R238, R243, R240 ;  /* 0x000000f3eef07223 */ /* 0x000fe200000100f0 */
[----:B------:R-:W-:Y:S01]  /*62c0*/  F2FP.BF16.F32.PACK_AB R163, R163, R234 ;  /* 0x000000eaa3a3723e */ /* 0x000fe200000010ff */
[----:B------:R-:W1:Y:S01]  /*62d0*/  LDC.64 R228, c[0x0][0x430] ;  /* 0x00010c00ffe47b82 */ /* 0x000e620000000a00 */
[----:B------:R-:W-:Y:S02]  /*62e0*/  F2FP.BF16.F32.PACK_AB R162, R235, R162 ;  /* 0x000000a2eba2723e */ /* 0x000fe400000010ff */
[----:B------:R-:W-:Y:S02]  /*62f0*/  F2FP.BF16.F32.PACK_AB R160, R239, R236 ;  /* 0x000000ecefa0723e */ /* 0x000fe400000010ff */
[----:B------:R-:W-:Y:S02]  /*6300*/  F2FP.BF16.F32.PACK_AB R165, R165, R164 ;  /* 0x000000a4a5a5723e */ /* 0x000fe400000010ff */
[----:B------:R-:W-:-:S02]  /*6310*/  F2FP.BF16.F32.PACK_AB R167, R167, R232 ;  /* 0x000000e8a7a7723e */ /* 0x000fc400000010ff */
[----:B------:R-:W-:Y:S02]  /*6320*/  F2FP.BF16.F32.PACK_AB R166, R166, R233 ;  /* 0x000000e9a6a6723e */ /* 0x000fe400000010ff */
[----:B------:R-:W-:Y:S01]  /*6330*/  F2FP.BF16.F32.PACK_AB R164, R240, R237 ;  /* 0x000000edf0a4723e */ /* 0x000fe200000010ff */
[----:B0-----:R-:W-:-:S05]  /*6340*/  IMAD.WIDE.U32 R230, R225, 0x10, R230 ;  /* 0x00000010e1e67825 */ /* 0x001fca00078e00e6 */
[----:B------:R0:W-:Y:S01]  /*6350*/  STG.E.128 desc[UR6][R230.64], R160 ;  /* 0x000000a0e6007986 */ /* 0x0001e2000c101d06 */
[C---:B-1----:R-:W-:Y:S01]  /*6360*/  IMAD.WIDE.U32 R228, R225.reuse, 0x10, R228 ;  /* 0x00000010e1e47825 */ /* 0x042fe200078e00e4 */
[----:B------:R-:W-:-:S04]  /*6370*/  IADD3 R225, PT, PT, R225, 0x20, RZ ;  /* 0x00000020e1e17810 */ /* 0x000fc80007ffe0ff */
[----:B------:R0:W-:Y:S03]  /*6380*/  STG.E.128 desc[UR6][R228.64], R164 ;  /* 0x000000a4e4007986 */ /* 0x0001e6000c101d06 */
.L_x_8338:
[----:B------:R-:W-:Y:S05]  /*6390*/  BSYNC.RECONVERGENT B0 ;  /* 0x0000000000007941 */ /* 0x000fea0003800200 */
.L_x_8337:
[----:B------:R-:W-:Y:S04]  /*63a0*/  BSSY.RECONVERGENT B0, `(.L_x_8339) ;  /* 0x0000050000007945 */ /* 0x000fe80003800200 */
[----:B------:R-:W-:Y:S05]  /*63b0*/  @!P1 BRA `(.L_x_8340) ;  /* 0x0000000400389947 */ /* 0x000fea0003800000 */
[--C-:B01234-:R-:W-:Y:S01]  /*63c0*/  FADD.FTZ R160, R152, -R226.reuse ;  /* 0x800000e298a07221 */ /* 0x11ffe20000010000 */
[----:B------:R-:W-:Y:S01]  /*63d0*/  SHF.L.U32 R161, R96, 0x10, RZ ;  /* 0x0000001060a17819 */ /* 0x000fe200000006ff */
[--C-:B------:R-:W-:Y:S01]  /*63e0*/  FADD.FTZ R162, R153, -R226.reuse ;  /* 0x800000e299a27221 */ /* 0x100fe20000010000 */
[----:B------:R-:W-:Y:S01]  /*63f0*/  SHF.L.U32 R163, R100, 0x10, RZ ;  /* 0x0000001064a37819 */ /* 0x000fe200000006ff */
[----:B------:R-:W-:Y:S01]  /*6400*/  FMUL.FTZ R230, R227, R160 ;  /* 0x000000a0e3e67220 */ /* 0x000fe20000410000 */
[----:B------:R-:W-:Y:S01]  /*6410*/  SHF.L.U32 R231, R208, 0x10, RZ ;  /* 0x00000010d0e77819 */ /* 0x000fe200000006ff */
[----:B------:R-:W-:Y:S01]  /*6420*/  FADD.FTZ R166, R154, -R226 ;  /* 0x800000e29aa67221 */ /* 0x000fe20000010000 */
[----:B------:R-:W-:Y:S02]  /*6430*/  IMAD.U32 R164, R209, 0x10000, RZ ;  /* 0x00010000d1a47824 */ /* 0x000fe400078e00ff */
[----:B------:R-:W-:Y:S01]  /*6440*/  FFMA.FTZ R160, R230, R161, R163 ;  /* 0x000000a1e6a07223 */ /* 0x000fe200000100a3 */
[----:B------:R-:W-:Y:S01]  /*6450*/  SHF.L.U32 R163, R206, 0x10, RZ ;  /* 0x00000010cea37819 */ /* 0x000fe200000006ff */
[----:B------:R-:W-:Y:S01]  /*6460*/  FMUL.FTZ R162, R227, R162 ;  /* 0x000000a2e3a27220 */ /* 0x000fe20000410000 */
[----:B------:R-:W-:Y:S01]  /*6470*/  SHF.L.U32 R161, R207, 0x10, RZ ;  /* 0x00000010cfa17819 */ /* 0x000fe200000006ff */
[----:B------:R-:W-:Y:S01]  /*6480*/  FMUL.FTZ R166, R227, R166 ;  /* 0x000000a6e3a67220 */ /* 0x000fe20000410000 */
[----:B------:R-:W-:Y:S01]  /*6490*/  SHF.L.U32 R229, R97, 0x10, RZ ;  /* 0x0000001061e57819 */ /* 0x000fe200000006ff */
[C---:B------:R-:W-:Y:S01]  /*64a0*/  FFMA.FTZ R231, R162.reuse, R231, R164 ;  /* 0x000000e7a2e77223 */ /* 0x040fe200000100a4 */
[----:B------:R-:W-:Y:S01]  /*64b0*/  SHF.L.U32 R233, R101, 0x10, RZ ;  /* 0x0000001065e97819 */ /* 0x000fe200000006ff */
[----:B------:R-:W-:Y:S01]  /*64c0*/  FFMA.FTZ R163, R162, R163, R161 ;  /* 0x000000a3a2a37223 */ /* 0x000fe200000100a1 */
[----:B------:R-:W-:Y:S01]  /*64d0*/  SHF.L.U32 R235, R93, 0x10, RZ ;  /* 0x000000105deb7819 */ /* 0x000fe200000006ff */
[----:B------:R-:W-:Y:S01]  /*64e0*/  IMAD.U32 R165, R92, 0x10000, RZ ;  /* 0x000100005ca57824 */ /* 0x000fe200078e00ff */
[----:B------:R-:W-:Y:S01]  /*64f0*/  SHF.L.U32 R232, R105, 0x10, RZ ;  /* 0x0000001069e87819 */ /* 0x000fe200000006ff */
[----:B------:R-:W-:Y:S01]  /*6500*/  FADD.FTZ R162, R155, -R226 ;  /* 0x800000e29ba27221 */ /* 0x000fe20000010000 */
[----:B------:R-:W-:Y:S01]  /*6510*/  SHF.L.U32 R167, R104, 0x10, RZ ;  /* 0x0000001068a77819 */ /* 0x000fe200000006ff */
[----:B------:R-:W-:Y:S01]  /*6520*/  FFMA.FTZ R161, R166, R229, R233 ;  /* 0x000000e5a6a17223 */ /* 0x000fe200000100e9 */
[----:B------:R-:W-:Y:S01]  /*6530*/  SHF.L.U32 R233, R212, 0x10, RZ ;  /* 0x00000010d4e97819 */ /* 0x000fe200000006ff */
[----:B------:R-:W-:Y:S01]  /*6540*/  FFMA.FTZ R232, R166, R235, R232 ;  /* 0x000000eba6e87223 */ /* 0x000fe200000100e8 */
[----:B------:R-:W-:Y:S01]  /*6550*/  SHF.L.U32 R164, R213, 0x10, RZ ;  /* 0x00000010d5a47819 */ /* 0x000fe200000006ff */
[----:B------:R-:W-:Y:S01]  /*6560*/  FADD.FTZ R166, R156, -R226 ;  /* 0x800000e29ca67221 */ /* 0x000fe20000010000 */
        /* <DEDUP_REMOVED lines=8> */
[----:B------:R-:W-:Y:S01]  /*65f0*/  SHF.L.U32 R234, R106, 0x10, RZ ;  /* 0x000000106aea7819 */ /* 0x000fe200000006ff */
[C---:B------:R-:W-:Y:S01]  /*6600*/  FFMA.FTZ R233, R162.reuse, R233, R164 ;  /* 0x000000e9a2e97223 */ /* 0x040fe200000100a4 */
        /* <DEDUP_REMOVED lines=11> */
[----:B------:R-:W-:Y:S01]  /*66c0*/  FFMA.FTZ R229, R164, R229, R165 ;  /* 0x000000e5a4e57223 */ /* 0x000fe200000100a5 */
[----:B------:R-:W-:-:S02]  /*66d0*/  IMAD.U32 R165, R107, 0x10000, RZ ;  /* 0x000100006ba57824 */ /* 0x000fc400078e00ff */
[----:B------:R-:W-:Y:S01]  /*66e0*/  FFMA.FTZ R235, R164, R235, R166 ;  /* 0x000000eba4eb7223 */ /* 0x000fe200000100a6 */
[----:B------:R-:W-:Y:S01]  /*66f0*/  SHF.L.U32 R164, R99, 0x10, RZ ;  /* 0x0000001063a47819 */ /* 0x000fe200000006ff */
[----:B------:R-:W-:Y:S01]  /*6700*/  FMUL.FTZ R237, R227, R236 ;  /* 0x000000ece3ed7220 */ /* 0x000fe20000410000 */
[----:B------:R-:W-:Y:S01]  /*6710*/  SHF.L.U32 R166, R103, 0x10, RZ ;  /* 0x0000001067a67819 */ /* 0x000fe200000006ff */
[----:B------:R-:W-:Y:S01]  /*6720*/  FADD.FTZ R226, R159, -R226 ;  /* 0x800000e29fe27221 */ /* 0x000fe20000010000 */
[----:B------:R-:W-:Y:S02]  /*6730*/  SHF.L.U32 R239, R219, 0x10, RZ ;  /* 0x00000010dbef7819 */ /* 0x000fe400000006ff */
[----:B------:R-:W-:Y:S01]  /*6740*/  SHF.L.U32 R241, R220, 0x10, RZ ;  /* 0x00000010dcf17819 */ /* 0x000fe200000006ff */
[C---:B------:R-:W-:Y:S01]  /*6750*/  FFMA.FTZ R236, R237.reuse, R164, R166 ;  /* 0x000000a4edec7223 */ /* 0x040fe200000100a6 */
[----:B------:R-:W-:Y:S01]  /*6760*/  FFMA.FTZ R237, R237, R238, R165 ;  /* 0x000000eeeded7223 */ /* 0x000fe200000100a5 */
[----:B------:R-:W0:Y:S01]  /*6770*/  LDC.64 R166, c[0x0][0x428] ;  /* 0x00010a00ffa67b82 */ /* 0x000e220000000a00 */
[----:B------:R-:W-:Y:S01]  /*6780*/  FMUL.FTZ R226, R227, R226 ;  /* 0x000000e2e3e27220 */ /* 0x000fe20000410000 */
[----:B------:R-:W-:-:S02]  /*6790*/  SHF.L.U32 R227, R218, 0x10, RZ ;  /* 0x00000010dae37819 */ /* 0x000fc400000006ff */
[----:B------:R-:W-:Y:S02]  /*67a0*/  SHF.L.U32 R238, R221, 0x10, RZ ;  /* 0x00000010ddee7819 */ /* 0x000fe400000006ff */
[----:B------:R-:W-:Y:S01]  /*67b0*/  F2FP.BF16.F32.PACK_AB R162, R229, R162 ;  /* 0x000000a2e5a2723e */ /* 0x000fe200000010ff */
[C---:B------:R-:W-:Y:S01]  /*67c0*/  FFMA.FTZ R239, R226.reuse, R227, R239 ;  /* 0x000000e3e2ef7223 */ /* 0x040fe200000100ef */
[----:B------:R-:W1:Y:S01]  /*67d0*/  LDC.64 R164, c[0x0][0x430] ;  /* 0x00010c00ffa47b82 */ /* 0x000e620000000a00 */
[----:B------:R-:W-:Y:S01]  /*67e0*/  FFMA.FTZ R238, R226, R241, R238 ;  /* 0x000000f1e2ee7223 */ /* 0x000fe200000100ee */
[----:B------:R-:W-:Y:S02]  /*67f0*/  F2FP.BF16.F32.PACK_AB R161, R228, R161 ;  /* 0x000000a1e4a1723e */ /* 0x000fe400000010ff */
[----:B------:R-:W-:Y:S02]  /*6800*/  F2FP.BF16.F32.PACK_AB R160, R163, R160 ;  /* 0x000000a0a3a0723e */ /* 0x000fe400000010ff */
[----:B------:R-:W-:Y:S01]  /*6810*/  F2FP.BF16.F32.PACK_AB R163, R239, R236 ;  /* 0x000000ecefa3723e */ /* 0x000fe200000010ff */
[----:B0-----:R-:W-:Y:S01]  /*6820*/  IMAD.WIDE.U32 R226, R225, 0x10, R166 ;  /* 0x00000010e1e27825 */ /* 0x001fe200078e00a6 */
[----:B------:R-:W-:-:S02]  /*6830*/  F2FP.BF16.F32.PACK_AB R167, R238, R237 ;  /* 0x000000edeea7723e */ /* 0x000fc400000010ff */
[----:B------:R-:W-:Y:S02]  /*6840*/  F2FP.BF16.F32.PACK_AB R166, R235, R234 ;  /* 0x000000eaeba6723e */ /* 0x000fe400000010ff */
[----:B------:R0:W-:Y:S01]  /*6850*/  STG.E.128 desc[UR6][R226.64], R160 ;  /* 0x000000a0e2007986 */ /* 0x0001e2000c101d06 */
[----:B-1----:R-:W-:Y:S01]  /*6860*/  IMAD.WIDE.U32 R228, R225, 0x10, R164 ;  /* 0x00000010e1e47825 */ /* 0x002fe200078e00a4 */
[----:B------:R-:W-:Y:S02]  /*6870*/  F2FP.BF16.F32.PACK_AB R165, R233, R232 ;  /* 0x000000e8e9a5723e */ /* 0x000fe400000010ff */
[----:B------:R-:W-:-:S05]  /*6880*/  F2FP.BF16.F32.PACK_AB R164, R231, R230 ;  /* 0x000000e6e7a4723e */ /* 0x000fca00000010ff */
[----:B------:R0:W-:Y:S02]  /*6890*/  STG.E.128 desc[UR6][R228.64], R164 ;  /* 0x000000a4e4007986 */ /* 0x0001e4000c101d06 */
.L_x_8340:
[----:B------:R-:W-:Y:S05]  /*68a0*/  BSYNC.RECONVERGENT B0 ;  /* 0x0000000000007941 */ /* 0x000fea0003800200 */
.L_x_8339:
[----:B01234-:R-:W0:Y:S02]  /*68b0*/  LDC.64 R160, c[0x0][0x380] ;  /* 0x0000e000ffa07b82 */ /* 0x01fe240000000a00 */
[----:B0-----:R-:W-:-:S05]  /*68c0*/  IMAD R0, R160, 0x4, R0 ;  /* 0x00000004a0007824 */ /* 0x001fca00078e0200 */
[----:B------:R-:W-:-:S13]  /*68d0*/  ISETP.GE.AND P1, PT, R0, R161, PT ;  /* 0x000000a10000720c */ /* 0x000fda0003f26270 */
[----:B------:R-:W-:Y:S05]  /*68e0*/  @!P1 BRA `(.L_x_8341) ;  /* 0xffffffb0003c9947 */ /* 0x000fea000383ffff */
[----:B------:R-:W-:Y:S05]  /*68f0*/  EXIT ;  /* 0x000000000000794d */ /* 0x000fea0003800000 */
.L_x_8330:
[----:B------:R-:W-:Y:S01]  /*6900*/  HFMA2 R229, -RZ, RZ, 0, 5.9604644775390625e-08 ;  /* 0x00000001ffe57431 */ /* 0x000fe200000001ff */
[----:B------:R-:W-:Y:S01]  /*6910*/  BSSY B0, `(.L_x_8342) ;  /* 0x0000007000007945 */ /* 0x000fe20003800000 */
[----:B------:R-:W-:Y:S02]  /*6920*/  MOV R230, R161 ;  /* 0x000000a100e67202 */ /* 0x000fe40000000f00 */
[----:B------:R-:W-:Y:S02]  /*6930*/  MOV R232, 0x1f ;  /* 0x0000001f00e87802 */ /* 0x000fe40000000f00 */
[----:B------:R-:W-:-:S07]  /*6940*/  MOV R227, 0xffffffff ;  /* 0xffffffff00e37802 */ /* 0x000fce0000000f00 */
[----:B------:R-:W-:Y:S05]  /*6950*/  WARPSYNC.COLLECTIVE R227, `(.L_x_8343) ;  /* 0x00000000e3087348 */ /* 0x000fea0003c00000 */
[----:B------:R0:W1:Y:S02]  /*6960*/  SHFL.BFLY P6, R228, R230, R229, R232 ;  /* 0x0c0000e5e6e47389 */ /* 0x00006400000c00e8 */
[----:B01----:R-:W-:Y:S05]  /*6970*/  ENDCOLLECTIVE ;  /* 0x000000000000791b */ /* 0x003fea0003800000 */
.L_x_8343:
[----:B------:R-:W-:Y:S05]  /*6980*/  BSYNC B0 ;  /* 0x0000000000007941 */ /* 0x000fea0003800000 */
.L_x_8342:
[----:B------:R-:W-:Y:S02]  /*6990*/  IMAD.MOV.U32 R160, RZ, RZ, R228 ;  /* 0x000000ffffa07224 */ /* 0x000fe400078e00e4 */
[----:B------:R-:W-:Y:S01]  /*69a0*/  HFMA2 R229, -RZ, RZ, 0, 1.1920928955078125e-07 ;  /* 0x00000002ffe57431 */ /* 0x000fe200000001ff */
[----:B------:R-:W-:Y:S01]  /*69b0*/  MOV R232, 0x1f ;  /* 0x0000001f00e87802 */ /* 0x000fe20000000f00 */
[----:B------:R-:W0:Y:S01]  /*69c0*/  LDC R164, c[0x0][0x400] ;  /* 0x00010000ffa47b82 */ /* 0x000e220000000800 */
[----:B------:R-:W-:Y:S01]  /*69d0*/  FADD.FTZ R162, R161, R160 ;  /* 0x000000a0a1a27221 */ /* 0x000fe20000010000 */
[----:B------:R-:W-:-:S04]  /*69e0*/  MOV R227, 0xffffffff ;  /* 0xffffffff00e37802 */ /* 0x000fc80000000f00 */
[----:B------:R-:W-:-:S07]  /*69f0*/  MOV R230, R162 ;  /* 0x000000a200e67202 */ /* 0x000fce0000000f00 */
[----:B0-----:R-:W-:Y:S05]  /*6a00*/  WARPSYNC.COLLECTIVE R227, `(.L_x_8344) ;  /* 0x00000000e3087348 */ /* 0x001fea0003c00000 */
[----:B------:R1:W2:Y:S02]  /*6a10*/  SHFL.BFLY P6, R228, R230, R229, R232 ;  /* 0x0c0000e5e6e47389 */ /* 0x0002a400000c00e8 */
[----:B012---:R-:W-:Y:S05]  /*6a20*/  ENDCOLLECTIVE ;  /* 0x000000000000791b */ /* 0x007fea0003800000 */
.L_x_8344:
[----:B------:R-:W-:Y:S02]  /*6a30*/  HFMA2 R229, -RZ, RZ, 0, 2.384185791015625e-07 ;  /* 0x00000004ffe57431 */ /* 0x000fe400000001ff */
[----:B------:R-:W-:-:S04]  /*6a40*/  IMAD.MOV.U32 R163, RZ, RZ, R228 ;  /* 0x000000ffffa37224 */ /* 0x000fc800078e00e4 */
[----:B------:R-:W-:-:S05]  /*6a50*/  FADD.FTZ R163, R162, R163 ;  /* 0x000000a3a2a37221 */ /* 0x000fca0000010000 */
[----:B------:R-:W-:-:S07]  /*6a60*/  MOV R230, R163 ;  /* 0x000000a300e67202 */ /* 0x000fce0000000f00 */
[----:B------:R-:W-:Y:S05]  /*6a70*/  WARPSYNC.COLLECTIVE R227, `(.L_x_8345) ;  /* 0x00000000e3087348 */ /* 0x000fea0003c00000 */
[----:B------:R0:W1:Y:S02]  /*6a80*/  SHFL.BFLY P6, R228, R230, R229, R232 ;  /* 0x0c0000e5e6e47389 */ /* 0x00006400000c00e8 */
[----:B01----:R-:W-:Y:S05]  /*6a90*/  ENDCOLLECTIVE ;  /* 0x000000000000791b */ /* 0x003fea0003800000 */
.L_x_8345:
[----:B------:R-:W-:Y:S01]  /*6aa0*/  IMAD.MOV.U32 R229, RZ, RZ, 0x8 ;  /* 0x00000008ffe57424 */ /* 0x000fe200078e00ff */
[----:B------:R-:W-:-:S05]  /*6ab0*/  MOV R160, R228 ;  /* 0x000000e400a07202 */ /* 0x000fca0000000f00 */
[----:B------:R-:W-:-:S05]  /*6ac0*/  FADD.FTZ R166, R163, R160 ;  /* 0x000000a0a3a67221 */ /* 0x000fca0000010000 */
[----:B------:R-:W-:-:S07]  /*6ad0*/  MOV R230, R166 ;  /* 0x000000a600e67202 */ /* 0x000fce0000000f00 */
[----:B------:R-:W-:Y:S05]  /*6ae0*/  WARPSYNC.COLLECTIVE R227, `(.L_x_8346) ;  /* 0x00000000e3087348 */ /* 0x000fea0003c00000 */
[----:B------:R0:W1:Y:S02]  /*6af0*/  SHFL.BFLY P6, R228, R230, R229, R232 ;  /* 0x0c0000e5e6e47389 */ /* 0x00006400000c00e8 */
[----:B01----:R-:W-:Y:S05]  /*6b00*/  ENDCOLLECTIVE ;  /* 0x000000000000791b */ /* 0x003fea0003800000 */
.L_x_8346:
[----:B------:R-:W-:Y:S01]  /*6b10*/  HFMA2 R229, -RZ, RZ, 0, 9.5367431640625e-07 ;  /* 0x00000010ffe57431 */ /* 0x000fe200000001ff */
[----:B------:R-:W-:-:S05]  /*6b20*/  MOV R165, R228 ;  /* 0x000000e400a57202 */ /* 0x000fca0000000f00 */
[----:B------:R-:W-:-:S05]  /*6b30*/  FADD.FTZ R167, R166, R165 ;  /* 0x000000a5a6a77221 */ /* 0x000fca0000010000 */
[----:B------:R-:W-:-:S07]  /*6b40*/  MOV R230, R167 ;  /* 0x000000a700e67202 */ /* 0x000fce0000000f00 */
[----:B------:R-:W-:Y:S05]  /*6b50*/  WARPSYNC.COLLECTIVE R227, `(.L_x_8347) ;  /* 0x00000000e3087348 */ /* 0x000fea0003c00000 */
[----:B------:R0:W1:Y:S02]  /*6b60*/  SHFL.BFLY P6, R228, R230, R229, R232 ;  /* 0x0c0000e5e6e47389 */ /* 0x00006400000c00e8 */
[----:B01----:R-:W-:Y:S05]  /*6b70*/  ENDCOLLECTIVE ;  /* 0x000000000000791b */ /* 0x003fea0003800000 */
.L_x_8347:
        /* <DEDUP_REMOVED lines=89> */
.L_x_8348:
[----:B------:R-:W-:Y:S01]  /*7110*/  HFMA2 R229, -RZ, RZ, 0, 1.1920928955078125e-07 ;  /* 0x00000002ffe57431 */ /* 0x000fe200000001ff */
[----:B------:R-:W-:-:S05]  /*7120*/  MOV R161, R228 ;  /* 0x000000e400a17202 */ /* 0x000fca0000000f00 */
[----:B------:R-:W-:-:S05]  /*7130*/  FADD.FTZ R161, R160, R161 ;  /* 0x000000a1a0a17221 */ /* 0x000fca0000010000 */
[----:B------:R-:W-:-:S07]  /*7140*/  MOV R230, R161 ;  /* 0x000000a100e67202 */ /* 0x000fce0000000f00 */
[----:B------:R-:W-:Y:S05]  /*7150*/  WARPSYNC.COLLECTIVE R227, `(.L_x_8349) ;  /* 0x00000000e3087348 */ /* 0x000fea0003c00000 */
[----:B------:R0:W1:Y:S02]  /*7160*/  SHFL.BFLY P6, R228, R230, R229, R232 ;  /* 0x0c0000e5e6e47389 */ /* 0x00006400000c00e8 */
[----:B01----:R-:W-:Y:S05]  /*7170*/  ENDCOLLECTIVE ;  /* 0x000000000000791b */ /* 0x003fea0003800000 */
.L_x_8349:
[----:B------:R-:W-:Y:S02]  /*7180*/  HFMA2 R229, -RZ, RZ, 0, 2.384185791015625e-07 ;  /* 0x00000004ffe57431 */ /* 0x000fe400000001ff */
[----:B------:R-:W-:-:S04]  /*7190*/  IMAD.MOV.U32 R162, RZ, RZ, R228 ;  /* 0x000000ffffa27224 */ /* 0x000fc800078e00e4 */
[----:B------:R-:W-:-:S05]  /*71a0*/  FADD.FTZ R162, R161, R162 ;  /* 0x000000a2a1a27221 */ /* 0x000fca0000010000 */
[----:B------:R-:W-:-:S07]  /*71b0*/  MOV R230, R162 ;  /* 0x000000a200e67202 */ /* 0x000fce0000000f00 */
[----:B------:R-:W-:Y:S05]  /*71c0*/  WARPSYNC.COLLECTIVE R227, `(.L_x_8350) ;  /* 0x00000000e3087348 */ /* 0x000fea0003c00000 */
[----:B------:R0:W1:Y:S02]  /*71d0*/  SHFL.BFLY P6, R228, R230, R229, R232 ;  /* 0x0c0000e5e6e47389 */ /* 0x00006400000c00e8 */
[----:B01----:R-:W-:Y:S05]  /*71e0*/  ENDCOLLECTIVE ;  /* 0x000000000000791b */ /* 0x003fea0003800000 */
.L_x_8350:
[----:B------:R-:W-:Y:S01]  /*71f0*/  IMAD.MOV.U32 R229, RZ, RZ, 0x8 ;  /* 0x00000008ffe57424 */ /* 0x000fe200078e00ff */
[----:B------:R-:W-:-:S05]  /*7200*/  MOV R163, R228 ;  /* 0x000000e400a37202 */ /* 0x000fca0000000f00 */
[----:B------:R-:W-:-:S05]  /*7210*/  FADD.FTZ R163, R162, R163 ;  /* 0x000000a3a2a37221 */ /* 0x000fca0000010000 */
[----:B------:R-:W-:-:S07]  /*7220*/  MOV R230, R163 ;  /* 0x000000a300e67202 */ /* 0x000fce0000000f00 */
[----:B------:R-:W-:Y:S05]  /*7230*/  WARPSYNC.COLLECTIVE R227, `(.L_x_8351) ;  /* 0x00000000e3087348 */ /* 0x000fea0003c00000 */
[----:B------:R0:W1:Y:S02]  /*7240*/  SHFL.BFLY P6, R228, R230, R229, R232 ;  /* 0x0c0000e5e6e47389 */ /* 0x00006400000c00e8 */
[----:B01----:R-:W-:Y:S05]  /*7250*/  ENDCOLLECTIVE ;  /* 0x000000000000791b */ /* 0x003fea0003800000 */
.L_x_8351:
[----:B------:R-:W-:Y:S01]  /*7260*/  HFMA2 R229, -RZ, RZ, 0, 9.5367431640625e-07 ;  /* 0x00000010ffe57431 */ /* 0x000fe200000001ff */
[----:B------:R-:W-:-:S05]  /*7270*/  MOV R166, R228 ;  /* 0x000000e400a67202 */ /* 0x000fca0000000f00 */
[----:B------:R-:W-:-:S05]  /*7280*/  FADD.FTZ R166, R163, R166 ;  /* 0x000000a6a3a67221 */ /* 0x000fca0000010000 */
[----:B------:R-:W-:-:S07]  /*7290*/  MOV R230, R166 ;  /* 0x000000a600e67202 */ /* 0x000fce0000000f00 */
[----:B------:R-:W-:Y:S05]  /*72a0*/  WARPSYNC.COLLECTIVE R227, `(.L_x_8352) ;  /* 0x00000000e3087348 */ /* 0x000fea0003c00000 */
[----:B------:R0:W1:Y:S02]  /*72b0*/  SHFL.BFLY P6, R228, R230, R229, R232 ;  /* 0x0c0000e5e6e47389 */ /* 0x00006400000c00e8 */
[----:B01----:R-:W-:Y:S05]  /*72c0*/  ENDCOLLECTIVE ;  /* 0x000000000000791b */ /* 0x003fea0003800000 */
.L_x_8352:
[----:B------:R-:W-:Y:S01]  /*72d0*/  MOV R167, R228 ;  /* 0x000000e400a77202 */ /* 0x000fe20000000f00 */
[----:B------:R-:W-:Y:S06]  /*72e0*/  BRA `(.L_x_8353) ;  /* 0xffffffd800c47947 */ /* 0x000fec000383ffff */
.L_x_8354:
        /* <DEDUP_REMOVED lines=9> */
.L_x_27976:


//--------------------- .text._ZN10layer_norm31ln_parallel_residual_fwd_kernelINS_13Kernel_traitsI13__nv_bfloat16S2_fS2_fjLj1280ELj1ELj4ELj1ELj16ENS_18Kernel_traits_baseILj1280ES2_S2_fS2_fjLj128EEEEELb0ELb0ELb1EEEvNS_9FwdParamsE --------------------------
	.section	.text._ZN10layer_norm31ln_parallel_residual_fwd_kernelINS_13Kernel_traitsI13__nv_bfloat16S2_fS2_fjLj1280ELj1ELj4ELj1ELj16ENS_18Kernel_traits_baseILj1280ES2_S2_fS2_fjLj128EEEEELb0ELb0ELb1EEEvNS_9FwdParamsE,"ax",@progbits
	.align	128
        .global         _ZN10layer_norm31ln_parallel_residual_fwd_kernelINS_13Kernel_traitsI13__nv_bfloat16S2_fS2_fjLj1280ELj1ELj4ELj1ELj16ENS_18Kernel_traits_baseILj1280ES2_S2_fS2_fjLj128EEEEELb0ELb0ELb1EEEvNS_9FwdParamsE
        .type           _ZN10layer_norm31ln_parallel_residual_fwd_kernelINS_13Kernel_traitsI13__nv_bfloat16S2_fS2_fjLj1280ELj1ELj4ELj1ELj16ENS_18Kernel_traits_baseILj1280ES2_S2_fS2_fjLj128EEEEELb0ELb0ELb1EEEvNS_9FwdParamsE,@function
        .size           _ZN10layer_norm31ln_parallel_residual_fwd_kernelINS_13Kernel_traitsI13__nv_bfloat16S2_fS2_fjLj1280ELj1ELj4ELj1ELj16ENS_18Kernel_traits_baseILj1280ES2_S2_fS2_fjLj128EEEEELb0ELb0ELb1EEEvNS_9FwdParamsE,(.L_x_27977 - _ZN10layer_norm31ln_parallel_residual_fwd_kernelINS_13Kernel_traitsI13__nv_bfloat16S2_fS2_fjLj1280ELj1ELj4ELj1ELj16ENS_18Kernel_traits_baseILj1280ES2_S2_fS2_fjLj128EEEEELb0ELb0ELb1EEEvNS_9FwdParamsE)
        .other          _ZN10layer_norm31ln_parallel_residual_fwd_kernelINS_13Kernel_traitsI13__nv_bfloat16S2_fS2_fjLj1280ELj1ELj4ELj1ELj16ENS_18Kernel_traits_baseILj1280ES2_S2_fS2_fjLj128EEEEELb0ELb0ELb1EEEvNS_9FwdParamsE,@"STO_CUDA_ENTRY STV_DEFAULT"
_ZN10layer_norm31ln_parallel_residual_fwd_kernelINS_13Kernel_traitsI13__nv_bfloat16S2_fS2_fjLj1280ELj1ELj4ELj1ELj16ENS_18Kernel_traits_baseILj1280ES2_S2_fS2_fjLj128EEEEELb0ELb0ELb1EEEvNS_9FwdParamsE:
.text._ZN10layer_norm31ln_parallel_residual_fwd_kernelINS_13Kernel_traitsI13__nv_bfloat16S2_fS2_fjLj1280ELj1ELj4ELj1ELj16ENS_18Kernel_traits_baseILj1280ES2_S2_fS2_fjLj128EEEEELb0ELb0ELb1EEEvNS_9FwdParamsE:
[----:B------:R-:W-:Y:S01]  /*0000*/  LDC R1, c[0x0][0x37c] ;  /* 0x0000df00ff017b82 */ /* 0x000fe20000000800 */
[----:B------:R-:W0:Y:S01]  /*0010*/  LDCU.64 UR4, c[0x0][0x438] ;  /* 0x00008700ff0477ac */ /* 0x000e220008000a00 */
[----:B------:R-:W1:Y:S01]  /*0020*/  S2R R0, SR_TID.X ;  /* 0x0000000000007919 */ /* 0x000e620000002100 */
[----:B------:R-:W2:Y:S01]  /*0030*/  LDCU.64 UR6, c[0x0][0x358] ;  /* 0x00006b00ff0677ac */ /* 0x000ea20008000a00 */
[----:B0-----:R-:W-:-:S04]  /*0040*/  UISETP.NE.U32.AND UP0, UPT, UR4, URZ, UPT ;  /* 0x000000ff0400728c */ /* 0x001fc8000bf05070 */
[----:B------:R-:W-:Y:S01]  /*0050*/  UISETP.NE.AND.EX UP0, UPT, UR5, URZ, UPT, UP0 ;  /* 0x000000ff0500728c */ /* 0x000fe2000bf05300 */
[----:B-1----:R-:W-:-:S08]  /*0060*/  LOP3.LUT R214, R0, 0x1f, RZ, 0xc0, !PT ;  /* 0x0000001f00d67812 */ /* 0x002fd000078ec0ff */
[----:B--2---:R-:W-:Y:S05]  /*0070*/  BRA.U UP0, `(.L_x_8355) ;  /* 0x00000005001c7547 */ /* 0x004fea000b800000 */
        /* <DEDUP_REMOVED lines=39> */
.L_x_8356:
        /* <DEDUP_REMOVED lines=32> */
.L_x_8355:
        /* <DEDUP_REMOVED lines=33> */
.L_x_8358:
        /* <DEDUP_REMOVED lines=31> */
.L_x_8357:
[----:B------:R-:W1:Y:S01]  /*08f0*/  S2UR UR4, SR_CTAID.X ;  /* 0x00000000000479c3 */ /* 0x000e620000002500 */
[----:B------:R-:W2:Y:S01]  /*0900*/  LDCU UR5, c[0x0][0x384] ;  /* 0x00007080ff0577ac */ /* 0x000ea20008000800 */
[----:B------:R-:W-:Y:S01]  /*0910*/  SHF.R.U32.HI R0, RZ, 0x5, R0 ;  /* 0x00000005ff007819 */ /* 0x000fe20000011600 */
[----:B-1----:R-:W-:-:S06]  /*0920*/  USHF.L.U32 UR4, UR4, 0x2, URZ ;  /* 0x0000000204047899 */ /* 0x002fcc00080006ff */
[----:B------:R-:W-:-:S04]  /*0930*/  LOP3.LUT R0, R0, UR4, RZ, 0xfc, !PT ;  /* 0x0000000400007c12 */ /* 0x000fc8000f8efcff */
[----:B--2---:R-:W-:-:S13]  /*0940*/  ISETP.GE.AND P0, PT, R0, UR5, PT ;  /* 0x0000000500007c0c */ /* 0x004fda000bf06270 */
[----:B------:R-:W-:Y:S05]  /*0950*/  @P0 EXIT ;  /* 0x000000000000094d */ /* 0x000fea0003800000 */
[----:B------:R-:W1:Y:S01]  /*0960*/  LDCU.64 UR4, c[0x0][0x398] ;  /* 0x00007300ff0477ac */ /* 0x000e620008000a00 */
[----:B-----5:R-:W-:Y:S02]  /*0970*/  PRMT R213, R99, 0x7632, R213 ;  /* 0x0000763263d57816 */ /* 0x020fe400000000d5 */
[----:B------:R-:W-:Y:S01]  /*0980*/  PRMT R212, R123, 0x7632, R212 ;  /* 0x000076327bd47816 */ /* 0x000fe200000000d4 */
[----:B------:R-:W2:Y:S01]  /*0990*/  LDCU UR8, c[0x0][0x388] ;  /* 0x00007100ff0877ac */ /* 0x000ea20008000800 */
[----:B------:R-:W-:Y:S02]  /*09a0*/  PRMT R211, R119, 0x7632, R211 ;  /* 0x0000763277d37816 */ /* 0x000fe400000000d3 */
[----:B------:R-:W-:Y:S01]  /*09b0*/  PRMT R210, R143, 0x7632, R210 ;  /* 0x000076328fd27816 */ /* 0x000fe200000000d2 */
[----:B------:R-:W3:Y:S01]  /*09c0*/  LDCU.U8 UR9, c[0x0][0x410] ;  /* 0x00008200ff0977ac */ /* 0x000ee20008000000 */
[----:B------:R-:W-:Y:S02]  /*09d0*/  PRMT R209, R98, 0x7632, R209 ;  /* 0x0000763262d17816 */ /* 0x000fe400000000d1 */
[----:B------:R-:W-:Y:S01]  /*09e0*/  PRMT R208, R122, 0x7632, R208 ;  /* 0x000076327ad07816 */ /* 0x000fe200000000d0 */
[----:B------:R-:W4:Y:S01]  /*09f0*/  LDCU UR10, c[0x0][0x448] ;  /* 0x00008900ff0a77ac */ /* 0x000f220008000800 */
[----:B------:R-:W-:-:S02]  /*0a00*/  PRMT R207, R118, 0x7632, R207 ;  /* 0x0000763276cf7816 */ /* 0x000fc400000000cf */
[----:B------:R-:W-:Y:S01]  /*0a10*/  PRMT R206, R142, 0x7632, R206 ;  /* 0x000076328ece7816 */ /* 0x000fe200000000ce */
[----:B------:R-:W0:Y:S01]  /*0a20*/  LDCU.64 UR12, c[0x0][0x398] ;  /* 0x00007300ff0c77ac */ /* 0x000e220008000a00 */
[----:B------:R-:W-:Y:S02]  /*0a30*/  PRMT R205, R97, 0x7632, R205 ;  /* 0x0000763261cd7816 */ /* 0x000fe400000000cd */
[----:B------:R-:W-:Y:S01]  /*0a40*/  PRMT R204, R121, 0x7632, R204 ;  /* 0x0000763279cc7816 */ /* 0x000fe200000000cc */
[----:B-1----:R-:W-:Y:S01]  /*0a50*/  UISETP.NE.U32.AND UP0, UPT, UR4, URZ, UPT ;  /* 0x000000ff0400728c */ /* 0x002fe2000bf05070 */
[----:B------:R-:W-:Y:S02]  /*0a60*/  PRMT R203, R117, 0x7632, R203 ;  /* 0x0000763275cb7816 */ /* 0x000fe400000000cb */
[----:B------:R-:W-:Y:S01]  /*0a70*/  PRMT R202, R141, 0x7632, R202 ;  /* 0x000076328dca7816 */ /* 0x000fe200000000ca */
[----:B------:R-:W-:Y:S01]  /*0a80*/  UISETP.NE.AND.EX UP0, UPT, UR5, URZ, UPT, UP0 ;  /* 0x000000ff0500728c */ /* 0x000fe2000bf05300 */
[----:B------:R-:W-:Y:S01]  /*0a90*/  PRMT R201, R96, 0x7632, R201 ;  /* 0x0000763260c97816 */ /* 0x000fe200000000c9 */
[----:B------:R-:W1:Y:S01]  /*0aa0*/  LDCU.64 UR4, c[0x0][0x3a0] ;  /* 0x00007400ff0477ac */ /* 0x000e620008000a00 */
        /* <DEDUP_REMOVED lines=8> */
[----:B0-----:R-:W-:Y:S02]  /*0b30*/  PRMT R2, R126, 0x7632, R2 ;  /* 0x000076327e027816 */ /* 0x001fe40000000002 */
        /* <DEDUP_REMOVED lines=52> */
[----:B------:R-:W-:Y:S02]  /*0e80*/  PLOP3.LUT P1, PT, PT, PT, UP0, 0x80, 0x8 ;  /* 0x000000000008781c */ /* 0x000fe40003f2f008 */
[----:B------:R-:W-:Y:S02]  /*0e90*/  PRMT R187, R101, 0x7632, R187 ;  /* 0x0000763265bb7816 */ /* 0x000fe400000000bb */
[----:B------:R-:W-:Y:S02]  /*0ea0*/  PRMT R188, R157, 0x7632, R188 ;  /* 0x000076329dbc7816 */ /* 0x000fe400000000bc */
[----:B------:R-:W-:Y:S02]  /*0eb0*/  PRMT R189, R80, 0x7632, R189 ;  /* 0x0000763250bd7816 */ /* 0x000fe400000000bd */
[----:B------:R-:W-:Y:S02]  /*0ec0*/  PRMT R190, R136, 0x7632, R190 ;  /* 0x0000763288be7816 */ /* 0x000fe400000000be */
[----:B------:R-:W-:-:S02]  /*0ed0*/  PRMT R191, R100, 0x7632, R191 ;  /* 0x0000763264bf7816 */ /* 0x000fc400000000bf */
[----:B-1234-:R-:W-:-:S07]  /*0ee0*/  PRMT R192, R156, 0x7632, R192 ;  /* 0x000076329cc07816 */ /* 0x01efce00000000c0 */
.L_x_8380:
[----:B------:R-:W-:Y:S01]  /*0ef0*/  ISETP.NE.U32.AND P0, PT, RZ, UR4, PT ;  /* 0x00000004ff007c0c */ /* 0x000fe2000bf05070 */
[----:B------:R-:W0:Y:S01]  /*0f00*/  LDC.64 R160, c[0x0][0x390] ;  /* 0x0000e400ffa07b82 */ /* 0x000e220000000a00 */
        /* <DEDUP_REMOVED lines=33> */
.L_x_8360:
[C---:B-----5:R-:W-:Y:S02]  /*1120*/  PRMT R36, R32.reuse, 0x7632, R36 ;  /* 0x0000763220247816 */ /* 0x060fe40000000024 */
[----:B------:R-:W-:Y:S02]  /*1130*/  SHF.L.U32 R37, R32, 0x10, RZ ;  /* 0x0000001020257819 */ /* 0x000fe400000006ff */
[C---:B------:R-:W-:Y:S02]  /*1140*/  PRMT R38, R34.reuse, 0x7632, R38 ;  /* 0x0000763222267816 */ /* 0x040fe40000000026 */
[----:B------:R-:W-:Y:S01]  /*1150*/  SHF.L.U32 R39, R34, 0x10, RZ ;  /* 0x0000001022277819 */ /* 0x000fe200000006ff */
[----:B------:R-:W-:Y:S01]  /*1160*/  FADD.FTZ R64, R72, R37 ;  /* 0x0000002548407221 */ /* 0x000fe20000010000 */
[----:B------:R-:W-:Y:S02]  /*1170*/  PRMT R32, R33, 0x7632, R32 ;  /* 0x0000763221207816 */ /* 0x000fe40000000020 */
[C---:B------:R-:W-:Y:S01]  /*1180*/  PRMT R34, R35.reuse, 0x7632, R34 ;  /* 0x0000763223227816 */ /* 0x040fe20000000022 */
        /* <DEDUP_REMOVED lines=14> */
.L_x_8359:
[----:B------:R-:W-:-:S04]  /*1270*/  UISETP.NE.U32.AND UP0, UPT, UR4, URZ, UPT ;  /* 0x000000ff0400728c */ /* 0x000fc8000bf05070 */
[----:B------:R-:W-:-:S09]  /*1280*/  UISETP.NE.AND.EX UP0, UPT, UR5, URZ, UPT, UP0 ;  /* 0x000000ff0500728c */ /* 0x000fd2000bf05300 */
[----:B------:R-:W-:Y:S05]  /*1290*/  BRA.U UP0, `(.L_x_8362) ;  /* 0x0000000100847547 */ /* 0x000fea000b800000 */
[C---:B-----5:R-:W-:Y:S01]  /*12a0*/  PRMT R38, R33.reuse, 0x7632, R38 ;  /* 0x0000763221267816 */ /* 0x060fe20000000026 */
[----:B------:R-:W-:Y:S01]  /*12b0*/  IMAD.U32 R33, R33, 0x10000, RZ ;  /* 0x0001000021217824 */ /* 0x000fe200078e00ff */
[----:B------:R-:W-:Y:S01]  /*12c0*/  SHF.L.U32 R66, R77, 0x10, RZ ;  /* 0x000000104d427819 */ /* 0x000fe200000006ff */
[----:B------:R-:W-:Y:S01]  /*12d0*/  IMAD.U32 R62, R79, 0x10000, RZ ;  /* 0x000100004f3e7824 */ /* 0x000fe200078e00ff */
[C---:B------:R-:W-:Y:S02]  /*12e0*/  PRMT R36, R32.reuse, 0x7632, R36 ;  /* 0x0000763220247816 */ /* 0x040fe40000000024 */
[----:B------:R-:W-:Y:S01]  /*12f0*/  SHF.L.U32 R37, R32, 0x10, RZ ;  /* 0x0000001020257819 */ /* 0x000fe200000006ff */
[----:B------:R-:W-:Y:S01]  /*1300*/  FADD.FTZ R66, R33, R66 ;  /* 0x0000004221427221 */ /* 0x000fe20000010000 */
[C---:B------:R-:W-:Y:S02]  /*1310*/  PRMT R39, R34.reuse, 0x7632, R39 ;  /* 0x0000763222277816 */ /* 0x040fe40000000027 */
[----:B------:R-:W-:-:S02]  /*1320*/  SHF.L.U32 R41, R34, 0x10, RZ ;  /* 0x0000001022297819 */ /* 0x000fc400000006ff */
[C---:B------:R-:W-:Y:S02]  /*1330*/  PRMT R40, R35.reuse, 0x7632, R40 ;  /* 0x0000763223287816 */ /* 0x040fe40000000028 */
[----:B------:R-:W-:Y:S02]  /*1340*/  SHF.L.U32 R43, R35, 0x10, RZ ;  /* 0x00000010232b7819 */ /* 0x000fe400000006ff */
[----:B------:R-:W-:Y:S02]  /*1350*/  PRMT R32, R76, 0x7632, R32 ;  /* 0x000076324c207816 */ /* 0x000fe40000000020 */
[----:B------:R-:W-:Y:S01]  /*1360*/  PRMT R33, R77, 0x7632, R33 ;  /* 0x000076324d217816 */ /* 0x000fe20000000021 */
[----:B------:R-:W-:Y:S01]  /*1370*/  FADD.FTZ R62, R43, R62 ;  /* 0x0000003e2b3e7221 */ /* 0x000fe20000010000 */
[----:B------:R-:W-:Y:S02]  /*1380*/  PRMT R34, R78, 0x7632, R34 ;  /* 0x000076324e227816 */ /* 0x000fe40000000022 */
        /* <DEDUP_REMOVED lines=15> */
[----:B------:R-:W-:-:S04]  /*1480*/  FADD.FTZ R61, R39, R34 ;  /* 0x00000022273d7221 */ /* 0x000fc80000010000 */
[----:B------:R-:W-:Y:S01]  /*1490*/  FADD.FTZ R63, R40, R35 ;  /* 0x00000023283f7221 */ /* 0x000fe20000010000 */
[----:B------:R-:W-:Y:S06]  /*14a0*/  BRA `(.L_x_8361) ;  /* 0x0000000000a07947 */ /* 0x000fec0003800000 */
.L_x_8362:
[C---:B-----5:R-:W-:Y:S02]  /*14b0*/  PRMT R37, R32.reuse, 0x7632, R37 ;  /* 0x0000763220257816 */ /* 0x060fe40000000025 */
[----:B------:R-:W-:Y:S02]  /*14c0*/  SHF.L.U32 R32, R32, 0x10, RZ ;  /* 0x0000001020207819 */ /* 0x000fe400000006ff */
[C---:B------:R-:W-:Y:S02]  /*14d0*/  PRMT R38, R33.reuse, 0x7632, R38 ;  /* 0x0000763221267816 */ /* 0x040fe40000000026 */
[----:B------:R-:W-:Y:S01]  /*14e0*/  SHF.L.U32 R36, R33, 0x10, RZ ;  /* 0x0000001021247819 */ /* 0x000fe200000006ff */
[----:B------:R-:W-:Y:S01]  /*14f0*/  IMAD.U32 R33, R76, 0x10000, RZ ;  /* 0x000100004c217824 */ /* 0x000fe200078e00ff */
[C---:B------:R-:W-:Y:S02]  /*1500*/  PRMT R40, R34.reuse, 0x7632, R40 ;  /* 0x0000763222287816 */ /* 0x040fe40000000028 */
        /* <DEDUP_REMOVED lines=33> */
[----:B------:R-:W-:-:S07]  /*1720*/  FADD.FTZ R63, R71, R38 ;  /* 0x00000026473f7221 */ /* 0x000fce0000010000 */
.L_x_8361:
[----:B------:R-:W-:Y:S01]  /*1730*/  UISETP.NE.U32.AND UP0, UPT, UR12, URZ, UPT ;  /* 0x000000ff0c00728c */ /* 0x000fe2000bf05070 */
[----:B------:R-:W0:Y:S01]  /*1740*/  LDC.64 R220, c[0x0][0x3a8] ;  /* 0x0000ea00ffdc7b82 */ /* 0x000e220000000a00 */
[----:B------:R-:W-:Y:S02]  /*1750*/  IADD3 R216, PT, PT, R218, 0x20, RZ ;  /* 0x00000020dad87810 */ /* 0x000fe40007ffe0ff */
[----:B------:R-:W-:-:S03]  /*1760*/  UISETP.NE.AND.EX UP0, UPT, UR13, URZ, UPT, UP0 ;  /* 0x000000ff0d00728c */ /* 0x000fc6000bf05300 */
[----:B------:R-:W-:Y:S02]  /*1770*/  IMAD.WIDE.U32 R32, R216, 0x10, R160 ;  /* 0x00000010d8207825 */ /* 0x000fe400078e00a0 */
[----:B------:R-:W1:Y:S01]  /*1780*/  @P0 LDC.64 R36, c[0x0][0x3a0] ;  /* 0x0000e800ff240b82 */ /* 0x000e620000000a00 */
[----:B------:R-:W-:-:S13]  /*1790*/  PLOP3.LUT P1, PT, PT, PT, UP0, 0x80, 0x8 ;  /* 0x000000000008781c */ /* 0x000fda0003f2f008 */
[----:B------:R-:W2:Y:S01]  /*17a0*/  @P1 LDC.64 R38, c[0x0][0x398] ;  /* 0x0000e600ff261b82 */ /* 0x000ea20000000a00 */
[----:B0-----:R-:W-:-:S05]  /*17b0*/  IMAD.WIDE.U32 R40, R218, 0x20, R220 ;  /* 0x00000020da287825 */ /* 0x001fca00078e00dc */
[----:B------:R0:W-:Y:S01]  /*17c0*/  STG.E.128 desc[UR6][R40.64], R64 ;  /* 0x0000004028007986 */ /* 0x0001e2000c101d06 */
[----:B-1----:R-:W-:-:S03]  /*17d0*/  @P0 IMAD.WIDE.U32 R36, R216, 0x20, R36 ;  /* 0x00000020d8240825 */ /* 0x002fc600078e0024 */
[----:B------:R0:W-:Y:S04]  /*17e0*/  STG.E.128 desc[UR6][R40.64+0x10], R60 ;  /* 0x0000103c28007986 */ /* 0x0001e8000c101d06 */
[----:B------:R0:W5:Y:S04]  /*17f0*/  @P0 LDG.E.128 R72, desc[UR6][R36.64] ;  /* 0x0000000624480981 */ /* 0x000168000c1e1d00 */
[----:B------:R0:W5:Y:S04]  /*1800*/  @P0 LDG.E.128 R68, desc[UR6][R36.64+0x10] ;  /* 0x0000100624440981 */ /* 0x000168000c1e1d00 */
[----:B------:R-:W5:Y:S01]  /*1810*/  LDG.E.128 R32, desc[UR6][R32.64] ;  /* 0x0000000620207981 */ /* 0x000f62000c1e1d00 */
[----:B--2---:R-:W-:-:S05]  /*1820*/  @P1 IMAD.WIDE.U32 R38, R216, 0x10, R38 ;  /* 0x00000010d8261825 */ /* 0x004fca00078e0026 */
[----:B------:R0:W5:Y:S01]  /*1830*/  @P1 LDG.E.128 R76, desc[UR6][R38.64] ;  /* 0x00000006264c1981 */ /* 0x000162000c1e1d00 */
[----:B------:R-:W-:Y:S05]  /*1840*/  @!P1 BRA `(.L_x_8363) ;  /* 0x00000004002c9947 */ /* 0x000fea0003800000 */
[----:B------:R-:W-:Y:S05]  /*1850*/  @!P0 BRA `(.L_x_8364) ;  /* 0x0000000000a48947 */ /* 0x000fea0003800000 */
[----:B0----5:R-:W-:Y:S01]  /*1860*/  PRMT R36, R32, 0x7632, R36 ;  /* 0x0000763220247816 */ /* 0x021fe20000000024 */
[----:B------:R-:W-:Y:S01]  /*1870*/  IMAD.U32 R39, R77, 0x10000, RZ ;  /* 0x000100004d277824 */ /* 0x000fe200078e00ff */
[C---:B------:R-:W-:Y:S02]  /*1880*/  PRMT R37, R33.reuse, 0x7632, R37 ;  /* 0x0000763221257816 */ /* 0x040fe40000000025 */
[----:B------:R-:W-:Y:S02]  /*1890*/  SHF.L.U32 R38, R33, 0x10, RZ ;  /* 0x0000001021267819 */ /* 0x000fe400000006ff */
[----:B------:R-:W-:Y:S01]  /*18a0*/  PRMT R40, R34, 0x7632, R40 ;  /* 0x0000763222287816 */ /* 0x000fe20000000028 */
[----:B------:R-:W-:Y:S01]  /*18b0*/  IMAD.U32 R37, R37, 0x10000, RZ ;  /* 0x0001000025257824 */ /* 0x000fe200078e00ff */
        /* <DEDUP_REMOVED lines=9> */
[--C-:B------:R-:W-:Y:S01]  /*1950*/  FADD.FTZ R41, R41, R34.reuse ;  /* 0x0000002229297221 */ /* 0x100fe20000010000 */
[----:B------:R-:W-:Y:S01]  /*1960*/  PRMT R34, R77, 0x7632, R34 ;  /* 0x000076324d227816 */ /* 0x000fe20000000022 */
[----:B------:R-:W-:Y:S01]  /*1970*/  FADD.FTZ R56, R72, R33 ;  /* 0x0000002148387221 */ /* 0x000fe20000010000 */
[----:B------:R-:W-:Y:S01]  /*1980*/  PRMT R38, R78, 0x7632, R38 ;  /* 0x000076324e267816 */ /* 0x000fe20000000026 */
[----:B------:R-:W-:Y:S01]  /*1990*/  FADD.FTZ R52, R68, R41 ;  /* 0x0000002944347221 */ /* 0x000fe20000010000 */
[----:B------:R-:W-:-:S02]  /*19a0*/  PRMT R45, R79, 0x7632, R45 ;  /* 0x000076324f2d7816 */ /* 0x000fc4000000002d */
[----:B------:R-:W-:Y:S02]  /*19b0*/  SHF.L.U32 R44, R35, 0x10, RZ ;  /* 0x00000010232c7819 */ /* 0x000fe400000006ff */
        /* <DEDUP_REMOVED lines=15> */
[----:B------:R-:W-:Y:S01]  /*1ab0*/  FADD.FTZ R54, R70, R45 ;  /* 0x0000002d46367221 */ /* 0x000fe20000010000 */
[----:B------:R-:W-:Y:S02]  /*1ac0*/  FADD.FTZ R53, R69, R40 ;  /* 0x0000002845357221 */ /* 0x000fe40000010000 */
[----:B------:R-:W-:Y:S01]  /*1ad0*/  FADD.FTZ R55, R71, R42 ;  /* 0x0000002a47377221 */ /* 0x000fe20000010000 */
[----:B------:R-:W-:Y:S06]  /*1ae0*/  BRA `(.L_x_8365) ;  /* 0x00000004000c7947 */ /* 0x000fec0003800000 */
.L_x_8364:
[----:B0----5:R-:W-:Y:S01]  /*1af0*/  PRMT R37, R33, 0x7632, R37 ;  /* 0x0000763221257816 */ /* 0x021fe20000000025 */
[----:B------:R-:W-:Y:S01]  /*1b00*/  IMAD.U32 R54, R35, 0x10000, RZ ;  /* 0x0001000023367824 */ /* 0x000fe200078e00ff */
[----:B------:R-:W-:Y:S02]  /*1b10*/  SHF.L.U32 R58, R33, 0x10, RZ ;  /* 0x00000010213a7819 */ /* 0x000fe400000006ff */
[----:B------:R-:W-:Y:S02]  /*1b20*/  PRMT R38, R34, 0x7632, R38 ;  /* 0x0000763222267816 */ /* 0x000fe40000000026 */
        /* <DEDUP_REMOVED lines=12> */
[----:B------:R-:W-:Y:S02]  /*1bf0*/  PRMT R33, R77, 0x7632, R33 ;  /* 0x000076324d217816 */ /* 0x000fe40000000021 */
        /* <DEDUP_REMOVED lines=16> */
.L_x_8363:
[----:B------:R-:W-:Y:S05]  /*1d00*/  @!P0 BRA `(.L_x_8366) ;  /* 0x0000000000548947 */ /* 0x000fea0003800000 */
[----:B0----5:R-:W-:Y:S01]  /*1d10*/  PRMT R36, R32, 0x7632, R36 ;  /* 0x0000763220247816 */ /* 0x021fe20000000024 */
[----:B------:R-:W-:Y:S01]  /*1d20*/  IMAD.U32 R39, R34, 0x10000, RZ ;  /* 0x0001000022277824 */ /* 0x000fe200078e00ff */
[----:B------:R-:W-:Y:S02]  /*1d30*/  SHF.L.U32 R37, R32, 0x10, RZ ;  /* 0x0000001020257819 */ /* 0x000fe400000006ff */
[----:B------:R-:W-:Y:S01]  /*1d40*/  PRMT R38, R34, 0x7632, R38 ;  /* 0x0000763222267816 */ /* 0x000fe20000000026 */
[----:B------:R-:W-:Y:S01]  /*1d50*/  FADD.FTZ R52, R68, R39 ;  /* 0x0000002744347221 */ /* 0x000fe20000010000 */
[----:B------:R-:W-:Y:S01]  /*1d60*/  PRMT R32, R33, 0x7632, R32 ;  /* 0x0000763221207816 */ /* 0x000fe20000000020 */
[----:B------:R-:W-:Y:S01]  /*1d70*/  FADD.FTZ R56, R72, R37 ;  /* 0x0000002548387221 */ /* 0x000fe20000010000 */
[----:B------:R-:W-:Y:S02]  /*1d80*/  PRMT R34, R35, 0x7632, R34 ;  /* 0x0000763223227816 */ /* 0x000fe40000000022 */
        /* <DEDUP_REMOVED lines=9> */
[----:B------:R-:W-:Y:S02]  /*1e20*/  FADD.FTZ R59, R75, R32 ;  /* 0x000000204b3b7221 */ /* 0x000fe40000010000 */
[----:B------:R-:W-:-:S02]  /*1e30*/  FADD.FTZ R53, R69, R38 ;  /* 0x0000002645357221 */ /* 0x000fc40000010000 */
[----:B------:R-:W-:Y:S01]  /*1e40*/  FADD.FTZ R55, R71, R34 ;  /* 0x0000002247377221 */ /* 0x000fe20000010000 */
[----:B------:R-:W-:Y:S06]  /*1e50*/  BRA `(.L_x_8365) ;  /* 0x0000000000307947 */ /* 0x000fec0003800000 */
.L_x_8366:
[----:B-----5:R-:W-:Y:S01]  /*1e60*/  PRMT R53, R34, 0x7632, R53 ;  /* 0x0000763222357816 */ /* 0x020fe20000000035 */
[C---:B------:R-:W-:Y:S01]  /*1e70*/  IMAD.U32 R56, R32.reuse, 0x10000, RZ ;  /* 0x0001000020387824 */ /* 0x040fe200078e00ff */
        /* <DEDUP_REMOVED lines=10> */
.L_x_8365:
[----:B0-----:R-:W0:Y:S01]  /*1f20*/  @P1 LDC.64 R38, c[0x0][0x398] ;  /* 0x0000e600ff261b82 */ /* 0x001e220000000a00 */
[----:B------:R-:W-:Y:S01]  /*1f30*/  IADD3 R215, PT, PT, R218, 0x40, RZ ;  /* 0x00000040dad77810 */ /* 0x000fe20007ffe0ff */
[----:B------:R-:W-:-:S04]  /*1f40*/  IMAD.WIDE.U32 R40, R216, 0x20, R220 ;  /* 0x00000020d8287825 */ /* 0x000fc800078e00dc */
[C---:B------:R-:W-:Y:S01]  /*1f50*/  IMAD.WIDE.U32 R32, R215.reuse, 0x10, R160 ;  /* 0x00000010d7207825 */ /* 0x040fe200078e00a0 */
[----:B------:R1:W-:Y:S01]  /*1f60*/  STG.E.128 desc[UR6][R40.64], R56 ;  /* 0x0000003828007986 */ /* 0x0003e2000c101d06 */
[----:B------:R-:W2:Y:S03]  /*1f70*/  @P0 LDC.64 R36, c[0x0][0x3a0] ;  /* 0x0000e800ff240b82 */ /* 0x000ea60000000a00 */
[----:B------:R1:W-:Y:S04]  /*1f80*/  STG.E.128 desc[UR6][R40.64+0x10], R52 ;  /* 0x0000103428007986 */ /* 0x0003e8000c101d06 */
[----:B------:R-:W5:Y:S01]  /*1f90*/  LDG.E.128 R32, desc[UR6][R32.64] ;  /* 0x0000000620207981 */ /* 0x000f62000c1e1d00 */
[----:B0-----:R-:W-:-:S05]  /*1fa0*/  @P1 IMAD.WIDE.U32 R38, R215, 0x10, R38 ;  /* 0x00000010d7261825 */ /* 0x001fca00078e0026 */
[----:B------:R1:W5:Y:S01]  /*1fb0*/  @P1 LDG.E.128 R76, desc[UR6][R38.64] ;  /* 0x00000006264c1981 */ /* 0x000362000c1e1d00 */
[----:B--2---:R-:W-:-:S05]  /*1fc0*/  @P0 IMAD.WIDE.U32 R36, R215, 0x20, R36 ;  /* 0x00000020d7240825 */ /* 0x004fca00078e0024 */
[----:B------:R1:W5:Y:S04]  /*1fd0*/  @P0 LDG.E.128 R72, desc[UR6][R36.64] ;  /* 0x0000000624480981 */ /* 0x000368000c1e1d00 */
[----:B------:R1:W5:Y:S01]  /*1fe0*/  @P0 LDG.E.128 R68, desc[UR6][R36.64+0x10] ;  /* 0x0000100624440981 */ /* 0x000362000c1e1d00 */
[----:B------:R-:W-:Y:S05]  /*1ff0*/  @!P1 BRA `(.L_x_8367) ;  /* 0x00000004002c9947 */ /* 0x000fea0003800000 */
[----:B------:R-:W-:Y:S05]  /*2000*/  @!P0 BRA `(.L_x_8368) ;  /* 0x0000000000a48947 */ /* 0x000fea0003800000 */
[----:B-1---5:R-:W-:Y:S02]  /*2010*/  PRMT R36, R32, 0x7632, R36 ;  /* 0x0000763220247816 */ /* 0x022fe40000000024 */
[----:B------:R-:W-:Y:S02]  /*2020*/  PRMT R40, R34, 0x7632, R40 ;  /* 0x0000763222287816 */ /* 0x000fe40000000028 */
[----:B------:R-:W-:Y:S02]  /*2030*/  SHF.L.U32 R32, R32, 0x10, RZ ;  /* 0x0000001020207819 */ /* 0x000fe400000006ff */
[C---:B------:R-:W-:Y:S02]  /*2040*/  PRMT R37, R33.reuse, 0x7632, R37 ;  /* 0x0000763221257816 */ /* 0x040fe40000000025 */
[----:B------:R-:W-:Y:S01]  /*2050*/  SHF.L.U32 R38, R33, 0x10, RZ ;  /* 0x0000001021267819 */ /* 0x000fe200000006ff */
[----:B------:R-:W-:Y:S01]  /*2060*/  IMAD.U32 R33, R76, 0x10000, RZ ;  /* 0x000100004c217824 */ /* 0x000fe200078e00ff */
[----:B------:R-:W-:-:S02]  /*2070*/  SHF.L.U32 R34, R34, 0x10, RZ ;  /* 0x0000001022227819 */ /* 0x000fc400000006ff */
[----:B------:R-:W-:Y:S01]  /*2080*/  SHF.L.U32 R39, R77, 0x10, RZ ;  /* 0x000000104d277819 */ /* 0x000fe200000006ff */
[----:B------:R-:W-:Y:S01]  /*2090*/  FADD.FTZ R33, R33, R32 ;  /* 0x0000002021217221 */ /* 0x000fe20000010000 */
[----:B------:R-:W-:Y:S02]  /*20a0*/  SHF.L.U32 R41, R78, 0x10, RZ ;  /* 0x000000104e297819 */ /* 0x000fe400000006ff */
[----:B------:R-:W-:Y:S01]  /*20b0*/  PRMT R42, R35, 0x7632, R42 ;  /* 0x00007632232a7816 */ /* 0x000fe2000000002a */
[----:B------:R-:W-:Y:S01]  /*20c0*/  FADD.FTZ R39, R39, R38 ;  /* 0x0000002627277221 */ /* 0x000fe20000010000 */
[----:B------:R-:W-:Y:S01]  /*20d0*/  PRMT R32, R76, 0x7632, R32 ;  /* 0x000076324c207816 */ /* 0x000fe20000000020 */
[--C-:B------:R-:W-:Y:S01]  /*20e0*/  FADD.FTZ R41, R41, R34.reuse ;  /* 0x0000002229297221 */ /* 0x100fe20000010000 */
[----:B------:R-:W-:Y:S01]  /*20f0*/  PRMT R34, R77, 0x7632, R34 ;  /* 0x000076324d227816 */ /* 0x000fe20000000022 */
[----:B------:R-:W-:Y:S01]  /*2100*/  FADD.FTZ R48, R72, R33 ;  /* 0x0000002148307221 */ /* 0x000fe20000010000 */
[----:B------:R-:W-:Y:S01]  /*2110*/  PRMT R38, R78, 0x7632, R38 ;  /* 0x000076324e267816 */ /* 0x000fe20000000026 */
[----:B------:R-:W-:Y:S01]  /*2120*/  FADD.FTZ R50, R74, R39 ;  /* 0x000000274a327221 */ /* 0x000fe20000010000 */
[----:B------:R-:W-:-:S02]  /*2130*/  PRMT R45, R79, 0x7632, R45 ;  /* 0x000076324f2d7816 */ /* 0x000fc4000000002d */
        /* <DEDUP_REMOVED lines=19> */
[----:B------:R-:W-:Y:S02]  /*2270*/  FADD.FTZ R45, R69, R40 ;  /* 0x00000028452d7221 */ /* 0x000fe40000010000 */
[----:B------:R-:W-:Y:S01]  /*2280*/  FADD.FTZ R47, R71, R42 ;  /* 0x0000002a472f7221 */ /* 0x000fe20000010000 */
[----:B------:R-:W-:Y:S06]  /*2290*/  BRA `(.L_x_8369) ;  /* 0x00000004000c7947 */ /* 0x000fec0003800000 */
.L_x_8368:
[----:B-1---5:R-:W-:Y:S01]  /*22a0*/  PRMT R36, R32, 0x7632, R36 ;  /* 0x0000763220247816 */ /* 0x022fe20000000024 */
[----:B------:R-:W-:Y:S01]  /*22b0*/  IMAD.U32 R41, R78, 0x10000, RZ ;  /* 0x000100004e297824 */ /* 0x000fe200078e00ff */
[C---:B------:R-:W-:Y:S02]  /*22c0*/  PRMT R37, R33.reuse, 0x7632, R37 ;  /* 0x0000763221257816 */ /* 0x040fe40000000025 */
[----:B------:R-:W-:Y:S02]  /*22d0*/  SHF.L.U32 R50, R33, 0x10, RZ ;  /* 0x0000001021327819 */ /* 0x000fe400000006ff */
[----:B------:R-:W-:Y:S02]  /*22e0*/  PRMT R38, R34, 0x7632, R38 ;  /* 0x0000763222267816 */ /* 0x000fe40000000026 */
[----:B------:R-:W-:Y:S02]  /*22f0*/  SHF.L.U32 R32, R32, 0x10, RZ ;  /* 0x0000001020207819 */ /* 0x000fe400000006ff */
[----:B------:R-:W-:-:S02]  /*2300*/  SHF.L.U32 R34, R34, 0x10, RZ ;  /* 0x0000001022227819 */ /* 0x000fc400000006ff */
[C---:B------:R-:W-:Y:S02]  /*2310*/  SHF.L.U32 R33, R76.reuse, 0x10, RZ ;  /* 0x000000104c217819 */ /* 0x040fe400000006ff */
[----:B------:R-:W-:Y:S01]  /*2320*/  SHF.L.U32 R39, R77, 0x10, RZ ;  /* 0x000000104d277819 */ /* 0x000fe200000006ff */
[----:B------:R-:W-:Y:S01]  /*2330*/  FADD.FTZ R44, R41, R34 ;  /* 0x00000022292c7221 */ /* 0x000fe20000010000 */
[----:B------:R-:W-:Y:S01]  /*2340*/  PRMT R40, R35, 0x7632, R40 ;  /* 0x0000763223287816 */ /* 0x000fe20000000028 */
[----:B------:R-:W-:Y:S01]  /*2350*/  FADD.FTZ R48, R33, R32 ;  /* 0x0000002021307221 */ /* 0x000fe20000010000 */
[----:B------:R-:W-:Y:S01]  /*2360*/  SHF.L.U32 R46, R35, 0x10, RZ ;  /* 0x00000010232e7819 */ /* 0x000fe200000006ff */
[----:B------:R-:W-:Y:S01]  /*2370*/  FADD.FTZ R50, R39, R50 ;  /* 0x0000003227327221 */ /* 0x000fe20000010000 */
[----:B------:R-:W-:Y:S02]  /*2380*/  PRMT R32, R76, 0x7632, R32 ;  /* 0x000076324c207816 */ /* 0x000fe40000000020 */
[----:B------:R-:W-:-:S02]  /*2390*/  PRMT R33, R77, 0x7632, R33 ;  /* 0x000076324d217816 */ /* 0x000fc40000000021 */
[----:B------:R-:W-:Y:S02]  /*23a0*/  PRMT R34, R78, 0x7632, R34 ;  /* 0x000076324e227816 */ /* 0x000fe40000000022 */
        /* <DEDUP_REMOVED lines=13> */
[----:B------:R-:W-:-:S04]  /*2480*/  FADD.FTZ R45, R45, R34 ;  /* 0x000000222d2d7221 */ /* 0x000fc80000010000 */
[----:B------:R-:W-:Y:S01]  /*2490*/  FADD.FTZ R47, R40, R35 ;  /* 0x00000023282f7221 */ /* 0x000fe20000010000 */
[----:B------:R-:W-:Y:S06]  /*24a0*/  BRA `(.L_x_8369) ;  /* 0x0000000000887947 */ /* 0x000fec0003800000 */
.L_x_8367:
[----:B------:R-:W-:Y:S05]  /*24b0*/  @!P0 BRA `(.L_x_8370) ;  /* 0x0000000000548947 */ /* 0x000fea0003800000 */
[C---:B-1---5:R-:W-:Y:S02]  /*24c0*/  PRMT R36, R32.reuse, 0x7632, R36 ;  /* 0x0000763220247816 */ /* 0x062fe40000000024 */
[----:B------:R-:W-:Y:S02]  /*24d0*/  SHF.L.U32 R37, R32, 0x10, RZ ;  /* 0x0000001020257819 */ /* 0x000fe400000006ff */
[C---:B------:R-:W-:Y:S02]  /*24e0*/  PRMT R38, R34.reuse, 0x7632, R38 ;  /* 0x0000763222267816 */ /* 0x040fe40000000026 */
[----:B------:R-:W-:Y:S01]  /*24f0*/  SHF.L.U32 R39, R34, 0x10, RZ ;  /* 0x0000001022277819 */ /* 0x000fe200000006ff */
[----:B------:R-:W-:Y:S01]  /*2500*/  FADD.FTZ R48, R72, R37 ;  /* 0x0000002548307221 */ /* 0x000fe20000010000 */
[C---:B------:R-:W-:Y:S01]  /*2510*/  PRMT R32, R33.reuse, 0x7632, R32 ;  /* 0x0000763221207816 */ /* 0x040fe20000000020 */
[----:B------:R-:W-:Y:S01]  /*2520*/  IMAD.U32 R33, R33, 0x10000, RZ ;  /* 0x0001000021217824 */ /* 0x000fe200078e00ff */
[C---:B------:R-:W-:Y:S01]  /*2530*/  PRMT R34, R35.reuse, 0x7632, R34 ;  /* 0x0000763223227816 */ /* 0x040fe20000000022 */
        /* <DEDUP_REMOVED lines=12> */
[----:B------:R-:W-:Y:S06]  /*2600*/  BRA `(.L_x_8369) ;  /* 0x0000000000307947 */ /* 0x000fec0003800000 */
.L_x_8370:
        /* <DEDUP_REMOVED lines=12> */
.L_x_8369:
[----:B-1----:R-:W0:Y:S01]  /*26d0*/  @P1 LDC.64 R38, c[0x0][0x398] ;  /* 0x0000e600ff261b82 */ /* 0x002e220000000a00 */
        /* <DEDUP_REMOVED lines=15> */
[C---:B------:R-:W-:Y:S02]  /*27d0*/  PRMT R37, R33.reuse, 0x7632, R37 ;  /* 0x0000763221257816 */ /* 0x040fe40000000025 */
[----:B------:R-:W-:Y:S01]  /*27e0*/  SHF.L.U32 R38, R33, 0x10, RZ ;  /* 0x0000001021267819 */ /* 0x000fe200000006ff */
[----:B------:R-:W-:Y:S01]  /*27f0*/  IMAD.U32 R36, R36, 0x10000, RZ ;  /* 0x0001000024247824 */ /* 0x000fe200078e00ff */
        /* <DEDUP_REMOVED lines=10> */
[--C-:B------:R-:W-:Y:S01]  /*28a0*/  FADD.FTZ R41, R41, R34.reuse ;  /* 0x0000002229297221 */ /* 0x100fe20000010000 */
        /* <DEDUP_REMOVED lines=26> */
.L_x_8372:
[C---:B-1---5:R-:W-:Y:S01]  /*2a50*/  PRMT R37, R32.reuse, 0x7632, R37 ;  /* 0x0000763220257816 */ /* 0x062fe20000000025 */
[----:B------:R-:W-:Y:S01]  /*2a60*/  IMAD.U32 R39, R77, 0x10000, RZ ;  /* 0x000100004d277824 */ /* 0x000fe200078e00ff */
[C---:B------:R-:W-:Y:S02]  /*2a70*/  PRMT R38, R33.reuse, 0x7632, R38 ;  /* 0x0000763221267816 */ /* 0x040fe40000000026 */
[----:B------:R-:W-:Y:S02]  /*2a80*/  SHF.L.U32 R42, R33, 0x10, RZ ;  /* 0x00000010212a7819 */ /* 0x000fe400000006ff */
[----:B------:R-:W-:Y:S01]  /*2a90*/  SHF.L.U32 R32, R32, 0x10, RZ ;  /* 0x0000001020207819 */ /* 0x000fe200000006ff */
[----:B------:R-:W-:Y:S01]  /*2aa0*/  IMAD.U32 R162, R38, 0x10000, RZ ;  /* 0x0001000026a27824 */ /* 0x000fe200078e00ff */
[----:B------:R-:W-:Y:S01]  /*2ab0*/  PRMT R41, R34, 0x7632, R41 ;  /* 0x0000763222297816 */ /* 0x000fe20000000029 */
[----:B------:R-:W-:Y:S01]  /*2ac0*/  FADD.FTZ R42, R39, R42 ;  /* 0x0000002a272a7221 */ /* 0x000fe20000010000 */
[----:B------:R-:W-:-:S02]  /*2ad0*/  SHF.L.U32 R33, R76, 0x10, RZ ;  /* 0x000000104c217819 */ /* 0x000fc400000006ff */
[----:B------:R-:W-:Y:S02]  /*2ae0*/  SHF.L.U32 R34, R34, 0x10, RZ ;  /* 0x0000001022227819 */ /* 0x000fe400000006ff */
[----:B------:R-:W-:Y:S01]  /*2af0*/  SHF.L.U32 R43, R78, 0x10, RZ ;  /* 0x000000104e2b7819 */ /* 0x000fe200000006ff */
[--C-:B------:R-:W-:Y:S01]  /*2b00*/  FADD.FTZ R40, R33, R32.reuse ;  /* 0x0000002021287221 */ /* 0x100fe20000010000 */
[----:B------:R-:W-:Y:S02]  /*2b10*/  PRMT R32, R76, 0x7632, R32 ;  /* 0x000076324c207816 */ /* 0x000fe40000000020 */
[----:B------:R-:W-:Y:S01]  /*2b20*/  PRMT R163, R35, 0x7632, R163 ;  /* 0x0000763223a37816 */ /* 0x000fe200000000a3 */
[--C-:B------:R-:W-:Y:S01]  /*2b30*/  FADD.FTZ R36, R43, R34.reuse ;  /* 0x000000222b247221 */ /* 0x100fe20000010000 */
[----:B------:R-:W-:Y:S02]  /*2b40*/  SHF.L.U32 R219, R35, 0x10, RZ ;  /* 0x0000001023db7819 */ /* 0x000fe400000006ff */
        /* <DEDUP_REMOVED lines=14> */
[----:B------:R-:W-:-:S04]  /*2c30*/  FADD.FTZ R43, R162, R33 ;  /* 0x00000021a22b7221 */ /* 0x000fc80000010000 */
[----:B------:R-:W-:Y:S01]  /*2c40*/  FADD.FTZ R39, R224, R35 ;  /* 0x00000023e0277221 */ /* 0x000fe20000010000 */
[----:B------:R-:W-:Y:S06]  /*2c50*/  BRA `(.L_x_8373) ;  /* 0x0000000000887947 */ /* 0x000fec0003800000 */
.L_x_8371:
[----:B------:R-:W-:Y:S05]  /*2c60*/  @!P0 BRA `(.L_x_8374) ;  /* 0x0000000000548947 */ /* 0x000fea0003800000 */
[C---:B-1---5:R-:W-:Y:S01]  /*2c70*/  PRMT R36, R32.reuse, 0x7632, R36 ;  /* 0x0000763220247816 */ /* 0x062fe20000000024 */
[----:B------:R-:W-:Y:S01]  /*2c80*/  IMAD.U32 R37, R32, 0x10000, RZ ;  /* 0x0001000020257824 */ /* 0x000fe200078e00ff */
[----:B------:R-:W-:Y:S02]  /*2c90*/  PRMT R38, R33, 0x7632, R38 ;  /* 0x0000763221267816 */ /* 0x000fe40000000026 */
[C---:B------:R-:W-:Y:S02]  /*2ca0*/  PRMT R39, R34.reuse, 0x7632, R39 ;  /* 0x0000763222277816 */ /* 0x040fe40000000027 */
[----:B------:R-:W-:Y:S02]  /*2cb0*/  PRMT R40, R35, 0x7632, R40 ;  /* 0x0000763223287816 */ /* 0x000fe40000000028 */
        /* <DEDUP_REMOVED lines=16> */
.L_x_8374:
[----:B-1---5:R-:W-:Y:S02]  /*2dc0*/  PRMT R41, R32, 0x7632, R41 ;  /* 0x0000763220297816 */ /* 0x022fe40000000029 */
        /* <DEDUP_REMOVED lines=11> */
.L_x_8373:
[----:B------:R-:W0:Y:S01]  /*2e80*/  @P1 LDC.64 R34, c[0x0][0x398] ;  /* 0x0000e600ff221b82 */ /* 0x000e220000000a00 */
        /* <DEDUP_REMOVED lines=14> */
[----:B-1---5:R-:W-:Y:S01]  /*2f70*/  PRMT R222, R162, 0x7632, R222 ;  /* 0x00007632a2de7816 */ /* 0x022fe200000000de */
[----:B------:R-:W-:Y:S01]  /*2f80*/  IMAD.U32 R231, R79, 0x10000, RZ ;  /* 0x000100004fe77824 */ /* 0x000fe200078e00ff */
[----:B------:R-:W-:Y:S02]  /*2f90*/  PRMT R32, R160, 0x7632, R32 ;  /* 0x00007632a0207816 */ /* 0x000fe40000000020 */
[----:B------:R-:W-:Y:S02]  /*2fa0*/  SHF.L.U32 R162, R162, 0x10, RZ ;  /* 0x00000010a2a27819 */ /* 0x000fe400000006ff */
[----:B------:R-:W-:Y:S02]  /*2fb0*/  SHF.L.U32 R223, R78, 0x10, RZ ;  /* 0x000000104edf7819 */ /* 0x000fe400000006ff */
[----:B------:R-:W-:Y:S02]  /*2fc0*/  SHF.L.U32 R160, R160, 0x10, RZ ;  /* 0x00000010a0a07819 */ /* 0x000fe400000006ff */
[----:B------:R-:W-:Y:S01]  /*2fd0*/  SHF.L.U32 R35, R76, 0x10, RZ ;  /* 0x000000104c237819 */ /* 0x000fe200000006ff */
[--C-:B------:R-:W-:Y:S01]  /*2fe0*/  FADD.FTZ R223, R223, R162.reuse ;  /* 0x000000a2dfdf7221 */ /* 0x100fe20000010000 */
[----:B------:R-:W-:-:S02]  /*2ff0*/  PRMT R162, R78, 0x7632, R162 ;  /* 0x000076324ea27816 */ /* 0x000fc400000000a2 */
[----:B------:R-:W-:Y:S01]  /*3000*/  PRMT R34, R161, 0x7632, R34 ;  /* 0x00007632a1227816 */ /* 0x000fe20000000022 */
[--C-:B------:R-:W-:Y:S01]  /*3010*/  FADD.FTZ R35, R35, R160.reuse ;  /* 0x000000a023237221 */ /* 0x100fe20000010000 */
[----:B------:R-:W-:Y:S01]  /*3020*/  PRMT R160, R77, 0x7632, R160 ;  /* 0x000076324da07816 */ /* 0x000fe200000000a0 */
[----:B------:R-:W-:Y:S01]  /*3030*/  IMAD.U32 R225, R162, 0x10000, RZ ;  /* 0x00010000a2e17824 */ /* 0x000fe200078e00ff */
[----:B------:R-:W-:Y:S01]  /*3040*/  PRMT R224, R163, 0x7632, R224 ;  /* 0x00007632a3e07816 */ /* 0x000fe200000000e0 */
[----:B------:R-:W-:Y:S01]  /*3050*/  IMAD.U32 R161, R161, 0x10000, RZ ;  /* 0x00010000a1a17824 */ /* 0x000fe200078e00ff */
[----:B------:R-:W-:Y:S02]  /*3060*/  PRMT R33, R76, 0x7632, R33 ;  /* 0x000076324c217816 */ /* 0x000fe40000000021 */
[----:B------:R-:W-:Y:S02]  /*3070*/  PRMT R227, R79, 0x7632, R227 ;  /* 0x000076324fe37816 */ /* 0x000fe400000000e3 */
[----:B------:R-:W-:-:S02]  /*3080*/  SHF.L.U32 R226, R163, 0x10, RZ ;  /* 0x00000010a3e27819 */ /* 0x000fc400000006ff */
[----:B------:R-:W-:Y:S02]  /*3090*/  SHF.L.U32 R228, R77, 0x10, RZ ;  /* 0x000000104de47819 */ /* 0x000fe400000006ff */
        /* <DEDUP_REMOVED lines=22> */
.L_x_8376:
[----:B-1---5:R-:W-:Y:S01]  /*3200*/  PRMT R222, R160, 0x7632, R222 ;  /* 0x00007632a0de7816 */ /* 0x022fe200000000de */
[----:B------:R-:W-:Y:S01]  /*3210*/  IMAD.U32 R33, R76, 0x10000, RZ ;  /* 0x000100004c217824 */ /* 0x000fe200078e00ff */
[----:B------:R-:W-:Y:S02]  /*3220*/  SHF.L.U32 R32, R160, 0x10, RZ ;  /* 0x00000010a0207819 */ /* 0x000fe400000006ff */
        /* <DEDUP_REMOVED lines=26> */
[----:B------:R-:W-:-:S03]  /*33d0*/  SHF.L.U32 R230, R227, 0x10, RZ ;  /* 0x00000010e3e67819 */ /* 0x000fc600000006ff */
[----:B------:R-:W-:Y:S02]  /*33e0*/  FADD.FTZ R161, R226, R161 ;  /* 0x000000a1e2a17221 */ /* 0x000fe40000010000 */
[----:B------:R-:W-:Y:S01]  /*33f0*/  FADD.FTZ R163, R230, R163 ;  /* 0x000000a3e6a37221 */ /* 0x000fe20000010000 */
[----:B------:R-:W-:Y:S06]  /*3400*/  BRA `(.L_x_8377) ;  /* 0x0000000000887947 */ /* 0x000fec0003800000 */
.L_x_8375:
[----:B------:R-:W-:Y:S05]  /*3410*/  @!P0 BRA `(.L_x_8378) ;  /* 0x0000000000548947 */ /* 0x000fea0003800000 */
[C---:B-1---5:R-:W-:Y:S02]  /*3420*/  PRMT R32, R160.reuse, 0x7632, R32 ;  /* 0x00007632a0207816 */ /* 0x062fe40000000020 */
[----:B------:R-:W-:Y:S02]  /*3430*/  SHF.L.U32 R33, R160, 0x10, RZ ;  /* 0x00000010a0217819 */ /* 0x000fe400000006ff */
        /* <DEDUP_REMOVED lines=19> */
.L_x_8378:
[----:B-1---5:R-:W-:Y:S02]  /*3570*/  PRMT R33, R160, 0x7632, R33 ;  /* 0x00007632a0217816 */ /* 0x022fe40000000021 */
[----:B------:R-:W-:Y:S02]  /*3580*/  PRMT R35, R161, 0x7632, R35 ;  /* 0x00007632a1237816 */ /* 0x000fe40000000023 */
[----:B------:R-:W-:Y:S02]  /*3590*/  PRMT R222, R162, 0x7632, R222 ;  /* 0x00007632a2de7816 */ /* 0x000fe400000000de */
[C---:B------:R-:W-:Y:S02]  /*35a0*/  PRMT R223, R163.reuse, 0x7632, R223 ;  /* 0x00007632a3df7816 */ /* 0x040fe400000000df */
[----:B------:R-:W-:Y:S02]  /*35b0*/  SHF.L.U32 R32, R160, 0x10, RZ ;  /* 0x00000010a0207819 */ /* 0x000fe400000006ff */
[----:B------:R-:W-:Y:S01]  /*35c0*/  SHF.L.U32 R160, R162, 0x10, RZ ;  /* 0x00000010a2a07819 */ /* 0x000fe200000006ff */
[----:B------:R-:W-:Y:S01]  /*35d0*/  IMAD.U32 R162, R163, 0x10000, RZ ;  /* 0x00010000a3a27824 */ /* 0x000fe200078e00ff */
[----:B------:R-:W-:-:S02]  /*35e0*/  SHF.L.U32 R34, R161, 0x10, RZ ;  /* 0x00000010a1227819 */ /* 0x000fc400000006ff */
[----:B------:R-:W-:Y:S02]  /*35f0*/  SHF.L.U32 R33, R33, 0x10, RZ ;  /* 0x0000001021217819 */ /* 0x000fe400000006ff */
[----:B------:R-:W-:Y:S02]  /*3600*/  SHF.L.U32 R35, R35, 0x10, RZ ;  /* 0x0000001023237819 */ /* 0x000fe400000006ff */
[----:B------:R-:W-:Y:S02]  /*3610*/  SHF.L.U32 R161, R222, 0x10, RZ ;  /* 0x00000010dea17819 */ /* 0x000fe400000006ff */
[----:B------:R-:W-:-:S07]  /*3620*/  SHF.L.U32 R163, R223, 0x10, RZ ;  /* 0x00000010dfa37819 */ /* 0x000fce00000006ff */
.L_x_8377:
[----:B------:R-:W-:Y:S01]  /*3630*/  FADD.FTZ R222, RZ, R64 ;  /* 0x00000040ffde7221 */ /* 0x000fe20000010000 */
[----:B------:R-:W0:Y:S01]  /*3640*/  S2R R224, SR_TID.X ;  /* 0x0000000000e07919 */ /* 0x000e220000002100 */
[----:B------:R-:W-:Y:S01]  /*3650*/  IMAD.WIDE.U32 R220, R219, 0x20, R220 ;  /* 0x00000020dbdc7825 */ /* 0x000fe200078e00dc */
[----:B------:R-:W-:-:S03]  /*3660*/  UMOV UR11, 0xffffffff ;  /* 0xffffffff000b7882 */ /* 0x000fc60000000000 */
[----:B------:R-:W-:Y:S01]  /*3670*/  FADD.FTZ R223, R222, R65 ;  /* 0x00000041dedf7221 */ /* 0x000fe20000010000 */
[----:B------:R1:W-:Y:S03]  /*3680*/  STG.E.128 desc[UR6][R220.64], R32 ;  /* 0x00000020dc007986 */ /* 0x0003e6000c101d06 */
[----:B------:R-:W-:Y:S01]  /*3690*/  FADD.FTZ R222, R223, R66 ;  /* 0x00000042dfde7221 */ /* 0x000fe20000010000 */
[----:B------:R1:W-:Y:S03]  /*36a0*/  STG.E.128 desc[UR6][R220.64+0x10], R160 ;  /* 0x000010a0dc007986 */ /* 0x0003e6000c101d06 */
        /* <DEDUP_REMOVED lines=38> */
[----:B-1----:R-:W-:Y:S06]  /*3910*/  BRA.DIV UR11, `(.L_x_8379) ;  /* 0x0000001e0bd87947 */ /* 0x002fec000b800000 */
        /* <DEDUP_REMOVED lines=101> */
.L_x_8392:
[----:B------:R-:W-:Y:S01]  /*3f70*/  FMUL.FTZ R220, R223, R223 ;  /* 0x000000dfdfdc7220 */ /* 0x000fe20000410000 */
[----:B------:R-:W-:Y:S01]  /*3f80*/  ISETP.NE.AND P2, PT, RZ, UR9, PT ;  /* 0x00000009ff007c0c */ /* 0x000fe2000bf45270 */
[----:B01----:R-:W-:Y:S01]  /*3f90*/  FADD.FTZ R224, R224, R229 ;  /* 0x000000e5e0e07221 */ /* 0x003fe20000010000 */
[----:B------:R-:W-:Y:S01]  /*3fa0*/  SHF.L.U32 R225, R156, 0x10, RZ ;  /* 0x000000109ce17819 */ /* 0x000fe200000006ff */
[----:B------:R-:W-:Y:S01]  /*3fb0*/  IMAD.U32 R227, R100, 0x10000, RZ ;  /* 0x0001000064e37824 */ /* 0x000fe200078e00ff */
[----:B------:R-:W-:Y:S01]  /*3fc0*/  FSEL R220, R220, RZ, P2 ;  /* 0x000000ffdcdc7208 */ /* 0x000fe20001000000 */
[----:B------:R-:W-:Y:S01]  /*3fd0*/  FFMA.FTZ R221, R224, R221, UR10 ;  /* 0x0000000ae0dd7e23 */ /* 0x000fe200080100dd */
[----:B------:R-:W-:Y:S01]  /*3fe0*/  SHF.L.U32 R229, R136, 0x10, RZ ;  /* 0x0000001088e57819 */ /* 0x000fe200000006ff */
[----:B------:R-:W-:Y:S01]  /*3ff0*/  IMAD.U32 R231, R189, 0x10000, RZ ;  /* 0x00010000bde77824 */ /* 0x000fe200078e00ff */
[----:B------:R-:W-:Y:S01]  /*4000*/  SHF.L.U32 R222, R80, 0x10, RZ ;  /* 0x0000001050de7819 */ /* 0x000fe200000006ff */
[----:B------:R-:W-:Y:S01]  /*4010*/  FADD.FTZ R221, R221, R220 ;  /* 0x000000dcdddd7221 */ /* 0x000fe20000010000 */
[----:B------:R-:W-:Y:S01]  /*4020*/  FSEL R220, R223, RZ, !P2 ;  /* 0x000000ffdfdc7208 */ /* 0x000fe20005000000 */
[----:B------:R-:W-:Y:S01]  /*4030*/  IMAD.U32 R235, R187, 0x10000, RZ ;  /* 0x00010000bbeb7824 */ /* 0x000fe200078e00ff */
[----:B------:R-:W-:Y:S01]  /*4040*/  SHF.L.U32 R226, R192, 0x10, RZ ;  /* 0x00000010c0e27819 */ /* 0x000fe200000006ff */
[----:B------:R-:W0:Y:S01]  /*4050*/  LDC.64 R242, c[0x0][0x428] ;  /* 0x00010a00fff27b82 */ /* 0x000e220000000a00 */
[----:B------:R-:W-:Y:S01]  /*4060*/  SHF.L.U32 R228, R191, 0x10, RZ ;  /* 0x00000010bfe47819 */ /* 0x000fe200000006ff */
[----:B------:R-:W1:Y:S01]  /*4070*/  MUFU.RSQ R221, R221 ;  /* 0x000000dd00dd7308 */ /* 0x000e620000001400 */
[C---:B------:R-:W-:Y:S01]  /*4080*/  FADD.FTZ R64, -R220.reuse, R64 ;  /* 0x00000040dc407221 */ /* 0x040fe20000010100 */
[----:B------:R-:W-:Y:S01]  /*4090*/  FADD.FTZ R224, -R220, R65 ;  /* 0x00000041dce07221 */ /* 0x000fe20000010100 */
[----:B------:R-:W-:Y:S01]  /*40a0*/  SHF.L.U32 R230, R190, 0x10, RZ ;  /* 0x00000010bee67819 */ /* 0x000fe200000006ff */
[C---:B------:R-:W-:Y:S01]  /*40b0*/  FADD.FTZ R232, -R220.reuse, R67 ;  /* 0x00000043dce87221 */ /* 0x040fe20000010100 */
[----:B------:R-:W-:Y:S01]  /*40c0*/  FADD.FTZ R66, -R220, R66 ;  /* 0x00000042dc427221 */ /* 0x000fe20000010100 */
[----:B------:R-:W-:Y:S01]  /*40d0*/  SHF.L.U32 R233, R188, 0x10, RZ ;  /* 0x00000010bce97819 */ /* 0x000fe200000006ff */
[----:B------:R-:W-:Y:S01]  /*40e0*/  FADD.FTZ R60, -R220, R60 ;  /* 0x0000003cdc3c7221 */ /* 0x000fe20000010100 */
[----:B------:R-:W-:Y:S01]  /*40f0*/  SHF.L.U32 R237, R186, 0x10, RZ ;  /* 0x00000010baed7819 */ /* 0x000fe200000006ff */
[C---:B------:R-:W-:Y:S01]  /*4100*/  FADD.FTZ R62, -R220.reuse, R62 ;  /* 0x0000003edc3e7221 */ /* 0x040fe20000010100 */
[----:B------:R-:W-:Y:S01]  /*4110*/  FADD.FTZ R56, -R220, R56 ;  /* 0x00000038dc387221 */ /* 0x000fe20000010100 */
[----:B------:R-:W-:Y:S01]  /*4120*/  SHF.L.U32 R239, R180, 0x10, RZ ;  /* 0x00000010b4ef7819 */ /* 0x000fe200000006ff */
[C---:B------:R-:W-:Y:S01]  /*4130*/  FADD.FTZ R58, -R220.reuse, R58 ;  /* 0x0000003adc3a7221 */ /* 0x040fe20000010100 */
[----:B------:R-:W-:Y:S01]  /*4140*/  SHF.L.U32 R241, R179, 0x10, RZ ;  /* 0x00000010b3f17819 */ /* 0x000fe200000006ff */
[----:B------:R-:W-:Y:S01]  /*4150*/  FADD.FTZ R52, -R220, R52 ;  /* 0x00000034dc347221 */ /* 0x000fe20000010100 */
[----:B------:R-:W-:-:S02]  /*4160*/  IMAD.U32 R245, R106, 0x10000, RZ ;  /* 0x000100006af57824 */ /* 0x000fc400078e00ff */
[C---:B------:R-:W-:Y:S01]  /*4170*/  FADD.FTZ R54, -R220.reuse, R54 ;  /* 0x00000036dc367221 */ /* 0x040fe20000010100 */
[----:B------:R-:W-:Y:S01]  /*4180*/  FADD.FTZ R48, -R220, R48 ;  /* 0x00000030dc307221 */ /* 0x000fe20000010100 */
[C---:B-1----:R-:W-:Y:S01]  /*4190*/  FMUL.FTZ R64, R221.reuse, R64 ;  /* 0x00000040dd407220 */ /* 0x042fe20000410000 */
[C---:B------:R-:W-:Y:S01]  /*41a0*/  FMUL.FTZ R65, R221.reuse, R224 ;  /* 0x000000e0dd417220 */ /* 0x040fe20000410000 */
[C---:B------:R-:W-:Y:S01]  /*41b0*/  FMUL.FTZ R66, R221.reuse, R66 ;  /* 0x00000042dd427220 */ /* 0x040fe20000410000 */
[----:B------:R-:W-:Y:S01]  /*41c0*/  FMUL.FTZ R232, R221, R232 ;  /* 0x000000e8dde87220 */ /* 0x000fe20000410000 */
[C---:B------:R-:W-:Y:S01]  /*41d0*/  FFMA.FTZ R67, R64.reuse, R225, R227 ;  /* 0x000000e140437223 */ /* 0x040fe200000100e3 */
[----:B------:R-:W-:Y:S01]  /*41e0*/  FFMA.FTZ R222, R64, R229, R222 ;  /* 0x000000e540de7223 */ /* 0x000fe200000100de */
[C---:B------:R-:W-:Y:S01]  /*41f0*/  FFMA.FTZ R224, R65.reuse, R226, R228 ;  /* 0x000000e241e07223 */ /* 0x040fe200000100e4 */
[----:B------:R-:W-:Y:S01]  /*4200*/  FFMA.FTZ R227, R65, R230, R231 ;  /* 0x000000e641e37223 */ /* 0x000fe200000100e7 */
[----:B------:R-:W-:Y:S01]  /*4210*/  SHF.L.U32 R225, R157, 0x10, RZ ;  /* 0x000000109de17819 */ /* 0x000fe200000006ff */
[----:B------:R-:W1:Y:S01]  /*4220*/  @!P0 LDC.64 R64, c[0x0][0x3c0] ;  /* 0x0000f000ff408b82 */ /* 0x000e620000000a00 */
[----:B------:R-:W-:Y:S01]  /*4230*/  SHF.L.U32 R229, R101, 0x10, RZ ;  /* 0x0000001065e57819 */ /* 0x000fe200000006ff */
[----:B------:R-:W-:Y:S01]  /*4240*/  FFMA.FTZ R228, R232, R233, R235 ;  /* 0x000000e9e8e47223 */ /* 0x000fe200000100eb */
[----:B------:R-:W-:Y:S01]  /*4250*/  SHF.L.U32 R231, R137, 0x10, RZ ;  /* 0x0000001089e77819 */ /* 0x000fe200000006ff */
[----:B------:R-:W-:Y:S01]  /*4260*/  FMUL.FTZ R60, R221, R60 ;  /* 0x0000003cdd3c7220 */ /* 0x000fe20000410000 */
[----:B------:R-:W-:Y:S01]  /*4270*/  SHF.L.U32 R226, R81, 0x10, RZ ;  /* 0x0000001051e27819 */ /* 0x000fe200000006ff */
[----:B------:R-:W-:Y:S01]  /*4280*/  FFMA.FTZ R225, R66, R225, R229 ;  /* 0x000000e142e17223 */ /* 0x000fe200000100e5 */
[----:B------:R-:W-:Y:S01]  /*4290*/  SHF.L.U32 R230, R185, 0x10, RZ ;  /* 0x00000010b9e67819 */ /* 0x000fe200000006ff */
[C---:B------:R-:W-:Y:S01]  /*42a0*/  FMUL.FTZ R62, R221.reuse, R62 ;  /* 0x0000003edd3e7220 */ /* 0x040fe20000410000 */
[----:B------:R-:W-:Y:S01]  /*42b0*/  SHF.L.U32 R233, R102, 0x10, RZ ;  /* 0x0000001066e97819 */ /* 0x000fe200000006ff */
[----:B------:R-:W-:Y:S01]  /*42c0*/  FFMA.FTZ R226, R66, R231, R226 ;  /* 0x000000e742e27223 */ /* 0x000fe200000100e2 */
[----:B------:R-:W-:Y:S01]  /*42d0*/  FADD.FTZ R66, -R220, R61 ;  /* 0x0000003ddc427221 */ /* 0x000fe20000010100 */
[----:B------:R-:W-:Y:S01]  /*42e0*/  FFMA.FTZ R229, R232, R237, R230 ;  /* 0x000000ede8e57223 */ /* 0x000fe200000100e6 */
[----:B------:R-:W-:Y:S01]  /*42f0*/  SHF.L.U32 R231, R158, 0x10, RZ ;  /* 0x000000109ee77819 */ /* 0x000fe200000006ff */
[----:B------:R-:W-:Y:S01]  /*4300*/  IMAD.U32 R230, R82, 0x10000, RZ ;  /* 0x0001000052e67824 */ /* 0x000fe200078e00ff */
[----:B------:R-:W-:Y:S01]  /*4310*/  SHF.L.U32 R235, R138, 0x10, RZ ;  /* 0x000000108aeb7819 */ /* 0x000fe200000006ff */
[----:B------:R-:W-:Y:S01]  /*4320*/  FMUL.FTZ R66, R221, R66 ;  /* 0x00000042dd427220 */ /* 0x000fe20000410000 */
        /* <DEDUP_REMOVED lines=9> */
[----:B------:R-:W2:Y:S01]  /*43c0*/  @!P0 LDC.64 R60, c[0x0][0x3c8] ;  /* 0x0000f200ff3c8b82 */ /* 0x000ea20000000a00 */
[----:B------:R-:W-:Y:S01]  /*43d0*/  SHF.L.U32 R232, R83, 0x10, RZ ;  /* 0x0000001053e87819 */ /* 0x000fe200000006ff */
[----:B------:R-:W-:Y:S01]  /*43e0*/  FFMA.FTZ R235, R66, R235, R233 ;  /* 0x000000eb42eb7223 */ /* 0x000fe200000100e9 */
[----:B------:R-:W-:Y:S01]  /*43f0*/  FADD.FTZ R66, -R220, R63 ;  /* 0x0000003fdc427221 */ /* 0x000fe20000010100 */
[----:B-1----:R-:W-:Y:S01]  /*4400*/  @!P0 IMAD.WIDE R64, R0, 0x4, R64 ;  /* 0x0000000400408825 */ /* 0x002fe200078e0240 */
[----:B------:R-:W-:-:S03]  /*4410*/  SHF.L.U32 R63, R159, 0x10, RZ ;  /* 0x000000109f3f7819 */ /* 0x000fc600000006ff */
[----:B------:R-:W-:Y:S01]  /*4420*/  FFMA.FTZ R232, R62, R237, R232 ;  /* 0x000000ed3ee87223 */ /* 0x000fe200000100e8 */
[----:B------:R-:W-:Y:S01]  /*4430*/  SHF.L.U32 R237, R178, 0x10, RZ ;  /* 0x00000010b2ed7819 */ /* 0x000fe200000006ff */
[----:B------:R-:W-:Y:S01]  /*4440*/  IMAD.U32 R233, R103, 0x10000, RZ ;  /* 0x0001000067e97824 */ /* 0x000fe200078e00ff */
[----:B------:R1:W-:Y:S01]  /*4450*/  @!P0 STG.E desc[UR6][R64.64], R223 ;  /* 0x000000df40008986 */ /* 0x0003e2000c101906 */
[C---:B------:R-:W-:Y:S01]  /*4460*/  FMUL.FTZ R66, R221.reuse, R66 ;  /* 0x00000042dd427220 */ /* 0x040fe20000410000 */
[C---:B------:R-:W-:Y:S01]  /*4470*/  FMUL.FTZ R58, R221.reuse, R58 ;  /* 0x0000003add3a7220 */ /* 0x040fe20000410000 */
[----:B------:R-:W-:Y:S01]  /*4480*/  FFMA.FTZ R63, R62, R63, R233 ;  /* 0x0000003f3e3f7223 */ /* 0x000fe200000100e9 */
[----:B------:R-:W-:Y:S01]  /*4490*/  SHF.L.U32 R233, R104, 0x10, RZ ;  /* 0x0000001068e97819 */ /* 0x000fe200000006ff */
[----:B------:R-:W-:Y:S01]  /*44a0*/  FFMA.FTZ R62, R66, R239, R241 ;  /* 0x000000ef423e7223 */ /* 0x000fe200000100f1 */
[----:B------:R-:W-:Y:S01]  /*44b0*/  SHF.L.U32 R239, R174, 0x10, RZ ;  /* 0x00000010aeef7819 */ /* 0x000fe200000006ff */
[C---:B------:R-:W-:Y:S01]  /*44c0*/  FMUL.FTZ R52, R221.reuse, R52 ;  /* 0x00000034dd347220 */ /* 0x040fe20000410000 */
[----:B------:R-:W-:Y:S01]  /*44d0*/  SHF.L.U32 R241, R154, 0x10, RZ ;  /* 0x000000109af17819 */ /* 0x000fe200000006ff */
[C---:B------:R-:W-:Y:S01]  /*44e0*/  FMUL.FTZ R54, R221.reuse, R54 ;  /* 0x00000036dd367220 */ /* 0x040fe20000410000 */
[----:B------:R-:W-:Y:S01]  /*44f0*/  F2FP.BF16.F32.PACK_AB R63, R62, R63 ;  /* 0x0000003f3e3f723e */ /* 0x000fe200000010ff */
[----:B------:R-:W-:Y:S01]  /*4500*/  FMUL.FTZ R48, R221, R48 ;  /* 0x00000030dd307220 */ /* 0x000fe20000410000 */
[----:B-1----:R-:W-:Y:S01]  /*4510*/  IMAD.U32 R65, R177, 0x10000, RZ ;  /* 0x00010000b1417824 */ /* 0x002fe200078e00ff */
[----:B------:R-:W-:Y:S01]  /*4520*/  SHF.L.U32 R223, R152, 0x10, RZ ;  /* 0x0000001098df7819 */ /* 0x000fe200000006ff */
[----:B------:R-:W-:Y:S01]  /*4530*/  FADD.FTZ R64, -R220, R57 ;  /* 0x00000039dc407221 */ /* 0x000fe20000010100 */
[----:B--2---:R-:W-:-:S04]  /*4540*/  @!P0 IMAD.WIDE R60, R0, 0x4, R60 ;  /* 0x00000004003c8825 */ /* 0x004fc800078e023c */
[----:B------:R-:W-:Y:S01]  /*4550*/  FFMA.FTZ R237, R66, R237, R65 ;  /* 0x000000ed42ed7223 */ /* 0x000fe20000010041 */
[----:B------:R-:W-:Y:S01]  /*4560*/  F2FP.BF16.F32.PACK_AB R62, R234, R231 ;  /* 0x000000e7ea3e723e */ /* 0x000fe200000010ff */
[----:B------:R-:W-:Y:S01]  /*4570*/  FFMA.FTZ R65, R56, R223, R233 ;  /* 0x000000df38417223 */ /* 0x000fe200000100e9 */
[----:B------:R-:W-:Y:S01]  /*4580*/  SHF.L.U32 R223, R132, 0x10, RZ ;  /* 0x0000001084df7819 */ /* 0x000fe200000006ff */
[----:B------:R-:W-:Y:S01]  /*4590*/  FMUL.FTZ R64, R221, R64 ;  /* 0x00000040dd407220 */ /* 0x000fe20000410000 */
[----:B------:R-:W-:Y:S01]  /*45a0*/  SHF.L.U32 R233, R84, 0x10, RZ ;  /* 0x0000001054e97819 */ /* 0x000fe200000006ff */
[----:B------:R1:W-:Y:S01]  /*45b0*/  @!P0 STG.E desc[UR6][R60.64], R221 ;  /* 0x000000dd3c008986 */ /* 0x0003e2000c101906 */
[----:B------:R-:W-:Y:S01]  /*45c0*/  SHF.L.U32 R231, R172, 0x10, RZ ;  /* 0x00000010ace77819 */ /* 0x000fe200000006ff */
[----:B------:R-:W-:Y:S01]  /*45d0*/  FADD.FTZ R50, -R220, R50 ;  /* 0x00000032dc327221 */ /* 0x000fe20000010100 */
[----:B------:R-:W-:Y:S01]  /*45e0*/  SHF.L.U32 R234, R169, 0x10, RZ ;  /* 0x00000010a9ea7819 */ /* 0x000fe200000006ff */
[----:B------:R-:W-:Y:S01]  /*45f0*/  FFMA.FTZ R57, R56, R223, R233 ;  /* 0x000000df38397223 */ /* 0x000fe200000100e9 */
[----:B------:R-:W-:Y:S01]  /*4600*/  SHF.L.U32 R223, R176, 0x10, RZ ;  /* 0x00000010b0df7819 */ /* 0x000fe200000006ff */
[----:B------:R-:W-:Y:S01]  /*4610*/  IMAD.U32 R233, R175, 0x10000, RZ ;  /* 0x00010000afe97824 */ /* 0x000fe200078e00ff */
[----:B------:R-:W-:Y:S01]  /*4620*/  SHF.L.U32 R56, R173, 0x10, RZ ;  /* 0x00000010ad387819 */ /* 0x000fe200000006ff */
[----:B------:R-:W-:Y:S01]  /*4630*/  FMUL.FTZ R50, R221, R50 ;  /* 0x00000032dd327220 */ /* 0x000fe20000410000 */
[----:B------:R-:W-:Y:S01]  /*4640*/  FADD.FTZ R44, -R220, R44 ;  /* 0x0000002cdc2c7221 */ /* 0x000fe20000010100 */
[C---:B------:R-:W-:Y:S01]  /*4650*/  FFMA.FTZ R66, R64.reuse, R223, R233 ;  /* 0x000000df40427223 */ /* 0x040fe200000100e9 */
[----:B------:R-:W-:Y:S01]  /*4660*/  SHF.L.U32 R223, R153, 0x10, RZ ;  /* 0x0000001099df7819 */ /* 0x000fe200000006ff */
[----:B------:R-:W-:Y:S01]  /*4670*/  FFMA.FTZ R56, R64, R239, R56 ;  /* 0x000000ef40387223 */ /* 0x000fe20000010038 */
[----:B-1----:R-:W-:Y:S01]  /*4680*/  F2FP.BF16.F32.PACK_AB R60, R224, R67 ;  /* 0x00000043e03c723e */ /* 0x002fe200000010ff */
[----:B------:R-:W-:Y:S01]  /*4690*/  FADD.FTZ R64, -R220, R59 ;  /* 0x0000003bdc407221 */ /* 0x000fe20000010100 */
[----:B------:R-:W-:Y:S01]  /*46a0*/  SHF.L.U32 R67, R105, 0x10, RZ ;  /* 0x0000001069437819 */ /* 0x000fe200000006ff */
[----:B------:R-:W-:Y:S01]  /*46b0*/  FMUL.FTZ R44, R221, R44 ;  /* 0x0000002cdd2c7220 */ /* 0x000fe20000410000 */
[----:B------:R-:W-:Y:S01]  /*46c0*/  SHF.L.U32 R59, R133, 0x10, RZ ;  /* 0x00000010853b7819 */ /* 0x000fe200000006ff */
[----:B------:R-:W-:Y:S01]  /*46d0*/  FMUL.FTZ R64, R221, R64 ;  /* 0x00000040dd407220 */ /* 0x000fe20000410000 */
[----:B------:R-:W-:Y:S01]  /*46e0*/  F2FP.BF16.F32.PACK_AB R61, R228, R225 ;  /* 0x000000e1e43d723e */ /* 0x000fe200000010ff */
[----:B------:R-:W-:Y:S01]  /*46f0*/  FFMA.FTZ R223, R58, R223, R67 ;  /* 0x000000df3adf7223 */ /* 0x000fe20000010043 */
[----:B------:R-:W-:Y:S01]  /*4700*/  IMAD.U32 R67, R85, 0x10000, RZ ;  /* 0x0001000055437824 */ /* 0x000fe200078e00ff */
[----:B------:R-:W-:Y:S01]  /*4710*/  SHF.L.U32 R233, R171, 0x10, RZ ;  /* 0x00000010abe97819 */ /* 0x000fe200000006ff */
[----:B0-----:R-:W-:Y:S01]  /*4720*/  IMAD.WIDE.U32 R224, R218, 0x10, R242 ;  /* 0x00000010dae07825 */ /* 0x001fe200078e00f2 */
[----:B------:R-:W-:-:S03]  /*4730*/  SHF.L.U32 R239, R170, 0x10, RZ ;  /* 0x00000010aaef7819 */ /* 0x000fc600000006ff */
[----:B------:R-:W-:Y:S01]  /*4740*/  FFMA.FTZ R59, R58, R59, R67 ;  /* 0x0000003b3a3b7223 */ /* 0x000fe20000010043 */
[----:B------:R-:W-:Y:S01]  /*4750*/  FADD.FTZ R58, -R220, R53 ;  /* 0x00000035dc3a7221 */ /* 0x000fe20000010100 */
[----:B------:R-:W-:Y:S01]  /*4760*/  SHF.L.U32 R53, R168, 0x10, RZ ;  /* 0x00000010a8357819 */ /* 0x000fe200000006ff */
[----:B------:R0:W-:Y:S01]  /*4770*/  STG.E.128 desc[UR6][R224.64], R60 ;  /* 0x0000003ce0007986 */ /* 0x0001e2000c101d06 */
[----:B------:R-:W-:Y:S01]  /*4780*/  SHF.L.U32 R67, R167, 0x10, RZ ;  /* 0x00000010a7437819 */ /* 0x000fe200000006ff */
[----:B------:R-:W-:Y:S01]  /*4790*/  FMUL.FTZ R58, R221, R58 ;  /* 0x0000003add3a7220 */ /* 0x000fe20000410000 */
[----:B------:R-:W-:Y:S01]  /*47a0*/  FFMA.FTZ R228, R64, R231, R233 ;  /* 0x000000e740e47223 */ /* 0x000fe200000100e9 */
[----:B------:R-:W-:Y:S01]  /*47b0*/  SHF.L.U32 R233, R155, 0x10, RZ ;  /* 0x000000109be97819 */ /* 0x000fe200000006ff */
[----:B------:R-:W-:Y:S01]  /*47c0*/  FFMA.FTZ R231, R52, R241, R245 ;  /* 0x000000f134e77223 */ /* 0x000fe200000100f5 */
[C---:B------:R-:W-:Y:S01]  /*47d0*/  FADD.FTZ R46, -R220.reuse, R46 ;  /* 0x0000002edc2e7221 */ /* 0x040fe20000010100 */
[----:B------:R-:W1:Y:S01]  /*47e0*/  LDC.64 R244, c[0x0][0x430] ;  /* 0x00010c00fff47b82 */ /* 0x000e620000000a00 */
[----:B------:R-:W-:Y:S01]  /*47f0*/  SHF.L.U32 R241, R151, 0x10, RZ ;  /* 0x0000001097f17819 */ /* 0x000fe200000006ff */
[C---:B------:R-:W-:Y:S01]  /*4800*/  FADD.FTZ R40, -R220.reuse, R40 ;  /* 0x00000028dc287221 */ /* 0x040fe20000010100 */
[C---:B------:R-:W-:Y:S01]  /*4810*/  FMUL.FTZ R46, R221.reuse, R46 ;  /* 0x0000002edd2e7220 */ /* 0x040fe20000410000 */
[C---:B------:R-:W-:Y:S01]  /*4820*/  FADD.FTZ R42, -R220.reuse, R42 ;  /* 0x0000002adc2a7221 */ /* 0x040fe20000010100 */
[C---:B------:R-:W-:Y:S01]  /*4830*/  FADD.FTZ R36, -R220.reuse, R36 ;  /* 0x00000024dc247221 */ /* 0x040fe20000010100 */
[C---:B------:R-:W-:Y:S01]  /*4840*/  FMUL.FTZ R40, R221.reuse, R40 ;  /* 0x00000028dd287220 */ /* 0x040fe20000410000 */
[C---:B------:R-:W-:Y:S01]  /*4850*/  FADD.FTZ R38, -R220.reuse, R38 ;  /* 0x00000026dc267221 */ /* 0x040fe20000010100 */
[----:B------:R-:W-:Y:S01]  /*4860*/  FMUL.FTZ R42, R221, R42 ;  /* 0x0000002add2a7220 */ /* 0x000fe20000410000 */
[C---:B------:R-:W-:Y:S01]  /*4870*/  FADD.FTZ R32, -R220.reuse, R32 ;  /* 0x00000020dc207221 */ /* 0x040fe20000010100 */
[----:B------:R-:W-:Y:S01]  /*4880*/  FADD.FTZ R34, -R220, R34 ;  /* 0x00000022dc227221 */ /* 0x000fe20000010100 */
[----:B0-----:R-:W-:Y:S01]  /*4890*/  SHF.L.U32 R61, R134, 0x10, RZ ;  /* 0x00000010863d7819 */ /* 0x001fe200000006ff */
        /* <DEDUP_REMOVED lines=10> */
[----:B------:R-:W-:Y:S01]  /*4940*/  FADD.FTZ R52, -R220, R55 ;  /* 0x00000037dc347221 */ /* 0x000fe20000010100 */
[----:B------:R-:W-:Y:S01]  /*4950*/  FFMA.FTZ R233, R54, R233, R53 ;  /* 0x000000e936e97223 */ /* 0x000fe20000010035 */
[----:B------:R-:W-:Y:S01]  /*4960*/  SHF.L.U32 R53, R164, 0x10, RZ ;  /* 0x00000010a4357819 */ /* 0x000fe200000006ff */
[----:B------:R-:W-:-:S02]  /*4970*/  IMAD.U32 R55, R31, 0x10000, RZ ;  /* 0x000100001f377824 */ /* 0x000fc400078e00ff */
[----:B------:R-:W-:Y:S01]  /*4980*/  FFMA.FTZ R64, R54, R61, R64 ;  /* 0x0000003d36407223 */ /* 0x000fe20000010040 */
[----:B------:R-:W-:Y:S01]  /*4990*/  FMUL.FTZ R52, R221, R52 ;  /* 0x00000034dd347220 */ /* 0x000fe20000410000 */
[----:B------:R-:W-:Y:S01]  /*49a0*/  SHF.L.U32 R67, R30, 0x10, RZ ;  /* 0x000000101e437819 */ /* 0x000fe200000006ff */
[----:B------:R-:W-:Y:S01]  /*49b0*/  FADD.FTZ R224, -R220, R49 ;  /* 0x00000031dce07221 */ /* 0x000fe20000010100 */
[----:B------:R-:W-:Y:S01]  /*49c0*/  SHF.L.U32 R54, R29, 0x10, RZ ;  /* 0x000000101d367819 */ /* 0x000fe200000006ff */
[----:B------:R-:W-:Y:S01]  /*49d0*/  FFMA.FTZ R236, R52, R53, R55 ;  /* 0x0000003534ec7223 */ /* 0x000fe20000010037 */
[----:B------:R-:W-:Y:S01]  /*49e0*/  SHF.L.U32 R53, R148, 0x10, RZ ;  /* 0x0000001094357819 */ /* 0x000fe200000006ff */
[----:B------:R-:W-:Y:S01]  /*49f0*/  FMUL.FTZ R49, R221, R224 ;  /* 0x000000e0dd317220 */ /* 0x000fe20000410000 */
[----:B------:R-:W-:Y:S01]  /*4a00*/  SHF.L.U32 R55, R108, 0x10, RZ ;  /* 0x000000106c377819 */ /* 0x000fe200000006ff */
[----:B------:R-:W-:Y:S01]  /*4a10*/  FFMA.FTZ R67, R52, R67, R54 ;  /* 0x0000004334437223 */ /* 0x000fe20000010036 */
[----:B------:R-:W-:Y:S01]  /*4a20*/  SHF.L.U32 R61, R128, 0x10, RZ ;  /* 0x00000010803d7819 */ /* 0x000fe200000006ff */
[----:B------:R-:W-:Y:S01]  /*4a30*/  IMAD.U32 R52, R88, 0x10000, RZ ;  /* 0x0001000058347824 */ /* 0x000fe200078e00ff */
[----:B------:R-:W-:Y:S01]  /*4a40*/  F2FP.BF16.F32.PACK_AB R54, R235, R230 ;  /* 0x000000e6eb36723e */ /* 0x000fe200000010ff */
[C---:B------:R-:W-:Y:S01]  /*4a50*/  FFMA.FTZ R58, R48.reuse, R53, R55 ;  /* 0x00000035303a7223 */ /* 0x040fe20000010037 */
[----:B------:R-:W-:Y:S01]  /*4a60*/  F2FP.BF16.F32.PACK_AB R53, R229, R226 ;  /* 0x000000e2e535723e */ /* 0x000fe200000010ff */
[----:B------:R-:W-:Y:S01]  /*4a70*/  FFMA.FTZ R48, R48, R61, R52 ;  /* 0x0000003d30307223 */ /* 0x000fe20000010034 */
[----:B------:R-:W-:Y:S01]  /*4a80*/  F2FP.BF16.F32.PACK_AB R52, R227, R222 ;  /* 0x000000dee334723e */ /* 0x000fe200000010ff */
[----:B-1----:R-:W-:Y:S01]  /*4a90*/  IMAD.WIDE.U32 R224, R218, 0x10, R244 ;  /* 0x00000010dae07825 */ /* 0x002fe200078e00f4 */
[----:B------:R-:W-:-:S03]  /*4aa0*/  SHF.L.U32 R222, R28, 0x10, RZ ;  /* 0x000000101cde7819 */ /* 0x000fc600000006ff */
[----:B------:R-:W-:Y:S01]  /*4ab0*/  FMUL.FTZ R38, R221, R38 ;  /* 0x00000026dd267220 */ /* 0x000fe20000410000 */
[----:B------:R-:W-:Y:S01]  /*4ac0*/  SHF.L.U32 R226, R27, 0x10, RZ ;  /* 0x000000101be27819 */ /* 0x000fe200000006ff */
[----:B------:R-:W-:Y:S01]  /*4ad0*/  FMUL.FTZ R32, R221, R32 ;  /* 0x00000020dd207220 */ /* 0x000fe20000410000 */
[----:B------:R-:W-:Y:S01]  /*4ae0*/  F2FP.BF16.F32.PACK_AB R55, R237, R232 ;  /* 0x000000e8ed37723e */ /* 0x000fe200000010ff */
[----:B------:R-:W-:Y:S01]  /*4af0*/  FMUL.FTZ R34, R221, R34 ;  /* 0x00000022dd227220 */ /* 0x000fe20000410000 */
[----:B------:R-:W-:Y:S01]  /*4b00*/  SHF.L.U32 R230, R26, 0x10, RZ ;  /* 0x000000101ae67819 */ /* 0x000fe200000006ff */
[----:B------:R-:W-:Y:S01]  /*4b10*/  FFMA.FTZ R61, R49, R222, R226 ;  /* 0x000000de313d7223 */ /* 0x000fe200000100e2 */
[----:B------:R-:W-:Y:S01]  /*4b20*/  FADD.FTZ R222, -R220, R51 ;  /* 0x00000033dcde7221 */ /* 0x000fe20000010100 */
[----:B------:R-:W-:Y:S01]  /*4b30*/  SHF.L.U32 R227, R25, 0x10, RZ ;  /* 0x0000001019e37819 */ /* 0x000fe200000006ff */
[----:B------:R0:W-:Y:S01]  /*4b40*/  STG.E.128 desc[UR6][R224.64], R52 ;  /* 0x00000034e0007986 */ /* 0x0001e2000c101d06 */
[----:B------:R-:W-:Y:S01]  /*4b50*/  SHF.L.U32 R235, R24, 0x10, RZ ;  /* 0x0000001018eb7819 */ /* 0x000fe200000006ff */
[----:B------:R-:W-:Y:S01]  /*4b60*/  FMUL.FTZ R222, R221, R222 ;  /* 0x000000deddde7220 */ /* 0x000fe20000410000 */
[----:B------:R-:W-:Y:S01]  /*4b70*/  SHF.L.U32 R237, R23, 0x10, RZ ;  /* 0x0000001017ed7819 */ /* 0x000fe200000006ff */
[----:B------:R-:W-:Y:S01]  /*4b80*/  FFMA.FTZ R49, R49, R230, R227 ;  /* 0x000000e631317223 */ /* 0x000fe200000100e3 */
[----:B------:R-:W-:Y:S01]  /*4b90*/  SHF.L.U32 R229, R149, 0x10, RZ ;  /* 0x0000001095e57819 */ /* 0x000fe200000006ff */
[----:B------:R-:W-:Y:S01]  /*4ba0*/  IMAD.U32 R51, R109, 0x10000, RZ ;  /* 0x000100006d337824 */ /* 0x000fe200078e00ff */
[----:B------:R-:W-:Y:S01]  /*4bb0*/  SHF.L.U32 R227, R129, 0x10, RZ ;  /* 0x0000001081e37819 */ /* 0x000fe200000006ff */
[----:B------:R-:W-:Y:S01]  /*4bc0*/  FFMA.FTZ R226, R222, R235, R237 ;  /* 0x000000ebdee27223 */ /* 0x000fe200000100ed */
[----:B------:R-:W-:Y:S01]  /*4bd0*/  SHF.L.U32 R218, R89, 0x10, RZ ;  /* 0x0000001059da7819 */ /* 0x000fe200000006ff */
[----:B------:R-:W-:Y:S01]  /*4be0*/  IMAD.U32 R230, R21, 0x10000, RZ ;  /* 0x0001000015e67824 */ /* 0x000fe200078e00ff */
[----:B------:R-:W-:Y:S01]  /*4bf0*/  SHF.L.U32 R239, R22, 0x10, RZ ;  /* 0x0000001016ef7819 */ /* 0x000fe200000006ff */
[----:B------:R-:W-:Y:S01]  /*4c00*/  FFMA.FTZ R229, R50, R229, R51 ;  /* 0x000000e532e57223 */ /* 0x000fe20000010033 */
[----:B------:R-:W-:Y:S01]  /*4c10*/  SHF.L.U32 R235, R20, 0x10, RZ ;  /* 0x0000001014eb7819 */ /* 0x000fe200000006ff */
[----:B------:R-:W-:Y:S01]  /*4c20*/  FADD.FTZ R160, -R220, R160 ;  /* 0x000000a0dca07221 */ /* 0x000fe20000010100 */
[----:B------:R-:W-:Y:S01]  /*4c30*/  SHF.L.U32 R51, R150, 0x10, RZ ;  /* 0x0000001096337819 */ /* 0x000fe200000006ff */
[----:B------:R-:W-:Y:S01]  /*4c40*/  FADD.FTZ R162, -R220, R162 ;  /* 0x000000a2dca27221 */ /* 0x000fe20000010100 */
[----:B------:R-:W-:Y:S01]  /*4c50*/  SHF.L.U32 R237, R14, 0x10, RZ ;  /* 0x000000100eed7819 */ /* 0x000fe200000006ff */
[----:B0-----:R-:W-:Y:S01]  /*4c60*/  FADD.FTZ R52, -R220, R45 ;  /* 0x0000002ddc347221 */ /* 0x001fe20000010100 */
[----:B------:R-:W-:-:S02]  /*4c70*/  IMAD.U32 R45, R19, 0x10000, RZ ;  /* 0x00010000132d7824 */ /* 0x000fc400078e00ff */
[----:B------:R-:W-:Y:S01]  /*4c80*/  FFMA.FTZ R53, R50, R227, R218 ;  /* 0x000000e332357223 */ /* 0x000fe200000100da */
[----:B------:R-:W-:Y:S01]  /*4c90*/  FFMA.FTZ R50, R222, R239, R230 ;  /* 0x000000efde327223 */ /* 0x000fe200000100e6 */
[C---:B------:R-:W-:Y:S01]  /*4ca0*/  FMUL.FTZ R52, R221.reuse, R52 ;  /* 0x00000034dd347220 */ /* 0x040fe20000410000 */
[----:B------:R-:W-:Y:S01]  /*4cb0*/  SHF.L.U32 R55, R110, 0x10, RZ ;  /* 0x000000106e377819 */ /* 0x000fe200000006ff */
[C---:B------:R-:W-:Y:S01]  /*4cc0*/  FMUL.FTZ R160, R221.reuse, R160 ;  /* 0x000000a0dda07220 */ /* 0x040fe20000410000 */
[----:B------:R-:W-:Y:S01]  /*4cd0*/  SHF.L.U32 R225, R130, 0x10, RZ ;  /* 0x0000001082e17819 */ /* 0x000fe200000006ff */
[----:B------:R-:W-:Y:S01]  /*4ce0*/  FFMA.FTZ R235, R52, R235, R45 ;  /* 0x000000eb34eb7223 */ /* 0x000fe2000001002d */
[----:B------:R-:W-:Y:S01]  /*4cf0*/  SHF.L.U32 R222, R90, 0x10, RZ ;  /* 0x000000105ade7819 */ /* 0x000fe200000006ff */
[----:B------:R-:W-:Y:S01]  /*4d00*/  FFMA.FTZ R232, R44, R51, R55 ;  /* 0x000000332ce87223 */ /* 0x000fe20000010037 */
[----:B------:R-:W-:Y:S01]  /*4d10*/  SHF.L.U32 R227, R18, 0x10, RZ ;  /* 0x0000001012e37819 */ /* 0x000fe200000006ff */
[----:B------:R-:W-:Y:S01]  /*4d20*/  FMUL.FTZ R162, R221, R162 ;  /* 0x000000a2dda27220 */ /* 0x000fe20000410000 */
[----:B------:R-:W-:Y:S01]  /*4d30*/  SHF.L.U32 R45, R17, 0x10, RZ ;  /* 0x00000010112d7819 */ /* 0x000fe200000006ff */
[----:B------:R-:W-:Y:S01]  /*4d40*/  FFMA.FTZ R222, R44, R225, R222 ;  /* 0x000000e12cde7223 */ /* 0x000fe200000100de */
[----:B------:R-:W-:Y:S01]  /*4d50*/  FADD.FTZ R44, -R220, R47 ;  /* 0x0000002fdc2c7221 */ /* 0x000fe20000010100 */
[----:B------:R-:W-:Y:S01]  /*4d60*/  SHF.L.U32 R51, R111, 0x10, RZ ;  /* 0x000000106f337819 */ /* 0x000fe200000006ff */
[----:B------:R-:W-:-:S02]  /*4d70*/  IMAD.U32 R47, R91, 0x10000, RZ ;  /* 0x000100005b2f7824 */ /* 0x000fc400078e00ff */
[----:B------:R-:W-:Y:S01]  /*4d80*/  FFMA.FTZ R227, R52, R227, R45 ;  /* 0x000000e334e37223 */ /* 0x000fe2000001002d */
[----:B------:R-:W-:Y:S01]  /*4d90*/  SHF.L.U32 R45, R131, 0x10, RZ ;  /* 0x00000010832d7819 */ /* 0x000fe200000006ff */
[----:B------:R-:W-:Y:S01]  /*4da0*/  FMUL.FTZ R44, R221, R44 ;  /* 0x0000002cdd2c7220 */ /* 0x000fe20000410000 */
[----:B------:R-:W-:Y:S01]  /*4db0*/  FFMA.FTZ R241, R46, R241, R51 ;  /* 0x000000f12ef17223 */ /* 0x000fe20000010033 */
[----:B------:R-:W-:Y:S02]  /*4dc0*/  SHF.L.U32 R51, R16, 0x10, RZ ;  /* 0x0000001010337819 */ /* 0x000fe400000006ff */
[----:B------:R-:W-:Y:S01]  /*4dd0*/  FFMA.FTZ R230, R46, R45, R47 ;  /* 0x0000002d2ee67223 */ /* 0x000fe2000001002f */
[----:B------:R-:W-:Y:S01]  /*4de0*/  SHF.L.U32 R45, R13, 0x10, RZ ;  /* 0x000000100d2d7819 */ /* 0x000fe200000006ff */
[----:B------:R-:W-:Y:S01]  /*4df0*/  IMAD.U32 R47, R112, 0x10000, RZ ;  /* 0x00010000702f7824 */ /* 0x000fe200078e00ff */
[----:B------:R-:W-:Y:S02]  /*4e00*/  SHF.L.U32 R55, R15, 0x10, RZ ;  /* 0x000000100f377819 */ /* 0x000fe400000006ff */
[----:B------:R-:W-:Y:S01]  /*4e10*/  SHF.L.U32 R54, R12, 0x10, RZ ;  /* 0x000000100c367819 */ /* 0x000fe200000006ff */
[----:B------:R-:W-:Y:S01]  /*4e20*/  FFMA.FTZ R237, R44, R237, R45 ;  /* 0x000000ed2ced7223 */ /* 0x000fe2000001002d */
[----:B------:R-:W-:Y:S01]  /*4e30*/  SHF.L.U32 R45, R144, 0x10, RZ ;  /* 0x00000010902d7819 */ /* 0x000fe200000006ff */
[----:B------:R-:W-:Y:S01]  /*4e40*/  FFMA.FTZ R240, R44, R51, R55 ;  /* 0x000000332cf07223 */ /* 0x000fe20000010037 */
[----:B------:R-:W-:-:S02]  /*4e50*/  SHF.L.U32 R51, R124, 0x10, RZ ;  /* 0x000000107c337819 */ /* 0x000fc400000006ff */
[----:B------:R-:W-:Y:S01]  /*4e60*/  SHF.L.U32 R44, R92, 0x10, RZ ;  /* 0x000000105c2c7819 */ /* 0x000fe200000006ff */
[----:B------:R-:W-:Y:S01]  /*4e70*/  FFMA.FTZ R52, R40, R45, R47 ;  /* 0x0000002d28347223 */ /* 0x000fe2000001002f */
[----:B------:R-:W-:Y:S02]  /*4e80*/  SHF.L.U32 R218, R11, 0x10, RZ ;  /* 0x000000100bda7819 */ /* 0x000fe400000006ff */
[----:B------:R-:W-:Y:S01]  /*4e90*/  F2FP.BF16.F32.PACK_AB R45, R228, R223 ;  /* 0x000000dfe42d723e */ /* 0x000fe200000010ff */
[----:B------:R-:W-:Y:S01]  /*4ea0*/  FFMA.FTZ R40, R40, R51, R44 ;  /* 0x0000003328287223 */ /* 0x000fe2000001002c */
[----:B------:R-:W-:Y:S01]  /*4eb0*/  FADD.FTZ R44, -R220, R41 ;  /* 0x00000029dc2c7221 */ /* 0x000fe20000010100 */
[----:B------:R-:W-:Y:S01]  /*4ec0*/  SHF.L.U32 R224, R10, 0x10, RZ ;  /* 0x000000100ae07819 */ /* 0x000fe200000006ff */
[----:B------:R-:W-:Y:S01]  /*4ed0*/  IMAD.U32 R223, R9, 0x10000, RZ ;  /* 0x0001000009df7824 */ /* 0x000fe200078e00ff */
[----:B------:R-:W-:Y:S01]  /*4ee0*/  F2FP.BF16.F32.PACK_AB R47, R236, R233 ;  /* 0x000000e9ec2f723e */ /* 0x000fe200000010ff */
[----:B------:R-:W-:Y:S01]  /*4ef0*/  FMUL.FTZ R51, R221, R44 ;  /* 0x0000002cdd337220 */ /* 0x000fe20000410000 */
[----:B------:R-:W-:Y:S01]  /*4f00*/  F2FP.BF16.F32.PACK_AB R46, R234, R231 ;  /* 0x000000e7ea2e723e */ /* 0x000fe200000010ff */
[----:B------:R-:W-:Y:S01]  /*4f10*/  IMAD.U32 R231, R7, 0x10000, RZ ;  /* 0x0001000007e77824 */ /* 0x000fe200078e00ff */
[----:B------:R-:W-:Y:S01]  /*4f20*/  F2FP.BF16.F32.PACK_AB R44, R66, R65 ;  /* 0x00000041422c723e */ /* 0x000fe200000010ff */
[----:B------:R-:W-:Y:S01]  /*4f30*/  FFMA.FTZ R41, R51, R54, R218 ;  /* 0x0000003633297223 */ /* 0x000fe200000100da */
[----:B------:R-:W-:-:S04]  /*4f40*/  IMAD.WIDE.U32 R54, R216, 0x10, R242 ;  /* 0x00000010d8367825 */ /* 0x000fc800078e00f2 */
[----:B------:R-:W-:Y:S01]  /*4f50*/  FFMA.FTZ R51, R51, R224, R223 ;  /* 0x000000e033337223 */ /* 0x000fe200000100df */
[----:B------:R-:W-:Y:S01]  /*4f60*/  FADD.FTZ R218, -R220, R43 ;  /* 0x0000002bdcda7221 */ /* 0x000fe20000010100 */
[----:B------:R-:W-:Y:S02]  /*4f70*/  SHF.L.U32 R43, R145, 0x10, RZ ;  /* 0x00000010912b7819 */ /* 0x000fe400000006ff */
[----:B------:R-:W-:Y:S01]  /*4f80*/  SHF.L.U32 R65, R113, 0x10, RZ ;  /* 0x0000001071417819 */ /* 0x000fe200000006ff */
[----:B------:R0:W-:Y:S01]  /*4f90*/  STG.E.128 desc[UR6][R54.64], R44 ;  /* 0x0000002c36007986 */ /* 0x0001e2000c101d06 */
[----:B------:R-:W-:Y:S01]  /*4fa0*/  SHF.L.U32 R223, R125, 0x10, RZ ;  /* 0x000000107ddf7819 */ /* 0x000fe200000006ff */
[----:B------:R-:W-:Y:S01]  /*4fb0*/  FMUL.FTZ R218, R221, R218 ;  /* 0x000000daddda7220 */ /* 0x000fe20000410000 */
[----:B------:R-:W-:Y:S01]  /*4fc0*/  SHF.L.U32 R66, R93, 0x10, RZ ;  /* 0x000000105d427819 */ /* 0x000fe200000006ff */
[----:B------:R-:W-:Y:S01]  /*4fd0*/  FFMA.FTZ R234, R42, R43, R65 ;  /* 0x0000002b2aea7223 */ /* 0x000fe20000010041 */
[----:B------:R-:W-:-:S02]  /*4fe0*/  SHF.L.U32 R225, R8, 0x10, RZ ;  /* 0x0000001008e17819 */ /* 0x000fc400000006ff */
[----:B------:R-:W-:Y:S01]  /*4ff0*/  SHF.L.U32 R65, R3, 0x10, RZ ;  /* 0x0000001003417819 */ /* 0x000fe200000006ff */
[----:B------:R-:W-:Y:S01]  /*5000*/  FFMA.FTZ R66, R42, R223, R66 ;  /* 0x000000df2a427223 */ /* 0x000fe20000010042 */
[----:B------:R-:W-:Y:S01]  /*5010*/  FMUL.FTZ R42, R221, R36 ;  /* 0x00000024dd2a7220 */ /* 0x000fe20000410000 */
[----:B------:R-:W-:Y:S01]  /*5020*/  FFMA.FTZ R43, R218, R225, R231 ;  /* 0x000000e1da2b7223 */ /* 0x000fe200000100e7 */
[----:B------:R-:W-:Y:S02]  /*5030*/  SHF.L.U32 R231, R2, 0x10, RZ ;  /* 0x0000001002e77819 */ /* 0x000fe400000006ff */
[----:B------:R-:W-:Y:S02]  /*5040*/  SHF.L.U32 R239, R196, 0x10, RZ ;  /* 0x00000010c4ef7819 */ /* 0x000fe400000006ff */
[----:B------:R-:W-:Y:S02]  /*5050*/  SHF.L.U32 R233, R6, 0x10, RZ ;  /* 0x0000001006e97819 */ /* 0x000fe400000006ff */
[----:B------:R-:W-:Y:S01]  /*5060*/  SHF.L.U32 R224, R5, 0x10, RZ ;  /* 0x0000001005e07819 */ /* 0x000fe200000006ff */
[----:B0-----:R-:W-:Y:S01]  /*5070*/  IMAD.U32 R44, R94, 0x10000, RZ ;  /* 0x000100005e2c7824 */ /* 0x001fe200078e00ff */
[----:B------:R-:W-:Y:S01]  /*5080*/  SHF.L.U32 R45, R146, 0x10, RZ ;  /* 0x00000010922d7819 */ /* 0x000fe200000006ff */
[----:B------:R-:W-:Y:S01]  /*5090*/  FADD.FTZ R46, -R220, R37 ;  /* 0x00000025dc2e7221 */ /* 0x000fe20000010100 */
        /* <DEDUP_REMOVED lines=8> */
[----:B------:R-:W-:Y:S01]  /*5120*/  SHF.L.U32 R47, R147, 0x10, RZ ;  /* 0x00000010932f7819 */ /* 0x000fe200000006ff */
[----:B------:R-:W-:-:S02]  /*5130*/  IMAD.U32 R55, R115, 0x10000, RZ ;  /* 0x0001000073377824 */ /* 0x000fc400078e00ff */
[----:B------:R-:W-:Y:S01]  /*5140*/  FADD.FTZ R44, -R220, R39 ;  /* 0x00000027dc2c7221 */ /* 0x000fe20000010100 */
[----:B------:R-:W-:Y:S01]  /*5150*/  FFMA.FTZ R231, R46, R231, R45 ;  /* 0x000000e72ee77223 */ /* 0x000fe2000001002d */
        /* <DEDUP_REMOVED lines=8> */
[----:B------:R-:W-:Y:S01]  /*51e0*/  IMAD.U32 R45, R197, 0x10000, RZ ;  /* 0x00010000c52d7824 */ /* 0x000fe200078e00ff */
[----:B------:R-:W-:Y:S01]  /*51f0*/  SHF.L.U32 R47, R116, 0x10, RZ ;  /* 0x00000010742f7819 */ /* 0x000fe200000006ff */
[----:B------:R-:W-:Y:S01]  /*5200*/  FADD.FTZ R46, -R220, R161 ;  /* 0x000000a1dc2e7221 */ /* 0x000fe20000010100 */
[C---:B------:R-:W-:Y:S01]  /*5210*/  FFMA.FTZ R38, R44.reuse, R55, R65 ;  /* 0x000000372c267223 */ /* 0x040fe20000010041 */
[----:B------:R-:W-:Y:S01]  /*5220*/  FFMA.FTZ R239, R44, R239, R45 ;  /* 0x000000ef2cef7223 */ /* 0x000fe2000001002d */
[----:B------:R-:W-:Y:S01]  /*5230*/  SHF.L.U32 R45, R140, 0x10, RZ ;  /* 0x000000108c2d7819 */ /* 0x000fe200000006ff */
[----:B------:R-:W-:Y:S01]  /*5240*/  FADD.FTZ R44, -R220, R33 ;  /* 0x00000021dc2c7221 */ /* 0x000fe20000010100 */
[----:B------:R-:W-:Y:S01]  /*5250*/  SHF.L.U32 R55, R120, 0x10, RZ ;  /* 0x0000001078377819 */ /* 0x000fe200000006ff */
[----:B------:R-:W-:Y:S01]  /*5260*/  IMAD.U32 R33, R199, 0x10000, RZ ;  /* 0x00010000c7217824 */ /* 0x000fe200078e00ff */
[----:B------:R-:W-:Y:S01]  /*5270*/  SHF.L.U32 R54, R96, 0x10, RZ ;  /* 0x0000001060367819 */ /* 0x000fe200000006ff */
[----:B------:R-:W-:Y:S01]  /*5280*/  FFMA.FTZ R224, R32, R45, R47 ;  /* 0x0000002d20e07223 */ /* 0x000fe2000001002f */
[C---:B------:R-:W-:Y:S01]  /*5290*/  FMUL.FTZ R44, R221.reuse, R44 ;  /* 0x0000002cdd2c7220 */ /* 0x040fe20000410000 */
[----:B------:R-:W-:Y:S01]  /*52a0*/  SHF.L.U32 R225, R198, 0x10, RZ ;  /* 0x00000010c6e17819 */ /* 0x000fe200000006ff */
[----:B------:R-:W-:Y:S01]  /*52b0*/  FMUL.FTZ R46, R221, R46 ;  /* 0x0000002edd2e7220 */ /* 0x000fe20000410000 */
[----:B------:R-:W-:Y:S01]  /*52c0*/  FFMA.FTZ R54, R32, R55, R54 ;  /* 0x0000003720367223 */ /* 0x000fe20000010036 */
[----:B------:R-:W-:-:S02]  /*52d0*/  SHF.L.U32 R55, R200, 0x10, RZ ;  /* 0x00000010c8377819 */ /* 0x000fc400000006ff */
[----:B------:R-:W-:Y:S01]  /*52e0*/  SHF.L.U32 R32, R201, 0x10, RZ ;  /* 0x00000010c9207819 */ /* 0x000fe200000006ff */
[C---:B------:R-:W-:Y:S01]  /*52f0*/  FFMA.FTZ R225, R44.reuse, R225, R33 ;  /* 0x000000e12ce17223 */ /* 0x040fe20000010021 */
[----:B------:R-:W-:Y:S02]  /*5300*/  SHF.L.U32 R65, R121, 0x10, RZ ;  /* 0x0000001079417819 */ /* 0x000fe400000006ff */
[----:B------:R-:W-:Y:S01]  /*5310*/  SHF.L.U32 R33, R141, 0x10, RZ ;  /* 0x000000108d217819 */ /* 0x000fe200000006ff */
[----:B------:R-:W-:Y:S01]  /*5320*/  FFMA.FTZ R55, R44, R55, R32 ;  /* 0x000000372c377223 */ /* 0x000fe20000010020 */
[----:B------:R-:W-:Y:S01]  /*5330*/  IMAD.U32 R32, R97, 0x10000, RZ ;  /* 0x0001000061207824 */ /* 0x000fe200078e00ff */
[----:B------:R-:W-:Y:S02]  /*5340*/  SHF.L.U32 R45, R117, 0x10, RZ ;  /* 0x00000010752d7819 */ /* 0x000fe400000006ff */
[----:B------:R-:W-:Y:S01]  /*5350*/  SHF.L.U32 R233, R202, 0x10, RZ ;  /* 0x00000010cae97819 */ /* 0x000fe200000006ff */
[----:B------:R-:W-:Y:S01]  /*5360*/  FFMA.FTZ R65, R34, R65, R32 ;  /* 0x0000004122417223 */ /* 0x000fe20000010020 */
[----:B------:R-:W-:Y:S01]  /*5370*/  FADD.FTZ R32, -R220, R35 ;  /* 0x00000023dc207221 */ /* 0x000fe20000010100 */
[----:B------:R-:W-:Y:S01]  /*5380*/  FFMA.FTZ R228, R34, R33, R45 ;  /* 0x0000002122e47223 */ /* 0x000fe2000001002d */
[----:B------:R-:W-:Y:S01]  /*5390*/  SHF.L.U32 R33, R203, 0x10, RZ ;  /* 0x00000010cb217819 */ /* 0x000fe200000006ff */
[----:B------:R-:W-:Y:S01]  /*53a0*/  FADD.FTZ R220, -R220, R163 ;  /* 0x000000a3dcdc7221 */ /* 0x000fe20000010100 */
[----:B------:R-:W-:Y:S01]  /*53b0*/  FMUL.FTZ R32, R221, R32 ;  /* 0x00000020dd207220 */ /* 0x000fe20000410000 */
[----:B------:R-:W-:-:S02]  /*53c0*/  SHF.L.U32 R35, R204, 0x10, RZ ;  /* 0x00000010cc237819 */ /* 0x000fc400000006ff */
[----:B------:R-:W-:Y:S01]  /*53d0*/  SHF.L.U32 R218, R205, 0x10, RZ ;  /* 0x00000010cdda7819 */ /* 0x000fe200000006ff */
[----:B------:R-:W-:Y:S01]  /*53e0*/  FFMA.FTZ R233, R32, R233, R33 ;  /* 0x000000e920e97223 */ /* 0x000fe20000010021 */
[----:B------:R-:W-:Y:S01]  /*53f0*/  SHF.L.U32 R33, R142, 0x10, RZ ;  /* 0x000000108e217819 */ /* 0x000fe200000006ff */
[----:B------:R-:W-:Y:S01]  /*5400*/  FMUL.FTZ R220, R221, R220 ;  /* 0x000000dcdddc7220 */ /* 0x000fe20000410000 */
[----:B------:R-:W-:Y:S01]  /*5410*/  SHF.L.U32 R45, R122, 0x10, RZ ;  /* 0x000000107a2d7819 */ /* 0x000fe200000006ff */
[----:B------:R-:W-:Y:S01]  /*5420*/  FFMA.FTZ R218, R32, R35, R218 ;  /* 0x0000002320da7223 */ /* 0x000fe200000100da */
[----:B------:R-:W-:Y:S01]  /*5430*/  IMAD.U32 R35, R118, 0x10000, RZ ;  /* 0x0001000076237824 */ /* 0x000fe200078e00ff */
[----:B------:R-:W-:Y:S02]  /*5440*/  SHF.L.U32 R32, R98, 0x10, RZ ;  /* 0x0000001062207819 */ /* 0x000fe400000006ff */
[----:B------:R-:W-:Y:S01]  /*5450*/  F2FP.BF16.F32.PACK_AB R34, R63, R62 ;  /* 0x0000003e3f22723e */ /* 0x000fe200000010ff */
[C---:B------:R-:W-:Y:S01]  /*5460*/  FFMA.FTZ R238, R160.reuse, R33, R35 ;  /* 0x00000021a0ee7223 */ /* 0x040fe20000010023 */
[----:B------:R-:W-:Y:S01]  /*5470*/  F2FP.BF16.F32.PACK_AB R35, R67, R64 ;  /* 0x000000404323723e */ /* 0x000fe200000010ff */
[----:B------:R-:W-:Y:S01]  /*5480*/  FFMA.FTZ R160, R160, R45, R32 ;  /* 0x0000002da0a07223 */ /* 0x000fe20000010020 */
[----:B------:R-:W-:Y:S01]  /*5490*/  F2FP.BF16.F32.PACK_AB R33, R60, R59 ;  /* 0x0000003b3c21723e */ /* 0x000fe200000010ff */
[----:B------:R-:W-:Y:S01]  /*54a0*/  IMAD.WIDE.U32 R44, R216, 0x10, R244 ;  /* 0x00000010d82c7825 */ /* 0x000fe200078e00f4 */
[----:B------:R-:W-:-:S02]  /*54b0*/  F2FP.BF16.F32.PACK_AB R32, R56, R57 ;  /* 0x000000393820723e */ /* 0x000fc400000010ff */
[----:B------:R-:W-:Y:S01]  /*54c0*/  F2FP.BF16.F32.PACK_AB R39, R38, R39 ;  /* 0x000000272627723e */ /* 0x000fe200000010ff */
[----:B------:R-:W-:Y:S01]  /*54d0*/  IMAD.U32 R56, R209, 0x10000, RZ ;  /* 0x00010000d1387824 */ /* 0x000fe200078e00ff */
[----:B------:R-:W-:Y:S01]  /*54e0*/  F2FP.BF16.F32.PACK_AB R38, R37, R36 ;  /* 0x000000242526723e */ /* 0x000fe200000010ff */
[----:B------:R0:W-:Y:S01]  /*54f0*/  STG.E.128 desc[UR6][R44.64], R32 ;  /* 0x000000202c007986 */ /* 0x0001e2000c101d06 */
[----:B------:R-:W-:Y:S02]  /*5500*/  F2FP.BF16.F32.PACK_AB R36, R41, R52 ;  /* 0x000000342924723e */ /* 0x000fe400000010ff */
[----:B------:R-:W-:Y:S02]  /*5510*/  SHF.L.U32 R67, R206, 0x10, RZ ;  /* 0x00000010ce437819 */ /* 0x000fe400000006ff */
[----:B------:R-:W-:Y:S02]  /*5520*/  SHF.L.U32 R47, R207, 0x10, RZ ;  /* 0x00000010cf2f7819 */ /* 0x000fe400000006ff */
[----:B------:R-:W-:-:S02]  /*5530*/  SHF.L.U32 R59, R208, 0x10, RZ ;  /* 0x00000010d03b7819 */ /* 0x000fc400000006ff */
[----:B------:R-:W-:Y:S01]  /*5540*/  SHF.L.U32 R63, R212, 0x10, RZ ;  /* 0x00000010d43f7819 */ /* 0x000fe200000006ff */
[C---:B------:R-:W-:Y:S01]  /*5550*/  FFMA.FTZ R67, R46.reuse, R67, R47 ;  /* 0x000000432e437223 */ /* 0x040fe2000001002f */
[----:B------:R-:W-:Y:S01]  /*5560*/  IMAD.U32 R47, R211, 0x10000, RZ ;  /* 0x00010000d32f7824 */ /* 0x000fe200078e00ff */
[----:B------:R-:W-:Y:S01]  /*5570*/  SHF.L.U32 R161, R143, 0x10, RZ ;  /* 0x000000108fa17819 */ /* 0x000fe200000006ff */
[----:B------:R-:W-:Y:S01]  /*5580*/  FFMA.FTZ R59, R46, R59, R56 ;  /* 0x0000003b2e3b7223 */ /* 0x000fe20000010038 */
[----:B------:R-:W-:Y:S02]  /*5590*/  SHF.L.U32 R57, R119, 0x10, RZ ;  /* 0x0000001077397819 */ /* 0x000fe400000006ff */
[----:B------:R-:W-:Y:S02]  /*55a0*/  F2FP.BF16.F32.PACK_AB R46, R235, R232 ;  /* 0x000000e8eb2e723e */ /* 0x000fe400000010ff */
[----:B0-----:R-:W-:Y:S01]  /*55b0*/  SHF.L.U32 R33, R123, 0x10, RZ ;  /* 0x000000107b217819 */ /* 0x001fe200000006ff */
[----:B------:R-:W-:Y:S01]  /*55c0*/  FFMA.FTZ R161, R162, R161, R57 ;  /* 0x000000a1a2a17223 */ /* 0x000fe20000010039 */
[----:B------:R-:W-:Y:S01]  /*55d0*/  SHF.L.U32 R35, R99, 0x10, RZ ;  /* 0x0000001063237819 */ /* 0x000fe200000006ff */
[----:B------:R-:W-:Y:S01]  /*55e0*/  IMAD.WIDE.U32 R56, R217, 0x10, R242 ;  /* 0x00000010d9387825 */ /* 0x000fe200078e00f2 */
[----:B------:R-:W-:-:S02]  /*55f0*/  SHF.L.U32 R45, R210, 0x10, RZ ;  /* 0x00000010d22d7819 */ /* 0x000fc400000006ff */
        /* <DEDUP_REMOVED lines=8> */
[----:B------:R-:W-:Y:S02]  /*5680*/  F2FP.BF16.F32.PACK_AB R45, R226, R229 ;  /* 0x000000e5e22d723e */ /* 0x000fe400000010ff */
[----:B------:R-:W-:Y:S01]  /*5690*/  F2FP.BF16.F32.PACK_AB R44, R61, R58 ;  /* 0x0000003a3d2c723e */ /* 0x000fe200000010ff */
[----:B------:R-:W-:Y:S01]  /*56a0*/  IMAD.WIDE.U32 R162, R215, 0x10, R244 ;  /* 0x00000010d7a27825 */ /* 0x000fe200078e00f4 */
[----:B------:R-:W-:-:S02]  /*56b0*/  F2FP.BF16.F32.PACK_AB R35, R237, R230 ;  /* 0x000000e6ed23723e */ /* 0x000fc400000010ff */
[----:B------:R-:W-:Y:S01]  /*56c0*/  F2FP.BF16.F32.PACK_AB R34, R227, R222 ;  /* 0x000000dee322723e */ /* 0x000fe200000010ff */
[----:B------:R-:W-:Y:S01]  /*56d0*/  IMAD.WIDE.U32 R216, R217, 0x10, R244 ;  /* 0x00000010d9d87825 */ /* 0x000fe200078e00f4 */
        /* <DEDUP_REMOVED lines=10> */
[----:B------:R-:W-:-:S02]  /*5780*/  F2FP.BF16.F32.PACK_AB R40, R51, R40 ;  /* 0x000000283328723e */ /* 0x000fc400000010ff */
[----:B------:R-:W-:Y:S02]  /*5790*/  F2FP.BF16.F32.PACK_AB R51, R63, R60 ;  /* 0x0000003c3f33723e */ /* 0x000fe400000010ff */
[----:B------:R-:W-:Y:S01]  /*57a0*/  F2FP.BF16.F32.PACK_AB R50, R59, R160 ;  /* 0x000000a03b32723e */ /* 0x000fe200000010ff */
[----:B------:R2:W-:Y:S01]  /*57b0*/  STG.E.128 desc[UR6][R216.64], R40 ;  /* 0x00000028d8007986 */ /* 0x0005e2000c101d06 */
[----:B------:R-:W-:Y:S02]  /*57c0*/  F2FP.BF16.F32.PACK_AB R49, R218, R65 ;  /* 0x00000041da31723e */ /* 0x000fe400000010ff */
[----:B------:R-:W-:Y:S02]  /*57d0*/  F2FP.BF16.F32.PACK_AB R48, R55, R54 ;  /* 0x000000363730723e */ /* 0x000fe400000010ff */
[----:B-1----:R-:W-:Y:S02]  /*57e0*/  F2FP.BF16.F32.PACK_AB R47, R62, R161 ;  /* 0x000000a13e2f723e */ /* 0x002fe400000010ff */
[----:B------:R-:W-:-:S02]  /*57f0*/  F2FP.BF16.F32.PACK_AB R46, R67, R238 ;  /* 0x000000ee432e723e */ /* 0x000fc400000010ff */
[----:B------:R-:W-:Y:S02]  /*5800*/  F2FP.BF16.F32.PACK_AB R45, R233, R228 ;  /* 0x000000e4e92d723e */ /* 0x000fe400000010ff */
[----:B------:R-:W-:Y:S02]  /*5810*/  F2FP.BF16.F32.PACK_AB R44, R225, R224 ;  /* 0x000000e0e12c723e */ /* 0x000fe400000010ff */
[----:B0-----:R-:W-:-:S03]  /*5820*/  LEA R0, R52, R0, 0x2 ;  /* 0x0000000034007211 */ /* 0x001fc600078e10ff */
[----:B------:R2:W-:Y:S01]  /*5830*/  STG.E.128 desc[UR6][R242.64], R44 ;  /* 0x0000002cf2007986 */ /* 0x0005e2000c101d06 */
[----:B------:R-:W-:-:S03]  /*5840*/  ISETP.GE.AND P0, PT, R0, R53, PT ;  /* 0x000000350000720c */ /* 0x000fc60003f06270 */
[----:B------:R2:W-:Y:S10]  /*5850*/  STG.E.128 desc[UR6][R244.64], R48 ;  /* 0x00000030f4007986 */ /* 0x0005f4000c101d06 */
[----:B------:R-:W-:Y:S05]  /*5860*/  @!P0 BRA `(.L_x_8380) ;  /* 0xffffffb400a08947 */ /* 0x000fea000383ffff */
[----:B------:R-:W-:Y:S05]  /*5870*/  EXIT ;  /* 0x000000000000794d */ /* 0x000fea0003800000 */
.L_x_8379:
[----:B------:R-:W-:Y:S01]  /*5880*/  HFMA2 R230, -RZ, RZ, 0, 5.9604644775390625e-08 ;  /* 0x00000001ffe67431 */ /* 0x000fe200000001ff */
[----:B------:R-:W-:Y:S01]  /*5890*/  BSSY B0, `(.L_x_8381) ;  /* 0x0000007000007945 */ /* 0x000fe20003800000 */
[----:B------:R-:W-:Y:S01]  /*58a0*/  MOV R231, R222 ;  /* 0x000000de00e77202 */ /* 0x000fe20000000f00 */
[----:B------:R-:W-:Y:S01]  /*58b0*/  IMAD.MOV.U32 R233, RZ, RZ, 0x1f ;  /* 0x0000001fffe97424 */ /* 0x000fe200078e00ff */
[----:B------:R-:W-:-:S07]  /*58c0*/  MOV R228, 0xffffffff ;  /* 0xffffffff00e47802 */ /* 0x000fce0000000f00 */
[----:B------:R-:W-:Y:S05]  /*58d0*/  WARPSYNC.COLLECTIVE R228, `(.L_x_8382) ;  /* 0x00000000e4087348 */ /* 0x000fea0003c00000 */
[----:B------:R0:W1:Y:S02]  /*58e0*/  SHFL.BFLY P2, R229, R231, R230, R233 ;  /* 0x0c0000e6e7e57389 */ /* 0x00006400000400e9 */
[----:B01----:R-:W-:Y:S05]  /*58f0*/  ENDCOLLECTIVE ;  /* 0x000000000000791b */ /* 0x003fea0003800000 */
.L_x_8382:
[----:B------:R-:W-:Y:S05]  /*5900*/  BSYNC B0 ;  /* 0x0000000000007941 */ /* 0x000fea0003800000 */
.L_x_8381:
        /* <DEDUP_REMOVED lines=9> */
.L_x_8383:
[----:B------:R-:W-:Y:S01]  /*59a0*/  HFMA2 R230, -RZ, RZ, 0, 2.384185791015625e-07 ;  /* 0x00000004ffe67431 */ /* 0x000fe200000001ff */
[----:B------:R-:W-:-:S05]  /*59b0*/  MOV R221, R229 ;  /* 0x000000e500dd7202 */ /* 0x000fca0000000f00 */
[----:B------:R-:W-:-:S05]  /*59c0*/  FADD.FTZ R225, R224, R221 ;  /* 0x000000dde0e17221 */ /* 0x000fca0000010000 */
[----:B------:R-:W-:-:S07]  /*59d0*/  MOV R231, R225 ;  /* 0x000000e100e77202 */ /* 0x000fce0000000f00 */
[----:B------:R-:W-:Y:S05]  /*59e0*/  WARPSYNC.COLLECTIVE R228, `(.L_x_8384) ;  /* 0x00000000e4087348 */ /* 0x000fea0003c00000 */
[----:B------:R0:W1:Y:S02]  /*59f0*/  SHFL.BFLY P2, R229, R231, R230, R233 ;  /* 0x0c0000e6e7e57389 */ /* 0x00006400000400e9 */
[----:B01----:R-:W-:Y:S05]  /*5a00*/  ENDCOLLECTIVE ;  /* 0x000000000000791b */ /* 0x003fea0003800000 */
.L_x_8384:
[----:B------:R-:W-:Y:S01]  /*5a10*/  IMAD.MOV.U32 R230, RZ, RZ, 0x8 ;  /* 0x00000008ffe67424 */ /* 0x000fe200078e00ff */
[----:B------:R-:W-:-:S05]  /*5a20*/  MOV R220, R229 ;  /* 0x000000e500dc7202 */ /* 0x000fca0000000f00 */
[----:B------:R-:W-:-:S05]  /*5a30*/  FADD.FTZ R226, R225, R220 ;  /* 0x000000dce1e27221 */ /* 0x000fca0000010000 */
[----:B------:R-:W-:-:S07]  /*5a40*/  MOV R231, R226 ;  /* 0x000000e200e77202 */ /* 0x000fce0000000f00 */
[----:B------:R-:W-:Y:S05]  /*5a50*/  WARPSYNC.COLLECTIVE R228, `(.L_x_8385) ;  /* 0x00000000e4087348 */ /* 0x000fea0003c00000 */
[----:B------:R0:W1:Y:S02]  /*5a60*/  SHFL.BFLY P2, R229, R231, R230, R233 ;  /* 0x0c0000e6e7e57389 */ /* 0x00006400000400e9 */
[----:B01----:R-:W-:Y:S05]  /*5a70*/  ENDCOLLECTIVE ;  /* 0x000000000000791b */ /* 0x003fea0003800000 */
.L_x_8385:
        /* <DEDUP_REMOVED lines=8> */
.L_x_8386:
[----:B------:R-:W-:Y:S01]  /*5b00*/  IMAD.MOV.U32 R230, RZ, RZ, 0x1 ;  /* 0x00000001ffe67424 */ /* 0x000fe200078e00ff */
        /* <DEDUP_REMOVED lines=87> */
.L_x_8387:
[----:B------:R-:W-:Y:S01]  /*6080*/  HFMA2 R230, -RZ, RZ, 0, 1.1920928955078125e-07 ;  /* 0x00000002ffe67431 */ /* 0x000fe200000001ff */
[----:B------:R-:W-:-:S05]  /*6090*/  MOV R225, R229 ;  /* 0x000000e500e17202 */ /* 0x000fca0000000f00 */
[----:B------:R-:W-:-:S05]  /*60a0*/  FADD.FTZ R225, R220, R225 ;  /* 0x000000e1dce17221 */ /* 0x000fca0000010000 */
[----:B------:R-:W-:-:S07]  /*60b0*/  MOV R231, R225 ;  /* 0x000000e100e77202 */ /* 0x000fce0000000f00 */
[----:B------:R-:W-:Y:S05]  /*60c0*/  WARPSYNC.COLLECTIVE R228, `(.L_x_8388) ;  /* 0x00000000e4087348 */ /* 0x000fea0003c00000 */
[----:B------:R0:W1:Y:S02]  /*60d0*/  SHFL.BFLY P2, R229, R231, R230, R233 ;  /* 0x0c0000e6e7e57389 */ /* 0x00006400000400e9 */
[----:B01----:R-:W-:Y:S05]  /*60e0*/  ENDCOLLECTIVE ;  /* 0x000000000000791b */ /* 0x003fea0003800000 */
.L_x_8388:
[----:B------:R-:W-:Y:S01]  /*60f0*/  IMAD.MOV.U32 R230, RZ, RZ, 0x4 ;  /* 0x00000004ffe67424 */ /* 0x000fe200078e00ff */
[----:B------:R-:W-:-:S05]  /*6100*/  MOV R222, R229 ;  /* 0x000000e500de7202 */ /* 0x000fca0000000f00 */
[----:B------:R-:W-:-:S05]  /*6110*/  FADD.FTZ R222, R225, R222 ;  /* 0x000000dee1de7221 */ /* 0x000fca0000010000 */
[----:B------:R-:W-:-:S07]  /*6120*/  MOV R231, R222 ;  /* 0x000000de00e77202 */ /* 0x000fce0000000f00 */
[----:B------:R-:W-:Y:S05]  /*6130*/  WARPSYNC.COLLECTIVE R228, `(.L_x_8389) ;  /* 0x00000000e4087348 */ /* 0x000fea0003c00000 */
[----:B------:R0:W1:Y:S02]  /*6140*/  SHFL.BFLY P2, R229, R231, R230, R233 ;  /* 0x0c0000e6e7e57389 */ /* 0x00006400000400e9 */
[----:B01----:R-:W-:Y:S05]  /*6150*/  ENDCOLLECTIVE ;  /* 0x000000000000791b */ /* 0x003fea0003800000 */
.L_x_8389:
[----:B------:R-:W-:Y:S01]  /*6160*/  HFMA2 R230, -RZ, RZ, 0, 4.76837158203125e-07 ;  /* 0x00000008ffe67431 */ /* 0x000fe200000001ff */
[----:B------:R-:W-:-:S05]  /*6170*/  MOV R227, R229 ;  /* 0x000000e500e37202 */ /* 0x000fca0000000f00 */
[----:B------:R-:W-:-:S05]  /*6180*/  FADD.FTZ R227, R222, R227 ;  /* 0x000000e3dee37221 */ /* 0x000fca0000010000 */
[----:B------:R-:W-:-:S07]  /*6190*/  MOV R231, R227 ;  /* 0x000000e300e77202 */ /* 0x000fce0000000f00 */
[----:B------:R-:W-:Y:S05]  /*61a0*/  WARPSYNC.COLLECTIVE R228, `(.L_x_8390) ;  /* 0x00000000e4087348 */ /* 0x000fea0003c00000 */
[----:B------:R0:W1:Y:S02]  /*61b0*/  SHFL.BFLY P2, R229, R231, R230, R233 ;  /* 0x0c0000e6e7e57389 */ /* 0x00006400000400e9 */
[----:B01----:R-:W-:Y:S05]  /*61c0*/  ENDCOLLECTIVE ;  /* 0x000000000000791b */ /* 0x003fea0003800000 */
.L_x_8390:
[----:B------:R-:W-:Y:S01]  /*61d0*/  HFMA2 R230, -RZ, RZ, 0, 9.5367431640625e-07 ;  /* 0x00000010ffe67431 */ /* 0x000fe200000001ff */
[----:B------:R-:W-:-:S05]  /*61e0*/  MOV R224, R229 ;  /* 0x000000e500e07202 */ /* 0x000fca0000000f00 */
[----:B------:R-:W-:-:S05]  /*61f0*/  FADD.FTZ R224, R227, R224 ;  /* 0x000000e0e3e07221 */ /* 0x000fca0000010000 */
[----:B------:R-:W-:-:S07]  /*6200*/  MOV R231, R224 ;  /* 0x000000e000e77202 */ /* 0x000fce0000000f00 */
[----:B------:R-:W-:Y:S05]  /*6210*/  WARPSYNC.COLLECTIVE R228, `(.L_x_8391) ;  /* 0x00000000e4087348 */ /* 0x000fea0003c00000 */
[----:B------:R0:W1:Y:S02]  /*6220*/  SHFL.BFLY P2, R229, R231, R230, R233 ;  /* 0x0c0000e6e7e57389 */ /* 0x00006400000400e9 */
[----:B01----:R-:W-:Y:S05]  /*6230*/  ENDCOLLECTIVE ;  /* 0x000000000000791b */ /* 0x003fea0003800000 */
.L_x_8391:
[----:B------:R-:W-:Y:S05]  /*6240*/  BRA `(.L_x_8392) ;  /* 0xffffffdc00487947 */ /* 0x000fea000383ffff */
.L_x_8393:
        /* <DEDUP_REMOVED lines=11> */
.L_x_27977:


//--------------------- .text._ZN10layer_norm31ln_parallel_residual_fwd_kernelINS_13Kernel_traitsI13__nv_bfloat16S2_fS2_fjLj1280ELj1ELj4ELj1ELj16ENS_18Kernel_traits_baseILj1280ES2_S2_fS2_fjLj128EEEEELb0ELb1ELb0EEEvNS_9FwdParamsE --------------------------
	.section	.text._ZN10layer_norm31ln_parallel_residual_fwd_kernelINS_13Kernel_traitsI13__nv_bfloat16S2_fS2_fjLj1280ELj1ELj4ELj1ELj16ENS_18Kernel_traits_baseILj1280ES2_S2_fS2_fjLj128EEEEELb0ELb1ELb0EEEvNS_9FwdParamsE,"ax",@progbits
	.align	128
        .global         _ZN10layer_norm31ln_parallel_residual_fwd_kernelINS_13Kernel_traitsI13__nv_bfloat16S2_fS2_fjLj1280ELj1ELj4ELj1ELj16ENS_18Kernel_traits_baseILj1280ES2_S2_fS2_fjLj128EEEEELb0ELb1ELb0EEEvNS_9FwdParamsE
        .type           _ZN10layer_norm31ln_parallel_residual_fwd_kernelINS_13Kernel_traitsI13__nv_bfloat16S2_fS2_fjLj1280ELj1ELj4ELj1ELj16ENS_18Kernel_traits_baseILj1280ES2_S2_fS2_fjLj128EEEEELb0ELb1ELb0EEEvNS_9FwdParamsE,@function
        .size           _ZN10layer_norm31ln_parallel_residual_fwd_kernelINS_13Kernel_traitsI13__nv_bfloat16S2_fS2_fjLj1280ELj1ELj4ELj1ELj16ENS_18Kernel_traits_baseILj1280ES2_S2_fS2_fjLj128EEEEELb0ELb1ELb0EEEvNS_9FwdParamsE,(.L_x_27978 - _ZN10layer_norm31ln_parallel_residual_fwd_kernelINS_13Kernel_traitsI13__nv_bfloat16S2_fS2_fjLj1280ELj1ELj4ELj1ELj16ENS_18Kernel_traits_baseILj1280ES2_S2_fS2_fjLj128EEEEELb0ELb1ELb0EEEvNS_9FwdParamsE)
        .other          _ZN10layer_norm31ln_parallel_residual_fwd_kernelINS_13Kernel_traitsI13__nv_bfloat16S2_fS2_fjLj1280ELj1ELj4ELj1ELj16ENS_18Kernel_traits_baseILj1280ES2_S2_fS2_fjLj128EEEEELb0ELb1ELb0EEEvNS_9FwdParamsE,@"STO_CUDA_ENTRY STV_DEFAULT"
_ZN10layer_norm31ln_parallel_residual_fwd_kernelINS_13Kernel_traitsI13__nv_bfloat16S2_fS2_fjLj1280ELj1ELj4ELj1ELj16ENS_18Kernel_traits_baseILj1280ES2_S2_fS2_fjLj128EEEEELb0ELb1ELb0EEEvNS_9FwdParamsE:
.text._ZN10layer_norm31ln_parallel_residual_fwd_kernelINS_13Kernel_traitsI13__nv_bfloat16S2_fS2_fjLj1280ELj1ELj4ELj1ELj16ENS_18Kernel_traits_baseILj1280ES2_S2_fS2_fjLj128EEEEELb0ELb1ELb0EEEvNS_9FwdParamsE:
[----:B------:R-:W-:Y:S01]  /*0000*/  LDC R1, c[0x0][0x37c] ;  /* 0x0000df00ff017b82 */ /* 0x000fe20000000800 */
[----:B------:R-:W0:Y:S07]  /*0010*/  S2R R139, SR_TID.X ;  /* 0x00000000008b7919 */ /* 0x000e2e0000002100 */
[----:B------:R-:W1:Y:S01]  /*0020*/  LDC R3, c[0x0][0x388] ;  /* 0x0000e200ff037b82 */ /* 0x000e620000000800 */
[----:B------:R-:W2:Y:S01]  /*0030*/  LDCU.64 UR8, c[0x0][0x438] ;  /* 0x00008700ff0877ac */ /* 0x000ea20008000a00 */
[----:B------:R-:W-:Y:S01]  /*0040*/  BSSY.RECONVERGENT B0, `(.L_x_8394) ;  /* 0x000005f000007945 */ /* 0x000fe20003800200 */
[----:B------:R-:W3:Y:S05]  /*0050*/  LDCU.64 UR6, c[0x0][0x358] ;  /* 0x00006b00ff0677ac */ /* 0x000eea0008000a00 */
[----:B------:R-:W4:Y:S01]  /*0060*/  S2UR UR4, SR_CTAID.X ;  /* 0x00000000000479c3 */ /* 0x000f220000002500 */
        /* <DEDUP_REMOVED lines=9> */
[----:B------:R-:W-:Y:S01]  /*0100*/  LOP3.LUT R137, R137, UR4, RZ, 0xfc, !PT ;  /* 0x0000000489897c12 */ /* 0x000fe2000f8efcff */
[----:B---3--:R-:W-:Y:S06]  /*0110*/  BRA.U !UP0, `(.L_x_8395) ;  /* 0x0000000108a87547 */ /* 0x008fec000b800000 */
        /* <DEDUP_REMOVED lines=42> */
.L_x_8395:
        /* <DEDUP_REMOVED lines=36> */
[----:B------:R-:W-:Y:S01]  /*0600*/  @P1 MOV R35, RZ ;  /* 0x000000ff00231202 */ /* 0x000fe20000000f00 */
[----:B------:R-:W-:Y:S01]  /*0610*/  @P3 IMAD.MOV.U32 R51, RZ, RZ, RZ ;  /* 0x000000ffff333224 */ /* 0x000fe200078e00ff */
[----:B0-----:R-:W-:-:S07]  /*0620*/  @P2 MOV R43, RZ ;  /* 0x000000ff002b2202 */ /* 0x001fce0000000f00 */
.L_x_8396:
[----:B------:R-:W-:Y:S05]  /*0630*/  BSYNC.RECONVERGENT B0 ;  /* 0x0000000000007941 */ /* 0x000fea0003800200 */
.L_x_8394:
        /* <DEDUP_REMOVED lines=50> */
.L_x_8438:
        /* <DEDUP_REMOVED lines=28> */
[C---:B------:R-:W-:Y:S02]  /*0b20*/  PRMT R73, R76.reuse, 0x7632, R73 ;  /* 0x000076324c497816 */ /* 0x040fe40000000049 */
[----:B------:R-:W-:Y:S02]  /*0b30*/  PRMT R75, R77, 0x7632, R75 ;  /* 0x000076324d4b7816 */ /* 0x000fe4000000004b */
[----:B------:R-:W-:Y:S02]  /*0b40*/  PRMT R113, R79, 0x7632, R113 ;  /* 0x000076324f717816 */ /* 0x000fe40000000071 */
[----:B------:R-:W-:Y:S02]  /*0b50*/  SHF.L.U32 R72, R76, 0x10, RZ ;  /* 0x000000104c487819 */ /* 0x000fe400000006ff */
[----:B------:R-:W-:-:S02]  /*0b60*/  SHF.L.U32 R76, R78, 0x10, RZ ;  /* 0x000000104e4c7819 */ /* 0x000fc400000006ff */
[----:B------:R-:W-:Y:S01]  /*0b70*/  SHF.L.U32 R74, R77, 0x10, RZ ;  /* 0x000000104d4a7819 */ /* 0x000fe200000006ff */
[----:B------:R-:W-:Y:S01]  /*0b80*/  IMAD.U32 R77, R112, 0x10000, RZ ;  /* 0x00010000704d7824 */ /* 0x000fe200078e00ff */
[----:B------:R-:W-:Y:S02]  /*0b90*/  SHF.L.U32 R78, R79, 0x10, RZ ;  /* 0x000000104f4e7819 */ /* 0x000fe400000006ff */
[----:B------:R-:W-:Y:S02]  /*0ba0*/  SHF.L.U32 R73, R73, 0x10, RZ ;  /* 0x0000001049497819 */ /* 0x000fe400000006ff */
[----:B------:R-:W-:Y:S02]  /*0bb0*/  SHF.L.U32 R75, R75, 0x10, RZ ;  /* 0x000000104b4b7819 */ /* 0x000fe400000006ff */
[----:B------:R-:W-:Y:S01]  /*0bc0*/  SHF.L.U32 R79, R113, 0x10, RZ ;  /* 0x00000010714f7819 */ /* 0x000fe200000006ff */
[----:B------:R-:W-:Y:S06]  /*0bd0*/  BRA `(.L_x_8401) ;  /* 0x0000000400847947 */ /* 0x000fec0003800000 */
.L_x_8400:
[C---:B-----5:R-:W-:Y:S02]  /*0be0*/  PRMT R72, R76.reuse, 0x7632, R72 ;  /* 0x000076324c487816 */ /* 0x060fe40000000048 */
[----:B------:R-:W-:Y:S02]  /*0bf0*/  SHF.L.U32 R73, R76, 0x10, RZ ;  /* 0x000000104c497819 */ /* 0x000fe400000006ff */
        /* <DEDUP_REMOVED lines=19> */
.L_x_8399:
[----:B------:R-:W-:-:S04]  /*0d30*/  UISETP.NE.U32.AND UP0, UPT, UR10, URZ, UPT ;  /* 0x000000ff0a00728c */ /* 0x000fc8000bf05070 */
[----:B------:R-:W-:-:S09]  /*0d40*/  UISETP.NE.AND.EX UP0, UPT, UR11, URZ, UPT, UP0 ;  /* 0x000000ff0b00728c */ /* 0x000fd2000bf05300 */
[----:B------:R-:W-:Y:S05]  /*0d50*/  BRA.U UP0, `(.L_x_8402) ;  /* 0x0000000100847547 */ /* 0x000fea000b800000 */
[C---:B-----5:R-:W-:Y:S01]  /*0d60*/  PRMT R112, R76.reuse, 0x7632, R112 ;  /* 0x000076324c707816 */ /* 0x060fe20000000070 */
[----:B------:R-:W-:Y:S01]  /*0d70*/  IMAD.U32 R146, R79, 0x10000, RZ ;  /* 0x000100004f927824 */ /* 0x000fe200078e00ff */
[----:B------:R-:W-:Y:S02]  /*0d80*/  SHF.L.U32 R73, R76, 0x10, RZ ;  /* 0x000000104c497819 */ /* 0x000fe400000006ff */
[C---:B------:R-:W-:Y:S02]  /*0d90*/  PRMT R113, R77.reuse, 0x7632, R113 ;  /* 0x000076324d717816 */ /* 0x040fe40000000071 */
[----:B------:R-:W-:Y:S02]  /*0da0*/  SHF.L.U32 R77, R77, 0x10, RZ ;  /* 0x000000104d4d7819 */ /* 0x000fe400000006ff */
[----:B------:R-:W-:Y:S02]  /*0db0*/  SHF.L.U32 R75, R78, 0x10, RZ ;  /* 0x000000104e4b7819 */ /* 0x000fe400000006ff */
        /* <DEDUP_REMOVED lines=23> */
[----:B------:R-:W-:Y:S02]  /*0f30*/  FADD.FTZ R78, R146, R79 ;  /* 0x0000004f924e7221 */ /* 0x000fe40000010000 */
[----:B------:R-:W-:Y:S02]  /*0f40*/  FADD.FTZ R77, R144, R77 ;  /* 0x0000004d904d7221 */ /* 0x000fe40000010000 */
[----:B------:R-:W-:Y:S01]  /*0f50*/  FADD.FTZ R79, R143, R112 ;  /* 0x000000708f4f7221 */ /* 0x000fe20000010000 */
[----:B------:R-:W-:Y:S06]  /*0f60*/  BRA `(.L_x_8401) ;  /* 0x0000000000a07947 */ /* 0x000fec0003800000 */
.L_x_8402:
[C---:B-----5:R-:W-:Y:S01]  /*0f70*/  PRMT R112, R76.reuse, 0x7632, R112 ;  /* 0x000076324c707816 */ /* 0x060fe20000000070 */
[----:B------:R-:W-:Y:S01]  /*0f80*/  IMAD.U32 R145, R79, 0x10000, RZ ;  /* 0x000100004f917824 */ /* 0x000fe200078e00ff */
[----:B------:R-:W-:Y:S02]  /*0f90*/  SHF.L.U32 R76, R76, 0x10, RZ ;  /* 0x000000104c4c7819 */ /* 0x000fe400000006ff */
[----:B------:R-:W-:Y:S02]  /*0fa0*/  SHF.L.U32 R72, R77, 0x10, RZ ;  /* 0x000000104d487819 */ /* 0x000fe400000006ff */
        /* <DEDUP_REMOVED lines=11> */
[----:B------:R-:W-:Y:S02]  /*1060*/  PRMT R75, R63, 0x7632, R75 ;  /* 0x000076323f4b7816 */ /* 0x000fe4000000004b */
[----:B------:R-:W-:Y:S02]  /*1070*/  SHF.L.U32 R114, R113, 0x10, RZ ;  /* 0x0000001071727819 */ /* 0x000fe400000006ff */
        /* <DEDUP_REMOVED lines=23> */
.L_x_8401:
[----:B------:R-:W0:Y:S01]  /*11f0*/  LDC.64 R112, c[0x0][0x3a8] ;  /* 0x0000ea00ff707b82 */ /* 0x000e220000000a00 */
[C---:B------:R-:W-:Y:S01]  /*1200*/  IADD3 R115, PT, PT, R141.reuse, 0x20, RZ ;  /* 0x000000208d737810 */ /* 0x040fe20007ffe0ff */
[----:B0-----:R-:W-:-:S05]  /*1210*/  IMAD.WIDE.U32 R112, R141, 0x20, R112 ;  /* 0x000000208d707825 */ /* 0x001fca00078e0070 */
[----:B------:R0:W-:Y:S04]  /*1220*/  STG.E.128 desc[UR6][R112.64], R72 ;  /* 0x0000004870007986 */ /* 0x0001e8000c101d06 */
[----:B------:R0:W-:Y:S02]  /*1230*/  STG.E.128 desc[UR6][R112.64+0x10], R76 ;  /* 0x0000104c70007986 */ /* 0x0001e4000c101d06 */
.L_x_8398:
[----:B------:R-:W-:Y:S05]  /*1240*/  BSYNC.RECONVERGENT B0 ;  /* 0x0000000000007941 */ /* 0x000fea0003800200 */
.L_x_8397:
        /* <DEDUP_REMOVED lines=18> */
[----:B------:R-:W-:Y:S05]  /*1370*/  @!P0 BRA `(.L_x_8405) ;  /* 0x00000004002c8947 */ /* 0x000fea0003800000 */
[----:B------:R-:W-:Y:S05]  /*1380*/  @!P1 BRA `(.L_x_8406) ;  /* 0x0000000000a49947 */ /* 0x000fea0003800000 */
[----:B-----5:R-:W-:Y:S01]  /*1390*/  PRMT R112, R86, 0x7632, R112 ;  /* 0x0000763256707816 */ /* 0x020fe20000000070 */
[----:B------:R-:W-:Y:S01]  /*13a0*/  IMAD.U32 R113, R62, 0x10000, RZ ;  /* 0x000100003e717824 */ /* 0x000fe200078e00ff */
[----:B0-----:R-:W-:Y:S02]  /*13b0*/  PRMT R80, R84, 0x7632, R80 ;  /* 0x0000763254507816 */ /* 0x001fe40000000050 */
[----:B------:R-:W-:Y:S02]  /*13c0*/  SHF.L.U32 R86, R86, 0x10, RZ ;  /* 0x0000001056567819 */ /* 0x000fe400000006ff */
[----:B------:R-:W-:Y:S02]  /*13d0*/  SHF.L.U32 R84, R84, 0x10, RZ ;  /* 0x0000001054547819 */ /* 0x000fe400000006ff */
[----:B------:R-:W-:Y:S01]  /*13e0*/  PRMT R82, R85, 0x7632, R82 ;  /* 0x0000763255527816 */ /* 0x000fe20000000052 */
[----:B------:R-:W-:Y:S01]  /*13f0*/  FADD.FTZ R113, R113, R86 ;  /* 0x0000005671717221 */ /* 0x000fe20000010000 */
[----:B------:R-:W-:-:S02]  /*1400*/  SHF.L.U32 R83, R60, 0x10, RZ ;  /* 0x000000103c537819 */ /* 0x000fc400000006ff */
[----:B------:R-:W-:Y:S02]  /*1410*/  SHF.L.U32 R85, R85, 0x10, RZ ;  /* 0x0000001055557819 */ /* 0x000fe400000006ff */
        /* <DEDUP_REMOVED lines=32> */
.L_x_8406:
[C---:B-----5:R-:W-:Y:S02]  /*1620*/  PRMT R112, R84.reuse, 0x7632, R112 ;  /* 0x0000763254707816 */ /* 0x060fe40000000070 */
[----:B0-----:R-:W-:Y:S02]  /*1630*/  SHF.L.U32 R80, R84, 0x10, RZ ;  /* 0x0000001054507819 */ /* 0x001fe400000006ff */
[C---:B------:R-:W-:Y:S02]  /*1640*/  PRMT R113, R85.reuse, 0x7632, R113 ;  /* 0x0000763255717816 */ /* 0x040fe40000000071 */
        /* <DEDUP_REMOVED lines=30> */
.L_x_8405:
[----:B------:R-:W-:Y:S05]  /*1830*/  @!P1 BRA `(.L_x_8408) ;  /* 0x0000000000549947 */ /* 0x000fea0003800000 */
[C---:B0----5:R-:W-:Y:S02]  /*1840*/  PRMT R80, R84.reuse, 0x7632, R80 ;  /* 0x0000763254507816 */ /* 0x061fe40000000050 */
        /* <DEDUP_REMOVED lines=20> */
.L_x_8408:
[----:B0----5:R-:W-:Y:S02]  /*1990*/  PRMT R83, R85, 0x7632, R83 ;  /* 0x0000763255537816 */ /* 0x021fe40000000053 */
        /* <DEDUP_REMOVED lines=11> */
.L_x_8407:
[----:B------:R-:W0:Y:S02]  /*1a50*/  LDC.64 R112, c[0x0][0x3a8] ;  /* 0x0000ea00ff707b82 */ /* 0x000e240000000a00 */
[C---:B0-----:R-:W-:Y:S01]  /*1a60*/  IMAD.WIDE.U32 R112, R115.reuse, 0x20, R112 ;  /* 0x0000002073707825 */ /* 0x041fe200078e0070 */
[----:B------:R-:W-:-:S04]  /*1a70*/  IADD3 R115, PT, PT, R115, 0x20, RZ ;  /* 0x0000002073737810 */ /* 0x000fc80007ffe0ff */
[----:B------:R0:W-:Y:S04]  /*1a80*/  STG.E.128 desc[UR6][R112.64], R80 ;  /* 0x0000005070007986 */ /* 0x0001e8000c101d06 */
[----:B------:R0:W-:Y:S02]  /*1a90*/  STG.E.128 desc[UR6][R112.64+0x10], R84 ;  /* 0x0000105470007986 */ /* 0x0001e4000c101d06 */
.L_x_8404:
[----:B------:R-:W-:Y:S05]  /*1aa0*/  BSYNC.RECONVERGENT B0 ;  /* 0x0000000000007941 */ /* 0x000fea0003800200 */
.L_x_8403:
        /* <DEDUP_REMOVED lines=23> */
[----:B------:R-:W-:Y:S02]  /*1c20*/  PRMT R90, R93, 0x7632, R90 ;  /* 0x000076325d5a7816 */ /* 0x000fe4000000005a */
[----:B------:R-:W-:Y:S02]  /*1c30*/  SHF.L.U32 R94, R94, 0x10, RZ ;  /* 0x000000105e5e7819 */ /* 0x000fe400000006ff */
[----:B------:R-:W-:Y:S02]  /*1c40*/  SHF.L.U32 R113, R62, 0x10, RZ ;  /* 0x000000103e717819 */ /* 0x000fe400000006ff */
[----:B------:R-:W-:-:S02]  /*1c50*/  SHF.L.U32 R92, R92, 0x10, RZ ;  /* 0x000000105c5c7819 */ /* 0x000fc400000006ff */
[----:B------:R-:W-:Y:S01]  /*1c60*/  SHF.L.U32 R93, R93, 0x10, RZ ;  /* 0x000000105d5d7819 */ /* 0x000fe200000006ff */
[--C-:B------:R-:W-:Y:S01]  /*1c70*/  FADD.FTZ R113, R113, R94.reuse ;  /* 0x0000005e71717221 */ /* 0x100fe20000010000 */
[----:B------:R-:W-:Y:S02]  /*1c80*/  SHF.L.U32 R91, R60, 0x10, RZ ;  /* 0x000000103c5b7819 */ /* 0x000fe400000006ff */
[----:B------:R-:W-:Y:S01]  /*1c90*/  PRMT R94, R62, 0x7632, R94 ;  /* 0x000076323e5e7816 */ /* 0x000fe2000000005e */
[----:B------:R-:W-:Y:S01]  /*1ca0*/  FADD.FTZ R93, R144, R93 ;  /* 0x0000005d905d7221 */ /* 0x000fe20000010000 */
[----:B------:R-:W-:Y:S01]  /*1cb0*/  PRMT R114, R95, 0x7632, R114 ;  /* 0x000076325f727816 */ /* 0x000fe20000000072 */
[--C-:B------:R-:W-:Y:S01]  /*1cc0*/  FADD.FTZ R91, R91, R92.reuse ;  /* 0x0000005c5b5b7221 */ /* 0x100fe20000010000 */
[----:B------:R-:W-:Y:S02]  /*1cd0*/  PRMT R89, R60, 0x7632, R89 ;  /* 0x000076323c597816 */ /* 0x000fe40000000059 */
        /* <DEDUP_REMOVED lines=26> */
.L_x_8412:
[C---:B-----5:R-:W-:Y:S01]  /*1e80*/  PRMT R112, R92.reuse, 0x7632, R112 ;  /* 0x000076325c707816 */ /* 0x060fe20000000070 */
[----:B0-----:R-:W-:Y:S01]  /*1e90*/  IMAD.U32 R91, R61, 0x10000, RZ ;  /* 0x000100003d5b7824 */ /* 0x001fe200078e00ff */
[----:B------:R-:W-:Y:S02]  /*1ea0*/  SHF.L.U32 R88, R92, 0x10, RZ ;  /* 0x000000105c587819 */ /* 0x000fe400000006ff */
        /* <DEDUP_REMOVED lines=30> */
.L_x_8411:
[----:B------:R-:W-:Y:S05]  /*2090*/  @!P1 BRA `(.L_x_8414) ;  /* 0x0000000000549947 */ /* 0x000fea0003800000 */
[C---:B0----5:R-:W-:Y:S02]  /*20a0*/  PRMT R88, R92.reuse, 0x7632, R88 ;  /* 0x000076325c587816 */ /* 0x061fe40000000058 */
[----:B------:R-:W-:Y:S02]  /*20b0*/  SHF.L.U32 R89, R92, 0x10, RZ ;  /* 0x000000105c597819 */ /* 0x000fe400000006ff */
[----:B------:R-:W-:Y:S01]  /*20c0*/  PRMT R90, R93, 0x7632, R90 ;  /* 0x000076325d5a7816 */ /* 0x000fe2000000005a */
        /* <DEDUP_REMOVED lines=18> */
.L_x_8414:
        /* <DEDUP_REMOVED lines=12> */
.L_x_8413:
[----:B------:R-:W0:Y:S02]  /*22b0*/  LDC.64 R112, c[0x0][0x3a8] ;  /* 0x0000ea00ff707b82 */ /* 0x000e240000000a00 */
[C---:B0-----:R-:W-:Y:S01]  /*22c0*/  IMAD.WIDE.U32 R112, R115.reuse, 0x20, R112 ;  /* 0x0000002073707825 */ /* 0x041fe200078e0070 */
[----:B------:R-:W-:-:S04]  /*22d0*/  IADD3 R115, PT, PT, R115, 0x20, RZ ;  /* 0x0000002073737810 */ /* 0x000fc80007ffe0ff */
[----:B------:R0:W-:Y:S04]  /*22e0*/  STG.E.128 desc[UR6][R112.64], R88 ;  /* 0x0000005870007986 */ /* 0x0001e8000c101d06 */
[----:B------:R0:W-:Y:S02]  /*22f0*/  STG.E.128 desc[UR6][R112.64+0x10], R92 ;  /* 0x0000105c70007986 */ /* 0x0001e4000c101d06 */
.L_x_8410:
[----:B------:R-:W-:Y:S05]  /*2300*/  BSYNC.RECONVERGENT B0 ;  /* 0x0000000000007941 */ /* 0x000fea0003800200 */
.L_x_8409:
        /* <DEDUP_REMOVED lines=20> */
[----:B0----5:R-:W-:Y:S01]  /*2450*/  PRMT R96, R100, 0x7632, R96 ;  /* 0x0000763264607816 */ /* 0x021fe20000000060 */
        /* <DEDUP_REMOVED lines=40> */
.L_x_8418:
[----:B-----5:R-:W-:Y:S01]  /*26e0*/  PRMT R112, R100, 0x7632, R112 ;  /* 0x0000763264707816 */ /* 0x020fe20000000070 */
[----:B0-----:R-:W-:Y:S01]  /*26f0*/  IMAD.U32 R97, R60, 0x10000, RZ ;  /* 0x000100003c617824 */ /* 0x001fe200078e00ff */
        /* <DEDUP_REMOVED lines=28> */
[----:B------:R-:W-:-:S03]  /*28c0*/  FADD.FTZ R101, R142, R101 ;  /* 0x000000658e657221 */ /* 0x000fc60000010000 */
[----:B------:R-:W-:Y:S01]  /*28d0*/  FADD.FTZ R103, R146, R103 ;  /* 0x0000006792677221 */ /* 0x000fe20000010000 */
[----:B------:R-:W-:Y:S06]  /*28e0*/  BRA `(.L_x_8419) ;  /* 0x0000000000887947 */ /* 0x000fec0003800000 */
.L_x_8417:
        /* <DEDUP_REMOVED lines=22> */
.L_x_8420:
        /* <DEDUP_REMOVED lines=12> */
.L_x_8419:
[----:B------:R-:W0:Y:S02]  /*2b10*/  LDC.64 R112, c[0x0][0x3a8] ;  /* 0x0000ea00ff707b82 */ /* 0x000e240000000a00 */
[C---:B0-----:R-:W-:Y:S01]  /*2b20*/  IMAD.WIDE.U32 R112, R115.reuse, 0x20, R112 ;  /* 0x0000002073707825 */ /* 0x041fe200078e0070 */
[----:B------:R-:W-:-:S04]  /*2b30*/  IADD3 R115, PT, PT, R115, 0x20, RZ ;  /* 0x0000002073737810 */ /* 0x000fc80007ffe0ff */
[----:B------:R0:W-:Y:S04]  /*2b40*/  STG.E.128 desc[UR6][R112.64], R96 ;  /* 0x0000006070007986 */ /* 0x0001e8000c101d06 */
[----:B------:R0:W-:Y:S02]  /*2b50*/  STG.E.128 desc[UR6][R112.64+0x10], R100 ;  /* 0x0000106470007986 */ /* 0x0001e4000c101d06 */
.L_x_8416:
[----:B------:R-:W-:Y:S05]  /*2b60*/  BSYNC.RECONVERGENT B0 ;  /* 0x0000000000007941 */ /* 0x000fea0003800200 */
.L_x_8415:
        /* <DEDUP_REMOVED lines=24> */
[----:B------:R-:W-:Y:S02]  /*2cf0*/  PRMT R112, R110, 0x7632, R112 ;  /* 0x000076326e707816 */ /* 0x000fe40000000070 */
[----:B------:R-:W-:Y:S02]  /*2d00*/  SHF.L.U32 R107, R60, 0x10, RZ ;  /* 0x000000103c6b7819 */ /* 0x000fe400000006ff */
        /* <DEDUP_REMOVED lines=35> */
.L_x_8424:
[C---:B-----5:R-:W-:Y:S01]  /*2f40*/  PRMT R112, R108.reuse, 0x7632, R112 ;  /* 0x000076326c707816 */ /* 0x060fe20000000070 */
[----:B------:R-:W-:Y:S01]  /*2f50*/  IMAD.U32 R145, R63, 0x10000, RZ ;  /* 0x000100003f917824 */ /* 0x000fe200078e00ff */
[----:B0-----:R-:W-:Y:S02]  /*2f60*/  SHF.L.U32 R104, R108, 0x10, RZ ;  /* 0x000000106c687819 */ /* 0x001fe400000006ff */
        /* <DEDUP_REMOVED lines=13> */
[----:B------:R-:W-:Y:S02]  /*3040*/  PRMT R109, R62, 0x7632, R109 ;  /* 0x000076323e6d7816 */ /* 0x000fe4000000006d */
[----:B------:R-:W-:Y:S02]  /*3050*/  PRMT R110, R63, 0x7632, R110 ;  /* 0x000076323f6e7816 */ /* 0x000fe4000000006e */
        /* <DEDUP_REMOVED lines=15> */
.L_x_8423:
[----:B------:R-:W-:Y:S05]  /*3150*/  @!P0 BRA `(.L_x_8426) ;  /* 0x0000000000548947 */ /* 0x000fea0003800000 */
[C---:B0----5:R-:W-:Y:S01]  /*3160*/  PRMT R104, R108.reuse, 0x7632, R104 ;  /* 0x000076326c687816 */ /* 0x061fe20000000068 */
[----:B------:R-:W-:Y:S01]  /*3170*/  IMAD.U32 R105, R108, 0x10000, RZ ;  /* 0x000100006c697824 */ /* 0x000fe200078e00ff */
[----:B------:R-:W-:Y:S02]  /*3180*/  PRMT R106, R109, 0x7632, R106 ;  /* 0x000076326d6a7816 */ /* 0x000fe4000000006a */
[----:B------:R-:W-:Y:S02]  /*3190*/  PRMT R107, R110, 0x7632, R107 ;  /* 0x000076326e6b7816 */ /* 0x000fe4000000006b */
[----:B------:R-:W-:Y:S02]  /*31a0*/  PRMT R108, R111, 0x7632, R108 ;  /* 0x000076326f6c7816 */ /* 0x000fe4000000006c */
        /* <DEDUP_REMOVED lines=16> */
.L_x_8426:
[----:B0----5:R-:W-:Y:S01]  /*32b0*/  PRMT R105, R108, 0x7632, R105 ;  /* 0x000076326c697816 */ /* 0x021fe20000000069 */
        /* <DEDUP_REMOVED lines=11> */
.L_x_8425:
[----:B------:R-:W0:Y:S02]  /*3370*/  LDC.64 R112, c[0x0][0x3a8] ;  /* 0x0000ea00ff707b82 */ /* 0x000e240000000a00 */
[----:B0-----:R-:W-:-:S05]  /*3380*/  IMAD.WIDE.U32 R112, R115, 0x20, R112 ;  /* 0x0000002073707825 */ /* 0x001fca00078e0070 */
[----:B------:R0:W-:Y:S04]  /*3390*/  STG.E.128 desc[UR6][R112.64], R104 ;  /* 0x0000006870007986 */ /* 0x0001e8000c101d06 */
[----:B------:R0:W-:Y:S02]  /*33a0*/  STG.E.128 desc[UR6][R112.64+0x10], R108 ;  /* 0x0000106c70007986 */ /* 0x0001e4000c101d06 */
.L_x_8422:
[----:B------:R-:W-:Y:S05]  /*33b0*/  BSYNC.RECONVERGENT B0 ;  /* 0x0000000000007941 */ /* 0x000fea0003800200 */
.L_x_8421:
[----:B0-----:R-:W-:Y:S01]  /*33c0*/  FADD.FTZ R112, RZ, R72 ;  /* 0x00000048ff707221 */ /* 0x001fe20000010000 */
[C---:B------:R-:W-:Y:S01]  /*33d0*/  ISETP.GE.U32.AND P0, PT, R138.reuse, 0x20, PT ;  /* 0x000000208a00780c */ /* 0x040fe20003f06070 */
[----:B------:R-:W-:Y:S01]  /*33e0*/  UMOV UR4, 0xffffffff ;  /* 0xffffffff00047882 */ /* 0x000fe20000000000 */
[C---:B------:R-:W-:Y:S01]  /*33f0*/  ISETP.GT.U32.AND P1, PT, R138.reuse, 0x3f, PT ;  /* 0x0000003f8a00780c */ /* 0x040fe20003f24070 */
        /* <DEDUP_REMOVED lines=147> */
.L_x_8450:
        /* <DEDUP_REMOVED lines=17> */
[--C-:B-1----:R-:W-:Y:S01]  /*3e40*/  FADD.FTZ R112, R72, -R144.reuse ;  /* 0x8000009048707221 */ /* 0x102fe20000010000 */
[----:B------:R-:W-:Y:S01]  /*3e50*/  SHF.L.U32 R149, R127, 0x10, RZ ;  /* 0x000000107f957819 */ /* 0x000fe200000006ff */
[--C-:B------:R-:W-:Y:S01]  /*3e60*/  FADD.FTZ R146, R76, -R144.reuse ;  /* 0x800000904c927221 */ /* 0x100fe20000010000 */
[----:B------:R-:W-:Y:S01]  /*3e70*/  SHF.L.U32 R151, R126, 0x10, RZ ;  /* 0x000000107e977819 */ /* 0x000fe200000006ff */
[--C-:B------:R-:W-:Y:S01]  /*3e80*/  FADD.FTZ R114, R74, -R144.reuse ;  /* 0x800000904a727221 */ /* 0x100fe20000010000 */
        /* <DEDUP_REMOVED lines=9> */
[----:B------:R-:W-:Y:S01]  /*3f20*/  SHF.L.U32 R155, R26, 0x10, RZ ;  /* 0x000000101a9b7819 */ /* 0x000fe200000006ff */
[----:B------:R-:W-:Y:S01]  /*3f30*/  FFMA.FTZ R146, R142, R149, R151 ;  /* 0x000000958e927223 */ /* 0x000fe20000010097 */
        /* <DEDUP_REMOVED lines=21> */
[----:B------:R-:W-:Y:S01]  /*4090*/  SHF.L.U32 R115, R129, 0x10, RZ ;  /* 0x0000001081737819 */ /* 0x000fe200000006ff */
[----:B------:R-:W-:Y:S01]  /*40a0*/  FMUL.FTZ R148, R145, R148 ;  /* 0x0000009491947220 */ /* 0x000fe20000410000 */
[----:B------:R-:W-:-:S02]  /*40b0*/  F2FP.BF16.F32.PACK_AB R114, R149, R114 ;  /* 0x000000729572723e */ /* 0x000fc400000010ff */
[----:B------:R-:W-:Y:S01]  /*40c0*/  F2FP.BF16.F32.PACK_AB R113, R146, R113 ;  /* 0x000000719271723e */ /* 0x000fe200000010ff */
[----:B------:R-:W-:Y:S01]  /*40d0*/  FFMA.FTZ R147, R148, R115, R147 ;  /* 0x0000007394937223 */ /* 0x000fe20000010093 */
[----:B------:R-:W-:-:S04]  /*40e0*/  F2FP.BF16.F32.PACK_AB R115, R150, R151 ;  /* 0x000000979673723e */ /* 0x000fc800000010ff */
[----:B------:R-:W-:Y:S01]  /*40f0*/  F2FP.BF16.F32.PACK_AB R112, R147, R112 ;  /* 0x000000709370723e */ /* 0x000fe200000010ff */
[C---:B0-----:R-:W-:Y:S01]  /*4100*/  IMAD.WIDE.U32 R142, R141.reuse, 0x10, R142 ;  /* 0x000000108d8e7825 */ /* 0x041fe200078e008e */
[----:B------:R-:W-:-:S04]  /*4110*/  IADD3 R141, PT, PT, R141, 0x20, RZ ;  /* 0x000000208d8d7810 */ /* 0x000fc80007ffe0ff */
[----:B------:R0:W-:Y:S03]  /*4120*/  STG.E.128 desc[UR6][R142.64], R112 ;  /* 0x000000708e007986 */ /* 0x0001e6000c101d06 */
.L_x_8429:
[----:B------:R-:W-:Y:S05]  /*4130*/  BSYNC.RECONVERGENT B0 ;  /* 0x0000000000007941 */ /* 0x000fea0003800200 */
.L_x_8428:
[----:B------:R-:W-:Y:S01]  /*4140*/  ISETP.GE.U32.AND P1, PT, R138, 0x40, PT ;  /* 0x000000408a00780c */ /* 0x000fe20003f26070 */
[----:B------:R-:W-:-:S12]  /*4150*/  BSSY.RECONVERGENT B0, `(.L_x_8430) ;  /* 0x0000032000007945 */ /* 0x000fd80003800200 */
[----:B------:R-:W-:Y:S05]  /*4160*/  @!P1 BRA `(.L_x_8431) ;  /* 0x0000000000c09947 */ /* 0x000fea0003800000 */
[--C-:B0-----:R-:W-:Y:S01]  /*4170*/  FADD.FTZ R142, R83, -R144.reuse ;  /* 0x80000090538e7221 */ /* 0x101fe20000010000 */
        /* <DEDUP_REMOVED lines=26> */
[----:B------:R-:W-:Y:S01]  /*4320*/  SHF.L.U32 R151, R35, 0x10, RZ ;  /* 0x0000001023977819 */ /* 0x000fe200000006ff */
[----:B------:R-:W-:Y:S01]  /*4330*/  FMUL.FTZ R152, R145, R152 ;  /* 0x0000009891987220 */ /* 0x000fe20000410000 */
[----:B------:R-:W-:Y:S01]  /*4340*/  FFMA.FTZ R149, R115, R148, R150 ;  /* 0x0000009473957223 */ /* 0x000fe20000010096 */
[----:B------:R-:W-:Y:S01]  /*4350*/  FADD.FTZ R148, R87, -R144 ;  /* 0x8000009057947221 */ /* 0x000fe20000010000 */
[----:B------:R-:W-:-:S02]  /*4360*/  IMAD.U32 R150, R19, 0x10000, RZ ;  /* 0x0001000013967824 */ /* 0x000fc400078e00ff */
        /* <DEDUP_REMOVED lines=16> */
.L_x_8431:
[----:B------:R-:W-:Y:S05]  /*4470*/  BSYNC.RECONVERGENT B0 ;  /* 0x0000000000007941 */ /* 0x000fea0003800200 */
.L_x_8430:
[----:B------:R-:W-:Y:S01]  /*4480*/  ISETP.GE.U32.AND P1, PT, R138, 0x60, PT ;  /* 0x000000608a00780c */ /* 0x000fe20003f26070 */
[----:B------:R-:W-:-:S12]  /*4490*/  BSSY.RECONVERGENT B0, `(.L_x_8432) ;  /* 0x0000032000007945 */ /* 0x000fd80003800200 */
[----:B------:R-:W-:Y:S05]  /*44a0*/  @!P1 BRA `(.L_x_8433) ;  /* 0x0000000000c09947 */ /* 0x000fea0003800000 */
[--C-:B0-2---:R-:W-:Y:S01]  /*44b0*/  FADD.FTZ R142, R91, -R144.reuse ;  /* 0x800000905b8e7221 */ /* 0x105fe20000010000 */
[--C-:B-1----:R-:W-:Y:S01]  /*44c0*/  FADD.FTZ R112, R88, -R144.reuse ;  /* 0x8000009058707221 */ /* 0x102fe20000010000 */
[----:B------:R-:W-:Y:S01]  /*44d0*/  SHF.L.U32 R151, R14, 0x10, RZ ;  /* 0x000000100e977819 */ /* 0x000fe200000006ff */
[--C-:B------:R-:W-:Y:S01]  /*44e0*/  FADD.FTZ R146, R92, -R144.reuse ;  /* 0x800000905c927221 */ /* 0x100fe20000010000 */
[--C-:B------:R-:W-:Y:S01]  /*44f0*/  FADD.FTZ R114, R90, -R144.reuse ;  /* 0x800000905a727221 */ /* 0x100fe20000010000 */
[----:B------:R-:W-:Y:S02]  /*4500*/  IMAD.U32 R149, R15, 0x10000, RZ ;  /* 0x000100000f957824 */ /* 0x000fe400078e00ff */
[C---:B------:R-:W-:Y:S01]  /*4510*/  FMUL.FTZ R142, R145.reuse, R142 ;  /* 0x0000008e918e7220 */ /* 0x040fe20000410000 */
[----:B------:R-:W-:Y:S01]  /*4520*/  SHF.L.U32 R113, R36, 0x10, RZ ;  /* 0x0000001024717819 */ /* 0x000fe200000006ff */
[C---:B------:R-:W-:Y:S01]  /*4530*/  FMUL.FTZ R112, R145.reuse, R112 ;  /* 0x0000007091707220 */ /* 0x040fe20000410000 */
[----:B------:R-:W-:Y:S01]  /*4540*/  SHF.L.U32 R115, R40, 0x10, RZ ;  /* 0x0000001028737819 */ /* 0x000fe200000006ff */
[----:B------:R-:W-:Y:S01]  /*4550*/  FMUL.FTZ R148, R145, R146 ;  /* 0x0000009291947220 */ /* 0x000fe20000410000 */
[----:B------:R-:W-:Y:S01]  /*4560*/  SHF.L.U32 R143, R37, 0x10, RZ ;  /* 0x00000010258f7819 */ /* 0x000fe200000006ff */
[----:B------:R-:W-:Y:S01]  /*4570*/  FMUL.FTZ R114, R145, R114 ;  /* 0x0000007291727220 */ /* 0x000fe20000410000 */
[----:B------:R-:W-:Y:S01]  /*4580*/  SHF.L.U32 R147, R41, 0x10, RZ ;  /* 0x0000001029937819 */ /* 0x000fe200000006ff */
[----:B------:R-:W-:Y:S01]  /*4590*/  FFMA.FTZ R146, R142, R149, R151 ;  /* 0x000000958e927223 */ /* 0x000fe20000010097 */
[----:B------:R-:W-:Y:S01]  /*45a0*/  SHF.L.U32 R153, R38, 0x10, RZ ;  /* 0x0000001026997819 */ /* 0x000fe200000006ff */
[--C-:B------:R-:W-:Y:S01]  /*45b0*/  FADD.FTZ R142, R93, -R144.reuse ;  /* 0x800000905d8e7221 */ /* 0x100fe20000010000 */
[----:B------:R-:W-:Y:S01]  /*45c0*/  SHF.L.U32 R155, R42, 0x10, RZ ;  /* 0x000000102a9b7819 */ /* 0x000fe200000006ff */
[----:B------:R-:W-:Y:S01]  /*45d0*/  FFMA.FTZ R112, R112, R113, R115 ;  /* 0x0000007170707223 */ /* 0x000fe20000010073 */
[----:B------:R-:W-:Y:S01]  /*45e0*/  FFMA.FTZ R113, R114, R143, R147 ;  /* 0x0000008f72717223 */ /* 0x000fe20000010093 */
[----:B------:R-:W-:Y:S01]  /*45f0*/  SHF.L.U32 R150, R12, 0x10, RZ ;  /* 0x000000100c967819 */ /* 0x000fe200000006ff */
[----:B------:R-:W-:Y:S01]  /*4600*/  FMUL.FTZ R115, R145, R142 ;  /* 0x0000008e91737220 */ /* 0x000fe20000410000 */
[----:B------:R-:W-:Y:S01]  /*4610*/  FFMA.FTZ R114, R148, R153, R155 ;  /* 0x0000009994727223 */ /* 0x000fe2000001009b */
[----:B------:R-:W-:Y:S01]  /*4620*/  SHF.L.U32 R148, R13, 0x10, RZ ;  /* 0x000000100d947819 */ /* 0x000fe200000006ff */
[----:B------:R-:W-:Y:S01]  /*4630*/  FADD.FTZ R152, R94, -R144 ;  /* 0x800000905e987221 */ /* 0x000fe20000010000 */
[----:B------:R-:W0:Y:S01]  /*4640*/  LDC.64 R142, c[0x0][0x428] ;  /* 0x00010a00ff8e7b82 */ /* 0x000e220000000a00 */
[----:B------:R-:W-:-:S02]  /*4650*/  SHF.L.U32 R147, R39, 0x10, RZ ;  /* 0x0000001027937819 */ /* 0x000fc400000006ff */
[----:B------:R-:W-:Y:S01]  /*4660*/  SHF.L.U32 R151, R43, 0x10, RZ ;  /* 0x000000102b977819 */ /* 0x000fe200000006ff */
[----:B------:R-:W-:Y:S01]  /*4670*/  FMUL.FTZ R152, R145, R152 ;  /* 0x0000009891987220 */ /* 0x000fe20000410000 */
[----:B------:R-:W-:Y:S01]  /*4680*/  FFMA.FTZ R149, R115, R148, R150 ;  /* 0x0000009473957223 */ /* 0x000fe20000010096 */
[--C-:B------:R-:W-:Y:S01]  /*4690*/  FADD.FTZ R148, R95, -R144.reuse ;  /* 0x800000905f947221 */ /* 0x100fe20000010000 */
[----:B------:R-:W-:Y:S01]  /*46a0*/  SHF.L.U32 R150, R11, 0x10, RZ ;  /* 0x000000100b967819 */ /* 0x000fe200000006ff */
[----:B------:R-:W-:Y:S01]  /*46b0*/  FFMA.FTZ R151, R152, R147, R151 ;  /* 0x0000009398977223 */ /* 0x000fe20000010097 */
[----:B------:R-:W-:Y:S02]  /*46c0*/  IMAD.U32 R152, R10, 0x10000, RZ ;  /* 0x000100000a987824 */ /* 0x000fe400078e00ff */
[----:B------:R-:W-:Y:S01]  /*46d0*/  FMUL.FTZ R115, R145, R148 ;  /* 0x0000009491737220 */ /* 0x000fe20000410000 */
[----:B------:R-:W-:Y:S01]  /*46e0*/  FADD.FTZ R148, R89, -R144 ;  /* 0x8000009059947221 */ /* 0x000fe20000010000 */
[----:B------:R-:W-:-:S02]  /*46f0*/  SHF.L.U32 R147, R16, 0x10, RZ ;  /* 0x0000001010937819 */ /* 0x000fc400000006ff */
        /* <DEDUP_REMOVED lines=11> */
.L_x_8433:
[----:B------:R-:W-:Y:S05]  /*47b0*/  BSYNC.RECONVERGENT B0 ;  /* 0x0000000000007941 */ /* 0x000fea0003800200 */
.L_x_8432:
[----:B------:R-:W-:Y:S01]  /*47c0*/  ISETP.GE.U32.AND P1, PT, R138, 0x80, PT ;  /* 0x000000808a00780c */ /* 0x000fe20003f26070 */
[----:B------:R-:W-:-:S12]  /*47d0*/  BSSY.RECONVERGENT B0, `(.L_x_8434) ;  /* 0x0000032000007945 */ /* 0x000fd80003800200 */
[----:B------:R-:W-:Y:S05]  /*47e0*/  @!P1 BRA `(.L_x_8435) ;  /* 0x0000000000c09947 */ /* 0x000fea0003800000 */
[--C-:B0-23--:R-:W-:Y:S01]  /*47f0*/  FADD.FTZ R142, R99, -R144.reuse ;  /* 0x80000090638e7221 */ /* 0x10dfe20000010000 */
[----:B------:R-:W-:Y:S01]  /*4800*/  SHF.L.U32 R149, R7, 0x10, RZ ;  /* 0x0000001007957819 */ /* 0x000fe200000006ff */
[--C-:B------:R-:W-:Y:S01]  /*4810*/  FADD.FTZ R146, R100, -R144.reuse ;  /* 0x8000009064927221 */ /* 0x100fe20000010000 */
[--C-:B-1----:R-:W-:Y:S01]  /*4820*/  FADD.FTZ R112, R96, -R144.reuse ;  /* 0x8000009060707221 */ /* 0x102fe20000010000 */
[----:B------:R-:W-:Y:S02]  /*4830*/  IMAD.U32 R151, R6, 0x10000, RZ ;  /* 0x0001000006977824 */ /* 0x000fe400078e00ff */
[C---:B------:R-:W-:Y:S01]  /*4840*/  FMUL.FTZ R142, R145.reuse, R142 ;  /* 0x0000008e918e7220 */ /* 0x040fe20000410000 */
[--C-:B------:R-:W-:Y:S01]  /*4850*/  FADD.FTZ R114, R98, -R144.reuse ;  /* 0x8000009062727221 */ /* 0x100fe20000010000 */
[----:B------:R-:W-:Y:S01]  /*4860*/  SHF.L.U32 R113, R44, 0x10, RZ ;  /* 0x000000102c717819 */ /* 0x000fe200000006ff */
[C---:B------:R-:W-:Y:S01]  /*4870*/  FMUL.FTZ R148, R145.reuse, R146 ;  /* 0x0000009291947220 */ /* 0x040fe20000410000 */
        /* <DEDUP_REMOVED lines=8> */
[----:B------:R-:W-:Y:S01]  /*4900*/  SHF.L.U32 R155, R50, 0x10, RZ ;  /* 0x00000010329b7819 */ /* 0x000fe200000006ff */
[----:B------:R-:W-:Y:S01]  /*4910*/  FFMA.FTZ R112, R112, R113, R115 ;  /* 0x0000007170707223 */ /* 0x000fe20000010073 */
[----:B------:R-:W-:Y:S01]  /*4920*/  FFMA.FTZ R113, R114, R143, R147 ;  /* 0x0000008f72717223 */ /* 0x000fe20000010093 */
[----:B------:R-:W-:Y:S01]  /*4930*/  FMUL.FTZ R115, R145, R142 ;  /* 0x0000008e91737220 */ /* 0x000fe20000410000 */
[----:B------:R-:W-:Y:S01]  /*4940*/  SHF.L.U32 R150, R4, 0x10, RZ ;  /* 0x0000001004967819 */ /* 0x000fe200000006ff */
        /* <DEDUP_REMOVED lines=26> */
.L_x_8435:
[----:B------:R-:W-:Y:S05]  /*4af0*/  BSYNC.RECONVERGENT B0 ;  /* 0x0000000000007941 */ /* 0x000fea0003800200 */
.L_x_8434:
[----:B------:R-:W-:Y:S01]  /*4b00*/  ISETP.GE.U32.AND P1, PT, R138, 0xa0, PT ;  /* 0x000000a08a00780c */ /* 0x000fe20003f26070 */
[----:B------:R-:W-:-:S12]  /*4b10*/  BSSY.RECONVERGENT B0, `(.L_x_8436) ;  /* 0x0000031000007945 */ /* 0x000fd80003800200 */
[----:B------:R-:W-:Y:S05]  /*4b20*/  @!P1 BRA `(.L_x_8437) ;  /* 0x0000000000bc9947 */ /* 0x000fea0003800000 */
[--C-:B01234-:R-:W-:Y:S01]  /*4b30*/  FADD.FTZ R114, R106, -R144.reuse ;  /* 0x800000906a727221 */ /* 0x11ffe20000010000 */
[--C-:B------:R-:W-:Y:S01]  /*4b40*/  FADD.FTZ R112, R104, -R144.reuse ;  /* 0x8000009068707221 */ /* 0x100fe20000010000 */
[--C-:B------:R-:W-:Y:S01]  /*4b50*/  FADD.FTZ R142, R108, -R144.reuse ;  /* 0x800000906c8e7221 */ /* 0x100fe20000010000 */
        /* <DEDUP_REMOVED lines=12> */
[--C-:B------:R-:W-:Y:S01]  /*4c20*/  FADD.FTZ R142, R109, -R144.reuse ;  /* 0x800000906d8e7221 */ /* 0x100fe20000010000 */
[----:B------:R-:W-:Y:S01]  /*4c30*/  IMAD.U32 R149, R133, 0x10000, RZ ;  /* 0x0001000085957824 */ /* 0x000fe200078e00ff */
[----:B------:R-:W-:Y:S01]  /*4c40*/  SHF.L.U32 R143, R55, 0x10, RZ ;  /* 0x00000010378f7819 */ /* 0x000fe200000006ff */
[----:B------:R-:W-:Y:S01]  /*4c50*/  FFMA.FTZ R146, R112, R113, R115 ;  /* 0x0000007170927223 */ /* 0x000fe20000010073 */
[----:B------:R-:W-:Y:S01]  /*4c60*/  SHF.L.U32 R115, R134, 0x10, RZ ;  /* 0x0000001086737819 */ /* 0x000fe200000006ff */
[----:B------:R-:W0:Y:S01]  /*4c70*/  LDC.64 R112, c[0x0][0x428] ;  /* 0x00010a00ff707b82 */ /* 0x000e220000000a00 */
[----:B------:R-:W-:Y:S01]  /*4c80*/  SHF.L.U32 R151, R59, 0x10, RZ ;  /* 0x000000103b977819 */ /* 0x000fe200000006ff */
[C---:B------:R-:W-:Y:S01]  /*4c90*/  FMUL.FTZ R142, R145.reuse, R142 ;  /* 0x0000008e918e7220 */ /* 0x040fe20000410000 */
[----:B------:R-:W-:Y:S01]  /*4ca0*/  FMUL.FTZ R148, R145, R148 ;  /* 0x0000009491947220 */ /* 0x000fe20000410000 */
[----:B------:R-:W-:-:S02]  /*4cb0*/  FADD.FTZ R150, R111, -R144 ;  /* 0x800000906f967221 */ /* 0x000fc40000010000 */
[----:B------:R-:W-:Y:S01]  /*4cc0*/  FFMA.FTZ R149, R142, R149, R115 ;  /* 0x000000958e957223 */ /* 0x000fe20000010073 */
[----:B------:R-:W-:Y:S01]  /*4cd0*/  FFMA.FTZ R148, R148, R143, R151 ;  /* 0x0000008f94947223 */ /* 0x000fe20000010097 */
[--C-:B------:R-:W-:Y:S01]  /*4ce0*/  FADD.FTZ R142, R105, -R144.reuse ;  /* 0x80000090698e7221 */ /* 0x100fe20000010000 */
[----:B------:R-:W-:Y:S01]  /*4cf0*/  FADD.FTZ R144, R107, -R144 ;  /* 0x800000906b907221 */ /* 0x000fe20000010000 */
[----:B------:R-:W-:Y:S01]  /*4d00*/  SHF.L.U32 R115, R135, 0x10, RZ ;  /* 0x0000001087737819 */ /* 0x000fe200000006ff */
[C---:B------:R-:W-:Y:S01]  /*4d10*/  FMUL.FTZ R150, R145.reuse, R150 ;  /* 0x0000009691967220 */ /* 0x040fe20000410000 */
[----:B------:R-:W-:Y:S01]  /*4d20*/  SHF.L.U32 R143, R136, 0x10, RZ ;  /* 0x00000010888f7819 */ /* 0x000fe200000006ff */
[C---:B------:R-:W-:Y:S01]  /*4d30*/  FMUL.FTZ R142, R145.reuse, R142 ;  /* 0x0000008e918e7220 */ /* 0x040fe20000410000 */
[----:B------:R-:W-:Y:S01]  /*4d40*/  FMUL.FTZ R144, R145, R144 ;  /* 0x0000009091907220 */ /* 0x000fe20000410000 */
[----:B------:R-:W-:Y:S02]  /*4d50*/  SHF.L.U32 R145, R131, 0x10, RZ ;  /* 0x0000001083917819 */ /* 0x000fe400000006ff */
[----:B------:R-:W-:Y:S01]  /*4d60*/  FFMA.FTZ R153, R150, R115, R143 ;  /* 0x0000007396997223 */ /* 0x000fe2000001008f */
[----:B------:R-:W-:Y:S01]  /*4d70*/  SHF.L.U32 R151, R132, 0x10, RZ ;  /* 0x0000001084977819 */ /* 0x000fe200000006ff */
[----:B------:R-:W-:Y:S01]  /*4d80*/  IMAD.U32 R143, R130, 0x10000, RZ ;  /* 0x00010000828f7824 */ /* 0x000fe200078e00ff */
[----:B------:R-:W-:-:S02]  /*4d90*/  SHF.L.U32 R115, R0, 0x10, RZ ;  /* 0x0000001000737819 */ /* 0x000fc400000006ff */
[----:B------:R-:W-:Y:S01]  /*4da0*/  F2FP.BF16.F32.PACK_AB R114, R149, R114 ;  /* 0x000000729572723e */ /* 0x000fe200000010ff */
[----:B------:R-:W-:Y:S02]  /*4db0*/  FFMA.FTZ R144, R144, R145, R151 ;  /* 0x0000009190907223 */ /* 0x000fe40000010097 */
[----:B------:R-:W-:Y:S01]  /*4dc0*/  FFMA.FTZ R145, R142, R115, R143 ;  /* 0x000000738e917223 */ /* 0x000fe2000001008f */
[----:B0-----:R-:W-:Y:S01]  /*4dd0*/  IMAD.WIDE.U32 R142, R141, 0x10, R112 ;  /* 0x000000108d8e7825 */ /* 0x001fe200078e0070 */
[----:B------:R-:W-:Y:S02]  /*4de0*/  F2FP.BF16.F32.PACK_AB R115, R153, R148 ;  /* 0x000000949973723e */ /* 0x000fe400000010ff */
[----:B------:R-:W-:Y:S02]  /*4df0*/  F2FP.BF16.F32.PACK_AB R113, R144, R147 ;  /* 0x000000939071723e */ /* 0x000fe400000010ff */
[----:B------:R-:W-:-:S05]  /*4e00*/  F2FP.BF16.F32.PACK_AB R112, R145, R146 ;  /* 0x000000929170723e */ /* 0x000fca00000010ff */
[----:B------:R0:W-:Y:S02]  /*4e10*/  STG.E.128 desc[UR6][R142.64], R112 ;  /* 0x000000708e007986 */ /* 0x0001e4000c101d06 */
.L_x_8437:
[----:B------:R-:W-:Y:S05]  /*4e20*/  BSYNC.RECONVERGENT B0 ;  /* 0x0000000000007941 */ /* 0x000fea0003800200 */
.L_x_8436:
[----:B01234-:R-:W0:Y:S02]  /*4e30*/  LDC.64 R112, c[0x0][0x380] ;  /* 0x0000e000ff707b82 */ /* 0x01fe240000000a00 */
[----:B0-----:R-:W-:-:S04]  /*4e40*/  LEA R137, R112, R137, 0x2 ;  /* 0x0000008970897211 */ /* 0x001fc800078e10ff */
[----:B------:R-:W-:-:S13]  /*4e50*/  ISETP.GE.AND P1, PT, R137, R113, PT ;  /* 0x000000718900720c */ /* 0x000fda0003f26270 */
[----:B------:R-:W-:Y:S05]  /*4e60*/  @!P1 BRA `(.L_x_8438) ;  /* 0xffffffb800bc9947 */ /* 0x000fea000383ffff */
[----:B------:R-:W-:Y:S05]  /*4e70*/  EXIT ;  /* 0x000000000000794d */ /* 0x000fea0003800000 */
.L_x_8427:
        /* <DEDUP_REMOVED lines=8> */
.L_x_8440:
[----:B------:R-:W-:Y:S05]  /*4f00*/  BSYNC B0 ;  /* 0x0000000000007941 */ /* 0x000fea0003800000 */
.L_x_8439:
[----:B------:R-:W-:Y:S01]  /*4f10*/  MOV R112, R147 ;  /* 0x0000009300707202 */ /* 0x000fe20000000f00 */
[----:B------:R-:W-:Y:S02]  /*4f20*/  HFMA2 R148, -RZ, RZ, 0, 1.1920928955078125e-07 ;  /* 0x00000002ff947431 */ /* 0x000fe400000001ff */
[----:B------:R-:W-:Y:S01]  /*4f30*/  IMAD.MOV.U32 R151, RZ, RZ, 0x1f ;  /* 0x0000001fff977424 */ /* 0x000fe200078e00ff */
[----:B------:R-:W-:Y:S01]  /*4f40*/  MOV R146, 0xffffffff ;  /* 0xffffffff00927802 */ /* 0x000fe20000000f00 */
[----:B------:R-:W0:Y:S01]  /*4f50*/  LDC R142, c[0x0][0x400] ;  /* 0x00010000ff8e7b82 */ /* 0x000e220000000800 */
[----:B------:R-:W-:-:S05]  /*4f60*/  FADD.FTZ R114, R113, R112 ;  /* 0x0000007071727221 */ /* 0x000fca0000010000 */
[----:B------:R-:W-:-:S07]  /*4f70*/  MOV R149, R114 ;  /* 0x0000007200957202 */ /* 0x000fce0000000f00 */
[----:B0-----:R-:W-:Y:S05]  /*4f80*/  WARPSYNC.COLLECTIVE R146, `(.L_x_8441) ;  /* 0x0000000092087348 */ /* 0x001fea0003c00000 */
[----:B------:R1:W2:Y:S02]  /*4f90*/  SHFL.BFLY P6, R147, R149, R148, R151 ;  /* 0x0c00009495937389 */ /* 0x0002a400000c0097 */
[----:B012---:R-:W-:Y:S05]  /*4fa0*/  ENDCOLLECTIVE ;  /* 0x000000000000791b */ /* 0x007fea0003800000 */
.L_x_8441:
[----:B------:R-:W-:Y:S01]  /*4fb0*/  HFMA2 R148, -RZ, RZ, 0, 2.384185791015625e-07 ;  /* 0x00000004ff947431 */ /* 0x000fe200000001ff */
[----:B------:R-:W-:-:S05]  /*4fc0*/  MOV R115, R147 ;  /* 0x0000009300737202 */ /* 0x000fca0000000f00 */
[----:B------:R-:W-:-:S05]  /*4fd0*/  FADD.FTZ R115, R114, R115 ;  /* 0x0000007372737221 */ /* 0x000fca0000010000 */
[----:B------:R-:W-:-:S07]  /*4fe0*/  MOV R149, R115 ;  /* 0x0000007300957202 */ /* 0x000fce0000000f00 */
[----:B------:R-:W-:Y:S05]  /*4ff0*/  WARPSYNC.COLLECTIVE R146, `(.L_x_8442) ;  /* 0x0000000092087348 */ /* 0x000fea0003c00000 */
[----:B------:R0:W1:Y:S02]  /*5000*/  SHFL.BFLY P6, R147, R149, R148, R151 ;  /* 0x0c00009495937389 */ /* 0x00006400000c0097 */
[----:B01----:R-:W-:Y:S05]  /*5010*/  ENDCOLLECTIVE ;  /* 0x000000000000791b */ /* 0x003fea0003800000 */
.L_x_8442:
[----:B------:R-:W-:Y:S01]  /*5020*/  HFMA2 R148, -RZ, RZ, 0, 4.76837158203125e-07 ;  /* 0x00000008ff947431 */ /* 0x000fe200000001ff */
[----:B------:R-:W-:-:S05]  /*5030*/  MOV R112, R147 ;  /* 0x0000009300707202 */ /* 0x000fca0000000f00 */
[----:B------:R-:W-:-:S05]  /*5040*/  FADD.FTZ R144, R115, R112 ;  /* 0x0000007073907221 */ /* 0x000fca0000010000 */
[----:B------:R-:W-:-:S07]  /*5050*/  MOV R149, R144 ;  /* 0x0000009000957202 */ /* 0x000fce0000000f00 */
[----:B------:R-:W-:Y:S05]  /*5060*/  WARPSYNC.COLLECTIVE R146, `(.L_x_8443) ;  /* 0x0000000092087348 */ /* 0x000fea0003c00000 */
[----:B------:R0:W1:Y:S02]  /*5070*/  SHFL.BFLY P6, R147, R149, R148, R151 ;  /* 0x0c00009495937389 */ /* 0x00006400000c0097 */
[----:B01----:R-:W-:Y:S05]  /*5080*/  ENDCOLLECTIVE ;  /* 0x000000000000791b */ /* 0x003fea0003800000 */
.L_x_8443:
[----:B------:R-:W-:Y:S01]  /*5090*/  HFMA2 R148, -RZ, RZ, 0, 9.5367431640625e-07 ;  /* 0x00000010ff947431 */ /* 0x000fe200000001ff */
[----:B------:R-:W-:-:S05]  /*50a0*/  MOV R143, R147 ;  /* 0x00000093008f7202 */ /* 0x000fca0000000f00 */
[----:B------:R-:W-:-:S04]  /*50b0*/  FADD.FTZ R145, R144, R143 ;  /* 0x0000008f90917221 */ /* 0x000fc80000010000 */
[----:B------:R-:W-:-:S07]  /*50c0*/  IMAD.MOV.U32 R149, RZ, RZ, R145 ;  /* 0x000000ffff957224 */ /* 0x000fce00078e0091 */
[----:B------:R-:W-:Y:S05]  /*50d0*/  WARPSYNC.COLLECTIVE R146, `(.L_x_8444) ;  /* 0x0000000092087348 */ /* 0x000fea0003c00000 */
[----:B------:R0:W1:Y:S02]  /*50e0*/  SHFL.BFLY P6, R147, R149, R148, R151 ;  /* 0x0c00009495937389 */ /* 0x00006400000c0097 */
[----:B01----:R-:W-:Y:S05]  /*50f0*/  ENDCOLLECTIVE ;  /* 0x000000000000791b */ /* 0x003fea0003800000 */
.L_x_8444:
        /* <DEDUP_REMOVED lines=89> */
.L_x_8445:
[----:B------:R-:W-:Y:S01]  /*5690*/  HFMA2 R148, -RZ, RZ, 0, 1.1920928955078125e-07 ;  /* 0x00000002ff947431 */ /* 0x000fe200000001ff */
[----:B------:R-:W-:-:S05]  /*56a0*/  MOV R113, R147 ;  /* 0x0000009300717202 */ /* 0x000fca0000000f00 */
[----:B------:R-:W-:-:S05]  /*56b0*/  FADD.FTZ R113, R112, R113 ;  /* 0x0000007170717221 */ /* 0x000fca0000010000 */
[----:B------:R-:W-:-:S07]  /*56c0*/  MOV R149, R113 ;  /* 0x0000007100957202 */ /* 0x000fce0000000f00 */
[----:B------:R-:W-:Y:S05]  /*56d0*/  WARPSYNC.COLLECTIVE R146, `(.L_x_8446) ;  /* 0x0000000092087348 */ /* 0x000fea0003c00000 */
[----:B------:R0:W1:Y:S02]  /*56e0*/  SHFL.BFLY P6, R147, R149, R148, R151 ;  /* 0x0c00009495937389 */ /* 0x00006400000c0097 */
[----:B01----:R-:W-:Y:S05]  /*56f0*/  ENDCOLLECTIVE ;  /* 0x000000000000791b */ /* 0x003fea0003800000 */
.L_x_8446:
[----:B------:R-:W-:Y:S01]  /*5700*/  HFMA2 R148, -RZ, RZ, 0, 2.384185791015625e-07 ;  /* 0x00000004ff947431 */ /* 0x000fe200000001ff */
[----:B------:R-:W-:-:S05]  /*5710*/  MOV R114, R147 ;  /* 0x0000009300727202 */ /* 0x000fca0000000f00 */
[----:B------:R-:W-:-:S04]  /*5720*/  FADD.FTZ R114, R113, R114 ;  /* 0x0000007271727221 */ /* 0x000fc80000010000 */
[----:B------:R-:W-:-:S07]  /*5730*/  IMAD.MOV.U32 R149, RZ, RZ, R114 ;  /* 0x000000ffff957224 */ /* 0x000fce00078e0072 */
[----:B------:R-:W-:Y:S05]  /*5740*/  WARPSYNC.COLLECTIVE R146, `(.L_x_8447) ;  /* 0x0000000092087348 */ /* 0x000fea0003c00000 */
[----:B------:R0:W1:Y:S02]  /*5750*/  SHFL.BFLY P6, R147, R149, R148, R151 ;  /* 0x0c00009495937389 */ /* 0x00006400000c0097 */
[----:B01----:R-:W-:Y:S05]  /*5760*/  ENDCOLLECTIVE ;  /* 0x000000000000791b */ /* 0x003fea0003800000 */
.L_x_8447:
[----:B------:R-:W-:Y:S01]  /*5770*/  HFMA2 R148, -RZ, RZ, 0, 4.76837158203125e-07 ;  /* 0x00000008ff947431 */ /* 0x000fe200000001ff */
[----:B------:R-:W-:-:S05]  /*5780*/  MOV R115, R147 ;  /* 0x0000009300737202 */ /* 0x000fca0000000f00 */
[----:B------:R-:W-:-:S05]  /*5790*/  FADD.FTZ R115, R114, R115 ;  /* 0x0000007372737221 */ /* 0x000fca0000010000 */
[----:B------:R-:W-:-:S07]  /*57a0*/  MOV R149, R115 ;  /* 0x0000007300957202 */ /* 0x000fce0000000f00 */
[----:B------:R-:W-:Y:S05]  /*57b0*/  WARPSYNC.COLLECTIVE R146, `(.L_x_8448) ;  /* 0x0000000092087348 */ /* 0x000fea0003c00000 */
[----:B------:R0:W1:Y:S02]  /*57c0*/  SHFL.BFLY P6, R147, R149, R148, R151 ;  /* 0x0c00009495937389 */ /* 0x00006400000c0097 */
[----:B01----:R-:W-:Y:S05]  /*57d0*/  ENDCOLLECTIVE ;  /* 0x000000000000791b */ /* 0x003fea0003800000 */
.L_x_8448:
[----:B------:R-:W-:Y:S01]  /*57e0*/  HFMA2 R148, -RZ, RZ, 0, 9.5367431640625e-07 ;  /* 0x00000010ff947431 */ /* 0x000fe200000001ff */
[----:B------:R-:W-:-:S05]  /*57f0*/  MOV R144, R147 ;  /* 0x0000009300907202 */ /* 0x000fca0000000f00 */
[----:B------:R-:W-:-:S05]  /*5800*/  FADD.FTZ R144, R115, R144 ;  /* 0x0000009073907221 */ /* 0x000fca0000010000 */
[----:B------:R-:W-:-:S07]  /*5810*/  MOV R149, R144 ;  /* 0x0000009000957202 */ /* 0x000fce0000000f00 */
[----:B------:R-:W-:Y:S05]  /*5820*/  WARPSYNC.COLLECTIVE R146, `(.L_x_8449) ;  /* 0x0000000092087348 */ /* 0x000fea0003c00000 */
[----:B------:R0:W1:Y:S02]  /*5830*/  SHFL.BFLY P6, R147, R149, R148, R151 ;  /* 0x0c00009495937389 */ /* 0x00006400000c0097 */
[----:B01----:R-:W-:Y:S05]  /*5840*/  ENDCOLLECTIVE ;  /* 0x000000000000791b */ /* 0x003fea0003800000 */
.L_x_8449:
[----:B------:R-:W-:Y:S01]  /*5850*/  MOV R145, R147 ;  /* 0x0000009300917202 */ /* 0x000fe20000000f00 */
[----:B------:R-:W-:Y:S06]  /*5860*/  BRA `(.L_x_8450) ;  /* 0xffffffe400307947 */ /* 0x000fec000383ffff */
.L_x_8451:
        /* <DEDUP_REMOVED lines=9> */
.L_x_27978:


//--------------------- .text._ZN10layer_norm31ln_parallel_residual_fwd_kernelINS_13Kernel_traitsI13__nv_bfloat16S2_fS2_fjLj1280ELj1ELj4ELj1ELj16ENS_18Kernel_traits_baseILj1280ES2_S2_fS2_fjLj128EEEEELb0ELb1ELb1EEEvNS_9FwdParamsE --------------------------
	.section	.text._ZN10layer_norm31ln_parallel_residual_fwd_kernelINS_13Kernel_traitsI13__nv_bfloat16S2_fS2_fjLj1280ELj1ELj4ELj1ELj16ENS_18Kernel_traits_baseILj1280ES2_S2_fS2_fjLj128EEEEELb0ELb1ELb1EEEvNS_9FwdParamsE,"ax",@progbits
	.align	128
        .global         _ZN10layer_norm31ln_parallel_residual_fwd_kernelINS_13Kernel_traitsI13__nv_bfloat16S2_fS2_fjLj1280ELj1ELj4ELj1ELj16ENS_18Kernel_traits_baseILj1280ES2_S2_fS2_fjLj128EEEEELb0ELb1ELb1EEEvNS_9FwdParamsE
        .type           _ZN10layer_norm31ln_parallel_residual_fwd_kernelINS_13Kernel_traitsI13__nv_bfloat16S2_fS2_fjLj1280ELj1ELj4ELj1ELj16ENS_18Kernel_traits_baseILj1280ES2_S2_fS2_fjLj128EEEEELb0ELb1ELb1EEEvNS_9FwdParamsE,@function
        .size           _ZN10layer_norm31ln_parallel_residual_fwd_kernelINS_13Kernel_traitsI13__nv_bfloat16S2_fS2_fjLj1280ELj1ELj4ELj1ELj16ENS_18Kernel_traits_baseILj1280ES2_S2_fS2_fjLj128EEEEELb0ELb1ELb1EEEvNS_9FwdParamsE,(.L_x_27979 - _ZN10layer_norm31ln_parallel_residual_fwd_kernelINS_13Kernel_traitsI13__nv_bfloat16S2_fS2_fjLj1280ELj1ELj4ELj1ELj16ENS_18Kernel_traits_baseILj1280ES2_S2_fS2_fjLj128EEEEELb0ELb1ELb1EEEvNS_9FwdParamsE)
        .other          _ZN10layer_norm31ln_parallel_residual_fwd_kernelINS_13Kernel_traitsI13__nv_bfloat16S2_fS2_fjLj1280ELj1ELj4ELj1ELj16ENS_18Kernel_traits_baseILj1280ES2_S2_fS2_fjLj128EEEEELb0ELb1ELb1EEEvNS_9FwdParamsE,@"STO_CUDA_ENTRY STV_DEFAULT"
_ZN10layer_norm31ln_parallel_residual_fwd_kernelINS_13Kernel_traitsI13__nv_bfloat16S2_fS2_fjLj1280ELj1ELj4ELj1ELj16ENS_18Kernel_traits_baseILj1280ES2_S2_fS2_fjLj128EEEEELb0ELb1ELb1EEEvNS_9FwdParamsE:
.text._ZN10layer_norm31ln_parallel_residual_fwd_kernelINS_13Kernel_traitsI13__nv_bfloat16S2_fS2_fjLj1280ELj1ELj4ELj1ELj16ENS_18Kernel_traits_baseILj1280ES2_S2_fS2_fjLj128EEEEELb0ELb1ELb1EEEvNS_9FwdParamsE:
[----:B------:R-:W-:Y:S01]  /*0000*/  LDC R1, c[0x0][0x37c] ;  /* 0x0000df00ff017b82 */ /* 0x000fe20000000800 */
[----:B------:R-:W0:Y:S07]  /*0010*/  S2R R133, SR_TID.X ;  /* 0x0000000000857919 */ /* 0x000e2e0000002100 */
[----:B------:R-:W1:Y:S01]  /*0020*/  LDC.64 R2, c[0x0][0x3d0] ;  /* 0x0000f400ff027b82 */ /* 0x000e620000000a00 */
[----:B------:R-:W2:Y:S01]  /*0030*/  LDCU.64 UR6, c[0x0][0x358] ;  /* 0x00006b00ff0677ac */ /* 0x000ea20008000a00 */
[----:B------:R-:W3:Y:S01]  /*0040*/  LDCU.64 UR4, c[0x0][0x438] ;  /* 0x00008700ff0477ac */ /* 0x000ee20008000a00 */
[----:B0-----:R-:W-:-:S05]  /*0050*/  LOP3.LUT R134, R133, 0x1f, RZ, 0xc0, !PT ;  /* 0x0000001f85867812 */ /* 0x001fca00078ec0ff */
[----:B-1----:R-:W-:-:S05]  /*0060*/  IMAD.WIDE.U32 R2, R134, 0x10, R2 ;  /* 0x0000001086027825 */ /* 0x002fca00078e0002 */
[----:B--2---:R-:W2:Y:S01]  /*0070*/  LDG.E.128 R8, desc[UR6][R2.64] ;  /* 0x0000000602087981 */ /* 0x004ea2000c1e1d00 */
[----:B---3--:R-:W-:-:S03]  /*0080*/  ISETP.NE.U32.AND P1, PT, RZ, UR4, PT ;  /* 0x00000004ff007c0c */ /* 0x008fc6000bf25070 */
[----:B------:R-:W3:Y:S04]  /*0090*/  LDG.E.128 R12, desc[UR6][R2.64+0x200] ;  /* 0x00020006020c7981 */ /* 0x000ee8000c1e1d00 */
[----:B------:R-:W4:Y:S01]  /*00a0*/  LDG.E.128 R16, desc[UR6][R2.64+0x400] ;  /* 0x0004000602107981 */ /* 0x000f22000c1e1d00 */
[----:B------:R-:W0:Y:S01]  /*00b0*/  S2UR UR4, SR_CTAID.X ;  /* 0x00000000000479c3 */ /* 0x000e220000002500 */
[----:B------:R-:W-:Y:S01]  /*00c0*/  ISETP.NE.AND.EX P1, PT, RZ, UR5, PT, P1 ;  /* 0x00000005ff007c0c */ /* 0x000fe2000bf25310 */
[----:B------:R-:W1:Y:S01]  /*00d0*/  LDCU UR5, c[0x0][0x384] ;  /* 0x00007080ff0577ac */ /* 0x000e620008000800 */
[----:B------:R-:W-:Y:S01]  /*00e0*/  SHF.R.U32.HI R133, RZ, 0x5, R133 ;  /* 0x00000005ff857819 */ /* 0x000fe20000011685 */
[----:B------:R-:W5:Y:S04]  /*00f0*/  LDG.E.128 R20, desc[UR6][R2.64+0x600] ;  /* 0x0006000602147981 */ /* 0x000f68000c1e1d00 */
[----:B------:R4:W5:Y:S06]  /*0100*/  LDG.E.128 R24, desc[UR6][R2.64+0x800] ;  /* 0x0008000602187981 */ /* 0x00096c000c1e1d00 */
[----:B------:R-:W1:Y:S01]  /*0110*/  @P1 LDC.64 R4, c[0x0][0x438] ;  /* 0x00010e00ff041b82 */ /* 0x000e620000000a00 */
[----:B0-----:R-:W-:-:S06]  /*0120*/  USHF.L.U32 UR4, UR4, 0x2, URZ ;  /* 0x0000000204047899 */ /* 0x001fcc00080006ff */
[----:B------:R-:W-:-:S04]  /*0130*/  LOP3.LUT R133, R133, UR4, RZ, 0xfc, !PT ;  /* 0x0000000485857c12 */ /* 0x000fc8000f8efcff */
[----:B-1----:R-:W-:Y:S01]  /*0140*/  ISETP.GE.AND P0, PT, R133, UR5, PT ;  /* 0x0000000585007c0c */ /* 0x002fe2000bf06270 */
[----:B------:R-:W-:-:S05]  /*0150*/  @P1 IMAD.WIDE.U32 R4, R134, 0x10, R4 ;  /* 0x0000001086041825 */ /* 0x000fca00078e0004 */
[----:B------:R-:W5:Y:S04]  /*0160*/  @P1 LDG.E.128 R88, desc[UR6][R4.64] ;  /* 0x0000000604581981 */ /* 0x000f68000c1e1d00 */
[----:B------:R-:W5:Y:S04]  /*0170*/  @P1 LDG.E.128 R84, desc[UR6][R4.64+0x200] ;  /* 0x0002000604541981 */ /* 0x000f68000c1e1d00 */
[----:B------:R-:W5:Y:S04]  /*0180*/  @P1 LDG.E.128 R80, desc[UR6][R4.64+0x400] ;  /* 0x0004000604501981 */ /* 0x000f68000c1e1d00 */
[----:B------:R-:W5:Y:S04]  /*0190*/  @P1 LDG.E.128 R76, desc[UR6][R4.64+0x600] ;  /* 0x00060006044c1981 */ /* 0x000f68000c1e1d00 */
[----:B------:R0:W5:Y:S01]  /*01a0*/  @P1 LDG.E.128 R72, desc[UR6][R4.64+0x800] ;  /* 0x0008000604481981 */ /* 0x000162000c1e1d00 */
[----:B--2---:R-:W-:-:S02]  /*01b0*/  @P1 MOV R132, R8 ;  /* 0x0000000800841202 */ /* 0x004fc40000000f00 */
[----:B------:R-:W-:Y:S02]  /*01c0*/  @P1 MOV R131, R9 ;  /* 0x0000000900831202 */ /* 0x000fe40000000f00 */
[----:B------:R-:W-:Y:S02]  /*01d0*/  @P1 MOV R130, R10 ;  /* 0x0000000a00821202 */ /* 0x000fe40000000f00 */
[----:B------:R-:W-:Y:S02]  /*01e0*/  @P1 MOV R129, R11 ;  /* 0x0000000b00811202 */ /* 0x000fe40000000f00 */
[----:B---3--:R-:W-:Y:S01]  /*01f0*/  @P1 MOV R128, R12 ;  /* 0x0000000c00801202 */ /* 0x008fe20000000f00 */
[----:B----4-:R-:W-:Y:S01]  /*0200*/  @P1 IMAD.MOV.U32 R2, RZ, RZ, R16 ;  /* 0x000000ffff021224 */ /* 0x010fe200078e0010 */
[----:B------:R-:W-:Y:S02]  /*0210*/  @P1 MOV R127, R13 ;  /* 0x0000000d007f1202 */ /* 0x000fe40000000f00 */
        /* <DEDUP_REMOVED lines=11> */
[----:B------:R-:W-:Y:S02]  /*02d0*/  @P1 MOV R3, R17 ;  /* 0x0000001100031202 */ /* 0x000fe40000000f00 */
[----:B0-----:R-:W-:Y:S01]  /*02e0*/  @P1 MOV R4, R18 ;  /* 0x0000001200041202 */ /* 0x001fe20000000f00 */
[----:B------:R-:W-:Y:S06]  /*02f0*/  @P0 EXIT ;  /* 0x000000000000094d */ /* 0x000fec0003800000 */
[----:B------:R-:W0:Y:S01]  /*0300*/  LDCU.64 UR4, c[0x0][0x398] ;  /* 0x00007300ff0477ac */ /* 0x000e220008000a00 */
[----:B-----5:R-:W-:Y:S02]  /*0310*/  @P1 MOV R13, R27 ;  /* 0x0000001b000d1202 */ /* 0x020fe40000000f00 */
        /* <DEDUP_REMOVED lines=8> */
[----:B------:R-:W-:Y:S02]  /*03a0*/  @!P1 CS2R R74, SRZ ;  /* 0x00000000004a9805 */ /* 0x000fe4000001ff00 */
[----:B------:R-:W-:Y:S02]  /*03b0*/  @!P1 CS2R R72, SRZ ;  /* 0x0000000000489805 */ /* 0x000fe4000001ff00 */
[----:B------:R-:W-:Y:S01]  /*03c0*/  @P1 MOV R5, R19 ;  /* 0x0000001300051202 */ /* 0x000fe20000000f00 */
[----:B------:R-:W-:Y:S01]  /*03d0*/  @P1 IMAD.MOV.U32 R7, RZ, RZ, R21 ;  /* 0x000000ffff071224 */ /* 0x000fe200078e0015 */
[----:B------:R-:W-:Y:S01]  /*03e0*/  @P1 MOV R6, R20 ;  /* 0x0000001400061202 */ /* 0x000fe20000000f00 */
[----:B------:R-:W-:Y:S01]  /*03f0*/  @!P1 IMAD.MOV.U32 R13, RZ, RZ, R27 ;  /* 0x000000ffff0d9224 */ /* 0x000fe200078e001b */
[----:B------:R-:W-:Y:S01]  /*0400*/  @P1 MOV R8, R22 ;  /* 0x0000001600081202 */ /* 0x000fe20000000f00 */
[----:B------:R-:W1:Y:S01]  /*0410*/  LDCU UR10, c[0x0][0x448] ;  /* 0x00008900ff0a77ac */ /* 0x000e620008000800 */
[----:B0-----:R-:W-:-:S02]  /*0420*/  ISETP.NE.U32.AND P0, PT, RZ, UR4, PT ;  /* 0x00000004ff007c0c */ /* 0x001fc4000bf05070 */
[----:B------:R-:W-:Y:S01]  /*0430*/  @P1 MOV R9, R23 ;  /* 0x0000001700091202 */ /* 0x000fe20000000f00 */
[----:B------:R-:W0:Y:S01]  /*0440*/  LDCU.U8 UR4, c[0x0][0x410] ;  /* 0x00008200ff0477ac */ /* 0x000e220008000000 */
[----:B------:R-:W-:Y:S02]  /*0450*/  @P1 MOV R10, R24 ;  /* 0x00000018000a1202 */ /* 0x000fe40000000f00 */
[----:B------:R-:W-:Y:S01]  /*0460*/  @P1 MOV R11, R25 ;  /* 0x00000019000b1202 */ /* 0x000fe20000000f00 */
[----:B------:R-:W2:Y:S01]  /*0470*/  LDCU.64 UR12, c[0x0][0x398] ;  /* 0x00007300ff0c77ac */ /* 0x000ea20008000a00 */
[----:B------:R-:W-:Y:S02]  /*0480*/  @P1 MOV R12, R26 ;  /* 0x0000001a000c1202 */ /* 0x000fe40000000f00 */
[----:B------:R-:W-:Y:S01]  /*0490*/  @!P1 MOV R3, R17 ;  /* 0x0000001100039202 */ /* 0x000fe20000000f00 */
[----:B------:R-:W3:Y:S01]  /*04a0*/  LDCU.64 UR8, c[0x0][0x3a0] ;  /* 0x00007400ff0877ac */ /* 0x000ee20008000a00 */
        /* <DEDUP_REMOVED lines=8> */
[----:B------:R-:W-:Y:S02]  /*0530*/  @!P1 MOV R12, R26 ;  /* 0x0000001a000c9202 */ /* 0x000fe40000000f00 */
        /* <DEDUP_REMOVED lines=40> */
[----:B------:R-:W-:Y:S02]  /*07c0*/  PRMT R125, R132, 0x7632, R125 ;  /* 0x00007632847d7816 */ /* 0x000fe4000000007d */
[----:B------:R-:W-:Y:S01]  /*07d0*/  ISETP.NE.AND.EX P0, PT, RZ, UR5, PT, P0 ;  /* 0x00000005ff007c0c */ /* 0x000fe2000bf05300 */
[----:B-123--:R-:W0:-:S12]  /*07e0*/  LDCU UR5, c[0x0][0x388] ;  /* 0x00007100ff0577ac */ /* 0x00ee180008000800 */
.L_x_8473:
[----:B------:R-:W-:Y:S01]  /*07f0*/  ISETP.NE.U32.AND P1, PT, RZ, UR8, PT ;  /* 0x00000008ff007c0c */ /* 0x000fe2000bf25070 */
[----:B-1----:R-:W1:Y:S01]  /*0800*/  @P0 LDC.64 R26, c[0x0][0x398] ;  /* 0x0000e600ff1a0b82 */ /* 0x002e620000000a00 */
[----:B0-----:R-:W-:Y:S02]  /*0810*/  IMAD R28, R133, UR5, RZ ;  /* 0x00000005851c7c24 */ /* 0x001fe4000f8e02ff */
[----:B------:R-:W-:-:S03]  /*0820*/  ISETP.NE.AND.EX P1, PT, RZ, UR9, PT, P1 ;  /* 0x00000009ff007c0c */ /* 0x000fc6000bf25310 */
[----:B------:R-:W-:Y:S02]  /*0830*/  SHF.R.S32.HI R29, RZ, 0x1f, R28 ;  /* 0x0000001fff1d7819 */ /* 0x000fe4000001141c */
[----:B------:R-:W0:Y:S02]  /*0840*/  LDC.64 R92, c[0x0][0x390] ;  /* 0x0000e400ff5c7b82 */ /* 0x000e240000000a00 */
[----:B------:R-:W-:-:S04]  /*0850*/  LEA.HI R29, R29, R28, RZ, 0x3 ;  /* 0x0000001c1d1d7211 */ /* 0x000fc800078f18ff */
[----:B------:R-:W-:Y:S02]  /*0860*/  LEA.HI.SX32 R135, R29, R134, 0x1d ;  /* 0x000000861d877211 */ /* 0x000fe400078feaff */
[----:B------:R-:W2:Y:S03]  /*0870*/  @P1 LDC.64 R24, c[0x0][0x3a0] ;  /* 0x0000e800ff181b82 */ /* 0x000ea60000000a00 */
[----:B-1----:R-:W-:-:S05]  /*0880*/  @P0 IMAD.WIDE.U32 R28, R135, 0x10, R26 ;  /* 0x00000010871c0825 */ /* 0x002fca00078e001a */
[----:B------:R-:W3:Y:S01]  /*0890*/  @P0 LDG.E.128 R68, desc[UR6][R28.64] ;  /* 0x000000061c440981 */ /* 0x000ee2000c1e1d00 */
[----:B--2---:R-:W-:-:S04]  /*08a0*/  @P1 IMAD.WIDE.U32 R30, R135, 0x20, R24 ;  /* 0x00000020871e1825 */ /* 0x004fc800078e0018 */
[----:B0-----:R-:W-:Y:S01]  /*08b0*/  IMAD.WIDE.U32 R24, R135, 0x10, R92 ;  /* 0x0000001087187825 */ /* 0x001fe200078e005c */
[----:B------:R0:W5:Y:S04]  /*08c0*/  @P1 LDG.E.128 R64, desc[UR6][R30.64] ;  /* 0x000000061e401981 */ /* 0x000168000c1e1d00 */
[----:B------:R0:W5:Y:S04]  /*08d0*/  @P1 LDG.E.128 R60, desc[UR6][R30.64+0x10] ;  /* 0x000010061e3c1981 */ /* 0x000168000c1e1d00 */
[----:B------:R-:W5:Y:S01]  /*08e0*/  LDG.E.128 R24, desc[UR6][R24.64] ;  /* 0x0000000618187981 */ /* 0x000f62000c1e1d00 */
        /* <DEDUP_REMOVED lines=10> */
[----:B-----5:R-:W-:Y:S02]  /*0990*/  PRMT R57, R24, 0x7632, R57 ;  /* 0x0000763218397816 */ /* 0x020fe40000000039 */
        /* <DEDUP_REMOVED lines=12> */
.L_x_8453:
[C---:B-----5:R-:W-:Y:S02]  /*0a60*/  PRMT R28, R24.reuse, 0x7632, R28 ;  /* 0x00007632181c7816 */ /* 0x060fe4000000001c */
[----:B------:R-:W-:Y:S02]  /*0a70*/  SHF.L.U32 R29, R24, 0x10, RZ ;  /* 0x00000010181d7819 */ /* 0x000fe400000006ff */
[----:B------:R-:W-:Y:S01]  /*0a80*/  PRMT R30, R26, 0x7632, R30 ;  /* 0x000076321a1e7816 */ /* 0x000fe2000000001e */
[----:B------:R-:W-:Y:S01]  /*0a90*/  IMAD.U32 R28, R28, 0x10000, RZ ;  /* 0x000100001c1c7824 */ /* 0x000fe200078e00ff */
[----:B------:R-:W-:Y:S01]  /*0aa0*/  SHF.L.U32 R31, R26, 0x10, RZ ;  /* 0x000000101a1f7819 */ /* 0x000fe200000006ff */
[----:B------:R-:W-:Y:S01]  /*0ab0*/  FADD.FTZ R56, R64, R29 ;  /* 0x0000001d40387221 */ /* 0x000fe20000010000 */
[----:B------:R-:W-:Y:S01]  /*0ac0*/  PRMT R24, R25, 0x7632, R24 ;  /* 0x0000763219187816 */ /* 0x000fe20000000018 */
[----:B------:R-:W-:Y:S01]  /*0ad0*/  FADD.FTZ R57, R65, R28 ;  /* 0x0000001c41397221 */ /* 0x000fe20000010000 */
[----:B------:R-:W-:Y:S01]  /*0ae0*/  PRMT R26, R27, 0x7632, R26 ;  /* 0x000076321b1a7816 */ /* 0x000fe2000000001a */
        /* <DEDUP_REMOVED lines=9> */
[----:B------:R-:W-:Y:S02]  /*0b80*/  FADD.FTZ R53, R61, R30 ;  /* 0x0000001e3d357221 */ /* 0x000fe40000010000 */
[----:B------:R-:W-:Y:S01]  /*0b90*/  FADD.FTZ R55, R63, R26 ;  /* 0x0000001a3f377221 */ /* 0x000fe20000010000 */
[----:B------:R-:W-:Y:S06]  /*0ba0*/  BRA `(.L_x_8454) ;  /* 0x0000000400107947 */ /* 0x000fec0003800000 */
.L_x_8452:
        /* <DEDUP_REMOVED lines=32> */
.L_x_8455:
[C---:B-----5:R-:W-:Y:S01]  /*0db0*/  PRMT R29, R24.reuse, 0x7632, R29 ;  /* 0x00007632181d7816 */ /* 0x060fe2000000001d */
[----:B------:R-:W-:Y:S01]  /*0dc0*/  IMAD.U32 R39, R27, 0x10000, RZ ;  /* 0x000100001b277824 */ /* 0x000fe200078e00ff */
[C---:B------:R-:W-:Y:S02]  /*0dd0*/  PRMT R30, R25.reuse, 0x7632, R30 ;  /* 0x00007632191e7816 */ /* 0x040fe4000000001e */
[----:B------:R-:W-:Y:S02]  /*0de0*/  SHF.L.U32 R31, R25, 0x10, RZ ;  /* 0x00000010191f7819 */ /* 0x000fe400000006ff */
[----:B------:R-:W-:Y:S02]  /*0df0*/  SHF.L.U32 R24, R24, 0x10, RZ ;  /* 0x0000001018187819 */ /* 0x000fe400000006ff */
[C---:B------:R-:W-:Y:S02]  /*0e00*/  PRMT R35, R26.reuse, 0x7632, R35 ;  /* 0x000076321a237816 */ /* 0x040fe40000000023 */
[----:B------:R-:W-:-:S02]  /*0e10*/  SHF.L.U32 R36, R26, 0x10, RZ ;  /* 0x000000101a247819 */ /* 0x000fc400000006ff */
[----:B------:R-:W-:Y:S02]  /*0e20*/  SHF.L.U32 R25, R68, 0x10, RZ ;  /* 0x0000001044197819 */ /* 0x000fe400000006ff */
[----:B------:R-:W-:Y:S02]  /*0e30*/  SHF.L.U32 R26, R69, 0x10, RZ ;  /* 0x00000010451a7819 */ /* 0x000fe400000006ff */
[----:B------:R-:W-:Y:S01]  /*0e40*/  PRMT R38, R27, 0x7632, R38 ;  /* 0x000076321b267816 */ /* 0x000fe20000000026 */
        /* <DEDUP_REMOVED lines=26> */
.L_x_8454:
[----:B------:R-:W0:Y:S01]  /*0ff0*/  LDC.64 R140, c[0x0][0x3a8] ;  /* 0x0000ea00ff8c7b82 */ /* 0x000e220000000a00 */
[----:B------:R-:W-:-:S05]  /*1000*/  IADD3 R136, PT, PT, R135, 0x20, RZ ;  /* 0x0000002087887810 */ /* 0x000fca0007ffe0ff */
[----:B------:R-:W-:Y:S02]  /*1010*/  IMAD.WIDE.U32 R24, R136, 0x10, R92 ;  /* 0x0000001088187825 */ /* 0x000fe400078e005c */
[----:B------:R-:W1:Y:S08]  /*1020*/  @P0 LDC.64 R30, c[0x0][0x398] ;  /* 0x0000e600ff1e0b82 */ /* 0x000e700000000a00 */
[----:B------:R-:W2:Y:S01]  /*1030*/  @P1 LDC.64 R28, c[0x0][0x3a0] ;  /* 0x0000e800ff1c1b82 */ /* 0x000ea20000000a00 */
[----:B0-----:R-:W-:-:S05]  /*1040*/  IMAD.WIDE.U32 R32, R135, 0x20, R140 ;  /* 0x0000002087207825 */ /* 0x001fca00078e008c */
[----:B------:R0:W-:Y:S01]  /*1050*/  STG.E.128 desc[UR6][R32.64], R56 ;  /* 0x0000003820007986 */ /* 0x0001e2000c101d06 */
[----:B-1----:R-:W-:-:S03]  /*1060*/  @P0 IMAD.WIDE.U32 R30, R136, 0x10, R30 ;  /* 0x00000010881e0825 */ /* 0x002fc600078e001e */
[----:B------:R0:W-:Y:S04]  /*1070*/  STG.E.128 desc[UR6][R32.64+0x10], R52 ;  /* 0x0000103420007986 */ /* 0x0001e8000c101d06 */
[----:B------:R0:W5:Y:S01]  /*1080*/  @P0 LDG.E.128 R68, desc[UR6][R30.64] ;  /* 0x000000061e440981 */ /* 0x000162000c1e1d00 */
[----:B--2---:R-:W-:-:S03]  /*1090*/  @P1 IMAD.WIDE.U32 R28, R136, 0x20, R28 ;  /* 0x00000020881c1825 */ /* 0x004fc600078e001c */
[----:B------:R-:W5:Y:S04]  /*10a0*/  LDG.E.128 R24, desc[UR6][R24.64] ;  /* 0x0000000618187981 */ /* 0x000f68000c1e1d00 */
[----:B------:R0:W5:Y:S04]  /*10b0*/  @P1 LDG.E.128 R64, desc[UR6][R28.64] ;  /* 0x000000061c401981 */ /* 0x000168000c1e1d00 */
[----:B------:R0:W5:Y:S01]  /*10c0*/  @P1 LDG.E.128 R60, desc[UR6][R28.64+0x10] ;  /* 0x000010061c3c1981 */ /* 0x000162000c1e1d00 */
[----:B------:R-:W-:Y:S05]  /*10d0*/  @!P0 BRA `(.L_x_8456) ;  /* 0x00000004001c8947 */ /* 0x000fea0003800000 */
[----:B0----5:R-:W-:Y:S02]  /*10e0*/  PRMT R28, R71, 0x7632, R28 ;  /* 0x00007632471c7816 */ /* 0x021fe4000000001c */
[----:B------:R-:W-:Y:S02]  /*10f0*/  PRMT R29, R70, 0x7632, R29 ;  /* 0x00007632461d7816 */ /* 0x000fe4000000001d */
[----:B------:R-:W-:Y:S02]  /*1100*/  PRMT R30, R69, 0x7632, R30 ;  /* 0x00007632451e7816 */ /* 0x000fe4000000001e */
[----:B------:R-:W-:Y:S01]  /*1110*/  PRMT R31, R68, 0x7632, R31 ;  /* 0x00007632441f7816 */ /* 0x000fe2000000001f */
[----:B------:R-:W-:Y:S06]  /*1120*/  @!P1 BRA `(.L_x_8457) ;  /* 0x0000000000949947 */ /* 0x000fec0003800000 */
[C---:B------:R-:W-:Y:S02]  /*1130*/  PRMT R32, R24.reuse, 0x7632, R32 ;  /* 0x0000763218207816 */ /* 0x040fe40000000020 */
        /* <DEDUP_REMOVED lines=9> */
[C---:B------:R-:W-:Y:S02]  /*11d0*/  PRMT R36, R27.reuse, 0x7632, R36 ;  /* 0x000076321b247816 */ /* 0x040fe40000000024 */
[----:B------:R-:W-:Y:S01]  /*11e0*/  SHF.L.U32 R38, R27, 0x10, RZ ;  /* 0x000000101b267819 */ /* 0x000fe200000006ff */
        /* <DEDUP_REMOVED lines=23> */
[----:B------:R-:W-:Y:S01]  /*1360*/  FADD.FTZ R47, R63, R36 ;  /* 0x000000243f2f7221 */ /* 0x000fe20000010000 */
[----:B------:R-:W-:Y:S06]  /*1370*/  BRA `(.L_x_8458) ;  /* 0x0000000000fc7947 */ /* 0x000fec0003800000 */
.L_x_8457:
[C---:B------:R-:W-:Y:S01]  /*1380*/  PRMT R32, R24.reuse, 0x7632, R32 ;  /* 0x0000763218207816 */ /* 0x040fe20000000020 */
[----:B------:R-:W-:Y:S01]  /*1390*/  IMAD.U32 R24, R24, 0x10000, RZ ;  /* 0x0001000018187824 */ /* 0x000fe200078e00ff */
[----:B------:R-:W-:Y:S02]  /*13a0*/  PRMT R33, R25, 0x7632, R33 ;  /* 0x0000763219217816 */ /* 0x000fe40000000021 */
[----:B------:R-:W-:Y:S02]  /*13b0*/  PRMT R34, R26, 0x7632, R34 ;  /* 0x000076321a227816 */ /* 0x000fe40000000022 */
        /* <DEDUP_REMOVED lines=22> */
[----:B------:R-:W-:Y:S02]  /*1520*/  FADD.FTZ R51, R33, R30 ;  /* 0x0000001e21337221 */ /* 0x000fe40000010000 */
[----:B------:R-:W-:Y:S01]  /*1530*/  FADD.FTZ R47, R36, R47 ;  /* 0x0000002f242f7221 */ /* 0x000fe20000010000 */
[----:B------:R-:W-:Y:S06]  /*1540*/  BRA `(.L_x_8458) ;  /* 0x0000000000887947 */ /* 0x000fec0003800000 */
.L_x_8456:
[----:B------:R-:W-:Y:S05]  /*1550*/  @!P1 BRA `(.L_x_8459) ;  /* 0x0000000000549947 */ /* 0x000fea0003800000 */
[C---:B0----5:R-:W-:Y:S02]  /*1560*/  PRMT R28, R24.reuse, 0x7632, R28 ;  /* 0x00007632181c7816 */ /* 0x061fe4000000001c */
[----:B------:R-:W-:Y:S02]  /*1570*/  SHF.L.U32 R29, R24, 0x10, RZ ;  /* 0x00000010181d7819 */ /* 0x000fe400000006ff */
[C---:B------:R-:W-:Y:S02]  /*1580*/  PRMT R30, R26.reuse, 0x7632, R30 ;  /* 0x000076321a1e7816 */ /* 0x040fe4000000001e */
[----:B------:R-:W-:Y:S01]  /*1590*/  SHF.L.U32 R31, R26, 0x10, RZ ;  /* 0x000000101a1f7819 */ /* 0x000fe200000006ff */
[----:B------:R-:W-:Y:S01]  /*15a0*/  FADD.FTZ R48, R64, R29 ;  /* 0x0000001d40307221 */ /* 0x000fe20000010000 */
[----:B------:R-:W-:Y:S02]  /*15b0*/  PRMT R24, R25, 0x7632, R24 ;  /* 0x0000763219187816 */ /* 0x000fe40000000018 */
        /* <DEDUP_REMOVED lines=15> */
.L_x_8459:
        /* <DEDUP_REMOVED lines=12> */
.L_x_8458:
        /* <DEDUP_REMOVED lines=14> */
[----:B-1---5:R-:W-:Y:S02]  /*1850*/  PRMT R28, R71, 0x7632, R28 ;  /* 0x00007632471c7816 */ /* 0x022fe4000000001c */
        /* <DEDUP_REMOVED lines=8> */
[----:B------:R-:W-:Y:S02]  /*18e0*/  PRMT R35, R26, 0x7632, R35 ;  /* 0x000076321a237816 */ /* 0x000fe40000000023 */
[----:B------:R-:W-:-:S02]  /*18f0*/  SHF.L.U32 R25, R68, 0x10, RZ ;  /* 0x0000001044197819 */ /* 0x000fc400000006ff */
[----:B------:R-:W-:Y:S02]  /*1900*/  SHF.L.U32 R37, R69, 0x10, RZ ;  /* 0x0000001045257819 */ /* 0x000fe400000006ff */
[----:B------:R-:W-:Y:S01]  /*1910*/  SHF.L.U32 R26, R26, 0x10, RZ ;  /* 0x000000101a1a7819 */ /* 0x000fe200000006ff */
[----:B------:R-:W-:Y:S01]  /*1920*/  FADD.FTZ R25, R25, R24 ;  /* 0x0000001819197221 */ /* 0x000fe20000010000 */
[----:B------:R-:W-:Y:S01]  /*1930*/  SHF.L.U32 R39, R70, 0x10, RZ ;  /* 0x0000001046277819 */ /* 0x000fe200000006ff */
[----:B------:R-:W-:Y:S01]  /*1940*/  IMAD.U32 R24, R29, 0x10000, RZ ;  /* 0x000100001d187824 */ /* 0x000fe200078e00ff */
[C---:B------:R-:W-:Y:S01]  /*1950*/  PRMT R36, R27.reuse, 0x7632, R36 ;  /* 0x000076321b247816 */ /* 0x040fe20000000024 */
[----:B------:R-:W-:Y:S01]  /*1960*/  FADD.FTZ R40, R64, R25 ;  /* 0x0000001940287221 */ /* 0x000fe20000010000 */
[----:B------:R-:W-:Y:S01]  /*1970*/  SHF.L.U32 R38, R27, 0x10, RZ ;  /* 0x000000101b267819 */ /* 0x000fe200000006ff */
[----:B------:R-:W-:Y:S01]  /*1980*/  FADD.FTZ R27, R37, R34 ;  /* 0x00000022251b7221 */ /* 0x000fe20000010000 */
[----:B------:R-:W-:Y:S01]  /*1990*/  FADD.FTZ R37, R39, R26 ;  /* 0x0000001a27257221 */ /* 0x000fe20000010000 */
        /* <DEDUP_REMOVED lines=21> */
.L_x_8461:
[C---:B------:R-:W-:Y:S01]  /*1af0*/  PRMT R32, R24.reuse, 0x7632, R32 ;  /* 0x0000763218207816 */ /* 0x040fe20000000020 */
[----:B------:R-:W-:Y:S01]  /*1b00*/  IMAD.U32 R31, R31, 0x10000, RZ ;  /* 0x000100001f1f7824 */ /* 0x000fe200078e00ff */
[C---:B------:R-:W-:Y:S02]  /*1b10*/  PRMT R33, R25.reuse, 0x7632, R33 ;  /* 0x0000763219217816 */ /* 0x040fe40000000021 */
[----:B------:R-:W-:Y:S02]  /*1b20*/  SHF.L.U32 R42, R25, 0x10, RZ ;  /* 0x00000010192a7819 */ /* 0x000fe400000006ff */
[----:B------:R-:W-:Y:S02]  /*1b30*/  SHF.L.U32 R24, R24, 0x10, RZ ;  /* 0x0000001018187819 */ /* 0x000fe400000006ff */
[----:B------:R-:W-:Y:S02]  /*1b40*/  SHF.L.U32 R25, R68, 0x10, RZ ;  /* 0x0000001044197819 */ /* 0x000fe400000006ff */
[----:B------:R-:W-:-:S02]  /*1b50*/  PRMT R34, R26, 0x7632, R34 ;  /* 0x000076321a227816 */ /* 0x000fc40000000022 */
[----:B------:R-:W-:Y:S01]  /*1b60*/  PRMT R38, R27, 0x7632, R38 ;  /* 0x000076321b267816 */ /* 0x000fe20000000026 */
        /* <DEDUP_REMOVED lines=21> */
.L_x_8460:
[----:B------:R-:W-:Y:S05]  /*1cc0*/  @!P1 BRA `(.L_x_8463) ;  /* 0x0000000000549947 */ /* 0x000fea0003800000 */
[C---:B-1---5:R-:W-:Y:S02]  /*1cd0*/  PRMT R28, R24.reuse, 0x7632, R28 ;  /* 0x00007632181c7816 */ /* 0x062fe4000000001c */
[----:B------:R-:W-:Y:S02]  /*1ce0*/  SHF.L.U32 R29, R24, 0x10, RZ ;  /* 0x00000010181d7819 */ /* 0x000fe400000006ff */
[C---:B------:R-:W-:Y:S02]  /*1cf0*/  PRMT R30, R26.reuse, 0x7632, R30 ;  /* 0x000076321a1e7816 */ /* 0x040fe4000000001e */
[----:B------:R-:W-:Y:S01]  /*1d00*/  SHF.L.U32 R31, R26, 0x10, RZ ;  /* 0x000000101a1f7819 */ /* 0x000fe200000006ff */
[----:B------:R-:W-:Y:S01]  /*1d10*/  FADD.FTZ R40, R64, R29 ;  /* 0x0000001d40287221 */ /* 0x000fe20000010000 */
[----:B------:R-:W-:Y:S02]  /*1d20*/  PRMT R24, R25, 0x7632, R24 ;  /* 0x0000763219187816 */ /* 0x000fe40000000018 */
        /* <DEDUP_REMOVED lines=15> */
.L_x_8463:
        /* <DEDUP_REMOVED lines=11> */
[----:B------:R-:W-:-:S07]  /*1ed0*/  SHF.L.U32 R39, R39, 0x10, RZ ;  /* 0x0000001027277819 */ /* 0x000fce00000006ff */
.L_x_8462:
        /* <DEDUP_REMOVED lines=26> */
[----:B------:R-:W-:Y:S01]  /*2080*/  FADD.FTZ R25, R25, R24 ;  /* 0x0000001819197221 */ /* 0x000fe20000010000 */
        /* <DEDUP_REMOVED lines=29> */
.L_x_8465:
[C---:B------:R-:W-:Y:S02]  /*2260*/  PRMT R94, R25.reuse, 0x7632, R94 ;  /* 0x00007632195e7816 */ /* 0x040fe4000000005e */
[----:B------:R-:W-:Y:S02]  /*2270*/  SHF.L.U32 R34, R25, 0x10, RZ ;  /* 0x0000001019227819 */ /* 0x000fe400000006ff */
[C---:B------:R-:W-:Y:S01]  /*2280*/  PRMT R35, R24.reuse, 0x7632, R35 ;  /* 0x0000763218237816 */ /* 0x040fe20000000023 */
[----:B------:R-:W-:Y:S01]  /*2290*/  IMAD.U32 R24, R24, 0x10000, RZ ;  /* 0x0001000018187824 */ /* 0x000fe200078e00ff */
[----:B------:R-:W-:Y:S02]  /*22a0*/  PRMT R139, R26, 0x7632, R139 ;  /* 0x000076321a8b7816 */ /* 0x000fe4000000008b */
[----:B------:R-:W-:Y:S02]  /*22b0*/  SHF.L.U32 R25, R68, 0x10, RZ ;  /* 0x0000001044197819 */ /* 0x000fe400000006ff */
[----:B------:R-:W-:Y:S01]  /*22c0*/  SHF.L.U32 R26, R26, 0x10, RZ ;  /* 0x000000101a1a7819 */ /* 0x000fe200000006ff */
[----:B------:R-:W-:Y:S01]  /*22d0*/  IMAD.U32 R139, R139, 0x10000, RZ ;  /* 0x000100008b8b7824 */ /* 0x000fe200078e00ff */
[----:B------:R-:W-:Y:S01]  /*22e0*/  SHF.L.U32 R143, R70, 0x10, RZ ;  /* 0x00000010468f7819 */ /* 0x000fe200000006ff */
[----:B------:R-:W-:Y:S01]  /*22f0*/  FADD.FTZ R32, R25, R24 ;  /* 0x0000001819207221 */ /* 0x000fe20000010000 */
[----:B------:R-:W-:-:S02]  /*2300*/  PRMT R142, R27, 0x7632, R142 ;  /* 0x000076321b8e7816 */ /* 0x000fc4000000008e */
[----:B------:R-:W-:Y:S01]  /*2310*/  SHF.L.U32 R24, R33, 0x10, RZ ;  /* 0x0000001021187819 */ /* 0x000fe200000006ff */
[----:B------:R-:W-:Y:S01]  /*2320*/  FADD.FTZ R28, R143, R26 ;  /* 0x0000001a8f1c7221 */ /* 0x000fe20000010000 */
[----:B------:R-:W-:Y:S02]  /*2330*/  SHF.L.U32 R35, R35, 0x10, RZ ;  /* 0x0000001023237819 */ /* 0x000fe400000006ff */
[----:B------:R-:W-:Y:S02]  /*2340*/  SHF.L.U32 R31, R31, 0x10, RZ ;  /* 0x000000101f1f7819 */ /* 0x000fe400000006ff */
        /* <DEDUP_REMOVED lines=14> */
.L_x_8464:
[----:B------:R-:W-:Y:S05]  /*2430*/  @!P1 BRA `(.L_x_8467) ;  /* 0x0000000000549947 */ /* 0x000fea0003800000 */
[----:B-1---5:R-:W-:Y:S02]  /*2440*/  PRMT R28, R24, 0x7632, R28 ;  /* 0x00007632181c7816 */ /* 0x022fe4000000001c */
[----:B------:R-:W-:Y:S02]  /*2450*/  PRMT R30, R25, 0x7632, R30 ;  /* 0x00007632191e7816 */ /* 0x000fe4000000001e */
        /* <DEDUP_REMOVED lines=19> */
.L_x_8467:
        /* <DEDUP_REMOVED lines=12> */
.L_x_8466:
        /* <DEDUP_REMOVED lines=18> */
[----:B------:R-:W-:Y:S02]  /*2770*/  SHF.L.U32 R94, R94, 0x10, RZ ;  /* 0x000000105e5e7819 */ /* 0x000fe400000006ff */
[----:B------:R-:W-:Y:S02]  /*2780*/  SHF.L.U32 R27, R68, 0x10, RZ ;  /* 0x00000010441b7819 */ /* 0x000fe400000006ff */
[----:B------:R-:W-:-:S02]  /*2790*/  SHF.L.U32 R143, R70, 0x10, RZ ;  /* 0x00000010468f7819 */ /* 0x000fc400000006ff */
[----:B------:R-:W-:Y:S01]  /*27a0*/  PRMT R26, R93, 0x7632, R26 ;  /* 0x000076325d1a7816 */ /* 0x000fe2000000001a */
[--C-:B------:R-:W-:Y:S01]  /*27b0*/  FADD.FTZ R27, R27, R92.reuse ;  /* 0x0000005c1b1b7221 */ /* 0x100fe20000010000 */
[----:B------:R-:W-:Y:S01]  /*27c0*/  PRMT R92, R69, 0x7632, R92 ;  /* 0x00007632455c7816 */ /* 0x000fe2000000005c */
        /* <DEDUP_REMOVED lines=32> */
.L_x_8469:
[C---:B-1---5:R-:W-:Y:S01]  /*29d0*/  PRMT R142, R92.reuse, 0x7632, R142 ;  /* 0x000076325c8e7816 */ /* 0x062fe2000000008e */
        /* <DEDUP_REMOVED lines=32> */
.L_x_8468:
        /* <DEDUP_REMOVED lines=22> */
.L_x_8471:
        /* <DEDUP_REMOVED lines=12> */
.L_x_8470:
[----:B------:R-:W-:Y:S01]  /*2e00*/  FADD.FTZ R142, RZ, R56 ;  /* 0x00000038ff8e7221 */ /* 0x000fe20000010000 */
[----:B------:R-:W-:Y:S01]  /*2e10*/  IMAD.WIDE.U32 R140, R139, 0x20, R140 ;  /* 0x000000208b8c7825 */ /* 0x000fe200078e008c */
[----:B------:R-:W-:Y:S01]  /*2e20*/  UMOV UR4, 0xffffffff ;  /* 0xffffffff00047882 */ /* 0x000fe20000000000 */
[----:B------:R-:W-:Y:S02]  /*2e30*/  ISETP.NE.AND P1, PT, R134, RZ, PT ;  /* 0x000000ff8600720c */ /* 0x000fe40003f25270 */
        /* <DEDUP_REMOVED lines=143> */
.L_x_8485:
[----:B------:R-:W-:Y:S01]  /*3730*/  FMUL.FTZ R140, R141, R141 ;  /* 0x0000008d8d8c7220 */ /* 0x000fe20000410000 */
[----:B-1----:R-:W-:Y:S01]  /*3740*/  FADD.FTZ R147, R146, R147 ;  /* 0x0000009392937221 */ /* 0x002fe20000010000 */
[----:B------:R-:W-:Y:S01]  /*3750*/  SHF.L.U32 R144, R132, 0x10, RZ ;  /* 0x0000001084907819 */ /* 0x000fe200000006ff */
[----:B------:R-:W-:Y:S01]  /*3760*/  IMAD.U32 R149, R124, 0x10000, RZ ;  /* 0x000100007c957824 */ /* 0x000fe200078e00ff */
[----:B0-----:R-:W-:Y:S01]  /*3770*/  SHF.L.U32 R146, R88, 0x10, RZ ;  /* 0x0000001058927819 */ /* 0x001fe200000006ff */
[----:B------:R-:W-:Y:S01]  /*3780*/  FFMA.FTZ R142, R147, R142, UR10 ;  /* 0x0000000a938e7e23 */ /* 0x000fe2000801008e */
[----:B------:R-:W-:Y:S01]  /*3790*/  FSEL R143, R140, RZ, P2 ;  /* 0x000000ff8c8f7208 */ /* 0x000fe20001000000 */
[----:B------:R-:W-:Y:S01]  /*37a0*/  IMAD.U32 R152, R110, 0x10000, RZ ;  /* 0x000100006e987824 */ /* 0x000fe200078e00ff */
[----:B------:R-:W-:Y:S02]  /*37b0*/  FSEL R140, R141, RZ, !P2 ;  /* 0x000000ff8d8c7208 */ /* 0x000fe40005000000 */
[----:B------:R-:W-:Y:S01]  /*37c0*/  SHF.L.U32 R147, R125, 0x10, RZ ;  /* 0x000000107d937819 */ /* 0x000fe200000006ff */
[----:B------:R-:W-:Y:S01]  /*37d0*/  FADD.FTZ R142, R142, R143 ;  /* 0x0000008f8e8e7221 */ /* 0x000fe20000010000 */
[----:B------:R-:W-:Y:S01]  /*37e0*/  SHF.L.U32 R148, R130, 0x10, RZ ;  /* 0x0000001082947819 */ /* 0x000fe200000006ff */
[C---:B------:R-:W-:Y:S01]  /*37f0*/  FADD.FTZ R145, -R140.reuse, R57 ;  /* 0x000000398c917221 */ /* 0x040fe20000010100 */
[C---:B------:R-:W-:Y:S01]  /*3800*/  FADD.FTZ R143, -R140.reuse, R56 ;  /* 0x000000388c8f7221 */ /* 0x040fe20000010100 */
[C---:B------:R-:W-:Y:S01]  /*3810*/  FADD.FTZ R151, -R140.reuse, R58 ;  /* 0x0000003a8c977221 */ /* 0x040fe20000010100 */
[----:B------:R-:W-:Y:S01]  /*3820*/  FADD.FTZ R59, -R140, R59 ;  /* 0x0000003b8c3b7221 */ /* 0x000fe20000010100 */
[----:B------:R-:W0:Y:S01]  /*3830*/  MUFU.RSQ R142, R142 ;  /* 0x0000008e008e7308 */ /* 0x000e220000001400 */
[----:B------:R-:W-:Y:S01]  /*3840*/  SHF.L.U32 R150, R90, 0x10, RZ ;  /* 0x000000105a967819 */ /* 0x000fe200000006ff */
[C---:B------:R-:W-:Y:S01]  /*3850*/  FADD.FTZ R49, -R140.reuse, R49 ;  /* 0x000000318c317221 */ /* 0x040fe20000010100 */
[----:B------:R-:W-:Y:S01]  /*3860*/  SHF.L.U32 R153, R131, 0x10, RZ ;  /* 0x0000001083997819 */ /* 0x000fe200000006ff */
[C---:B------:R-:W-:Y:S01]  /*3870*/  FADD.FTZ R43, -R140.reuse, R43 ;  /* 0x0000002b8c2b7221 */ /* 0x040fe20000010100 */
[----:B------:R-:W-:Y:S01]  /*3880*/  SHF.L.U32 R155, R89, 0x10, RZ ;  /* 0x00000010599b7819 */ /* 0x000fe200000006ff */
[C---:B------:R-:W-:Y:S01]  /*3890*/  FADD.FTZ R33, -R140.reuse, R33 ;  /* 0x000000218c217221 */ /* 0x040fe20000010100 */
[----:B------:R-:W-:Y:S01]  /*38a0*/  FADD.FTZ R29, -R140, R29 ;  /* 0x0000001d8c1d7221 */ /* 0x000fe20000010100 */
[----:B------:R-:W-:Y:S01]  /*38b0*/  SHF.L.U32 R154, R8, 0x10, RZ ;  /* 0x00000010089a7819 */ /* 0x000fe200000006ff */
[C---:B------:R-:W-:Y:S01]  /*38c0*/  FADD.FTZ R25, -R140.reuse, R25 ;  /* 0x000000198c197221 */ /* 0x040fe20000010100 */
[C---:B------:R-:W-:Y:S01]  /*38d0*/  FADD.FTZ R27, -R140.reuse, R27 ;  /* 0x0000001b8c1b7221 */ /* 0x040fe20000010100 */
[C---:B------:R-:W-:Y:S01]  /*38e0*/  FADD.FTZ R93, -R140.reuse, R93 ;  /* 0x0000005d8c5d7221 */ /* 0x040fe20000010100 */
[----:B------:R-:W-:Y:S01]  /*38f0*/  FADD.FTZ R95, -R140, R95 ;  /* 0x0000005f8c5f7221 */ /* 0x000fe20000010100 */
[C---:B0-----:R-:W-:Y:S01]  /*3900*/  FMUL.FTZ R56, R142.reuse, R145 ;  /* 0x000000918e387220 */ /* 0x041fe20000410000 */
[----:B------:R-:W-:Y:S01]  /*3910*/  FMUL.FTZ R57, R142, R143 ;  /* 0x0000008f8e397220 */ /* 0x000fe20000410000 */
[C---:B------:R-:W-:Y:S01]  /*3920*/  FADD.FTZ R143, -R140.reuse, R52 ;  /* 0x000000348c8f7221 */ /* 0x040fe20000010100 */
[----:B------:R-:W-:Y:S01]  /*3930*/  FADD.FTZ R145, -R140, R53 ;  /* 0x000000358c917221 */ /* 0x000fe20000010100 */
[----:B------:R-:W-:Y:S01]  /*3940*/  FFMA.FTZ R56, R56, R147, R149 ;  /* 0x0000009338387223 */ /* 0x000fe20000010095 */
[----:B------:R-:W-:Y:S01]  /*3950*/  FFMA.FTZ R57, R57, R144, R146 ;  /* 0x0000009039397223 */ /* 0x000fe20000010092 */
[----:B------:R-:W-:Y:S01]  /*3960*/  SHF.L.U32 R147, R121, 0x10, RZ ;  /* 0x0000001079937819 */ /* 0x000fe200000006ff */
[----:B------:R-:W-:Y:S01]  /*3970*/  FMUL.FTZ R143, R142, R143 ;  /* 0x0000008f8e8f7220 */ /* 0x000fe20000410000 */
[----:B------:R-:W-:Y:S01]  /*3980*/  SHF.L.U32 R149, R120, 0x10, RZ ;  /* 0x0000001078957819 */ /* 0x000fe200000006ff */
[C---:B------:R-:W-:Y:S01]  /*3990*/  FMUL.FTZ R52, R142.reuse, R145 ;  /* 0x000000918e347220 */ /* 0x040fe20000410000 */
[----:B------:R-:W-:Y:S01]  /*39a0*/  SHF.L.U32 R144, R123, 0x10, RZ ;  /* 0x000000107b907819 */ /* 0x000fe200000006ff */
[----:B------:R-:W-:Y:S01]  /*39b0*/  FMUL.FTZ R58, R142, R151 ;  /* 0x000000978e3a7220 */ /* 0x000fe20000410000 */
[----:B------:R-:W-:Y:S01]  /*39c0*/  SHF.L.U32 R146, R122, 0x10, RZ ;  /* 0x000000107a927819 */ /* 0x000fe200000006ff */
[----:B------:R-:W-:Y:S01]  /*39d0*/  FMUL.FTZ R53, R142, R59 ;  /* 0x0000003b8e357220 */ /* 0x000fe20000410000 */
[C---:B------:R-:W-:Y:S01]  /*39e0*/  FADD.FTZ R151, -R140.reuse, R54 ;  /* 0x000000368c977221 */ /* 0x040fe20000010100 */
[----:B------:R-:W-:Y:S01]  /*39f0*/  FADD.FTZ R145, -R140, R55 ;  /* 0x000000378c917221 */ /* 0x000fe20000010100 */
[----:B------:R-:W-:Y:S01]  /*3a00*/  FFMA.FTZ R55, R143, R148, R150 ;  /* 0x000000948f377223 */ /* 0x000fe20000010096 */
[----:B------:R-:W-:Y:S01]  /*3a10*/  FFMA.FTZ R52, R52, R147, R149 ;  /* 0x0000009334347223 */ /* 0x000fe20000010095 */
[----:B------:R-:W-:Y:S01]  /*3a20*/  FFMA.FTZ R53, R53, R144, R146 ;  /* 0x0000009035357223 */ /* 0x000fe20000010092 */
[----:B------:R-:W-:Y:S01]  /*3a30*/  SHF.L.U32 R59, R129, 0x10, RZ ;  /* 0x00000010813b7819 */ /* 0x000fe200000006ff */
[----:B------:R-:W-:Y:S01]  /*3a40*/  FADD.FTZ R147, -R140, R48 ;  /* 0x000000308c937221 */ /* 0x000fe20000010100 */
[----:B------:R-:W-:Y:S01]  /*3a50*/  SHF.L.U32 R143, R91, 0x10, RZ ;  /* 0x000000105b8f7819 */ /* 0x000fe200000006ff */
[----:B------:R-:W-:Y:S01]  /*3a60*/  FMUL.FTZ R146, R142, R151 ;  /* 0x000000978e927220 */ /* 0x000fe20000410000 */
[----:B------:R-:W-:Y:S01]  /*3a70*/  SHF.L.U32 R54, R119, 0x10, RZ ;  /* 0x0000001077367819 */ /* 0x000fe200000006ff */
[----:B------:R-:W-:Y:S01]  /*3a80*/  FFMA.FTZ R58, R58, R153, R155 ;  /* 0x000000993a3a7223 */ /* 0x000fe2000001009b */
[----:B------:R-:W-:Y:S01]  /*3a90*/  SHF.L.U32 R144, R118, 0x10, RZ ;  /* 0x0000001076907819 */ /* 0x000fe200000006ff */
[----:B------:R-:W-:Y:S01]  /*3aa0*/  FMUL.FTZ R145, R142, R145 ;  /* 0x000000918e917220 */ /* 0x000fe20000410000 */
[----:B------:R-:W-:Y:S01]  /*3ab0*/  SHF.L.U32 R149, R128, 0x10, RZ ;  /* 0x0000001080957819 */ /* 0x000fe200000006ff */
[----:B------:R-:W-:Y:S01]  /*3ac0*/  FADD.FTZ R155, -R140, R50 ;  /* 0x000000328c9b7221 */ /* 0x000fe20000010100 */
[----:B------:R-:W-:-:S02]  /*3ad0*/  IMAD.U32 R153, R84, 0x10000, RZ ;  /* 0x0001000054997824 */ /* 0x000fc400078e00ff */
[----:B------:R-:W-:Y:S01]  /*3ae0*/  FMUL.FTZ R50, R142, R147 ;  /* 0x000000938e327220 */ /* 0x000fe20000410000 */
[----:B------:R-:W-:Y:S01]  /*3af0*/  FFMA.FTZ R146, R146, R59, R143 ;  /* 0x0000003b92927223 */ /* 0x000fe2000001008f */
[C---:B------:R-:W-:Y:S01]  /*3b00*/  FADD.FTZ R147, -R140.reuse, R51 ;  /* 0x000000338c937221 */ /* 0x040fe20000010100 */
[----:B------:R-:W-:Y:S01]  /*3b10*/  FFMA.FTZ R143, R145, R54, R144 ;  /* 0x00000036918f7223 */ /* 0x000fe20000010090 */
[----:B------:R-:W-:Y:S01]  /*3b20*/  SHF.L.U32 R48, R117, 0x10, RZ ;  /* 0x0000001075307819 */ /* 0x000fe200000006ff */
[----:B------:R-:W-:Y:S01]  /*3b30*/  FADD.FTZ R151, -R140, R45 ;  /* 0x0000002d8c977221 */ /* 0x000fe20000010100 */
[----:B------:R-:W-:Y:S01]  /*3b40*/  SHF.L.U32 R54, R116, 0x10, RZ ;  /* 0x0000001074367819 */ /* 0x000fe200000006ff */
[----:B------:R-:W-:Y:S01]  /*3b50*/  FFMA.FTZ R50, R50, R149, R153 ;  /* 0x0000009532327223 */ /* 0x000fe20000010099 */
[----:B------:R-:W-:Y:S01]  /*3b60*/  SHF.L.U32 R144, R127, 0x10, RZ ;  /* 0x000000107f907819 */ /* 0x000fe200000006ff */
[----:B------:R-:W-:Y:S01]  /*3b70*/  FMUL.FTZ R45, R142, R49 ;  /* 0x000000318e2d7220 */ /* 0x000fe20000410000 */
[----:B------:R-:W-:Y:S01]  /*3b80*/  SHF.L.U32 R148, R85, 0x10, RZ ;  /* 0x0000001055947819 */ /* 0x000fe200000006ff */
[----:B------:R-:W-:Y:S01]  /*3b90*/  FADD.FTZ R149, -R140, R44 ;  /* 0x0000002c8c957221 */ /* 0x000fe20000010100 */
[----:B------:R-:W-:Y:S01]  /*3ba0*/  SHF.L.U32 R59, R115, 0x10, RZ ;  /* 0x00000010733b7819 */ /* 0x000fe200000006ff */
[----:B------:R-:W-:Y:S01]  /*3bb0*/  FMUL.FTZ R51, R142, R155 ;  /* 0x0000009b8e337220 */ /* 0x000fe20000410000 */
[----:B------:R-:W-:Y:S01]  /*3bc0*/  SHF.L.U32 R145, R114, 0x10, RZ ;  /* 0x0000001072917819 */ /* 0x000fe200000006ff */
[----:B------:R-:W-:Y:S01]  /*3bd0*/  FMUL.FTZ R44, R142, R147 ;  /* 0x000000938e2c7220 */ /* 0x000fe20000410000 */
[C---:B------:R-:W-:Y:S01]  /*3be0*/  FADD.FTZ R153, -R140.reuse, R46 ;  /* 0x0000002e8c997221 */ /* 0x040fe20000010100 */
[----:B------:R-:W-:Y:S01]  /*3bf0*/  FADD.FTZ R147, -R140, R47 ;  /* 0x0000002f8c937221 */ /* 0x000fe20000010100 */
[----:B------:R-:W-:Y:S01]  /*3c00*/  FFMA.FTZ R45, R45, R48, R54 ;  /* 0x000000302d2d7223 */ /* 0x000fe20000010036 */
[----:B------:R-:W-:Y:S01]  /*3c10*/  SHF.L.U32 R47, R113, 0x10, RZ ;  /* 0x00000010712f7819 */ /* 0x000fe200000006ff */
[----:B------:R-:W-:Y:S01]  /*3c20*/  FFMA.FTZ R51, R51, R144, R148 ;  /* 0x0000009033337223 */ /* 0x000fe20000010094 */
[----:B------:R-:W-:Y:S01]  /*3c30*/  SHF.L.U32 R49, R112, 0x10, RZ ;  /* 0x0000001070317819 */ /* 0x000fe200000006ff */
[----:B------:R-:W-:Y:S01]  /*3c40*/  FMUL.FTZ R54, R142, R151 ;  /* 0x000000978e367220 */ /* 0x000fe20000410000 */
[----:B------:R-:W-:Y:S01]  /*3c50*/  FFMA.FTZ R44, R44, R59, R145 ;  /* 0x0000003b2c2c7223 */ /* 0x000fe20000010091 */
        /* <DEDUP_REMOVED lines=9> */
[C---:B------:R-:W-:Y:S01]  /*3cf0*/  FADD.FTZ R49, -R140.reuse, R41 ;  /* 0x000000298c317221 */ /* 0x040fe20000010100 */
[----:B------:R-:W-:Y:S01]  /*3d00*/  FFMA.FTZ R145, R145, R144, R148 ;  /* 0x0000009091917223 */ /* 0x000fe20000010094 */
[----:B------:R-:W-:Y:S01]  /*3d10*/  FFMA.FTZ R144, R147, R150, R152 ;  /* 0x0000009693907223 */ /* 0x000fe20000010098 */
[----:B------:R-:W-:Y:S01]  /*3d20*/  FADD.FTZ R47, -R140, R40 ;  /* 0x000000288c2f7221 */ /* 0x000fe20000010100 */
[----:B------:R-:W-:Y:S01]  /*3d30*/  SHF.L.U32 R147, R109, 0x10, RZ ;  /* 0x000000106d937819 */ /* 0x000fe200000006ff */
[----:B------:R-:W-:Y:S01]  /*3d40*/  FFMA.FTZ R59, R59, R46, R48 ;  /* 0x0000002e3b3b7223 */ /* 0x000fe20000010030 */
[----:B------:R-:W-:Y:S01]  /*3d50*/  SHF.L.U32 R149, R108, 0x10, RZ ;  /* 0x000000106c957819 */ /* 0x000fe200000006ff */
[----:B------:R-:W-:Y:S01]  /*3d60*/  FADD.FTZ R151, -R140, R42 ;  /* 0x0000002a8c977221 */ /* 0x000fe20000010100 */
[----:B------:R-:W-:Y:S01]  /*3d70*/  FMUL.FTZ R40, R142, R49 ;  /* 0x000000318e287220 */ /* 0x000fe20000410000 */
[----:B------:R-:W-:Y:S01]  /*3d80*/  SHF.L.U32 R46, R2, 0x10, RZ ;  /* 0x00000010022e7819 */ /* 0x000fe200000006ff */
[----:B------:R-:W-:Y:S01]  /*3d90*/  FMUL.FTZ R41, R142, R47 ;  /* 0x0000002f8e297220 */ /* 0x000fe20000410000 */
[----:B------:R-:W-:Y:S01]  /*3da0*/  SHF.L.U32 R48, R80, 0x10, RZ ;  /* 0x0000001050307819 */ /* 0x000fe200000006ff */
[----:B------:R-:W-:Y:S01]  /*3db0*/  FADD.FTZ R49, -R140, R37 ;  /* 0x000000258c317221 */ /* 0x000fe20000010100 */
[----:B------:R-:W-:Y:S01]  /*3dc0*/  FMUL.FTZ R42, R142, R151 ;  /* 0x000000978e2a7220 */ /* 0x000fe20000410000 */
[----:B------:R-:W-:Y:S01]  /*3dd0*/  FFMA.FTZ R40, R40, R147, R149 ;  /* 0x0000009328287223 */ /* 0x000fe20000010095 */
[----:B------:R-:W-:Y:S01]  /*3de0*/  SHF.L.U32 R147, R105, 0x10, RZ ;  /* 0x0000001069937819 */ /* 0x000fe200000006ff */
[----:B------:R-:W-:Y:S01]  /*3df0*/  FADD.FTZ R47, -R140, R36 ;  /* 0x000000248c2f7221 */ /* 0x000fe20000010100 */
[----:B------:R-:W-:Y:S01]  /*3e00*/  SHF.L.U32 R149, R104, 0x10, RZ ;  /* 0x0000001068957819 */ /* 0x000fe200000006ff */
[----:B------:R-:W-:Y:S01]  /*3e10*/  FADD.FTZ R151, -R140, R38 ;  /* 0x000000268c977221 */ /* 0x000fe20000010100 */
[----:B------:R-:W-:Y:S01]  /*3e20*/  FFMA.FTZ R41, R41, R46, R48 ;  /* 0x0000002e29297223 */ /* 0x000fe20000010030 */
        /* <DEDUP_REMOVED lines=8> */
[C---:B------:R-:W-:Y:S01]  /*3eb0*/  FADD.FTZ R43, -R140.reuse, R39 ;  /* 0x000000278c2b7221 */ /* 0x040fe20000010100 */
[----:B------:R-:W-:Y:S01]  /*3ec0*/  FADD.FTZ R147, -R140, R32 ;  /* 0x000000208c937221 */ /* 0x000fe20000010100 */
[----:B------:R-:W-:Y:S01]  /*3ed0*/  FFMA.FTZ R37, R37, R46, R48 ;  /* 0x0000002e25257223 */ /* 0x000fe20000010030 */
[----:B------:R-:W-:Y:S01]  /*3ee0*/  SHF.L.U32 R36, R5, 0x10, RZ ;  /* 0x0000001005247819 */ /* 0x000fe200000006ff */
[----:B------:R-:W-:Y:S01]  /*3ef0*/  FFMA.FTZ R39, R47, R148, R150 ;  /* 0x000000942f277223 */ /* 0x000fe20000010096 */
[----:B------:R-:W-:-:S02]  /*3f00*/  IMAD.U32 R46, R83, 0x10000, RZ ;  /* 0x00010000532e7824 */ /* 0x000fc400078e00ff */
[----:B------:R-:W-:Y:S01]  /*3f10*/  FMUL.FTZ R151, R142, R151 ;  /* 0x000000978e977220 */ /* 0x000fe20000410000 */
[----:B------:R-:W-:Y:S01]  /*3f20*/  SHF.L.U32 R48, R6, 0x10, RZ ;  /* 0x0000001006307819 */ /* 0x000fe200000006ff */
[----:B------:R-:W-:Y:S01]  /*3f30*/  FMUL.FTZ R32, R142, R43 ;  /* 0x0000002b8e207220 */ /* 0x000fe20000410000 */
[----:B------:R-:W-:Y:S01]  /*3f40*/  SHF.L.U32 R148, R76, 0x10, RZ ;  /* 0x000000104c947819 */ /* 0x000fe200000006ff */
[----:B------:R-:W-:Y:S01]  /*3f50*/  FMUL.FTZ R147, R142, R147 ;  /* 0x000000938e937220 */ /* 0x000fe20000410000 */
[----:B------:R-:W-:Y:S01]  /*3f60*/  SHF.L.U32 R47, R103, 0x10, RZ ;  /* 0x00000010672f7819 */ /* 0x000fe200000006ff */
[----:B------:R-:W-:Y:S01]  /*3f70*/  FADD.FTZ R43, -R140, R35 ;  /* 0x000000238c2b7221 */ /* 0x000fe20000010100 */
[----:B------:R-:W-:Y:S01]  /*3f80*/  SHF.L.U32 R49, R102, 0x10, RZ ;  /* 0x0000001066317819 */ /* 0x000fe200000006ff */
        /* <DEDUP_REMOVED lines=8> */
[----:B------:R-:W-:Y:S01]  /*4010*/  FADD.FTZ R147, -R140, R28 ;  /* 0x0000001c8c937221 */ /* 0x000fe20000010100 */
[----:B------:R-:W-:Y:S01]  /*4020*/  SHF.L.U32 R48, R77, 0x10, RZ ;  /* 0x000000104d307819 */ /* 0x000fe200000006ff */
[----:B------:R-:W-:Y:S01]  /*4030*/  FMUL.FTZ R149, R142, R149 ;  /* 0x000000958e957220 */ /* 0x000fe20000410000 */
[----:B------:R-:W-:Y:S01]  /*4040*/  SHF.L.U32 R47, R99, 0x10, RZ ;  /* 0x00000010632f7819 */ /* 0x000fe200000006ff */
[----:B------:R-:W-:Y:S01]  /*4050*/  FADD.FTZ R151, -R140, R30 ;  /* 0x0000001e8c977221 */ /* 0x000fe20000010100 */
[----:B------:R-:W-:Y:S01]  /*4060*/  SHF.L.U32 R49, R98, 0x10, RZ ;  /* 0x0000001062317819 */ /* 0x000fe200000006ff */
[----:B------:R-:W-:Y:S01]  /*4070*/  FMUL.FTZ R28, R142, R43 ;  /* 0x0000002b8e1c7220 */ /* 0x000fe20000410000 */
[----:B------:R-:W-:Y:S01]  /*4080*/  FFMA.FTZ R43, R33, R34, R46 ;  /* 0x00000022212b7223 */ /* 0x000fe2000001002e */
[----:B------:R-:W-:Y:S01]  /*4090*/  SHF.L.U32 R30, R97, 0x10, RZ ;  /* 0x00000010611e7819 */ /* 0x000fe200000006ff */
[----:B------:R-:W-:-:S02]  /*40a0*/  IMAD.U32 R34, R96, 0x10000, RZ ;  /* 0x0001000060227824 */ /* 0x000fc400078e00ff */
[----:B------:R-:W-:Y:S01]  /*40b0*/  FMUL.FTZ R29, R142, R29 ;  /* 0x0000001d8e1d7220 */ /* 0x000fe20000410000 */
[----:B------:R-:W-:Y:S01]  /*40c0*/  FFMA.FTZ R152, R149, R152, R48 ;  /* 0x0000009895987223 */ /* 0x000fe20000010030 */
[----:B------:R-:W-:Y:S01]  /*40d0*/  FFMA.FTZ R149, R28, R47, R49 ;  /* 0x0000002f1c957223 */ /* 0x000fe20000010031 */
[----:B------:R-:W-:Y:S01]  /*40e0*/  SHF.L.U32 R28, R78, 0x10, RZ ;  /* 0x000000104e1c7819 */ /* 0x000fe200000006ff */
[C---:B------:R-:W-:Y:S01]  /*40f0*/  FMUL.FTZ R156, R142.reuse, R151 ;  /* 0x000000978e9c7220 */ /* 0x040fe20000410000 */
[----:B------:R-:W-:Y:S01]  /*4100*/  FMUL.FTZ R147, R142, R147 ;  /* 0x000000938e937220 */ /* 0x000fe20000410000 */
        /* <DEDUP_REMOVED lines=11> */
[----:B------:R-:W-:Y:S01]  /*41c0*/  FMUL.FTZ R25, R142, R25 ;  /* 0x000000198e197220 */ /* 0x000fe20000410000 */
[----:B------:R-:W-:Y:S01]  /*41d0*/  SHF.L.U32 R33, R79, 0x10, RZ ;  /* 0x000000104f217819 */ /* 0x000fe200000006ff */
[----:B------:R-:W-:Y:S01]  /*41e0*/  FFMA.FTZ R147, R29, R28, R30 ;  /* 0x0000001c1d937223 */ /* 0x000fe2000001001e */
[----:B------:R-:W-:Y:S01]  /*41f0*/  SHF.L.U32 R148, R21, 0x10, RZ ;  /* 0x0000001015947819 */ /* 0x000fe200000006ff */
[----:B------:R-:W0:Y:S01]  /*4200*/  @!P1 LDC.64 R28, c[0x0][0x3c0] ;  /* 0x0000f000ff1c9b82 */ /* 0x000e220000000a00 */
[----:B------:R-:W-:Y:S01]  /*4210*/  SHF.L.U32 R34, R20, 0x10, RZ ;  /* 0x0000001014227819 */ /* 0x000fe200000006ff */
[----:B------:R-:W-:Y:S01]  /*4220*/  FFMA.FTZ R156, R156, R31, R33 ;  /* 0x0000001f9c9c7223 */ /* 0x000fe20000010021 */
[----:B------:R-:W-:Y:S01]  /*4230*/  FADD.FTZ R31, -R140, R26 ;  /* 0x0000001a8c1f7221 */ /* 0x000fe20000010100 */
[----:B------:R-:W-:Y:S01]  /*4240*/  SHF.L.U32 R150, R11, 0x10, RZ ;  /* 0x000000100b967819 */ /* 0x000fe200000006ff */
[C---:B------:R-:W-:Y:S01]  /*4250*/  FMUL.FTZ R153, R142.reuse, R153 ;  /* 0x000000998e997220 */ /* 0x040fe20000410000 */
[----:B------:R-:W-:Y:S01]  /*4260*/  SHF.L.U32 R24, R73, 0x10, RZ ;  /* 0x0000001049187819 */ /* 0x000fe200000006ff */
[----:B------:R-:W-:Y:S01]  /*4270*/  FMUL.FTZ R31, R142, R31 ;  /* 0x0000001f8e1f7220 */ /* 0x000fe20000410000 */
        /* <DEDUP_REMOVED lines=8> */
[----:B------:R-:W-:Y:S01]  /*4300*/  SHF.L.U32 R30, R18, 0x10, RZ ;  /* 0x00000010121e7819 */ /* 0x000fe200000006ff */
[----:B------:R-:W-:Y:S01]  /*4310*/  FMUL.FTZ R25, R142, R25 ;  /* 0x000000198e197220 */ /* 0x000fe20000410000 */
[----:B------:R-:W-:Y:S01]  /*4320*/  SHF.L.U32 R34, R12, 0x10, RZ ;  /* 0x000000100c227819 */ /* 0x000fe200000006ff */
[C---:B------:R-:W-:Y:S01]  /*4330*/  FMUL.FTZ R153, R142.reuse, R27 ;  /* 0x0000001b8e997220 */ /* 0x040fe20000410000 */
[----:B------:R-:W-:Y:S01]  /*4340*/  FMUL.FTZ R93, R142, R93 ;  /* 0x0000005d8e5d7220 */ /* 0x000fe20000410000 */
[----:B------:R-:W1:Y:S01]  /*4350*/  @!P1 LDC.64 R26, c[0x0][0x3c8] ;  /* 0x0000f200ff1a9b82 */ /* 0x000e620000000a00 */
[----:B------:R-:W-:Y:S01]  /*4360*/  FADD.FTZ R31, -R140, R94 ;  /* 0x0000005e8c1f7221 */ /* 0x000fe20000010100 */
[----:B------:R-:W-:Y:S01]  /*4370*/  FFMA.FTZ R153, R153, R24, R30 ;  /* 0x0000001899997223 */ /* 0x000fe2000001001e */
[----:B------:R-:W-:Y:S01]  /*4380*/  FFMA.FTZ R92, R25, R34, R92 ;  /* 0x00000022195c7223 */ /* 0x000fe2000001005c */
[----:B------:R-:W-:Y:S01]  /*4390*/  SHF.L.U32 R30, R17, 0x10, RZ ;  /* 0x00000010111e7819 */ /* 0x000fe200000006ff */
[----:B0-----:R-:W-:Y:S01]  /*43a0*/  @!P1 IMAD.WIDE R28, R133, 0x4, R28 ;  /* 0x00000004851c9825 */ /* 0x001fe200078e021c */
[----:B------:R-:W-:-:S03]  /*43b0*/  SHF.L.U32 R34, R16, 0x10, RZ ;  /* 0x0000001010227819 */ /* 0x000fc600000006ff */
[C---:B------:R-:W-:Y:S01]  /*43c0*/  FMUL.FTZ R31, R142.reuse, R31 ;  /* 0x0000001f8e1f7220 */ /* 0x040fe20000410000 */
[----:B------:R-:W0:Y:S01]  /*43d0*/  LDC.64 R24, c[0x0][0x428] ;  /* 0x00010a00ff187b82 */ /* 0x000e220000000a00 */
[----:B------:R-:W-:Y:S01]  /*43e0*/  SHF.L.U32 R140, R15, 0x10, RZ ;  /* 0x000000100f8c7819 */ /* 0x000fe200000006ff */
[----:B------:R2:W-:Y:S01]  /*43f0*/  @!P1 STG.E desc[UR6][R28.64], R141 ;  /* 0x0000008d1c009986 */ /* 0x0005e2000c101906 */
[----:B------:R-:W-:Y:S01]  /*4400*/  FFMA.FTZ R93, R93, R30, R34 ;  /* 0x0000001e5d5d7223 */ /* 0x000fe20000010022 */
[----:B------:R-:W-:Y:S01]  /*4410*/  SHF.L.U32 R30, R13, 0x10, RZ ;  /* 0x000000100d1e7819 */ /* 0x000fe200000006ff */
[----:B------:R-:W-:Y:S01]  /*4420*/  FMUL.FTZ R95, R142, R95 ;  /* 0x0000005f8e5f7220 */ /* 0x000fe20000410000 */
[----:B------:R-:W-:Y:S02]  /*4430*/  SHF.L.U32 R34, R75, 0x10, RZ ;  /* 0x000000104b227819 */ /* 0x000fe400000006ff */
[----:B------:R-:W-:Y:S02]  /*4440*/  F2FP.BF16.F32.PACK_AB R35, R32, R35 ;  /* 0x000000232023723e */ /* 0x000fe400000010ff */
[----:B------:R-:W-:Y:S01]  /*4450*/  F2FP.BF16.F32.PACK_AB R33, R37, R42 ;  /* 0x0000002a2521723e */ /* 0x000fe200000010ff */
[----:B------:R-:W-:Y:S01]  /*4460*/  FFMA.FTZ R157, R31, R30, R34 ;  /* 0x0000001e1f9d7223 */ /* 0x000fe20000010022 */
[----:B------:R-:W-:-:S02]  /*4470*/  SHF.L.U32 R30, R14, 0x10, RZ ;  /* 0x000000100e1e7819 */ /* 0x000fc400000006ff */
[----:B--2---:R-:W-:Y:S02]  /*4480*/  F2FP.BF16.F32.PACK_AB R29, R44, R51 ;  /* 0x000000332c1d723e */ /* 0x004fe400000010ff */
[----:B------:R-:W-:Y:S01]  /*4490*/  F2FP.BF16.F32.PACK_AB R28, R45, R50 ;  /* 0x000000322d1c723e */ /* 0x000fe200000010ff */
[----:B------:R-:W-:Y:S01]  /*44a0*/  FFMA.FTZ R140, R95, R140, R30 ;  /* 0x0000008c5f8c7223 */ /* 0x000fe2000001001e */
[----:B------:R-:W2:Y:S01]  /*44b0*/  LDC.64 R44, c[0x0][0x380] ;  /* 0x0000e000ff2c7b82 */ /* 0x000ea20000000a00 */
[----:B-1----:R-:W-:Y:S01]  /*44c0*/  @!P1 IMAD.WIDE R158, R133, 0x4, R26 ;  /* 0x00000004859e9825 */ /* 0x002fe200078e021a */
[----:B------:R-:W-:Y:S02]  /*44d0*/  F2FP.BF16.F32.PACK_AB R27, R143, R146 ;  /* 0x000000928f1b723e */ /* 0x000fe400000010ff */
[----:B------:R-:W-:Y:S01]  /*44e0*/  F2FP.BF16.F32.PACK_AB R26, R52, R55 ;  /* 0x00000037341a723e */ /* 0x000fe200000010ff */
[--C-:B0-----:R-:W-:Y:S01]  /*44f0*/  IMAD.WIDE.U32 R46, R136, 0x10, R24.reuse ;  /* 0x00000010882e7825 */ /* 0x101fe200078e0018 */
[----:B------:R-:W-:Y:S01]  /*4500*/  F2FP.BF16.F32.PACK_AB R31, R144, R145 ;  /* 0x00000091901f723e */ /* 0x000fe200000010ff */
[----:B------:R1:W-:Y:S01]  /*4510*/  @!P1 STG.E desc[UR6][R158.64], R142 ;  /* 0x0000008e9e009986 */ /* 0x0003e2000c101906 */
[----:B------:R-:W-:Y:S01]  /*4520*/  F2FP.BF16.F32.PACK_AB R30, R54, R59 ;  /* 0x0000003b361e723e */ /* 0x000fe200000010ff */
[----:B------:R-:W-:Y:S01]  /*4530*/  IMAD.WIDE.U32 R94, R137, 0x10, R24 ;  /* 0x00000010895e7825 */ /* 0x000fe200078e0018 */
[----:B------:R-:W-:-:S02]  /*4540*/  F2FP.BF16.F32.PACK_AB R34, R38, R39 ;  /* 0x000000272622723e */ /* 0x000fc400000010ff */
        /* <DEDUP_REMOVED lines=9> */
[----:B------:R-:W-:Y:S02]  /*45e0*/  F2FP.BF16.F32.PACK_AB R24, R56, R57 ;  /* 0x000000393818723e */ /* 0x000fe400000010ff */
[----:B------:R-:W-:Y:S02]  /*45f0*/  F2FP.BF16.F32.PACK_AB R43, R140, R157 ;  /* 0x0000009d8c2b723e */ /* 0x000fe400000010ff */
[----:B------:R-:W-:Y:S01]  /*4600*/  F2FP.BF16.F32.PACK_AB R42, R93, R92 ;  /* 0x0000005c5d2a723e */ /* 0x000fe200000010ff */
[----:B------:R1:W-:Y:S01]  /*4610*/  STG.E.128 desc[UR6][R48.64], R24 ;  /* 0x0000001830007986 */ /* 0x0003e2000c101d06 */
[----:B------:R-:W-:Y:S02]  /*4620*/  F2FP.BF16.F32.PACK_AB R41, R153, R150 ;  /* 0x000000969929723e */ /* 0x000fe400000010ff */
[----:B------:R-:W-:Y:S01]  /*4630*/  F2FP.BF16.F32.PACK_AB R40, R148, R147 ;  /* 0x000000939428723e */ /* 0x000fe200000010ff */
[----:B------:R1:W-:Y:S01]  /*4640*/  STG.E.128 desc[UR6][R46.64], R28 ;  /* 0x0000001c2e007986 */ /* 0x0003e2000c101d06 */
[----:B--2---:R-:W-:-:S03]  /*4650*/  LEA R133, R44, R133, 0x2 ;  /* 0x000000852c857211 */ /* 0x004fc600078e10ff */
[----:B------:R1:W-:Y:S01]  /*4660*/  STG.E.128 desc[UR6][R94.64], R32 ;  /* 0x000000205e007986 */ /* 0x0003e2000c101d06 */
[----:B------:R-:W-:-:S03]  /*4670*/  ISETP.GE.AND P1, PT, R133, R45, PT ;  /* 0x0000002d8500720c */ /* 0x000fc60003f26270 */
[----:B------:R1:W-:Y:S04]  /*4680*/  STG.E.128 desc[UR6][R136.64], R36 ;  /* 0x0000002488007986 */ /* 0x0003e8000c101d06 */
[----:B------:R1:W-:Y:S06]  /*4690*/  STG.E.128 desc[UR6][R138.64], R40 ;  /* 0x000000288a007986 */ /* 0x0003ec000c101d06 */
[----:B------:R-:W-:Y:S05]  /*46a0*/  @!P1 BRA `(.L_x_8473) ;  /* 0xffffffc000509947 */ /* 0x000fea000383ffff */
[----:B------:R-:W-:Y:S05]  /*46b0*/  EXIT ;  /* 0x000000000000794d */ /* 0x000fea0003800000 */
.L_x_8472:
        /* <DEDUP_REMOVED lines=8> */
.L_x_8475:
[----:B------:R-:W-:Y:S05]  /*4740*/  BSYNC B0 ;  /* 0x0000000000007941 */ /* 0x000fea0003800000 */
.L_x_8474:
        /* <DEDUP_REMOVED lines=10> */
.L_x_8476:
[----:B------:R-:W-:Y:S01]  /*47f0*/  HFMA2 R150, -RZ, RZ, 0, 2.384185791015625e-07 ;  /* 0x00000004ff967431 */ /* 0x000fe200000001ff */
[----:B------:R-:W-:-:S05]  /*4800*/  MOV R141, R149 ;  /* 0x00000095008d7202 */ /* 0x000fca0000000f00 */
[----:B------:R-:W-:-:S05]  /*4810*/  FADD.FTZ R145, R144, R141 ;  /* 0x0000008d90917221 */ /* 0x000fca0000010000 */
[----:B------:R-:W-:-:S07]  /*4820*/  MOV R151, R145 ;  /* 0x0000009100977202 */ /* 0x000fce0000000f00 */
[----:B------:R-:W-:Y:S05]  /*4830*/  WARPSYNC.COLLECTIVE R148, `(.L_x_8477) ;  /* 0x0000000094087348 */ /* 0x000fea0003c00000 */
[----:B------:R0:W1:Y:S02]  /*4840*/  SHFL.BFLY P3, R149, R151, R150, R153 ;  /* 0x0c00009697957389 */ /* 0x0000640000060099 */
[----:B01----:R-:W-:Y:S05]  /*4850*/  ENDCOLLECTIVE ;  /* 0x000000000000791b */ /* 0x003fea0003800000 */
.L_x_8477:
[----:B------:R-:W-:Y:S01]  /*4860*/  HFMA2 R150, -RZ, RZ, 0, 4.76837158203125e-07 ;  /* 0x00000008ff967431 */ /* 0x000fe200000001ff */
[----:B------:R-:W-:-:S05]  /*4870*/  MOV R140, R149 ;  /* 0x00000095008c7202 */ /* 0x000fca0000000f00 */
[----:B------:R-:W-:-:S05]  /*4880*/  FADD.FTZ R146, R145, R140 ;  /* 0x0000008c91927221 */ /* 0x000fca0000010000 */
[----:B------:R-:W-:-:S07]  /*4890*/  MOV R151, R146 ;  /* 0x0000009200977202 */ /* 0x000fce0000000f00 */
[----:B------:R-:W-:Y:S05]  /*48a0*/  WARPSYNC.COLLECTIVE R148, `(.L_x_8478) ;  /* 0x0000000094087348 */ /* 0x000fea0003c00000 */
[----:B------:R0:W1:Y:S02]  /*48b0*/  SHFL.BFLY P3, R149, R151, R150, R153 ;  /* 0x0c00009697957389 */ /* 0x0000640000060099 */
[----:B01----:R-:W-:Y:S05]  /*48c0*/  ENDCOLLECTIVE ;  /* 0x000000000000791b */ /* 0x003fea0003800000 */
.L_x_8478:
[----:B------:R-:W-:Y:S01]  /*48d0*/  HFMA2 R150, -RZ, RZ, 0, 9.5367431640625e-07 ;  /* 0x00000010ff967431 */ /* 0x000fe200000001ff */
[----:B------:R-:W-:-:S05]  /*48e0*/  MOV R141, R149 ;  /* 0x00000095008d7202 */ /* 0x000fca0000000f00 */
[----:B------:R-:W-:-:S05]  /*48f0*/  FADD.FTZ R147, R146, R141 ;  /* 0x0000008d92937221 */ /* 0x000fca0000010000 */
[----:B------:R-:W-:-:S07]  /*4900*/  MOV R151, R147 ;  /* 0x0000009300977202 */ /* 0x000fce0000000f00 */
[----:B------:R-:W-:Y:S05]  /*4910*/  WARPSYNC.COLLECTIVE R148, `(.L_x_8479) ;  /* 0x0000000094087348 */ /* 0x000fea0003c00000 */
[----:B------:R0:W1:Y:S02]  /*4920*/  SHFL.BFLY P3, R149, R151, R150, R153 ;  /* 0x0c00009697957389 */ /* 0x0000640000060099 */
[----:B01----:R-:W-:Y:S05]  /*4930*/  ENDCOLLECTIVE ;  /* 0x000000000000791b */ /* 0x003fea0003800000 */
.L_x_8479:
        /* <DEDUP_REMOVED lines=88> */
.L_x_8480:
[----:B------:R-:W-:Y:S01]  /*4ec0*/  HFMA2 R150, -RZ, RZ, 0, 1.1920928955078125e-07 ;  /* 0x00000002ff967431 */ /* 0x000fe200000001ff */
[----:B------:R-:W-:-:S05]  /*4ed0*/  MOV R143, R149 ;  /* 0x00000095008f7202 */ /* 0x000fca0000000f00 */
[----:B------:R-:W-:-:S05]  /*4ee0*/  FADD.FTZ R143, R140, R143 ;  /* 0x0000008f8c8f7221 */ /* 0x000fca0000010000 */
[----:B------:R-:W-:-:S07]  /*4ef0*/  MOV R151, R143 ;  /* 0x0000008f00977202 */ /* 0x000fce0000000f00 */
[----:B------:R-:W-:Y:S05]  /*4f00*/  WARPSYNC.COLLECTIVE R148, `(.L_x_8481) ;  /* 0x0000000094087348 */ /* 0x000fea0003c00000 */
[----:B------:R0:W1:Y:S02]  /*4f10*/  SHFL.BFLY P3, R149, R151, R150, R153 ;  /* 0x0c00009697957389 */ /* 0x0000640000060099 */
[----:B01----:R-:W-:Y:S05]  /*4f20*/  ENDCOLLECTIVE ;  /* 0x000000000000791b */ /* 0x003fea0003800000 */
.L_x_8481:
[----:B------:R-:W-:Y:S01]  /*4f30*/  HFMA2 R150, -RZ, RZ, 0, 2.384185791015625e-07 ;  /* 0x00000004ff967431 */ /* 0x000fe200000001ff */
[----:B------:R-:W-:-:S05]  /*4f40*/  MOV R144, R149 ;  /* 0x0000009500907202 */ /* 0x000fca0000000f00 */
[----:B------:R-:W-:-:S05]  /*4f50*/  FADD.FTZ R144, R143, R144 ;  /* 0x000000908f907221 */ /* 0x000fca0000010000 */
[----:B------:R-:W-:-:S07]  /*4f60*/  MOV R151, R144 ;  /* 0x0000009000977202 */ /* 0x000fce0000000f00 */
[----:B------:R-:W-:Y:S05]  /*4f70*/  WARPSYNC.COLLECTIVE R148, `(.L_x_8482) ;  /* 0x0000000094087348 */ /* 0x000fea0003c00000 */
[----:B------:R0:W1:Y:S02]  /*4f80*/  SHFL.BFLY P3, R149, R151, R150, R153 ;  /* 0x0c00009697957389 */ /* 0x0000640000060099 */
[----:B01----:R-:W-:Y:S05]  /*4f90*/  ENDCOLLECTIVE ;  /* 0x000000000000791b */ /* 0x003fea0003800000 */
.L_x_8482:
[----:B------:R-:W-:Y:S01]  /*4fa0*/  HFMA2 R150, -RZ, RZ, 0, 4.76837158203125e-07 ;  /* 0x00000008ff967431 */ /* 0x000fe200000001ff */
[----:B------:R-:W-:-:S05]  /*4fb0*/  MOV R145, R149 ;  /* 0x0000009500917202 */ /* 0x000fca0000000f00 */
[----:B------:R-:W-:-:S05]  /*4fc0*/  FADD.FTZ R145, R144, R145 ;  /* 0x0000009190917221 */ /* 0x000fca0000010000 */
[----:B------:R-:W-:-:S07]  /*4fd0*/  MOV R151, R145 ;  /* 0x0000009100977202 */ /* 0x000fce0000000f00 */
[----:B------:R-:W-:Y:S05]  /*4fe0*/  WARPSYNC.COLLECTIVE R148, `(.L_x_8483) ;  /* 0x0000000094087348 */ /* 0x000fea0003c00000 */
[----:B------:R0:W1:Y:S02]  /*4ff0*/  SHFL.BFLY P3, R149, R151, R150, R153 ;  /* 0x0c00009697957389 */ /* 0x0000640000060099 */
[----:B01----:R-:W-:Y:S05]  /*5000*/  ENDCOLLECTIVE ;  /* 0x000000000000791b */ /* 0x003fea0003800000 */
.L_x_8483:
[----:B------:R-:W-:Y:S01]  /*5010*/  HFMA2 R150, -RZ, RZ, 0, 9.5367431640625e-07 ;  /* 0x00000010ff967431 */ /* 0x000fe200000001ff */
[----:B------:R-:W-:-:S05]  /*5020*/  MOV R146, R149 ;  /* 0x0000009500927202 */ /* 0x000fca0000000f00 */
[----:B------:R-:W-:-:S05]  /*5030*/  FADD.FTZ R146, R145, R146 ;  /* 0x0000009291927221 */ /* 0x000fca0000010000 */
[----:B------:R-:W-:-:S07]  /*5040*/  MOV R151, R146 ;  /* 0x0000009200977202 */ /* 0x000fce0000000f00 */
[----:B------:R-:W-:Y:S05]  /*5050*/  WARPSYNC.COLLECTIVE R148, `(.L_x_8484) ;  /* 0x0000000094087348 */ /* 0x000fea0003c00000 */
[----:B------:R0:W1:Y:S02]  /*5060*/  SHFL.BFLY P3, R149, R151, R150, R153 ;  /* 0x0c00009697957389 */ /* 0x0000640000060099 */
[----:B01----:R-:W-:Y:S05]  /*5070*/  ENDCOLLECTIVE ;  /* 0x000000000000791b */ /* 0x003fea0003800000 */
.L_x_8484:
[----:B------:R-:W-:Y:S01]  /*5080*/  MOV R147, R149 ;  /* 0x0000009500937202 */ /* 0x000fe20000000f00 */
[----:B------:R-:W-:Y:S06]  /*5090*/  BRA `(.L_x_8485) ;  /* 0xffffffe400a47947 */ /* 0x000fec000383ffff */
.L_x_8486:
        /* <DEDUP_REMOVED lines=14> */
.L_x_27979:


//--------------------- .text._ZN10layer_norm31ln_parallel_residual_fwd_kernelINS_13Kernel_traitsI13__nv_bfloat16S2_fS2_fjLj1280ELj1ELj4ELj1ELj16ENS_18Kernel_traits_baseILj1280ES2_S2_fS2_fjLj128EEEEELb1ELb0ELb0EEEvNS_9FwdParamsE --------------------------
	.section	.text._ZN10layer_norm31ln_parallel_residual_fwd_kernelINS_13Kernel_traitsI13__nv_bfloat16S2_fS2_fjLj1280ELj1ELj4ELj1ELj16ENS_18Kernel_traits_baseILj1280ES2_S2_fS2_fjLj128EEEEELb1ELb0ELb0EEEvNS_9FwdParamsE,"ax",@progbits
	.align	128
        .global         _ZN10layer_norm31ln_parallel_residual_fwd_kernelINS_13Kernel_traitsI13__nv_bfloat16S2_fS2_fjLj1280ELj1ELj4ELj1ELj16ENS_18Kernel_traits_baseILj1280ES2_S2_fS2_fjLj128EEEEELb1ELb0ELb0EEEvNS_9FwdParamsE
        .type           _ZN10layer_norm31ln_parallel_residual_fwd_kernelINS_13Kernel_traitsI13__nv_bfloat16S2_fS2_fjLj1280ELj1ELj4ELj1ELj16ENS_18Kernel_traits_baseILj1280ES2_S2_fS2_fjLj128EEEEELb1ELb0ELb0EEEvNS_9FwdParamsE,@function
        .size           _ZN10layer_norm31ln_parallel_residual_fwd_kernelINS_13Kernel_traitsI13__nv_bfloat16S2_fS2_fjLj1280ELj1ELj4ELj1ELj16ENS_18Kernel_traits_baseILj1280ES2_S2_fS2_fjLj128EEEEELb1ELb0ELb0EEEvNS_9FwdParamsE,(.L_x_27980 - _ZN10layer_norm31ln_parallel_residual_fwd_kernelINS_13Kernel_traitsI13__nv_bfloat16S2_fS2_fjLj1280ELj1ELj4ELj1ELj16ENS_18Kernel_traits_baseILj1280ES2_S2_fS2_fjLj128EEEEELb1ELb0ELb0EEEvNS_9FwdParamsE)
        .other          _ZN10layer_norm31ln_parallel_residual_fwd_kernelINS_13Kernel_traitsI13__nv_bfloat16S2_fS2_fjLj1280ELj1ELj4ELj1ELj16ENS_18Kernel_traits_baseILj1280ES2_S2_fS2_fjLj128EEEEELb1ELb0ELb0EEEvNS_9FwdParamsE,@"STO_CUDA_ENTRY STV_DEFAULT"
_ZN10layer_norm31ln_parallel_residual_fwd_kernelINS_13Kernel_traitsI13__nv_bfloat16S2_fS2_fjLj1280ELj1ELj4ELj1ELj16ENS_18Kernel_traits_baseILj1280ES2_S2_fS2_fjLj128EEEEELb1ELb0ELb0EEEvNS_9FwdParamsE:
.text._ZN10layer_norm31ln_parallel_residual_fwd_kernelINS_13Kernel_traitsI13__nv_bfloat16S2_fS2_fjLj1280ELj1ELj4ELj1ELj16ENS_18Kernel_traits_baseILj1280ES2_S2_fS2_fjLj128EEEEELb1ELb0ELb0EEEvNS_9FwdParamsE:
        /* <DEDUP_REMOVED lines=12> */
[----:B-1----:R-:W-:Y:S01]  /*00c0*/  @P0 IMAD.MOV.U32 R3, RZ, RZ, R9 ;  /* 0x000000ffff030224 */ /* 0x002fe200078e0009 */
[----:B---3--:R-:W2:Y:S01]  /*00d0*/  @P0 LDG.E.64 R4, desc[UR6][R4.64] ;  /* 0x0000000604040981 */ /* 0x008ea2000c1e1b00 */
[----:B------:R-:W0:Y:S03]  /*00e0*/  @P0 LDC R11, c[0x0][0x460] ;  /* 0x00011800ff0b0b82 */ /* 0x000e260000000800 */
[----:B----4-:R1:W0:Y:S01]  /*00f0*/  @P0 LDG.E.64 R6, desc[UR6][R2.64] ;  /* 0x0000000602060981 */ /* 0x010222000c1e1b00 */
[----:B------:R-:W-:Y:S01]  /*0100*/  UISETP.NE.U32.AND UP0, UPT, UR10, URZ, UPT ;  /* 0x000000ff0a00728c */ /* 0x000fe2000bf05070 */
[----:B------:R-:W-:Y:S03]  /*0110*/  BSSY.RECONVERGENT B0, `(.L_x_8487) ;  /* 0x0000161000007945 */ /* 0x000fe60003800200 */
[----:B------:R-:W3:Y:S01]  /*0120*/  S2UR UR9, SR_CTAID.X ;  /* 0x00000000000979c3 */ /* 0x000ee20000002500 */
[----:B-----5:R-:W-:Y:S01]  /*0130*/  LOP3.LUT R228, R227, 0x1f, RZ, 0xc0, !PT ;  /* 0x0000001fe3e47812 */ /* 0x020fe200078ec0ff */
[----:B------:R-:W-:Y:S01]  /*0140*/  UISETP.NE.AND.EX UP0, UPT, UR11, URZ, UPT, UP0 ;  /* 0x000000ff0b00728c */ /* 0x000fe2000bf05300 */
[----:B------:R-:W-:-:S02]  /*0150*/  SHF.R.S32.HI R0, RZ, 0x1f, R13 ;  /* 0x0000001fff007819 */ /* 0x000fc4000001140d */
[----:B-1----:R-:W-:Y:S02]  /*0160*/  MOV R3, R228 ;  /* 0x000000e400037202 */ /* 0x002fe40000000f00 */
[----:B------:R-:W-:Y:S01]  /*0170*/  LEA.HI R0, R0, R13, RZ, 0x3 ;  /* 0x0000000d00007211 */ /* 0x000fe200078f18ff */
[----:B------:R-:W1:Y:S01]  /*0180*/  LDC R226, c[0x0][0x360] ;  /* 0x0000d800ffe27b82 */ /* 0x000e620000000800 */
[----:B---3--:R-:W-:Y:S02]  /*0190*/  USHF.L.U32 UR8, UR9, 0x2, URZ ;  /* 0x0000000209087899 */ /* 0x008fe400080006ff */
[--C-:B-1----:R-:W-:Y:S01]  /*01a0*/  IMAD R226, R226, UR9, R227.reuse ;  /* 0x00000009e2e27c24 */ /* 0x102fe2000f8e02e3 */
[----:B------:R-:W-:-:S04]  /*01b0*/  SHF.R.U32.HI R227, RZ, 0x5, R227 ;  /* 0x00000005ffe37819 */ /* 0x000fc800000116e3 */
[----:B------:R-:W-:Y:S02]  /*01c0*/  LOP3.LUT R227, R227, UR8, RZ, 0xfc, !PT ;  /* 0x00000008e3e37c12 */ /* 0x000fe4000f8efcff */
[----:B--2---:R-:W-:Y:S02]  /*01d0*/  @P0 R2UR UR4, R4 ;  /* 0x00000000040402ca */ /* 0x004fe400000e0000 */
[----:B------:R-:W-:Y:S02]  /*01e0*/  @P0 R2UR UR5, R5 ;  /* 0x00000000050502ca */ /* 0x000fe400000e0000 */
[----:B0-----:R-:W-:Y:S02]  /*01f0*/  @P0 IADD3 R2, P1, PT, R6, R11, RZ ;  /* 0x0000000b06020210 */ /* 0x001fe40007f3e0ff */
[----:B------:R-:W-:-:S03]  /*0200*/  LOP3.LUT R5, R3, 0x1f, RZ, 0x3c, !PT ;  /* 0x0000001f03057812 */ /* 0x000fc600078e3cff */
[----:B------:R-:W-:Y:S01]  /*0210*/  @P0 IMAD.X R9, RZ, RZ, R7, P1 ;  /* 0x000000ffff090224 */ /* 0x000fe200008e0607 */
[----:B------:R-:W-:-:S03]  /*0220*/  LEA.HI.SX32 R0, R0, R5, 0x1d ;  /* 0x0000000500007211 */ /* 0x000fc600078feaff */
[----:B------:R-:W-:Y:S01]  /*0230*/  UIADD3 UR10, UPT, UPT, UR4, -0x61c88647, URZ ;  /* 0x9e3779b9040a7890 */ /* 0x000fe2000fffe0ff */
[--C-:B------:R-:W-:Y:S01]  /*0240*/  SHF.R.U64 R225, R2, 0x2, R9.reuse ;  /* 0x0000000202e17819 */ /* 0x100fe20000001209 */
[----:B------:R-:W-:Y:S01]  /*0250*/  UIADD3 UR16, UPT, UPT, UR5, -0x4498517b, URZ ;  /* 0xbb67ae8505107890 */ /* 0x000fe2000fffe0ff */
[----:B------:R-:W-:Y:S01]  /*0260*/  SHF.R.U32.HI R224, RZ, 0x2, R9 ;  /* 0x00000002ffe07819 */ /* 0x000fe20000011609 */
[----:B------:R-:W-:Y:S02]  /*0270*/  UIADD3 UR17, UPT, UPT, UR4, 0x3c6ef372, URZ ;  /* 0x3c6ef37204117890 */ /* 0x000fe4000fffe0ff */
[----:B------:R-:W-:Y:S02]  /*0280*/  UIADD3 UR18, UPT, UPT, UR5, 0x76cf5d0a, URZ ;  /* 0x76cf5d0a05127890 */ /* 0x000fe4000fffe0ff */
[----:B------:R-:W-:Y:S02]  /*0290*/  UIADD3 UR19, UPT, UPT, UR4, -0x255992d5, URZ ;  /* 0xdaa66d2b04137890 */ /* 0x000fe4000fffe0ff */
        /* <DEDUP_REMOVED lines=57> */
[----:B------:R-:W-:Y:S01]  /*0630*/  CS2R R68, SRZ ;  /* 0x0000000000447805 */ /* 0x000fe2000001ff00 */
[----:B------:R-:W-:Y:S01]  /*0640*/  IMAD.MOV.U32 R74, RZ, RZ, RZ ;  /* 0x000000ffff4a7224 */ /* 0x000fe200078e00ff */
        /* <DEDUP_REMOVED lines=9> */
[----:B------:R-:W-:Y:S01]  /*06e0*/  @P4 MOV R75, RZ ;  /* 0x000000ff004b4202 */ /* 0x000fe20000000f00 */
[----:B------:R-:W-:Y:S01]  /*06f0*/  @P0 IMAD.MOV.U32 R71, RZ, RZ, RZ ;  /* 0x000000ffff470224 */ /* 0x000fe200078e00ff */
[----:B------:R-:W-:Y:S01]  /*0700*/  @P2 IADD3 R3, PT, PT, R3, 0x20, RZ ;  /* 0x0000002003032810 */ /* 0x000fe20007ffe0ff */
[----:B------:R-:W-:Y:S02]  /*0710*/  @P1 IMAD.MOV.U32 R67, RZ, RZ, RZ ;  /* 0x000000ffff431224 */ /* 0x000fe400078e00ff */
[----:B------:R-:W-:Y:S01]  /*0720*/  @P2 IMAD.MOV.U32 R63, RZ, RZ, RZ ;  /* 0x000000ffff3f2224 */ /* 0x000fe200078e00ff */
        /* <DEDUP_REMOVED lines=8> */
[----:B------:R-:W-:Y:S01]  /*07b0*/  CS2R R100, SRZ ;  /* 0x0000000000647805 */ /* 0x000fe2000001ff00 */
[----:B------:R-:W-:Y:S01]  /*07c0*/  IMAD.MOV.U32 R62, RZ, RZ, RZ ;  /* 0x000000ffff3e7224 */ /* 0x000fe200078e00ff */
[----:B------:R-:W-:Y:S01]  /*07d0*/  CS2R R60, SRZ ;  /* 0x00000000003c7805 */ /* 0x000fe2000001ff00 */
[----:B------:R-:W-:Y:S01]  /*07e0*/  IMAD.MOV.U32 R66, RZ, RZ, RZ ;  /* 0x000000ffff427224 */ /* 0x000fe200078e00ff */
        /* <DEDUP_REMOVED lines=16> */
.L_x_8489:
        /* <DEDUP_REMOVED lines=31> */
[----:B------:R2:W5:Y:S03]  /*0ae0*/  @P0 LDG.E.128 R40, desc[UR6][R12.64] ;  /* 0x000000060c280981 */ /* 0x000566000c1e1d00 */
[----:B------:R-:W-:Y:S01]  /*0af0*/  @P0 VIADD R3, R3, 0x20 ;  /* 0x0000002003030836 */ /* 0x000fe20000000000 */
[----:B------:R2:W5:Y:S03]  /*0b00*/  @P0 LD.E.128 R84, desc[UR6][R14.64] ;  /* 0x000000060e540980 */ /* 0x000566000c101d00 */
[----:B------:R-:W-:-:S04]  /*0b10*/  @P1 IMAD.WIDE.U32 R16, R3, 0x10, R16 ;  /* 0x0000001003101825 */ /* 0x000fc800078e0010 */
        /* <DEDUP_REMOVED lines=13> */
[----:B------:R-:W-:-:S02]  /*0bf0*/  CS2R R60, SRZ ;  /* 0x00000000003c7805 */ /* 0x000fc4000001ff00 */
[----:B------:R-:W-:Y:S01]  /*0c00*/  CS2R R64, SRZ ;  /* 0x0000000000407805 */ /* 0x000fe2000001ff00 */
[----:B------:R-:W-:Y:S01]  /*0c10*/  IMAD.MOV.U32 R70, RZ, RZ, RZ ;  /* 0x000000ffff467224 */ /* 0x000fe200078e00ff */
        /* <DEDUP_REMOVED lines=27> */
[----:B------:R-:W-:Y:S01]  /*0dd0*/  CS2R R72, SRZ ;  /* 0x0000000000487805 */ /* 0x000fe2000001ff00 */
[----:B------:R-:W-:Y:S06]  /*0de0*/  BRA `(.L_x_8490) ;  /* 0x00000008004c7947 */ /* 0x000fec0003800000 */
.L_x_8488:
        /* <DEDUP_REMOVED lines=53> */
[----:B-1----:R-:W-:-:S04]  /*1140*/  @P2 IMAD.WIDE.U32 R92, R3, 0x10, R92 ;  /* 0x00000010035c2825 */ /* 0x002fc800078e005c */
[C---:B--2---:R-:W-:Y:S01]  /*1150*/  @P2 IMAD.WIDE.U32 R94, R3.reuse, 0x10, R94 ;  /* 0x00000010035e2825 */ /* 0x044fe200078e005e */
[----:B------:R4:W5:Y:S03]  /*1160*/  @P2 LDG.E.128 R52, desc[UR6][R92.64] ;  /* 0x000000065c342981 */ /* 0x000966000c1e1d00 */
[C---:B---3--:R-:W-:Y:S01]  /*1170*/  @P2 IMAD.WIDE.U32 R96, R3.reuse, 0x10, R96 ;  /* 0x0000001003602825 */ /* 0x048fe200078e0060 */
[----:B------:R4:W5:Y:S03]  /*1180*/  @P2 LD.E.128 R60, desc[UR6][R94.64] ;  /* 0x000000065e3c2980 */ /* 0x000966000c101d00 */
[C---:B------:R-:W-:Y:S01]  /*1190*/  @P2 IMAD.WIDE.U32 R98, R3.reuse, 0x10, R98 ;  /* 0x0000001003622825 */ /* 0x040fe200078e0062 */
        /* <DEDUP_REMOVED lines=18> */
.L_x_8491:
        /* <DEDUP_REMOVED lines=18> */
[----:B------:R-:W-:Y:S01]  /*13e0*/  HFMA2 R86, -RZ, RZ, 0, 0 ;  /* 0x00000000ff567431 */ /* 0x000fe200000001ff */
[----:B------:R-:W-:-:S06]  /*13f0*/  @P4 LOP3.LUT R229, R229, 0x100, RZ, 0xfc, !PT ;  /* 0x00000100e5e54812 */ /* 0x000fcc00078efcff */
[----:B------:R-:W2:Y:S08]  /*1400*/  @P4 LDC.64 R6, c[0x0][0x438] ;  /* 0x00010e00ff064b82 */ /* 0x000eb00000000a00 */
[----:B------:R-:W3:Y:S08]  /*1410*/  @P0 LDC.64 R18, c[0x0][0x438] ;  /* 0x00010e00ff120b82 */ /* 0x000ef00000000a00 */
[----:B------:R-:W1:Y:S08]  /*1420*/  @P1 LDC.64 R24, c[0x0][0x438] ;  /* 0x00010e00ff181b82 */ /* 0x000e700000000a00 */
[----:B------:R-:W4:Y:S01]  /*1430*/  @P2 LDC.64 R80, c[0x0][0x438] ;  /* 0x00010e00ff502b82 */ /* 0x000f220000000a00 */
[C---:B--2---:R-:W-:Y:S01]  /*1440*/  @P4 IMAD.WIDE.U32 R12, R3.reuse, 0x10, R6 ;  /* 0x00000010030c4825 */ /* 0x044fe200078e0006 */
[----:B------:R-:W-:-:S04]  /*1450*/  @P4 LOP3.LUT R3, R3, 0x20, RZ, 0xfc, !PT ;  /* 0x0000002003034812 */ /* 0x000fc800078efcff */
[----:B------:R-:W5:Y:S01]  /*1460*/  @P4 LD.E.128 R72, desc[UR6][R12.64] ;  /* 0x000000060c484980 */ /* 0x000f62000c101d00 */
[C---:B------:R-:W-:Y:S01]  /*1470*/  @P0 IMAD.WIDE.U32 R16, R3.reuse, 0x10, R16 ;  /* 0x0000001003100825 */ /* 0x040fe200078e0010 */
[----:B------:R-:W2:Y:S03]  /*1480*/  LDC.64 R8, c[0x0][0x3d8] ;  /* 0x0000f600ff087b82 */ /* 0x000ea60000000a00 */
[C---:B---3--:R-:W-:Y:S01]  /*1490*/  @P0 IMAD.WIDE.U32 R18, R3.reuse, 0x10, R18 ;  /* 0x0000001003120825 */ /* 0x048fe200078e0012 */
[----:B------:R-:W5:Y:S03]  /*14a0*/  @P0 LDG.E.128 R36, desc[UR6][R16.64] ;  /* 0x0000000610240981 */ /* 0x000f66000c1e1d00 */
[C---:B------:R-:W-:Y:S01]  /*14b0*/  @P0 IMAD.WIDE.U32 R20, R3.reuse, 0x10, R20 ;  /* 0x0000001003140825 */ /* 0x040fe200078e0014 */
[----:B------:R-:W3:Y:S01]  /*14c0*/  LDC.64 R4, c[0x0][0x3d0] ;  /* 0x0000f400ff047b82 */ /* 0x000ee20000000a00 */
[----:B------:R-:W5:Y:S02]  /*14d0*/  @P0 LD.E.128 R68, desc[UR6][R18.64] ;  /* 0x0000000612440980 */ /* 0x000f64000c101d00 */
[----:B------:R-:W-:-:S02]  /*14e0*/  @P0 VIADD R3, R3, 0x20 ;  /* 0x0000002003030836 */ /* 0x000fc40000000000 */
[----:B------:R-:W5:Y:S02]  /*14f0*/  @P0 LDG.E.128 R40, desc[UR6][R20.64] ;  /* 0x0000000614280981 */ /* 0x000f64000c1e1d00 */
[C---:B0-----:R-:W-:Y:S01]  /*1500*/  @P1 IMAD.WIDE.U32 R22, R3.reuse, 0x10, R22 ;  /* 0x0000001003161825 */ /* 0x041fe200078e0016 */
[----:B------:R-:W0:Y:S03]  /*1510*/  @P3 LDC.64 R6, c[0x0][0x438] ;  /* 0x00010e00ff063b82 */ /* 0x000e260000000a00 */
[C---:B-1----:R-:W-:Y:S01]  /*1520*/  @P1 IMAD.WIDE.U32 R24, R3.reuse, 0x10, R24 ;  /* 0x0000001003181825 */ /* 0x042fe200078e0018 */
[----:B------:R-:W5:Y:S03]  /*1530*/  @P1 LDG.E.128 R44, desc[UR6][R22.64] ;  /* 0x00000006162c1981 */ /* 0x000f66000c1e1d00 */
[C---:B------:R-:W-:Y:S01]  /*1540*/  @P1 IMAD.WIDE.U32 R26, R3.reuse, 0x10, R26 ;  /* 0x00000010031a1825 */ /* 0x040fe200078e001a */
[----:B------:R-:W-:Y:S01]  /*1550*/  @P1 IADD3 R3, PT, PT, R3, 0x20, RZ ;  /* 0x0000002003031810 */ /* 0x000fe20007ffe0ff */
[----:B------:R-:W5:Y:S04]  /*1560*/  @P1 LD.E.128 R64, desc[UR6][R24.64] ;  /* 0x0000000618401980 */ /* 0x000f68000c101d00 */
[C---:B----4-:R-:W-:Y:S01]  /*1570*/  @P2 IMAD.WIDE.U32 R84, R3.reuse, 0x10, R76 ;  /* 0x0000001003542825 */ /* 0x050fe200078e004c */
[----:B------:R-:W5:Y:S03]  /*1580*/  @P1 LDG.E.128 R48, desc[UR6][R26.64] ;  /* 0x000000061a301981 */ /* 0x000f66000c1e1d00 */
[C---:B------:R-:W-:Y:S01]  /*1590*/  @P2 IMAD.WIDE.U32 R88, R3.reuse, 0x10, R80 ;  /* 0x0000001003582825 */ /* 0x040fe200078e0050 */
[----:B------:R1:W5:Y:S03]  /*15a0*/  @P2 LDG.E.128 R52, desc[UR6][R84.64] ;  /* 0x0000000654342981 */ /* 0x000366000c1e1d00 */
[C---:B------:R-:W-:Y:S01]  /*15b0*/  @P2 IMAD.WIDE.U32 R108, R3.reuse, 0x10, R108 ;  /* 0x00000010036c2825 */ /* 0x040fe200078e006c */
[----:B------:R4:W5:Y:S03]  /*15c0*/  @P2 LD.E.128 R60, desc[UR6][R88.64] ;  /* 0x00000006583c2980 */ /* 0x000966000c101d00 */
[----:B------:R-:W-:Y:S01]  /*15d0*/  @P2 VIADD R3, R3, 0x20 ;  /* 0x0000002003032836 */ /* 0x000fe20000000000 */
[----:B------:R0:W5:Y:S03]  /*15e0*/  @P2 LDG.E.128 R56, desc[UR6][R108.64] ;  /* 0x000000066c382981 */ /* 0x000166000c1e1d00 */
[----:B--2---:R-:W-:-:S04]  /*15f0*/  @P3 IMAD.WIDE.U32 R8, R3, 0x10, R8 ;  /* 0x0000001003083825 */ /* 0x004fc800078e0008 */
        /* <DEDUP_REMOVED lines=8> */
[----:B------:R-:W-:-:S02]  /*1680*/  CS2R R80, SRZ ;  /* 0x0000000000507805 */ /* 0x000fc4000001ff00 */
[----:B-1----:R-:W-:Y:S01]  /*1690*/  CS2R R84, SRZ ;  /* 0x0000000000547805 */ /* 0x002fe2000001ff00 */
[----:B------:R-:W-:Y:S01]  /*16a0*/  IMAD.MOV.U32 R90, RZ, RZ, RZ ;  /* 0x000000ffff5a7224 */ /* 0x000fe200078e00ff */
[----:B----4-:R-:W-:Y:S01]  /*16b0*/  CS2R R88, SRZ ;  /* 0x0000000000587805 */ /* 0x010fe2000001ff00 */
[----:B------:R-:W-:Y:S01]  /*16c0*/  @P4 IMAD.MOV.U32 R91, RZ, RZ, RZ ;  /* 0x000000ffff5b4224 */ /* 0x000fe200078e00ff */
[----:B------:R-:W-:Y:S01]  /*16d0*/  @P1 MOV R83, RZ ;  /* 0x000000ff00531202 */ /* 0x000fe20000000f00 */
[----:B------:R-:W-:Y:S01]  /*16e0*/  @P0 IMAD.MOV.U32 R87, RZ, RZ, RZ ;  /* 0x000000ffff570224 */ /* 0x000fe200078e00ff */
[----:B------:R-:W-:Y:S01]  /*16f0*/  @P3 CS2R R106, SRZ ;  /* 0x00000000006a3805 */ /* 0x000fe2000001ff00 */
[----:B------:R-:W-:Y:S01]  /*1700*/  @P2 IMAD.MOV.U32 R79, RZ, RZ, RZ ;  /* 0x000000ffff4f2224 */ /* 0x000fe200078e00ff */
[----:B--2---:R-:W-:-:S07]  /*1710*/  @P3 CS2R R104, SRZ ;  /* 0x0000000000683805 */ /* 0x004fce000001ff00 */
.L_x_8490:
[----:B------:R-:W-:Y:S05]  /*1720*/  BSYNC.RECONVERGENT B0 ;  /* 0x0000000000007941 */ /* 0x000fea0003800200 */
.L_x_8487:
        /* <DEDUP_REMOVED lines=19> */
[----:B------:R-:W1:Y:S01]  /*1860*/  LDCU UR16, c[0x0][0x408] ;  /* 0x00008100ff1077ac */ /* 0x000e620008000800 */
[----:B------:R-:W-:Y:S01]  /*1870*/  PRMT R219, R106, 0x7632, R219 ;  /* 0x000076326adb7816 */ /* 0x000fe200000000db */
[----:B------:R-:W-:Y:S01]  /*1880*/  IMAD R9, R3, -0x2daee0ad, RZ ;  /* 0xd2511f5303097824 */ /* 0x000fe200078e02ff */
[----:B------:R-:W-:Y:S01]  /*1890*/  LOP3.LUT R5, R6, UR10, R5, 0x96, !PT ;  /* 0x0000000a06057c12 */ /* 0x000fe2000f8e9605 */
[----:B------:R-:W-:Y:S01]  /*18a0*/  IMAD R4, R4, -0x326172a9, RZ ;  /* 0xcd9e8d5704047824 */ /* 0x000fe200078e02ff */
[----:B------:R-:W-:Y:S01]  /*18b0*/  PRMT R218, R94, 0x7632, R218 ;  /* 0x000076325eda7816 */ /* 0x000fe200000000da */
[----:B------:R-:W-:Y:S01]  /*18c0*/  IMAD.HI.U32 R3, R7, -0x326172a9, RZ ;  /* 0xcd9e8d5707037827 */ /* 0x000fe200078e00ff */
[----:B------:R-:W-:Y:S01]  /*18d0*/  PRMT R217, R102, 0x7632, R217 ;  /* 0x0000763266d97816 */ /* 0x000fe200000000d9 */
[----:B------:R-:W2:Y:S01]  /*18e0*/  LDCU.64 UR10, c[0x0][0x3a0] ;  /* 0x00007400ff0a77ac */ /* 0x000ea20008000a00 */
[----:B------:R-:W-:Y:S01]  /*18f0*/  PRMT R216, R98, 0x7632, R216 ;  /* 0x0000763262d87816 */ /* 0x000fe200000000d8 */
[C---:B------:R-:W-:Y:S01]  /*1900*/  IMAD.HI.U32 R6, R5.reuse, -0x2daee0ad, RZ ;  /* 0xd2511f5305067827 */ /* 0x040fe200078e00ff */
[----:B------:R-:W-:Y:S01]  /*1910*/  LOP3.LUT R3, R4, UR17, R3, 0x96, !PT ;  /* 0x0000001104037c12 */ /* 0x000fe2000f8e9603 */
[----:B------:R-:W3:Y:S01]  /*1920*/  LDCU UR17, c[0x0][0x388] ;  /* 0x00007100ff1177ac */ /* 0x000ee20008000800 */
[----:B------:R-:W-:Y:S01]  /*1930*/  PRMT R215, R78, 0x7632, R215 ;  /* 0x000076324ed77816 */ /* 0x000fe200000000d7 */
[----:B------:R-:W-:Y:S01]  /*1940*/  IMAD R8, R5, -0x2daee0ad, RZ ;  /* 0xd2511f5305087824 */ /* 0x000fe200078e02ff */
[----:B------:R-:W-:Y:S01]  /*1950*/  LOP3.LUT R6, R9, UR18, R6, 0x96, !PT ;  /* 0x0000001209067c12 */ /* 0x000fe2000f8e9606 */
[----:B------:R-:W-:Y:S01]  /*1960*/  IMAD.HI.U32 R5, R3, -0x2daee0ad, RZ ;  /* 0xd2511f5303057827 */ /* 0x000fe200078e00ff */
[----:B------:R-:W-:Y:S01]  /*1970*/  PRMT R214, R58, 0x7632, R214 ;  /* 0x000076323ad67816 */ /* 0x000fe200000000d6 */
[----:B------:R-:W4:Y:S01]  /*1980*/  LDCU.U8 UR18, c[0x0][0x410] ;  /* 0x00008200ff1277ac */ /* 0x000f220008000000 */
        /* <DEDUP_REMOVED lines=101> */
[----:B01234-:R-:W-:-:S07]  /*1fe0*/  PRMT R187, R28, 0x7632, R187 ;  /* 0x000076321cbb7816 */ /* 0x01ffce00000000bb */
.L_x_9128:
        /* <DEDUP_REMOVED lines=41> */
.L_x_8498:
        /* <DEDUP_REMOVED lines=13> */
.L_x_8500:
[----:B------:R-:W-:Y:S05]  /*2350*/  BSYNC.RECONVERGENT B3 ;  /* 0x0000000000037941 */ /* 0x000fea0003800200 */
.L_x_8499:
        /* <DEDUP_REMOVED lines=14> */
[----:B------:R-:W-:-:S03]  /*2440*/  UIADD3 UR21, UPT, UPT, UR5, 0x32370b8f, URZ ;  /* 0x32370b8f05157890 */ /* 0x000fc6000fffe0ff */
[----:B------:R-:W-:Y:S01]  /*2450*/  LOP3.LUT R160, R120, UR20, R3, 0x96, !PT ;  /* 0x0000001478a07c12 */ /* 0x000fe2000f8e9603 */
[----:B------:R-:W-:Y:S01]  /*2460*/  UIADD3 UR20, UPT, UPT, UR4, -0x255992d5, URZ ;  /* 0xdaa66d2b04147890 */ /* 0x000fe2000fffe0ff */
[----:B------:R-:W-:-:S04]  /*2470*/  IMAD.WIDE.U32 R120, R121, -0x326172a9, RZ ;  /* 0xcd9e8d5779787825 */ /* 0x000fc800078e00ff */
[----:B------:R-:W-:Y:S01]  /*2480*/  IMAD.WIDE.U32 R160, R160, -0x2daee0ad, RZ ;  /* 0xd2511f53a0a07825 */ /* 0x000fe200078e00ff */
[----:B------:R-:W-:Y:S01]  /*2490*/  LOP3.LUT R123, R2, UR20, R121, 0x96, !PT ;  /* 0x00000014027b7c12 */ /* 0x000fe2000f8e9679 */
[----:B------:R-:W-:-:S03]  /*24a0*/  UIADD3 UR20, UPT, UPT, UR4, 0x78dde6e4, URZ ;  /* 0x78dde6e404147890 */ /* 0x000fc6000fffe0ff */
[----:B------:R-:W-:Y:S01]  /*24b0*/  LOP3.LUT R2, R122, UR21, R161, 0x96, !PT ;  /* 0x000000157a027c12 */ /* 0x000fe2000f8e96a1 */
[----:B------:R-:W-:Y:S01]  /*24c0*/  IMAD.WIDE.U32 R122, R123, -0x2daee0ad, RZ ;  /* 0xd2511f537b7a7825 */ /* 0x000fe200078e00ff */
[----:B------:R-:W-:-:S03]  /*24d0*/  UIADD3 UR21, UPT, UPT, UR5, 0x1fd5c5a3, URZ ;  /* 0x1fd5c5a305157890 */ /* 0x000fc6000fffe0ff */
        /* <DEDUP_REMOVED lines=32> */
.L_x_8497:
[----:B------:R-:W-:Y:S05]  /*26e0*/  BSYNC.RECONVERGENT B2 ;  /* 0x0000000000027941 */ /* 0x000fea0003800200 */
.L_x_8496:
        /* <DEDUP_REMOVED lines=8> */
[----:B------:R-:W-:Y:S01]  /*2770*/  IMAD.MOV.U32 R120, RZ, RZ, 0x2 ;  /* 0x00000002ff787424 */ /* 0x000fe200078e00ff */
[----:B------:R-:W-:Y:S02]  /*2780*/  PRMT R124, R124, 0x7632, R124 ;  /* 0x000076327c7c7816 */ /* 0x000fe4000000007c */
[----:B0-----:R-:W-:Y:S01]  /*2790*/  FSETP.LE.FTZ.AND P3, PT, R2, R161, PT ;  /* 0x000000a10200720b */ /* 0x001fe20003f73000 */
[----:B------:R-:W-:-:S12]  /*27a0*/  IMAD.MOV.U32 R2, RZ, RZ, R190 ;  /* 0x000000ffff027224 */ /* 0x000fd800078e00be */
        /* <DEDUP_REMOVED lines=10> */
.L_x_8503:
        /* <DEDUP_REMOVED lines=13> */
.L_x_8505:
[----:B------:R-:W-:Y:S05]  /*2920*/  BSYNC.RECONVERGENT B3 ;  /* 0x0000000000037941 */ /* 0x000fea0003800200 */
.L_x_8504:
        /* <DEDUP_REMOVED lines=57> */
.L_x_8502:
[----:B------:R-:W-:Y:S05]  /*2cc0*/  BSYNC.RECONVERGENT B2 ;  /* 0x0000000000027941 */ /* 0x000fea0003800200 */
.L_x_8501:
[----:B------:R-:W-:Y:S01]  /*2cd0*/  I2FP.F32.U32 R2, R2 ;  /* 0x0000000200027245 */ /* 0x000fe20000201000 */
[----:B------:R-:W-:Y:S01]  /*2ce0*/  BSSY.RECONVERGENT B2, `(.L_x_8506) ;  /* 0x0000059000027945 */ /* 0x000fe20003800200 */
[----:B------:R-:W-:Y:S01]  /*2cf0*/  ISETP.NE.AND P2, PT, R120, 0x1, PT ;  /* 0x000000017800780c */ /* 0x000fe20003f45270 */
[----:B------:R-:W-:Y:S01]  /*2d00*/  IMAD.U32 R165, R124, 0x10000, RZ ;  /* 0x000100007ca57824 */ /* 0x000fe200078e00ff */
[----:B------:R-:W-:Y:S01]  /*2d10*/  LOP3.LUT R229, R229, 0xfffffff7, RZ, 0xc0, !PT ;  /* 0xfffffff7e5e57812 */ /* 0x000fe200078ec0ff */
[----:B------:R-:W-:Y:S01]  /*2d20*/  FFMA.FTZ R2, R2, R163, 1.1641532182693481445e-10 ;  /* 0x2f00000002027423 */ /* 0x000fe200000100a3 */
[----:B------:R-:W-:-:S04]  /*2d30*/  IMAD.MOV.U32 R121, RZ, RZ, 0x2 ;  /* 0x00000002ff797424 */ /* 0x000fc800078e00ff */
[----:B------:R-:W-:Y:S02]  /*2d40*/  FSETP.LE.FTZ.AND P3, PT, R2, R161, PT ;  /* 0x000000a10200720b */ /* 0x000fe40003f73000 */
[----:B------:R-:W-:-:S11]  /*2d50*/  MOV R2, R190 ;  /* 0x000000be00027202 */ /* 0x000fd60000000f00 */
        /* <DEDUP_REMOVED lines=10> */
.L_x_8508:
        /* <DEDUP_REMOVED lines=13> */
.L_x_8510:
[----:B------:R-:W-:Y:S05]  /*2ed0*/  BSYNC.RECONVERGENT B3 ;  /* 0x0000000000037941 */ /* 0x000fea0003800200 */
.L_x_8509:
        /* <DEDUP_REMOVED lines=57> */
.L_x_8507:
[----:B------:R-:W-:Y:S05]  /*3270*/  BSYNC.RECONVERGENT B2 ;  /* 0x0000000000027941 */ /* 0x000fea0003800200 */
.L_x_8506:
[----:B------:R-:W-:Y:S01]  /*3280*/  I2FP.F32.U32 R2, R2 ;  /* 0x0000000200027245 */ /* 0x000fe20000201000 */
[----:B------:R-:W-:Y:S01]  /*3290*/  BSSY.RECONVERGENT B2, `(.L_x_8511) ;  /* 0x000005a000027945 */ /* 0x000fe20003800200 */
[----:B------:R-:W-:Y:S01]  /*32a0*/  ISETP.NE.AND P2, PT, R121, 0x1, PT ;  /* 0x000000017900780c */ /* 0x000fe20003f45270 */
[----:B------:R-:W-:Y:S01]  /*32b0*/  IMAD.MOV.U32 R120, RZ, RZ, 0x2 ;  /* 0x00000002ff787424 */ /* 0x000fe200078e00ff */
[----:B------:R-:W-:Y:S01]  /*32c0*/  LOP3.LUT R229, R229, 0xfffffffb, RZ, 0xc0, !PT ;  /* 0xfffffffbe5e57812 */ /* 0x000fe200078ec0ff */
[----:B------:R-:W-:Y:S01]  /*32d0*/  FFMA.FTZ R2, R2, R163, 1.1641532182693481445e-10 ;  /* 0x2f00000002027423 */ /* 0x000fe200000100a3 */
[C---:B------:R-:W-:Y:S02]  /*32e0*/  SHF.L.U32 R164, R125.reuse, 0x10, RZ ;  /* 0x000000107da47819 */ /* 0x040fe400000006ff */
[----:B------:R-:W-:Y:S02]  /*32f0*/  PRMT R167, R125, 0x7632, R167 ;  /* 0x000076327da77816 */ /* 0x000fe400000000a7 */
[----:B------:R-:W-:Y:S01]  /*3300*/  FSETP.LE.FTZ.AND P3, PT, R2, R161, PT ;  /* 0x000000a10200720b */ /* 0x000fe20003f73000 */
        /* <DEDUP_REMOVED lines=11> */
.L_x_8513:
        /* <DEDUP_REMOVED lines=13> */
.L_x_8515:
[----:B------:R-:W-:Y:S05]  /*3490*/  BSYNC.RECONVERGENT B3 ;  /* 0x0000000000037941 */ /* 0x000fea0003800200 */
.L_x_8514:
        /* <DEDUP_REMOVED lines=57> */
.L_x_8512:
[----:B------:R-:W-:Y:S05]  /*3830*/  BSYNC.RECONVERGENT B2 ;  /* 0x0000000000027941 */ /* 0x000fea0003800200 */
.L_x_8511:
        /* <DEDUP_REMOVED lines=19> */
.L_x_8518:
        /* <DEDUP_REMOVED lines=13> */
.L_x_8520:
[----:B------:R-:W-:Y:S05]  /*3a40*/  BSYNC.RECONVERGENT B3 ;  /* 0x0000000000037941 */ /* 0x000fea0003800200 */
.L_x_8519:
        /* <DEDUP_REMOVED lines=57> */
.L_x_8517:
[----:B------:R-:W-:Y:S05]  /*3de0*/  BSYNC.RECONVERGENT B2 ;  /* 0x0000000000027941 */ /* 0x000fea0003800200 */
.L_x_8516:
[----:B------:R-:W-:Y:S01]  /*3df0*/  ISETP.NE.AND P3, PT, R122, 0x1, PT ;  /* 0x000000017a00780c */ /* 0x000fe20003f65270 */
[----:B------:R-:W-:Y:S01]  /*3e00*/  BSSY.RECONVERGENT B2, `(.L_x_8521) ;  /* 0x0000058000027945 */ /* 0x000fe20003800200 */
[----:B------:R-:W-:Y:S01]  /*3e10*/  I2FP.F32.U32 R2, R2 ;  /* 0x0000000200027245 */ /* 0x000fe20000201000 */
[----:B------:R-:W-:Y:S01]  /*3e20*/  IMAD.MOV.U32 R120, RZ, RZ, 0x2 ;  /* 0x00000002ff787424 */ /* 0x000fe200078e00ff */
[C---:B------:R-:W-:Y:S01]  /*3e30*/  SHF.L.U32 R166, R126.reuse, 0x10, RZ ;  /* 0x000000107ea67819 */ /* 0x040fe200000006ff */
[----:B------:R-:W-:Y:S01]  /*3e40*/  IMAD.MOV.U32 R121, RZ, RZ, R190 ;  /* 0x000000ffff797224 */ /* 0x000fe200078e00be */
[----:B------:R-:W-:Y:S01]  /*3e50*/  PRMT R126, R126, 0x7632, R126 ;  /* 0x000076327e7e7816 */ /* 0x000fe2000000007e */
[----:B------:R-:W-:-:S05]  /*3e60*/  FFMA.FTZ R2, R2, R163, 1.1641532182693481445e-10 ;  /* 0x2f00000002027423 */ /* 0x000fca00000100a3 */
[----:B------:R-:W-:Y:S01]  /*3e70*/  FSETP.LE.FTZ.AND P2, PT, R2, R161, PT ;  /* 0x000000a10200720b */ /* 0x000fe20003f53000 */
        /* <DEDUP_REMOVED lines=9> */
.L_x_8523:
        /* <DEDUP_REMOVED lines=13> */
.L_x_8525:
[----:B------:R-:W-:Y:S05]  /*3fe0*/  BSYNC.RECONVERGENT B3 ;  /* 0x0000000000037941 */ /* 0x000fea0003800200 */
.L_x_8524:
        /* <DEDUP_REMOVED lines=57> */
.L_x_8522:
[----:B------:R-:W-:Y:S05]  /*4380*/  BSYNC.RECONVERGENT B2 ;  /* 0x0000000000027941 */ /* 0x000fea0003800200 */
.L_x_8521:
[----:B------:R-:W-:Y:S01]  /*4390*/  ISETP.NE.AND P4, PT, R120, 0x1, PT ;  /* 0x000000017800780c */ /* 0x000fe20003f85270 */
[----:B------:R-:W-:Y:S01]  /*43a0*/  BSSY.RECONVERGENT B2, `(.L_x_8526) ;  /* 0x0000057000027945 */ /* 0x000fe20003800200 */
[----:B------:R-:W-:Y:S01]  /*43b0*/  I2FP.F32.U32 R2, R121 ;  /* 0x0000007900027245 */ /* 0x000fe20000201000 */
[----:B------:R-:W-:Y:S02]  /*43c0*/  HFMA2 R122, -RZ, RZ, 0, 1.1920928955078125e-07 ;  /* 0x00000002ff7a7431 */ /* 0x000fe400000001ff */
[----:B------:R-:W-:Y:S02]  /*43d0*/  IMAD.U32 R126, R126, 0x10000, RZ ;  /* 0x000100007e7e7824 */ /* 0x000fe400078e00ff */
[----:B------:R-:W-:Y:S02]  /*43e0*/  IMAD.MOV.U32 R121, RZ, RZ, R190 ;  /* 0x000000ffff797224 */ /* 0x000fe400078e00be */
        /* <DEDUP_REMOVED lines=11> */
.L_x_8528:
        /* <DEDUP_REMOVED lines=13> */
.L_x_8530:
[----:B------:R-:W-:Y:S05]  /*4570*/  BSYNC.RECONVERGENT B3 ;  /* 0x0000000000037941 */ /* 0x000fea0003800200 */
.L_x_8529:
        /* <DEDUP_REMOVED lines=57> */
.L_x_8527:
[----:B------:R-:W-:Y:S05]  /*4910*/  BSYNC.RECONVERGENT B2 ;  /* 0x0000000000027941 */ /* 0x000fea0003800200 */
.L_x_8526:
[----:B------:R-:W-:Y:S01]  /*4920*/  ISETP.NE.AND P5, PT, R122, 0x1, PT ;  /* 0x000000017a00780c */ /* 0x000fe20003fa5270 */
[----:B------:R-:W-:Y:S01]  /*4930*/  BSSY.RECONVERGENT B2, `(.L_x_8531) ;  /* 0x0000058000027945 */ /* 0x000fe20003800200 */
[----:B------:R-:W-:Y:S01]  /*4940*/  I2FP.F32.U32 R2, R121 ;  /* 0x0000007900027245 */ /* 0x000fe20000201000 */
[C---:B------:R-:W-:Y:S01]  /*4950*/  IMAD.U32 R189, R127.reuse, 0x10000, RZ ;  /* 0x000100007fbd7824 */ /* 0x040fe200078e00ff */
[----:B------:R-:W-:Y:S01]  /*4960*/  PRMT R127, R127, 0x7632, R127 ;  /* 0x000076327f7f7816 */ /* 0x000fe2000000007f */
[----:B------:R-:W-:Y:S02]  /*4970*/  IMAD.MOV.U32 R121, RZ, RZ, R190 ;  /* 0x000000ffff797224 */ /* 0x000fe400078e00be */
[----:B------:R-:W-:Y:S01]  /*4980*/  FFMA.FTZ R120, R2, R163, 1.1641532182693481445e-10 ;  /* 0x2f00000002787423 */ /* 0x000fe200000100a3 */
[----:B------:R-:W-:-:S04]  /*4990*/  HFMA2 R2, -RZ, RZ, 0, 1.1920928955078125e-07 ;  /* 0x00000002ff027431 */ /* 0x000fc800000001ff */
        /* <DEDUP_REMOVED lines=10> */
.L_x_8533:
        /* <DEDUP_REMOVED lines=13> */
.L_x_8535:
[----:B------:R-:W-:Y:S05]  /*4b10*/  BSYNC.RECONVERGENT B3 ;  /* 0x0000000000037941 */ /* 0x000fea0003800200 */
.L_x_8534:
        /* <DEDUP_REMOVED lines=57> */
.L_x_8532:
[----:B------:R-:W-:Y:S05]  /*4eb0*/  BSYNC.RECONVERGENT B2 ;  /* 0x0000000000027941 */ /* 0x000fea0003800200 */
.L_x_8531:
[----:B------:R-:W-:Y:S01]  /*4ec0*/  I2FP.F32.U32 R120, R121 ;  /* 0x0000007900787245 */ /* 0x000fe20000201000 */
[----:B------:R-:W-:Y:S01]  /*4ed0*/  FMUL.FTZ R162, R162, UR16 ;  /* 0x00000010a2a27c20 */ /* 0x000fe20008410000 */
[----:B------:R-:W-:Y:S01]  /*4ee0*/  P2R R122, PR, RZ, 0x2 ;  /* 0x00000002ff7a7803 */ /* 0x000fe20000000000 */
[----:B------:R-:W-:Y:S01]  /*4ef0*/  FMUL.FTZ R165, R165, UR16 ;  /* 0x00000010a5a57c20 */ /* 0x000fe20008410000 */
[----:B------:R-:W-:Y:S01]  /*4f00*/  LOP3.LUT P1, RZ, R229, 0x10, RZ, 0xc0, !PT ;  /* 0x00000010e5ff7812 */ /* 0x000fe2000782c0ff */
[----:B------:R-:W-:Y:S01]  /*4f10*/  FFMA.FTZ R232, R120, R163, 1.1641532182693481445e-10 ;  /* 0x2f00000078e87423 */ /* 0x000fe200000100a3 */
[----:B------:R-:W-:Y:S01]  /*4f20*/  P2R R123, PR, RZ, 0x1 ;  /* 0x00000001ff7b7803 */ /* 0x000fe20000000000 */
[----:B------:R-:W-:Y:S01]  /*4f30*/  FMUL.FTZ R167, R167, UR16 ;  /* 0x00000010a7a77c20 */ /* 0x000fe20008410000 */
[----:B------:R-:W-:Y:S01]  /*4f40*/  LOP3.LUT P0, RZ, R229, 0x8, RZ, 0xc0, !PT ;  /* 0x00000008e5ff7812 */ /* 0x000fe2000780c0ff */
[----:B------:R-:W-:Y:S01]  /*4f50*/  IMAD.U32 R127, R127, 0x10000, RZ ;  /* 0x000100007f7f7824 */ /* 0x000fe200078e00ff */
[----:B------:R-:W-:Y:S01]  /*4f60*/  LOP3.LUT P5, RZ, R229, 0x2, RZ, 0xc0, !PT ;  /* 0x00000002e5ff7812 */ /* 0x000fe200078ac0ff */
[----:B------:R-:W-:Y:S01]  /*4f70*/  FMUL.FTZ R189, R189, UR16 ;  /* 0x00000010bdbd7c20 */ /* 0x000fe20008410000 */
[----:B------:R-:W-:Y:S01]  /*4f80*/  FSEL R120, R162, RZ, P1 ;  /* 0x000000ffa2787208 */ /* 0x000fe20000800000 */
[----:B------:R-:W-:Y:S01]  /*4f90*/  FMUL.FTZ R125, R126, UR16 ;  /* 0x000000107e7d7c20 */ /* 0x000fe20008410000 */
[----:B------:R-:W-:Y:S01]  /*4fa0*/  ISETP.NE.AND P1, PT, R122, RZ, PT ;  /* 0x000000ff7a00720c */ /* 0x000fe20003f25270 */
[----:B------:R-:W-:Y:S01]  /*4fb0*/  FMUL.FTZ R166, R166, UR16 ;  /* 0x00000010a6a67c20 */ /* 0x000fe20008410000 */
[----:B------:R-:W-:Y:S01]  /*4fc0*/  FSEL R121, R165, RZ, P0 ;  /* 0x000000ffa5797208 */ /* 0x000fe20000000000 */
[----:B------:R-:W-:Y:S01]  /*4fd0*/  FMUL.FTZ R164, R164, UR16 ;  /* 0x00000010a4a47c20 */ /* 0x000fe20008410000 */
[----:B------:R-:W-:Y:S01]  /*4fe0*/  ISETP.NE.AND P0, PT, R123, RZ, PT ;  /* 0x000000ff7b00720c */ /* 0x000fe20003f05270 */
[----:B------:R-:W-:Y:S01]  /*4ff0*/  FMUL.FTZ R127, R127, UR16 ;  /* 0x000000107f7f7c20 */ /* 0x000fe20008410000 */
[----:B------:R-:W-:-:S02]  /*5000*/  FSEL R123, R167, RZ, P5 ;  /* 0x000000ffa77b7208 */ /* 0x000fc40002800000 */
[----:B------:R-:W-:Y:S02]  /*5010*/  LOP3.LUT P6, RZ, R229, 0x4, RZ, 0xc0, !PT ;  /* 0x00000004e5ff7812 */ /* 0x000fe400078cc0ff */
[----:B------:R-:W-:Y:S02]  /*5020*/  FSETP.GTU.FTZ.AND P5, PT, R232, R161, PT ;  /* 0x000000a1e800720b */ /* 0x000fe40003fbc000 */
[----:B------:R-:W-:Y:S01]  /*5030*/  FSEL R126, R189, RZ, P4 ;  /* 0x000000ffbd7e7208 */ /* 0x000fe20002000000 */
[----:B------:R-:W-:Y:S01]  /*5040*/  @P1 FADD.FTZ R120, R112, R120 ;  /* 0x0000007870781221 */ /* 0x000fe20000010000 */
[----:B------:R-:W-:Y:S01]  /*5050*/  FSEL R125, R125, RZ, P3 ;  /* 0x000000ff7d7d7208 */ /* 0x000fe20001800000 */
[----:B------:R-:W-:Y:S01]  /*5060*/  @P1 FADD.FTZ R121, R113, R121 ;  /* 0x0000007971791221 */ /* 0x000fe20000010000 */
[----:B------:R-:W-:Y:S01]  /*5070*/  FSEL R122, R164, RZ, P6 ;  /* 0x000000ffa47a7208 */ /* 0x000fe20003000000 */
[----:B------:R-:W-:Y:S01]  /*5080*/  @P1 FADD.FTZ R123, R115, R123 ;  /* 0x0000007b737b1221 */ /* 0x000fe20000010000 */
[----:B------:R-:W-:Y:S01]  /*5090*/  FSEL R124, R166, RZ, P2 ;  /* 0x000000ffa67c7208 */ /* 0x000fe20001000000 */
[----:B------:R-:W-:Y:S01]  /*50a0*/  @P1 FADD.FTZ R125, R117, R125 ;  /* 0x0000007d757d1221 */ /* 0x000fe20000010000 */
[----:B------:R-:W-:Y:S01]  /*50b0*/  FSEL R127, R127, RZ, !P5 ;  /* 0x000000ff7f7f7208 */ /* 0x000fe20006800000 */
[----:B------:R-:W-:Y:S01]  /*50c0*/  @P1 FADD.FTZ R122, R114, R122 ;  /* 0x0000007a727a1221 */ /* 0x000fe20000010000 */
[----:B------:R-:W-:Y:S01]  /*50d0*/  @P1 FADD.FTZ R126, R118, R126 ;  /* 0x0000007e767e1221 */ /* 0x000fe20000010000 */
[----:B------:R-:W-:Y:S01]  /*50e0*/  @P1 FADD.FTZ R124, R116, R124 ;  /* 0x0000007c747c1221 */ /* 0x000fe20000010000 */
[----:B------:R-:W-:Y:S01]  /*50f0*/  PLOP3.LUT P5, PT, P5, PT, PT, 0x8, 0x80 ;  /* 0x000000000080781c */ /* 0x000fe20002fae170 */
[----:B------:R-:W-:Y:S01]  /*5100*/  @P1 FADD.FTZ R127, R119, R127 ;  /* 0x0000007f777f1221 */ /* 0x000fe20000010000 */
[----:B------:R-:W-:Y:S11]  /*5110*/  BRA `(.L_x_8536) ;  /* 0x0000005c00747947 */ /* 0x000ff60003800000 */
.L_x_8495:
        /* <DEDUP_REMOVED lines=16> */
.L_x_8539:
        /* <DEDUP_REMOVED lines=13> */
.L_x_8541:
[----:B------:R-:W-:Y:S05]  /*52f0*/  BSYNC.RECONVERGENT B3 ;  /* 0x0000000000037941 */ /* 0x000fea0003800200 */
.L_x_8540:
        /* <DEDUP_REMOVED lines=55> */
.L_x_8538:
[----:B------:R-:W-:Y:S05]  /*5670*/  BSYNC.RECONVERGENT B2 ;  /* 0x0000000000027941 */ /* 0x000fea0003800200 */
.L_x_8537:
[----:B------:R-:W0:Y:S01]  /*5680*/  LDC R161, c[0x0][0x404] ;  /* 0x00010100ffa17b82 */ /* 0x000e220000000800 */
[----:B------:R-:W-:Y:S01]  /*5690*/  I2FP.F32.U32 R121, R120 ;  /* 0x0000007800797245 */ /* 0x000fe20000201000 */
[----:B------:R-:W-:Y:S01]  /*56a0*/  HFMA2 R198, -RZ, RZ, 0.1171875, 0 ;  /* 0x2f800000ffc67431 */ /* 0x000fe200000001ff */
[----:B------:R-:W-:Y:S01]  /*56b0*/  ISETP.NE.AND P2, PT, R122, 0x1, PT ;  /* 0x000000017a00780c */ /* 0x000fe20003f45270 */
[C---:B-----5:R-:W-:Y:S01]  /*56c0*/  IMAD.U32 R164, R124.reuse, 0x10000, RZ ;  /* 0x000100007ca47824 */ /* 0x060fe200078e00ff */
[----:B------:R-:W-:Y:S01]  /*56d0*/  LOP3.LUT R229, R229, 0xffffffef, RZ, 0xc0, !PT ;  /* 0xffffffefe5e57812 */ /* 0x000fe200078ec0ff */
[----:B------:R-:W-:Y:S01]  /*56e0*/  BSSY.RECONVERGENT B2, `(.L_x_8542) ;  /* 0x0000058000027945 */ /* 0x000fe20003800200 */
[----:B------:R-:W-:Y:S01]  /*56f0*/  FFMA.FTZ R2, R121, R198, 1.1641532182693481445e-10 ;  /* 0x2f00000079027423 */ /* 0x000fe200000100c6 */
[----:B------:R-:W1:Y:S01]  /*5700*/  LDC R189, c[0x0][0x408] ;  /* 0x00010200ffbd7b82 */ /* 0x000e620000000800 */
[----:B------:R-:W-:Y:S01]  /*5710*/  PRMT R124, R124, 0x7632, R124 ;  /* 0x000076327c7c7816 */ /* 0x000fe2000000007c */
[----:B------:R-:W-:-:S02]  /*5720*/  IMAD.MOV.U32 R123, RZ, RZ, 0x2 ;  /* 0x00000002ff7b7424 */ /* 0x000fc400078e00ff */
[----:B0-----:R-:W-:Y:S02]  /*5730*/  FSETP.LE.FTZ.AND P4, PT, R2, R161, PT ;  /* 0x000000a10200720b */ /* 0x001fe40003f93000 */
[----:B------:R-:W-:Y:S01]  /*5740*/  MOV R2, R190 ;  /* 0x000000be00027202 */ /* 0x000fe20000000f00 */
[----:B-1----:R-:W-:-:S10]  /*5750*/  FMUL.FTZ R164, R189, R164 ;  /* 0x000000a4bda47220 */ /* 0x002fd40000410000 */
        /* <DEDUP_REMOVED lines=10> */
.L_x_8544:
        /* <DEDUP_REMOVED lines=13> */
.L_x_8546:
[----:B------:R-:W-:Y:S05]  /*58d0*/  BSYNC.RECONVERGENT B3 ;  /* 0x0000000000037941 */ /* 0x000fea0003800200 */
.L_x_8545:
        /* <DEDUP_REMOVED lines=52> */
[----:B------:R-:W-:Y:S01]  /*5c20*/  IMAD.MOV.U32 R123, RZ, RZ, RZ ;  /* 0x000000ffff7b7224 */ /* 0x000fe200078e00ff */
[----:B------:R-:W-:Y:S02]  /*5c30*/  LOP3.LUT R4, R2, UR15, R121, 0x96, !PT ;  /* 0x0000000f02047c12 */ /* 0x000fe4000f8e9679 */
[----:B------:R-:W-:Y:S01]  /*5c40*/  MOV R2, R160 ;  /* 0x000000a000027202 */ /* 0x000fe20000000f00 */
[----:B------:R-:W-:-:S07]  /*5c50*/  IMAD.MOV.U32 R160, RZ, RZ, R120 ;  /* 0x000000ffffa07224 */ /* 0x000fce00078e0078 */
.L_x_8543:
[----:B------:R-:W-:Y:S05]  /*5c60*/  BSYNC.RECONVERGENT B2 ;  /* 0x0000000000027941 */ /* 0x000fea0003800200 */
.L_x_8542:
[----:B------:R-:W-:Y:S01]  /*5c70*/  I2FP.F32.U32 R121, R2 ;  /* 0x0000000200797245 */ /* 0x000fe20000201000 */
[----:B------:R-:W-:Y:S01]  /*5c80*/  BSSY.RECONVERGENT B2, `(.L_x_8547) ;  /* 0x000005d000027945 */ /* 0x000fe20003800200 */
[----:B------:R-:W-:Y:S01]  /*5c90*/  SHF.L.U32 R120, R108, 0x10, RZ ;  /* 0x000000106c787819 */ /* 0x000fe200000006ff */
[----:B------:R-:W-:Y:S01]  /*5ca0*/  IMAD.MOV.U32 R122, RZ, RZ, 0x2 ;  /* 0x00000002ff7a7424 */ /* 0x000fe200078e00ff */
[----:B------:R-:W-:Y:S01]  /*5cb0*/  ISETP.NE.AND P3, PT, R123, 0x1, PT ;  /* 0x000000017b00780c */ /* 0x000fe20003f65270 */
[----:B------:R-:W-:Y:S01]  /*5cc0*/  FFMA.FTZ R2, R121, R198, 1.1641532182693481445e-10 ;  /* 0x2f00000079027423 */ /* 0x000fe200000100c6 */
[----:B------:R-:W-:Y:S01]  /*5cd0*/  FSEL R121, R164, RZ, P4 ;  /* 0x000000ffa4797208 */ /* 0x000fe20002000000 */
[----:B------:R-:W-:-:S03]  /*5ce0*/  FMUL.FTZ R120, R120, R189 ;  /* 0x000000bd78787220 */ /* 0x000fc60000410000 */
[----:B------:R-:W-:Y:S01]  /*5cf0*/  FSETP.GTU.FTZ.AND P2, PT, R2, R161, PT ;  /* 0x000000a10200720b */ /* 0x000fe20003f5c000 */
[----:B------:R-:W-:-:S03]  /*5d00*/  IMAD.MOV.U32 R2, RZ, RZ, R190 ;  /* 0x000000ffff027224 */ /* 0x000fc600078e00be */
[----:B------:R-:W-:Y:S02]  /*5d10*/  FSEL R120, R120, RZ, !P2 ;  /* 0x000000ff78787208 */ /* 0x000fe40005000000 */
[----:B------:R-:W-:-:S03]  /*5d20*/  SEL R191, RZ, 0x1, P2 ;  /* 0x00000001ffbf7807 */ /* 0x000fc60001000000 */
[----:B------:R-:W-:-:S04]  /*5d30*/  FADD.FTZ R120, R120, R121 ;  /* 0x0000007978787221 */ /* 0x000fc80000010000 */
[----:B------:R-:W-:Y:S01]  /*5d40*/  @P1 FADD.FTZ R120, R112, R120 ;  /* 0x0000007870781221 */ /* 0x000fe20000010000 */
        /* <DEDUP_REMOVED lines=9> */
.L_x_8549:
        /* <DEDUP_REMOVED lines=13> */
.L_x_8551:
[----:B------:R-:W-:Y:S05]  /*5eb0*/  BSYNC.RECONVERGENT B3 ;  /* 0x0000000000037941 */ /* 0x000fea0003800200 */
.L_x_8550:
        /* <DEDUP_REMOVED lines=55> */
[----:B------:R-:W-:Y:S02]  /*6230*/  IMAD.MOV.U32 R160, RZ, RZ, R122 ;  /* 0x000000ffffa07224 */ /* 0x000fe400078e007a */
[----:B------:R-:W-:-:S07]  /*6240*/  IMAD.MOV.U32 R122, RZ, RZ, RZ ;  /* 0x000000ffff7a7224 */ /* 0x000fce00078e00ff */
.L_x_8548:
[----:B------:R-:W-:Y:S05]  /*6250*/  BSYNC.RECONVERGENT B2 ;  /* 0x0000000000027941 */ /* 0x000fea0003800200 */
.L_x_8547:
        /* <DEDUP_REMOVED lines=8> */
[----:B------:R-:W-:Y:S01]  /*62e0*/  FSETP.LE.FTZ.AND P4, PT, R2, R161, PT ;  /* 0x000000a10200720b */ /* 0x000fe20003f93000 */
[----:B------:R-:W-:-:S12]  /*62f0*/  IMAD.MOV.U32 R2, RZ, RZ, R190 ;  /* 0x000000ffff027224 */ /* 0x000fd800078e00be */
        /* <DEDUP_REMOVED lines=10> */
.L_x_8554:
        /* <DEDUP_REMOVED lines=13> */
.L_x_8556:
[----:B------:R-:W-:Y:S05]  /*6470*/  BSYNC.RECONVERGENT B3 ;  /* 0x0000000000037941 */ /* 0x000fea0003800200 */
.L_x_8555:
        /* <DEDUP_REMOVED lines=57> */
.L_x_8553:
[----:B------:R-:W-:Y:S05]  /*6810*/  BSYNC.RECONVERGENT B2 ;  /* 0x0000000000027941 */ /* 0x000fea0003800200 */
.L_x_8552:
[----:B------:R-:W-:Y:S01]  /*6820*/  I2FP.F32.U32 R123, R2 ;  /* 0x00000002007b7245 */ /* 0x000fe20000201000 */
[----:B------:R-:W-:Y:S01]  /*6830*/  BSSY.RECONVERGENT B2, `(.L_x_8557) ;  /* 0x000005e000027945 */ /* 0x000fe20003800200 */
[----:B------:R-:W-:Y:S01]  /*6840*/  PRMT R2, R108, 0x7632, R2 ;  /* 0x000076326c027816 */ /* 0x000fe20000000002 */
[----:B------:R-:W-:Y:S01]  /*6850*/  IMAD.MOV.U32 R124, RZ, RZ, 0x2 ;  /* 0x00000002ff7c7424 */ /* 0x000fe200078e00ff */
[----:B------:R-:W-:Y:S02]  /*6860*/  ISETP.NE.AND P3, PT, R162, 0x1, PT ;  /* 0x00000001a200780c */ /* 0x000fe40003f65270 */
[----:B------:R-:W-:Y:S01]  /*6870*/  SHF.L.U32 R122, R2, 0x10, RZ ;  /* 0x00000010027a7819 */ /* 0x000fe200000006ff */
[----:B------:R-:W-:Y:S01]  /*6880*/  FFMA.FTZ R2, R123, R198, 1.1641532182693481445e-10 ;  /* 0x2f0000007b027423 */ /* 0x000fe200000100c6 */
[----:B------:R-:W-:-:S03]  /*6890*/  FSEL R121, R121, RZ, P4 ;  /* 0x000000ff79797208 */ /* 0x000fc60002000000 */
[----:B------:R-:W-:Y:S01]  /*68a0*/  FMUL.FTZ R122, R122, R189 ;  /* 0x000000bd7a7a7220 */ /* 0x000fe20000410000 */
        /* <DEDUP_REMOVED lines=15> */
.L_x_8559:
        /* <DEDUP_REMOVED lines=13> */
.L_x_8561:
[----:B------:R-:W-:Y:S05]  /*6a70*/  BSYNC.RECONVERGENT B3 ;  /* 0x0000000000037941 */ /* 0x000fea0003800200 */
.L_x_8560:
        /* <DEDUP_REMOVED lines=57> */
.L_x_8558:
[----:B------:R-:W-:Y:S05]  /*6e10*/  BSYNC.RECONVERGENT B2 ;  /* 0x0000000000027941 */ /* 0x000fea0003800200 */
.L_x_8557:
[----:B------:R-:W-:Y:S01]  /*6e20*/  I2FP.F32.U32 R123, R2 ;  /* 0x00000002007b7245 */ /* 0x000fe20000201000 */
[----:B------:R-:W-:Y:S01]  /*6e30*/  BSSY.RECONVERGENT B2, `(.L_x_8562) ;  /* 0x000005b000027945 */ /* 0x000fe20003800200 */
[----:B------:R-:W-:Y:S01]  /*6e40*/  ISETP.NE.AND P2, PT, R124, 0x1, PT ;  /* 0x000000017c00780c */ /* 0x000fe20003f45270 */
[----:B------:R-:W-:Y:S01]  /*6e50*/  IMAD.MOV.U32 R162, RZ, RZ, 0x2 ;  /* 0x00000002ffa27424 */ /* 0x000fe200078e00ff */
[----:B------:R-:W-:Y:S01]  /*6e60*/  SHF.L.U32 R122, R125, 0x10, RZ ;  /* 0x000000107d7a7819 */ /* 0x000fe200000006ff */
[----:B------:R-:W-:Y:S01]  /*6e70*/  FFMA.FTZ R2, R123, R198, 1.1641532182693481445e-10 ;  /* 0x2f0000007b027423 */ /* 0x000fe200000100c6 */
[----:B------:R-:W-:Y:S02]  /*6e80*/  LOP3.LUT R229, R229, 0xfffffffb, RZ, 0xc0, !PT ;  /* 0xfffffffbe5e57812 */ /* 0x000fe400078ec0ff */
[----:B------:R-:W-:Y:S01]  /*6e90*/  PRMT R123, R125, 0x7632, R123 ;  /* 0x000076327d7b7816 */ /* 0x000fe2000000007b */
        /* <DEDUP_REMOVED lines=13> */
.L_x_8564:
        /* <DEDUP_REMOVED lines=13> */
.L_x_8566:
[----:B------:R-:W-:Y:S05]  /*7040*/  BSYNC.RECONVERGENT B3 ;  /* 0x0000000000037941 */ /* 0x000fea0003800200 */
.L_x_8565:
        /* <DEDUP_REMOVED lines=57> */
.L_x_8563:
[----:B------:R-:W-:Y:S05]  /*73e0*/  BSYNC.RECONVERGENT B2 ;  /* 0x0000000000027941 */ /* 0x000fea0003800200 */
.L_x_8562:
[----:B------:R-:W-:Y:S01]  /*73f0*/  I2FP.F32.U32 R125, R2 ;  /* 0x00000002007d7245 */ /* 0x000fe20000201000 */
[----:B------:R-:W-:Y:S01]  /*7400*/  BSSY.RECONVERGENT B2, `(.L_x_8567) ;  /* 0x000005d000027945 */ /* 0x000fe20003800200 */
[----:B------:R-:W-:Y:S01]  /*7410*/  SHF.L.U32 R124, R109, 0x10, RZ ;  /* 0x000000106d7c7819 */ /* 0x000fe200000006ff */
[----:B------:R-:W-:Y:S02]  /*7420*/  IMAD.MOV.U32 R163, RZ, RZ, 0x2 ;  /* 0x00000002ffa37424 */ /* 0x000fe400078e00ff */
[----:B------:R-:W-:Y:S01]  /*7430*/  FFMA.FTZ R2, R125, R198, 1.1641532182693481445e-10 ;  /* 0x2f0000007d027423 */ /* 0x000fe200000100c6 */
[----:B------:R-:W-:Y:S01]  /*7440*/  FSEL R125, R122, RZ, P4 ;  /* 0x000000ff7a7d7208 */ /* 0x000fe20002000000 */
[----:B------:R-:W-:-:S03]  /*7450*/  FMUL.FTZ R124, R124, R189 ;  /* 0x000000bd7c7c7220 */ /* 0x000fc60000410000 */
[----:B------:R-:W-:Y:S01]  /*7460*/  FSETP.GTU.FTZ.AND P2, PT, R2, R161, PT ;  /* 0x000000a10200720b */ /* 0x000fe20003f5c000 */
[----:B------:R-:W-:-:S03]  /*7470*/  IMAD.MOV.U32 R2, RZ, RZ, R190 ;  /* 0x000000ffff027224 */ /* 0x000fc600078e00be */
[----:B------:R-:W-:Y:S02]  /*7480*/  FSEL R124, R124, RZ, !P2 ;  /* 0x000000ff7c7c7208 */ /* 0x000fe40005000000 */
[----:B------:R-:W-:Y:S02]  /*7490*/  SEL R193, RZ, 0x1, P2 ;  /* 0x00000001ffc17807 */ /* 0x000fe40001000000 */
[----:B------:R-:W-:Y:S01]  /*74a0*/  ISETP.NE.AND P2, PT, R162, 0x1, PT ;  /* 0x00000001a200780c */ /* 0x000fe20003f45270 */
[----:B------:R-:W-:-:S04]  /*74b0*/  FADD.FTZ R122, R124, R125 ;  /* 0x0000007d7c7a7221 */ /* 0x000fc80000010000 */
[----:B------:R-:W-:-:S08]  /*74c0*/  @P1 FADD.FTZ R122, R114, R122 ;  /* 0x0000007a727a1221 */ /* 0x000fd00000010000 */
        /* <DEDUP_REMOVED lines=9> */
.L_x_8569:
        /* <DEDUP_REMOVED lines=13> */
.L_x_8571:
[----:B------:R-:W-:Y:S05]  /*7630*/  BSYNC.RECONVERGENT B3 ;  /* 0x0000000000037941 */ /* 0x000fea0003800200 */
.L_x_8570:
        /* <DEDUP_REMOVED lines=57> */
.L_x_8568:
[----:B------:R-:W-:Y:S05]  /*79d0*/  BSYNC.RECONVERGENT B2 ;  /* 0x0000000000027941 */ /* 0x000fea0003800200 */
.L_x_8567:
        /* <DEDUP_REMOVED lines=20> */
.L_x_8574:
        /* <DEDUP_REMOVED lines=13> */
.L_x_8576:
[----:B------:R-:W-:Y:S05]  /*7bf0*/  BSYNC.RECONVERGENT B3 ;  /* 0x0000000000037941 */ /* 0x000fea0003800200 */
.L_x_8575:
        /* <DEDUP_REMOVED lines=57> */
.L_x_8573:
[----:B------:R-:W-:Y:S05]  /*7f90*/  BSYNC.RECONVERGENT B2 ;  /* 0x0000000000027941 */ /* 0x000fea0003800200 */
.L_x_8572:
[----:B------:R-:W-:Y:S01]  /*7fa0*/  I2FP.F32.U32 R125, R2 ;  /* 0x00000002007d7245 */ /* 0x000fe20000201000 */
[----:B------:R-:W-:Y:S01]  /*7fb0*/  BSSY.RECONVERGENT B2, `(.L_x_8577) ;  /* 0x000005e000027945 */ /* 0x000fe20003800200 */
[----:B------:R-:W-:Y:S02]  /*7fc0*/  PRMT R2, R109, 0x7632, R2 ;  /* 0x000076326d027816 */ /* 0x000fe40000000002 */
[----:B------:R-:W-:Y:S02]  /*7fd0*/  FSEL R123, R123, RZ, P4 ;  /* 0x000000ff7b7b7208 */ /* 0x000fe40002000000 */
[----:B------:R-:W-:Y:S01]  /*7fe0*/  SHF.L.U32 R124, R2, 0x10, RZ ;  /* 0x00000010027c7819 */ /* 0x000fe200000006ff */
[----:B------:R-:W-:-:S04]  /*7ff0*/  FFMA.FTZ R2, R125, R198, 1.1641532182693481445e-10 ;  /* 0x2f0000007d027423 */ /* 0x000fc800000100c6 */
[----:B------:R-:W-:Y:S01]  /*8000*/  FMUL.FTZ R124, R124, R189 ;  /* 0x000000bd7c7c7220 */ /* 0x000fe20000410000 */
[----:B------:R-:W-:Y:S01]  /*8010*/  FSETP.GTU.FTZ.AND P2, PT, R2, R161, PT ;  /* 0x000000a10200720b */ /* 0x000fe20003f5c000 */
[----:B------:R-:W-:-:S03]  /*8020*/  IMAD.MOV.U32 R2, RZ, RZ, R190 ;  /* 0x000000ffff027224 */ /* 0x000fc600078e00be */
[----:B------:R-:W-:Y:S02]  /*8030*/  FSEL R124, R124, RZ, !P2 ;  /* 0x000000ff7c7c7208 */ /* 0x000fe40005000000 */
[----:B------:R-:W-:Y:S02]  /*8040*/  SEL R194, RZ, 0x1, P2 ;  /* 0x00000001ffc27807 */ /* 0x000fe40001000000 */
[----:B------:R-:W-:Y:S01]  /*8050*/  ISETP.NE.AND P2, PT, R162, 0x1, PT ;  /* 0x00000001a200780c */ /* 0x000fe20003f45270 */
[----:B------:R-:W-:Y:S01]  /*8060*/  FADD.FTZ R123, R124, R123 ;  /* 0x0000007b7c7b7221 */ /* 0x000fe20000010000 */
[----:B------:R-:W-:-:S03]  /*8070*/  IMAD.MOV.U32 R124, RZ, RZ, 0x2 ;  /* 0x00000002ff7c7424 */ /* 0x000fc600078e00ff */
        /* <DEDUP_REMOVED lines=10> */
.L_x_8579:
        /* <DEDUP_REMOVED lines=13> */
.L_x_8581:
[----:B------:R-:W-:Y:S05]  /*81f0*/  BSYNC.RECONVERGENT B3 ;  /* 0x0000000000037941 */ /* 0x000fea0003800200 */
.L_x_8580:
        /* <DEDUP_REMOVED lines=57> */
.L_x_8578:
[----:B------:R-:W-:Y:S05]  /*8590*/  BSYNC.RECONVERGENT B2 ;  /* 0x0000000000027941 */ /* 0x000fea0003800200 */
.L_x_8577:
[----:B------:R-:W-:Y:S01]  /*85a0*/  ISETP.NE.AND P3, PT, R124, 0x1, PT ;  /* 0x000000017c00780c */ /* 0x000fe20003f65270 */
[----:B------:R-:W-:Y:S01]  /*85b0*/  BSSY.RECONVERGENT B2, `(.L_x_8582) ;  /* 0x0000059000027945 */ /* 0x000fe20003800200 */
[----:B------:R-:W-:Y:S01]  /*85c0*/  I2FP.F32.U32 R125, R2 ;  /* 0x00000002007d7245 */ /* 0x000fe20000201000 */
[----:B------:R-:W-:Y:S01]  /*85d0*/  IMAD.MOV.U32 R162, RZ, RZ, 0x2 ;  /* 0x00000002ffa27424 */ /* 0x000fe200078e00ff */
[C---:B------:R-:W-:Y:S02]  /*85e0*/  SHF.L.U32 R166, R126.reuse, 0x10, RZ ;  /* 0x000000107ea67819 */ /* 0x040fe400000006ff */
[----:B------:R-:W-:Y:S01]  /*85f0*/  PRMT R126, R126, 0x7632, R126 ;  /* 0x000076327e7e7816 */ /* 0x000fe2000000007e */
[----:B------:R-:W-:Y:S01]  /*8600*/  FFMA.FTZ R2, R125, R198, 1.1641532182693481445e-10 ;  /* 0x2f0000007d027423 */ /* 0x000fe200000100c6 */
[----:B------:R-:W-:Y:S02]  /*8610*/  IMAD.MOV.U32 R125, RZ, RZ, R190 ;  /* 0x000000ffff7d7224 */ /* 0x000fe400078e00be */
[----:B------:R-:W-:-:S02]  /*8620*/  FMUL.FTZ R166, R189, R166 ;  /* 0x000000a6bda67220 */ /* 0x000fc40000410000 */
[----:B------:R-:W-:Y:S01]  /*8630*/  FSETP.LE.FTZ.AND P2, PT, R2, R161, PT ;  /* 0x000000a10200720b */ /* 0x000fe20003f53000 */
        /* <DEDUP_REMOVED lines=9> */
.L_x_8584:
        /* <DEDUP_REMOVED lines=13> */
.L_x_8586:
[----:B------:R-:W-:Y:S05]  /*87a0*/  BSYNC.RECONVERGENT B3 ;  /* 0x0000000000037941 */ /* 0x000fea0003800200 */
.L_x_8585:
        /* <DEDUP_REMOVED lines=57> */
.L_x_8583:
[----:B------:R-:W-:Y:S05]  /*8b40*/  BSYNC.RECONVERGENT B2 ;  /* 0x0000000000027941 */ /* 0x000fea0003800200 */
.L_x_8582:
        /* <DEDUP_REMOVED lines=23> */
.L_x_8589:
        /* <DEDUP_REMOVED lines=13> */
.L_x_8591:
[----:B------:R-:W-:Y:S05]  /*8d90*/  BSYNC.RECONVERGENT B3 ;  /* 0x0000000000037941 */ /* 0x000fea0003800200 */
.L_x_8590:
        /* <DEDUP_REMOVED lines=57> */
.L_x_8588:
[----:B------:R-:W-:Y:S05]  /*9130*/  BSYNC.RECONVERGENT B2 ;  /* 0x0000000000027941 */ /* 0x000fea0003800200 */
.L_x_8587:
[----:B------:R-:W-:Y:S01]  /*9140*/  ISETP.NE.AND P4, PT, R164, 0x1, PT ;  /* 0x00000001a400780c */ /* 0x000fe20003f85270 */
[----:B------:R-:W-:Y:S01]  /*9150*/  BSSY.RECONVERGENT B2, `(.L_x_8592) ;  /* 0x0000058000027945 */ /* 0x000fe20003800200 */
[----:B------:R-:W-:Y:S01]  /*9160*/  I2FP.F32.U32 R125, R2 ;  /* 0x00000002007d7245 */ /* 0x000fe20000201000 */
[----:B------:R-:W-:Y:S01]  /*9170*/  IMAD.MOV.U32 R162, RZ, RZ, 0x2 ;  /* 0x00000002ffa27424 */ /* 0x000fe200078e00ff */
[----:B------:R-:W-:Y:S01]  /*9180*/  SHF.L.U32 R126, R126, 0x10, RZ ;  /* 0x000000107e7e7819 */ /* 0x000fe200000006ff */
[----:B------:R-:W-:Y:S02]  /*9190*/  IMAD.MOV.U32 R163, RZ, RZ, R190 ;  /* 0x000000ffffa37224 */ /* 0x000fe400078e00be */
[----:B------:R-:W-:Y:S02]  /*91a0*/  FFMA.FTZ R2, R125, R198, 1.1641532182693481445e-10 ;  /* 0x2f0000007d027423 */ /* 0x000fe400000100c6 */
[----:B------:R-:W-:-:S03]  /*91b0*/  FMUL.FTZ R125, R126, R189 ;  /* 0x000000bd7e7d7220 */ /* 0x000fc60000410000 */
        /* <DEDUP_REMOVED lines=10> */
.L_x_8594:
        /* <DEDUP_REMOVED lines=13> */
.L_x_8596:
[----:B------:R-:W-:Y:S05]  /*9330*/  BSYNC.RECONVERGENT B3 ;  /* 0x0000000000037941 */ /* 0x000fea0003800200 */
.L_x_8595:
        /* <DEDUP_REMOVED lines=57> */
.L_x_8593:
[----:B------:R-:W-:Y:S05]  /*96d0*/  BSYNC.RECONVERGENT B2 ;  /* 0x0000000000027941 */ /* 0x000fea0003800200 */
.L_x_8592:
[----:B------:R-:W-:Y:S01]  /*96e0*/  I2FP.F32.U32 R163, R163 ;  /* 0x000000a300a37245 */ /* 0x000fe20000201000 */
[----:B------:R-:W-:Y:S01]  /*96f0*/  BSSY.RECONVERGENT B2, `(.L_x_8597) ;  /* 0x000005e000027945 */ /* 0x000fe20003800200 */
[----:B------:R-:W-:Y:S01]  /*9700*/  PRMT R2, R110, 0x7632, R2 ;  /* 0x000076326e027816 */ /* 0x000fe20000000002 */
[----:B------:R-:W-:Y:S01]  /*9710*/  IMAD.MOV.U32 R164, RZ, RZ, 0x2 ;  /* 0x00000002ffa47424 */ /* 0x000fe200078e00ff */
        /* <DEDUP_REMOVED lines=20> */
.L_x_8599:
        /* <DEDUP_REMOVED lines=13> */
.L_x_8601:
[----:B------:R-:W-:Y:S05]  /*9930*/  BSYNC.RECONVERGENT B3 ;  /* 0x0000000000037941 */ /* 0x000fea0003800200 */
.L_x_8600:
        /* <DEDUP_REMOVED lines=57> */
.L_x_8598:
[----:B------:R-:W-:Y:S05]  /*9cd0*/  BSYNC.RECONVERGENT B2 ;  /* 0x0000000000027941 */ /* 0x000fea0003800200 */
.L_x_8597:
        /* <DEDUP_REMOVED lines=19> */
.L_x_8604:
        /* <DEDUP_REMOVED lines=13> */
.L_x_8606:
[----:B------:R-:W-:Y:S05]  /*9ee0*/  BSYNC.RECONVERGENT B3 ;  /* 0x0000000000037941 */ /* 0x000fea0003800200 */
.L_x_8605:
        /* <DEDUP_REMOVED lines=57> */
.L_x_8603:
[----:B------:R-:W-:Y:S05]  /*a280*/  BSYNC.RECONVERGENT B2 ;  /* 0x0000000000027941 */ /* 0x000fea0003800200 */
.L_x_8602:
        /* <DEDUP_REMOVED lines=23> */
.L_x_8609:
        /* <DEDUP_REMOVED lines=13> */
.L_x_8611:
[----:B------:R-:W-:Y:S05]  /*a4d0*/  BSYNC.RECONVERGENT B3 ;  /* 0x0000000000037941 */ /* 0x000fea0003800200 */
.L_x_8610:
        /* <DEDUP_REMOVED lines=57> */
.L_x_8608:
[----:B------:R-:W-:Y:S05]  /*a870*/  BSYNC.RECONVERGENT B2 ;  /* 0x0000000000027941 */ /* 0x000fea0003800200 */
.L_x_8607:
[----:B------:R-:W-:Y:S01]  /*a880*/  ISETP.NE.AND P6, PT, R166, 0x1, PT ;  /* 0x00000001a600780c */ /* 0x000fe20003fc5270 */
[----:B------:R-:W-:Y:S01]  /*a890*/  BSSY.RECONVERGENT B2, `(.L_x_8612) ;  /* 0x000005a000027945 */ /* 0x000fe20003800200 */
[----:B------:R-:W-:Y:S01]  /*a8a0*/  I2FP.F32.U32 R163, R2 ;  /* 0x0000000200a37245 */ /* 0x000fe20000201000 */
[----:B------:R-:W-:Y:S01]  /*a8b0*/  IMAD.MOV.U32 R2, RZ, RZ, 0x2 ;  /* 0x00000002ff027424 */ /* 0x000fe200078e00ff */
[----:B------:R-:W-:-:S03]  /*a8c0*/  SHF.L.U32 R164, R127, 0x10, RZ ;  /* 0x000000107fa47819 */ /* 0x000fc600000006ff */
[----:B------:R-:W-:Y:S01]  /*a8d0*/  FFMA.FTZ R162, R163, R198, 1.1641532182693481445e-10 ;  /* 0x2f000000a3a27423 */ /* 0x000fe200000100c6 */
[----:B------:R-:W-:Y:S02]  /*a8e0*/  IMAD.MOV.U32 R163, RZ, RZ, R190 ;  /* 0x000000ffffa37224 */ /* 0x000fe400078e00be */
[----:B------:R-:W-:Y:S02]  /*a8f0*/  FMUL.FTZ R127, R164, R189 ;  /* 0x000000bda47f7220 */ /* 0x000fe40000410000 */
        /* <DEDUP_REMOVED lines=10> */
.L_x_8614:
        /* <DEDUP_REMOVED lines=15> */
.L_x_8616:
[----:B------:R-:W-:Y:S05]  /*aa90*/  BSYNC.RECONVERGENT B3 ;  /* 0x0000000000037941 */ /* 0x000fea0003800200 */
.L_x_8615:
        /* <DEDUP_REMOVED lines=57> */
.L_x_8613:
[----:B------:R-:W-:Y:S05]  /*ae30*/  BSYNC.RECONVERGENT B2 ;  /* 0x0000000000027941 */ /* 0x000fea0003800200 */
.L_x_8612:
[----:B------:R-:W-:Y:S02]  /*ae40*/  I2FP.F32.U32 R163, R163 ;  /* 0x000000a300a37245 */ /* 0x000fe40000201000 */
[----:B------:R-:W-:Y:S02]  /*ae50*/  PRMT R162, R111, 0x7632, R162 ;  /* 0x000076326fa27816 */ /* 0x000fe400000000a2 */
[----:B------:R-:W-:Y:S01]  /*ae60*/  FSEL R127, R127, RZ, P5 ;  /* 0x000000ff7f7f7208 */ /* 0x000fe20002800000 */
[----:B------:R-:W-:Y:S01]  /*ae70*/  FFMA.FTZ R198, R163, R198, 1.1641532182693481445e-10 ;  /* 0x2f000000a3c67423 */ /* 0x000fe200000100c6 */
[----:B------:R-:W-:-:S04]  /*ae80*/  SHF.L.U32 R162, R162, 0x10, RZ ;  /* 0x00000010a2a27819 */ /* 0x000fc800000006ff */
[----:B------:R-:W-:Y:S01]  /*ae90*/  FSETP.GTU.FTZ.AND P6, PT, R198, R161, PT ;  /* 0x000000a1c600720b */ /* 0x000fe20003fdc000 */
[----:B------:R-:W-:-:S03]  /*aea0*/  FMUL.FTZ R162, R162, R189 ;  /* 0x000000bda2a27220 */ /* 0x000fc60000410000 */
[----:B------:R-:W-:Y:S02]  /*aeb0*/  SEL R198, RZ, 0x1, P6 ;  /* 0x00000001ffc67807 */ /* 0x000fe40003000000 */
[----:B------:R-:W-:-:S05]  /*aec0*/  FSEL R162, R162, RZ, !P6 ;  /* 0x000000ffa2a27208 */ /* 0x000fca0007000000 */
[----:B------:R-:W-:-:S04]  /*aed0*/  FADD.FTZ R127, R162, R127 ;  /* 0x0000007fa27f7221 */ /* 0x000fc80000010000 */
[----:B------:R-:W-:-:S07]  /*aee0*/  @P1 FADD.FTZ R127, R119, R127 ;  /* 0x0000007f777f1221 */ /* 0x000fce0000010000 */
.L_x_8536:
        /* <DEDUP_REMOVED lines=20> */
[----:B-1----:R-:W-:Y:S02]  /*b030*/  IMAD.WIDE.U32 R162, R230, 0x8, R162 ;  /* 0x00000008e6a27825 */ /* 0x002fe400078e00a2 */
[----:B------:R0:W-:Y:S04]  /*b040*/  STG.E.128 desc[UR6][R166.64+0x10], R124 ;  /* 0x0000107ca6007986 */ /* 0x0001e8000c101d06 */
        /* <DEDUP_REMOVED lines=22> */
.L_x_8617:
[----:B------:R-:W-:Y:S01]  /*b1b0*/  IMAD.MOV.U32 R189, RZ, RZ, R160 ;  /* 0x000000ffffbd7224 */ /* 0x000fe200078e00a0 */
[----:B------:R-:W-:-:S07]  /*b1c0*/  IADD3 R160, PT, PT, R230, 0x20, RZ ;  /* 0x00000020e6a07810 */ /* 0x000fce0007ffe0ff */
.L_x_8494:
[----:B------:R-:W-:Y:S05]  /*b1d0*/  BSYNC.RECONVERGENT B1 ;  /* 0x0000000000017941 */ /* 0x000fea0003800200 */
.L_x_8493:
        /* <DEDUP_REMOVED lines=20> */
[----:B------:R-:W-:Y:S01]  /*b320*/  ISETP.NE.AND P2, PT, R2, 0x1, PT ;  /* 0x000000010200780c */ /* 0x000fe20003f45270 */
[----:B------:R-:W-:Y:S01]  /*b330*/  BSSY.RECONVERGENT B2, `(.L_x_8621) ;  /* 0x0000054000027945 */ /* 0x000fe20003800200 */
[----:B--2---:R-:W-:Y:S01]  /*b340*/  IMAD.MOV.U32 R129, RZ, RZ, 0x2 ;  /* 0x00000002ff817424 */ /* 0x004fe200078e00ff */
[----:B01----:R-:W-:Y:S01]  /*b350*/  MOV R162, R189 ;  /* 0x000000bd00a27202 */ /* 0x003fe20000000f00 */
        /* <DEDUP_REMOVED lines=12> */
.L_x_8623:
        /* <DEDUP_REMOVED lines=13> */
.L_x_8625:
[----:B------:R-:W-:Y:S05]  /*b4f0*/  BSYNC.RECONVERGENT B3 ;  /* 0x0000000000037941 */ /* 0x000fea0003800200 */
.L_x_8624:
        /* <DEDUP_REMOVED lines=50> */
[----:B------:R-:W-:Y:S02]  /*b820*/  HFMA2 R129, -RZ, RZ, 0, 0 ;  /* 0x00000000ff817431 */ /* 0x000fe400000001ff */
[----:B------:R-:W-:Y:S01]  /*b830*/  IMAD.WIDE.U32 R162, R162, -0x2daee0ad, RZ ;  /* 0xd2511f53a2a27825 */ /* 0x000fe200078e00ff */
[----:B------:R-:W-:-:S03]  /*b840*/  LOP3.LUT R3, R128, UR20, R191, 0x96, !PT ;  /* 0x0000001480037c12 */ /* 0x000fc6000f8e96bf */
[----:B------:R-:W-:Y:S01]  /*b850*/  IMAD.MOV.U32 R128, RZ, RZ, R189 ;  /* 0x000000ffff807224 */ /* 0x000fe200078e00bd */
[----:B------:R-:W-:-:S07]  /*b860*/  LOP3.LUT R4, R2, UR15, R163, 0x96, !PT ;  /* 0x0000000f02047c12 */ /* 0x000fce000f8e96a3 */
.L_x_8622:
[----:B------:R-:W-:Y:S05]  /*b870*/  BSYNC.RECONVERGENT B2 ;  /* 0x0000000000027941 */ /* 0x000fea0003800200 */
.L_x_8621:
        /* <DEDUP_REMOVED lines=9> */
[----:B------:R-:W-:Y:S02]  /*b910*/  PRMT R132, R132, 0x7632, R132 ;  /* 0x0000763284847816 */ /* 0x000fe40000000084 */
[----:B------:R-:W-:-:S02]  /*b920*/  MOV R130, 0x2 ;  /* 0x0000000200827802 */ /* 0x000fc40000000f00 */
[----:B0-----:R-:W-:Y:S01]  /*b930*/  FSETP.LE.FTZ.AND P4, PT, R2, R161, PT ;  /* 0x000000a10200720b */ /* 0x001fe20003f93000 */
[----:B------:R-:W-:Y:S02]  /*b940*/  IMAD.MOV.U32 R2, RZ, RZ, R190 ;  /* 0x000000ffff027224 */ /* 0x000fe400078e00be */
[----:B-1----:R-:W-:-:S10]  /*b950*/  FMUL.FTZ R166, R166, R163 ;  /* 0x000000a3a6a67220 */ /* 0x002fd40000410000 */
        /* <DEDUP_REMOVED lines=10> */
.L_x_8628:
        /* <DEDUP_REMOVED lines=13> */
.L_x_8630:
[----:B------:R-:W-:Y:S05]  /*bad0*/  BSYNC.RECONVERGENT B3 ;  /* 0x0000000000037941 */ /* 0x000fea0003800200 */
.L_x_8629:
        /* <DEDUP_REMOVED lines=52> */
[----:B------:R-:W-:Y:S01]  /*be20*/  HFMA2 R130, -RZ, RZ, 0, 0 ;  /* 0x00000000ff827431 */ /* 0x000fe200000001ff */
[----:B------:R-:W-:Y:S01]  /*be30*/  LOP3.LUT R4, R2, UR15, R129, 0x96, !PT ;  /* 0x0000000f02047c12 */ /* 0x000fe2000f8e9681 */
[----:B------:R-:W-:Y:S02]  /*be40*/  IMAD.MOV.U32 R2, RZ, RZ, R162 ;  /* 0x000000ffff027224 */ /* 0x000fe400078e00a2 */
[----:B------:R-:W-:-:S07]  /*be50*/  IMAD.MOV.U32 R162, RZ, RZ, R128 ;  /* 0x000000ffffa27224 */ /* 0x000fce00078e0080 */
.L_x_8627:
[----:B------:R-:W-:Y:S05]  /*be60*/  BSYNC.RECONVERGENT B2 ;  /* 0x0000000000027941 */ /* 0x000fea0003800200 */
.L_x_8626:
[----:B------:R-:W-:Y:S01]  /*be70*/  I2FP.F32.U32 R2, R2 ;  /* 0x0000000200027245 */ /* 0x000fe20000201000 */
[----:B------:R-:W-:Y:S01]  /*be80*/  IMAD.U32 R128, R108, 0x10000, RZ ;  /* 0x000100006c807824 */ /* 0x000fe200078e00ff */
[----:B------:R-:W-:Y:S01]  /*be90*/  ISETP.NE.AND P3, PT, R130, 0x1, PT ;  /* 0x000000018200780c */ /* 0x000fe20003f65270 */
[----:B------:R-:W-:Y:S01]  /*bea0*/  BSSY.RECONVERGENT B2, `(.L_x_8631) ;  /* 0x000005b000027945 */ /* 0x000fe20003800200 */
[----:B------:R-:W-:Y:S01]  /*beb0*/  FSEL R129, R166, RZ, P4 ;  /* 0x000000ffa6817208 */ /* 0x000fe20002000000 */
[----:B------:R-:W-:Y:S01]  /*bec0*/  FFMA.FTZ R2, R2, R189, 1.1641532182693481445e-10 ;  /* 0x2f00000002027423 */ /* 0x000fe200000100bd */
[----:B------:R-:W-:Y:S01]  /*bed0*/  FMUL.FTZ R128, R128, R163 ;  /* 0x000000a380807220 */ /* 0x000fe20000410000 */
[----:B------:R-:W-:-:S03]  /*bee0*/  IMAD.MOV.U32 R131, RZ, RZ, 0x2 ;  /* 0x00000002ff837424 */ /* 0x000fc600078e00ff */
[----:B------:R-:W-:Y:S02]  /*bef0*/  FSETP.GTU.FTZ.AND P2, PT, R2, R161, PT ;  /* 0x000000a10200720b */ /* 0x000fe40003f5c000 */
[----:B------:R-:W-:Y:S02]  /*bf00*/  MOV R2, R190 ;  /* 0x000000be00027202 */ /* 0x000fe40000000f00 */
        /* <DEDUP_REMOVED lines=13> */
.L_x_8633:
        /* <DEDUP_REMOVED lines=13> */
.L_x_8635:
[----:B------:R-:W-:Y:S05]  /*c0b0*/  BSYNC.RECONVERGENT B3 ;  /* 0x0000000000037941 */ /* 0x000fea0003800200 */
.L_x_8634:
        /* <DEDUP_REMOVED lines=57> */
.L_x_8632:
[----:B------:R-:W-:Y:S05]  /*c450*/  BSYNC.RECONVERGENT B2 ;  /* 0x0000000000027941 */ /* 0x000fea0003800200 */
.L_x_8631:
[----:B------:R-:W-:Y:S01]  /*c460*/  I2FP.F32.U32 R2, R2 ;  /* 0x0000000200027245 */ /* 0x000fe20000201000 */
[----:B------:R-:W-:Y:S01]  /*c470*/  IMAD.U32 R132, R132, 0x10000, RZ ;  /* 0x0001000084847824 */ /* 0x000fe200078e00ff */
[----:B------:R-:W-:Y:S01]  /*c480*/  ISETP.NE.AND P2, PT, R131, 0x1, PT ;  /* 0x000000018300780c */ /* 0x000fe20003f45270 */
[----:B------:R-:W-:Y:S01]  /*c490*/  BSSY.RECONVERGENT B2, `(.L_x_8636) ;  /* 0x0000058000027945 */ /* 0x000fe20003800200 */
[----:B------:R-:W-:Y:S01]  /*c4a0*/  LOP3.LUT R229, R229, 0xfffffff7, RZ, 0xc0, !PT ;  /* 0xfffffff7e5e57812 */ /* 0x000fe200078ec0ff */
[----:B------:R-:W-:Y:S01]  /*c4b0*/  FFMA.FTZ R2, R2, R189, 1.1641532182693481445e-10 ;  /* 0x2f00000002027423 */ /* 0x000fe200000100bd */
[----:B------:R-:W-:Y:S02]  /*c4c0*/  IMAD.MOV.U32 R164, RZ, RZ, 0x2 ;  /* 0x00000002ffa47424 */ /* 0x000fe400078e00ff */
[----:B------:R-:W-:Y:S02]  /*c4d0*/  FMUL.FTZ R129, R132, R163 ;  /* 0x000000a384817220 */ /* 0x000fe40000410000 */
[----:B------:R-:W-:-:S02]  /*c4e0*/  FSETP.LE.FTZ.AND P4, PT, R2, R161, PT ;  /* 0x000000a10200720b */ /* 0x000fc40003f93000 */
        /* <DEDUP_REMOVED lines=11> */
.L_x_8638:
        /* <DEDUP_REMOVED lines=13> */
.L_x_8640:
[----:B------:R-:W-:Y:S05]  /*c670*/  BSYNC.RECONVERGENT B3 ;  /* 0x0000000000037941 */ /* 0x000fea0003800200 */
.L_x_8639:
        /* <DEDUP_REMOVED lines=48> */
[----:B------:R-:W-:Y:S01]  /*c980*/  IMAD.WIDE.U32 R164, R164, -0x326172a9, RZ ;  /* 0xcd9e8d57a4a47825 */ /* 0x000fe200078e00ff */
[----:B------:R-:W-:-:S03]  /*c990*/  UIADD3 UR20, UPT, UPT, UR4, -0x700cb87f, URZ ;  /* 0x8ff3478104147890 */ /* 0x000fc6000fffe0ff */
[----:B------:R-:W-:Y:S01]  /*c9a0*/  IMAD.WIDE.U32 R130, R130, -0x2daee0ad, RZ ;  /* 0xd2511f5382827825 */ /* 0x000fe200078e00ff */
[----:B------:R-:W-:-:S03]  /*c9b0*/  MOV R190, R164 ;  /* 0x000000a400be7202 */ /* 0x000fc60000000f00 */
[----:B------:R-:W-:Y:S01]  /*c9c0*/  HFMA2 R164, -RZ, RZ, 0, 0 ;  /* 0x00000000ffa47431 */ /* 0x000fe200000001ff */
[----:B------:R-:W-:Y:S02]  /*c9d0*/  LOP3.LUT R3, R166, UR20, R165, 0x96, !PT ;  /* 0x00000014a6037c12 */ /* 0x000fe4000f8e96a5 */
[----:B------:R-:W-:Y:S01]  /*c9e0*/  LOP3.LUT R4, R2, UR15, R131, 0x96, !PT ;  /* 0x0000000f02047c12 */ /* 0x000fe2000f8e9683 */
[----:B------:R-:W-:Y:S02]  /*c9f0*/  IMAD.MOV.U32 R2, RZ, RZ, R162 ;  /* 0x000000ffff027224 */ /* 0x000fe400078e00a2 */
[----:B------:R-:W-:-:S07]  /*ca00*/  IMAD.MOV.U32 R162, RZ, RZ, R130 ;  /* 0x000000ffffa27224 */ /* 0x000fce00078e0082 */
.L_x_8637:
[----:B------:R-:W-:Y:S05]  /*ca10*/  BSYNC.RECONVERGENT B2 ;  /* 0x0000000000027941 */ /* 0x000fea0003800200 */
.L_x_8636:
[----:B------:R-:W-:Y:S01]  /*ca20*/  I2FP.F32.U32 R2, R2 ;  /* 0x0000000200027245 */ /* 0x000fe20000201000 */
[----:B------:R-:W-:Y:S01]  /*ca30*/  BSSY.RECONVERGENT B2, `(.L_x_8641) ;  /* 0x000005e000027945 */ /* 0x000fe20003800200 */
[----:B------:R-:W-:Y:S01]  /*ca40*/  PRMT R130, R108, 0x7632, R130 ;  /* 0x000076326c827816 */ /* 0x000fe20000000082 */
[----:B------:R-:W-:Y:S01]  /*ca50*/  IMAD.MOV.U32 R132, RZ, RZ, 0x2 ;  /* 0x00000002ff847424 */ /* 0x000fe200078e00ff */
[----:B------:R-:W-:Y:S01]  /*ca60*/  FSEL R129, R129, RZ, P4 ;  /* 0x000000ff81817208 */ /* 0x000fe20002000000 */
[----:B------:R-:W-:Y:S02]  /*ca70*/  FFMA.FTZ R2, R2, R189, 1.1641532182693481445e-10 ;  /* 0x2f00000002027423 */ /* 0x000fe400000100bd */
[----:B------:R-:W-:-:S03]  /*ca80*/  IMAD.U32 R130, R130, 0x10000, RZ ;  /* 0x0001000082827824 */ /* 0x000fc600078e00ff */
[----:B------:R-:W-:Y:S01]  /*ca90*/  FSETP.GTU.FTZ.AND P2, PT, R2, R161, PT ;  /* 0x000000a10200720b */ /* 0x000fe20003f5c000 */
[----:B------:R-:W-:Y:S01]  /*caa0*/  FMUL.FTZ R130, R130, R163 ;  /* 0x000000a382827220 */ /* 0x000fe20000410000 */
[----:B------:R-:W-:Y:S02]  /*cab0*/  MOV R2, R190 ;  /* 0x000000be00027202 */ /* 0x000fe40000000f00 */
[----:B------:R-:W-:Y:S02]  /*cac0*/  SEL R192, RZ, 0x1, P2 ;  /* 0x00000001ffc07807 */ /* 0x000fe40001000000 */
[----:B------:R-:W-:Y:S02]  /*cad0*/  FSEL R130, R130, RZ, !P2 ;  /* 0x000000ff82827208 */ /* 0x000fe40005000000 */
[----:B------:R-:W-:-:S03]  /*cae0*/  ISETP.NE.AND P2, PT, R164, 0x1, PT ;  /* 0x00000001a400780c */ /* 0x000fc60003f45270 */
[----:B------:R-:W-:-:S04]  /*caf0*/  FADD.FTZ R129, R130, R129 ;  /* 0x0000008182817221 */ /* 0x000fc80000010000 */
[----:B------:R-:W-:-:S06]  /*cb00*/  @P1 FADD.FTZ R129, R113, R129 ;  /* 0x0000008171811221 */ /* 0x000fcc0000010000 */
        /* <DEDUP_REMOVED lines=9> */
.L_x_8643:
        /* <DEDUP_REMOVED lines=13> */
.L_x_8645:
[----:B------:R-:W-:Y:S05]  /*cc70*/  BSYNC.RECONVERGENT B3 ;  /* 0x0000000000037941 */ /* 0x000fea0003800200 */
.L_x_8644:
        /* <DEDUP_REMOVED lines=56> */
[----:B------:R-:W-:-:S07]  /*d000*/  IMAD.MOV.U32 R162, RZ, RZ, R130 ;  /* 0x000000ffffa27224 */ /* 0x000fce00078e0082 */
.L_x_8642:
[----:B------:R-:W-:Y:S05]  /*d010*/  BSYNC.RECONVERGENT B2 ;  /* 0x0000000000027941 */ /* 0x000fea0003800200 */
.L_x_8641:
[----:B------:R-:W-:Y:S01]  /*d020*/  I2FP.F32.U32 R2, R2 ;  /* 0x0000000200027245 */ /* 0x000fe20000201000 */
[----:B------:R-:W-:Y:S01]  /*d030*/  IMAD.U32 R130, R133, 0x10000, RZ ;  /* 0x0001000085827824 */ /* 0x000fe200078e00ff */
[----:B------:R-:W-:Y:S01]  /*d040*/  ISETP.NE.AND P2, PT, R132, 0x1, PT ;  /* 0x000000018400780c */ /* 0x000fe20003f45270 */
[----:B------:R-:W-:Y:S01]  /*d050*/  BSSY.RECONVERGENT B2, `(.L_x_8646) ;  /* 0x0000059000027945 */ /* 0x000fe20003800200 */
[----:B------:R-:W-:Y:S01]  /*d060*/  LOP3.LUT R229, R229, 0xfffffffb, RZ, 0xc0, !PT ;  /* 0xfffffffbe5e57812 */ /* 0x000fe200078ec0ff */
[----:B------:R-:W-:Y:S01]  /*d070*/  FFMA.FTZ R2, R2, R189, 1.1641532182693481445e-10 ;  /* 0x2f00000002027423 */ /* 0x000fe200000100bd */
[----:B------:R-:W-:Y:S01]  /*d080*/  PRMT R131, R133, 0x7632, R131 ;  /* 0x0000763285837816 */ /* 0x000fe20000000083 */
[----:B------:R-:W-:Y:S02]  /*d090*/  IMAD.MOV.U32 R164, RZ, RZ, 0x2 ;  /* 0x00000002ffa47424 */ /* 0x000fe400078e00ff */
[----:B------:R-:W-:Y:S01]  /*d0a0*/  FMUL.FTZ R130, R130, R163 ;  /* 0x000000a382827220 */ /* 0x000fe20000410000 */
        /* <DEDUP_REMOVED lines=12> */
.L_x_8648:
        /* <DEDUP_REMOVED lines=13> */
.L_x_8650:
[----:B------:R-:W-:Y:S05]  /*d240*/  BSYNC.RECONVERGENT B3 ;  /* 0x0000000000037941 */ /* 0x000fea0003800200 */
.L_x_8649:
        /* <DEDUP_REMOVED lines=57> */
.L_x_8647:
[----:B------:R-:W-:Y:S05]  /*d5e0*/  BSYNC.RECONVERGENT B2 ;  /* 0x0000000000027941 */ /* 0x000fea0003800200 */
.L_x_8646:
[----:B------:R-:W-:Y:S01]  /*d5f0*/  I2FP.F32.U32 R2, R2 ;  /* 0x0000000200027245 */ /* 0x000fe20000201000 */
[----:B------:R-:W-:Y:S01]  /*d600*/  IMAD.U32 R132, R109, 0x10000, RZ ;  /* 0x000100006d847824 */ /* 0x000fe200078e00ff */
[----:B------:R-:W-:Y:S01]  /*d610*/  FSEL R133, R130, RZ, P4 ;  /* 0x000000ff82857208 */ /* 0x000fe20002000000 */
        /* <DEDUP_REMOVED lines=10> */
[----:B------:R-:W-:-:S08]  /*d6c0*/  @P1 FADD.FTZ R130, R114, R130 ;  /* 0x0000008272821221 */ /* 0x000fd00000010000 */
        /* <DEDUP_REMOVED lines=9> */
.L_x_8653:
        /* <DEDUP_REMOVED lines=13> */
.L_x_8655:
[----:B------:R-:W-:Y:S05]  /*d830*/  BSYNC.RECONVERGENT B3 ;  /* 0x0000000000037941 */ /* 0x000fea0003800200 */
.L_x_8654:
        /* <DEDUP_REMOVED lines=57> */
.L_x_8652:
[----:B------:R-:W-:Y:S05]  /*dbd0*/  BSYNC.RECONVERGENT B2 ;  /* 0x0000000000027941 */ /* 0x000fea0003800200 */
.L_x_8651:
[----:B------:R-:W-:Y:S01]  /*dbe0*/  I2FP.F32.U32 R2, R2 ;  /* 0x0000000200027245 */ /* 0x000fe20000201000 */
[----:B------:R-:W-:Y:S01]  /*dbf0*/  IMAD.U32 R132, R131, 0x10000, RZ ;  /* 0x0001000083847824 */ /* 0x000fe200078e00ff */
[----:B------:R-:W-:Y:S01]  /*dc00*/  ISETP.NE.AND P2, PT, R165, 0x1, PT ;  /* 0x00000001a500780c */ /* 0x000fe20003f45270 */
[----:B------:R-:W-:Y:S01]  /*dc10*/  BSSY.RECONVERGENT B2, `(.L_x_8656) ;  /* 0x0000058000027945 */ /* 0x000fe20003800200 */
[----:B------:R-:W-:Y:S01]  /*dc20*/  LOP3.LUT R229, R229, 0xfffffffd, RZ, 0xc0, !PT ;  /* 0xfffffffde5e57812 */ /* 0x000fe200078ec0ff */
[----:B------:R-:W-:Y:S01]  /*dc30*/  FFMA.FTZ R2, R2, R189, 1.1641532182693481445e-10 ;  /* 0x2f00000002027423 */ /* 0x000fe200000100bd */
[----:B------:R-:W-:Y:S01]  /*dc40*/  IMAD.MOV.U32 R164, RZ, RZ, 0x2 ;  /* 0x00000002ffa47424 */ /* 0x000fe200078e00ff */
[----:B------:R-:W-:Y:S01]  /*dc50*/  MOV R133, R190 ;  /* 0x000000be00857202 */ /* 0x000fe20000000f00 */
[----:B------:R-:W-:Y:S02]  /*dc60*/  FMUL.FTZ R131, R132, R163 ;  /* 0x000000a384837220 */ /* 0x000fe40000410000 */
[----:B------:R-:W-:-:S13]  /*dc70*/  FSETP.LE.FTZ.AND P4, PT, R2, R161, PT ;  /* 0x000000a10200720b */ /* 0x000fda0003f93000 */
        /* <DEDUP_REMOVED lines=10> */
.L_x_8658:
        /* <DEDUP_REMOVED lines=13> */
.L_x_8660:
[----:B------:R-:W-:Y:S05]  /*ddf0*/  BSYNC.RECONVERGENT B3 ;  /* 0x0000000000037941 */ /* 0x000fea0003800200 */
.L_x_8659:
        /* <DEDUP_REMOVED lines=57> */
.L_x_8657:
[----:B------:R-:W-:Y:S05]  /*e190*/  BSYNC.RECONVERGENT B2 ;  /* 0x0000000000027941 */ /* 0x000fea0003800200 */
.L_x_8656:
        /* <DEDUP_REMOVED lines=24> */
.L_x_8663:
        /* <DEDUP_REMOVED lines=13> */
.L_x_8665:
[----:B------:R-:W-:Y:S05]  /*e3f0*/  BSYNC.RECONVERGENT B3 ;  /* 0x0000000000037941 */ /* 0x000fea0003800200 */
.L_x_8664:
        /* <DEDUP_REMOVED lines=57> */
.L_x_8662:
[----:B------:R-:W-:Y:S05]  /*e790*/  BSYNC.RECONVERGENT B2 ;  /* 0x0000000000027941 */ /* 0x000fea0003800200 */
.L_x_8661:
[----:B------:R-:W-:Y:S01]  /*e7a0*/  ISETP.NE.AND P3, PT, R165, 0x1, PT ;  /* 0x00000001a500780c */ /* 0x000fe20003f65270 */
[C---:B------:R-:W-:Y:S01]  /*e7b0*/  IMAD.U32 R132, R134.reuse, 0x10000, RZ ;  /* 0x0001000086847824 */ /* 0x040fe200078e00ff */
[----:B------:R-:W-:Y:S01]  /*e7c0*/  I2FP.F32.U32 R2, R2 ;  /* 0x0000000200027245 */ /* 0x000fe20000201000 */
[----:B------:R-:W-:Y:S01]  /*e7d0*/  BSSY.RECONVERGENT B2, `(.L_x_8666) ;  /* 0x0000057000027945 */ /* 0x000fe20003800200 */
[----:B------:R-:W-:Y:S01]  /*e7e0*/  PRMT R134, R134, 0x7632, R134 ;  /* 0x0000763286867816 */ /* 0x000fe20000000086 */
[----:B------:R-:W-:Y:S01]  /*e7f0*/  IMAD.MOV.U32 R164, RZ, RZ, 0x2 ;  /* 0x00000002ffa47424 */ /* 0x000fe200078e00ff */
[----:B------:R-:W-:Y:S01]  /*e800*/  MOV R133, R190 ;  /* 0x000000be00857202 */ /* 0x000fe20000000f00 */
[----:B------:R-:W-:Y:S01]  /*e810*/  FFMA.FTZ R2, R2, R189, 1.1641532182693481445e-10 ;  /* 0x2f00000002027423 */ /* 0x000fe200000100bd */
[----:B------:R-:W-:-:S04]  /*e820*/  FMUL.FTZ R195, R132, R163 ;  /* 0x000000a384c37220 */ /* 0x000fc80000410000 */
[----:B------:R-:W-:Y:S01]  /*e830*/  FSETP.LE.FTZ.AND P2, PT, R2, R161, PT ;  /* 0x000000a10200720b */ /* 0x000fe20003f53000 */
        /* <DEDUP_REMOVED lines=9> */
.L_x_8668:
        /* <DEDUP_REMOVED lines=13> */
.L_x_8670:
[----:B------:R-:W-:Y:S05]  /*e9a0*/  BSYNC.RECONVERGENT B3 ;  /* 0x0000000000037941 */ /* 0x000fea0003800200 */
.L_x_8669:
        /* <DEDUP_REMOVED lines=57> */
.L_x_8667:
[----:B------:R-:W-:Y:S05]  /*ed40*/  BSYNC.RECONVERGENT B2 ;  /* 0x0000000000027941 */ /* 0x000fea0003800200 */
.L_x_8666:
[----:B------:R-:W-:Y:S01]  /*ed50*/  I2FP.F32.U32 R2, R133 ;  /* 0x0000008500027245 */ /* 0x000fe20000201000 */
[----:B------:R-:W-:Y:S01]  /*ed60*/  IMAD.U32 R132, R110, 0x10000, RZ ;  /* 0x000100006e847824 */ /* 0x000fe200078e00ff */
[----:B------:R-:W-:Y:S01]  /*ed70*/  FSEL R195, R195, RZ, P2 ;  /* 0x000000ffc3c37208 */ /* 0x000fe20001000000 */
        /* <DEDUP_REMOVED lines=9> */
[--C-:B------:R-:W-:Y:S01]  /*ee10*/  FADD.FTZ R132, R132, R195.reuse ;  /* 0x000000c384847221 */ /* 0x100fe20000010000 */
[----:B------:R-:W-:-:S03]  /*ee20*/  PRMT R195, R2, 0x7610, R195 ;  /* 0x0000761002c37816 */ /* 0x000fc600000000c3 */
        /* <DEDUP_REMOVED lines=10> */
.L_x_8673:
        /* <DEDUP_REMOVED lines=13> */
.L_x_8675:
[----:B------:R-:W-:Y:S05]  /*efa0*/  BSYNC.RECONVERGENT B3 ;  /* 0x0000000000037941 */ /* 0x000fea0003800200 */
.L_x_8674:
        /* <DEDUP_REMOVED lines=54> */
[----:B------:R-:W-:Y:S01]  /*f310*/  LOP3.LUT R3, R196, UR20, R167, 0x96, !PT ;  /* 0x00000014c4037c12 */ /* 0x000fe2000f8e96a7 */
[----:B------:R-:W-:Y:S01]  /*f320*/  IMAD.MOV.U32 R162, RZ, RZ, R164 ;  /* 0x000000ffffa27224 */ /* 0x000fe200078e00a4 */
[----:B------:R-:W-:-:S07]  /*f330*/  LOP3.LUT R4, R2, UR15, R165, 0x96, !PT ;  /* 0x0000000f02047c12 */ /* 0x000fce000f8e96a5 */
.L_x_8672:
[----:B------:R-:W-:Y:S05]  /*f340*/  BSYNC.RECONVERGENT B2 ;  /* 0x0000000000027941 */ /* 0x000fea0003800200 */
.L_x_8671:
[----:B------:R-:W-:Y:S01]  /*f350*/  ISETP.NE.AND P4, PT, R166, 0x1, PT ;  /* 0x00000001a600780c */ /* 0x000fe20003f85270 */
[----:B------:R-:W-:Y:S01]  /*f360*/  IMAD.U32 R134, R134, 0x10000, RZ ;  /* 0x0001000086867824 */ /* 0x000fe200078e00ff */
[----:B------:R-:W-:Y:S01]  /*f370*/  I2FP.F32.U32 R2, R133 ;  /* 0x0000008500027245 */ /* 0x000fe20000201000 */
[----:B------:R-:W-:Y:S01]  /*f380*/  BSSY.RECONVERGENT B2, `(.L_x_8676) ;  /* 0x0000056000027945 */ /* 0x000fe20003800200 */
[----:B------:R-:W-:Y:S01]  /*f390*/  IMAD.MOV.U32 R164, RZ, RZ, 0x2 ;  /* 0x00000002ffa47424 */ /* 0x000fe200078e00ff */
[----:B------:R-:W-:Y:S01]  /*f3a0*/  MOV R165, R190 ;  /* 0x000000be00a57202 */ /* 0x000fe20000000f00 */
[----:B------:R-:W-:Y:S01]  /*f3b0*/  FMUL.FTZ R133, R134, R163 ;  /* 0x000000a386857220 */ /* 0x000fe20000410000 */
[----:B------:R-:W-:-:S05]  /*f3c0*/  FFMA.FTZ R2, R2, R189, 1.1641532182693481445e-10 ;  /* 0x2f00000002027423 */ /* 0x000fca00000100bd */
        /* <DEDUP_REMOVED lines=10> */
.L_x_8678:
        /* <DEDUP_REMOVED lines=13> */
.L_x_8680:
[----:B------:R-:W-:Y:S05]  /*f540*/  BSYNC.RECONVERGENT B3 ;  /* 0x0000000000037941 */ /* 0x000fea0003800200 */
.L_x_8679:
        /* <DEDUP_REMOVED lines=56> */
[----:B------:R-:W-:-:S07]  /*f8d0*/  HFMA2 R164, -RZ, RZ, 0, 0 ;  /* 0x00000000ffa47431 */ /* 0x000fce00000001ff */
.L_x_8677:
[----:B------:R-:W-:Y:S05]  /*f8e0*/  BSYNC.RECONVERGENT B2 ;  /* 0x0000000000027941 */ /* 0x000fea0003800200 */
.L_x_8676:
        /* <DEDUP_REMOVED lines=24> */
.L_x_8683:
        /* <DEDUP_REMOVED lines=13> */
.L_x_8685:
[----:B------:R-:W-:Y:S05]  /*fb40*/  BSYNC.RECONVERGENT B3 ;  /* 0x0000000000037941 */ /* 0x000fea0003800200 */
.L_x_8684:
        /* <DEDUP_REMOVED lines=57> */
.L_x_8682:
[----:B------:R-:W-:Y:S05]  /*fee0*/  BSYNC.RECONVERGENT B2 ;  /* 0x0000000000027941 */ /* 0x000fea0003800200 */
.L_x_8681:
        /* <DEDUP_REMOVED lines=19> */
.L_x_8688:
        /* <DEDUP_REMOVED lines=13> */
.L_x_8690:
[----:B------:R-:W-:Y:S05]  /*100f0*/  BSYNC.RECONVERGENT B3 ;  /* 0x0000000000037941 */ /* 0x000fea0003800200 */
.L_x_8689:
        /* <DEDUP_REMOVED lines=57> */
.L_x_8687:
[----:B------:R-:W-:Y:S05]  /*10490*/  BSYNC.RECONVERGENT B2 ;  /* 0x0000000000027941 */ /* 0x000fea0003800200 */
.L_x_8686:
        /* <DEDUP_REMOVED lines=23> */
.L_x_8693:
        /* <DEDUP_REMOVED lines=13> */
.L_x_8695:
[----:B------:R-:W-:Y:S05]  /*106e0*/  BSYNC.RECONVERGENT B3 ;  /* 0x0000000000037941 */ /* 0x000fea0003800200 */
.L_x_8694:
        /* <DEDUP_REMOVED lines=57> */
.L_x_8692:
[----:B------:R-:W-:Y:S05]  /*10a80*/  BSYNC.RECONVERGENT B2 ;  /* 0x0000000000027941 */ /* 0x000fea0003800200 */
.L_x_8691:
[----:B------:R-:W-:Y:S01]  /*10a90*/  ISETP.NE.AND P6, PT, R198, 0x1, PT ;  /* 0x00000001c600780c */ /* 0x000fe20003fc5270 */
[----:B------:R-:W-:Y:S01]  /*10aa0*/  IMAD.U32 R166, R135, 0x10000, RZ ;  /* 0x0001000087a67824 */ /* 0x000fe200078e00ff */
[----:B------:R-:W-:Y:S01]  /*10ab0*/  I2FP.F32.U32 R2, R2 ;  /* 0x0000000200027245 */ /* 0x000fe20000201000 */
[----:B------:R-:W-:Y:S01]  /*10ac0*/  BSSY.RECONVERGENT B2, `(.L_x_8696) ;  /* 0x0000058000027945 */ /* 0x000fe20003800200 */
[----:B------:R-:W-:Y:S01]  /*10ad0*/  MOV R165, R190 ;  /* 0x000000be00a57202 */ /* 0x000fe20000000f00 */
[----:B------:R-:W-:Y:S02]  /*10ae0*/  FMUL.FTZ R135, R166, R163 ;  /* 0x000000a3a6877220 */ /* 0x000fe40000410000 */
[----:B------:R-:W-:Y:S01]  /*10af0*/  FFMA.FTZ R164, R2, R189, 1.1641532182693481445e-10 ;  /* 0x2f00000002a47423 */ /* 0x000fe200000100bd */
[----:B------:R-:W-:-:S04]  /*10b00*/  IMAD.MOV.U32 R2, RZ, RZ, 0x2 ;  /* 0x00000002ff027424 */ /* 0x000fc800078e00ff */
        /* <DEDUP_REMOVED lines=10> */
.L_x_8698:
        /* <DEDUP_REMOVED lines=15> */
.L_x_8700:
[----:B------:R-:W-:Y:S05]  /*10ca0*/  BSYNC.RECONVERGENT B3 ;  /* 0x0000000000037941 */ /* 0x000fea0003800200 */
.L_x_8699:
        /* <DEDUP_REMOVED lines=57> */
.L_x_8697:
[----:B------:R-:W-:Y:S05]  /*11040*/  BSYNC.RECONVERGENT B2 ;  /* 0x0000000000027941 */ /* 0x000fea0003800200 */
.L_x_8696:
[----:B------:R-:W-:Y:S02]  /*11050*/  I2FP.F32.U32 R164, R165 ;  /* 0x000000a500a47245 */ /* 0x000fe40000201000 */
[----:B------:R-:W-:Y:S02]  /*11060*/  PRMT R165, R111, 0x7632, R165 ;  /* 0x000076326fa57816 */ /* 0x000fe400000000a5 */
[----:B------:R-:W-:Y:S01]  /*11070*/  FSEL R135, R135, RZ, P5 ;  /* 0x000000ff87877208 */ /* 0x000fe20002800000 */
[----:B------:R-:W-:Y:S02]  /*11080*/  FFMA.FTZ R164, R164, R189, 1.1641532182693481445e-10 ;  /* 0x2f000000a4a47423 */ /* 0x000fe400000100bd */
[----:B------:R-:W-:-:S03]  /*11090*/  IMAD.U32 R166, R165, 0x10000, RZ ;  /* 0x00010000a5a67824 */ /* 0x000fc600078e00ff */
[----:B------:R-:W-:Y:S01]  /*110a0*/  FSETP.GTU.FTZ.AND P6, PT, R164, R161, PT ;  /* 0x000000a1a400720b */ /* 0x000fe20003fdc000 */
[----:B------:R-:W-:-:S03]  /*110b0*/  FMUL.FTZ R166, R166, R163 ;  /* 0x000000a3a6a67220 */ /* 0x000fc60000410000 */
[----:B------:R-:W-:Y:S02]  /*110c0*/  SEL R198, RZ, 0x1, P6 ;  /* 0x00000001ffc67807 */ /* 0x000fe40003000000 */
[----:B------:R-:W-:-:S05]  /*110d0*/  FSEL R166, R166, RZ, !P6 ;  /* 0x000000ffa6a67208 */ /* 0x000fca0007000000 */
[----:B------:R-:W-:-:S04]  /*110e0*/  FADD.FTZ R135, R166, R135 ;  /* 0x00000087a6877221 */ /* 0x000fc80000010000 */
[----:B------:R-:W-:Y:S01]  /*110f0*/  @P1 FADD.FTZ R135, R119, R135 ;  /* 0x0000008777871221 */ /* 0x000fe20000010000 */
[----:B------:R-:W-:Y:S06]  /*11100*/  BRA `(.L_x_8701) ;  /* 0x0000002c00e47947 */ /* 0x000fec0003800000 */
.L_x_8620:
[----:B------:R-:W-:Y:S01]  /*11110*/  ISETP.NE.AND P2, PT, R2, 0x1, PT ;  /* 0x000000010200780c */ /* 0x000fe20003f45270 */
[----:B------:R-:W-:Y:S01]  /*11120*/  BSSY.RECONVERGENT B2, `(.L_x_8702) ;  /* 0x0000055000027945 */ /* 0x000fe20003800200 */
[----:B--2---:R-:W-:Y:S01]  /*11130*/  IMAD.MOV.U32 R130, RZ, RZ, 0x2 ;  /* 0x00000002ff827424 */ /* 0x004fe200078e00ff */
[----:B------:R-:W-:Y:S01]  /*11140*/  MOV R128, R190 ;  /* 0x000000be00807202 */ /* 0x000fe20000000f00 */
[----:B01----:R-:W-:-:S09]  /*11150*/  IMAD.MOV.U32 R162, RZ, RZ, R189 ;  /* 0x000000ffffa27224 */ /* 0x003fd200078e00bd */
        /* <DEDUP_REMOVED lines=11> */
.L_x_8704:
        /* <DEDUP_REMOVED lines=13> */
.L_x_8706:
[----:B------:R-:W-:Y:S05]  /*112e0*/  BSYNC.RECONVERGENT B3 ;  /* 0x0000000000037941 */ /* 0x000fea0003800200 */
.L_x_8705:
        /* <DEDUP_REMOVED lines=56> */
.L_x_8703:
[----:B------:R-:W-:Y:S05]  /*11670*/  BSYNC.RECONVERGENT B2 ;  /* 0x0000000000027941 */ /* 0x000fea0003800200 */
.L_x_8702:
[----:B------:R-:W0:Y:S01]  /*11680*/  LDC R161, c[0x0][0x404] ;  /* 0x00010100ffa17b82 */ /* 0x000e220000000800 */
[----:B------:R-:W-:Y:S01]  /*11690*/  I2FP.F32.U32 R129, R128 ;  /* 0x0000008000817245 */ /* 0x000fe20000201000 */
[----:B------:R-:W-:Y:S01]  /*116a0*/  HFMA2 R164, -RZ, RZ, 0.1171875, 0 ;  /* 0x2f800000ffa47431 */ /* 0x000fe200000001ff */
[----:B------:R-:W-:Y:S01]  /*116b0*/  ISETP.NE.AND P2, PT, R130, 0x1, PT ;  /* 0x000000018200780c */ /* 0x000fe20003f45270 */
[----:B------:R-:W-:Y:S01]  /*116c0*/  BSSY.RECONVERGENT B2, `(.L_x_8707) ;  /* 0x0000059000027945 */ /* 0x000fe20003800200 */
[----:B------:R-:W-:Y:S01]  /*116d0*/  LOP3.LUT R229, R229, 0xffffffef, RZ, 0xc0, !PT ;  /* 0xffffffefe5e57812 */ /* 0x000fe200078ec0ff */
[C---:B-----5:R-:W-:Y:S02]  /*116e0*/  IMAD.U32 R163, R132.reuse, 0x10000, RZ ;  /* 0x0001000084a37824 */ /* 0x060fe400078e00ff */
[----:B------:R-:W-:Y:S01]  /*116f0*/  FFMA.FTZ R2, R129, R164, 1.1641532182693481445e-10 ;  /* 0x2f00000081027423 */ /* 0x000fe200000100a4 */
[----:B------:R-:W-:Y:S01]  /*11700*/  PRMT R132, R132, 0x7632, R132 ;  /* 0x0000763284847816 */ /* 0x000fe20000000084 */
[----:B------:R-:W-:-:S03]  /*11710*/  IMAD.MOV.U32 R128, RZ, RZ, 0x2 ;  /* 0x00000002ff807424 */ /* 0x000fc600078e00ff */
[----:B0-----:R-:W-:Y:S02]  /*11720*/  FSETP.LE.FTZ.AND P3, PT, R2, R161, PT ;  /* 0x000000a10200720b */ /* 0x001fe40003f73000 */
        /* <DEDUP_REMOVED lines=11> */
.L_x_8709:
        /* <DEDUP_REMOVED lines=13> */
.L_x_8711:
[----:B------:R-:W-:Y:S05]  /*118b0*/  BSYNC.RECONVERGENT B3 ;  /* 0x0000000000037941 */ /* 0x000fea0003800200 */
.L_x_8710:
        /* <DEDUP_REMOVED lines=57> */
.L_x_8708:
[----:B------:R-:W-:Y:S05]  /*11c50*/  BSYNC.RECONVERGENT B2 ;  /* 0x0000000000027941 */ /* 0x000fea0003800200 */
.L_x_8707:
        /* <DEDUP_REMOVED lines=19> */
.L_x_8714:
        /* <DEDUP_REMOVED lines=13> */
.L_x_8716:
[----:B------:R-:W-:Y:S05]  /*11e60*/  BSYNC.RECONVERGENT B3 ;  /* 0x0000000000037941 */ /* 0x000fea0003800200 */
.L_x_8715:
        /* <DEDUP_REMOVED lines=57> */
.L_x_8713:
[----:B------:R-:W-:Y:S05]  /*12200*/  BSYNC.RECONVERGENT B2 ;  /* 0x0000000000027941 */ /* 0x000fea0003800200 */
.L_x_8712:
[----:B------:R-:W-:Y:S01]  /*12210*/  I2FP.F32.U32 R129, R2 ;  /* 0x0000000200817245 */ /* 0x000fe20000201000 */
[----:B------:R-:W-:Y:S01]  /*12220*/  BSSY.RECONVERGENT B2, `(.L_x_8717) ;  /* 0x000005a000027945 */ /* 0x000fe20003800200 */
[----:B------:R-:W-:Y:S01]  /*12230*/  LOP3.LUT R229, R229, 0xfffffffb, RZ, 0xc0, !PT ;  /* 0xfffffffbe5e57812 */ /* 0x000fe200078ec0ff */
[C---:B------:R-:W-:Y:S01]  /*12240*/  IMAD.U32 R165, R133.reuse, 0x10000, RZ ;  /* 0x0001000085a57824 */ /* 0x040fe200078e00ff */
[----:B------:R-:W-:Y:S01]  /*12250*/  PRMT R167, R133, 0x7632, R167 ;  /* 0x0000763285a77816 */ /* 0x000fe200000000a7 */
[----:B------:R-:W-:Y:S01]  /*12260*/  FFMA.FTZ R2, R129, R164, 1.1641532182693481445e-10 ;  /* 0x2f00000081027423 */ /* 0x000fe200000100a4 */
[----:B------:R-:W-:-:S04]  /*12270*/  IMAD.MOV.U32 R128, RZ, RZ, 0x2 ;  /* 0x00000002ff807424 */ /* 0x000fc800078e00ff */
[----:B------:R-:W-:Y:S02]  /*12280*/  FSETP.LE.FTZ.AND P2, PT, R2, R161, PT ;  /* 0x000000a10200720b */ /* 0x000fe40003f53000 */
[----:B------:R-:W-:-:S11]  /*12290*/  MOV R2, R190 ;  /* 0x000000be00027202 */ /* 0x000fd60000000f00 */
        /* <DEDUP_REMOVED lines=11> */
.L_x_8719:
        /* <DEDUP_REMOVED lines=13> */
.L_x_8721:
[----:B------:R-:W-:Y:S05]  /*12420*/  BSYNC.RECONVERGENT B3 ;  /* 0x0000000000037941 */ /* 0x000fea0003800200 */
.L_x_8720:
        /* <DEDUP_REMOVED lines=57> */
.L_x_8718:
[----:B------:R-:W-:Y:S05]  /*127c0*/  BSYNC.RECONVERGENT B2 ;  /* 0x0000000000027941 */ /* 0x000fea0003800200 */
.L_x_8717:
[----:B------:R-:W-:Y:S01]  /*127d0*/  I2FP.F32.U32 R129, R2 ;  /* 0x0000000200817245 */ /* 0x000fe20000201000 */
[----:B------:R-:W-:Y:S01]  /*127e0*/  BSSY.RECONVERGENT B2, `(.L_x_8722) ;  /* 0x0000059000027945 */ /* 0x000fe20003800200 */
[----:B------:R-:W-:Y:S01]  /*127f0*/  ISETP.NE.AND P2, PT, R128, 0x1, PT ;  /* 0x000000018000780c */ /* 0x000fe20003f45270 */
[----:B------:R-:W-:Y:S01]  /*12800*/  IMAD.U32 R167, R167, 0x10000, RZ ;  /* 0x00010000a7a77824 */ /* 0x000fe200078e00ff */
[----:B------:R-:W-:Y:S01]  /*12810*/  LOP3.LUT R229, R229, 0xfffffffd, RZ, 0xc0, !PT ;  /* 0xfffffffde5e57812 */ /* 0x000fe200078ec0ff */
[----:B------:R-:W-:Y:S01]  /*12820*/  FFMA.FTZ R2, R129, R164, 1.1641532182693481445e-10 ;  /* 0x2f00000081027423 */ /* 0x000fe200000100a4 */
[----:B------:R-:W-:Y:S01]  /*12830*/  IMAD.MOV.U32 R130, RZ, RZ, 0x2 ;  /* 0x00000002ff827424 */ /* 0x000fe200078e00ff */
[----:B------:R-:W-:-:S03]  /*12840*/  MOV R129, R190 ;  /* 0x000000be00817202 */ /* 0x000fc60000000f00 */
        /* <DEDUP_REMOVED lines=11> */
.L_x_8724:
        /* <DEDUP_REMOVED lines=13> */
.L_x_8726:
[----:B------:R-:W-:Y:S05]  /*129d0*/  BSYNC.RECONVERGENT B3 ;  /* 0x0000000000037941 */ /* 0x000fea0003800200 */
.L_x_8725:
        /* <DEDUP_REMOVED lines=57> */
.L_x_8723:
[----:B------:R-:W-:Y:S05]  /*12d70*/  BSYNC.RECONVERGENT B2 ;  /* 0x0000000000027941 */ /* 0x000fea0003800200 */
.L_x_8722:
[----:B------:R-:W-:Y:S01]  /*12d80*/  ISETP.NE.AND P3, PT, R130, 0x1, PT ;  /* 0x000000018200780c */ /* 0x000fe20003f65270 */
[----:B------:R-:W-:Y:S01]  /*12d90*/  BSSY.RECONVERGENT B2, `(.L_x_8727) ;  /* 0x0000058000027945 */ /* 0x000fe20003800200 */
[----:B------:R-:W-:Y:S01]  /*12da0*/  I2FP.F32.U32 R129, R129 ;  /* 0x0000008100817245 */ /* 0x000fe20000201000 */
[C---:B------:R-:W-:Y:S01]  /*12db0*/  IMAD.U32 R189, R134.reuse, 0x10000, RZ ;  /* 0x0001000086bd7824 */ /* 0x040fe200078e00ff */
[----:B------:R-:W-:Y:S01]  /*12dc0*/  PRMT R134, R134, 0x7632, R134 ;  /* 0x0000763286867816 */ /* 0x000fe20000000086 */
[----:B------:R-:W-:Y:S02]  /*12dd0*/  IMAD.MOV.U32 R128, RZ, RZ, 0x2 ;  /* 0x00000002ff807424 */ /* 0x000fe400078e00ff */
[----:B------:R-:W-:Y:S01]  /*12de0*/  FFMA.FTZ R2, R129, R164, 1.1641532182693481445e-10 ;  /* 0x2f00000081027423 */ /* 0x000fe200000100a4 */
[----:B------:R-:W-:-:S04]  /*12df0*/  MOV R129, R190 ;  /* 0x000000be00817202 */ /* 0x000fc80000000f00 */
        /* <DEDUP_REMOVED lines=10> */
.L_x_8729:
        /* <DEDUP_REMOVED lines=13> */
.L_x_8731:
[----:B------:R-:W-:Y:S05]  /*12f70*/  BSYNC.RECONVERGENT B3 ;  /* 0x0000000000037941 */ /* 0x000fea0003800200 */
.L_x_8730:
        /* <DEDUP_REMOVED lines=57> */
.L_x_8728:
[----:B------:R-:W-:Y:S05]  /*13310*/  BSYNC.RECONVERGENT B2 ;  /* 0x0000000000027941 */ /* 0x000fea0003800200 */
.L_x_8727:
[----:B------:R-:W-:Y:S01]  /*13320*/  ISETP.NE.AND P4, PT, R128, 0x1, PT ;  /* 0x000000018000780c */ /* 0x000fe20003f85270 */
[----:B------:R-:W-:Y:S01]  /*13330*/  BSSY.RECONVERGENT B2, `(.L_x_8732) ;  /* 0x0000057000027945 */ /* 0x000fe20003800200 */
[----:B------:R-:W-:Y:S01]  /*13340*/  I2FP.F32.U32 R129, R129 ;  /* 0x0000008100817245 */ /* 0x000fe20000201000 */
[----:B------:R-:W-:Y:S02]  /*13350*/  IMAD.U32 R134, R134, 0x10000, RZ ;  /* 0x0001000086867824 */ /* 0x000fe400078e00ff */
        /* <DEDUP_REMOVED lines=13> */
.L_x_8734:
        /* <DEDUP_REMOVED lines=13> */
.L_x_8736:
[----:B------:R-:W-:Y:S05]  /*13500*/  BSYNC.RECONVERGENT B3 ;  /* 0x0000000000037941 */ /* 0x000fea0003800200 */
.L_x_8735:
        /* <DEDUP_REMOVED lines=57> */
.L_x_8733:
[----:B------:R-:W-:Y:S05]  /*138a0*/  BSYNC.RECONVERGENT B2 ;  /* 0x0000000000027941 */ /* 0x000fea0003800200 */
.L_x_8732:
        /* <DEDUP_REMOVED lines=18> */
.L_x_8739:
        /* <DEDUP_REMOVED lines=13> */
.L_x_8741:
[----:B------:R-:W-:Y:S05]  /*13aa0*/  BSYNC.RECONVERGENT B3 ;  /* 0x0000000000037941 */ /* 0x000fea0003800200 */
.L_x_8740:
        /* <DEDUP_REMOVED lines=57> */
.L_x_8738:
[----:B------:R-:W-:Y:S05]  /*13e40*/  BSYNC.RECONVERGENT B2 ;  /* 0x0000000000027941 */ /* 0x000fea0003800200 */
.L_x_8737:
[----:B------:R-:W-:Y:S01]  /*13e50*/  P2R R130, PR, RZ, 0x2 ;  /* 0x00000002ff827803 */ /* 0x000fe20000000000 */
[----:B------:R-:W-:Y:S01]  /*13e60*/  FMUL.FTZ R163, R163, UR16 ;  /* 0x00000010a3a37c20 */ /* 0x000fe20008410000 */
[----:B------:R-:W-:Y:S01]  /*13e70*/  I2FP.F32.U32 R129, R129 ;  /* 0x0000008100817245 */ /* 0x000fe20000201000 */
[----:B------:R-:W-:Y:S01]  /*13e80*/  FMUL.FTZ R166, R166, UR16 ;  /* 0x00000010a6a67c20 */ /* 0x000fe20008410000 */
[----:B------:R-:W-:Y:S01]  /*13e90*/  LOP3.LUT P1, RZ, R229, 0x10, RZ, 0xc0, !PT ;  /* 0x00000010e5ff7812 */ /* 0x000fe2000782c0ff */
[----:B------:R-:W-:Y:S01]  /*13ea0*/  FMUL.FTZ R167, R167, UR16 ;  /* 0x00000010a7a77c20 */ /* 0x000fe20008410000 */
[----:B------:R-:W-:Y:S01]  /*13eb0*/  P2R R131, PR, RZ, 0x1 ;  /* 0x00000001ff837803 */ /* 0x000fe20000000000 */
[----:B------:R-:W-:Y:S01]  /*13ec0*/  FFMA.FTZ R164, R129, R164, 1.1641532182693481445e-10 ;  /* 0x2f00000081a47423 */ /* 0x000fe200000100a4 */
        /* <DEDUP_REMOVED lines=28> */
[----:B------:R-:W-:-:S12]  /*14090*/  @P1 FADD.FTZ R135, R119, R135 ;  /* 0x0000008777871221 */ /* 0x000fd80000010000 */
.L_x_8701:
        /* <DEDUP_REMOVED lines=24> */
[----:B------:R-:W-:Y:S01]  /*14220*/  IMAD.U32 R163, R197, 0x10000, RZ ;  /* 0x00010000c5a37824 */ /* 0x000fe200078e00ff */
[----:B0-----:R-:W0:Y:S01]  /*14230*/  LDC.64 R164, c[0x0][0x3b8] ;  /* 0x0000ee00ffa47b82 */ /* 0x001e220000000a00 */
        /* <DEDUP_REMOVED lines=18> */
.L_x_8742:
[----:B------:R-:W-:Y:S01]  /*14360*/  MOV R189, R162 ;  /* 0x000000a200bd7202 */ /* 0x000fe20000000f00 */
[----:B------:R-:W-:-:S07]  /*14370*/  VIADD R160, R160, 0x20 ;  /* 0x00000020a0a07836 */ /* 0x000fce0000000000 */
.L_x_8619:
[----:B------:R-:W-:Y:S05]  /*14380*/  BSYNC.RECONVERGENT B1 ;  /* 0x0000000000017941 */ /* 0x000fea0003800200 */
.L_x_8618:
        /* <DEDUP_REMOVED lines=36> */
.L_x_8748:
        /* <DEDUP_REMOVED lines=13> */
.L_x_8750:
[----:B------:R-:W-:Y:S05]  /*146a0*/  BSYNC.RECONVERGENT B3 ;  /* 0x0000000000037941 */ /* 0x000fea0003800200 */
.L_x_8749:
        /* <DEDUP_REMOVED lines=54> */
[----:B------:R-:W-:-:S07]  /*14a10*/  LOP3.LUT R4, R2, UR15, R163, 0x96, !PT ;  /* 0x0000000f02047c12 */ /* 0x000fce000f8e96a3 */
.L_x_8747:
[----:B------:R-:W-:Y:S05]  /*14a20*/  BSYNC.RECONVERGENT B2 ;  /* 0x0000000000027941 */ /* 0x000fea0003800200 */
.L_x_8746:
        /* <DEDUP_REMOVED lines=9> */
[----:B------:R-:W-:Y:S01]  /*14ac0*/  PRMT R140, R140, 0x7632, R140 ;  /* 0x000076328c8c7816 */ /* 0x000fe2000000008c */
[----:B------:R-:W-:Y:S01]  /*14ad0*/  IMAD.MOV.U32 R138, RZ, RZ, 0x2 ;  /* 0x00000002ff8a7424 */ /* 0x000fe200078e00ff */
[----:B0-----:R-:W-:Y:S01]  /*14ae0*/  FSETP.LE.FTZ.AND P4, PT, R2, R161, PT ;  /* 0x000000a10200720b */ /* 0x001fe20003f93000 */
[----:B------:R-:W-:-:S02]  /*14af0*/  IMAD.MOV.U32 R2, RZ, RZ, R190 ;  /* 0x000000ffff027224 */ /* 0x000fc400078e00be */
[----:B-1----:R-:W-:-:S10]  /*14b00*/  FMUL.FTZ R166, R166, R163 ;  /* 0x000000a3a6a67220 */ /* 0x002fd40000410000 */
        /* <DEDUP_REMOVED lines=10> */
.L_x_8753:
        /* <DEDUP_REMOVED lines=13> */
.L_x_8755:
[----:B------:R-:W-:Y:S05]  /*14c80*/  BSYNC.RECONVERGENT B3 ;  /* 0x0000000000037941 */ /* 0x000fea0003800200 */
.L_x_8754:
        /* <DEDUP_REMOVED lines=53> */
[----:B------:R-:W-:Y:S01]  /*14fe0*/  LOP3.LUT R4, R2, UR15, R137, 0x96, !PT ;  /* 0x0000000f02047c12 */ /* 0x000fe2000f8e9689 */
[----:B------:R-:W-:Y:S01]  /*14ff0*/  IMAD.MOV.U32 R2, RZ, RZ, R162 ;  /* 0x000000ffff027224 */ /* 0x000fe200078e00a2 */
[----:B------:R-:W-:-:S07]  /*15000*/  MOV R162, R136 ;  /* 0x0000008800a27202 */ /* 0x000fce0000000f00 */
.L_x_8752:
[----:B------:R-:W-:Y:S05]  /*15010*/  BSYNC.RECONVERGENT B2 ;  /* 0x0000000000027941 */ /* 0x000fea0003800200 */
.L_x_8751:
[----:B------:R-:W-:Y:S01]  /*15020*/  I2FP.F32.U32 R2, R2 ;  /* 0x0000000200027245 */ /* 0x000fe20000201000 */
[----:B------:R-:W-:Y:S01]  /*15030*/  IMAD.U32 R136, R108, 0x10000, RZ ;  /* 0x000100006c887824 */ /* 0x000fe200078e00ff */
[----:B------:R-:W-:Y:S01]  /*15040*/  FSEL R137, R166, RZ, P4 ;  /* 0x000000ffa6897208 */ /* 0x000fe20002000000 */
[----:B------:R-:W-:Y:S01]  /*15050*/  BSSY.RECONVERGENT B2, `(.L_x_8756) ;  /* 0x000005b000027945 */ /* 0x000fe20003800200 */
        /* <DEDUP_REMOVED lines=19> */
.L_x_8758:
        /* <DEDUP_REMOVED lines=13> */
.L_x_8760:
[----:B------:R-:W-:Y:S05]  /*15260*/  BSYNC.RECONVERGENT B3 ;  /* 0x0000000000037941 */ /* 0x000fea0003800200 */
.L_x_8759:
        /* <DEDUP_REMOVED lines=57> */
.L_x_8757:
[----:B------:R-:W-:Y:S05]  /*15600*/  BSYNC.RECONVERGENT B2 ;  /* 0x0000000000027941 */ /* 0x000fea0003800200 */
.L_x_8756:
[----:B------:R-:W-:Y:S01]  /*15610*/  I2FP.F32.U32 R2, R2 ;  /* 0x0000000200027245 */ /* 0x000fe20000201000 */
[----:B------:R-:W-:Y:S01]  /*15620*/  IMAD.U32 R140, R140, 0x10000, RZ ;  /* 0x000100008c8c7824 */ /* 0x000fe200078e00ff */
[----:B------:R-:W-:Y:S01]  /*15630*/  ISETP.NE.AND P2, PT, R139, 0x1, PT ;  /* 0x000000018b00780c */ /* 0x000fe20003f45270 */
[----:B------:R-:W-:Y:S01]  /*15640*/  BSSY.RECONVERGENT B2, `(.L_x_8761) ;  /* 0x0000058000027945 */ /* 0x000fe20003800200 */
[----:B------:R-:W-:Y:S01]  /*15650*/  LOP3.LUT R229, R229, 0xfffffff7, RZ, 0xc0, !PT ;  /* 0xfffffff7e5e57812 */ /* 0x000fe200078ec0ff */
[----:B------:R-:W-:Y:S01]  /*15660*/  FFMA.FTZ R2, R2, R189, 1.1641532182693481445e-10 ;  /* 0x2f00000002027423 */ /* 0x000fe200000100bd */
[----:B------:R-:W-:Y:S02]  /*15670*/  HFMA2 R164, -RZ, RZ, 0, 1.1920928955078125e-07 ;  /* 0x00000002ffa47431 */ /* 0x000fe400000001ff */
[----:B------:R-:W-:Y:S02]  /*15680*/  FMUL.FTZ R137, R140, R163 ;  /* 0x000000a38c897220 */ /* 0x000fe40000410000 */
        /* <DEDUP_REMOVED lines=12> */
.L_x_8763:
        /* <DEDUP_REMOVED lines=13> */
.L_x_8765:
[----:B------:R-:W-:Y:S05]  /*15820*/  BSYNC.RECONVERGENT B3 ;  /* 0x0000000000037941 */ /* 0x000fea0003800200 */
.L_x_8764:
        /* <DEDUP_REMOVED lines=57> */
.L_x_8762:
[----:B------:R-:W-:Y:S05]  /*15bc0*/  BSYNC.RECONVERGENT B2 ;  /* 0x0000000000027941 */ /* 0x000fea0003800200 */
.L_x_8761:
[----:B------:R-:W-:Y:S01]  /*15bd0*/  I2FP.F32.U32 R2, R2 ;  /* 0x0000000200027245 */ /* 0x000fe20000201000 */
[----:B------:R-:W-:Y:S01]  /*15be0*/  BSSY.RECONVERGENT B2, `(.L_x_8766) ;  /* 0x000005e000027945 */ /* 0x000fe20003800200 */
[----:B------:R-:W-:Y:S01]  /*15bf0*/  PRMT R138, R108, 0x7632, R138 ;  /* 0x000076326c8a7816 */ /* 0x000fe2000000008a */
[----:B------:R-:W-:Y:S01]  /*15c00*/  HFMA2 R140, -RZ, RZ, 0, 1.1920928955078125e-07 ;  /* 0x00000002ff8c7431 */ /* 0x000fe200000001ff */
[----:B------:R-:W-:Y:S01]  /*15c10*/  FSEL R137, R137, RZ, P4 ;  /* 0x000000ff89897208 */ /* 0x000fe20002000000 */
[----:B------:R-:W-:Y:S02]  /*15c20*/  FFMA.FTZ R2, R2, R189, 1.1641532182693481445e-10 ;  /* 0x2f00000002027423 */ /* 0x000fe400000100bd */
[----:B------:R-:W-:-:S03]  /*15c30*/  IMAD.U32 R138, R138, 0x10000, RZ ;  /* 0x000100008a8a7824 */ /* 0x000fc600078e00ff */
[----:B------:R-:W-:Y:S01]  /*15c40*/  FSETP.GTU.FTZ.AND P2, PT, R2, R161, PT ;  /* 0x000000a10200720b */ /* 0x000fe20003f5c000 */
[----:B------:R-:W-:Y:S01]  /*15c50*/  FMUL.FTZ R138, R138, R163 ;  /* 0x000000a38a8a7220 */ /* 0x000fe20000410000 */
[----:B------:R-:W-:Y:S02]  /*15c60*/  IMAD.MOV.U32 R2, RZ, RZ, R190 ;  /* 0x000000ffff027224 */ /* 0x000fe400078e00be */
        /* <DEDUP_REMOVED lines=14> */
.L_x_8768:
        /* <DEDUP_REMOVED lines=13> */
.L_x_8770:
[----:B------:R-:W-:Y:S05]  /*15e20*/  BSYNC.RECONVERGENT B3 ;  /* 0x0000000000037941 */ /* 0x000fea0003800200 */
.L_x_8769:
        /* <DEDUP_REMOVED lines=56> */
[----:B------:R-:W-:-:S07]  /*161b0*/  MOV R162, R138 ;  /* 0x0000008a00a27202 */ /* 0x000fce0000000f00 */
.L_x_8767:
[----:B------:R-:W-:Y:S05]  /*161c0*/  BSYNC.RECONVERGENT B2 ;  /* 0x0000000000027941 */ /* 0x000fea0003800200 */
.L_x_8766:
[----:B------:R-:W-:Y:S01]  /*161d0*/  I2FP.F32.U32 R2, R2 ;  /* 0x0000000200027245 */ /* 0x000fe20000201000 */
[----:B------:R-:W-:Y:S01]  /*161e0*/  IMAD.U32 R138, R141, 0x10000, RZ ;  /* 0x000100008d8a7824 */ /* 0x000fe200078e00ff */
[----:B------:R-:W-:Y:S01]  /*161f0*/  ISETP.NE.AND P2, PT, R140, 0x1, PT ;  /* 0x000000018c00780c */ /* 0x000fe20003f45270 */
[----:B------:R-:W-:Y:S01]  /*16200*/  BSSY.RECONVERGENT B2, `(.L_x_8771) ;  /* 0x0000059000027945 */ /* 0x000fe20003800200 */
[----:B------:R-:W-:Y:S01]  /*16210*/  LOP3.LUT R229, R229, 0xfffffffb, RZ, 0xc0, !PT ;  /* 0xfffffffbe5e57812 */ /* 0x000fe200078ec0ff */
[----:B------:R-:W-:Y:S01]  /*16220*/  FFMA.FTZ R2, R2, R189, 1.1641532182693481445e-10 ;  /* 0x2f00000002027423 */ /* 0x000fe200000100bd */
[----:B------:R-:W-:Y:S01]  /*16230*/  HFMA2 R164, -RZ, RZ, 0, 1.1920928955078125e-07 ;  /* 0x00000002ffa47431 */ /* 0x000fe200000001ff */
[----:B------:R-:W-:Y:S01]  /*16240*/  PRMT R139, R141, 0x7632, R139 ;  /* 0x000076328d8b7816 */ /* 0x000fe2000000008b */
[----:B------:R-:W-:Y:S02]  /*16250*/  IMAD.MOV.U32 R141, RZ, RZ, R190 ;  /* 0x000000ffff8d7224 */ /* 0x000fe400078e00be */
[----:B------:R-:W-:Y:S01]  /*16260*/  FMUL.FTZ R138, R138, R163 ;  /* 0x000000a38a8a7220 */ /* 0x000fe20000410000 */
[----:B------:R-:W-:-:S13]  /*16270*/  FSETP.LE.FTZ.AND P4, PT, R2, R161, PT ;  /* 0x000000a10200720b */ /* 0x000fda0003f93000 */
        /* <DEDUP_REMOVED lines=10> */
.L_x_8773:
        /* <DEDUP_REMOVED lines=13> */
.L_x_8775:
[----:B------:R-:W-:Y:S05]  /*163f0*/  BSYNC.RECONVERGENT B3 ;  /* 0x0000000000037941 */ /* 0x000fea0003800200 */
.L_x_8774:
        /* <DEDUP_REMOVED lines=57> */
.L_x_8772:
[----:B------:R-:W-:Y:S05]  /*16790*/  BSYNC.RECONVERGENT B2 ;  /* 0x0000000000027941 */ /* 0x000fea0003800200 */
.L_x_8771:
[----:B------:R-:W-:Y:S01]  /*167a0*/  I2FP.F32.U32 R2, R141 ;  /* 0x0000008d00027245 */ /* 0x000fe20000201000 */
[----:B------:R-:W-:Y:S01]  /*167b0*/  IMAD.U32 R140, R109, 0x10000, RZ ;  /* 0x000100006d8c7824 */ /* 0x000fe200078e00ff */
[----:B------:R-:W-:Y:S01]  /*167c0*/  FSEL R141, R138, RZ, P4 ;  /* 0x000000ff8a8d7208 */ /* 0x000fe20002000000 */
        /* <DEDUP_REMOVED lines=20> */
.L_x_8778:
        /* <DEDUP_REMOVED lines=13> */
.L_x_8780:
[----:B------:R-:W-:Y:S05]  /*169e0*/  BSYNC.RECONVERGENT B3 ;  /* 0x0000000000037941 */ /* 0x000fea0003800200 */
.L_x_8779:
        /* <DEDUP_REMOVED lines=57> */
.L_x_8777:
[----:B------:R-:W-:Y:S05]  /*16d80*/  BSYNC.RECONVERGENT B2 ;  /* 0x0000000000027941 */ /* 0x000fea0003800200 */
.L_x_8776:
[----:B------:R-:W-:Y:S01]  /*16d90*/  I2FP.F32.U32 R2, R2 ;  /* 0x0000000200027245 */ /* 0x000fe20000201000 */
[----:B------:R-:W-:Y:S01]  /*16da0*/  IMAD.U32 R140, R139, 0x10000, RZ ;  /* 0x000100008b8c7824 */ /* 0x000fe200078e00ff */
[----:B------:R-:W-:Y:S01]  /*16db0*/  ISETP.NE.AND P2, PT, R165, 0x1, PT ;  /* 0x00000001a500780c */ /* 0x000fe20003f45270 */
[----:B------:R-:W-:Y:S01]  /*16dc0*/  BSSY.RECONVERGENT B2, `(.L_x_8781) ;  /* 0x0000058000027945 */ /* 0x000fe20003800200 */
[----:B------:R-:W-:Y:S01]  /*16dd0*/  LOP3.LUT R229, R229, 0xfffffffd, RZ, 0xc0, !PT ;  /* 0xfffffffde5e57812 */ /* 0x000fe200078ec0ff */
[----:B------:R-:W-:Y:S01]  /*16de0*/  FFMA.FTZ R2, R2, R189, 1.1641532182693481445e-10 ;  /* 0x2f00000002027423 */ /* 0x000fe200000100bd */
[----:B------:R-:W-:Y:S02]  /*16df0*/  HFMA2 R164, -RZ, RZ, 0, 1.1920928955078125e-07 ;  /* 0x00000002ffa47431 */ /* 0x000fe400000001ff */
        /* <DEDUP_REMOVED lines=13> */
.L_x_8783:
        /* <DEDUP_REMOVED lines=13> */
.L_x_8785:
[----:B------:R-:W-:Y:S05]  /*16fa0*/  BSYNC.RECONVERGENT B3 ;  /* 0x0000000000037941 */ /* 0x000fea0003800200 */
.L_x_8784:
        /* <DEDUP_REMOVED lines=57> */
.L_x_8782:
[----:B------:R-:W-:Y:S05]  /*17340*/  BSYNC.RECONVERGENT B2 ;  /* 0x0000000000027941 */ /* 0x000fea0003800200 */
.L_x_8781:
        /* <DEDUP_REMOVED lines=24> */
.L_x_8788:
        /* <DEDUP_REMOVED lines=13> */
.L_x_8790:
[----:B------:R-:W-:Y:S05]  /*175a0*/  BSYNC.RECONVERGENT B3 ;  /* 0x0000000000037941 */ /* 0x000fea0003800200 */
.L_x_8789:
        /* <DEDUP_REMOVED lines=57> */
.L_x_8787:
[----:B------:R-:W-:Y:S05]  /*17940*/  BSYNC.RECONVERGENT B2 ;  /* 0x0000000000027941 */ /* 0x000fea0003800200 */
.L_x_8786:
[----:B------:R-:W-:Y:S01]  /*17950*/  ISETP.NE.AND P3, PT, R165, 0x1, PT ;  /* 0x00000001a500780c */ /* 0x000fe20003f65270 */
[C---:B------:R-:W-:Y:S01]  /*17960*/  IMAD.U32 R140, R142.reuse, 0x10000, RZ ;  /* 0x000100008e8c7824 */ /* 0x040fe200078e00ff */
[----:B------:R-:W-:Y:S01]  /*17970*/  I2FP.F32.U32 R2, R2 ;  /* 0x0000000200027245 */ /* 0x000fe20000201000 */
[----:B------:R-:W-:Y:S01]  /*17980*/  BSSY.RECONVERGENT B2, `(.L_x_8791) ;  /* 0x0000057000027945 */ /* 0x000fe20003800200 */
[----:B------:R-:W-:Y:S01]  /*17990*/  HFMA2 R164, -RZ, RZ, 0, 1.1920928955078125e-07 ;  /* 0x00000002ffa47431 */ /* 0x000fe200000001ff */
[----:B------:R-:W-:Y:S01]  /*179a0*/  PRMT R142, R142, 0x7632, R142 ;  /* 0x000076328e8e7816 */ /* 0x000fe2000000008e */
[----:B------:R-:W-:Y:S02]  /*179b0*/  IMAD.MOV.U32 R141, RZ, RZ, R190 ;  /* 0x000000ffff8d7224 */ /* 0x000fe400078e00be */
        /* <DEDUP_REMOVED lines=12> */
.L_x_8793:
        /* <DEDUP_REMOVED lines=13> */
.L_x_8795:
[----:B------:R-:W-:Y:S05]  /*17b50*/  BSYNC.RECONVERGENT B3 ;  /* 0x0000000000037941 */ /* 0x000fea0003800200 */
.L_x_8794:
        /* <DEDUP_REMOVED lines=57> */
.L_x_8792:
[----:B------:R-:W-:Y:S05]  /*17ef0*/  BSYNC.RECONVERGENT B2 ;  /* 0x0000000000027941 */ /* 0x000fea0003800200 */
.L_x_8791:
[----:B------:R-:W-:Y:S01]  /*17f00*/  I2FP.F32.U32 R2, R141 ;  /* 0x0000008d00027245 */ /* 0x000fe20000201000 */
[----:B------:R-:W-:Y:S01]  /*17f10*/  IMAD.U32 R140, R110, 0x10000, RZ ;  /* 0x000100006e8c7824 */ /* 0x000fe200078e00ff */
[----:B------:R-:W-:Y:S01]  /*17f20*/  FSEL R195, R195, RZ, P2 ;  /* 0x000000ffc3c37208 */ /* 0x000fe20001000000 */
[----:B------:R-:W-:Y:S01]  /*17f30*/  BSSY.RECONVERGENT B2, `(.L_x_8796) ;  /* 0x000005c000027945 */ /* 0x000fe20003800200 */
        /* <DEDUP_REMOVED lines=20> */
.L_x_8798:
        /* <DEDUP_REMOVED lines=13> */
.L_x_8800:
[----:B------:R-:W-:Y:S05]  /*18150*/  BSYNC.RECONVERGENT B3 ;  /* 0x0000000000037941 */ /* 0x000fea0003800200 */
.L_x_8799:
        /* <DEDUP_REMOVED lines=57> */
.L_x_8797:
[----:B------:R-:W-:Y:S05]  /*184f0*/  BSYNC.RECONVERGENT B2 ;  /* 0x0000000000027941 */ /* 0x000fea0003800200 */
.L_x_8796:
[----:B------:R-:W-:Y:S01]  /*18500*/  ISETP.NE.AND P4, PT, R166, 0x1, PT ;  /* 0x00000001a600780c */ /* 0x000fe20003f85270 */
[----:B------:R-:W-:Y:S01]  /*18510*/  IMAD.U32 R142, R142, 0x10000, RZ ;  /* 0x000100008e8e7824 */ /* 0x000fe200078e00ff */
[----:B------:R-:W-:Y:S01]  /*18520*/  I2FP.F32.U32 R2, R141 ;  /* 0x0000008d00027245 */ /* 0x000fe20000201000 */
[----:B------:R-:W-:Y:S01]  /*18530*/  BSSY.RECONVERGENT B2, `(.L_x_8801) ;  /* 0x0000056000027945 */ /* 0x000fe20003800200 */
[----:B------:R-:W-:Y:S02]  /*18540*/  HFMA2 R164, -RZ, RZ, 0, 1.1920928955078125e-07 ;  /* 0x00000002ffa47431 */ /* 0x000fe400000001ff */
[----:B------:R-:W-:Y:S02]  /*18550*/  IMAD.MOV.U32 R165, RZ, RZ, R190 ;  /* 0x000000ffffa57224 */ /* 0x000fe400078e00be */
        /* <DEDUP_REMOVED lines=12> */
.L_x_8803:
        /* <DEDUP_REMOVED lines=13> */
.L_x_8805:
[----:B------:R-:W-:Y:S05]  /*186f0*/  BSYNC.RECONVERGENT B3 ;  /* 0x0000000000037941 */ /* 0x000fea0003800200 */
.L_x_8804:
        /* <DEDUP_REMOVED lines=57> */
.L_x_8802:
[----:B------:R-:W-:Y:S05]  /*18a90*/  BSYNC.RECONVERGENT B2 ;  /* 0x0000000000027941 */ /* 0x000fea0003800200 */
.L_x_8801:
        /* <DEDUP_REMOVED lines=24> */
.L_x_8808:
        /* <DEDUP_REMOVED lines=13> */
.L_x_8810:
[----:B------:R-:W-:Y:S05]  /*18cf0*/  BSYNC.RECONVERGENT B3 ;  /* 0x0000000000037941 */ /* 0x000fea0003800200 */
.L_x_8809:
        /* <DEDUP_REMOVED lines=57> */
.L_x_8807:
[----:B------:R-:W-:Y:S05]  /*19090*/  BSYNC.RECONVERGENT B2 ;  /* 0x0000000000027941 */ /* 0x000fea0003800200 */
.L_x_8806:
        /* <DEDUP_REMOVED lines=19> */
.L_x_8813:
        /* <DEDUP_REMOVED lines=13> */
.L_x_8815:
[----:B------:R-:W-:Y:S05]  /*192a0*/  BSYNC.RECONVERGENT B3 ;  /* 0x0000000000037941 */ /* 0x000fea0003800200 */
.L_x_8814:
        /* <DEDUP_REMOVED lines=57> */
.L_x_8812:
[----:B------:R-:W-:Y:S05]  /*19640*/  BSYNC.RECONVERGENT B2 ;  /* 0x0000000000027941 */ /* 0x000fea0003800200 */
.L_x_8811:
        /* <DEDUP_REMOVED lines=23> */
.L_x_8818:
        /* <DEDUP_REMOVED lines=13> */
.L_x_8820:
[----:B------:R-:W-:Y:S05]  /*19890*/  BSYNC.RECONVERGENT B3 ;  /* 0x0000000000037941 */ /* 0x000fea0003800200 */
.L_x_8819:
        /* <DEDUP_REMOVED lines=57> */
.L_x_8817:
[----:B------:R-:W-:Y:S05]  /*19c30*/  BSYNC.RECONVERGENT B2 ;  /* 0x0000000000027941 */ /* 0x000fea0003800200 */
.L_x_8816:
[----:B------:R-:W-:Y:S01]  /*19c40*/  ISETP.NE.AND P6, PT, R198, 0x1, PT ;  /* 0x00000001c600780c */ /* 0x000fe20003fc5270 */
[----:B------:R-:W-:Y:S01]  /*19c50*/  IMAD.U32 R166, R143, 0x10000, RZ ;  /* 0x000100008fa67824 */ /* 0x000fe200078e00ff */
[----:B------:R-:W-:Y:S01]  /*19c60*/  I2FP.F32.U32 R2, R2 ;  /* 0x0000000200027245 */ /* 0x000fe20000201000 */
[----:B------:R-:W-:Y:S01]  /*19c70*/  BSSY.RECONVERGENT B2, `(.L_x_8821) ;  /* 0x0000058000027945 */ /* 0x000fe20003800200 */
[----:B------:R-:W-:Y:S02]  /*19c80*/  IMAD.MOV.U32 R165, RZ, RZ, R190 ;  /* 0x000000ffffa57224 */ /* 0x000fe400078e00be */
[----:B------:R-:W-:Y:S01]  /*19c90*/  FMUL.FTZ R143, R166, R163 ;  /* 0x000000a3a68f7220 */ /* 0x000fe20000410000 */
        /* <DEDUP_REMOVED lines=12> */
.L_x_8823:
        /* <DEDUP_REMOVED lines=15> */
.L_x_8825:
[----:B------:R-:W-:Y:S05]  /*19e50*/  BSYNC.RECONVERGENT B3 ;  /* 0x0000000000037941 */ /* 0x000fea0003800200 */
.L_x_8824:
        /* <DEDUP_REMOVED lines=57> */
.L_x_8822:
[----:B------:R-:W-:Y:S05]  /*1a1f0*/  BSYNC.RECONVERGENT B2 ;  /* 0x0000000000027941 */ /* 0x000fea0003800200 */
.L_x_8821:
        /* <DEDUP_REMOVED lines=12> */
.L_x_8745:
[----:B------:R-:W-:Y:S01]  /*1a2c0*/  ISETP.NE.AND P2, PT, R2, 0x1, PT ;  /* 0x000000010200780c */ /* 0x000fe20003f45270 */
[----:B------:R-:W-:Y:S01]  /*1a2d0*/  BSSY.RECONVERGENT B2, `(.L_x_8827) ;  /* 0x0000055000027945 */ /* 0x000fe20003800200 */
[----:B--2---:R-:W-:Y:S02]  /*1a2e0*/  HFMA2 R138, -RZ, RZ, 0, 1.1920928955078125e-07 ;  /* 0x00000002ff8a7431 */ /* 0x004fe400000001ff */
[----:B------:R-:W-:Y:S02]  /*1a2f0*/  IMAD.MOV.U32 R136, RZ, RZ, R190 ;  /* 0x000000ffff887224 */ /* 0x000fe400078e00be */
[----:B01----:R-:W-:-:S07]  /*1a300*/  IMAD.MOV.U32 R162, RZ, RZ, R189 ;  /* 0x000000ffffa27224 */ /* 0x003fce00078e00bd */
        /* <DEDUP_REMOVED lines=11> */
.L_x_8829:
        /* <DEDUP_REMOVED lines=13> */
.L_x_8831:
[----:B------:R-:W-:Y:S05]  /*1a490*/  BSYNC.RECONVERGENT B3 ;  /* 0x0000000000037941 */ /* 0x000fea0003800200 */
.L_x_8830:
        /* <DEDUP_REMOVED lines=52> */
[----:B------:R-:W-:Y:S02]  /*1a7e0*/  HFMA2 R138, -RZ, RZ, 0, 0 ;  /* 0x00000000ff8a7431 */ /* 0x000fe400000001ff */
[----:B------:R-:W-:Y:S01]  /*1a7f0*/  IMAD.MOV.U32 R190, RZ, RZ, R136 ;  /* 0x000000ffffbe7224 */ /* 0x000fe200078e0088 */
[----:B------:R-:W-:Y:S01]  /*1a800*/  LOP3.LUT R4, R2, UR15, R163, 0x96, !PT ;  /* 0x0000000f02047c12 */ /* 0x000fe2000f8e96a3 */
[----:B------:R-:W-:-:S07]  /*1a810*/  IMAD.MOV.U32 R136, RZ, RZ, R189 ;  /* 0x000000ffff887224 */ /* 0x000fce00078e00bd */
.L_x_8828:
[----:B------:R-:W-:Y:S05]  /*1a820*/  BSYNC.RECONVERGENT B2 ;  /* 0x0000000000027941 */ /* 0x000fea0003800200 */
.L_x_8827:
[----:B------:R-:W0:Y:S01]  /*1a830*/  LDC R161, c[0x0][0x404] ;  /* 0x00010100ffa17b82 */ /* 0x000e220000000800 */
[----:B------:R-:W-:Y:S01]  /*1a840*/  I2FP.F32.U32 R137, R136 ;  /* 0x0000008800897245 */ /* 0x000fe20000201000 */
[----:B------:R-:W-:Y:S01]  /*1a850*/  IMAD.MOV.U32 R164, RZ, RZ, 0x2f800000 ;  /* 0x2f800000ffa47424 */ /* 0x000fe200078e00ff */
[----:B------:R-:W-:Y:S01]  /*1a860*/  ISETP.NE.AND P2, PT, R138, 0x1, PT ;  /* 0x000000018a00780c */ /* 0x000fe20003f45270 */
[----:B------:R-:W-:Y:S01]  /*1a870*/  BSSY.RECONVERGENT B2, `(.L_x_8832) ;  /* 0x0000059000027945 */ /* 0x000fe20003800200 */
[----:B------:R-:W-:Y:S01]  /*1a880*/  LOP3.LUT R229, R229, 0xffffffef, RZ, 0xc0, !PT ;  /* 0xffffffefe5e57812 */ /* 0x000fe200078ec0ff */
[----:B------:R-:W-:Y:S01]  /*1a890*/  FFMA.FTZ R2, R137, R164, 1.1641532182693481445e-10 ;  /* 0x2f00000089027423 */ /* 0x000fe200000100a4 */
[C---:B-----5:R-:W-:Y:S01]  /*1a8a0*/  IMAD.U32 R163, R140.reuse, 0x10000, RZ ;  /* 0x000100008ca37824 */ /* 0x060fe200078e00ff */
[----:B------:R-:W-:Y:S02]  /*1a8b0*/  PRMT R140, R140, 0x7632, R140 ;  /* 0x000076328c8c7816 */ /* 0x000fe4000000008c */
[----:B------:R-:W-:-:S02]  /*1a8c0*/  MOV R136, 0x2 ;  /* 0x0000000200887802 */ /* 0x000fc40000000f00 */
        /* <DEDUP_REMOVED lines=12> */
.L_x_8834:
        /* <DEDUP_REMOVED lines=13> */
.L_x_8836:
[----:B------:R-:W-:Y:S05]  /*1aa60*/  BSYNC.RECONVERGENT B3 ;  /* 0x0000000000037941 */ /* 0x000fea0003800200 */
.L_x_8835:
        /* <DEDUP_REMOVED lines=57> */
.L_x_8833:
[----:B------:R-:W-:Y:S05]  /*1ae00*/  BSYNC.RECONVERGENT B2 ;  /* 0x0000000000027941 */ /* 0x000fea0003800200 */
.L_x_8832:
[----:B------:R-:W-:Y:S01]  /*1ae10*/  I2FP.F32.U32 R137, R2 ;  /* 0x0000000200897245 */ /* 0x000fe20000201000 */
[----:B------:R-:W-:Y:S01]  /*1ae20*/  BSSY.RECONVERGENT B2, `(.L_x_8837) ;  /* 0x0000059000027945 */ /* 0x000fe20003800200 */
[----:B------:R-:W-:Y:S01]  /*1ae30*/  ISETP.NE.AND P2, PT, R136, 0x1, PT ;  /* 0x000000018800780c */ /* 0x000fe20003f45270 */
[----:B------:R-:W-:Y:S01]  /*1ae40*/  HFMA2 R138, -RZ, RZ, 0, 1.1920928955078125e-07 ;  /* 0x00000002ff8a7431 */ /* 0x000fe200000001ff */
[----:B------:R-:W-:Y:S01]  /*1ae50*/  LOP3.LUT R229, R229, 0xfffffff7, RZ, 0xc0, !PT ;  /* 0xfffffff7e5e57812 */ /* 0x000fe200078ec0ff */
[----:B------:R-:W-:Y:S01]  /*1ae60*/  FFMA.FTZ R2, R137, R164, 1.1641532182693481445e-10 ;  /* 0x2f00000089027423 */ /* 0x000fe200000100a4 */
[----:B------:R-:W-:-:S04]  /*1ae70*/  IMAD.U32 R166, R140, 0x10000, RZ ;  /* 0x000100008ca67824 */ /* 0x000fc800078e00ff */
        /* <DEDUP_REMOVED lines=12> */
.L_x_8839:
        /* <DEDUP_REMOVED lines=13> */
.L_x_8841:
[----:B------:R-:W-:Y:S05]  /*1b010*/  BSYNC.RECONVERGENT B3 ;  /* 0x0000000000037941 */ /* 0x000fea0003800200 */
.L_x_8840:
        /* <DEDUP_REMOVED lines=57> */
.L_x_8838:
[----:B------:R-:W-:Y:S05]  /*1b3b0*/  BSYNC.RECONVERGENT B2 ;  /* 0x0000000000027941 */ /* 0x000fea0003800200 */
.L_x_8837:
        /* <DEDUP_REMOVED lines=20> */
.L_x_8844:
        /* <DEDUP_REMOVED lines=13> */
.L_x_8846:
[----:B------:R-:W-:Y:S05]  /*1b5d0*/  BSYNC.RECONVERGENT B3 ;  /* 0x0000000000037941 */ /* 0x000fea0003800200 */
.L_x_8845:
        /* <DEDUP_REMOVED lines=57> */
.L_x_8843:
[----:B------:R-:W-:Y:S05]  /*1b970*/  BSYNC.RECONVERGENT B2 ;  /* 0x0000000000027941 */ /* 0x000fea0003800200 */
.L_x_8842:
[----:B------:R-:W-:Y:S01]  /*1b980*/  I2FP.F32.U32 R137, R137 ;  /* 0x0000008900897245 */ /* 0x000fe20000201000 */
[----:B------:R-:W-:Y:S01]  /*1b990*/  BSSY.RECONVERGENT B2, `(.L_x_8847) ;  /* 0x0000059000027945 */ /* 0x000fe20003800200 */
[----:B------:R-:W-:Y:S01]  /*1b9a0*/  ISETP.NE.AND P2, PT, R136, 0x1, PT ;  /* 0x000000018800780c */ /* 0x000fe20003f45270 */
[----:B------:R-:W-:Y:S01]  /*1b9b0*/  HFMA2 R138, -RZ, RZ, 0, 1.1920928955078125e-07 ;  /* 0x00000002ff8a7431 */ /* 0x000fe200000001ff */
[----:B------:R-:W-:Y:S01]  /*1b9c0*/  LOP3.LUT R229, R229, 0xfffffffd, RZ, 0xc0, !PT ;  /* 0xfffffffde5e57812 */ /* 0x000fe200078ec0ff */
[----:B------:R-:W-:Y:S01]  /*1b9d0*/  FFMA.FTZ R2, R137, R164, 1.1641532182693481445e-10 ;  /* 0x2f00000089027423 */ /* 0x000fe200000100a4 */
[----:B------:R-:W-:Y:S02]  /*1b9e0*/  IMAD.U32 R167, R167, 0x10000, RZ ;  /* 0x00010000a7a77824 */ /* 0x000fe400078e00ff */
        /* <DEDUP_REMOVED lines=12> */
.L_x_8849:
        /* <DEDUP_REMOVED lines=13> */
.L_x_8851:
[----:B------:R-:W-:Y:S05]  /*1bb80*/  BSYNC.RECONVERGENT B3 ;  /* 0x0000000000037941 */ /* 0x000fea0003800200 */
.L_x_8850:
        /* <DEDUP_REMOVED lines=57> */
.L_x_8848:
[----:B------:R-:W-:Y:S05]  /*1bf20*/  BSYNC.RECONVERGENT B2 ;  /* 0x0000000000027941 */ /* 0x000fea0003800200 */
.L_x_8847:
[----:B------:R-:W-:Y:S01]  /*1bf30*/  ISETP.NE.AND P3, PT, R138, 0x1, PT ;  /* 0x000000018a00780c */ /* 0x000fe20003f65270 */
[----:B------:R-:W-:Y:S01]  /*1bf40*/  BSSY.RECONVERGENT B2, `(.L_x_8852) ;  /* 0x0000058000027945 */ /* 0x000fe20003800200 */
[----:B------:R-:W-:Y:S01]  /*1bf50*/  I2FP.F32.U32 R137, R137 ;  /* 0x0000008900897245 */ /* 0x000fe20000201000 */
[----:B------:R-:W-:Y:S02]  /*1bf60*/  HFMA2 R136, -RZ, RZ, 0, 1.1920928955078125e-07 ;  /* 0x00000002ff887431 */ /* 0x000fe400000001ff */
[C---:B------:R-:W-:Y:S01]  /*1bf70*/  IMAD.U32 R189, R142.reuse, 0x10000, RZ ;  /* 0x000100008ebd7824 */ /* 0x040fe200078e00ff */
[----:B------:R-:W-:Y:S01]  /*1bf80*/  PRMT R142, R142, 0x7632, R142 ;  /* 0x000076328e8e7816 */ /* 0x000fe2000000008e */
[----:B------:R-:W-:Y:S01]  /*1bf90*/  FFMA.FTZ R2, R137, R164, 1.1641532182693481445e-10 ;  /* 0x2f00000089027423 */ /* 0x000fe200000100a4 */
[----:B------:R-:W-:-:S04]  /*1bfa0*/  IMAD.MOV.U32 R137, RZ, RZ, R190 ;  /* 0x000000ffff897224 */ /* 0x000fc800078e00be */
        /* <DEDUP_REMOVED lines=10> */
.L_x_8854:
        /* <DEDUP_REMOVED lines=13> */
.L_x_8856:
[----:B------:R-:W-:Y:S05]  /*1c120*/  BSYNC.RECONVERGENT B3 ;  /* 0x0000000000037941 */ /* 0x000fea0003800200 */
.L_x_8855:
        /* <DEDUP_REMOVED lines=57> */
.L_x_8853:
[----:B------:R-:W-:Y:S05]  /*1c4c0*/  BSYNC.RECONVERGENT B2 ;  /* 0x0000000000027941 */ /* 0x000fea0003800200 */
.L_x_8852:
[----:B------:R-:W-:Y:S01]  /*1c4d0*/  ISETP.NE.AND P4, PT, R136, 0x1, PT ;  /* 0x000000018800780c */ /* 0x000fe20003f85270 */
[----:B------:R-:W-:Y:S01]  /*1c4e0*/  BSSY.RECONVERGENT B2, `(.L_x_8857) ;  /* 0x0000057000027945 */ /* 0x000fe20003800200 */
[----:B------:R-:W-:Y:S01]  /*1c4f0*/  I2FP.F32.U32 R137, R137 ;  /* 0x0000008900897245 */ /* 0x000fe20000201000 */
[----:B------:R-:W-:Y:S02]  /*1c500*/  HFMA2 R138, -RZ, RZ, 0, 1.1920928955078125e-07 ;  /* 0x00000002ff8a7431 */ /* 0x000fe400000001ff */
[----:B------:R-:W-:Y:S02]  /*1c510*/  IMAD.U32 R142, R142, 0x10000, RZ ;  /* 0x000100008e8e7824 */ /* 0x000fe400078e00ff */
        /* <DEDUP_REMOVED lines=12> */
.L_x_8859:
        /* <DEDUP_REMOVED lines=13> */
.L_x_8861:
[----:B------:R-:W-:Y:S05]  /*1c6b0*/  BSYNC.RECONVERGENT B3 ;  /* 0x0000000000037941 */ /* 0x000fea0003800200 */
.L_x_8860:
        /* <DEDUP_REMOVED lines=57> */
.L_x_8858:
[----:B------:R-:W-:Y:S05]  /*1ca50*/  BSYNC.RECONVERGENT B2 ;  /* 0x0000000000027941 */ /* 0x000fea0003800200 */
.L_x_8857:
        /* <DEDUP_REMOVED lines=18> */
.L_x_8864:
        /* <DEDUP_REMOVED lines=13> */
.L_x_8866:
[----:B------:R-:W-:Y:S05]  /*1cc50*/  BSYNC.RECONVERGENT B3 ;  /* 0x0000000000037941 */ /* 0x000fea0003800200 */
.L_x_8865:
        /* <DEDUP_REMOVED lines=57> */
.L_x_8863:
[----:B------:R-:W-:Y:S05]  /*1cff0*/  BSYNC.RECONVERGENT B2 ;  /* 0x0000000000027941 */ /* 0x000fea0003800200 */
.L_x_8862:
        /* <DEDUP_REMOVED lines=37> */
.L_x_8826:
        /* <DEDUP_REMOVED lines=24> */
[----:B------:R-:W-:Y:S01]  /*1d3d0*/  SHF.L.U32 R163, R197, 0x10, RZ ;  /* 0x00000010c5a37819 */ /* 0x000fe200000006ff */
[----:B0-----:R-:W0:Y:S01]  /*1d3e0*/  LDC.64 R164, c[0x0][0x3b8] ;  /* 0x0000ee00ffa47b82 */ /* 0x001e220000000a00 */
        /* <DEDUP_REMOVED lines=18> */
.L_x_8867:
[----:B------:R-:W-:Y:S02]  /*1d510*/  IMAD.MOV.U32 R189, RZ, RZ, R162 ;  /* 0x000000ffffbd7224 */ /* 0x000fe400078e00a2 */
[----:B------:R-:W-:-:S07]  /*1d520*/  VIADD R160, R160, 0x20 ;  /* 0x00000020a0a07836 */ /* 0x000fce0000000000 */
.L_x_8744:
[----:B------:R-:W-:Y:S05]  /*1d530*/  BSYNC.RECONVERGENT B1 ;  /* 0x0000000000017941 */ /* 0x000fea0003800200 */
.L_x_8743:
        /* <DEDUP_REMOVED lines=36> */
.L_x_8873:
        /* <DEDUP_REMOVED lines=13> */
.L_x_8875:
[----:B------:R-:W-:Y:S05]  /*1d850*/  BSYNC.RECONVERGENT B3 ;  /* 0x0000000000037941 */ /* 0x000fea0003800200 */
.L_x_8874:
        /* <DEDUP_REMOVED lines=55> */
.L_x_8872:
[----:B------:R-:W-:Y:S05]  /*1dbd0*/  BSYNC.RECONVERGENT B2 ;  /* 0x0000000000027941 */ /* 0x000fea0003800200 */
.L_x_8871:
        /* <DEDUP_REMOVED lines=24> */
.L_x_8878:
        /* <DEDUP_REMOVED lines=13> */
.L_x_8880:
[----:B------:R-:W-:Y:S05]  /*1de30*/  BSYNC.RECONVERGENT B3 ;  /* 0x0000000000037941 */ /* 0x000fea0003800200 */
.L_x_8879:
        /* <DEDUP_REMOVED lines=56> */
.L_x_8877:
[----:B------:R-:W-:Y:S05]  /*1e1c0*/  BSYNC.RECONVERGENT B2 ;  /* 0x0000000000027941 */ /* 0x000fea0003800200 */
.L_x_8876:
[----:B------:R-:W-:Y:S01]  /*1e1d0*/  I2FP.F32.U32 R2, R2 ;  /* 0x0000000200027245 */ /* 0x000fe20000201000 */
[----:B------:R-:W-:Y:S01]  /*1e1e0*/  BSSY.RECONVERGENT B2, `(.L_x_8881) ;  /* 0x000005d000027945 */ /* 0x000fe20003800200 */
[----:B------:R-:W-:Y:S01]  /*1e1f0*/  SHF.L.U32 R144, R108, 0x10, RZ ;  /* 0x000000106c907819 */ /* 0x000fe200000006ff */
[----:B------:R-:W-:Y:S01]  /*1e200*/  IMAD.MOV.U32 R164, RZ, RZ, 0x2 ;  /* 0x00000002ffa47424 */ /* 0x000fe200078e00ff */
[----:B------:R-:W-:Y:S01]  /*1e210*/  FSEL R145, R166, RZ, P4 ;  /* 0x000000ffa6917208 */ /* 0x000fe20002000000 */
[----:B------:R-:W-:Y:S02]  /*1e220*/  FFMA.FTZ R2, R2, R189, 1.1641532182693481445e-10 ;  /* 0x2f00000002027423 */ /* 0x000fe400000100bd */
        /* <DEDUP_REMOVED lines=17> */
.L_x_8883:
        /* <DEDUP_REMOVED lines=13> */
.L_x_8885:
[----:B------:R-:W-:Y:S05]  /*1e410*/  BSYNC.RECONVERGENT B3 ;  /* 0x0000000000037941 */ /* 0x000fea0003800200 */
.L_x_8884:
        /* <DEDUP_REMOVED lines=57> */
.L_x_8882:
[----:B------:R-:W-:Y:S05]  /*1e7b0*/  BSYNC.RECONVERGENT B2 ;  /* 0x0000000000027941 */ /* 0x000fea0003800200 */
.L_x_8881:
[----:B------:R-:W-:Y:S01]  /*1e7c0*/  I2FP.F32.U32 R2, R2 ;  /* 0x0000000200027245 */ /* 0x000fe20000201000 */
[----:B------:R-:W-:Y:S01]  /*1e7d0*/  BSSY.RECONVERGENT B2, `(.L_x_8886) ;  /* 0x000005a000027945 */ /* 0x000fe20003800200 */
[----:B------:R-:W-:Y:S01]  /*1e7e0*/  ISETP.NE.AND P2, PT, R164, 0x1, PT ;  /* 0x00000001a400780c */ /* 0x000fe20003f45270 */
[----:B------:R-:W-:Y:S01]  /*1e7f0*/  IMAD.MOV.U32 R165, RZ, RZ, 0x2 ;  /* 0x00000002ffa57424 */ /* 0x000fe200078e00ff */
[----:B------:R-:W-:Y:S01]  /*1e800*/  SHF.L.U32 R148, R148, 0x10, RZ ;  /* 0x0000001094947819 */ /* 0x000fe200000006ff */
[----:B------:R-:W-:Y:S01]  /*1e810*/  FFMA.FTZ R2, R2, R189, 1.1641532182693481445e-10 ;  /* 0x2f00000002027423 */ /* 0x000fe200000100bd */
[----:B------:R-:W-:Y:S01]  /*1e820*/  LOP3.LUT R229, R229, 0xfffffff7, RZ, 0xc0, !PT ;  /* 0xfffffff7e5e57812 */ /* 0x000fe200078ec0ff */
        /* <DEDUP_REMOVED lines=13> */
.L_x_8888:
        /* <DEDUP_REMOVED lines=13> */
.L_x_8890:
[----:B------:R-:W-:Y:S05]  /*1e9d0*/  BSYNC.RECONVERGENT B3 ;  /* 0x0000000000037941 */ /* 0x000fea0003800200 */
.L_x_8889:
        /* <DEDUP_REMOVED lines=57> */
.L_x_8887:
[----:B------:R-:W-:Y:S05]  /*1ed70*/  BSYNC.RECONVERGENT B2 ;  /* 0x0000000000027941 */ /* 0x000fea0003800200 */
.L_x_8886:
[----:B------:R-:W-:Y:S01]  /*1ed80*/  I2FP.F32.U32 R2, R147 ;  /* 0x0000009300027245 */ /* 0x000fe20000201000 */
[----:B------:R-:W-:Y:S01]  /*1ed90*/  BSSY.RECONVERGENT B2, `(.L_x_8891) ;  /* 0x000005e000027945 */ /* 0x000fe20003800200 */
[----:B------:R-:W-:Y:S01]  /*1eda0*/  PRMT R146, R108, 0x7632, R146 ;  /* 0x000076326c927816 */ /* 0x000fe20000000092 */
[----:B------:R-:W-:Y:S01]  /*1edb0*/  IMAD.MOV.U32 R148, RZ, RZ, 0x2 ;  /* 0x00000002ff947424 */ /* 0x000fe200078e00ff */
[----:B------:R-:W-:Y:S01]  /*1edc0*/  FSEL R145, R145, RZ, P4 ;  /* 0x000000ff91917208 */ /* 0x000fe20002000000 */
[----:B------:R-:W-:Y:S01]  /*1edd0*/  FFMA.FTZ R2, R2, R189, 1.1641532182693481445e-10 ;  /* 0x2f00000002027423 */ /* 0x000fe200000100bd */
[----:B------:R-:W-:-:S04]  /*1ede0*/  SHF.L.U32 R146, R146, 0x10, RZ ;  /* 0x0000001092927819 */ /* 0x000fc800000006ff */
        /* <DEDUP_REMOVED lines=17> */
.L_x_8893:
        /* <DEDUP_REMOVED lines=13> */
.L_x_8895:
[----:B------:R-:W-:Y:S05]  /*1efd0*/  BSYNC.RECONVERGENT B3 ;  /* 0x0000000000037941 */ /* 0x000fea0003800200 */
.L_x_8894:
        /* <DEDUP_REMOVED lines=57> */
.L_x_8892:
[----:B------:R-:W-:Y:S05]  /*1f370*/  BSYNC.RECONVERGENT B2 ;  /* 0x0000000000027941 */ /* 0x000fea0003800200 */
.L_x_8891:
        /* <DEDUP_REMOVED lines=8> */
[----:B------:R-:W-:Y:S01]  /*1f400*/  IMAD.MOV.U32 R149, RZ, RZ, R190 ;  /* 0x000000ffff957224 */ /* 0x000fe200078e00be */
[----:B------:R-:W-:Y:S01]  /*1f410*/  FSETP.LE.FTZ.AND P4, PT, R2, R161, PT ;  /* 0x000000a10200720b */ /* 0x000fe20003f93000 */
[----:B------:R-:W-:-:S12]  /*1f420*/  FMUL.FTZ R146, R146, R163 ;  /* 0x000000a392927220 */ /* 0x000fd80000410000 */
        /* <DEDUP_REMOVED lines=10> */
.L_x_8898:
        /* <DEDUP_REMOVED lines=13> */
.L_x_8900:
[----:B------:R-:W-:Y:S05]  /*1f5a0*/  BSYNC.RECONVERGENT B3 ;  /* 0x0000000000037941 */ /* 0x000fea0003800200 */
.L_x_8899:
        /* <DEDUP_REMOVED lines=57> */
.L_x_8897:
[----:B------:R-:W-:Y:S05]  /*1f940*/  BSYNC.RECONVERGENT B2 ;  /* 0x0000000000027941 */ /* 0x000fea0003800200 */
.L_x_8896:
[----:B------:R-:W-:Y:S01]  /*1f950*/  I2FP.F32.U32 R2, R149 ;  /* 0x0000009500027245 */ /* 0x000fe20000201000 */
[----:B------:R-:W-:Y:S01]  /*1f960*/  BSSY.RECONVERGENT B2, `(.L_x_8901) ;  /* 0x000005d000027945 */ /* 0x000fe20003800200 */
[----:B------:R-:W-:Y:S01]  /*1f970*/  SHF.L.U32 R148, R109, 0x10, RZ ;  /* 0x000000106d947819 */ /* 0x000fe200000006ff */
[----:B------:R-:W-:Y:S01]  /*1f980*/  IMAD.MOV.U32 R165, RZ, RZ, 0x2 ;  /* 0x00000002ffa57424 */ /* 0x000fe200078e00ff */
[----:B------:R-:W-:Y:S01]  /*1f990*/  FSEL R149, R146, RZ, P4 ;  /* 0x000000ff92957208 */ /* 0x000fe20002000000 */
        /* <DEDUP_REMOVED lines=18> */
.L_x_8903:
        /* <DEDUP_REMOVED lines=13> */
.L_x_8905:
[----:B------:R-:W-:Y:S05]  /*1fb90*/  BSYNC.RECONVERGENT B3 ;  /* 0x0000000000037941 */ /* 0x000fea0003800200 */
.L_x_8904:
        /* <DEDUP_REMOVED lines=57> */
.L_x_8902:
[----:B------:R-:W-:Y:S05]  /*1ff30*/  BSYNC.RECONVERGENT B2 ;  /* 0x0000000000027941 */ /* 0x000fea0003800200 */
.L_x_8901:
        /* <DEDUP_REMOVED lines=20> */
.L_x_8908:
        /* <DEDUP_REMOVED lines=13> */
.L_x_8910:
[----:B------:R-:W-:Y:S05]  /*20150*/  BSYNC.RECONVERGENT B3 ;  /* 0x0000000000037941 */ /* 0x000fea0003800200 */
.L_x_8909:
        /* <DEDUP_REMOVED lines=57> */
.L_x_8907:
[----:B------:R-:W-:Y:S05]  /*204f0*/  BSYNC.RECONVERGENT B2 ;  /* 0x0000000000027941 */ /* 0x000fea0003800200 */
.L_x_8906:
        /* <DEDUP_REMOVED lines=24> */
.L_x_8913:
        /* <DEDUP_REMOVED lines=13> */
.L_x_8915:
[----:B------:R-:W-:Y:S05]  /*20750*/  BSYNC.RECONVERGENT B3 ;  /* 0x0000000000037941 */ /* 0x000fea0003800200 */
.L_x_8914:
        /* <DEDUP_REMOVED lines=57> */
.L_x_8912:
[----:B------:R-:W-:Y:S05]  /*20af0*/  BSYNC.RECONVERGENT B2 ;  /* 0x0000000000027941 */ /* 0x000fea0003800200 */
.L_x_8911:
[----:B------:R-:W-:Y:S01]  /*20b00*/  ISETP.NE.AND P3, PT, R165, 0x1, PT ;  /* 0x00000001a500780c */ /* 0x000fe20003f65270 */
[----:B------:R-:W-:Y:S01]  /*20b10*/  BSSY.RECONVERGENT B2, `(.L_x_8916) ;  /* 0x0000059000027945 */ /* 0x000fe20003800200 */
[----:B------:R-:W-:Y:S01]  /*20b20*/  I2FP.F32.U32 R2, R2 ;  /* 0x0000000200027245 */ /* 0x000fe20000201000 */
[----:B------:R-:W-:Y:S01]  /*20b30*/  IMAD.MOV.U32 R164, RZ, RZ, 0x2 ;  /* 0x00000002ffa47424 */ /* 0x000fe200078e00ff */
[C---:B------:R-:W-:Y:S01]  /*20b40*/  SHF.L.U32 R148, R150.reuse, 0x10, RZ ;  /* 0x0000001096947819 */ /* 0x040fe200000006ff */
[----:B------:R-:W-:Y:S01]  /*20b50*/  IMAD.MOV.U32 R149, RZ, RZ, R190 ;  /* 0x000000ffff957224 */ /* 0x000fe200078e00be */
[----:B------:R-:W-:Y:S01]  /*20b60*/  PRMT R150, R150, 0x7632, R150 ;  /* 0x0000763296967816 */ /* 0x000fe20000000096 */
        /* <DEDUP_REMOVED lines=12> */
.L_x_8918:
        /* <DEDUP_REMOVED lines=13> */
.L_x_8920:
[----:B------:R-:W-:Y:S05]  /*20d00*/  BSYNC.RECONVERGENT B3 ;  /* 0x0000000000037941 */ /* 0x000fea0003800200 */
.L_x_8919:
        /* <DEDUP_REMOVED lines=57> */
.L_x_8917:
[----:B------:R-:W-:Y:S05]  /*210a0*/  BSYNC.RECONVERGENT B2 ;  /* 0x0000000000027941 */ /* 0x000fea0003800200 */
.L_x_8916:
[----:B------:R-:W-:Y:S01]  /*210b0*/  I2FP.F32.U32 R2, R149 ;  /* 0x0000009500027245 */ /* 0x000fe20000201000 */
[----:B------:R-:W-:Y:S01]  /*210c0*/  BSSY.RECONVERGENT B2, `(.L_x_8921) ;  /* 0x000005e000027945 */ /* 0x000fe20003800200 */
[----:B------:R-:W-:Y:S01]  /*210d0*/  SHF.L.U32 R148, R110, 0x10, RZ ;  /* 0x000000106e947819 */ /* 0x000fe200000006ff */
[----:B------:R-:W-:Y:S01]  /*210e0*/  IMAD.MOV.U32 R166, RZ, RZ, 0x2 ;  /* 0x00000002ffa67424 */ /* 0x000fe200078e00ff */
[----:B------:R-:W-:Y:S01]  /*210f0*/  FSEL R195, R195, RZ, P2 ;  /* 0x000000ffc3c37208 */ /* 0x000fe20001000000 */
[----:B------:R-:W-:Y:S01]  /*21100*/  FFMA.FTZ R2, R2, R189, 1.1641532182693481445e-10 ;  /* 0x2f00000002027423 */ /* 0x000fe200000100bd */
[----:B------:R-:W-:Y:S02]  /*21110*/  IMAD.MOV.U32 R149, RZ, RZ, R190 ;  /* 0x000000ffff957224 */ /* 0x000fe400078e00be */
[----:B------:R-:W-:Y:S02]  /*21120*/  FMUL.FTZ R148, R148, R163 ;  /* 0x000000a394947220 */ /* 0x000fe40000410000 */
        /* <DEDUP_REMOVED lines=16> */
.L_x_8923:
        /* <DEDUP_REMOVED lines=13> */
.L_x_8925:
[----:B------:R-:W-:Y:S05]  /*21300*/  BSYNC.RECONVERGENT B3 ;  /* 0x0000000000037941 */ /* 0x000fea0003800200 */
.L_x_8924:
        /* <DEDUP_REMOVED lines=57> */
.L_x_8922:
[----:B------:R-:W-:Y:S05]  /*216a0*/  BSYNC.RECONVERGENT B2 ;  /* 0x0000000000027941 */ /* 0x000fea0003800200 */
.L_x_8921:
        /* <DEDUP_REMOVED lines=18> */
.L_x_8928:
        /* <DEDUP_REMOVED lines=13> */
.L_x_8930:
[----:B------:R-:W-:Y:S05]  /*218a0*/  BSYNC.RECONVERGENT B3 ;  /* 0x0000000000037941 */ /* 0x000fea0003800200 */
.L_x_8929:
        /* <DEDUP_REMOVED lines=57> */
.L_x_8927:
[----:B------:R-:W-:Y:S05]  /*21c40*/  BSYNC.RECONVERGENT B2 ;  /* 0x0000000000027941 */ /* 0x000fea0003800200 */
.L_x_8926:
        /* <DEDUP_REMOVED lines=24> */
.L_x_8933:
        /* <DEDUP_REMOVED lines=13> */
.L_x_8935:
[----:B------:R-:W-:Y:S05]  /*21ea0*/  BSYNC.RECONVERGENT B3 ;  /* 0x0000000000037941 */ /* 0x000fea0003800200 */
.L_x_8934:
        /* <DEDUP_REMOVED lines=57> */
.L_x_8932:
[----:B------:R-:W-:Y:S05]  /*22240*/  BSYNC.RECONVERGENT B2 ;  /* 0x0000000000027941 */ /* 0x000fea0003800200 */
.L_x_8931:
        /* <DEDUP_REMOVED lines=19> */
.L_x_8938:
        /* <DEDUP_REMOVED lines=13> */
.L_x_8940:
[----:B------:R-:W-:Y:S05]  /*22450*/  BSYNC.RECONVERGENT B3 ;  /* 0x0000000000037941 */ /* 0x000fea0003800200 */
.L_x_8939:
        /* <DEDUP_REMOVED lines=57> */
.L_x_8937:
[----:B------:R-:W-:Y:S05]  /*227f0*/  BSYNC.RECONVERGENT B2 ;  /* 0x0000000000027941 */ /* 0x000fea0003800200 */
.L_x_8936:
        /* <DEDUP_REMOVED lines=23> */
.L_x_8943:
        /* <DEDUP_REMOVED lines=13> */
.L_x_8945:
[----:B------:R-:W-:Y:S05]  /*22a40*/  BSYNC.RECONVERGENT B3 ;  /* 0x0000000000037941 */ /* 0x000fea0003800200 */
.L_x_8944:
        /* <DEDUP_REMOVED lines=57> */
.L_x_8942:
[----:B------:R-:W-:Y:S05]  /*22de0*/  BSYNC.RECONVERGENT B2 ;  /* 0x0000000000027941 */ /* 0x000fea0003800200 */
.L_x_8941:
[----:B------:R-:W-:Y:S01]  /*22df0*/  ISETP.NE.AND P6, PT, R198, 0x1, PT ;  /* 0x00000001c600780c */ /* 0x000fe20003fc5270 */
[----:B------:R-:W-:Y:S01]  /*22e00*/  BSSY.RECONVERGENT B2, `(.L_x_8946) ;  /* 0x000005a000027945 */ /* 0x000fe20003800200 */
[----:B------:R-:W-:Y:S01]  /*22e10*/  I2FP.F32.U32 R2, R2 ;  /* 0x0000000200027245 */ /* 0x000fe20000201000 */
[----:B------:R-:W-:Y:S01]  /*22e20*/  IMAD.MOV.U32 R165, RZ, RZ, R190 ;  /* 0x000000ffffa57224 */ /* 0x000fe200078e00be */
[----:B------:R-:W-:-:S03]  /*22e30*/  SHF.L.U32 R166, R151, 0x10, RZ ;  /* 0x0000001097a67819 */ /* 0x000fc600000006ff */
[----:B------:R-:W-:Y:S01]  /*22e40*/  FFMA.FTZ R164, R2, R189, 1.1641532182693481445e-10 ;  /* 0x2f00000002a47423 */ /* 0x000fe200000100bd */
[----:B------:R-:W-:Y:S02]  /*22e50*/  IMAD.MOV.U32 R2, RZ, RZ, 0x2 ;  /* 0x00000002ff027424 */ /* 0x000fe400078e00ff */
        /* <DEDUP_REMOVED lines=11> */
.L_x_8948:
        /* <DEDUP_REMOVED lines=15> */
.L_x_8950:
[----:B------:R-:W-:Y:S05]  /*23000*/  BSYNC.RECONVERGENT B3 ;  /* 0x0000000000037941 */ /* 0x000fea0003800200 */
.L_x_8949:
        /* <DEDUP_REMOVED lines=57> */
.L_x_8947:
[----:B------:R-:W-:Y:S05]  /*233a0*/  BSYNC.RECONVERGENT B2 ;  /* 0x0000000000027941 */ /* 0x000fea0003800200 */
.L_x_8946:
        /* <DEDUP_REMOVED lines=10> */
[----:B------:R-:W-:Y:S01]  /*23450*/  @P1 FADD.FTZ R151, R119, R151 ;  /* 0x0000009777971221 */ /* 0x000fe20000010000 */
[----:B------:R-:W-:Y:S06]  /*23460*/  BRA `(.L_x_8951) ;  /* 0x0000002c00e47947 */ /* 0x000fec0003800000 */
.L_x_8870:
        /* <DEDUP_REMOVED lines=16> */
.L_x_8954:
        /* <DEDUP_REMOVED lines=13> */
.L_x_8956:
[----:B------:R-:W-:Y:S05]  /*23640*/  BSYNC.RECONVERGENT B3 ;  /* 0x0000000000037941 */ /* 0x000fea0003800200 */
.L_x_8955:
        /* <DEDUP_REMOVED lines=56> */
.L_x_8953:
[----:B------:R-:W-:Y:S05]  /*239d0*/  BSYNC.RECONVERGENT B2 ;  /* 0x0000000000027941 */ /* 0x000fea0003800200 */
.L_x_8952:
[----:B------:R-:W0:Y:S01]  /*239e0*/  LDC R161, c[0x0][0x404] ;  /* 0x00010100ffa17b82 */ /* 0x000e220000000800 */
[----:B------:R-:W-:Y:S01]  /*239f0*/  I2FP.F32.U32 R145, R144 ;  /* 0x0000009000917245 */ /* 0x000fe20000201000 */
[----:B------:R-:W-:Y:S01]  /*23a00*/  IMAD.MOV.U32 R164, RZ, RZ, 0x2f800000 ;  /* 0x2f800000ffa47424 */ /* 0x000fe200078e00ff */
[----:B------:R-:W-:Y:S01]  /*23a10*/  LOP3.LUT R229, R229, 0xffffffef, RZ, 0xc0, !PT ;  /* 0xffffffefe5e57812 */ /* 0x000fe200078ec0ff */
[----:B------:R-:W-:Y:S01]  /*23a20*/  BSSY.RECONVERGENT B2, `(.L_x_8957) ;  /* 0x0000059000027945 */ /* 0x000fe20003800200 */
[C---:B-----5:R-:W-:Y:S01]  /*23a30*/  SHF.L.U32 R163, R148.reuse, 0x10, RZ ;  /* 0x0000001094a37819 */ /* 0x060fe200000006ff */
[----:B------:R-:W-:Y:S01]  /*23a40*/  FFMA.FTZ R2, R145, R164, 1.1641532182693481445e-10 ;  /* 0x2f00000091027423 */ /* 0x000fe200000100a4 */
[----:B------:R-:W-:Y:S01]  /*23a50*/  PRMT R148, R148, 0x7632, R148 ;  /* 0x0000763294947816 */ /* 0x000fe20000000094 */
[----:B------:R-:W-:-:S03]  /*23a60*/  IMAD.MOV.U32 R144, RZ, RZ, 0x2 ;  /* 0x00000002ff907424 */ /* 0x000fc600078e00ff */
[----:B0-----:R-:W-:Y:S01]  /*23a70*/  FSETP.LE.FTZ.AND P2, PT, R2, R161, PT ;  /* 0x000000a10200720b */ /* 0x001fe20003f53000 */
[----:B------:R-:W-:-:S12]  /*23a80*/  IMAD.MOV.U32 R2, RZ, RZ, R190 ;  /* 0x000000ffff027224 */ /* 0x000fd800078e00be */
        /* <DEDUP_REMOVED lines=11> */
.L_x_8959:
        /* <DEDUP_REMOVED lines=13> */
.L_x_8961:
[----:B------:R-:W-:Y:S05]  /*23c10*/  BSYNC.RECONVERGENT B3 ;  /* 0x0000000000037941 */ /* 0x000fea0003800200 */
.L_x_8960:
        /* <DEDUP_REMOVED lines=57> */
.L_x_8958:
[----:B------:R-:W-:Y:S05]  /*23fb0*/  BSYNC.RECONVERGENT B2 ;  /* 0x0000000000027941 */ /* 0x000fea0003800200 */
.L_x_8957:
[----:B------:R-:W-:Y:S01]  /*23fc0*/  I2FP.F32.U32 R145, R2 ;  /* 0x0000000200917245 */ /* 0x000fe20000201000 */
[----:B------:R-:W-:Y:S01]  /*23fd0*/  BSSY.RECONVERGENT B2, `(.L_x_8962) ;  /* 0x0000059000027945 */ /* 0x000fe20003800200 */
[----:B------:R-:W-:Y:S01]  /*23fe0*/  ISETP.NE.AND P2, PT, R144, 0x1, PT ;  /* 0x000000019000780c */ /* 0x000fe20003f45270 */
[----:B------:R-:W-:Y:S01]  /*23ff0*/  IMAD.MOV.U32 R146, RZ, RZ, 0x2 ;  /* 0x00000002ff927424 */ /* 0x000fe200078e00ff */
[----:B------:R-:W-:Y:S01]  /*24000*/  LOP3.LUT R229, R229, 0xfffffff7, RZ, 0xc0, !PT ;  /* 0xfffffff7e5e57812 */ /* 0x000fe200078ec0ff */
[----:B------:R-:W-:Y:S01]  /*24010*/  FFMA.FTZ R2, R145, R164, 1.1641532182693481445e-10 ;  /* 0x2f00000091027423 */ /* 0x000fe200000100a4 */
[----:B------:R-:W-:Y:S01]  /*24020*/  SHF.L.U32 R166, R148, 0x10, RZ ;  /* 0x0000001094a67819 */ /* 0x000fe200000006ff */
[----:B------:R-:W-:-:S03]  /*24030*/  IMAD.MOV.U32 R145, RZ, RZ, R190 ;  /* 0x000000ffff917224 */ /* 0x000fc600078e00be */
        /* <DEDUP_REMOVED lines=11> */
.L_x_8964:
        /* <DEDUP_REMOVED lines=13> */
.L_x_8966:
[----:B------:R-:W-:Y:S05]  /*241c0*/  BSYNC.RECONVERGENT B3 ;  /* 0x0000000000037941 */ /* 0x000fea0003800200 */
.L_x_8965:
        /* <DEDUP_REMOVED lines=57> */
.L_x_8963:
[----:B------:R-:W-:Y:S05]  /*24560*/  BSYNC.RECONVERGENT B2 ;  /* 0x0000000000027941 */ /* 0x000fea0003800200 */
.L_x_8962:
        /* <DEDUP_REMOVED lines=20> */
.L_x_8969:
        /* <DEDUP_REMOVED lines=13> */
.L_x_8971:
[----:B------:R-:W-:Y:S05]  /*24780*/  BSYNC.RECONVERGENT B3 ;  /* 0x0000000000037941 */ /* 0x000fea0003800200 */
.L_x_8970:
        /* <DEDUP_REMOVED lines=57> */
.L_x_8968:
[----:B------:R-:W-:Y:S05]  /*24b20*/  BSYNC.RECONVERGENT B2 ;  /* 0x0000000000027941 */ /* 0x000fea0003800200 */
.L_x_8967:
        /* <DEDUP_REMOVED lines=19> */
.L_x_8974:
        /* <DEDUP_REMOVED lines=13> */
.L_x_8976:
[----:B------:R-:W-:Y:S05]  /*24d30*/  BSYNC.RECONVERGENT B3 ;  /* 0x0000000000037941 */ /* 0x000fea0003800200 */
.L_x_8975:
        /* <DEDUP_REMOVED lines=57> */
.L_x_8973:
[----:B------:R-:W-:Y:S05]  /*250d0*/  BSYNC.RECONVERGENT B2 ;  /* 0x0000000000027941 */ /* 0x000fea0003800200 */
.L_x_8972:
[----:B------:R-:W-:Y:S01]  /*250e0*/  ISETP.NE.AND P3, PT, R146, 0x1, PT ;  /* 0x000000019200780c */ /* 0x000fe20003f65270 */
[----:B------:R-:W-:Y:S01]  /*250f0*/  BSSY.RECONVERGENT B2, `(.L_x_8977) ;  /* 0x0000058000027945 */ /* 0x000fe20003800200 */
[----:B------:R-:W-:Y:S01]  /*25100*/  I2FP.F32.U32 R145, R145 ;  /* 0x0000009100917245 */ /* 0x000fe20000201000 */
[----:B------:R-:W-:Y:S01]  /*25110*/  IMAD.MOV.U32 R144, RZ, RZ, 0x2 ;  /* 0x00000002ff907424 */ /* 0x000fe200078e00ff */
[C---:B------:R-:W-:Y:S02]  /*25120*/  SHF.L.U32 R189, R150.reuse, 0x10, RZ ;  /* 0x0000001096bd7819 */ /* 0x040fe400000006ff */
        /* <DEDUP_REMOVED lines=13> */
.L_x_8979:
        /* <DEDUP_REMOVED lines=13> */
.L_x_8981:
[----:B------:R-:W-:Y:S05]  /*252d0*/  BSYNC.RECONVERGENT B3 ;  /* 0x0000000000037941 */ /* 0x000fea0003800200 */
.L_x_8980:
        /* <DEDUP_REMOVED lines=57> */
.L_x_8978:
[----:B------:R-:W-:Y:S05]  /*25670*/  BSYNC.RECONVERGENT B2 ;  /* 0x0000000000027941 */ /* 0x000fea0003800200 */
.L_x_8977:
[----:B------:R-:W-:Y:S01]  /*25680*/  ISETP.NE.AND P4, PT, R144, 0x1, PT ;  /* 0x000000019000780c */ /* 0x000fe20003f85270 */
[----:B------:R-:W-:Y:S01]  /*25690*/  BSSY.RECONVERGENT B2, `(.L_x_8982) ;  /* 0x0000057000027945 */ /* 0x000fe20003800200 */
[----:B------:R-:W-:Y:S01]  /*256a0*/  I2FP.F32.U32 R145, R145 ;  /* 0x0000009100917245 */ /* 0x000fe20000201000 */
[----:B------:R-:W-:Y:S01]  /*256b0*/  IMAD.MOV.U32 R146, RZ, RZ, 0x2 ;  /* 0x00000002ff927424 */ /* 0x000fe200078e00ff */
[----:B------:R-:W-:-:S03]  /*256c0*/  SHF.L.U32 R150, R150, 0x10, RZ ;  /* 0x0000001096967819 */ /* 0x000fc600000006ff */
        /* <DEDUP_REMOVED lines=12> */
.L_x_8984:
        /* <DEDUP_REMOVED lines=13> */
.L_x_8986:
[----:B------:R-:W-:Y:S05]  /*25860*/  BSYNC.RECONVERGENT B3 ;  /* 0x0000000000037941 */ /* 0x000fea0003800200 */
.L_x_8985:
        /* <DEDUP_REMOVED lines=57> */
.L_x_8983:
[----:B------:R-:W-:Y:S05]  /*25c00*/  BSYNC.RECONVERGENT B2 ;  /* 0x0000000000027941 */ /* 0x000fea0003800200 */
.L_x_8982:
        /* <DEDUP_REMOVED lines=18> */
.L_x_8989:
        /* <DEDUP_REMOVED lines=13> */
.L_x_8991:
[----:B------:R-:W-:Y:S05]  /*25e00*/  BSYNC.RECONVERGENT B3 ;  /* 0x0000000000037941 */ /* 0x000fea0003800200 */
.L_x_8990:
        /* <DEDUP_REMOVED lines=57> */
.L_x_8988:
[----:B------:R-:W-:Y:S05]  /*261a0*/  BSYNC.RECONVERGENT B2 ;  /* 0x0000000000027941 */ /* 0x000fea0003800200 */
.L_x_8987:
        /* <DEDUP_REMOVED lines=9> */
[----:B------:R-:W-:Y:S01]  /*26240*/  FMUL.FTZ R231, R231, UR16 ;  /* 0x00000010e7e77c20 */ /* 0x000fe20008410000 */
[----:B------:R-:W-:Y:S01]  /*26250*/  SHF.L.U32 R151, R151, 0x10, RZ ;  /* 0x0000001097977819 */ /* 0x000fe200000006ff */
[----:B------:R-:W-:Y:S01]  /*26260*/  FMUL.FTZ R149, R150, UR16 ;  /* 0x0000001096957c20 */ /* 0x000fe20008410000 */
[----:B------:R-:W-:Y:S01]  /*26270*/  LOP3.LUT P5, RZ, R229, 0x2, RZ, 0xc0, !PT ;  /* 0x00000002e5ff7812 */ /* 0x000fe200078ac0ff */
[----:B------:R-:W-:Y:S01]  /*26280*/  FMUL.FTZ R189, R189, UR16 ;  /* 0x00000010bdbd7c20 */ /* 0x000fe20008410000 */
[----:B------:R-:W-:Y:S01]  /*26290*/  FSEL R144, R163, RZ, P1 ;  /* 0x000000ffa3907208 */ /* 0x000fe20000800000 */
[----:B------:R-:W-:Y:S01]  /*262a0*/  FMUL.FTZ R165, R165, UR16 ;  /* 0x00000010a5a57c20 */ /* 0x000fe20008410000 */
[----:B------:R-:W-:Y:S01]  /*262b0*/  ISETP.NE.AND P1, PT, R146, RZ, PT ;  /* 0x000000ff9200720c */ /* 0x000fe20003f25270 */
[----:B------:R-:W-:Y:S01]  /*262c0*/  FMUL.FTZ R151, R151, UR16 ;  /* 0x0000001097977c20 */ /* 0x000fe20008410000 */
[----:B------:R-:W-:-:S02]  /*262d0*/  FSEL R145, R166, RZ, P0 ;  /* 0x000000ffa6917208 */ /* 0x000fc40000000000 */
[----:B------:R-:W-:Y:S02]  /*262e0*/  ISETP.NE.AND P0, PT, R147, RZ, PT ;  /* 0x000000ff9300720c */ /* 0x000fe40003f05270 */
[----:B------:R-:W-:Y:S02]  /*262f0*/  FSEL R147, R167, RZ, P5 ;  /* 0x000000ffa7937208 */ /* 0x000fe40002800000 */
        /* <DEDUP_REMOVED lines=16> */
.L_x_8951:
        /* <DEDUP_REMOVED lines=44> */
.L_x_8992:
[----:B------:R-:W-:Y:S01]  /*266c0*/  IMAD.MOV.U32 R189, RZ, RZ, R162 ;  /* 0x000000ffffbd7224 */ /* 0x000fe200078e00a2 */
[----:B------:R-:W-:-:S07]  /*266d0*/  IADD3 R160, PT, PT, R160, 0x20, RZ ;  /* 0x00000020a0a07810 */ /* 0x000fce0007ffe0ff */
.L_x_8869:
[----:B------:R-:W-:Y:S05]  /*266e0*/  BSYNC.RECONVERGENT B1 ;  /* 0x0000000000017941 */ /* 0x000fea0003800200 */
.L_x_8868:
        /* <DEDUP_REMOVED lines=36> */
.L_x_8998:
        /* <DEDUP_REMOVED lines=13> */
.L_x_9000:
[----:B------:R-:W-:Y:S05]  /*26a00*/  BSYNC.RECONVERGENT B3 ;  /* 0x0000000000037941 */ /* 0x000fea0003800200 */
.L_x_8999:
        /* <DEDUP_REMOVED lines=55> */
.L_x_8997:
[----:B------:R-:W-:Y:S05]  /*26d80*/  BSYNC.RECONVERGENT B2 ;  /* 0x0000000000027941 */ /* 0x000fea0003800200 */
.L_x_8996:
        /* <DEDUP_REMOVED lines=10> */
[----:B------:R-:W-:Y:S01]  /*26e30*/  IMAD.MOV.U32 R153, RZ, RZ, R190 ;  /* 0x000000ffff997224 */ /* 0x000fe200078e00be */
[----:B------:R-:W-:-:S02]  /*26e40*/  MOV R155, 0x2 ;  /* 0x00000002009b7802 */ /* 0x000fc40000000f00 */
[----:B0-----:R-:W-:Y:S01]  /*26e50*/  FSETP.LE.FTZ.AND P4, PT, R2, R163, PT ;  /* 0x000000a30200720b */ /* 0x001fe20003f93000 */
[----:B-1----:R-:W-:-:S12]  /*26e60*/  FMUL.FTZ R166, R166, R161 ;  /* 0x000000a1a6a67220 */ /* 0x002fd80000410000 */
        /* <DEDUP_REMOVED lines=10> */
.L_x_9003:
        /* <DEDUP_REMOVED lines=13> */
.L_x_9005:
[----:B------:R-:W-:Y:S05]  /*26fe0*/  BSYNC.RECONVERGENT B3 ;  /* 0x0000000000037941 */ /* 0x000fea0003800200 */
.L_x_9004:
        /* <DEDUP_REMOVED lines=52> */
[----:B------:R-:W-:-:S04]  /*27330*/  LOP3.LUT R3, R154, UR20, R191, 0x96, !PT ;  /* 0x000000149a037c12 */ /* 0x000fc8000f8e96bf */
[----:B------:R-:W-:Y:S01]  /*27340*/  LOP3.LUT R4, R2, UR15, R153, 0x96, !PT ;  /* 0x0000000f02047c12 */ /* 0x000fe2000f8e9699 */
[----:B------:R-:W-:Y:S02]  /*27350*/  IMAD.MOV.U32 R153, RZ, RZ, R162 ;  /* 0x000000ffff997224 */ /* 0x000fe400078e00a2 */
[----:B------:R-:W-:-:S07]  /*27360*/  IMAD.MOV.U32 R162, RZ, RZ, R152 ;  /* 0x000000ffffa27224 */ /* 0x000fce00078e0098 */
.L_x_9002:
[----:B------:R-:W-:Y:S05]  /*27370*/  BSYNC.RECONVERGENT B2 ;  /* 0x0000000000027941 */ /* 0x000fea0003800200 */
.L_x_9001:
[----:B------:R-:W-:Y:S01]  /*27380*/  I2FP.F32.U32 R2, R153 ;  /* 0x0000009900027245 */ /* 0x000fe20000201000 */
[----:B------:R-:W-:Y:S01]  /*27390*/  IMAD.U32 R152, R108, 0x10000, RZ ;  /* 0x000100006c987824 */ /* 0x000fe200078e00ff */
[----:B------:R-:W-:Y:S01]  /*273a0*/  FSEL R153, R166, RZ, P4 ;  /* 0x000000ffa6997208 */ /* 0x000fe20002000000 */
        /* <DEDUP_REMOVED lines=20> */
.L_x_9008:
        /* <DEDUP_REMOVED lines=13> */
.L_x_9010:
[----:B------:R-:W-:Y:S05]  /*275c0*/  BSYNC.RECONVERGENT B3 ;  /* 0x0000000000037941 */ /* 0x000fea0003800200 */
.L_x_9009:
        /* <DEDUP_REMOVED lines=57> */
.L_x_9007:
[----:B------:R-:W-:Y:S05]  /*27960*/  BSYNC.RECONVERGENT B2 ;  /* 0x0000000000027941 */ /* 0x000fea0003800200 */
.L_x_9006:
        /* <DEDUP_REMOVED lines=20> */
.L_x_9013:
        /* <DEDUP_REMOVED lines=13> */
.L_x_9015:
[----:B------:R-:W-:Y:S05]  /*27b80*/  BSYNC.RECONVERGENT B3 ;  /* 0x0000000000037941 */ /* 0x000fea0003800200 */
.L_x_9014:
        /* <DEDUP_REMOVED lines=57> */
.L_x_9012:
[----:B------:R-:W-:Y:S05]  /*27f20*/  BSYNC.RECONVERGENT B2 ;  /* 0x0000000000027941 */ /* 0x000fea0003800200 */
.L_x_9011:
        /* <DEDUP_REMOVED lines=24> */
.L_x_9018:
        /* <DEDUP_REMOVED lines=13> */
.L_x_9020:
[----:B------:R-:W-:Y:S05]  /*28180*/  BSYNC.RECONVERGENT B3 ;  /* 0x0000000000037941 */ /* 0x000fea0003800200 */
.L_x_9019:
        /* <DEDUP_REMOVED lines=57> */
.L_x_9017:
[----:B------:R-:W-:Y:S05]  /*28520*/  BSYNC.RECONVERGENT B2 ;  /* 0x0000000000027941 */ /* 0x000fea0003800200 */
.L_x_9016:
[----:B------:R-:W-:Y:S01]  /*28530*/  I2FP.F32.U32 R2, R2 ;  /* 0x0000000200027245 */ /* 0x000fe20000201000 */
[----:B------:R-:W-:Y:S01]  /*28540*/  IMAD.U32 R154, R157, 0x10000, RZ ;  /* 0x000100009d9a7824 */ /* 0x000fe200078e00ff */
[----:B------:R-:W-:Y:S01]  /*28550*/  ISETP.NE.AND P2, PT, R156, 0x1, PT ;  /* 0x000000019c00780c */ /* 0x000fe20003f45270 */
[----:B------:R-:W-:Y:S01]  /*28560*/  BSSY.RECONVERGENT B2, `(.L_x_9021) ;  /* 0x0000059000027945 */ /* 0x000fe20003800200 */
[----:B------:R-:W-:Y:S01]  /*28570*/  LOP3.LUT R229, R229, 0xfffffffb, RZ, 0xc0, !PT ;  /* 0xfffffffbe5e57812 */ /* 0x000fe200078ec0ff */
[----:B------:R-:W-:Y:S01]  /*28580*/  FFMA.FTZ R2, R2, R189, 1.1641532182693481445e-10 ;  /* 0x2f00000002027423 */ /* 0x000fe200000100bd */
[----:B------:R-:W-:Y:S01]  /*28590*/  PRMT R155, R157, 0x7632, R155 ;  /* 0x000076329d9b7816 */ /* 0x000fe2000000009b */
[----:B------:R-:W-:Y:S01]  /*285a0*/  IMAD.MOV.U32 R164, RZ, RZ, 0x2 ;  /* 0x00000002ffa47424 */ /* 0x000fe200078e00ff */
[----:B------:R-:W-:Y:S01]  /*285b0*/  MOV R157, R190 ;  /* 0x000000be009d7202 */ /* 0x000fe20000000f00 */
        /* <DEDUP_REMOVED lines=12> */
.L_x_9023:
        /* <DEDUP_REMOVED lines=13> */
.L_x_9025:
[----:B------:R-:W-:Y:S05]  /*28750*/  BSYNC.RECONVERGENT B3 ;  /* 0x0000000000037941 */ /* 0x000fea0003800200 */
.L_x_9024:
        /* <DEDUP_REMOVED lines=57> */
.L_x_9022:
[----:B------:R-:W-:Y:S05]  /*28af0*/  BSYNC.RECONVERGENT B2 ;  /* 0x0000000000027941 */ /* 0x000fea0003800200 */
.L_x_9021:
        /* <DEDUP_REMOVED lines=23> */
.L_x_9028:
        /* <DEDUP_REMOVED lines=13> */
.L_x_9030:
[----:B------:R-:W-:Y:S05]  /*28d40*/  BSYNC.RECONVERGENT B3 ;  /* 0x0000000000037941 */ /* 0x000fea0003800200 */
.L_x_9029:
        /* <DEDUP_REMOVED lines=57> */
.L_x_9027:
[----:B------:R-:W-:Y:S05]  /*290e0*/  BSYNC.RECONVERGENT B2 ;  /* 0x0000000000027941 */ /* 0x000fea0003800200 */
.L_x_9026:
        /* <DEDUP_REMOVED lines=20> */
.L_x_9033:
        /* <DEDUP_REMOVED lines=13> */
.L_x_9035:
[----:B------:R-:W-:Y:S05]  /*29300*/  BSYNC.RECONVERGENT B3 ;  /* 0x0000000000037941 */ /* 0x000fea0003800200 */
.L_x_9034:
        /* <DEDUP_REMOVED lines=57> */
.L_x_9032:
[----:B------:R-:W-:Y:S05]  /*296a0*/  BSYNC.RECONVERGENT B2 ;  /* 0x0000000000027941 */ /* 0x000fea0003800200 */
.L_x_9031:
        /* <DEDUP_REMOVED lines=24> */
.L_x_9038:
        /* <DEDUP_REMOVED lines=13> */
.L_x_9040:
[----:B------:R-:W-:Y:S05]  /*29900*/  BSYNC.RECONVERGENT B3 ;  /* 0x0000000000037941 */ /* 0x000fea0003800200 */
.L_x_9039:
        /* <DEDUP_REMOVED lines=57> */
.L_x_9037:
[----:B------:R-:W-:Y:S05]  /*29ca0*/  BSYNC.RECONVERGENT B2 ;  /* 0x0000000000027941 */ /* 0x000fea0003800200 */
.L_x_9036:
        /* <DEDUP_REMOVED lines=19> */
.L_x_9043:
        /* <DEDUP_REMOVED lines=13> */
.L_x_9045:
[----:B------:R-:W-:Y:S05]  /*29eb0*/  BSYNC.RECONVERGENT B3 ;  /* 0x0000000000037941 */ /* 0x000fea0003800200 */
.L_x_9044:
        /* <DEDUP_REMOVED lines=57> */
.L_x_9042:
[----:B------:R-:W-:Y:S05]  /*2a250*/  BSYNC.RECONVERGENT B2 ;  /* 0x0000000000027941 */ /* 0x000fea0003800200 */
.L_x_9041:
        /* <DEDUP_REMOVED lines=24> */
.L_x_9048:
        /* <DEDUP_REMOVED lines=13> */
.L_x_9050:
[----:B------:R-:W-:Y:S05]  /*2a4b0*/  BSYNC.RECONVERGENT B3 ;  /* 0x0000000000037941 */ /* 0x000fea0003800200 */
.L_x_9049:
        /* <DEDUP_REMOVED lines=57> */
.L_x_9047:
[----:B------:R-:W-:Y:S05]  /*2a850*/  BSYNC.RECONVERGENT B2 ;  /* 0x0000000000027941 */ /* 0x000fea0003800200 */
.L_x_9046:
        /* <DEDUP_REMOVED lines=18> */
.L_x_9053:
        /* <DEDUP_REMOVED lines=13> */
.L_x_9055:
[----:B------:R-:W-:Y:S05]  /*2aa50*/  BSYNC.RECONVERGENT B3 ;  /* 0x0000000000037941 */ /* 0x000fea0003800200 */
.L_x_9054:
        /* <DEDUP_REMOVED lines=57> */
.L_x_9052:
[----:B------:R-:W-:Y:S05]  /*2adf0*/  BSYNC.RECONVERGENT B2 ;  /* 0x0000000000027941 */ /* 0x000fea0003800200 */
.L_x_9051:
        /* <DEDUP_REMOVED lines=24> */
.L_x_9058:
        /* <DEDUP_REMOVED lines=13> */
.L_x_9060:
[----:B------:R-:W-:Y:S05]  /*2b050*/  BSYNC.RECONVERGENT B3 ;  /* 0x0000000000037941 */ /* 0x000fea0003800200 */
.L_x_9059:
        /* <DEDUP_REMOVED lines=57> */
.L_x_9057:
[----:B------:R-:W-:Y:S05]  /*2b3f0*/  BSYNC.RECONVERGENT B2 ;  /* 0x0000000000027941 */ /* 0x000fea0003800200 */
.L_x_9056:
        /* <DEDUP_REMOVED lines=19> */
.L_x_9063:
        /* <DEDUP_REMOVED lines=13> */
.L_x_9065:
[----:B------:R-:W-:Y:S05]  /*2b600*/  BSYNC.RECONVERGENT B3 ;  /* 0x0000000000037941 */ /* 0x000fea0003800200 */
.L_x_9064:
        /* <DEDUP_REMOVED lines=57> */
.L_x_9062:
[----:B------:R-:W-:Y:S05]  /*2b9a0*/  BSYNC.RECONVERGENT B2 ;  /* 0x0000000000027941 */ /* 0x000fea0003800200 */
.L_x_9061:
        /* <DEDUP_REMOVED lines=23> */
.L_x_9068:
        /* <DEDUP_REMOVED lines=13> */
.L_x_9070:
[----:B------:R-:W-:Y:S05]  /*2bbf0*/  BSYNC.RECONVERGENT B3 ;  /* 0x0000000000037941 */ /* 0x000fea0003800200 */
.L_x_9069:
        /* <DEDUP_REMOVED lines=57> */
.L_x_9067:
[----:B------:R-:W-:Y:S05]  /*2bf90*/  BSYNC.RECONVERGENT B2 ;  /* 0x0000000000027941 */ /* 0x000fea0003800200 */
.L_x_9066:
        /* <DEDUP_REMOVED lines=18> */
.L_x_9073:
        /* <DEDUP_REMOVED lines=15> */
.L_x_9075:
[----:B------:R-:W-:Y:S05]  /*2c1b0*/  BSYNC.RECONVERGENT B3 ;  /* 0x0000000000037941 */ /* 0x000fea0003800200 */
.L_x_9074:
        /* <DEDUP_REMOVED lines=57> */
.L_x_9072:
[----:B------:R-:W-:Y:S05]  /*2c550*/  BSYNC.RECONVERGENT B2 ;  /* 0x0000000000027941 */ /* 0x000fea0003800200 */
.L_x_9071:
        /* <DEDUP_REMOVED lines=12> */
.L_x_8995:
        /* <DEDUP_REMOVED lines=16> */
.L_x_9079:
        /* <DEDUP_REMOVED lines=13> */
.L_x_9081:
[----:B------:R-:W-:Y:S05]  /*2c7f0*/  BSYNC.RECONVERGENT B3 ;  /* 0x0000000000037941 */ /* 0x000fea0003800200 */
.L_x_9080:
        /* <DEDUP_REMOVED lines=56> */
.L_x_9078:
[----:B------:R-:W-:Y:S05]  /*2cb80*/  BSYNC.RECONVERGENT B2 ;  /* 0x0000000000027941 */ /* 0x000fea0003800200 */
.L_x_9077:
        /* <DEDUP_REMOVED lines=9> */
[----:B------:R-:W-:Y:S01]  /*2cc20*/  IMAD.MOV.U32 R152, RZ, RZ, 0x2 ;  /* 0x00000002ff987424 */ /* 0x000fe200078e00ff */
[----:B------:R-:W-:-:S02]  /*2cc30*/  MOV R153, R190 ;  /* 0x000000be00997202 */ /* 0x000fc40000000f00 */
[----:B0-----:R-:W-:-:S13]  /*2cc40*/  FSETP.LE.FTZ.AND P3, PT, R2, R161, PT ;  /* 0x000000a10200720b */ /* 0x001fda0003f73000 */
        /* <DEDUP_REMOVED lines=10> */
.L_x_9084:
        /* <DEDUP_REMOVED lines=13> */
.L_x_9086:
[----:B------:R-:W-:Y:S05]  /*2cdc0*/  BSYNC.RECONVERGENT B3 ;  /* 0x0000000000037941 */ /* 0x000fea0003800200 */
.L_x_9085:
        /* <DEDUP_REMOVED lines=57> */
.L_x_9083:
[----:B------:R-:W-:Y:S05]  /*2d160*/  BSYNC.RECONVERGENT B2 ;  /* 0x0000000000027941 */ /* 0x000fea0003800200 */
.L_x_9082:
        /* <DEDUP_REMOVED lines=19> */
.L_x_9089:
        /* <DEDUP_REMOVED lines=13> */
.L_x_9091:
[----:B------:R-:W-:Y:S05]  /*2d370*/  BSYNC.RECONVERGENT B3 ;  /* 0x0000000000037941 */ /* 0x000fea0003800200 */
.L_x_9090:
        /* <DEDUP_REMOVED lines=57> */
.L_x_9088:
[----:B------:R-:W-:Y:S05]  /*2d710*/  BSYNC.RECONVERGENT B2 ;  /* 0x0000000000027941 */ /* 0x000fea0003800200 */
.L_x_9087:
[----:B------:R-:W-:Y:S01]  /*2d720*/  I2FP.F32.U32 R153, R153 ;  /* 0x0000009900997245 */ /* 0x000fe20000201000 */
[----:B------:R-:W-:Y:S01]  /*2d730*/  BSSY.RECONVERGENT B2, `(.L_x_9092) ;  /* 0x000005a000027945 */ /* 0x000fe20003800200 */
[----:B------:R-:W-:Y:S01]  /*2d740*/  ISETP.NE.AND P2, PT, R154, 0x1, PT ;  /* 0x000000019a00780c */ /* 0x000fe20003f45270 */
[----:B------:R-:W-:Y:S01]  /*2d750*/  IMAD.U32 R165, R157, 0x10000, RZ ;  /* 0x000100009da57824 */ /* 0x000fe200078e00ff */
[----:B------:R-:W-:Y:S01]  /*2d760*/  LOP3.LUT R229, R229, 0xfffffffb, RZ, 0xc0, !PT ;  /* 0xfffffffbe5e57812 */ /* 0x000fe200078ec0ff */
[----:B------:R-:W-:Y:S01]  /*2d770*/  FFMA.FTZ R2, R153, R164, 1.1641532182693481445e-10 ;  /* 0x2f00000099027423 */ /* 0x000fe200000100a4 */
[----:B------:R-:W-:Y:S01]  /*2d780*/  PRMT R167, R157, 0x7632, R167 ;  /* 0x000076329da77816 */ /* 0x000fe200000000a7 */
[----:B------:R-:W-:Y:S01]  /*2d790*/  IMAD.MOV.U32 R152, RZ, RZ, 0x2 ;  /* 0x00000002ff987424 */ /* 0x000fe200078e00ff */
[----:B------:R-:W-:Y:S02]  /*2d7a0*/  MOV R153, R190 ;  /* 0x000000be00997202 */ /* 0x000fe40000000f00 */
        /* <DEDUP_REMOVED lines=11> */
.L_x_9094:
        /* <DEDUP_REMOVED lines=13> */
.L_x_9096:
[----:B------:R-:W-:Y:S05]  /*2d930*/  BSYNC.RECONVERGENT B3 ;  /* 0x0000000000037941 */ /* 0x000fea0003800200 */
.L_x_9095:
        /* <DEDUP_REMOVED lines=57> */
.L_x_9093:
[----:B------:R-:W-:Y:S05]  /*2dcd0*/  BSYNC.RECONVERGENT B2 ;  /* 0x0000000000027941 */ /* 0x000fea0003800200 */
.L_x_9092:
        /* <DEDUP_REMOVED lines=19> */
.L_x_9099:
        /* <DEDUP_REMOVED lines=13> */
.L_x_9101:
[----:B------:R-:W-:Y:S05]  /*2dee0*/  BSYNC.RECONVERGENT B3 ;  /* 0x0000000000037941 */ /* 0x000fea0003800200 */
.L_x_9100:
        /* <DEDUP_REMOVED lines=57> */
.L_x_9098:
[----:B------:R-:W-:Y:S05]  /*2e280*/  BSYNC.RECONVERGENT B2 ;  /* 0x0000000000027941 */ /* 0x000fea0003800200 */
.L_x_9097:
        /* <DEDUP_REMOVED lines=18> */
.L_x_9104:
        /* <DEDUP_REMOVED lines=13> */
.L_x_9106:
[----:B------:R-:W-:Y:S05]  /*2e480*/  BSYNC.RECONVERGENT B3 ;  /* 0x0000000000037941 */ /* 0x000fea0003800200 */
.L_x_9105:
        /* <DEDUP_REMOVED lines=57> */
.L_x_9103:
[----:B------:R-:W-:Y:S05]  /*2e820*/  BSYNC.RECONVERGENT B2 ;  /* 0x0000000000027941 */ /* 0x000fea0003800200 */
.L_x_9102:
        /* <DEDUP_REMOVED lines=17> */
.L_x_9109:
        /* <DEDUP_REMOVED lines=13> */
.L_x_9111:
[----:B------:R-:W-:Y:S05]  /*2ea10*/  BSYNC.RECONVERGENT B3 ;  /* 0x0000000000037941 */ /* 0x000fea0003800200 */
.L_x_9110:
        /* <DEDUP_REMOVED lines=57> */
.L_x_9108:
[----:B------:R-:W-:Y:S05]  /*2edb0*/  BSYNC.RECONVERGENT B2 ;  /* 0x0000000000027941 */ /* 0x000fea0003800200 */
.L_x_9107:
        /* <DEDUP_REMOVED lines=18> */
.L_x_9114:
        /* <DEDUP_REMOVED lines=13> */
.L_x_9116:
[----:B------:R-:W-:Y:S05]  /*2efb0*/  BSYNC.RECONVERGENT B3 ;  /* 0x0000000000037941 */ /* 0x000fea0003800200 */
.L_x_9115:
        /* <DEDUP_REMOVED lines=57> */
.L_x_9113:
[----:B------:R-:W-:Y:S05]  /*2f350*/  BSYNC.RECONVERGENT B2 ;  /* 0x0000000000027941 */ /* 0x000fea0003800200 */
.L_x_9112:
        /* <DEDUP_REMOVED lines=37> */
.L_x_9076:
        /* <DEDUP_REMOVED lines=16> */
[----:B------:R-:W-:Y:S01]  /*2f6b0*/  SEL R166, RZ, 0x1, !P1 ;  /* 0x00000001ffa67807 */ /* 0x000fe20004800000 */
[----:B------:R-:W-:Y:S01]  /*2f6c0*/  IMAD.MOV.U32 R189, RZ, RZ, R162 ;  /* 0x000000ffffbd7224 */ /* 0x000fe200078e00a2 */
[----:B------:R-:W-:Y:S01]  /*2f6d0*/  LOP3.LUT R167, R234, R167, RZ, 0xfc, !PT ;  /* 0x000000a7eaa77212 */ /* 0x000fe200078efcff */
[----:B------:R2:W-:Y:S01]  /*2f6e0*/  STG.E.128 desc[UR6][R232.64], R152 ;  /* 0x00000098e8007986 */ /* 0x0005e2000c101d06 */
[----:B------:R-:W-:Y:S01]  /*2f6f0*/  LOP3.LUT R166, R161, R166, RZ, 0xfc, !PT ;  /* 0x000000a6a1a67212 */ /* 0x000fe200078efcff */
[----:B-1----:R-:W-:Y:S02]  /*2f700*/  IMAD.WIDE.U32 R164, R160, 0x8, R164 ;  /* 0x00000008a0a47825 */ /* 0x002fe400078e00a4 */
[----:B------:R2:W-:Y:S04]  /*2f710*/  STG.E.128 desc[UR6][R232.64+0x10], R156 ;  /* 0x0000109ce8007986 */ /* 0x0005e8000c101d06 */
        /* <DEDUP_REMOVED lines=22> */
.L_x_8994:
[----:B------:R-:W-:Y:S05]  /*2f880*/  BSYNC.RECONVERGENT B1 ;  /* 0x0000000000017941 */ /* 0x000fea0003800200 */
.L_x_8993:
[----:B------:R-:W-:Y:S01]  /*2f890*/  FADD.FTZ R160, RZ, R120 ;  /* 0x00000078ffa07221 */ /* 0x000fe20000010000 */
[C---:B------:R-:W-:Y:S01]  /*2f8a0*/  ISETP.GE.U32.AND P0, PT, R0.reuse, 0x20, PT ;  /* 0x000000200000780c */ /* 0x040fe20003f06070 */
[----:B01-3--:R-:W0:Y:S01]  /*2f8b0*/  S2R R162, SR_TID.X ;  /* 0x0000000000a27919 */ /* 0x00be220000002100 */
        /* <DEDUP_REMOVED lines=48> */
[----:B--2---:R-:W1:Y:S01]  /*2fbc0*/  LDC R164, c[0x0][0x400] ;  /* 0x00010000ffa47b82 */ /* 0x004e620000000800 */
        /* <DEDUP_REMOVED lines=100> */
.L_x_9140:
        /* <DEDUP_REMOVED lines=9> */
[----:B------:R-:W2:Y:S03]  /*302a0*/  @!P5 LDC.64 R160, c[0x0][0x3c8] ;  /* 0x0000f200ffa0db82 */ /* 0x000ea60000000a00 */
[----:B------:R-:W3:Y:S01]  /*302b0*/  MUFU.RSQ R232, R164 ;  /* 0x000000a400e87308 */ /* 0x000ee20000001400 */
[----:B-1----:R-:W-:-:S05]  /*302c0*/  @!P5 IMAD.WIDE R162, R227, 0x4, R162 ;  /* 0x00000004e3a2d825 */ /* 0x002fca00078e02a2 */
[----:B------:R1:W-:Y:S01]  /*302d0*/  @!P5 STG.E desc[UR6][R162.64], R165 ;  /* 0x000000a5a200d986 */ /* 0x0003e2000c101906 */
[----:B--2---:R-:W-:-:S05]  /*302e0*/  @!P5 IMAD.WIDE R160, R227, 0x4, R160 ;  /* 0x00000004e3a0d825 */ /* 0x004fca00078e02a0 */
[----:B---3--:R1:W-:Y:S01]  /*302f0*/  @!P5 STG.E desc[UR6][R160.64], R232 ;  /* 0x000000e8a000d986 */ /* 0x0083e2000c101906 */
[----:B------:R-:W-:Y:S05]  /*30300*/  @!P0 BRA `(.L_x_9119) ;  /* 0x00000004003c8947 */ /* 0x000fea0003800000 */
[--C-:B-1----:R-:W-:Y:S01]  /*30310*/  FADD.FTZ R161, R126, -R231.reuse ;  /* 0x800000e77ea17221 */ /* 0x102fe20000010000 */
[----:B------:R-:W-:Y:S01]  /*30320*/  SHF.L.U32 R238, R35, 0x10, RZ ;  /* 0x0000001023ee7819 */ /* 0x000fe200000006ff */
[----:B------:R-:W-:Y:S02]  /*30330*/  IMAD.U32 R242, R31, 0x10000, RZ ;  /* 0x000100001ff27824 */ /* 0x000fe400078e00ff */
[----:B------:R-:W-:Y:S01]  /*30340*/  FADD.FTZ R165, R127, -R231 ;  /* 0x800000e77fa57221 */ /* 0x000fe20000010000 */
[----:B------:R-:W-:Y:S02]  /*30350*/  IMAD.U32 R160, R75, 0x10000, RZ ;  /* 0x000100004ba07824 */ /* 0x000fe400078e00ff */
[----:B------:R-:W-:Y:S01]  /*30360*/  FMUL.FTZ R161, R232, R161 ;  /* 0x000000a1e8a17220 */ /* 0x000fe20000410000 */
[----:B------:R-:W-:Y:S01]  /*30370*/  IMAD.U32 R163, R91, 0x10000, RZ ;  /* 0x000100005ba37824 */ /* 0x000fe200078e00ff */
[----:B------:R-:W-:Y:S01]  /*30380*/  SHF.L.U32 R164, R174, 0x10, RZ ;  /* 0x00000010aea47819 */ /* 0x000fe200000006ff */
[----:B------:R-:W-:-:S02]  /*30390*/  IMAD.U32 R162, R175, 0x10000, RZ ;  /* 0x00010000afa27824 */ /* 0x000fc400078e00ff */
[----:B------:R-:W-:Y:S01]  /*303a0*/  FMUL.FTZ R165, R232, R165 ;  /* 0x000000a5e8a57220 */ /* 0x000fe20000410000 */
[C---:B------:R-:W-:Y:S01]  /*303b0*/  FFMA.FTZ R242, R161.reuse, R242, R160 ;  /* 0x000000f2a1f27223 */ /* 0x040fe200000100a0 */
[----:B------:R-:W-:Y:S01]  /*303c0*/  FFMA.FTZ R238, R161, R238, R163 ;  /* 0x000000eea1ee7223 */ /* 0x000fe200000100a3 */
[----:B0-----:R-:W-:Y:S02]  /*303d0*/  IMAD.U32 R166, R173, 0x10000, RZ ;  /* 0x00010000ada67824 */ /* 0x001fe400078e00ff */
[----:B------:R-:W-:Y:S01]  /*303e0*/  FADD.FTZ R161, R124, -R231 ;  /* 0x800000e77ca17221 */ /* 0x000fe20000010000 */
[----:B------:R-:W-:Y:S02]  /*303f0*/  IMAD.U32 R234, R172, 0x10000, RZ ;  /* 0x00010000acea7824 */ /* 0x000fe400078e00ff */
[----:B------:R-:W-:Y:S01]  /*30400*/  FFMA.FTZ R163, R165, R162, R164 ;  /* 0x000000a2a5a37223 */ /* 0x000fe200000100a4 */
[----:B------:R-:W-:Y:S01]  /*30410*/  SHF.L.U32 R160, R30, 0x10, RZ ;  /* 0x000000101ea07819 */ /* 0x000fe200000006ff */
[----:B------:R-:W-:-:S02]  /*30420*/  IMAD.U32 R162, R74, 0x10000, RZ ;  /* 0x000100004aa27824 */ /* 0x000fc400078e00ff */
[----:B------:R-:W-:Y:S01]  /*30430*/  FMUL.FTZ R161, R232, R161 ;  /* 0x000000a1e8a17220 */ /* 0x000fe20000410000 */
[----:B------:R-:W-:Y:S01]  /*30440*/  SHF.L.U32 R233, R90, 0x10, RZ ;  /* 0x000000105ae97819 */ /* 0x000fe200000006ff */
[----:B------:R-:W-:Y:S01]  /*30450*/  FFMA.FTZ R167, R165, R166, R234 ;  /* 0x000000a6a5a77223 */ /* 0x000fe200000100ea */
[----:B------:R-:W-:Y:S02]  /*30460*/  IMAD.U32 R164, R34, 0x10000, RZ ;  /* 0x0001000022a47824 */ /* 0x000fe400078e00ff */
[----:B------:R-:W-:Y:S01]  /*30470*/  FADD.FTZ R165, R125, -R231 ;  /* 0x800000e77da57221 */ /* 0x000fe20000010000 */
[----:B------:R-:W-:Y:S01]  /*30480*/  FFMA.FTZ R241, R161, R160, R162 ;  /* 0x000000a0a1f17223 */ /* 0x000fe200000100a2 */
[----:B------:R-:W-:Y:S02]  /*30490*/  IMAD.U32 R162, R179, 0x10000, RZ ;  /* 0x00010000b3a27824 */ /* 0x000fe400078e00ff */
[----:B------:R-:W-:Y:S01]  /*304a0*/  FFMA.FTZ R233, R161, R164, R233 ;  /* 0x000000a4a1e97223 */ /* 0x000fe200000100e9 */
[----:B------:R-:W-:-:S02]  /*304b0*/  IMAD.U32 R160, R178, 0x10000, RZ ;  /* 0x00010000b2a07824 */ /* 0x000fc400078e00ff */
[----:B------:R-:W-:Y:S01]  /*304c0*/  FMUL.FTZ R165, R232, R165 ;  /* 0x000000a5e8a57220 */ /* 0x000fe20000410000 */
[----:B------:R-:W-:Y:S01]  /*304d0*/  SHF.L.U32 R166, R177, 0x10, RZ ;  /* 0x00000010b1a67819 */ /* 0x000fe200000006ff */
[----:B------:R-:W-:Y:S02]  /*304e0*/  IMAD.U32 R235, R176, 0x10000, RZ ;  /* 0x00010000b0eb7824 */ /* 0x000fe400078e00ff */
[----:B------:R-:W-:Y:S01]  /*304f0*/  FADD.FTZ R161, R122, -R231 ;  /* 0x800000e77aa17221 */ /* 0x000fe20000010000 */
[----:B------:R-:W-:Y:S01]  /*30500*/  FFMA.FTZ R162, R165, R162, R160 ;  /* 0x000000a2a5a27223 */ /* 0x000fe200000100a0 */
[----:B------:R-:W-:Y:S01]  /*30510*/  SHF.L.U32 R164, R73, 0x10, RZ ;  /* 0x0000001049a47819 */ /* 0x000fe200000006ff */
[----:B------:R-:W-:Y:S01]  /*30520*/  FFMA.FTZ R166, R165, R166, R235 ;  /* 0x000000a6a5a67223 */ /* 0x000fe200000100eb */
[----:B------:R-:W-:Y:S02]  /*30530*/  IMAD.U32 R160, R29, 0x10000, RZ ;  /* 0x000100001da07824 */ /* 0x000fe400078e00ff */
[----:B------:R-:W-:Y:S01]  /*30540*/  FMUL.FTZ R161, R232, R161 ;  /* 0x000000a1e8a17220 */ /* 0x000fe20000410000 */
[----:B------:R-:W-:Y:S01]  /*30550*/  IMAD.U32 R234, R33, 0x10000, RZ ;  /* 0x0001000021ea7824 */ /* 0x000fe200078e00ff */
[----:B------:R-:W-:Y:S01]  /*30560*/  SHF.L.U32 R235, R180, 0x10, RZ ;  /* 0x00000010b4eb7819 */ /* 0x000fe200000006ff */
[----:B------:R-:W-:-:S02]  /*30570*/  IMAD.U32 R165, R89, 0x10000, RZ ;  /* 0x0001000059a57824 */ /* 0x000fc400078e00ff */
[----:B------:R-:W-:Y:S01]  /*30580*/  FFMA.FTZ R160, R161, R160, R164 ;  /* 0x000000a0a1a07223 */ /* 0x000fe200000100a4 */
[----:B------:R-:W-:Y:S02]  /*30590*/  IMAD.U32 R236, R182, 0x10000, RZ ;  /* 0x00010000b6ec7824 */ /* 0x000fe400078e00ff */
[----:B------:R-:W-:Y:S01]  /*305a0*/  FADD.FTZ R243, R121, -R231 ;  /* 0x800000e779f37221 */ /* 0x000fe20000010000 */
[----:B------:R-:W-:Y:S01]  /*305b0*/  FFMA.FTZ R164, R161, R234, R165 ;  /* 0x000000eaa1a47223 */ /* 0x000fe200000100a5 */
[----:B------:R-:W-:Y:S01]  /*305c0*/  FADD.FTZ R161, R123, -R231 ;  /* 0x800000e77ba17221 */ /* 0x000fe20000010000 */
[----:B------:R-:W-:Y:S01]  /*305d0*/  SHF.L.U32 R234, R183, 0x10, RZ ;  /* 0x00000010b7ea7819 */ /* 0x000fe200000006ff */
[----:B------:R-:W-:Y:S01]  /*305e0*/  IMAD.U32 R240, R181, 0x10000, RZ ;  /* 0x00010000b5f07824 */ /* 0x000fe200078e00ff */
[----:B------:R-:W-:Y:S01]  /*305f0*/  SHF.L.U32 R246, R186, 0x10, RZ ;  /* 0x00000010baf67819 */ /* 0x000fe200000006ff */
[----:B------:R-:W-:Y:S01]  /*30600*/  FMUL.FTZ R165, R232, R161 ;  /* 0x000000a1e8a57220 */ /* 0x000fe20000410000 */
[----:B------:R-:W-:-:S02]  /*30610*/  IMAD.U32 R239, R88, 0x10000, RZ ;  /* 0x0001000058ef7824 */ /* 0x000fc400078e00ff */
[----:B------:R-:W-:Y:S01]  /*30620*/  FMUL.FTZ R243, R232, R243 ;  /* 0x000000f3e8f37220 */ /* 0x000fe20000410000 */
[----:B------:R-:W-:Y:S02]  /*30630*/  IMAD.U32 R244, R187, 0x10000, RZ ;  /* 0x00010000bbf47824 */ /* 0x000fe400078e00ff */
[C---:B------:R-:W-:Y:S01]  /*30640*/  FFMA.FTZ R161, R165.reuse, R234, R236 ;  /* 0x000000eaa5a17223 */ /* 0x040fe200000100ec */
[----:B------:R-:W-:Y:S01]  /*30650*/  FFMA.FTZ R165, R165, R240, R235 ;  /* 0x000000f0a5a57223 */ /* 0x000fe200000100eb */
[----:B------:R-:W-:Y:S01]  /*30660*/  FADD.FTZ R235, R120, -R231 ;  /* 0x800000e778eb7221 */ /* 0x000fe20000010000 */
[----:B------:R-:W-:Y:S01]  /*30670*/  SHF.L.U32 R236, R32, 0x10, RZ ;  /* 0x0000001020ec7819 */ /* 0x000fe200000006ff */
[----:B------:R-:W-:Y:S02]  /*30680*/  IMAD.U32 R234, R72, 0x10000, RZ ;  /* 0x0001000048ea7824 */ /* 0x000fe400078e00ff */
[----:B------:R-:W-:Y:S01]  /*30690*/  FFMA.FTZ R245, R243, R244, R246 ;  /* 0x000000f4f3f57223 */ /* 0x000fe200000100f6 */
[----:B------:R-:W-:Y:S01]  /*306a0*/  FMUL.FTZ R235, R232, R235 ;  /* 0x000000ebe8eb7220 */ /* 0x000fe20000410000 */
[----:B------:R-:W-:Y:S01]  /*306b0*/  IMAD.U32 R240, R28, 0x10000, RZ ;  /* 0x000100001cf07824 */ /* 0x000fe200078e00ff */
[----:B------:R-:W-:Y:S01]  /*306c0*/  F2FP.BF16.F32.PACK_AB R161, R161, R160 ;  /* 0x000000a0a1a1723e */ /* 0x000fe200000010ff */
[----:B------:R-:W-:-:S02]  /*306d0*/  IMAD.U32 R248, R185, 0x10000, RZ ;  /* 0x00010000b9f87824 */ /* 0x000fc400078e00ff */
[C---:B------:R-:W-:Y:S01]  /*306e0*/  FFMA.FTZ R239, R235.reuse, R236, R239 ;  /* 0x000000ecebef7223 */ /* 0x040fe200000100ef */
[----:B------:R-:W-:Y:S01]  /*306f0*/  FFMA.FTZ R240, R235, R240, R234 ;  /* 0x000000f0ebf07223 */ /* 0x000fe200000100ea */
[----:B------:R-:W0:Y:S01]  /*30700*/  LDC.64 R236, c[0x0][0x428] ;  /* 0x00010a00ffec7b82 */ /* 0x000e220000000a00 */
[----:B------:R-:W-:Y:S01]  /*30710*/  IMAD.U32 R247, R184, 0x10000, RZ ;  /* 0x00010000b8f77824 */ /* 0x000fe200078e00ff */
[----:B------:R-:W-:Y:S02]  /*30720*/  F2FP.BF16.F32.PACK_AB R163, R163, R242 ;  /* 0x000000f2a3a3723e */ /* 0x000fe400000010ff */
[----:B------:R-:W-:Y:S01]  /*30730*/  F2FP.BF16.F32.PACK_AB R162, R162, R241 ;  /* 0x000000f1a2a2723e */ /* 0x000fe200000010ff */
[----:B------:R-:W-:Y:S01]  /*30740*/  FFMA.FTZ R248, R243, R248, R247 ;  /* 0x000000f8f3f87223 */ /* 0x000fe200000100f7 */
[----:B------:R-:W-:Y:S02]  /*30750*/  F2FP.BF16.F32.PACK_AB R160, R245, R240 ;  /* 0x000000f0f5a0723e */ /* 0x000fe400000010ff */
[----:B------:R-:W1:Y:S01]  /*30760*/  LDC.64 R234, c[0x0][0x430] ;  /* 0x00010c00ffea7b82 */ /* 0x000e620000000a00 */
[----:B------:R-:W-:-:S02]  /*30770*/  F2FP.BF16.F32.PACK_AB R165, R165, R164 ;  /* 0x000000a4a5a5723e */ /* 0x000fc400000010ff */
        /* <DEDUP_REMOVED lines=8> */
.L_x_9119:
[----:B------:R-:W-:Y:S05]  /*30800*/  BSYNC.RECONVERGENT B1 ;  /* 0x0000000000017941 */ /* 0x000fea0003800200 */
.L_x_9118:
[----:B------:R-:W-:Y:S01]  /*30810*/  LOP3.LUT P0, RZ, R229, 0x200, RZ, 0xc0, !PT ;  /* 0x00000200e5ff7812 */ /* 0x000fe2000780c0ff */
[----:B------:R-:W-:-:S12]  /*30820*/  BSSY.RECONVERGENT B1, `(.L_x_9120) ;  /* 0x0000051000017945 */ /* 0x000fd80003800200 */
[----:B------:R-:W-:Y:S05]  /*30830*/  @!P0 BRA `(.L_x_9121) ;  /* 0x00000004003c8947 */ /* 0x000fea0003800000 */
[--C-:B-12---:R-:W-:Y:S01]  /*30840*/  FADD.FTZ R161, R134, -R231.reuse ;  /* 0x800000e786a17221 */ /* 0x106fe20000010000 */
        /* <DEDUP_REMOVED lines=78> */
.L_x_9121:
[----:B------:R-:W-:Y:S05]  /*30d30*/  BSYNC.RECONVERGENT B1 ;  /* 0x0000000000017941 */ /* 0x000fea0003800200 */
.L_x_9120:
[----:B------:R-:W-:Y:S01]  /*30d40*/  LOP3.LUT P0, RZ, R229, 0x80, RZ, 0xc0, !PT ;  /* 0x00000080e5ff7812 */ /* 0x000fe2000780c0ff */
[----:B------:R-:W-:-:S12]  /*30d50*/  BSSY.RECONVERGENT B1, `(.L_x_9122) ;  /* 0x0000051000017945 */ /* 0x000fd80003800200 */
[----:B------:R-:W-:Y:S05]  /*30d60*/  @!P0 BRA `(.L_x_9123) ;  /* 0x00000004003c8947 */ /* 0x000fea0003800000 */
[--C-:B-123--:R-:W-:Y:S01]  /*30d70*/  FADD.FTZ R161, R142, -R231.reuse ;  /* 0x800000e78ea17221 */ /* 0x10efe20000010000 */
        /* <DEDUP_REMOVED lines=78> */
.L_x_9123:
[----:B------:R-:W-:Y:S05]  /*31260*/  BSYNC.RECONVERGENT B1 ;  /* 0x0000000000017941 */ /* 0x000fea0003800200 */
.L_x_9122:
[----:B------:R-:W-:Y:S01]  /*31270*/  LOP3.LUT P0, RZ, R229, 0x40, RZ, 0xc0, !PT ;  /* 0x00000040e5ff7812 */ /* 0x000fe2000780c0ff */
[----:B------:R-:W-:-:S12]  /*31280*/  BSSY.RECONVERGENT B1, `(.L_x_9124) ;  /* 0x0000055000017945 */ /* 0x000fd80003800200 */
[----:B------:R-:W-:Y:S05]  /*31290*/  @!P0 BRA `(.L_x_9125) ;  /* 0x00000004004c8947 */ /* 0x000fea0003800000 */
[----:B-1234-:R-:W-:Y:S01]  /*312a0*/  PRMT R160, R55, 0x7632, R160 ;  /* 0x0000763237a07816 */ /* 0x01efe200000000a0 */
[--C-:B------:R-:W-:Y:S01]  /*312b0*/  FADD.FTZ R163, R151, -R231.reuse ;  /* 0x800000e797a37221 */ /* 0x100fe20000010000 */
[----:B------:R-:W-:Y:S01]  /*312c0*/  PRMT R162, R63, 0x7632, R162 ;  /* 0x000076323fa27816 */ /* 0x000fe200000000a2 */
[----:B------:R-:W-:Y:S01]  /*312d0*/  FADD.FTZ R161, R150, -R231 ;  /* 0x800000e796a17221 */ /* 0x000fe20000010000 */
        /* <DEDUP_REMOVED lines=8> */
[----:B------:R-:W-:Y:S01]  /*31360*/  FMUL.FTZ R238, R232, R161 ;  /* 0x000000a1e8ee7220 */ /* 0x000fe20000410000 */
[----:B------:R-:W-:Y:S02]  /*31370*/  IMAD.U32 R235, R235, 0x10000, RZ ;  /* 0x00010000ebeb7824 */ /* 0x000fe400078e00ff */
[C---:B------:R-:W-:Y:S01]  /*31380*/  FFMA.FTZ R163, R167.reuse, R160, R162 ;  /* 0x000000a0a7a37223 */ /* 0x040fe200000100a2 */
[----:B------:R-:W-:Y:S01]  /*31390*/  FADD.FTZ R161, R148, -R231 ;  /* 0x800000e794a17221 */ /* 0x000fe20000010000 */
[----:B------:R-:W-:Y:S01]  /*313a0*/  FFMA.FTZ R242, R238, R165, R233 ;  /* 0x000000a5eef27223 */ /* 0x000fe200000100e9 */
[----:B------:R-:W-:Y:S01]  /*313b0*/  FFMA.FTZ R167, R167, R164, R235 ;  /* 0x000000a4a7a77223 */ /* 0x000fe200000100eb */
[----:B------:R-:W-:Y:S01]  /*313c0*/  IMAD.U32 R165, R59, 0x10000, RZ ;  /* 0x000100003ba57824 */ /* 0x000fe200078e00ff */
[----:B------:R-:W-:Y:S01]  /*313d0*/  SHF.L.U32 R160, R54, 0x10, RZ ;  /* 0x0000001036a07819 */ /* 0x000fe200000006ff */
[----:B------:R-:W-:Y:S02]  /*313e0*/  IMAD.U32 R235, R79, 0x10000, RZ ;  /* 0x000100004feb7824 */ /* 0x000fe400078e00ff */
[----:B------:R-:W-:Y:S01]  /*313f0*/  FMUL.FTZ R161, R232, R161 ;  /* 0x000000a1e8a17220 */ /* 0x000fe20000410000 */
[----:B------:R-:W-:Y:S01]  /*31400*/  IMAD.U32 R162, R62, 0x10000, RZ ;  /* 0x000100003ea27824 */ /* 0x000fe200078e00ff */
[----:B------:R-:W-:Y:S01]  /*31410*/  SHF.L.U32 R233, R78, 0x10, RZ ;  /* 0x000000104ee97819 */ /* 0x000fe200000006ff */
[----:B------:R-:W-:Y:S01]  /*31420*/  FFMA.FTZ R238, R238, R165, R235 ;  /* 0x000000a5eeee7223 */ /* 0x000fe200000100eb */
[----:B------:R-:W-:-:S02]  /*31430*/  IMAD.U32 R164, R58, 0x10000, RZ ;  /* 0x000100003aa47824 */ /* 0x000fc400078e00ff */
[----:B------:R-:W-:Y:S01]  /*31440*/  FADD.FTZ R165, R149, -R231 ;  /* 0x800000e795a57221 */ /* 0x000fe20000010000 */
[C---:B------:R-:W-:Y:S01]  /*31450*/  FFMA.FTZ R241, R161.reuse, R160, R162 ;  /* 0x000000a0a1f17223 */ /* 0x040fe200000100a2 */
[----:B------:R-:W-:Y:S02]  /*31460*/  IMAD.U32 R162, R212, 0x10000, RZ ;  /* 0x00010000d4a27824 */ /* 0x000fe400078e00ff */
[----:B------:R-:W-:Y:S01]  /*31470*/  FFMA.FTZ R233, R161, R164, R233 ;  /* 0x000000a4a1e97223 */ /* 0x000fe200000100e9 */
[----:B------:R-:W-:Y:S02]  /*31480*/  IMAD.U32 R160, R213, 0x10000, RZ ;  /* 0x00010000d5a07824 */ /* 0x000fe400078e00ff */
[----:B------:R-:W-:Y:S01]  /*31490*/  FMUL.FTZ R165, R232, R165 ;  /* 0x000000a5e8a57220 */ /* 0x000fe20000410000 */
[----:B0-----:R-:W-:Y:S01]  /*314a0*/  SHF.L.U32 R166, R214, 0x10, RZ ;  /* 0x00000010d6a67819 */ /* 0x001fe200000006ff */
[----:B------:R-:W-:Y:S02]  /*314b0*/  IMAD.U32 R235, R215, 0x10000, RZ ;  /* 0x00010000d7eb7824 */ /* 0x000fe400078e00ff */
[----:B------:R-:W-:Y:S01]  /*314c0*/  FADD.FTZ R161, R146, -R231 ;  /* 0x800000e792a17221 */ /* 0x000fe20000010000 */
[----:B------:R-:W-:Y:S01]  /*314d0*/  FFMA.FTZ R162, R165, R162, R160 ;  /* 0x000000a2a5a27223 */ /* 0x000fe200000100a0 */
[----:B------:R-:W-:Y:S01]  /*314e0*/  SHF.L.U32 R164, R61, 0x10, RZ ;  /* 0x000000103da47819 */ /* 0x000fe200000006ff */
[----:B------:R-:W-:Y:S01]  /*314f0*/  FFMA.FTZ R166, R165, R166, R235 ;  /* 0x000000a6a5a67223 */ /* 0x000fe200000100eb */
[----:B------:R-:W-:-:S02]  /*31500*/  IMAD.U32 R160, R53, 0x10000, RZ ;  /* 0x0001000035a07824 */ /* 0x000fc400078e00ff */
[----:B------:R-:W-:Y:S01]  /*31510*/  FMUL.FTZ R161, R232, R161 ;  /* 0x000000a1e8a17220 */ /* 0x000fe20000410000 */
[----:B------:R-:W-:Y:S01]  /*31520*/  IMAD.U32 R234, R57, 0x10000, RZ ;  /* 0x0001000039ea7824 */ /* 0x000fe200078e00ff */
[----:B------:R-:W-:Y:S01]  /*31530*/  SHF.L.U32 R235, R211, 0x10, RZ ;  /* 0x00000010d3eb7819 */ /* 0x000fe200000006ff */
[----:B------:R-:W-:Y:S02]  /*31540*/  IMAD.U32 R165, R77, 0x10000, RZ ;  /* 0x000100004da57824 */ /* 0x000fe400078e00ff */
        /* <DEDUP_REMOVED lines=40> */
.L_x_9125:
[----:B------:R-:W-:Y:S05]  /*317d0*/  BSYNC.RECONVERGENT B1 ;  /* 0x0000000000017941 */ /* 0x000fea0003800200 */
.L_x_9124:
[----:B------:R-:W-:Y:S01]  /*317e0*/  LOP3.LUT P0, RZ, R229, 0x20, RZ, 0xc0, !PT ;  /* 0x00000020e5ff7812 */ /* 0x000fe2000780c0ff */
[----:B------:R-:W-:-:S12]  /*317f0*/  BSSY.RECONVERGENT B1, `(.L_x_9126) ;  /* 0x0000058000017945 */ /* 0x000fd80003800200 */
[----:B------:R-:W-:Y:S05]  /*31800*/  @!P0 BRA `(.L_x_9127) ;  /* 0x0000000400588947 */ /* 0x000fea0003800000 */
[----:B01234-:R-:W-:Y:S01]  /*31810*/  PRMT R160, R96, 0x7632, R160 ;  /* 0x0000763260a07816 */ /* 0x01ffe200000000a0 */
        /* <DEDUP_REMOVED lines=14> */
[----:B------:R-:W-:Y:S01]  /*31900*/  FFMA.FTZ R164, R163, R234, R165 ;  /* 0x000000eaa3a47223 */ /* 0x000fe200000100a5 */
[----:B------:R-:W-:Y:S01]  /*31910*/  PRMT R234, R97, 0x7632, R234 ;  /* 0x0000763261ea7816 */ /* 0x000fe200000000ea */
[----:B------:R-:W-:Y:S01]  /*31920*/  FADD.FTZ R165, R155, -R231 ;  /* 0x800000e79ba57221 */ /* 0x000fe20000010000 */
[----:B------:R-:W-:Y:S01]  /*31930*/  PRMT R236, R101, 0x7632, R236 ;  /* 0x0000763265ec7816 */ /* 0x000fe200000000ec */
[----:B------:R-:W-:Y:S01]  /*31940*/  FFMA.FTZ R163, R161, R162, R166 ;  /* 0x000000a2a1a37223 */ /* 0x000fe200000100a6 */
[----:B------:R-:W-:Y:S01]  /*31950*/  PRMT R238, R93, 0x7632, R238 ;  /* 0x000076325dee7816 */ /* 0x000fe200000000ee */
[----:B------:R-:W-:Y:S01]  /*31960*/  IMAD.U32 R162, R92, 0x10000, RZ ;  /* 0x000100005ca27824 */ /* 0x000fe200078e00ff */
[----:B------:R-:W-:Y:S01]  /*31970*/  PRMT R233, R105, 0x7632, R233 ;  /* 0x0000763269e97816 */ /* 0x000fe200000000e9 */
[----:B------:R-:W-:Y:S01]  /*31980*/  FMUL.FTZ R165, R232, R165 ;  /* 0x000000a5e8a57220 */ /* 0x000fe20000410000 */
[----:B------:R-:W-:Y:S01]  /*31990*/  SHF.L.U32 R166, R104, 0x10, RZ ;  /* 0x0000001068a67819 */ /* 0x000fe200000006ff */
[----:B------:R-:W-:Y:S01]  /*319a0*/  IMAD.U32 R234, R234, 0x10000, RZ ;  /* 0x00010000eaea7824 */ /* 0x000fe200078e00ff */
[----:B------:R-:W-:Y:S01]  /*319b0*/  SHF.L.U32 R233, R233, 0x10, RZ ;  /* 0x00000010e9e97819 */ /* 0x000fe200000006ff */
[----:B------:R-:W-:-:S02]  /*319c0*/  IMAD.U32 R236, R236, 0x10000, RZ ;  /* 0x00010000ecec7824 */ /* 0x000fc400078e00ff */
[----:B------:R-:W-:Y:S01]  /*319d0*/  FADD.FTZ R167, R154, -R231 ;  /* 0x800000e79aa77221 */ /* 0x000fe20000010000 */
[----:B------:R-:W-:Y:S02]  /*319e0*/  IMAD.U32 R238, R238, 0x10000, RZ ;  /* 0x00010000eeee7824 */ /* 0x000fe400078e00ff */
[----:B------:R-:W-:Y:S01]  /*319f0*/  FFMA.FTZ R237, R161, R162, R166 ;  /* 0x000000a2a1ed7223 */ /* 0x000fe200000100a6 */
[----:B------:R-:W-:Y:S01]  /*31a00*/  FFMA.FTZ R161, R165, R234, R236 ;  /* 0x000000eaa5a17223 */ /* 0x000fe200000100ec */
[----:B------:R-:W-:Y:S01]  /*31a10*/  SHF.L.U32 R236, R93, 0x10, RZ ;  /* 0x000000105dec7819 */ /* 0x000fe200000006ff */
[----:B------:R-:W-:Y:S01]  /*31a20*/  FFMA.FTZ R165, R165, R238, R233 ;  /* 0x000000eea5a57223 */ /* 0x000fe200000100e9 */
[----:B------:R-:W-:Y:S02]  /*31a30*/  IMAD.U32 R166, R97, 0x10000, RZ ;  /* 0x0001000061a67824 */ /* 0x000fe400078e00ff */
[----:B------:R-:W-:Y:S01]  /*31a40*/  FMUL.FTZ R167, R232, R167 ;  /* 0x000000a7e8a77220 */ /* 0x000fe20000410000 */
[----:B------:R-:W-:-:S02]  /*31a50*/  IMAD.U32 R162, R101, 0x10000, RZ ;  /* 0x0001000065a27824 */ /* 0x000fc400078e00ff */
[----:B------:R-:W-:Y:S01]  /*31a60*/  FADD.FTZ R235, R156, -R231 ;  /* 0x800000e79ceb7221 */ /* 0x000fe20000010000 */
[----:B------:R-:W-:Y:S01]  /*31a70*/  IMAD.U32 R233, R105, 0x10000, RZ ;  /* 0x0001000069e97824 */ /* 0x000fe200078e00ff */
[----:B------:R-:W-:Y:S01]  /*31a80*/  SHF.L.U32 R234, R102, 0x10, RZ ;  /* 0x0000001066ea7819 */ /* 0x000fe200000006ff */
[C---:B------:R-:W-:Y:S01]  /*31a90*/  FFMA.FTZ R166, R167.reuse, R166, R162 ;  /* 0x000000a6a7a67223 */ /* 0x040fe200000100a2 */
[----:B------:R-:W-:Y:S01]  /*31aa0*/  FMUL.FTZ R235, R232, R235 ;  /* 0x000000ebe8eb7220 */ /* 0x000fe20000410000 */
[----:B------:R-:W-:Y:S01]  /*31ab0*/  FFMA.FTZ R236, R167, R236, R233 ;  /* 0x000000eca7ec7223 */ /* 0x000fe200000100e9 */
[----:B------:R-:W-:Y:S01]  /*31ac0*/  IMAD.U32 R238, R94, 0x10000, RZ ;  /* 0x000100005eee7824 */ /* 0x000fe200078e00ff */
[----:B------:R-:W-:Y:S01]  /*31ad0*/  SHF.L.U32 R233, R219, 0x10, RZ ;  /* 0x00000010dbe97819 */ /* 0x000fe200000006ff */
[----:B------:R-:W-:Y:S01]  /*31ae0*/  IMAD.U32 R167, R106, 0x10000, RZ ;  /* 0x000100006aa77824 */ /* 0x000fe200078e00ff */
[----:B------:R-:W-:Y:S01]  /*31af0*/  SHF.L.U32 R244, R221, 0x10, RZ ;  /* 0x00000010ddf47819 */ /* 0x000fe200000006ff */
[----:B------:R-:W-:Y:S01]  /*31b00*/  IMAD.U32 R162, R98, 0x10000, RZ ;  /* 0x0001000062a27824 */ /* 0x000fe200078e00ff */
[----:B------:R-:W-:Y:S01]  /*31b10*/  F2FP.BF16.F32.PACK_AB R160, R160, R163 ;  /* 0x000000a3a0a0723e */ /* 0x000fe200000010ff */
[----:B------:R-:W-:Y:S01]  /*31b20*/  FFMA.FTZ R238, R235, R238, R167 ;  /* 0x000000eeebee7223 */ /* 0x000fe200000100a7 */
[----:B------:R-:W-:Y:S01]  /*31b30*/  FADD.FTZ R167, R157, -R231 ;  /* 0x800000e79da77221 */ /* 0x000fe20000010000 */
[----:B------:R-:W-:Y:S01]  /*31b40*/  FFMA.FTZ R162, R235, R162, R234 ;  /* 0x000000a2eba27223 */ /* 0x000fe200000100ea */
[----:B------:R-:W-:Y:S01]  /*31b50*/  SHF.L.U32 R234, R216, 0x10, RZ ;  /* 0x00000010d8ea7819 */ /* 0x000fe200000006ff */
[----:B------:R-:W-:-:S02]  /*31b60*/  IMAD.U32 R240, R217, 0x10000, RZ ;  /* 0x00010000d9f07824 */ /* 0x000fc400078e00ff */
[----:B------:R-:W-:Y:S01]  /*31b70*/  FMUL.FTZ R239, R232, R167 ;  /* 0x000000a7e8ef7220 */ /* 0x000fe20000410000 */
[----:B------:R-:W-:Y:S01]  /*31b80*/  IMAD.U32 R242, R218, 0x10000, RZ ;  /* 0x00010000daf27824 */ /* 0x000fe200078e00ff */
[----:B------:R-:W-:Y:S01]  /*31b90*/  F2FP.BF16.F32.PACK_AB R161, R161, R166 ;  /* 0x000000a6a1a1723e */ /* 0x000fe200000010ff */
[----:B------:R-:W-:Y:S02]  /*31ba0*/  IMAD.U32 R241, R107, 0x10000, RZ ;  /* 0x000100006bf17824 */ /* 0x000fe400078e00ff */
[C---:B------:R-:W-:Y:S01]  /*31bb0*/  FFMA.FTZ R167, R239.reuse, R234, R240 ;  /* 0x000000eaefa77223 */ /* 0x040fe200000100f0 */
[----:B------:R-:W-:Y:S01]  /*31bc0*/  FFMA.FTZ R239, R239, R242, R233 ;  /* 0x000000f2efef7223 */ /* 0x000fe200000100e9 */
[----:B------:R-:W-:Y:S01]  /*31bd0*/  FADD.FTZ R233, R158, -R231 ;  /* 0x800000e79ee97221 */ /* 0x000fe20000010000 */
[----:B------:R-:W-:Y:S01]  /*31be0*/  IMAD.U32 R234, R103, 0x10000, RZ ;  /* 0x0001000067ea7824 */ /* 0x000fe200078e00ff */
[----:B------:R-:W-:Y:S01]  /*31bf0*/  SHF.L.U32 R242, R95, 0x10, RZ ;  /* 0x000000105ff27819 */ /* 0x000fe200000006ff */
[----:B------:R-:W-:-:S02]  /*31c00*/  IMAD.U32 R240, R99, 0x10000, RZ ;  /* 0x0001000063f07824 */ /* 0x000fc400078e00ff */
[----:B------:R-:W-:Y:S01]  /*31c10*/  FMUL.FTZ R233, R232, R233 ;  /* 0x000000e9e8e97220 */ /* 0x000fe20000410000 */
[----:B------:R-:W-:Y:S01]  /*31c20*/  FADD.FTZ R231, R159, -R231 ;  /* 0x800000e79fe77221 */ /* 0x000fe20000010000 */
[----:B------:R-:W-:Y:S01]  /*31c30*/  IMAD.U32 R246, R222, 0x10000, RZ ;  /* 0x00010000def67824 */ /* 0x000fe200078e00ff */
[----:B------:R-:W-:Y:S01]  /*31c40*/  F2FP.BF16.F32.PACK_AB R162, R167, R162 ;  /* 0x000000a2a7a2723e */ /* 0x000fe200000010ff */
[C---:B------:R-:W-:Y:S01]  /*31c50*/  FFMA.FTZ R240, R233.reuse, R240, R234 ;  /* 0x000000f0e9f07223 */ /* 0x040fe200000100ea */
[----:B------:R-:W-:Y:S01]  /*31c60*/  FFMA.FTZ R241, R233, R242, R241 ;  /* 0x000000f2e9f17223 */ /* 0x000fe200000100f1 */
[----:B------:R-:W-:Y:S01]  /*31c70*/  FMUL.FTZ R231, R232, R231 ;  /* 0x000000e7e8e77220 */ /* 0x000fe20000410000 */
[----:B------:R-:W0:Y:S01]  /*31c80*/  LDC.64 R234, c[0x0][0x428] ;  /* 0x00010a00ffea7b82 */ /* 0x000e220000000a00 */
[----:B------:R-:W-:Y:S01]  /*31c90*/  IMAD.U32 R242, R220, 0x10000, RZ ;  /* 0x00010000dcf27824 */ /* 0x000fe200078e00ff */
[----:B------:R-:W-:Y:S01]  /*31ca0*/  F2FP.BF16.F32.PACK_AB R166, R239, R238 ;  /* 0x000000eeefa6723e */ /* 0x000fe200000010ff */
[----:B------:R-:W-:Y:S01]  /*31cb0*/  IMAD.U32 R245, R223, 0x10000, RZ ;  /* 0x00010000dff57824 */ /* 0x000fe200078e00ff */
[----:B------:R-:W-:Y:S01]  /*31cc0*/  F2FP.BF16.F32.PACK_AB R165, R165, R236 ;  /* 0x000000eca5a5723e */ /* 0x000fe200000010ff */
[C---:B------:R-:W-:Y:S01]  /*31cd0*/  FFMA.FTZ R243, R231.reuse, R242, R244 ;  /* 0x000000f2e7f37223 */ /* 0x040fe200000100f4 */
[----:B------:R-:W-:Y:S01]  /*31ce0*/  F2FP.BF16.F32.PACK_AB R164, R164, R237 ;  /* 0x000000eda4a4723e */ /* 0x000fe200000010ff */
[----:B------:R-:W-:Y:S01]  /*31cf0*/  FFMA.FTZ R246, R231, R246, R245 ;  /* 0x000000f6e7f67223 */ /* 0x000fe200000100f5 */
[----:B------:R-:W1:Y:S02]  /*31d00*/  LDC.64 R232, c[0x0][0x430] ;  /* 0x00010c00ffe87b82 */ /* 0x000e640000000a00 */
[----:B------:R-:W-:-:S02]  /*31d10*/  F2FP.BF16.F32.PACK_AB R163, R243, R240 ;  /* 0x000000f0f3a3723e */ /* 0x000fc400000010ff */
[----:B------:R-:W-:Y:S01]  /*31d20*/  F2FP.BF16.F32.PACK_AB R167, R246, R241 ;  /* 0x000000f1f6a7723e */ /* 0x000fe200000010ff */
[----:B0-----:R-:W-:-:S05]  /*31d30*/  IMAD.WIDE.U32 R234, R230, 0x10, R234 ;  /* 0x00000010e6ea7825 */ /* 0x001fca00078e00ea */
[----:B------:R0:W-:Y:S01]  /*31d40*/  STG.E.128 desc[UR6][R234.64], R160 ;  /* 0x000000a0ea007986 */ /* 0x0001e2000c101d06 */
[----:B-1----:R-:W-:-:S05]  /*31d50*/  IMAD.WIDE.U32 R232, R230, 0x10, R232 ;  /* 0x00000010e6e87825 */ /* 0x002fca00078e00e8 */
[----:B------:R0:W-:Y:S02]  /*31d60*/  STG.E.128 desc[UR6][R232.64], R164 ;  /* 0x000000a4e8007986 */ /* 0x0001e4000c101d06 */
.L_x_9127:
[----:B------:R-:W-:Y:S05]  /*31d70*/  BSYNC.RECONVERGENT B1 ;  /* 0x0000000000017941 */ /* 0x000fea0003800200 */
.L_x_9126:
[----:B01234-:R-:W0:Y:S02]  /*31d80*/  LDC.64 R160, c[0x0][0x380] ;  /* 0x0000e000ffa07b82 */ /* 0x01fe240000000a00 */
[----:B0-----:R-:W-:-:S04]  /*31d90*/  LEA R227, R160, R227, 0x2 ;  /* 0x000000e3a0e37211 */ /* 0x001fc800078e10ff */
[----:B------:R-:W-:-:S13]  /*31da0*/  ISETP.GE.AND P0, PT, R227, R161, PT ;  /* 0x000000a1e300720c */ /* 0x000fda0003f06270 */
[----:B------:R-:W-:Y:S05]  /*31db0*/  @!P0 BRA `(.L_x_9128) ;  /* 0xfffffd00008c8947 */ /* 0x000fea000383ffff */
[----:B------:R-:W-:Y:S05]  /*31dc0*/  BSYNC B0 ;  /* 0x0000000000007941 */ /* 0x000fea0003800000 */
.L_x_8492:
[----:B------:R-:W-:Y:S05]  /*31dd0*/  EXIT ;  /* 0x000000000000794d */ /* 0x000fea0003800000 */
.L_x_9117:
[----:B------:R-:W-:Y:S01]  /*31de0*/  HFMA2 R236, -RZ, RZ, 0, 1.847743988037109375e-06 ;  /* 0x0000001fffec7431 */ /* 0x000fe200000001ff */
[----:B------:R-:W-:Y:S01]  /*31df0*/  BSSY B1, `(.L_x_9129) ;  /* 0x0000007000017945 */ /* 0x000fe20003800000 */
[----:B------:R-:W-:Y:S02]  /*31e00*/  IMAD.MOV.U32 R234, RZ, RZ, R161 ;  /* 0x000000ffffea7224 */ /* 0x000fe400078e00a1 */
[----:B--2---:R-:W-:Y:S02]  /*31e10*/  IMAD.MOV.U32 R233, RZ, RZ, 0x1 ;  /* 0x00000001ffe97424 */ /* 0x004fe400078e00ff */
[----:B------:R-:W-:-:S07]  /*31e20*/  IMAD.MOV.U32 R231, RZ, RZ, -0x1 ;  /* 0xffffffffffe77424 */ /* 0x000fce00078e00ff */
[----:B------:R-:W-:Y:S05]  /*31e30*/  WARPSYNC.COLLECTIVE R231, `(.L_x_9130) ;  /* 0x00000000e7087348 */ /* 0x000fea0003c00000 */
[----:B------:R0:W1:Y:S02]  /*31e40*/  SHFL.BFLY P6, R232, R234, R233, R236 ;  /* 0x0c0000e9eae87389 */ /* 0x00006400000c00ec */
[----:B01----:R-:W-:Y:S05]  /*31e50*/  ENDCOLLECTIVE ;  /* 0x000000000000791b */ /* 0x003fea0003800000 */
.L_x_9130:
[----:B------:R-:W-:Y:S05]  /*31e60*/  BSYNC B1 ;  /* 0x0000000000017941 */ /* 0x000fea0003800000 */
.L_x_9129:
[----:B------:R-:W-:Y:S01]  /*31e70*/  IMAD.MOV.U32 R160, RZ, RZ, R232 ;  /* 0x000000ffffa07224 */ /* 0x000fe200078e00e8 */
[----:B------:R-:W-:Y:S01]  /*31e80*/  MOV R231, 0xffffffff ;  /* 0xffffffff00e77802 */ /* 0x000fe20000000f00 */
[----:B------:R-:W-:Y:S01]  /*31e90*/  IMAD.MOV.U32 R233, RZ, RZ, 0x2 ;  /* 0x00000002ffe97424 */ /* 0x000fe200078e00ff */
[----:B------:R-:W0:Y:S01]  /*31ea0*/  LDC R164, c[0x0][0x400] ;  /* 0x00010000ffa47b82 */ /* 0x000e220000000800 */
[----:B------:R-:W-:Y:S01]  /*31eb0*/  FADD.FTZ R162, R161, R160 ;  /* 0x000000a0a1a27221 */ /* 0x000fe20000010000 */
[----:B------:R-:W-:-:S04]  /*31ec0*/  IMAD.MOV.U32 R236, RZ, RZ, 0x1f ;  /* 0x0000001fffec7424 */ /* 0x000fc800078e00ff */
[----:B------:R-:W-:-:S07]  /*31ed0*/  MOV R234, R162 ;  /* 0x000000a200ea7202 */ /* 0x000fce0000000f00 */
[----:B0-----:R-:W-:Y:S05]  /*31ee0*/  WARPSYNC.COLLECTIVE R231, `(.L_x_9131) ;  /* 0x00000000e7087348 */ /* 0x001fea0003c00000 */
[----:B------:R1:W2:Y:S02]  /*31ef0*/  SHFL.BFLY P6, R232, R234, R233, R236 ;  /* 0x0c0000e9eae87389 */ /* 0x0002a400000c00ec */
[----:B012---:R-:W-:Y:S05]  /*31f00*/  ENDCOLLECTIVE ;  /* 0x000000000000791b */ /* 0x007fea0003800000 */
.L_x_9131:
[----:B------:R-:W-:Y:S02]  /*31f10*/  HFMA2 R233, -RZ, RZ, 0, 2.384185791015625e-07 ;  /* 0x00000004ffe97431 */ /* 0x000fe400000001ff */
[----:B------:R-:W-:-:S04]  /*31f20*/  IMAD.MOV.U32 R163, RZ, RZ, R232 ;  /* 0x000000ffffa37224 */ /* 0x000fc800078e00e8 */
[----:B------:R-:W-:-:S04]  /*31f30*/  FADD.FTZ R163, R162, R163 ;  /* 0x000000a3a2a37221 */ /* 0x000fc80000010000 */
[----:B------:R-:W-:-:S07]  /*31f40*/  IMAD.MOV.U32 R234, RZ, RZ, R163 ;  /* 0x000000ffffea7224 */ /* 0x000fce00078e00a3 */
[----:B------:R-:W-:Y:S05]  /*31f50*/  WARPSYNC.COLLECTIVE R231, `(.L_x_9132) ;  /* 0x00000000e7087348 */ /* 0x000fea0003c00000 */
[----:B------:R0:W1:Y:S02]  /*31f60*/  SHFL.BFLY P6, R232, R234, R233, R236 ;  /* 0x0c0000e9eae87389 */ /* 0x00006400000c00ec */
[----:B01----:R-:W-:Y:S05]  /*31f70*/  ENDCOLLECTIVE ;  /* 0x000000000000791b */ /* 0x003fea0003800000 */
.L_x_9132:
[----:B------:R-:W-:Y:S01]  /*31f80*/  MOV R233, 0x8 ;  /* 0x0000000800e97802 */ /* 0x000fe20000000f00 */
[----:B------:R-:W-:-:S04]  /*31f90*/  IMAD.MOV.U32 R160, RZ, RZ, R232 ;  /* 0x000000ffffa07224 */ /* 0x000fc800078e00e8 */
[----:B------:R-:W-:-:S04]  /*31fa0*/  FADD.FTZ R166, R163, R160 ;  /* 0x000000a0a3a67221 */ /* 0x000fc80000010000 */
[----:B------:R-:W-:-:S07]  /*31fb0*/  IMAD.MOV.U32 R234, RZ, RZ, R166 ;  /* 0x000000ffffea7224 */ /* 0x000fce00078e00a6 */
[----:B------:R-:W-:Y:S05]  /*31fc0*/  WARPSYNC.COLLECTIVE R231, `(.L_x_9133) ;  /* 0x00000000e7087348 */ /* 0x000fea0003c00000 */
[----:B------:R0:W1:Y:S02]  /*31fd0*/  SHFL.BFLY P6, R232, R234, R233, R236 ;  /* 0x0c0000e9eae87389 */ /* 0x00006400000c00ec */
[----:B01----:R-:W-:Y:S05]  /*31fe0*/  ENDCOLLECTIVE ;  /* 0x000000000000791b */ /* 0x003fea0003800000 */
.L_x_9133:
[----:B------:R-:W-:Y:S02]  /*31ff0*/  HFMA2 R233, -RZ, RZ, 0, 9.5367431640625e-07 ;  /* 0x00000010ffe97431 */ /* 0x000fe400000001ff */
[----:B------:R-:W-:-:S04]  /*32000*/  IMAD.MOV.U32 R165, RZ, RZ, R232 ;  /* 0x000000ffffa57224 */ /* 0x000fc800078e00e8 */
[----:B------:R-:W-:-:S04]  /*32010*/  FADD.FTZ R167, R166, R165 ;  /* 0x000000a5a6a77221 */ /* 0x000fc80000010000 */
[----:B------:R-:W-:-:S07]  /*32020*/  IMAD.MOV.U32 R234, RZ, RZ, R167 ;  /* 0x000000ffffea7224 */ /* 0x000fce00078e00a7 */
[----:B------:R-:W-:Y:S05]  /*32030*/  WARPSYNC.COLLECTIVE R231, `(.L_x_9134) ;  /* 0x00000000e7087348 */ /* 0x000fea0003c00000 */
[----:B------:R0:W1:Y:S02]  /*32040*/  SHFL.BFLY P6, R232, R234, R233, R236 ;  /* 0x0c0000e9eae87389 */ /* 0x00006400000c00ec */
[----:B01----:R-:W-:Y:S05]  /*32050*/  ENDCOLLECTIVE ;  /* 0x000000000000791b */ /* 0x003fea0003800000 */
.L_x_9134:
[----:B------:R-:W-:Y:S01]  /*32060*/  MOV R233, 0x1 ;  /* 0x0000000100e97802 */ /* 0x000fe20000000f00 */
[----:B------:R-:W-:-:S04]  /*32070*/  IMAD.MOV.U32 R160, RZ, RZ, R232 ;  /* 0x000000ffffa07224 */ /* 0x000fc800078e00e8 */
        /* <DEDUP_REMOVED lines=87> */
.L_x_9135:
[----:B------:R-:W-:Y:S02]  /*325f0*/  HFMA2 R233, -RZ, RZ, 0, 1.1920928955078125e-07 ;  /* 0x00000002ffe97431 */ /* 0x000fe400000001ff */
[----:B------:R-:W-:-:S04]  /*32600*/  IMAD.MOV.U32 R161, RZ, RZ, R232 ;  /* 0x000000ffffa17224 */ /* 0x000fc800078e00e8 */
[----:B------:R-:W-:-:S04]  /*32610*/  FADD.FTZ R161, R160, R161 ;  /* 0x000000a1a0a17221 */ /* 0x000fc80000010000 */
[----:B------:R-:W-:-:S07]  /*32620*/  IMAD.MOV.U32 R234, RZ, RZ, R161 ;  /* 0x000000ffffea7224 */ /* 0x000fce00078e00a1 */
[----:B------:R-:W-:Y:S05]  /*32630*/  WARPSYNC.COLLECTIVE R231, `(.L_x_9136) ;  /* 0x00000000e7087348 */ /* 0x000fea0003c00000 */
[----:B------:R0:W1:Y:S02]  /*32640*/  SHFL.BFLY P6, R232, R234, R233, R236 ;  /* 0x0c0000e9eae87389 */ /* 0x00006400000c00ec */
[----:B01----:R-:W-:Y:S05]  /*32650*/  ENDCOLLECTIVE ;  /* 0x000000000000791b */ /* 0x003fea0003800000 */
.L_x_9136:
[----:B------:R-:W-:Y:S01]  /*32660*/  MOV R233, 0x4 ;  /* 0x0000000400e97802 */ /* 0x000fe20000000f00 */
[----:B------:R-:W-:-:S04]  /*32670*/  IMAD.MOV.U32 R162, RZ, RZ, R232 ;  /* 0x000000ffffa27224 */ /* 0x000fc800078e00e8 */
[----:B------:R-:W-:-:S04]  /*32680*/  FADD.FTZ R162, R161, R162 ;  /* 0x000000a2a1a27221 */ /* 0x000fc80000010000 */
[----:B------:R-:W-:-:S07]  /*32690*/  IMAD.MOV.U32 R234, RZ, RZ, R162 ;  /* 0x000000ffffea7224 */ /* 0x000fce00078e00a2 */
[----:B------:R-:W-:Y:S05]  /*326a0*/  WARPSYNC.COLLECTIVE R231, `(.L_x_9137) ;  /* 0x00000000e7087348 */ /* 0x000fea0003c00000 */
[----:B------:R0:W1:Y:S02]  /*326b0*/  SHFL.BFLY P6, R232, R234, R233, R236 ;  /* 0x0c0000e9eae87389 */ /* 0x00006400000c00ec */
[----:B01----:R-:W-:Y:S05]  /*326c0*/  ENDCOLLECTIVE ;  /* 0x000000000000791b */ /* 0x003fea0003800000 */
.L_x_9137:
[----:B------:R-:W-:Y:S02]  /*326d0*/  HFMA2 R233, -RZ, RZ, 0, 4.76837158203125e-07 ;  /* 0x00000008ffe97431 */ /* 0x000fe400000001ff */
[----:B------:R-:W-:-:S04]  /*326e0*/  IMAD.MOV.U32 R163, RZ, RZ, R232 ;  /* 0x000000ffffa37224 */ /* 0x000fc800078e00e8 */
[----:B------:R-:W-:-:S04]  /*326f0*/  FADD.FTZ R163, R162, R163 ;  /* 0x000000a3a2a37221 */ /* 0x000fc80000010000 */
[----:B------:R-:W-:-:S07]  /*32700*/  IMAD.MOV.U32 R234, RZ, RZ, R163 ;  /* 0x000000ffffea7224 */ /* 0x000fce00078e00a3 */
[----:B------:R-:W-:Y:S05]  /*32710*/  WARPSYNC.COLLECTIVE R231, `(.L_x_9138) ;  /* 0x00000000e7087348 */ /* 0x000fea0003c00000 */
[----:B------:R0:W1:Y:S02]  /*32720*/  SHFL.BFLY P6, R232, R234, R233, R236 ;  /* 0x0c0000e9eae87389 */ /* 0x00006400000c00ec */
[----:B01----:R-:W-:Y:S05]  /*32730*/  ENDCOLLECTIVE ;  /* 0x000000000000791b */ /* 0x003fea0003800000 */
.L_x_9138:
[----:B------:R-:W-:Y:S01]  /*32740*/  MOV R233, 0x10 ;  /* 0x0000001000e97802 */ /* 0x000fe20000000f00 */
[----:B------:R-:W-:-:S04]  /*32750*/  IMAD.MOV.U32 R166, RZ, RZ, R232 ;  /* 0x000000ffffa67224 */ /* 0x000fc800078e00e8 */
[----:B------:R-:W-:-:S04]  /*32760*/  FADD.FTZ R166, R163, R166 ;  /* 0x000000a6a3a67221 */ /* 0x000fc80000010000 */
[----:B------:R-:W-:-:S07]  /*32770*/  IMAD.MOV.U32 R234, RZ, RZ, R166 ;  /* 0x000000ffffea7224 */ /* 0x000fce00078e00a6 */
[----:B------:R-:W-:Y:S05]  /*32780*/  WARPSYNC.COLLECTIVE R231, `(.L_x_9139) ;  /* 0x00000000e7087348 */ /* 0x000fea0003c00000 */
[----:B------:R0:W1:Y:S02]  /*32790*/  SHFL.BFLY P6, R232, R234, R233, R236 ;  /* 0x0c0000e9eae87389 */ /* 0x00006400000c00ec */
[----:B01----:R-:W-:Y:S05]  /*327a0*/  ENDCOLLECTIVE ;  /* 0x000000000000791b */ /* 0x003fea0003800000 */
.L_x_9139:
[----:B------:R-:W-:Y:S01]  /*327b0*/  IMAD.MOV.U32 R167, RZ, RZ, R232 ;  /* 0x000000ffffa77224 */ /* 0x000fe200078e00e8 */
[----:B------:R-:W-:Y:S06]  /*327c0*/  BRA `(.L_x_9140) ;  /* 0xffffffd800907947 */ /* 0x000fec000383ffff */
.L_x_9141:
        /* <DEDUP_REMOVED lines=11> */
.L_x_27980:


//--------------------- .text._ZN10layer_norm31ln_parallel_residual_fwd_kernelINS_13Kernel_traitsI13__nv_bfloat16S2_fS2_fjLj1280ELj1ELj4ELj1ELj16ENS_18Kernel_traits_baseILj1280ES2_S2_fS2_fjLj128EEEEELb1ELb0ELb1EEEvNS_9FwdParamsE --------------------------
	.section	.text._ZN10layer_norm31ln_parallel_residual_fwd_kernelINS_13Kernel_traitsI13__nv_bfloat16S2_fS2_fjLj1280ELj1ELj4ELj1ELj16ENS_18Kernel_traits_baseILj1280ES2_S2_fS2_fjLj128EEEEELb1ELb0ELb1EEEvNS_9FwdParamsE,"ax",@progbits
	.align	128
        .global         _ZN10layer_norm31ln_parallel_residual_fwd_kernelINS_13Kernel_traitsI13__nv_bfloat16S2_fS2_fjLj1280ELj1ELj4ELj1ELj16ENS_18Kernel_traits_baseILj1280ES2_S2_fS2_fjLj128EEEEELb1ELb0ELb1EEEvNS_9FwdParamsE
        .type           _ZN10layer_norm31ln_parallel_residual_fwd_kernelINS_13Kernel_traitsI13__nv_bfloat16S2_fS2_fjLj1280ELj1ELj4ELj1ELj16ENS_18Kernel_traits_baseILj1280ES2_S2_fS2_fjLj128EEEEELb1ELb0ELb1EEEvNS_9FwdParamsE,@function
        .size           _ZN10layer_norm31ln_parallel_residual_fwd_kernelINS_13Kernel_traitsI13__nv_bfloat16S2_fS2_fjLj1280ELj1ELj4ELj1ELj16ENS_18Kernel_traits_baseILj1280ES2_S2_fS2_fjLj128EEEEELb1ELb0ELb1EEEvNS_9FwdParamsE,(.L_x_27981 - _ZN10layer_norm31ln_parallel_residual_fwd_kernelINS_13Kernel_traitsI13__nv_bfloat16S2_fS2_fjLj1280ELj1ELj4ELj1ELj16ENS_18Kernel_traits_baseILj1280ES2_S2_fS2_fjLj128EEEEELb1ELb0ELb1EEEvNS_9FwdParamsE)
        .other          _ZN10layer_norm31ln_parallel_residual_fwd_kernelINS_13Kernel_traitsI13__nv_bfloat16S2_fS2_fjLj1280ELj1ELj4ELj1ELj16ENS_18Kernel_traits_baseILj1280ES2_S2_fS2_fjLj128EEEEELb1ELb0ELb1EEEvNS_9FwdParamsE,@"STO_CUDA_ENTRY STV_DEFAULT"
_ZN10layer_norm31ln_parallel_residual_fwd_kernelINS_13Kernel_traitsI13__nv_bfloat16S2_fS2_fjLj1280ELj1ELj4ELj1ELj16ENS_18Kernel_traits_baseILj1280ES2_S2_fS2_fjLj128EEEEELb1ELb0ELb1EEEvNS_9FwdParamsE:
.text._ZN10layer_norm31ln_parallel_residual_fwd_kernelINS_13Kernel_traitsI13__nv_bfloat16S2_fS2_fjLj1280ELj1ELj4ELj1ELj16ENS_18Kernel_traits_baseILj1280ES2_S2_fS2_fjLj128EEEEELb1ELb0ELb1EEEvNS_9FwdParamsE:
[----:B------:R-:W-:Y:S01]  /*0000*/  LDC R1, c[0x0][0x37c] ;  /* 0x0000df00ff017b82 */ /* 0x000fe20000000800 */
[----:B------:R-:W0:Y:S07]  /*0010*/  LDCU.U8 UR4, c[0x0][0x464] ;  /* 0x00008c80ff0477ac */ /* 0x000e2e0008000000 */
[----:B------:R-:W1:Y:S01]  /*0020*/  LDC R209, c[0x0][0x458] ;  /* 0x00011600ffd17b82 */ /* 0x000e620000000800 */
[----:B------:R-:W2:Y:S01]  /*0030*/  LDCU.64 UR6, c[0x0][0x450] ;  /* 0x00008a00ff0677ac */ /* 0x000ea20008000a00 */
[----:B------:R-:W3:Y:S06]  /*0040*/  LDCU.64 UR8, c[0x0][0x358] ;  /* 0x00006b00ff0877ac */ /* 0x000eec0008000a00 */
[----:B------:R-:W4:Y:S01]  /*0050*/  LDC R6, c[0x0][0x45c] ;  /* 0x00011700ff067b82 */ /* 0x000f220000000800 */
[----:B------:R-:W5:Y:S01]  /*0060*/  LDCU.64 UR10, c[0x0][0x438] ;  /* 0x00008700ff0a77ac */ /* 0x000f620008000a00 */
        /* <DEDUP_REMOVED lines=8> */
[----:B-----5:R-:W-:Y:S02]  /*00f0*/  UISETP.NE.U32.AND UP0, UPT, UR10, URZ, UPT ;  /* 0x000000ff0a00728c */ /* 0x020fe4000bf05070 */
[----:B------:R-:W1:Y:S01]  /*0100*/  S2UR UR5, SR_CTAID.X ;  /* 0x00000000000579c3 */ /* 0x000e620000002500 */
[----:B------:R-:W3:Y:S01]  /*0110*/  S2R R207, SR_TID.X ;  /* 0x0000000000cf7919 */ /* 0x000ee20000002100 */
[----:B------:R-:W-:-:S06]  /*0120*/  UISETP.NE.AND.EX UP0, UPT, UR11, URZ, UPT, UP0 ;  /* 0x000000ff0b00728c */ /* 0x000fcc000bf05300 */
[----:B------:R-:W4:Y:S01]  /*0130*/  LDC R0, c[0x0][0x360] ;  /* 0x0000d800ff007b82 */ /* 0x000f220000000800 */
[----:B-1----:R-:W-:Y:S01]  /*0140*/  USHF.L.U32 UR4, UR5, 0x2, URZ ;  /* 0x0000000205047899 */ /* 0x002fe200080006ff */
[--C-:B---3--:R-:W-:Y:S01]  /*0150*/  SHF.R.U32.HI R206, RZ, 0x5, R207.reuse ;  /* 0x00000005ffce7819 */ /* 0x108fe200000116cf */
[----:B----4-:R-:W-:Y:S01]  /*0160*/  IMAD R205, R0, UR5, R207 ;  /* 0x0000000500cd7c24 */ /* 0x010fe2000f8e02cf */
[----:B------:R-:W-:-:S03]  /*0170*/  LOP3.LUT R207, R207, 0x1f, RZ, 0xc0, !PT ;  /* 0x0000001fcfcf7812 */ /* 0x000fc600078ec0ff */
[----:B------:R-:W-:Y:S02]  /*0180*/  LOP3.LUT R206, R206, UR4, RZ, 0xfc, !PT ;  /* 0x00000004cece7c12 */ /* 0x000fe4000f8efcff */
[----:B--2---:R-:W-:Y:S02]  /*0190*/  @P0 R2UR UR6, R2 ;  /* 0x00000000020602ca */ /* 0x004fe400000e0000 */
[----:B------:R-:W-:Y:S02]  /*01a0*/  @P0 R2UR UR7, R3 ;  /* 0x00000000030702ca */ /* 0x000fe400000e0000 */
[----:B0-----:R-:W-:-:S05]  /*01b0*/  @P0 IADD3 R209, P1, PT, R4, R7, RZ ;  /* 0x0000000704d10210 */ /* 0x001fca0007f3e0ff */
[----:B------:R-:W-:-:S04]  /*01c0*/  @P0 IMAD.X R6, RZ, RZ, R5, P1 ;  /* 0x000000ffff060224 */ /* 0x000fc800008e0605 */
[----:B------:R-:W-:Y:S02]  /*01d0*/  UIADD3 UR10, UPT, UPT, UR6, -0x61c88647, URZ ;  /* 0x9e3779b9060a7890 */ /* 0x000fe4000fffe0ff */
[----:B------:R-:W-:Y:S01]  /*01e0*/  UIADD3 UR11, UPT, UPT, UR7, -0x4498517b, URZ ;  /* 0xbb67ae85070b7890 */ /* 0x000fe2000fffe0ff */
[--C-:B------:R-:W-:Y:S01]  /*01f0*/  SHF.R.U64 R204, R209, 0x2, R6.reuse ;  /* 0x00000002d1cc7819 */ /* 0x100fe20000001206 */
[----:B------:R-:W-:Y:S01]  /*0200*/  UIADD3 UR13, UPT, UPT, UR6, 0x3c6ef372, URZ ;  /* 0x3c6ef372060d7890 */ /* 0x000fe2000fffe0ff */
[----:B------:R-:W-:Y:S01]  /*0210*/  SHF.R.U32.HI R203, RZ, 0x2, R6 ;  /* 0x00000002ffcb7819 */ /* 0x000fe20000011606 */
        /* <DEDUP_REMOVED lines=55> */
.L_x_9143:
        /* <DEDUP_REMOVED lines=32> */
.L_x_9142:
        /* <DEDUP_REMOVED lines=33> */
.L_x_9145:
        /* <DEDUP_REMOVED lines=31> */
.L_x_9144:
[----:B------:R-:W1:Y:S02]  /*0b90*/  LDCU UR4, c[0x0][0x384] ;  /* 0x00007080ff0477ac */ /* 0x000e640008000800 */
[----:B-1----:R-:W-:-:S13]  /*0ba0*/  ISETP.GE.AND P0, PT, R206, UR4, PT ;  /* 0x00000004ce007c0c */ /* 0x002fda000bf06270 */
[----:B------:R-:W-:Y:S05]  /*0bb0*/  @P0 EXIT ;  /* 0x000000000000094d */ /* 0x000fea0003800000 */
[----:B------:R-:W-:Y:S01]  /*0bc0*/  IMAD.HI.U32 R0, R205, -0x326172a9, RZ ;  /* 0xcd9e8d57cd007827 */ /* 0x000fe200078e00ff */
[----:B------:R-:W1:Y:S03]  /*0bd0*/  LDCU.64 UR4, c[0x0][0x398] ;  /* 0x00007300ff0477ac */ /* 0x000e660008000a00 */
[----:B------:R-:W-:Y:S01]  /*0be0*/  HFMA2 R183, -RZ, RZ, 0, 0 ;  /* 0x00000000ffb77431 */ /* 0x000fe200000001ff */
[----:B------:R-:W-:Y:S01]  /*0bf0*/  BSSY B0, `(.L_x_9146) ;  /* 0x0002966000007945 */ /* 0x000fe20003800000 */
[----:B0-----:R-:W-:Y:S01]  /*0c00*/  IMAD.HI.U32 R2, R204, -0x2daee0ad, RZ ;  /* 0xd2511f53cc027827 */ /* 0x001fe200078e00ff */
[----:B------:R-:W-:Y:S02]  /*0c10*/  LOP3.LUT R0, R203, UR6, R0, 0x96, !PT ;  /* 0x00000006cb007c12 */ /* 0x000fe4000f8e9600 */
[----:B------:R-:W-:Y:S01]  /*0c20*/  LOP3.LUT R209, R209, 0x3, RZ, 0xc0, !PT ;  /* 0x00000003d1d17812 */ /* 0x000fe200078ec0ff */
[----:B------:R-:W-:Y:S01]  /*0c30*/  IMAD R4, R205, -0x326172a9, RZ ;  /* 0xcd9e8d57cd047824 */ /* 0x000fe200078e02ff */
[----:B------:R-:W-:Y:S01]  /*0c40*/  LOP3.LUT R2, R2, UR7, RZ, 0x3c, !PT ;  /* 0x0000000702027c12 */ /* 0x000fe2000f8e3cff */
[----:B------:R-:W-:Y:S01]  /*0c50*/  IMAD R6, R204, -0x2daee0ad, RZ ;  /* 0xd2511f53cc067824 */ /* 0x000fe200078e02ff */
[----:B-----5:R-:W-:Y:S01]  /*0c60*/  PRMT R202, R114, 0x7632, R202 ;  /* 0x0000763272ca7816 */ /* 0x020fe200000000ca */
[----:B------:R-:W-:Y:S01]  /*0c70*/  IMAD.HI.U32 R5, R0, -0x2daee0ad, RZ ;  /* 0xd2511f5300057827 */ /* 0x000fe200078e00ff */
[----:B------:R-:W-:-:S02]  /*0c80*/  PRMT R201, R146, 0x7632, R201 ;  /* 0x0000763292c97816 */ /* 0x000fc400000000c9 */
[----:B------:R-:W-:Y:S01]  /*0c90*/  PRMT R200, R93, 0x7632, R200 ;  /* 0x000076325dc87816 */ /* 0x000fe200000000c8 */
[----:B------:R-:W-:Y:S01]  /*0ca0*/  IMAD.HI.U32 R3, R2, -0x326172a9, RZ ;  /* 0xcd9e8d5702037827 */ /* 0x000fe200078e00ff */
[----:B------:R-:W-:Y:S01]  /*0cb0*/  LOP3.LUT R5, R6, UR11, R5, 0x96, !PT ;  /* 0x0000000b06057c12 */ /* 0x000fe2000f8e9605 */
        /* <DEDUP_REMOVED lines=9> */
[----:B------:R-:W-:Y:S01]  /*0d50*/  IMAD.HI.U32 R2, R3, -0x2daee0ad, RZ ;  /* 0xd2511f5303027827 */ /* 0x000fe200078e00ff */
[----:B------:R-:W-:Y:S01]  /*0d60*/  LOP3.LUT R0, R7, UR13, R0, 0x96, !PT ;  /* 0x0000000d07007c12 */ /* 0x000fe2000f8e9600 */
[----:B------:R-:W1:Y:S01]  /*0d70*/  LDCU.U8 UR5, c[0x0][0x410] ;  /* 0x00008200ff0577ac */ /* 0x000e620008000000 */
[----:B------:R-:W-:Y:S01]  /*0d80*/  PRMT R197, R145, 0x7632, R197 ;  /* 0x0000763291c57816 */ /* 0x000fe200000000c5 */
[----:B------:R-:W-:Y:S01]  /*0d90*/  IMAD R4, R5, -0x326172a9, RZ ;  /* 0xcd9e8d5705047824 */ /* 0x000fe200078e02ff */
[----:B------:R-:W-:Y:S01]  /*0da0*/  LOP3.LUT R2, R9, UR12, R2, 0x96, !PT ;  /* 0x0000000c09027c12 */ /* 0x000fe2000f8e9602 */
[----:B------:R-:W-:Y:S01]  /*0db0*/  IMAD R6, R3, -0x2daee0ad, RZ ;  /* 0xd2511f5303067824 */ /* 0x000fe200078e02ff */
[----:B------:R-:W-:Y:S01]  /*0dc0*/  PRMT R196, R92, 0x7632, R196 ;  /* 0x000076325cc47816 */ /* 0x000fe200000000c4 */
[----:B------:R-:W-:Y:S01]  /*0dd0*/  IMAD.HI.U32 R5, R0, -0x2daee0ad, RZ ;  /* 0xd2511f5300057827 */ /* 0x000fe200078e00ff */
[----:B------:R-:W-:Y:S01]  /*0de0*/  PRMT R195, R124, 0x7632, R195 ;  /* 0x000076327cc37816 */ /* 0x000fe200000000c3 */
[----:B------:R-:W2:Y:S01]  /*0df0*/  LDCU UR12, c[0x0][0x448] ;  /* 0x00008900ff0c77ac */ /* 0x000ea20008000800 */
[----:B------:R-:W-:Y:S01]  /*0e00*/  PRMT R194, R112, 0x7632, R194 ;  /* 0x0000763270c27816 */ /* 0x000fe200000000c2 */
[----:B------:R-:W-:Y:S01]  /*0e10*/  IMAD.HI.U32 R3, R2, -0x326172a9, RZ ;  /* 0xcd9e8d5702037827 */ /* 0x000fe200078e00ff */
[----:B------:R-:W-:Y:S01]  /*0e20*/  LOP3.LUT R5, R6, UR15, R5, 0x96, !PT ;  /* 0x0000000f06057c12 */ /* 0x000fe2000f8e9605 */
[----:B------:R-:W3:Y:S01]  /*0e30*/  LDCU.64 UR10, c[0x0][0x3a0] ;  /* 0x00007400ff0a77ac */ /* 0x000ee20008000a00 */
        /* <DEDUP_REMOVED lines=10> */
[----:B------:R-:W-:Y:S01]  /*0ee0*/  LOP3.LUT R0, R7, UR16, R0, 0x96, !PT ;  /* 0x0000001007007c12 */ /* 0x000fe2000f8e9600 */
[----:B------:R-:W0:Y:S01]  /*0ef0*/  LDCU UR16, c[0x0][0x408] ;  /* 0x00008100ff1077ac */ /* 0x000e220008000800 */
        /* <DEDUP_REMOVED lines=79> */
.L_x_9763:
[----:B------:R-:W-:Y:S01]  /*13f0*/  ISETP.NE.U32.AND P1, PT, RZ, UR10, PT ;  /* 0x0000000aff007c0c */ /* 0x000fe2000bf25070 */
[----:B---3--:R-:W0:Y:S01]  /*1400*/  @P0 LDC.64 R34, c[0x0][0x398] ;  /* 0x0000e600ff220b82 */ /* 0x008e220000000a00 */
        /* <DEDUP_REMOVED lines=9> */
[----:B------:R-:W3:Y:S01]  /*14a0*/  @P0 LDG.E.128 R76, desc[UR8][R38.64] ;  /* 0x00000008264c0981 */ /* 0x000ee2000c1e1d00 */
[----:B--2---:R-:W-:-:S04]  /*14b0*/  @P1 IMAD.WIDE.U32 R40, R213, 0x20, R32 ;  /* 0x00000020d5281825 */ /* 0x004fc800078e0020 */
[----:B-1----:R-:W-:Y:S01]  /*14c0*/  IMAD.WIDE.U32 R32, R213, 0x10, R160 ;  /* 0x00000010d5207825 */ /* 0x002fe200078e00a0 */
[----:B------:R1:W5:Y:S04]  /*14d0*/  @P1 LDG.E.128 R72, desc[UR8][R40.64] ;  /* 0x0000000828481981 */ /* 0x000368000c1e1d00 */
[----:B------:R1:W5:Y:S04]  /*14e0*/  @P1 LDG.E.128 R68, desc[UR8][R40.64+0x10] ;  /* 0x0000100828441981 */ /* 0x000368000c1e1d00 */
[----:B------:R-:W5:Y:S01]  /*14f0*/  LDG.E.128 R32, desc[UR8][R32.64] ;  /* 0x0000000820207981 */ /* 0x000f62000c1e1d00 */
[----:B0-----:R-:W-:Y:S01]  /*1500*/  ISETP.NE.U32.AND P0, PT, R36, RZ, PT ;  /* 0x000000ff2400720c */ /* 0x001fe20003f05070 */
[----:B------:R-:W-:Y:S01]  /*1510*/  IMAD.U32 R222, RZ, RZ, UR6 ;  /* 0x00000006ffde7e24 */ /* 0x000fe2000f8e00ff */
[----:B------:R-:W-:Y:S01]  /*1520*/  MOV R223, UR6 ;  /* 0x0000000600df7c02 */ /* 0x000fe20008000f00 */
[----:B------:R-:W-:Y:S01]  /*1530*/  IMAD.U32 R225, RZ, RZ, UR7 ;  /* 0x00000007ffe17e24 */ /* 0x000fe2000f8e00ff */
[----:B------:R-:W-:Y:S01]  /*1540*/  ISETP.NE.AND.EX P0, PT, R37, RZ, PT, P0 ;  /* 0x000000ff2500720c */ /* 0x000fe20003f05300 */
[----:B------:R-:W-:Y:S01]  /*1550*/  IMAD.U32 R228, RZ, RZ, UR7 ;  /* 0x00000007ffe47e24 */ /* 0x000fe2000f8e00ff */
[----:B------:R-:W-:Y:S01]  /*1560*/  MOV R226, UR6 ;  /* 0x0000000600e27c02 */ /* 0x000fe20008000f00 */
[----:B------:R-:W-:Y:S01]  /*1570*/  IMAD.U32 R221, RZ, RZ, UR6 ;  /* 0x00000006ffdd7e24 */ /* 0x000fe2000f8e00ff */
[----:B------:R-:W-:Y:S01]  /*1580*/  MOV R229, UR7 ;  /* 0x0000000700e57c02 */ /* 0x000fe20008000f00 */
[----:B------:R-:W-:Y:S01]  /*1590*/  IMAD.U32 R224, RZ, RZ, UR6 ;  /* 0x00000006ffe07e24 */ /* 0x000fe2000f8e00ff */
[----:B------:R-:W-:Y:S01]  /*15a0*/  IADD3 R222, PT, PT, R222, 0x78dde6e4, RZ ;  /* 0x78dde6e4dede7810 */ /* 0x000fe20007ffe0ff */
[----:B------:R-:W-:Y:S01]  /*15b0*/  IMAD.U32 R227, RZ, RZ, UR6 ;  /* 0x00000006ffe37e24 */ /* 0x000fe2000f8e00ff */
[----:B------:R-:W-:Y:S01]  /*15c0*/  IADD3 R225, PT, PT, R225, -0x126145ec, RZ ;  /* 0xed9eba14e1e17810 */ /* 0x000fe20007ffe0ff */
[----:B------:R-:W-:Y:S01]  /*15d0*/  IMAD.MOV.U32 R220, RZ, RZ, 0x2f800000 ;  /* 0x2f800000ffdc7424 */ /* 0x000fe200078e00ff */
[----:B------:R-:W-:Y:S01]  /*15e0*/  IADD3 R228, PT, PT, R228, -0x4498517b, RZ ;  /* 0xbb67ae85e4e47810 */ /* 0x000fe20007ffe0ff */
[----:B------:R-:W-:-:S02]  /*15f0*/  VIADD R221, R221, 0xdaa66d2b ;  /* 0xdaa66d2bdddd7836 */ /* 0x000fc40000000000 */
[----:B------:R-:W-:Y:S02]  /*1600*/  VIADD R223, R223, 0x9e3779b9 ;  /* 0x9e3779b9dfdf7836 */ /* 0x000fe40000000000 */
[----:B------:R-:W-:Y:S02]  /*1610*/  VIADD R224, R224, 0x5384540f ;  /* 0x5384540fe0e07836 */ /* 0x000fe40000000000 */
[----:B------:R-:W-:Y:S02]  /*1620*/  VIADD R226, R226, 0xf1bbcdc8 ;  /* 0xf1bbcdc8e2e27836 */ /* 0x000fe40000000000 */
[----:B------:R-:W-:Y:S02]  /*1630*/  VIADD R227, R227, 0xb54cda56 ;  /* 0xb54cda56e3e37836 */ /* 0x000fe40000000000 */
[----:B------:R-:W-:Y:S01]  /*1640*/  VIADD R229, R229, 0x76cf5d0a ;  /* 0x76cf5d0ae5e57836 */ /* 0x000fe20000000000 */
[----:B---3--:R-:W-:Y:S02]  /*1650*/  PRMT R42, R79, 0x7632, R42 ;  /* 0x000076324f2a7816 */ /* 0x008fe4000000002a */
[----:B------:R-:W-:-:S02]  /*1660*/  PRMT R43, R78, 0x7632, R43 ;  /* 0x000076324e2b7816 */ /* 0x000fc4000000002b */
[----:B------:R-:W-:Y:S02]  /*1670*/  PRMT R47, R77, 0x7632, R47 ;  /* 0x000076324d2f7816 */ /* 0x000fe4000000002f */
[----:B------:R-:W-:Y:S01]  /*1680*/  PRMT R46, R76, 0x7632, R46 ;  /* 0x000076324c2e7816 */ /* 0x000fe2000000002e */
        /* <DEDUP_REMOVED lines=17> */
.L_x_9150:
        /* <DEDUP_REMOVED lines=13> */
.L_x_9152:
[----:B------:R-:W-:Y:S05]  /*1870*/  BSYNC.RECONVERGENT B2 ;  /* 0x0000000000027941 */ /* 0x000fea0003800200 */
.L_x_9151:
        /* <DEDUP_REMOVED lines=41> */
[----:B------:R-:W-:-:S07]  /*1b10*/  IMAD.MOV.U32 R38, RZ, RZ, R210 ;  /* 0x000000ffff267224 */ /* 0x000fce00078e00d2 */
.L_x_9149:
[----:B------:R-:W-:Y:S05]  /*1b20*/  BSYNC.RECONVERGENT B1 ;  /* 0x0000000000017941 */ /* 0x000fea0003800200 */
.L_x_9148:
[----:B------:R-:W-:Y:S01]  /*1b30*/  ISETP.NE.AND P0, PT, R40, 0x1, PT ;  /* 0x000000012800780c */ /* 0x000fe20003f05270 */
[----:B------:R-:W-:Y:S01]  /*1b40*/  BSSY.RECONVERGENT B1, `(.L_x_9153) ;  /* 0x000004c000017945 */ /* 0x000fe20003800200 */
[----:B------:R-:W-:Y:S01]  /*1b50*/  I2FP.F32.U32 R39, R38 ;  /* 0x0000002600277245 */ /* 0x000fe20000201000 */
[C---:B-----5:R-:W-:Y:S01]  /*1b60*/  IMAD.U32 R50, R32.reuse, 0x10000, RZ ;  /* 0x0001000020327824 */ /* 0x060fe200078e00ff */
[----:B------:R-:W-:Y:S01]  /*1b70*/  MOV R230, UR14 ;  /* 0x0000000e00e67c02 */ /* 0x000fe20008000f00 */
[----:B------:R-:W-:Y:S01]  /*1b80*/  IMAD.MOV.U32 R38, RZ, RZ, 0x2 ;  /* 0x00000002ff267424 */ /* 0x000fe200078e00ff */
[----:B------:R-:W-:Y:S01]  /*1b90*/  PRMT R54, R32, 0x7632, R54 ;  /* 0x0000763220367816 */ /* 0x000fe20000000036 */
[----:B------:R-:W-:Y:S01]  /*1ba0*/  FFMA.FTZ R39, R39, R220, 1.1641532182693481445e-10 ;  /* 0x2f00000027277423 */ /* 0x000fe200000100dc */
[----:B------:R-:W-:-:S04]  /*1bb0*/  MOV R32, R184 ;  /* 0x000000b800207202 */ /* 0x000fc80000000f00 */
[----:B------:R-:W-:-:S04]  /*1bc0*/  FSETP.LE.FTZ.AND P2, PT, R39, R230, PT ;  /* 0x000000e62700720b */ /* 0x000fc80003f53000 */
        /* <DEDUP_REMOVED lines=10> */
.L_x_9155:
        /* <DEDUP_REMOVED lines=13> */
.L_x_9157:
[----:B------:R-:W-:Y:S05]  /*1d40*/  BSYNC.RECONVERGENT B2 ;  /* 0x0000000000027941 */ /* 0x000fea0003800200 */
.L_x_9156:
        /* <DEDUP_REMOVED lines=43> */
.L_x_9154:
[----:B------:R-:W-:Y:S05]  /*2000*/  BSYNC.RECONVERGENT B1 ;  /* 0x0000000000017941 */ /* 0x000fea0003800200 */
.L_x_9153:
[----:B------:R-:W-:Y:S01]  /*2010*/  ISETP.NE.AND P0, PT, R38, 0x1, PT ;  /* 0x000000012600780c */ /* 0x000fe20003f05270 */
[----:B------:R-:W-:Y:S01]  /*2020*/  BSSY.RECONVERGENT B1, `(.L_x_9158) ;  /* 0x000004a000017945 */ /* 0x000fe20003800200 */
[----:B------:R-:W-:Y:S01]  /*2030*/  I2FP.F32.U32 R39, R32 ;  /* 0x0000002000277245 */ /* 0x000fe20000201000 */
[----:B------:R-:W-:Y:S01]  /*2040*/  IMAD.U32 R54, R54, 0x10000, RZ ;  /* 0x0001000036367824 */ /* 0x000fe200078e00ff */
[----:B------:R-:W-:Y:S01]  /*2050*/  MOV R32, R184 ;  /* 0x000000b800207202 */ /* 0x000fe20000000f00 */
[----:B------:R-:W-:Y:S02]  /*2060*/  IMAD.MOV.U32 R40, RZ, RZ, 0x2 ;  /* 0x00000002ff287424 */ /* 0x000fe400078e00ff */
[----:B------:R-:W-:-:S05]  /*2070*/  FFMA.FTZ R39, R39, R220, 1.1641532182693481445e-10 ;  /* 0x2f00000027277423 */ /* 0x000fca00000100dc */
        /* <DEDUP_REMOVED lines=11> */
.L_x_9160:
        /* <DEDUP_REMOVED lines=13> */
.L_x_9162:
[----:B------:R-:W-:Y:S05]  /*2200*/  BSYNC.RECONVERGENT B2 ;  /* 0x0000000000027941 */ /* 0x000fea0003800200 */
.L_x_9161:
        /* <DEDUP_REMOVED lines=43> */
.L_x_9159:
[----:B------:R-:W-:Y:S05]  /*24c0*/  BSYNC.RECONVERGENT B1 ;  /* 0x0000000000017941 */ /* 0x000fea0003800200 */
.L_x_9158:
[----:B------:R-:W-:Y:S01]  /*24d0*/  ISETP.NE.AND P0, PT, R40, 0x1, PT ;  /* 0x000000012800780c */ /* 0x000fe20003f05270 */
[----:B------:R-:W-:Y:S01]  /*24e0*/  BSSY.RECONVERGENT B1, `(.L_x_9163) ;  /* 0x000004b000017945 */ /* 0x000fe20003800200 */
[----:B------:R-:W-:Y:S01]  /*24f0*/  I2FP.F32.U32 R39, R32 ;  /* 0x0000002000277245 */ /* 0x000fe20000201000 */
[C---:B------:R-:W-:Y:S01]  /*2500*/  IMAD.U32 R52, R33.reuse, 0x10000, RZ ;  /* 0x0001000021347824 */ /* 0x040fe200078e00ff */
[----:B------:R-:W-:Y:S01]  /*2510*/  PRMT R58, R33, 0x7632, R58 ;  /* 0x00007632213a7816 */ /* 0x000fe2000000003a */
[----:B------:R-:W-:Y:S01]  /*2520*/  IMAD.MOV.U32 R32, RZ, RZ, 0x2 ;  /* 0x00000002ff207424 */ /* 0x000fe200078e00ff */
[----:B------:R-:W-:Y:S01]  /*2530*/  MOV R33, R184 ;  /* 0x000000b800217202 */ /* 0x000fe20000000f00 */
        /* <DEDUP_REMOVED lines=12> */
.L_x_9165:
        /* <DEDUP_REMOVED lines=13> */
.L_x_9167:
[----:B------:R-:W-:Y:S05]  /*26d0*/  BSYNC.RECONVERGENT B2 ;  /* 0x0000000000027941 */ /* 0x000fea0003800200 */
.L_x_9166:
        /* <DEDUP_REMOVED lines=43> */
.L_x_9164:
[----:B------:R-:W-:Y:S05]  /*2990*/  BSYNC.RECONVERGENT B1 ;  /* 0x0000000000017941 */ /* 0x000fea0003800200 */
.L_x_9163:
[----:B------:R-:W-:Y:S01]  /*29a0*/  ISETP.NE.AND P0, PT, R32, 0x1, PT ;  /* 0x000000012000780c */ /* 0x000fe20003f05270 */
[----:B------:R-:W-:Y:S01]  /*29b0*/  BSSY.RECONVERGENT B1, `(.L_x_9168) ;  /* 0x0000049000017945 */ /* 0x000fe20003800200 */
[----:B------:R-:W-:Y:S01]  /*29c0*/  I2FP.F32.U32 R33, R33 ;  /* 0x0000002100217245 */ /* 0x000fe20000201000 */
[----:B------:R-:W-:Y:S02]  /*29d0*/  IMAD.U32 R58, R58, 0x10000, RZ ;  /* 0x000100003a3a7824 */ /* 0x000fe400078e00ff */
[----:B------:R-:W-:Y:S02]  /*29e0*/  IMAD.MOV.U32 R38, RZ, RZ, 0x2 ;  /* 0x00000002ff267424 */ /* 0x000fe400078e00ff */
[----:B------:R-:W-:-:S05]  /*29f0*/  FFMA.FTZ R33, R33, R220, 1.1641532182693481445e-10 ;  /* 0x2f00000021217423 */ /* 0x000fca00000100dc */
[----:B------:R-:W-:Y:S02]  /*2a00*/  FSETP.LE.FTZ.AND P2, PT, R33, R230, PT ;  /* 0x000000e62100720b */ /* 0x000fe40003f53000 */
[----:B------:R-:W-:Y:S01]  /*2a10*/  MOV R33, R184 ;  /* 0x000000b800217202 */ /* 0x000fe20000000f00 */
        /* <DEDUP_REMOVED lines=9> */
.L_x_9170:
        /* <DEDUP_REMOVED lines=13> */
.L_x_9172:
[----:B------:R-:W-:Y:S05]  /*2b80*/  BSYNC.RECONVERGENT B2 ;  /* 0x0000000000027941 */ /* 0x000fea0003800200 */
.L_x_9171:
        /* <DEDUP_REMOVED lines=43> */
.L_x_9169:
[----:B------:R-:W-:Y:S05]  /*2e40*/  BSYNC.RECONVERGENT B1 ;  /* 0x0000000000017941 */ /* 0x000fea0003800200 */
.L_x_9168:
[----:B------:R-:W-:Y:S01]  /*2e50*/  ISETP.NE.AND P0, PT, R38, 0x1, PT ;  /* 0x000000012600780c */ /* 0x000fe20003f05270 */
[----:B------:R-:W-:Y:S01]  /*2e60*/  BSSY.RECONVERGENT B1, `(.L_x_9173) ;  /* 0x000004a000017945 */ /* 0x000fe20003800200 */
[----:B------:R-:W-:Y:S01]  /*2e70*/  I2FP.F32.U32 R33, R33 ;  /* 0x0000002100217245 */ /* 0x000fe20000201000 */
[C---:B------:R-:W-:Y:S01]  /*2e80*/  IMAD.U32 R56, R34.reuse, 0x10000, RZ ;  /* 0x0001000022387824 */ /* 0x040fe200078e00ff */
[----:B------:R-:W-:Y:S01]  /*2e90*/  PRMT R60, R34, 0x7632, R60 ;  /* 0x00007632223c7816 */ /* 0x000fe2000000003c */
        /* <DEDUP_REMOVED lines=13> */
.L_x_9175:
        /* <DEDUP_REMOVED lines=13> */
.L_x_9177:
[----:B------:R-:W-:Y:S05]  /*3040*/  BSYNC.RECONVERGENT B2 ;  /* 0x0000000000027941 */ /* 0x000fea0003800200 */
.L_x_9176:
        /* <DEDUP_REMOVED lines=43> */
.L_x_9174:
[----:B------:R-:W-:Y:S05]  /*3300*/  BSYNC.RECONVERGENT B1 ;  /* 0x0000000000017941 */ /* 0x000fea0003800200 */
.L_x_9173:
        /* <DEDUP_REMOVED lines=17> */
.L_x_9180:
        /* <DEDUP_REMOVED lines=13> */
.L_x_9182:
[----:B------:R-:W-:Y:S05]  /*34f0*/  BSYNC.RECONVERGENT B2 ;  /* 0x0000000000027941 */ /* 0x000fea0003800200 */
.L_x_9181:
        /* <DEDUP_REMOVED lines=43> */
.L_x_9179:
[----:B------:R-:W-:Y:S05]  /*37b0*/  BSYNC.RECONVERGENT B1 ;  /* 0x0000000000017941 */ /* 0x000fea0003800200 */
.L_x_9178:
        /* <DEDUP_REMOVED lines=18> */
.L_x_9185:
        /* <DEDUP_REMOVED lines=13> */
.L_x_9187:
[----:B------:R-:W-:Y:S05]  /*39b0*/  BSYNC.RECONVERGENT B2 ;  /* 0x0000000000027941 */ /* 0x000fea0003800200 */
.L_x_9186:
        /* <DEDUP_REMOVED lines=43> */
.L_x_9184:
[----:B------:R-:W-:Y:S05]  /*3c70*/  BSYNC.RECONVERGENT B1 ;  /* 0x0000000000017941 */ /* 0x000fea0003800200 */
.L_x_9183:
[----:B------:R-:W-:Y:S01]  /*3c80*/  IMAD.U32 R231, RZ, RZ, UR16 ;  /* 0x00000010ffe77e24 */ /* 0x000fe2000f8e00ff */
[----:B------:R-:W-:Y:S01]  /*3c90*/  P2R R35, PR, RZ, 0x2 ;  /* 0x00000002ff237803 */ /* 0x000fe20000000000 */
[----:B------:R-:W-:Y:S01]  /*3ca0*/  IMAD.U32 R32, R43, 0x10000, RZ ;  /* 0x000100002b207824 */ /* 0x000fe200078e00ff */
[----:B------:R-:W-:Y:S01]  /*3cb0*/  I2FP.F32.U32 R33, R34 ;  /* 0x0000002200217245 */ /* 0x000fe20000201000 */
[-C--:B------:R-:W-:Y:S01]  /*3cc0*/  FMUL.FTZ R52, R52, R231.reuse ;  /* 0x000000e734347220 */ /* 0x080fe20000410000 */
[----:B------:R-:W-:Y:S01]  /*3cd0*/  ISETP.NE.AND P1, PT, R46, RZ, PT ;  /* 0x000000ff2e00720c */ /* 0x000fe20003f25270 */
[-C--:B------:R-:W-:Y:S01]  /*3ce0*/  FMUL.FTZ R60, R60, R231.reuse ;  /* 0x000000e73c3c7220 */ /* 0x080fe20000410000 */
[-C--:B------:R-:W-:Y:S01]  /*3cf0*/  FMUL.FTZ R50, R50, R231.reuse ;  /* 0x000000e732327220 */ /* 0x080fe20000410000 */
[----:B------:R-:W-:Y:S01]  /*3d00*/  ISETP.NE.AND P5, PT, R45, RZ, PT ;  /* 0x000000ff2d00720c */ /* 0x000fe20003fa5270 */
[----:B------:R-:W-:Y:S01]  /*3d10*/  FFMA.FTZ R33, R33, R220, 1.1641532182693481445e-10 ;  /* 0x2f00000021217423 */ /* 0x000fe200000100dc */
[----:B------:R-:W-:Y:S01]  /*3d20*/  FSEL R62, R52, RZ, P1 ;  /* 0x000000ff343e7208 */ /* 0x000fe20000800000 */
[-C--:B------:R-:W-:Y:S01]  /*3d30*/  FMUL.FTZ R42, R42, R231.reuse ;  /* 0x000000e72a2a7220 */ /* 0x080fe20000410000 */
[----:B------:R-:W-:Y:S01]  /*3d40*/  ISETP.NE.AND P1, PT, R35, RZ, PT ;  /* 0x000000ff2300720c */ /* 0x000fe20003f25270 */
[-C--:B------:R-:W-:Y:S01]  /*3d50*/  FMUL.FTZ R56, R56, R231.reuse ;  /* 0x000000e738387220 */ /* 0x080fe20000410000 */
[----:B------:R-:W-:Y:S01]  /*3d60*/  FSEL R65, R60, RZ, P0 ;  /* 0x000000ff3c417208 */ /* 0x000fe20000000000 */
[-C--:B------:R-:W-:Y:S01]  /*3d70*/  FMUL.FTZ R58, R58, R231.reuse ;  /* 0x000000e73a3a7220 */ /* 0x080fe20000410000 */
[-C--:B------:R-:W-:Y:S01]  /*3d80*/  FMUL.FTZ R54, R54, R231.reuse ;  /* 0x000000e736367220 */ /* 0x080fe20000410000 */
[----:B------:R-:W-:Y:S01]  /*3d90*/  FMUL.FTZ R32, R32, R231 ;  /* 0x000000e720207220 */ /* 0x000fe20000410000 */
[----:B------:R-:W-:-:S02]  /*3da0*/  FSEL R60, R50, RZ, P5 ;  /* 0x000000ff323c7208 */ /* 0x000fc40002800000 */
[----:B------:R-:W-:Y:S02]  /*3db0*/  ISETP.NE.AND P6, PT, R44, RZ, PT ;  /* 0x000000ff2c00720c */ /* 0x000fe40003fc5270 */
        /* <DEDUP_REMOVED lines=11> */
[----:B------:R-:W-:Y:S01]  /*3e70*/  PLOP3.LUT P5, PT, P5, PT, PT, 0x8, 0x80 ;  /* 0x000000000080781c */ /* 0x000fe20002fae170 */
[----:B------:R-:W-:Y:S01]  /*3e80*/  @P1 FADD.FTZ R61, R73, R61 ;  /* 0x0000003d493d1221 */ /* 0x000fe20000010000 */
[----:B------:R-:W-:Y:S01]  /*3e90*/  @P1 FADD.FTZ R66, R70, R66 ;  /* 0x0000004246421221 */ /* 0x000fe20000010000 */
[----:B------:R-:W-:Y:S01]  /*3ea0*/  @P1 FADD.FTZ R67, R71, R67 ;  /* 0x0000004347431221 */ /* 0x000fe20000010000 */
[----:B------:R-:W-:Y:S09]  /*3eb0*/  BRA `(.L_x_9188) ;  /* 0x0000004c00cc7947 */ /* 0x000ff20003800000 */
.L_x_9147:
        /* <DEDUP_REMOVED lines=16> */
.L_x_9191:
        /* <DEDUP_REMOVED lines=13> */
.L_x_9193:
[----:B------:R-:W-:Y:S05]  /*4090*/  BSYNC.RECONVERGENT B2 ;  /* 0x0000000000027941 */ /* 0x000fea0003800200 */
.L_x_9192:
        /* <DEDUP_REMOVED lines=41> */
.L_x_9190:
[----:B------:R-:W-:Y:S05]  /*4330*/  BSYNC.RECONVERGENT B1 ;  /* 0x0000000000017941 */ /* 0x000fea0003800200 */
.L_x_9189:
[----:B------:R-:W-:Y:S01]  /*4340*/  ISETP.NE.AND P0, PT, R40, 0x1, PT ;  /* 0x000000012800780c */ /* 0x000fe20003f05270 */
[C---:B-----5:R-:W-:Y:S01]  /*4350*/  IMAD.U32 R44, R32.reuse, 0x10000, RZ ;  /* 0x00010000202c7824 */ /* 0x060fe200078e00ff */
[----:B------:R-:W-:Y:S01]  /*4360*/  I2FP.F32.U32 R39, R38 ;  /* 0x0000002600277245 */ /* 0x000fe20000201000 */
[----:B------:R-:W-:Y:S01]  /*4370*/  IMAD.U32 R231, RZ, RZ, UR16 ;  /* 0x00000010ffe77e24 */ /* 0x000fe2000f8e00ff */
[----:B------:R-:W-:Y:S01]  /*4380*/  MOV R230, UR14 ;  /* 0x0000000e00e67c02 */ /* 0x000fe20008000f00 */
[----:B------:R-:W-:Y:S01]  /*4390*/  BSSY.RECONVERGENT B1, `(.L_x_9194) ;  /* 0x0000049000017945 */ /* 0x000fe20003800200 */
[----:B------:R-:W-:Y:S02]  /*43a0*/  HFMA2 R41, -RZ, RZ, 0, 1.1920928955078125e-07 ;  /* 0x00000002ff297431 */ /* 0x000fe400000001ff */
[----:B------:R-:W-:Y:S01]  /*43b0*/  FFMA.FTZ R39, R39, R220, 1.1641532182693481445e-10 ;  /* 0x2f00000027277423 */ /* 0x000fe200000100dc */
[----:B------:R-:W-:Y:S01]  /*43c0*/  PRMT R32, R32, 0x7632, R32 ;  /* 0x0000763220207816 */ /* 0x000fe20000000020 */
[----:B------:R-:W-:-:S03]  /*43d0*/  FMUL.FTZ R44, R231, R44 ;  /* 0x0000002ce72c7220 */ /* 0x000fc60000410000 */
[----:B------:R-:W-:Y:S01]  /*43e0*/  FSETP.LE.FTZ.AND P3, PT, R39, R230, PT ;  /* 0x000000e62700720b */ /* 0x000fe20003f73000 */
[----:B------:R-:W-:-:S03]  /*43f0*/  IMAD.MOV.U32 R39, RZ, RZ, R184 ;  /* 0x000000ffff277224 */ /* 0x000fc600078e00b8 */
        /* <DEDUP_REMOVED lines=10> */
.L_x_9196:
        /* <DEDUP_REMOVED lines=13> */
.L_x_9198:
[----:B------:R-:W-:Y:S05]  /*4570*/  BSYNC.RECONVERGENT B2 ;  /* 0x0000000000027941 */ /* 0x000fea0003800200 */
.L_x_9197:
        /* <DEDUP_REMOVED lines=33> */
[----:B------:R-:W-:-:S03]  /*4790*/  LOP3.LUT R184, R52, UR25, R41, 0x96, !PT ;  /* 0x0000001934b87c12 */ /* 0x000fc6000f8e9629 */
        /* <DEDUP_REMOVED lines=8> */
.L_x_9195:
[----:B------:R-:W-:Y:S05]  /*4820*/  BSYNC.RECONVERGENT B1 ;  /* 0x0000000000017941 */ /* 0x000fea0003800200 */
.L_x_9194:
[----:B------:R-:W-:Y:S01]  /*4830*/  I2FP.F32.U32 R39, R39 ;  /* 0x0000002700277245 */ /* 0x000fe20000201000 */
[----:B------:R-:W-:Y:S01]  /*4840*/  IMAD.U32 R38, R76, 0x10000, RZ ;  /* 0x000100004c267824 */ /* 0x000fe200078e00ff */
[----:B------:R-:W-:Y:S01]  /*4850*/  ISETP.NE.AND P2, PT, R41, 0x1, PT ;  /* 0x000000012900780c */ /* 0x000fe20003f45270 */
[----:B------:R-:W-:Y:S02]  /*4860*/  BSSY.RECONVERGENT B1, `(.L_x_9199) ;  /* 0x000004d000017945 */ /* 0x000fe40003800200 */
[----:B------:R-:W-:Y:S01]  /*4870*/  FFMA.FTZ R39, R39, R220, 1.1641532182693481445e-10 ;  /* 0x2f00000027277423 */ /* 0x000fe200000100dc */
[----:B------:R-:W-:-:S04]  /*4880*/  FMUL.FTZ R38, R38, R231 ;  /* 0x000000e726267220 */ /* 0x000fc80000410000 */
[----:B------:R-:W-:Y:S02]  /*4890*/  FSETP.GTU.FTZ.AND P0, PT, R39, R230, PT ;  /* 0x000000e62700720b */ /* 0x000fe40003f1c000 */
[----:B------:R-:W-:Y:S02]  /*48a0*/  FSEL R39, R44, RZ, P3 ;  /* 0x000000ff2c277208 */ /* 0x000fe40001800000 */
[----:B------:R-:W-:Y:S02]  /*48b0*/  FSEL R38, R38, RZ, !P0 ;  /* 0x000000ff26267208 */ /* 0x000fe40004000000 */
[----:B------:R-:W-:-:S03]  /*48c0*/  SEL R185, RZ, 0x1, P0 ;  /* 0x00000001ffb97807 */ /* 0x000fc60000000000 */
[----:B------:R-:W-:Y:S01]  /*48d0*/  FADD.FTZ R60, R38, R39 ;  /* 0x00000027263c7221 */ /* 0x000fe20000010000 */
[----:B------:R-:W-:Y:S01]  /*48e0*/  IMAD.MOV.U32 R38, RZ, RZ, 0x2 ;  /* 0x00000002ff267424 */ /* 0x000fe200078e00ff */
[----:B------:R-:W-:Y:S02]  /*48f0*/  MOV R39, R184 ;  /* 0x000000b800277202 */ /* 0x000fe40000000f00 */
        /* <DEDUP_REMOVED lines=10> */
.L_x_9201:
        /* <DEDUP_REMOVED lines=13> */
.L_x_9203:
[----:B------:R-:W-:Y:S05]  /*4a70*/  BSYNC.RECONVERGENT B2 ;  /* 0x0000000000027941 */ /* 0x000fea0003800200 */
.L_x_9202:
        /* <DEDUP_REMOVED lines=43> */
.L_x_9200:
[----:B------:R-:W-:Y:S05]  /*4d30*/  BSYNC.RECONVERGENT B1 ;  /* 0x0000000000017941 */ /* 0x000fea0003800200 */
.L_x_9199:
[----:B------:R-:W-:Y:S01]  /*4d40*/  ISETP.NE.AND P0, PT, R38, 0x1, PT ;  /* 0x000000012600780c */ /* 0x000fe20003f05270 */
[----:B------:R-:W-:Y:S01]  /*4d50*/  IMAD.U32 R32, R32, 0x10000, RZ ;  /* 0x0001000020207824 */ /* 0x000fe200078e00ff */
[----:B------:R-:W-:Y:S01]  /*4d60*/  I2FP.F32.U32 R39, R39 ;  /* 0x0000002700277245 */ /* 0x000fe20000201000 */
[----:B------:R-:W-:Y:S01]  /*4d70*/  BSSY.RECONVERGENT B1, `(.L_x_9204) ;  /* 0x0000049000017945 */ /* 0x000fe20003800200 */
[----:B------:R-:W-:Y:S02]  /*4d80*/  IMAD.MOV.U32 R40, RZ, RZ, 0x2 ;  /* 0x00000002ff287424 */ /* 0x000fe400078e00ff */
[----:B------:R-:W-:Y:S01]  /*4d90*/  FMUL.FTZ R32, R32, R231 ;  /* 0x000000e720207220 */ /* 0x000fe20000410000 */
[----:B------:R-:W-:-:S05]  /*4da0*/  FFMA.FTZ R39, R39, R220, 1.1641532182693481445e-10 ;  /* 0x2f00000027277423 */ /* 0x000fca00000100dc */
[----:B------:R-:W-:Y:S02]  /*4db0*/  FSETP.LE.FTZ.AND P3, PT, R39, R230, PT ;  /* 0x000000e62700720b */ /* 0x000fe40003f73000 */
[----:B------:R-:W-:Y:S02]  /*4dc0*/  MOV R39, R184 ;  /* 0x000000b800277202 */ /* 0x000fe40000000f00 */
        /* <DEDUP_REMOVED lines=10> */
.L_x_9206:
        /* <DEDUP_REMOVED lines=13> */
.L_x_9208:
[----:B------:R-:W-:Y:S05]  /*4f40*/  BSYNC.RECONVERGENT B2 ;  /* 0x0000000000027941 */ /* 0x000fea0003800200 */
.L_x_9207:
        /* <DEDUP_REMOVED lines=43> */
.L_x_9205:
[----:B------:R-:W-:Y:S05]  /*5200*/  BSYNC.RECONVERGENT B1 ;  /* 0x0000000000017941 */ /* 0x000fea0003800200 */
.L_x_9204:
[----:B------:R-:W-:Y:S01]  /*5210*/  I2FP.F32.U32 R39, R39 ;  /* 0x0000002700277245 */ /* 0x000fe20000201000 */
[----:B------:R-:W-:Y:S01]  /*5220*/  IMAD.U32 R46, R46, 0x10000, RZ ;  /* 0x000100002e2e7824 */ /* 0x000fe200078e00ff */
[----:B------:R-:W-:Y:S01]  /*5230*/  ISETP.NE.AND P2, PT, R40, 0x1, PT ;  /* 0x000000012800780c */ /* 0x000fe20003f45270 */
[----:B------:R-:W-:Y:S01]  /*5240*/  BSSY.RECONVERGENT B1, `(.L_x_9209) ;  /* 0x000004d000017945 */ /* 0x000fe20003800200 */
[----:B------:R-:W-:Y:S01]  /*5250*/  FSEL R61, R32, RZ, P3 ;  /* 0x000000ff203d7208 */ /* 0x000fe20001800000 */
[----:B------:R-:W-:Y:S01]  /*5260*/  FFMA.FTZ R39, R39, R220, 1.1641532182693481445e-10 ;  /* 0x2f00000027277423 */ /* 0x000fe200000100dc */
[----:B------:R-:W-:Y:S01]  /*5270*/  FMUL.FTZ R46, R46, R231 ;  /* 0x000000e72e2e7220 */ /* 0x000fe20000410000 */
[----:B------:R-:W-:Y:S01]  /*5280*/  IMAD.MOV.U32 R38, RZ, RZ, 0x2 ;  /* 0x00000002ff267424 */ /* 0x000fe200078e00ff */
[----:B------:R-:W-:Y:S02]  /*5290*/  MOV R32, R184 ;  /* 0x000000b800207202 */ /* 0x000fe40000000f00 */
[----:B------:R-:W-:-:S04]  /*52a0*/  FSETP.GTU.FTZ.AND P0, PT, R39, R230, PT ;  /* 0x000000e62700720b */ /* 0x000fc80003f1c000 */
        /* <DEDUP_REMOVED lines=13> */
.L_x_9211:
        /* <DEDUP_REMOVED lines=13> */
.L_x_9213:
[----:B------:R-:W-:Y:S05]  /*5450*/  BSYNC.RECONVERGENT B2 ;  /* 0x0000000000027941 */ /* 0x000fea0003800200 */
.L_x_9212:
        /* <DEDUP_REMOVED lines=43> */
.L_x_9210:
[----:B------:R-:W-:Y:S05]  /*5710*/  BSYNC.RECONVERGENT B1 ;  /* 0x0000000000017941 */ /* 0x000fea0003800200 */
.L_x_9209:
[----:B------:R-:W-:Y:S01]  /*5720*/  ISETP.NE.AND P0, PT, R38, 0x1, PT ;  /* 0x000000012600780c */ /* 0x000fe20003f05270 */
[C---:B------:R-:W-:Y:S01]  /*5730*/  IMAD.U32 R52, R33.reuse, 0x10000, RZ ;  /* 0x0001000021347824 */ /* 0x040fe200078e00ff */
[----:B------:R-:W-:Y:S01]  /*5740*/  I2FP.F32.U32 R39, R32 ;  /* 0x0000002000277245 */ /* 0x000fe20000201000 */
[----:B------:R-:W-:Y:S01]  /*5750*/  BSSY.RECONVERGENT B1, `(.L_x_9214) ;  /* 0x000004a000017945 */ /* 0x000fe20003800200 */
[----:B------:R-:W-:Y:S01]  /*5760*/  PRMT R49, R33, 0x7632, R49 ;  /* 0x0000763221317816 */ /* 0x000fe20000000031 */
[----:B------:R-:W-:Y:S01]  /*5770*/  FMUL.FTZ R52, R231, R52 ;  /* 0x00000034e7347220 */ /* 0x000fe20000410000 */
[----:B------:R-:W-:Y:S01]  /*5780*/  MOV R33, R184 ;  /* 0x000000b800217202 */ /* 0x000fe20000000f00 */
[----:B------:R-:W-:-:S05]  /*5790*/  FFMA.FTZ R39, R39, R220, 1.1641532182693481445e-10 ;  /* 0x2f00000027277423 */ /* 0x000fca00000100dc */
[----:B------:R-:W-:Y:S01]  /*57a0*/  FSETP.LE.FTZ.AND P3, PT, R39, R230, PT ;  /* 0x000000e62700720b */ /* 0x000fe20003f73000 */
[----:B------:R-:W-:-:S03]  /*57b0*/  IMAD.MOV.U32 R39, RZ, RZ, 0x2 ;  /* 0x00000002ff277424 */ /* 0x000fc600078e00ff */
        /* <DEDUP_REMOVED lines=10> */
.L_x_9216:
        /* <DEDUP_REMOVED lines=13> */
.L_x_9218:
[----:B------:R-:W-:Y:S05]  /*5930*/  BSYNC.RECONVERGENT B2 ;  /* 0x0000000000027941 */ /* 0x000fea0003800200 */
.L_x_9217:
        /* <DEDUP_REMOVED lines=43> */
.L_x_9215:
[----:B------:R-:W-:Y:S05]  /*5bf0*/  BSYNC.RECONVERGENT B1 ;  /* 0x0000000000017941 */ /* 0x000fea0003800200 */
.L_x_9214:
        /* <DEDUP_REMOVED lines=8> */
[----:B------:R-:W-:Y:S02]  /*5c80*/  FSEL R33, R52, RZ, P3 ;  /* 0x000000ff34217208 */ /* 0x000fe40001800000 */
[----:B------:R-:W-:Y:S02]  /*5c90*/  FSEL R32, R32, RZ, !P0 ;  /* 0x000000ff20207208 */ /* 0x000fe40004000000 */
[----:B------:R-:W-:-:S03]  /*5ca0*/  SEL R187, RZ, 0x1, P0 ;  /* 0x00000001ffbb7807 */ /* 0x000fc60000000000 */
[----:B------:R-:W-:Y:S01]  /*5cb0*/  FADD.FTZ R62, R32, R33 ;  /* 0x00000021203e7221 */ /* 0x000fe20000010000 */
[----:B------:R-:W-:-:S03]  /*5cc0*/  MOV R33, R184 ;  /* 0x000000b800217202 */ /* 0x000fc60000000f00 */
        /* <DEDUP_REMOVED lines=10> */
.L_x_9221:
        /* <DEDUP_REMOVED lines=13> */
.L_x_9223:
[----:B------:R-:W-:Y:S05]  /*5e40*/  BSYNC.RECONVERGENT B2 ;  /* 0x0000000000027941 */ /* 0x000fea0003800200 */
.L_x_9222:
        /* <DEDUP_REMOVED lines=43> */
.L_x_9220:
[----:B------:R-:W-:Y:S05]  /*6100*/  BSYNC.RECONVERGENT B1 ;  /* 0x0000000000017941 */ /* 0x000fea0003800200 */
.L_x_9219:
        /* <DEDUP_REMOVED lines=18> */
.L_x_9226:
        /* <DEDUP_REMOVED lines=13> */
.L_x_9228:
[----:B------:R-:W-:Y:S05]  /*6300*/  BSYNC.RECONVERGENT B2 ;  /* 0x0000000000027941 */ /* 0x000fea0003800200 */
.L_x_9227:
        /* <DEDUP_REMOVED lines=43> */
.L_x_9225:
[----:B------:R-:W-:Y:S05]  /*65c0*/  BSYNC.RECONVERGENT B1 ;  /* 0x0000000000017941 */ /* 0x000fea0003800200 */
.L_x_9224:
        /* <DEDUP_REMOVED lines=23> */
.L_x_9231:
        /* <DEDUP_REMOVED lines=13> */
.L_x_9233:
[----:B------:R-:W-:Y:S05]  /*6810*/  BSYNC.RECONVERGENT B2 ;  /* 0x0000000000027941 */ /* 0x000fea0003800200 */
.L_x_9232:
        /* <DEDUP_REMOVED lines=43> */
.L_x_9230:
[----:B------:R-:W-:Y:S05]  /*6ad0*/  BSYNC.RECONVERGENT B1 ;  /* 0x0000000000017941 */ /* 0x000fea0003800200 */
.L_x_9229:
[----:B------:R-:W-:Y:S01]  /*6ae0*/  ISETP.NE.AND P0, PT, R38, 0x1, PT ;  /* 0x000000012600780c */ /* 0x000fe20003f05270 */
[C---:B------:R-:W-:Y:S01]  /*6af0*/  IMAD.U32 R32, R34.reuse, 0x10000, RZ ;  /* 0x0001000022207824 */ /* 0x040fe200078e00ff */
[----:B------:R-:W-:Y:S01]  /*6b00*/  I2FP.F32.U32 R33, R33 ;  /* 0x0000002100217245 */ /* 0x000fe20000201000 */
[----:B------:R-:W-:Y:S01]  /*6b10*/  BSSY.RECONVERGENT B1, `(.L_x_9234) ;  /* 0x0000049000017945 */ /* 0x000fe20003800200 */
[----:B------:R-:W-:Y:S01]  /*6b20*/  PRMT R34, R34, 0x7632, R34 ;  /* 0x0000763222227816 */ /* 0x000fe20000000022 */
        /* <DEDUP_REMOVED lines=14> */
.L_x_9236:
        /* <DEDUP_REMOVED lines=13> */
.L_x_9238:
[----:B------:R-:W-:Y:S05]  /*6ce0*/  BSYNC.RECONVERGENT B2 ;  /* 0x0000000000027941 */ /* 0x000fea0003800200 */
.L_x_9237:
        /* <DEDUP_REMOVED lines=43> */
.L_x_9235:
[----:B------:R-:W-:Y:S05]  /*6fa0*/  BSYNC.RECONVERGENT B1 ;  /* 0x0000000000017941 */ /* 0x000fea0003800200 */
.L_x_9234:
[----:B------:R-:W-:Y:S01]  /*6fb0*/  I2FP.F32.U32 R33, R33 ;  /* 0x0000002100217245 */ /* 0x000fe20000201000 */
[----:B------:R-:W-:Y:S01]  /*6fc0*/  IMAD.U32 R32, R78, 0x10000, RZ ;  /* 0x000100004e207824 */ /* 0x000fe200078e00ff */
[----:B------:R-:W-:Y:S01]  /*6fd0*/  FSEL R47, R47, RZ, P3 ;  /* 0x000000ff2f2f7208 */ /* 0x000fe20001800000 */
[----:B------:R-:W-:Y:S02]  /*6fe0*/  BSSY.RECONVERGENT B1, `(.L_x_9239) ;  /* 0x000004d000017945 */ /* 0x000fe40003800200 */
        /* <DEDUP_REMOVED lines=19> */
.L_x_9241:
        /* <DEDUP_REMOVED lines=13> */
.L_x_9243:
[----:B------:R-:W-:Y:S05]  /*71f0*/  BSYNC.RECONVERGENT B2 ;  /* 0x0000000000027941 */ /* 0x000fea0003800200 */
.L_x_9242:
        /* <DEDUP_REMOVED lines=43> */
.L_x_9240:
[----:B------:R-:W-:Y:S05]  /*74b0*/  BSYNC.RECONVERGENT B1 ;  /* 0x0000000000017941 */ /* 0x000fea0003800200 */
.L_x_9239:
        /* <DEDUP_REMOVED lines=18> */
.L_x_9246:
        /* <DEDUP_REMOVED lines=13> */
.L_x_9248:
[----:B------:R-:W-:Y:S05]  /*76b0*/  BSYNC.RECONVERGENT B2 ;  /* 0x0000000000027941 */ /* 0x000fea0003800200 */
.L_x_9247:
        /* <DEDUP_REMOVED lines=43> */
.L_x_9245:
[----:B------:R-:W-:Y:S05]  /*7970*/  BSYNC.RECONVERGENT B1 ;  /* 0x0000000000017941 */ /* 0x000fea0003800200 */
.L_x_9244:
        /* <DEDUP_REMOVED lines=23> */
.L_x_9251:
        /* <DEDUP_REMOVED lines=13> */
.L_x_9253:
[----:B------:R-:W-:Y:S05]  /*7bc0*/  BSYNC.RECONVERGENT B2 ;  /* 0x0000000000027941 */ /* 0x000fea0003800200 */
.L_x_9252:
        /* <DEDUP_REMOVED lines=43> */
.L_x_9250:
[----:B------:R-:W-:Y:S05]  /*7e80*/  BSYNC.RECONVERGENT B1 ;  /* 0x0000000000017941 */ /* 0x000fea0003800200 */
.L_x_9249:
        /* <DEDUP_REMOVED lines=19> */
.L_x_9256:
        /* <DEDUP_REMOVED lines=13> */
.L_x_9258:
[----:B------:R-:W-:Y:S05]  /*8090*/  BSYNC.RECONVERGENT B2 ;  /* 0x0000000000027941 */ /* 0x000fea0003800200 */
.L_x_9257:
        /* <DEDUP_REMOVED lines=43> */
.L_x_9255:
[----:B------:R-:W-:Y:S05]  /*8350*/  BSYNC.RECONVERGENT B1 ;  /* 0x0000000000017941 */ /* 0x000fea0003800200 */
.L_x_9254:
        /* <DEDUP_REMOVED lines=23> */
.L_x_9261:
        /* <DEDUP_REMOVED lines=13> */
.L_x_9263:
[----:B------:R-:W-:Y:S05]  /*85a0*/  BSYNC.RECONVERGENT B2 ;  /* 0x0000000000027941 */ /* 0x000fea0003800200 */
.L_x_9262:
        /* <DEDUP_REMOVED lines=43> */
.L_x_9260:
[----:B------:R-:W-:Y:S05]  /*8860*/  BSYNC.RECONVERGENT B1 ;  /* 0x0000000000017941 */ /* 0x000fea0003800200 */
.L_x_9259:
        /* <DEDUP_REMOVED lines=18> */
.L_x_9266:
        /* <DEDUP_REMOVED lines=15> */
.L_x_9268:
[----:B------:R-:W-:Y:S05]  /*8a80*/  BSYNC.RECONVERGENT B2 ;  /* 0x0000000000027941 */ /* 0x000fea0003800200 */
.L_x_9267:
        /* <DEDUP_REMOVED lines=43> */
.L_x_9265:
[----:B------:R-:W-:Y:S05]  /*8d40*/  BSYNC.RECONVERGENT B1 ;  /* 0x0000000000017941 */ /* 0x000fea0003800200 */
.L_x_9264:
[----:B------:R-:W-:Y:S01]  /*8d50*/  I2FP.F32.U32 R33, R34 ;  /* 0x0000002200217245 */ /* 0x000fe20000201000 */
[----:B------:R-:W-:Y:S01]  /*8d60*/  IMAD.U32 R42, R42, 0x10000, RZ ;  /* 0x000100002a2a7824 */ /* 0x000fe200078e00ff */
[----:B------:R-:W-:-:S03]  /*8d70*/  FSEL R43, R43, RZ, P5 ;  /* 0x000000ff2b2b7208 */ /* 0x000fc60002800000 */
[----:B------:R-:W-:Y:S01]  /*8d80*/  FFMA.FTZ R33, R33, R220, 1.1641532182693481445e-10 ;  /* 0x2f00000021217423 */ /* 0x000fe200000100dc */
[----:B------:R-:W-:-:S04]  /*8d90*/  FMUL.FTZ R42, R42, R231 ;  /* 0x000000e72a2a7220 */ /* 0x000fc80000410000 */
[----:B------:R-:W-:-:S04]  /*8da0*/  FSETP.GTU.FTZ.AND P6, PT, R33, R230, PT ;  /* 0x000000e62100720b */ /* 0x000fc80003fdc000 */
[----:B------:R-:W-:Y:S02]  /*8db0*/  FSEL R42, R42, RZ, !P6 ;  /* 0x000000ff2a2a7208 */ /* 0x000fe40007000000 */
[----:B------:R-:W-:-:S03]  /*8dc0*/  SEL R192, RZ, 0x1, P6 ;  /* 0x00000001ffc07807 */ /* 0x000fc60003000000 */
[----:B------:R-:W-:-:S04]  /*8dd0*/  FADD.FTZ R67, R42, R43 ;  /* 0x0000002b2a437221 */ /* 0x000fc80000010000 */
[----:B------:R-:W-:-:S07]  /*8de0*/  @P1 FADD.FTZ R67, R71, R67 ;  /* 0x0000004347431221 */ /* 0x000fce0000010000 */
.L_x_9188:
[----:B------:R-:W0:Y:S01]  /*8df0*/  LDC.64 R218, c[0x0][0x3a8] ;  /* 0x0000ea00ffda7b82 */ /* 0x000e220000000a00 */
[----:B------:R-:W-:Y:S01]  /*8e00*/  SEL R40, RZ, 0x100, !P0 ;  /* 0x00000100ff287807 */ /* 0x000fe20004000000 */
[----:B------:R-:W-:Y:S01]  /*8e10*/  VIADD R211, R213, 0x20 ;  /* 0x00000020d5d37836 */ /* 0x000fe20000000000 */
[----:B------:R-:W-:Y:S02]  /*8e20*/  ISETP.NE.U32.AND P0, PT, R36, RZ, PT ;  /* 0x000000ff2400720c */ /* 0x000fe40003f05070 */
[----:B------:R-:W-:Y:S02]  /*8e30*/  SEL R41, RZ, 0x1000000, !P5 ;  /* 0x01000000ff297807 */ /* 0x000fe40006800000 */
[----:B------:R-:W-:Y:S01]  /*8e40*/  SEL R35, RZ, 0x10000, !P4 ;  /* 0x00010000ff237807 */ /* 0x000fe20006000000 */
[----:B------:R-:W1:Y:S01]  /*8e50*/  LDC.64 R216, c[0x0][0x3b0] ;  /* 0x0000ec00ffd87b82 */ /* 0x000e620000000a00 */
[----:B------:R-:W-:Y:S02]  /*8e60*/  ISETP.NE.AND P5, PT, R44, RZ, PT ;  /* 0x000000ff2c00720c */ /* 0x000fe40003fa5270 */
[----:B------:R-:W-:-:S02]  /*8e70*/  ISETP.NE.AND P4, PT, R46, RZ, PT ;  /* 0x000000ff2e00720c */ /* 0x000fc40003f85270 */
[----:B------:R-:W-:Y:S02]  /*8e80*/  ISETP.NE.AND.EX P0, PT, R37, RZ, PT, P0 ;  /* 0x000000ff2500720c */ /* 0x000fe40003f05300 */
[----:B------:R-:W-:Y:S01]  /*8e90*/  SEL R34, RZ, 0x1000000, !P2 ;  /* 0x01000000ff227807 */ /* 0x000fe20005000000 */
[----:B------:R-:W2:Y:S01]  /*8ea0*/  @P1 LDC.64 R36, c[0x0][0x3a0] ;  /* 0x0000e800ff241b82 */ /* 0x000ea20000000a00 */
[----:B------:R-:W-:Y:S02]  /*8eb0*/  SEL R33, RZ, 0x10000, !P4 ;  /* 0x00010000ff217807 */ /* 0x000fe40006000000 */
[----:B------:R-:W-:Y:S02]  /*8ec0*/  SEL R32, RZ, 0x100, !P5 ;  /* 0x00000100ff207807 */ /* 0x000fe40006800000 */
[----:B------:R-:W-:Y:S02]  /*8ed0*/  ISETP.NE.AND P6, PT, R45, RZ, PT ;  /* 0x000000ff2d00720c */ /* 0x000fe40003fc5270 */
[----:B------:R-:W-:Y:S01]  /*8ee0*/  LOP3.LUT R32, R32, R34, R33, 0xfe, !PT ;  /* 0x0000002220207212 */ /* 0x000fe200078efe21 */
[----:B0-----:R-:W-:Y:S01]  /*8ef0*/  IMAD.WIDE.U32 R42, R213, 0x20, R218 ;  /* 0x00000020d52a7825 */ /* 0x001fe200078e00da */
[----:B------:R-:W-:Y:S01]  /*8f00*/  LOP3.LUT R40, R40, R41, R35, 0xfe, !PT ;  /* 0x0000002928287212 */ /* 0x000fe200078efe23 */
[----:B------:R-:W0:Y:S01]  /*8f10*/  @P0 LDC.64 R38, c[0x0][0x398] ;  /* 0x0000e600ff260b82 */ /* 0x000e220000000a00 */
[----:B------:R-:W-:-:S02]  /*8f20*/  SEL R33, RZ, 0x1, !P3 ;  /* 0x00000001ff217807 */ /* 0x000fc40005800000 */
[----:B------:R-:W-:Y:S01]  /*8f30*/  SEL R35, RZ, 0x1, !P6 ;  /* 0x00000001ff237807 */ /* 0x000fe20007000000 */
[----:B------:R3:W-:Y:S01]  /*8f40*/  STG.E.128 desc[UR8][R42.64], R60 ;  /* 0x0000003c2a007986 */ /* 0x0007e2000c101d08 */
[----:B------:R-:W-:Y:S01]  /*8f50*/  LOP3.LUT R33, R40, R33, RZ, 0xfc, !PT ;  /* 0x0000002128217212 */ /* 0x000fe200078efcff */
[----:B-1----:R-:W-:Y:S01]  /*8f60*/  IMAD.WIDE.U32 R40, R213, 0x8, R216 ;  /* 0x00000008d5287825 */ /* 0x002fe200078e00d8 */
[----:B------:R-:W-:Y:S01]  /*8f70*/  LOP3.LUT R32, R32, R35, RZ, 0xfc, !PT ;  /* 0x0000002320207212 */ /* 0x000fe200078efcff */
[----:B------:R3:W-:Y:S02]  /*8f80*/  STG.E.128 desc[UR8][R42.64+0x10], R64 ;  /* 0x000010402a007986 */ /* 0x0007e4000c101d08 */
[C---:B------:R-:W-:Y:S02]  /*8f90*/  IMAD.WIDE.U32 R34, R211.reuse, 0x10, R160 ;  /* 0x00000010d3227825 */ /* 0x040fe400078e00a0 */
[----:B------:R3:W-:Y:S02]  /*8fa0*/  STG.E.64 desc[UR8][R40.64], R32 ;  /* 0x0000002028007986 */ /* 0x0007e4000c101b08 */
[----:B--2---:R-:W-:-:S04]  /*8fb0*/  @P1 IMAD.WIDE.U32 R36, R211, 0x20, R36 ;  /* 0x00000020d3241825 */ /* 0x004fc800078e0024 */
[----:B0-----:R-:W-:Y:S01]  /*8fc0*/  @P0 IMAD.WIDE.U32 R38, R211, 0x10, R38 ;  /* 0x00000010d3260825 */ /* 0x001fe200078e0026 */
[----:B---3--:R-:W-:Y:S06]  /*8fd0*/  @!P0 BRA `(.L_x_9269) ;  /* 0x0000000000508947 */ /* 0x008fec0003800000 */
        /* <DEDUP_REMOVED lines=20> */
.L_x_9269:
[----:B------:R1:W5:Y:S04]  /*9120*/  @P0 LDG.E.128 R76, desc[UR8][R38.64] ;  /* 0x00000008264c0981 */ /* 0x000368000c1e1d00 */
[----:B------:R1:W5:Y:S04]  /*9130*/  @P1 LDG.E.128 R72, desc[UR8][R36.64] ;  /* 0x0000000824481981 */ /* 0x000368000c1e1d00 */
[----:B------:R1:W5:Y:S04]  /*9140*/  @P1 LDG.E.128 R68, desc[UR8][R36.64+0x10] ;  /* 0x0000100824441981 */ /* 0x000368000c1e1d00 */
[----:B0-----:R-:W5:Y:S01]  /*9150*/  LDG.E.128 R32, desc[UR8][R34.64] ;  /* 0x0000000822207981 */ /* 0x001f62000c1e1d00 */
[----:B------:R-:W-:Y:S05]  /*9160*/  @!P0 BRA `(.L_x_9270) ;  /* 0x0000004c00ec8947 */ /* 0x000fea0003800000 */
        /* <DEDUP_REMOVED lines=16> */
.L_x_9273:
        /* <DEDUP_REMOVED lines=13> */
.L_x_9275:
[----:B------:R-:W-:Y:S05]  /*9340*/  BSYNC.RECONVERGENT B2 ;  /* 0x0000000000027941 */ /* 0x000fea0003800200 */
.L_x_9274:
        /* <DEDUP_REMOVED lines=39> */
[----:B------:R-:W-:Y:S01]  /*95c0*/  LOP3.LUT R2, R36, UR27, R47, 0x96, !PT ;  /* 0x0000001b24027c12 */ /* 0x000fe2000f8e962f */
[----:B------:R-:W-:-:S07]  /*95d0*/  IMAD.MOV.U32 R36, RZ, RZ, R48 ;  /* 0x000000ffff247224 */ /* 0x000fce00078e0030 */
.L_x_9272:
[----:B------:R-:W-:Y:S05]  /*95e0*/  BSYNC.RECONVERGENT B1 ;  /* 0x0000000000017941 */ /* 0x000fea0003800200 */
.L_x_9271:
[----:B------:R-:W-:Y:S01]  /*95f0*/  I2FP.F32.U32 R37, R36 ;  /* 0x0000002400257245 */ /* 0x000fe20000201000 */
[----:B-----5:R-:W-:Y:S01]  /*9600*/  IMAD.U32 R44, R32, 0x10000, RZ ;  /* 0x00010000202c7824 */ /* 0x020fe200078e00ff */
        /* <DEDUP_REMOVED lines=19> */
.L_x_9278:
        /* <DEDUP_REMOVED lines=13> */
.L_x_9280:
[----:B------:R-:W-:Y:S05]  /*9810*/  BSYNC.RECONVERGENT B2 ;  /* 0x0000000000027941 */ /* 0x000fea0003800200 */
.L_x_9279:
        /* <DEDUP_REMOVED lines=42> */
.L_x_9277:
[----:B------:R-:W-:Y:S05]  /*9ac0*/  BSYNC.RECONVERGENT B1 ;  /* 0x0000000000017941 */ /* 0x000fea0003800200 */
.L_x_9276:
[----:B------:R-:W-:Y:S01]  /*9ad0*/  I2FP.F32.U32 R37, R37 ;  /* 0x0000002500257245 */ /* 0x000fe20000201000 */
[----:B------:R-:W-:Y:S01]  /*9ae0*/  BSSY.RECONVERGENT B1, `(.L_x_9281) ;  /* 0x000004f000017945 */ /* 0x000fe20003800200 */
[----:B------:R-:W-:Y:S02]  /*9af0*/  SHF.L.U32 R36, R76, 0x10, RZ ;  /* 0x000000104c247819 */ /* 0x000fe400000006ff */
[----:B------:R-:W-:Y:S01]  /*9b00*/  ISETP.NE.AND P3, PT, R39, 0x1, PT ;  /* 0x000000012700780c */ /* 0x000fe20003f65270 */
[----:B------:R-:W-:Y:S02]  /*9b10*/  FFMA.FTZ R37, R37, R220, 1.1641532182693481445e-10 ;  /* 0x2f00000025257423 */ /* 0x000fe400000100dc */
[----:B------:R-:W-:-:S03]  /*9b20*/  FMUL.FTZ R36, R36, R231 ;  /* 0x000000e724247220 */ /* 0x000fc60000410000 */
[----:B------:R-:W-:Y:S02]  /*9b30*/  FSETP.GTU.FTZ.AND P2, PT, R37, R230, PT ;  /* 0x000000e62500720b */ /* 0x000fe40003f5c000 */
[----:B------:R-:W-:Y:S02]  /*9b40*/  FSEL R37, R44, RZ, P4 ;  /* 0x000000ff2c257208 */ /* 0x000fe40002000000 */
[----:B------:R-:W-:Y:S01]  /*9b50*/  FSEL R56, R36, RZ, !P2 ;  /* 0x000000ff24387208 */ /* 0x000fe20005000000 */
[----:B------:R-:W-:Y:S01]  /*9b60*/  IMAD.MOV.U32 R36, RZ, RZ, 0x2 ;  /* 0x00000002ff247424 */ /* 0x000fe200078e00ff */
[----:B------:R-:W-:-:S03]  /*9b70*/  SEL R185, RZ, 0x1, P2 ;  /* 0x00000001ffb97807 */ /* 0x000fc60001000000 */
[----:B------:R-:W-:Y:S01]  /*9b80*/  FADD.FTZ R56, R56, R37 ;  /* 0x0000002538387221 */ /* 0x000fe20000010000 */
[----:B------:R-:W-:-:S03]  /*9b90*/  IMAD.MOV.U32 R37, RZ, RZ, R184 ;  /* 0x000000ffff257224 */ /* 0x000fc600078e00b8 */
        /* <DEDUP_REMOVED lines=10> */
.L_x_9283:
        /* <DEDUP_REMOVED lines=13> */
.L_x_9285:
[----:B------:R-:W-:Y:S05]  /*9d10*/  BSYNC.RECONVERGENT B2 ;  /* 0x0000000000027941 */ /* 0x000fea0003800200 */
.L_x_9284:
        /* <DEDUP_REMOVED lines=43> */
.L_x_9282:
[----:B------:R-:W-:Y:S05]  /*9fd0*/  BSYNC.RECONVERGENT B1 ;  /* 0x0000000000017941 */ /* 0x000fea0003800200 */
.L_x_9281:
        /* <DEDUP_REMOVED lines=20> */
.L_x_9288:
        /* <DEDUP_REMOVED lines=13> */
.L_x_9290:
[----:B------:R-:W-:Y:S05]  /*a1f0*/  BSYNC.RECONVERGENT B2 ;  /* 0x0000000000027941 */ /* 0x000fea0003800200 */
.L_x_9289:
        /* <DEDUP_REMOVED lines=43> */
.L_x_9287:
[----:B------:R-:W-:Y:S05]  /*a4b0*/  BSYNC.RECONVERGENT B1 ;  /* 0x0000000000017941 */ /* 0x000fea0003800200 */
.L_x_9286:
[----:B------:R-:W-:Y:S01]  /*a4c0*/  I2FP.F32.U32 R37, R37 ;  /* 0x0000002500257245 */ /* 0x000fe20000201000 */
[----:B------:R-:W-:Y:S01]  /*a4d0*/  BSSY.RECONVERGENT B1, `(.L_x_9291) ;  /* 0x0000050000017945 */ /* 0x000fe20003800200 */
[----:B------:R-:W-:Y:S02]  /*a4e0*/  PRMT R36, R76, 0x7632, R36 ;  /* 0x000076324c247816 */ /* 0x000fe40000000024 */
[----:B------:R-:W-:Y:S01]  /*a4f0*/  ISETP.NE.AND P3, PT, R38, 0x1, PT ;  /* 0x000000012600780c */ /* 0x000fe20003f65270 */
[----:B------:R-:W-:Y:S01]  /*a500*/  FFMA.FTZ R37, R37, R220, 1.1641532182693481445e-10 ;  /* 0x2f00000025257423 */ /* 0x000fe200000100dc */
[----:B------:R-:W-:Y:S02]  /*a510*/  SHF.L.U32 R36, R36, 0x10, RZ ;  /* 0x0000001024247819 */ /* 0x000fe400000006ff */
[----:B------:R-:W-:Y:S01]  /*a520*/  FSEL R57, R32, RZ, P4 ;  /* 0x000000ff20397208 */ /* 0x000fe20002000000 */
[----:B------:R-:W-:Y:S01]  /*a530*/  IMAD.MOV.U32 R32, RZ, RZ, R184 ;  /* 0x000000ffff207224 */ /* 0x000fe200078e00b8 */
[----:B------:R-:W-:Y:S01]  /*a540*/  FSETP.GTU.FTZ.AND P2, PT, R37, R230, PT ;  /* 0x000000e62500720b */ /* 0x000fe20003f5c000 */
[----:B------:R-:W-:-:S03]  /*a550*/  FMUL.FTZ R36, R36, R231 ;  /* 0x000000e724247220 */ /* 0x000fc60000410000 */
[----:B------:R-:W-:Y:S02]  /*a560*/  SEL R186, RZ, 0x1, P2 ;  /* 0x00000001ffba7807 */ /* 0x000fe40001000000 */
[----:B------:R-:W-:-:S05]  /*a570*/  FSEL R36, R36, RZ, !P2 ;  /* 0x000000ff24247208 */ /* 0x000fca0005000000 */
[----:B------:R-:W-:Y:S01]  /*a580*/  FADD.FTZ R57, R36, R57 ;  /* 0x0000003924397221 */ /* 0x000fe20000010000 */
[----:B------:R-:W-:-:S03]  /*a590*/  IMAD.MOV.U32 R36, RZ, RZ, 0x2 ;  /* 0x00000002ff247424 */ /* 0x000fc600078e00ff */
        /* <DEDUP_REMOVED lines=10> */
.L_x_9293:
        /* <DEDUP_REMOVED lines=13> */
.L_x_9295:
[----:B------:R-:W-:Y:S05]  /*a710*/  BSYNC.RECONVERGENT B2 ;  /* 0x0000000000027941 */ /* 0x000fea0003800200 */
.L_x_9294:
        /* <DEDUP_REMOVED lines=43> */
.L_x_9292:
[----:B------:R-:W-:Y:S05]  /*a9d0*/  BSYNC.RECONVERGENT B1 ;  /* 0x0000000000017941 */ /* 0x000fea0003800200 */
.L_x_9291:
[----:B------:R-:W-:Y:S01]  /*a9e0*/  I2FP.F32.U32 R37, R32 ;  /* 0x0000002000257245 */ /* 0x000fe20000201000 */
[----:B------:R-:W-:Y:S01]  /*a9f0*/  BSSY.RECONVERGENT B1, `(.L_x_9296) ;  /* 0x000004d000017945 */ /* 0x000fe20003800200 */
[----:B------:R-:W-:Y:S02]  /*aa00*/  ISETP.NE.AND P2, PT, R36, 0x1, PT ;  /* 0x000000012400780c */ /* 0x000fe40003f45270 */
[----:B------:R-:W-:Y:S01]  /*aa10*/  SHF.L.U32 R32, R33, 0x10, RZ ;  /* 0x0000001021207819 */ /* 0x000fe200000006ff */
[----:B------:R-:W-:Y:S01]  /*aa20*/  FFMA.FTZ R37, R37, R220, 1.1641532182693481445e-10 ;  /* 0x2f00000025257423 */ /* 0x000fe200000100dc */
[----:B------:R-:W-:Y:S02]  /*aa30*/  LOP3.LUT R208, R208, 0xfffffffb, RZ, 0xc0, !PT ;  /* 0xfffffffbd0d07812 */ /* 0x000fe400078ec0ff */
[----:B------:R-:W-:Y:S01]  /*aa40*/  PRMT R42, R33, 0x7632, R42 ;  /* 0x00007632212a7816 */ /* 0x000fe2000000002a */
[----:B------:R-:W-:Y:S01]  /*aa50*/  IMAD.MOV.U32 R33, RZ, RZ, R184 ;  /* 0x000000ffff217224 */ /* 0x000fe200078e00b8 */
[----:B------:R-:W-:Y:S01]  /*aa60*/  FSETP.LE.FTZ.AND P4, PT, R37, R230, PT ;  /* 0x000000e62500720b */ /* 0x000fe20003f93000 */
[----:B------:R-:W-:-:S02]  /*aa70*/  IMAD.MOV.U32 R37, RZ, RZ, 0x2 ;  /* 0x00000002ff257424 */ /* 0x000fc400078e00ff */
[----:B------:R-:W-:-:S10]  /*aa80*/  FMUL.FTZ R43, R32, R231 ;  /* 0x000000e7202b7220 */ /* 0x000fd40000410000 */
        /* <DEDUP_REMOVED lines=10> */
.L_x_9298:
        /* <DEDUP_REMOVED lines=13> */
.L_x_9300:
[----:B------:R-:W-:Y:S05]  /*ac00*/  BSYNC.RECONVERGENT B2 ;  /* 0x0000000000027941 */ /* 0x000fea0003800200 */
.L_x_9299:
        /* <DEDUP_REMOVED lines=43> */
.L_x_9297:
[----:B------:R-:W-:Y:S05]  /*aec0*/  BSYNC.RECONVERGENT B1 ;  /* 0x0000000000017941 */ /* 0x000fea0003800200 */
.L_x_9296:
[----:B------:R-:W-:Y:S01]  /*aed0*/  I2FP.F32.U32 R33, R33 ;  /* 0x0000002100217245 */ /* 0x000fe20000201000 */
[----:B------:R-:W-:Y:S01]  /*aee0*/  BSSY.RECONVERGENT B1, `(.L_x_9301) ;  /* 0x000004f000017945 */ /* 0x000fe20003800200 */
[----:B------:R-:W-:Y:S02]  /*aef0*/  SHF.L.U32 R32, R77, 0x10, RZ ;  /* 0x000000104d207819 */ /* 0x000fe400000006ff */
[----:B------:R-:W-:Y:S01]  /*af00*/  ISETP.NE.AND P3, PT, R37, 0x1, PT ;  /* 0x000000012500780c */ /* 0x000fe20003f65270 */
[----:B------:R-:W-:Y:S01]  /*af10*/  FFMA.FTZ R33, R33, R220, 1.1641532182693481445e-10 ;  /* 0x2f00000021217423 */ /* 0x000fe200000100dc */
[----:B------:R-:W-:Y:S01]  /*af20*/  FSEL R43, R43, RZ, P4 ;  /* 0x000000ff2b2b7208 */ /* 0x000fe20002000000 */
[----:B------:R-:W-:-:S03]  /*af30*/  FMUL.FTZ R32, R32, R231 ;  /* 0x000000e720207220 */ /* 0x000fc60000410000 */
[----:B------:R-:W-:Y:S01]  /*af40*/  FSETP.GTU.FTZ.AND P2, PT, R33, R230, PT ;  /* 0x000000e62100720b */ /* 0x000fe20003f5c000 */
[----:B------:R-:W-:-:S03]  /*af50*/  IMAD.MOV.U32 R33, RZ, RZ, R184 ;  /* 0x000000ffff217224 */ /* 0x000fc600078e00b8 */
[----:B------:R-:W-:Y:S01]  /*af60*/  FSEL R58, R32, RZ, !P2 ;  /* 0x000000ff203a7208 */ /* 0x000fe20005000000 */
[----:B------:R-:W-:Y:S01]  /*af70*/  IMAD.MOV.U32 R32, RZ, RZ, 0x2 ;  /* 0x00000002ff207424 */ /* 0x000fe200078e00ff */
        /* <DEDUP_REMOVED lines=12> */
.L_x_9303:
        /* <DEDUP_REMOVED lines=13> */
.L_x_9305:
[----:B------:R-:W-:Y:S05]  /*b110*/  BSYNC.RECONVERGENT B2 ;  /* 0x0000000000027941 */ /* 0x000fea0003800200 */
.L_x_9304:
        /* <DEDUP_REMOVED lines=43> */
.L_x_9302:
[----:B------:R-:W-:Y:S05]  /*b3d0*/  BSYNC.RECONVERGENT B1 ;  /* 0x0000000000017941 */ /* 0x000fea0003800200 */
.L_x_9301:
        /* <DEDUP_REMOVED lines=20> */
.L_x_9308:
        /* <DEDUP_REMOVED lines=13> */
.L_x_9310:
[----:B------:R-:W-:Y:S05]  /*b5f0*/  BSYNC.RECONVERGENT B2 ;  /* 0x0000000000027941 */ /* 0x000fea0003800200 */
.L_x_9309:
        /* <DEDUP_REMOVED lines=43> */
.L_x_9307:
[----:B------:R-:W-:Y:S05]  /*b8b0*/  BSYNC.RECONVERGENT B1 ;  /* 0x0000000000017941 */ /* 0x000fea0003800200 */
.L_x_9306:
[----:B------:R-:W-:Y:S01]  /*b8c0*/  I2FP.F32.U32 R33, R33 ;  /* 0x0000002100217245 */ /* 0x000fe20000201000 */
[----:B------:R-:W-:Y:S01]  /*b8d0*/  BSSY.RECONVERGENT B1, `(.L_x_9311) ;  /* 0x0000050000017945 */ /* 0x000fe20003800200 */
[----:B------:R-:W-:Y:S02]  /*b8e0*/  PRMT R32, R77, 0x7632, R32 ;  /* 0x000076324d207816 */ /* 0x000fe40000000020 */
        /* <DEDUP_REMOVED lines=9> */
[----:B------:R-:W-:Y:S01]  /*b980*/  FADD.FTZ R59, R32, R59 ;  /* 0x0000003b203b7221 */ /* 0x000fe20000010000 */
[----:B------:R-:W-:-:S03]  /*b990*/  IMAD.MOV.U32 R32, RZ, RZ, 0x2 ;  /* 0x00000002ff207424 */ /* 0x000fc600078e00ff */
        /* <DEDUP_REMOVED lines=10> */
.L_x_9313:
        /* <DEDUP_REMOVED lines=13> */
.L_x_9315:
[----:B------:R-:W-:Y:S05]  /*bb10*/  BSYNC.RECONVERGENT B2 ;  /* 0x0000000000027941 */ /* 0x000fea0003800200 */
.L_x_9314:
        /* <DEDUP_REMOVED lines=43> */
.L_x_9312:
[----:B------:R-:W-:Y:S05]  /*bdd0*/  BSYNC.RECONVERGENT B1 ;  /* 0x0000000000017941 */ /* 0x000fea0003800200 */
.L_x_9311:
[----:B------:R-:W-:Y:S01]  /*bde0*/  ISETP.NE.AND P3, PT, R32, 0x1, PT ;  /* 0x000000012000780c */ /* 0x000fe20003f65270 */
[----:B------:R-:W-:Y:S01]  /*bdf0*/  BSSY.RECONVERGENT B1, `(.L_x_9316) ;  /* 0x000004b000017945 */ /* 0x000fe20003800200 */
[----:B------:R-:W-:Y:S01]  /*be00*/  I2FP.F32.U32 R33, R33 ;  /* 0x0000002100217245 */ /* 0x000fe20000201000 */
[----:B------:R-:W-:Y:S01]  /*be10*/  IMAD.MOV.U32 R36, RZ, RZ, 0x2 ;  /* 0x00000002ff247424 */ /* 0x000fe200078e00ff */
[C---:B------:R-:W-:Y:S02]  /*be20*/  SHF.L.U32 R42, R34.reuse, 0x10, RZ ;  /* 0x00000010222a7819 */ /* 0x040fe400000006ff */
[----:B------:R-:W-:Y:S01]  /*be30*/  PRMT R34, R34, 0x7632, R34 ;  /* 0x0000763222227816 */ /* 0x000fe20000000022 */
[----:B------:R-:W-:Y:S02]  /*be40*/  FFMA.FTZ R33, R33, R220, 1.1641532182693481445e-10 ;  /* 0x2f00000021217423 */ /* 0x000fe400000100dc */
[----:B------:R-:W-:-:S03]  /*be50*/  FMUL.FTZ R42, R42, R231 ;  /* 0x000000e72a2a7220 */ /* 0x000fc60000410000 */
[----:B------:R-:W-:Y:S01]  /*be60*/  FSETP.LE.FTZ.AND P2, PT, R33, R230, PT ;  /* 0x000000e62100720b */ /* 0x000fe20003f53000 */
[----:B------:R-:W-:Y:S01]  /*be70*/  IMAD.MOV.U32 R33, RZ, RZ, R184 ;  /* 0x000000ffff217224 */ /* 0x000fe200078e00b8 */
[----:B------:R-:W-:Y:S11]  /*be80*/  @!P3 BRA `(.L_x_9317) ;  /* 0x000000040004b947 */ /* 0x000ff60003800000 */
        /* <DEDUP_REMOVED lines=8> */
.L_x_9318:
        /* <DEDUP_REMOVED lines=13> */
.L_x_9320:
[----:B------:R-:W-:Y:S05]  /*bfe0*/  BSYNC.RECONVERGENT B2 ;  /* 0x0000000000027941 */ /* 0x000fea0003800200 */
.L_x_9319:
        /* <DEDUP_REMOVED lines=43> */
.L_x_9317:
[----:B------:R-:W-:Y:S05]  /*c2a0*/  BSYNC.RECONVERGENT B1 ;  /* 0x0000000000017941 */ /* 0x000fea0003800200 */
.L_x_9316:
[----:B------:R-:W-:Y:S01]  /*c2b0*/  I2FP.F32.U32 R33, R33 ;  /* 0x0000002100217245 */ /* 0x000fe20000201000 */
[----:B------:R-:W-:Y:S01]  /*c2c0*/  BSSY.RECONVERGENT B1, `(.L_x_9321) ;  /* 0x000004f000017945 */ /* 0x000fe20003800200 */
[----:B------:R-:W-:-:S03]  /*c2d0*/  SHF.L.U32 R32, R78, 0x10, RZ ;  /* 0x000000104e207819 */ /* 0x000fc600000006ff */
[----:B------:R-:W-:Y:S02]  /*c2e0*/  FFMA.FTZ R33, R33, R220, 1.1641532182693481445e-10 ;  /* 0x2f00000021217423 */ /* 0x000fe400000100dc */
[----:B------:R-:W-:-:S03]  /*c2f0*/  FMUL.FTZ R32, R32, R231 ;  /* 0x000000e720207220 */ /* 0x000fc60000410000 */
[----:B------:R-:W-:Y:S02]  /*c300*/  FSETP.GTU.FTZ.AND P3, PT, R33, R230, PT ;  /* 0x000000e62100720b */ /* 0x000fe40003f7c000 */
[----:B------:R-:W-:Y:S02]  /*c310*/  FSEL R33, R42, RZ, P2 ;  /* 0x000000ff2a217208 */ /* 0x000fe40001000000 */
[----:B------:R-:W-:Y:S01]  /*c320*/  FSEL R52, R32, RZ, !P3 ;  /* 0x000000ff20347208 */ /* 0x000fe20005800000 */
[----:B------:R-:W-:Y:S01]  /*c330*/  IMAD.MOV.U32 R32, RZ, RZ, 0x2 ;  /* 0x00000002ff207424 */ /* 0x000fe200078e00ff */
        /* <DEDUP_REMOVED lines=14> */
.L_x_9323:
        /* <DEDUP_REMOVED lines=13> */
.L_x_9325:
[----:B------:R-:W-:Y:S05]  /*c4f0*/  BSYNC.RECONVERGENT B2 ;  /* 0x0000000000027941 */ /* 0x000fea0003800200 */
.L_x_9324:
        /* <DEDUP_REMOVED lines=43> */
.L_x_9322:
[----:B------:R-:W-:Y:S05]  /*c7b0*/  BSYNC.RECONVERGENT B1 ;  /* 0x0000000000017941 */ /* 0x000fea0003800200 */
.L_x_9321:
        /* <DEDUP_REMOVED lines=18> */
.L_x_9328:
        /* <DEDUP_REMOVED lines=13> */
.L_x_9330:
[----:B------:R-:W-:Y:S05]  /*c9b0*/  BSYNC.RECONVERGENT B2 ;  /* 0x0000000000027941 */ /* 0x000fea0003800200 */
.L_x_9329:
        /* <DEDUP_REMOVED lines=43> */
.L_x_9327:
[----:B------:R-:W-:Y:S05]  /*cc70*/  BSYNC.RECONVERGENT B1 ;  /* 0x0000000000017941 */ /* 0x000fea0003800200 */
.L_x_9326:
        /* <DEDUP_REMOVED lines=24> */
.L_x_9333:
        /* <DEDUP_REMOVED lines=13> */
.L_x_9335:
[----:B------:R-:W-:Y:S05]  /*ced0*/  BSYNC.RECONVERGENT B2 ;  /* 0x0000000000027941 */ /* 0x000fea0003800200 */
.L_x_9334:
        /* <DEDUP_REMOVED lines=43> */
.L_x_9332:
[----:B------:R-:W-:Y:S05]  /*d190*/  BSYNC.RECONVERGENT B1 ;  /* 0x0000000000017941 */ /* 0x000fea0003800200 */
.L_x_9331:
[----:B------:R-:W-:Y:S01]  /*d1a0*/  ISETP.NE.AND P5, PT, R36, 0x1, PT ;  /* 0x000000012400780c */ /* 0x000fe20003fa5270 */
[----:B------:R-:W-:Y:S01]  /*d1b0*/  BSSY.RECONVERGENT B1, `(.L_x_9336) ;  /* 0x000004b000017945 */ /* 0x000fe20003800200 */
[----:B------:R-:W-:Y:S01]  /*d1c0*/  I2FP.F32.U32 R33, R33 ;  /* 0x0000002100217245 */ /* 0x000fe20000201000 */
[----:B------:R-:W-:Y:S01]  /*d1d0*/  IMAD.MOV.U32 R34, RZ, RZ, R184 ;  /* 0x000000ffff227224 */ /* 0x000fe200078e00b8 */
[C---:B------:R-:W-:Y:S02]  /*d1e0*/  SHF.L.U32 R32, R35.reuse, 0x10, RZ ;  /* 0x0000001023207819 */ /* 0x040fe400000006ff */
[----:B------:R-:W-:Y:S01]  /*d1f0*/  PRMT R40, R35, 0x7632, R40 ;  /* 0x0000763223287816 */ /* 0x000fe20000000028 */
[----:B------:R-:W-:Y:S01]  /*d200*/  FFMA.FTZ R33, R33, R220, 1.1641532182693481445e-10 ;  /* 0x2f00000021217423 */ /* 0x000fe200000100dc */
[----:B------:R-:W-:Y:S02]  /*d210*/  IMAD.MOV.U32 R35, RZ, RZ, 0x2 ;  /* 0x00000002ff237424 */ /* 0x000fe400078e00ff */
        /* <DEDUP_REMOVED lines=11> */
.L_x_9338:
        /* <DEDUP_REMOVED lines=13> */
.L_x_9340:
[----:B------:R-:W-:Y:S05]  /*d3a0*/  BSYNC.RECONVERGENT B2 ;  /* 0x0000000000027941 */ /* 0x000fea0003800200 */
.L_x_9339:
        /* <DEDUP_REMOVED lines=43> */
.L_x_9337:
[----:B------:R-:W-:Y:S05]  /*d660*/  BSYNC.RECONVERGENT B1 ;  /* 0x0000000000017941 */ /* 0x000fea0003800200 */
.L_x_9336:
[----:B------:R-:W-:Y:S01]  /*d670*/  I2FP.F32.U32 R33, R34 ;  /* 0x0000002200217245 */ /* 0x000fe20000201000 */
[----:B------:R-:W-:Y:S01]  /*d680*/  BSSY.RECONVERGENT B1, `(.L_x_9341) ;  /* 0x000004f000017945 */ /* 0x000fe20003800200 */
[----:B------:R-:W-:Y:S02]  /*d690*/  SHF.L.U32 R32, R79, 0x10, RZ ;  /* 0x000000104f207819 */ /* 0x000fe400000006ff */
[----:B------:R-:W-:Y:S01]  /*d6a0*/  FSEL R41, R41, RZ, P4 ;  /* 0x000000ff29297208 */ /* 0x000fe20002000000 */
[----:B------:R-:W-:Y:S02]  /*d6b0*/  FFMA.FTZ R33, R33, R220, 1.1641532182693481445e-10 ;  /* 0x2f00000021217423 */ /* 0x000fe400000100dc */
[----:B------:R-:W-:-:S03]  /*d6c0*/  FMUL.FTZ R32, R32, R231 ;  /* 0x000000e720207220 */ /* 0x000fc60000410000 */
[----:B------:R-:W-:Y:S01]  /*d6d0*/  FSETP.GTU.FTZ.AND P5, PT, R33, R230, PT ;  /* 0x000000e62100720b */ /* 0x000fe20003fbc000 */
[----:B------:R-:W-:-:S03]  /*d6e0*/  IMAD.MOV.U32 R33, RZ, RZ, R184 ;  /* 0x000000ffff217224 */ /* 0x000fc600078e00b8 */
[----:B------:R-:W-:Y:S01]  /*d6f0*/  FSEL R54, R32, RZ, !P5 ;  /* 0x000000ff20367208 */ /* 0x000fe20006800000 */
[----:B------:R-:W-:Y:S01]  /*d700*/  IMAD.MOV.U32 R32, RZ, RZ, 0x2 ;  /* 0x00000002ff207424 */ /* 0x000fe200078e00ff */
        /* <DEDUP_REMOVED lines=13> */
.L_x_9343:
        /* <DEDUP_REMOVED lines=13> */
.L_x_9345:
[----:B------:R-:W-:Y:S05]  /*d8b0*/  BSYNC.RECONVERGENT B2 ;  /* 0x0000000000027941 */ /* 0x000fea0003800200 */
.L_x_9344:
        /* <DEDUP_REMOVED lines=43> */
.L_x_9342:
[----:B------:R-:W-:Y:S05]  /*db70*/  BSYNC.RECONVERGENT B1 ;  /* 0x0000000000017941 */ /* 0x000fea0003800200 */
.L_x_9341:
        /* <DEDUP_REMOVED lines=18> */
.L_x_9348:
        /* <DEDUP_REMOVED lines=15> */
.L_x_9350:
[----:B------:R-:W-:Y:S05]  /*dd90*/  BSYNC.RECONVERGENT B2 ;  /* 0x0000000000027941 */ /* 0x000fea0003800200 */
.L_x_9349:
        /* <DEDUP_REMOVED lines=43> */
.L_x_9347:
[----:B------:R-:W-:Y:S05]  /*e050*/  BSYNC.RECONVERGENT B1 ;  /* 0x0000000000017941 */ /* 0x000fea0003800200 */
.L_x_9346:
        /* <DEDUP_REMOVED lines=12> */
.L_x_9270:
        /* <DEDUP_REMOVED lines=16> */
.L_x_9354:
        /* <DEDUP_REMOVED lines=13> */
.L_x_9356:
[----:B------:R-:W-:Y:S05]  /*e2f0*/  BSYNC.RECONVERGENT B2 ;  /* 0x0000000000027941 */ /* 0x000fea0003800200 */
.L_x_9355:
        /* <DEDUP_REMOVED lines=42> */
.L_x_9353:
[----:B------:R-:W-:Y:S05]  /*e5a0*/  BSYNC.RECONVERGENT B1 ;  /* 0x0000000000017941 */ /* 0x000fea0003800200 */
.L_x_9352:
        /* <DEDUP_REMOVED lines=20> */
.L_x_9359:
        /* <DEDUP_REMOVED lines=13> */
.L_x_9361:
[----:B------:R-:W-:Y:S05]  /*e7c0*/  BSYNC.RECONVERGENT B2 ;  /* 0x0000000000027941 */ /* 0x000fea0003800200 */
.L_x_9360:
        /* <DEDUP_REMOVED lines=40> */
[----:B------:R-:W-:Y:S01]  /*ea50*/  MOV R46, R36 ;  /* 0x00000024002e7202 */ /* 0x000fe20000000f00 */
[----:B------:R-:W-:Y:S01]  /*ea60*/  IMAD.MOV.U32 R36, RZ, RZ, RZ ;  /* 0x000000ffff247224 */ /* 0x000fe200078e00ff */
[----:B------:R-:W-:-:S07]  /*ea70*/  LOP3.LUT R2, R38, UR27, R37, 0x96, !PT ;  /* 0x0000001b26027c12 */ /* 0x000fce000f8e9625 */
.L_x_9358:
[----:B------:R-:W-:Y:S05]  /*ea80*/  BSYNC.RECONVERGENT B1 ;  /* 0x0000000000017941 */ /* 0x000fea0003800200 */
.L_x_9357:
        /* <DEDUP_REMOVED lines=19> */
.L_x_9364:
        /* <DEDUP_REMOVED lines=13> */
.L_x_9366:
[----:B------:R-:W-:Y:S05]  /*ec90*/  BSYNC.RECONVERGENT B2 ;  /* 0x0000000000027941 */ /* 0x000fea0003800200 */
.L_x_9365:
        /* <DEDUP_REMOVED lines=43> */
.L_x_9363:
[----:B------:R-:W-:Y:S05]  /*ef50*/  BSYNC.RECONVERGENT B1 ;  /* 0x0000000000017941 */ /* 0x000fea0003800200 */
.L_x_9362:
        /* <DEDUP_REMOVED lines=20> */
.L_x_9369:
        /* <DEDUP_REMOVED lines=13> */
.L_x_9371:
[----:B------:R-:W-:Y:S05]  /*f170*/  BSYNC.RECONVERGENT B2 ;  /* 0x0000000000027941 */ /* 0x000fea0003800200 */
.L_x_9370:
        /* <DEDUP_REMOVED lines=43> */
.L_x_9368:
[----:B------:R-:W-:Y:S05]  /*f430*/  BSYNC.RECONVERGENT B1 ;  /* 0x0000000000017941 */ /* 0x000fea0003800200 */
.L_x_9367:
        /* <DEDUP_REMOVED lines=19> */
.L_x_9374:
        /* <DEDUP_REMOVED lines=13> */
.L_x_9376:
[----:B------:R-:W-:Y:S05]  /*f640*/  BSYNC.RECONVERGENT B2 ;  /* 0x0000000000027941 */ /* 0x000fea0003800200 */
.L_x_9375:
        /* <DEDUP_REMOVED lines=43> */
.L_x_9373:
[----:B------:R-:W-:Y:S05]  /*f900*/  BSYNC.RECONVERGENT B1 ;  /* 0x0000000000017941 */ /* 0x000fea0003800200 */
.L_x_9372:
[----:B------:R-:W-:Y:S01]  /*f910*/  ISETP.NE.AND P3, PT, R36, 0x1, PT ;  /* 0x000000012400780c */ /* 0x000fe20003f65270 */
[----:B------:R-:W-:Y:S01]  /*f920*/  BSSY.RECONVERGENT B1, `(.L_x_9377) ;  /* 0x000004a000017945 */ /* 0x000fe20003800200 */
[----:B------:R-:W-:Y:S01]  /*f930*/  I2FP.F32.U32 R33, R33 ;  /* 0x0000002100217245 */ /* 0x000fe20000201000 */
[----:B------:R-:W-:Y:S02]  /*f940*/  HFMA2 R32, -RZ, RZ, 0, 1.1920928955078125e-07 ;  /* 0x00000002ff207431 */ /* 0x000fe400000001ff */
[C---:B------:R-:W-:Y:S01]  /*f950*/  IMAD.U32 R50, R34.reuse, 0x10000, RZ ;  /* 0x0001000022327824 */ /* 0x040fe200078e00ff */
[----:B------:R-:W-:Y:S01]  /*f960*/  PRMT R54, R34, 0x7632, R54 ;  /* 0x0000763222367816 */ /* 0x000fe20000000036 */
[----:B------:R-:W-:-:S05]  /*f970*/  FFMA.FTZ R33, R33, R220, 1.1641532182693481445e-10 ;  /* 0x2f00000021217423 */ /* 0x000fca00000100dc */
[----:B------:R-:W-:Y:S01]  /*f980*/  FSETP.LE.FTZ.AND P2, PT, R33, R230, PT ;  /* 0x000000e62100720b */ /* 0x000fe20003f53000 */
[----:B------:R-:W-:Y:S01]  /*f990*/  IMAD.MOV.U32 R33, RZ, RZ, R184 ;  /* 0x000000ffff217224 */ /* 0x000fe200078e00b8 */
[----:B------:R-:W-:Y:S11]  /*f9a0*/  @!P3 BRA `(.L_x_9378) ;  /* 0x000000040004b947 */ /* 0x000ff60003800000 */
        /* <DEDUP_REMOVED lines=8> */
.L_x_9379:
        /* <DEDUP_REMOVED lines=13> */
.L_x_9381:
[----:B------:R-:W-:Y:S05]  /*fb00*/  BSYNC.RECONVERGENT B2 ;  /* 0x0000000000027941 */ /* 0x000fea0003800200 */
.L_x_9380:
        /* <DEDUP_REMOVED lines=43> */
.L_x_9378:
[----:B------:R-:W-:Y:S05]  /*fdc0*/  BSYNC.RECONVERGENT B1 ;  /* 0x0000000000017941 */ /* 0x000fea0003800200 */
.L_x_9377:
        /* <DEDUP_REMOVED lines=17> */
.L_x_9384:
        /* <DEDUP_REMOVED lines=13> */
.L_x_9386:
[----:B------:R-:W-:Y:S05]  /*ffb0*/  BSYNC.RECONVERGENT B2 ;  /* 0x0000000000027941 */ /* 0x000fea0003800200 */
.L_x_9385:
        /* <DEDUP_REMOVED lines=43> */
.L_x_9383:
[----:B------:R-:W-:Y:S05]  /*10270*/  BSYNC.RECONVERGENT B1 ;  /* 0x0000000000017941 */ /* 0x000fea0003800200 */
.L_x_9382:
[----:B------:R-:W-:Y:S01]  /*10280*/  ISETP.NE.AND P5, PT, R36, 0x1, PT ;  /* 0x000000012400780c */ /* 0x000fe20003fa5270 */
[----:B------:R-:W-:Y:S01]  /*10290*/  BSSY.RECONVERGENT B1, `(.L_x_9387) ;  /* 0x000004a000017945 */ /* 0x000fe20003800200 */
[----:B------:R-:W-:Y:S01]  /*102a0*/  I2FP.F32.U32 R33, R34 ;  /* 0x0000002200217245 */ /* 0x000fe20000201000 */
[----:B------:R-:W-:Y:S02]  /*102b0*/  HFMA2 R47, -RZ, RZ, 0, 1.1920928955078125e-07 ;  /* 0x00000002ff2f7431 */ /* 0x000fe400000001ff */
[C---:B------:R-:W-:Y:S01]  /*102c0*/  IMAD.U32 R56, R35.reuse, 0x10000, RZ ;  /* 0x0001000023387824 */ /* 0x040fe200078e00ff */
[----:B------:R-:W-:Y:S01]  /*102d0*/  PRMT R40, R35, 0x7632, R40 ;  /* 0x0000763223287816 */ /* 0x000fe20000000028 */
        /* <DEDUP_REMOVED lines=12> */
.L_x_9389:
        /* <DEDUP_REMOVED lines=13> */
.L_x_9391:
[----:B------:R-:W-:Y:S05]  /*10470*/  BSYNC.RECONVERGENT B2 ;  /* 0x0000000000027941 */ /* 0x000fea0003800200 */
.L_x_9390:
        /* <DEDUP_REMOVED lines=43> */
.L_x_9388:
[----:B------:R-:W-:Y:S05]  /*10730*/  BSYNC.RECONVERGENT B1 ;  /* 0x0000000000017941 */ /* 0x000fea0003800200 */
.L_x_9387:
[-C--:B------:R-:W-:Y:S01]  /*10740*/  FMUL.FTZ R56, R56, R231.reuse ;  /* 0x000000e738387220 */ /* 0x080fe20000410000 */
[----:B------:R-:W-:Y:S01]  /*10750*/  P2R R32, PR, RZ, 0x2 ;  /* 0x00000002ff207803 */ /* 0x000fe20000000000 */
[-C--:B------:R-:W-:Y:S01]  /*10760*/  FMUL.FTZ R42, R42, R231.reuse ;  /* 0x000000e72a2a7220 */ /* 0x080fe20000410000 */
[----:B------:R-:W-:Y:S01]  /*10770*/  I2FP.F32.U32 R33, R34 ;  /* 0x0000002200217245 */ /* 0x000fe20000201000 */
[-C--:B------:R-:W-:Y:S01]  /*10780*/  FMUL.FTZ R53, R54, R231.reuse ;  /* 0x000000e736357220 */ /* 0x080fe20000410000 */
[----:B------:R-:W-:Y:S01]  /*10790*/  LOP3.LUT P1, RZ, R208, 0x10, RZ, 0xc0, !PT ;  /* 0x00000010d0ff7812 */ /* 0x000fe2000782c0ff */
[-C--:B------:R-:W-:Y:S01]  /*107a0*/  FMUL.FTZ R44, R44, R231.reuse ;  /* 0x000000e72c2c7220 */ /* 0x080fe20000410000 */
[----:B------:R-:W-:Y:S01]  /*107b0*/  FSEL R54, R56, RZ, P4 ;  /* 0x000000ff38367208 */ /* 0x000fe20002000000 */
[----:B------:R-:W-:Y:S01]  /*107c0*/  IMAD.U32 R40, R40, 0x10000, RZ ;  /* 0x0001000028287824 */ /* 0x000fe200078e00ff */
[----:B------:R-:W-:Y:S01]  /*107d0*/  LOP3.LUT P5, RZ, R208, 0x4, RZ, 0xc0, !PT ;  /* 0x00000004d0ff7812 */ /* 0x000fe200078ac0ff */
[----:B------:R-:W-:Y:S01]  /*107e0*/  FFMA.FTZ R33, R33, R220, 1.1641532182693481445e-10 ;  /* 0x2f00000021217423 */ /* 0x000fe200000100dc */
[----:B------:R-:W-:Y:S01]  /*107f0*/  FSEL R56, R42, RZ, P1 ;  /* 0x000000ff2a387208 */ /* 0x000fe20000800000 */
[-C--:B------:R-:W-:Y:S01]  /*10800*/  FMUL.FTZ R50, R50, R231.reuse ;  /* 0x000000e732327220 */ /* 0x080fe20000410000 */
[----:B------:R-:W-:Y:S01]  /*10810*/  ISETP.NE.AND P1, PT, R32, RZ, PT ;  /* 0x000000ff2000720c */ /* 0x000fe20003f25270 */
[-C--:B------:R-:W-:Y:S01]  /*10820*/  FMUL.FTZ R59, R52, R231.reuse ;  /* 0x000000e7343b7220 */ /* 0x080fe20000410000 */
[----:B------:R-:W-:Y:S01]  /*10830*/  P2R R35, PR, RZ, 0x1 ;  /* 0x00000001ff237803 */ /* 0x000fe20000000000 */
[-C--:B------:R-:W-:Y:S01]  /*10840*/  FMUL.FTZ R48, R48, R231.reuse ;  /* 0x000000e730307220 */ /* 0x080fe20000410000 */
[----:B------:R-:W-:Y:S01]  /*10850*/  FMUL.FTZ R40, R40, R231 ;  /* 0x000000e728287220 */ /* 0x000fe20000410000 */
[----:B------:R-:W-:-:S02]  /*10860*/  FSEL R58, R44, RZ, P5 ;  /* 0x000000ff2c3a7208 */ /* 0x000fc40002800000 */
[C---:B------:R-:W-:Y:S02]  /*10870*/  LOP3.LUT P0, RZ, R208.reuse, 0x8, RZ, 0xc0, !PT ;  /* 0x00000008d0ff7812 */ /* 0x040fe4000780c0ff */
        /* <DEDUP_REMOVED lines=12> */
[----:B------:R-:W-:Y:S01]  /*10940*/  ISETP.NE.AND P0, PT, R35, RZ, PT ;  /* 0x000000ff2300720c */ /* 0x000fe20003f05270 */
[----:B------:R-:W-:Y:S01]  /*10950*/  @P1 FADD.FTZ R59, R75, R59 ;  /* 0x0000003b4b3b1221 */ /* 0x000fe20000010000 */
[----:B------:R-:W-:Y:S01]  /*10960*/  PLOP3.LUT P5, PT, P5, PT, PT, 0x8, 0x80 ;  /* 0x000000000080781c */ /* 0x000fe20002fae170 */
[----:B------:R-:W-:Y:S01]  /*10970*/  @P1 FADD.FTZ R54, R70, R54 ;  /* 0x0000003646361221 */ /* 0x000fe20000010000 */
[----:B------:R-:W-:-:S11]  /*10980*/  @P1 FADD.FTZ R55, R71, R55 ;  /* 0x0000003747371221 */ /* 0x000fd60000010000 */
.L_x_9351:
        /* <DEDUP_REMOVED lines=8> */
[----:B------:R-:W-:Y:S02]  /*10a10*/  LOP3.LUT P6, RZ, R208, 0x10, RZ, 0xc0, !PT ;  /* 0x00000010d0ff7812 */ /* 0x000fe400078cc0ff */
[----:B------:R-:W-:Y:S02]  /*10a20*/  SEL R34, RZ, 0x1000000, !P3 ;  /* 0x01000000ff227807 */ /* 0x000fe40005800000 */
[----:B------:R-:W-:Y:S02]  /*10a30*/  SEL R33, RZ, 0x10000, !P4 ;  /* 0x00010000ff217807 */ /* 0x000fe40006000000 */
[----:B------:R-:W-:Y:S02]  /*10a40*/  SEL R32, RZ, 0x100, !P5 ;  /* 0x00000100ff207807 */ /* 0x000fe40006800000 */
[----:B------:R-:W-:Y:S01]  /*10a50*/  LOP3.LUT R38, R38, R36, R35, 0xfe, !PT ;  /* 0x0000002426267212 */ /* 0x000fe200078efe23 */
[----:B------:R-:W-:Y:S01]  /*10a60*/  IMAD.WIDE.U32 R36, R211, 0x20, R218 ;  /* 0x00000020d3247825 */ /* 0x000fe200078e00da */
[----:B------:R-:W-:-:S02]  /*10a70*/  LOP3.LUT R32, R32, R34, R33, 0xfe, !PT ;  /* 0x0000002220207212 */ /* 0x000fc400078efe21 */
[----:B------:R-:W-:Y:S02]  /*10a80*/  SEL R35, RZ, 0x1, !P6 ;  /* 0x00000001ff237807 */ /* 0x000fe40007000000 */
[----:B------:R-:W-:Y:S01]  /*10a90*/  SEL R33, RZ, 0x1, !P2 ;  /* 0x00000001ff217807 */ /* 0x000fe20005000000 */
[----:B------:R2:W-:Y:S01]  /*10aa0*/  STG.E.128 desc[UR8][R36.64], R56 ;  /* 0x0000003824007986 */ /* 0x0005e2000c101d08 */
[----:B------:R-:W-:Y:S01]  /*10ab0*/  LOP3.LUT R32, R32, R35, RZ, 0xfc, !PT ;  /* 0x0000002320207212 */ /* 0x000fe200078efcff */
[----:B------:R-:W-:Y:S01]  /*10ac0*/  IMAD.WIDE.U32 R34, R211, 0x8, R216 ;  /* 0x00000008d3227825 */ /* 0x000fe200078e00d8 */
[----:B------:R-:W-:Y:S01]  /*10ad0*/  LOP3.LUT R33, R38, R33, RZ, 0xfc, !PT ;  /* 0x0000002126217212 */ /* 0x000fe200078efcff */
[----:B------:R2:W-:Y:S01]  /*10ae0*/  STG.E.128 desc[UR8][R36.64+0x10], R52 ;  /* 0x0000103424007986 */ /* 0x0005e2000c101d08 */
        /* <DEDUP_REMOVED lines=26> */
.L_x_9392:
[----:B------:R1:W5:Y:S04]  /*10c90*/  @P0 LDG.E.128 R76, desc[UR8][R42.64] ;  /* 0x000000082a4c0981 */ /* 0x000368000c1e1d00 */
        /* <DEDUP_REMOVED lines=20> */
.L_x_9396:
        /* <DEDUP_REMOVED lines=13> */
.L_x_9398:
[----:B------:R-:W-:Y:S05]  /*10eb0*/  BSYNC.RECONVERGENT B2 ;  /* 0x0000000000027941 */ /* 0x000fea0003800200 */
.L_x_9397:
        /* <DEDUP_REMOVED lines=42> */
.L_x_9395:
[----:B------:R-:W-:Y:S05]  /*11160*/  BSYNC.RECONVERGENT B1 ;  /* 0x0000000000017941 */ /* 0x000fea0003800200 */
.L_x_9394:
[----:B------:R-:W-:Y:S01]  /*11170*/  I2FP.F32.U32 R37, R36 ;  /* 0x0000002400257245 */ /* 0x000fe20000201000 */
[----:B------:R-:W-:Y:S01]  /*11180*/  BSSY.RECONVERGENT B1, `(.L_x_9399) ;  /* 0x000004c000017945 */ /* 0x000fe20003800200 */
[----:B------:R-:W-:Y:S01]  /*11190*/  ISETP.NE.AND P2, PT, R38, 0x1, PT ;  /* 0x000000012600780c */ /* 0x000fe20003f45270 */
[----:B------:R-:W-:Y:S01]  /*111a0*/  IMAD.MOV.U32 R39, RZ, RZ, 0x2 ;  /* 0x00000002ff277424 */ /* 0x000fe200078e00ff */
[----:B-1---5:R-:W-:Y:S01]  /*111b0*/  SHF.L.U32 R44, R32, 0x10, RZ ;  /* 0x00000010202c7819 */ /* 0x022fe200000006ff */
        /* <DEDUP_REMOVED lines=16> */
.L_x_9401:
        /* <DEDUP_REMOVED lines=13> */
.L_x_9403:
[----:B------:R-:W-:Y:S05]  /*11390*/  BSYNC.RECONVERGENT B2 ;  /* 0x0000000000027941 */ /* 0x000fea0003800200 */
.L_x_9402:
        /* <DEDUP_REMOVED lines=42> */
.L_x_9400:
[----:B------:R-:W-:Y:S05]  /*11640*/  BSYNC.RECONVERGENT B1 ;  /* 0x0000000000017941 */ /* 0x000fea0003800200 */
.L_x_9399:
        /* <DEDUP_REMOVED lines=8> */
[----:B------:R-:W-:Y:S01]  /*116d0*/  FSEL R48, R36, RZ, !P2 ;  /* 0x000000ff24307208 */ /* 0x000fe20005000000 */
[----:B------:R-:W-:Y:S01]  /*116e0*/  HFMA2 R36, -RZ, RZ, 0, 1.1920928955078125e-07 ;  /* 0x00000002ff247431 */ /* 0x000fe200000001ff */
        /* <DEDUP_REMOVED lines=13> */
.L_x_9406:
        /* <DEDUP_REMOVED lines=13> */
.L_x_9408:
[----:B------:R-:W-:Y:S05]  /*11890*/  BSYNC.RECONVERGENT B2 ;  /* 0x0000000000027941 */ /* 0x000fea0003800200 */
.L_x_9407:
        /* <DEDUP_REMOVED lines=43> */
.L_x_9405:
[----:B------:R-:W-:Y:S05]  /*11b50*/  BSYNC.RECONVERGENT B1 ;  /* 0x0000000000017941 */ /* 0x000fea0003800200 */
.L_x_9404:
        /* <DEDUP_REMOVED lines=20> */
.L_x_9411:
        /* <DEDUP_REMOVED lines=13> */
.L_x_9413:
[----:B------:R-:W-:Y:S05]  /*11d70*/  BSYNC.RECONVERGENT B2 ;  /* 0x0000000000027941 */ /* 0x000fea0003800200 */
.L_x_9412:
        /* <DEDUP_REMOVED lines=43> */
.L_x_9410:
[----:B------:R-:W-:Y:S05]  /*12030*/  BSYNC.RECONVERGENT B1 ;  /* 0x0000000000017941 */ /* 0x000fea0003800200 */
.L_x_9409:
[----:B------:R-:W-:Y:S01]  /*12040*/  I2FP.F32.U32 R37, R37 ;  /* 0x0000002500257245 */ /* 0x000fe20000201000 */
[----:B------:R-:W-:Y:S01]  /*12050*/  BSSY.RECONVERGENT B1, `(.L_x_9414) ;  /* 0x0000050000017945 */ /* 0x000fe20003800200 */
[----:B------:R-:W-:Y:S02]  /*12060*/  PRMT R36, R76, 0x7632, R36 ;  /* 0x000076324c247816 */ /* 0x000fe40000000024 */
[----:B------:R-:W-:Y:S01]  /*12070*/  ISETP.NE.AND P3, PT, R38, 0x1, PT ;  /* 0x000000012600780c */ /* 0x000fe20003f65270 */
[----:B------:R-:W-:Y:S01]  /*12080*/  FFMA.FTZ R37, R37, R220, 1.1641532182693481445e-10 ;  /* 0x2f00000025257423 */ /* 0x000fe200000100dc */
[----:B------:R-:W-:Y:S01]  /*12090*/  FSEL R49, R32, RZ, P4 ;  /* 0x000000ff20317208 */ /* 0x000fe20002000000 */
[----:B------:R-:W-:Y:S02]  /*120a0*/  IMAD.U32 R36, R36, 0x10000, RZ ;  /* 0x0001000024247824 */ /* 0x000fe400078e00ff */
[----:B------:R-:W-:Y:S01]  /*120b0*/  IMAD.MOV.U32 R32, RZ, RZ, R184 ;  /* 0x000000ffff207224 */ /* 0x000fe200078e00b8 */
[----:B------:R-:W-:Y:S01]  /*120c0*/  FSETP.GTU.FTZ.AND P2, PT, R37, R230, PT ;  /* 0x000000e62500720b */ /* 0x000fe20003f5c000 */
[----:B------:R-:W-:-:S03]  /*120d0*/  FMUL.FTZ R36, R36, R231 ;  /* 0x000000e724247220 */ /* 0x000fc60000410000 */
[----:B------:R-:W-:Y:S02]  /*120e0*/  SEL R186, RZ, 0x1, P2 ;  /* 0x00000001ffba7807 */ /* 0x000fe40001000000 */
[----:B------:R-:W-:-:S05]  /*120f0*/  FSEL R36, R36, RZ, !P2 ;  /* 0x000000ff24247208 */ /* 0x000fca0005000000 */
[----:B------:R-:W-:Y:S01]  /*12100*/  FADD.FTZ R49, R36, R49 ;  /* 0x0000003124317221 */ /* 0x000fe20000010000 */
[----:B------:R-:W-:-:S03]  /*12110*/  HFMA2 R36, -RZ, RZ, 0, 1.1920928955078125e-07 ;  /* 0x00000002ff247431 */ /* 0x000fc600000001ff */
        /* <DEDUP_REMOVED lines=10> */
.L_x_9416:
        /* <DEDUP_REMOVED lines=13> */
.L_x_9418:
[----:B------:R-:W-:Y:S05]  /*12290*/  BSYNC.RECONVERGENT B2 ;  /* 0x0000000000027941 */ /* 0x000fea0003800200 */
.L_x_9417:
        /* <DEDUP_REMOVED lines=43> */
.L_x_9415:
[----:B------:R-:W-:Y:S05]  /*12550*/  BSYNC.RECONVERGENT B1 ;  /* 0x0000000000017941 */ /* 0x000fea0003800200 */
.L_x_9414:
[----:B------:R-:W-:Y:S01]  /*12560*/  I2FP.F32.U32 R37, R32 ;  /* 0x0000002000257245 */ /* 0x000fe20000201000 */
[----:B------:R-:W-:Y:S01]  /*12570*/  IMAD.U32 R32, R33, 0x10000, RZ ;  /* 0x0001000021207824 */ /* 0x000fe200078e00ff */
[----:B------:R-:W-:Y:S01]  /*12580*/  ISETP.NE.AND P2, PT, R36, 0x1, PT ;  /* 0x000000012400780c */ /* 0x000fe20003f45270 */
[----:B------:R-:W-:Y:S01]  /*12590*/  BSSY.RECONVERGENT B1, `(.L_x_9419) ;  /* 0x000004b000017945 */ /* 0x000fe20003800200 */
[----:B------:R-:W-:Y:S01]  /*125a0*/  LOP3.LUT R208, R208, 0xfffffffb, RZ, 0xc0, !PT ;  /* 0xfffffffbd0d07812 */ /* 0x000fe200078ec0ff */
[----:B------:R-:W-:Y:S01]  /*125b0*/  FFMA.FTZ R37, R37, R220, 1.1641532182693481445e-10 ;  /* 0x2f00000025257423 */ /* 0x000fe200000100dc */
[----:B------:R-:W-:Y:S01]  /*125c0*/  PRMT R42, R33, 0x7632, R42 ;  /* 0x00007632212a7816 */ /* 0x000fe2000000002a */
[----:B------:R-:W-:Y:S02]  /*125d0*/  IMAD.MOV.U32 R33, RZ, RZ, R184 ;  /* 0x000000ffff217224 */ /* 0x000fe400078e00b8 */
[----:B------:R-:W-:Y:S01]  /*125e0*/  FMUL.FTZ R43, R32, R231 ;  /* 0x000000e7202b7220 */ /* 0x000fe20000410000 */
[----:B------:R-:W-:Y:S01]  /*125f0*/  FSETP.LE.FTZ.AND P4, PT, R37, R230, PT ;  /* 0x000000e62500720b */ /* 0x000fe20003f93000 */
[----:B------:R-:W-:-:S12]  /*12600*/  HFMA2 R37, -RZ, RZ, 0, 1.1920928955078125e-07 ;  /* 0x00000002ff257431 */ /* 0x000fd800000001ff */
        /* <DEDUP_REMOVED lines=10> */
.L_x_9421:
        /* <DEDUP_REMOVED lines=13> */
.L_x_9423:
[----:B------:R-:W-:Y:S05]  /*12780*/  BSYNC.RECONVERGENT B2 ;  /* 0x0000000000027941 */ /* 0x000fea0003800200 */
.L_x_9422:
        /* <DEDUP_REMOVED lines=43> */
.L_x_9420:
[----:B------:R-:W-:Y:S05]  /*12a40*/  BSYNC.RECONVERGENT B1 ;  /* 0x0000000000017941 */ /* 0x000fea0003800200 */
.L_x_9419:
[----:B------:R-:W-:Y:S01]  /*12a50*/  I2FP.F32.U32 R33, R33 ;  /* 0x0000002100217245 */ /* 0x000fe20000201000 */
[----:B------:R-:W-:Y:S01]  /*12a60*/  IMAD.U32 R32, R77, 0x10000, RZ ;  /* 0x000100004d207824 */ /* 0x000fe200078e00ff */
[----:B------:R-:W-:Y:S01]  /*12a70*/  ISETP.NE.AND P3, PT, R37, 0x1, PT ;  /* 0x000000012500780c */ /* 0x000fe20003f65270 */
[----:B------:R-:W-:Y:S01]  /*12a80*/  BSSY.RECONVERGENT B1, `(.L_x_9424) ;  /* 0x000004d000017945 */ /* 0x000fe20003800200 */
[----:B------:R-:W-:Y:S01]  /*12a90*/  FSEL R43, R43, RZ, P4 ;  /* 0x000000ff2b2b7208 */ /* 0x000fe20002000000 */
[----:B------:R-:W-:Y:S01]  /*12aa0*/  FFMA.FTZ R33, R33, R220, 1.1641532182693481445e-10 ;  /* 0x2f00000021217423 */ /* 0x000fe200000100dc */
[----:B------:R-:W-:-:S04]  /*12ab0*/  FMUL.FTZ R32, R32, R231 ;  /* 0x000000e720207220 */ /* 0x000fc80000410000 */
[----:B------:R-:W-:Y:S01]  /*12ac0*/  FSETP.GTU.FTZ.AND P2, PT, R33, R230, PT ;  /* 0x000000e62100720b */ /* 0x000fe20003f5c000 */
[----:B------:R-:W-:-:S03]  /*12ad0*/  IMAD.MOV.U32 R33, RZ, RZ, R184 ;  /* 0x000000ffff217224 */ /* 0x000fc600078e00b8 */
[----:B------:R-:W-:Y:S01]  /*12ae0*/  FSEL R50, R32, RZ, !P2 ;  /* 0x000000ff20327208 */ /* 0x000fe20005000000 */
[----:B------:R-:W-:Y:S01]  /*12af0*/  HFMA2 R32, -RZ, RZ, 0, 1.1920928955078125e-07 ;  /* 0x00000002ff207431 */ /* 0x000fe200000001ff */
        /* <DEDUP_REMOVED lines=12> */
.L_x_9426:
        /* <DEDUP_REMOVED lines=13> */
.L_x_9428:
[----:B------:R-:W-:Y:S05]  /*12c90*/  BSYNC.RECONVERGENT B2 ;  /* 0x0000000000027941 */ /* 0x000fea0003800200 */
.L_x_9427:
        /* <DEDUP_REMOVED lines=43> */
.L_x_9425:
[----:B------:R-:W-:Y:S05]  /*12f50*/  BSYNC.RECONVERGENT B1 ;  /* 0x0000000000017941 */ /* 0x000fea0003800200 */
.L_x_9424:
        /* <DEDUP_REMOVED lines=20> */
.L_x_9431:
        /* <DEDUP_REMOVED lines=13> */
.L_x_9433:
[----:B------:R-:W-:Y:S05]  /*13170*/  BSYNC.RECONVERGENT B2 ;  /* 0x0000000000027941 */ /* 0x000fea0003800200 */
.L_x_9432:
        /* <DEDUP_REMOVED lines=43> */
.L_x_9430:
[----:B------:R-:W-:Y:S05]  /*13430*/  BSYNC.RECONVERGENT B1 ;  /* 0x0000000000017941 */ /* 0x000fea0003800200 */
.L_x_9429:
[----:B------:R-:W-:Y:S01]  /*13440*/  I2FP.F32.U32 R33, R33 ;  /* 0x0000002100217245 */ /* 0x000fe20000201000 */
[----:B------:R-:W-:Y:S01]  /*13450*/  BSSY.RECONVERGENT B1, `(.L_x_9434) ;  /* 0x0000050000017945 */ /* 0x000fe20003800200 */
[----:B------:R-:W-:Y:S02]  /*13460*/  PRMT R32, R77, 0x7632, R32 ;  /* 0x000076324d207816 */ /* 0x000fe40000000020 */
        /* <DEDUP_REMOVED lines=9> */
[----:B------:R-:W-:Y:S01]  /*13500*/  FADD.FTZ R51, R32, R51 ;  /* 0x0000003320337221 */ /* 0x000fe20000010000 */
[----:B------:R-:W-:-:S03]  /*13510*/  HFMA2 R32, -RZ, RZ, 0, 1.1920928955078125e-07 ;  /* 0x00000002ff207431 */ /* 0x000fc600000001ff */
        /* <DEDUP_REMOVED lines=10> */
.L_x_9436:
        /* <DEDUP_REMOVED lines=13> */
.L_x_9438:
[----:B------:R-:W-:Y:S05]  /*13690*/  BSYNC.RECONVERGENT B2 ;  /* 0x0000000000027941 */ /* 0x000fea0003800200 */
.L_x_9437:
        /* <DEDUP_REMOVED lines=43> */
.L_x_9435:
[----:B------:R-:W-:Y:S05]  /*13950*/  BSYNC.RECONVERGENT B1 ;  /* 0x0000000000017941 */ /* 0x000fea0003800200 */
.L_x_9434:
[----:B------:R-:W-:Y:S01]  /*13960*/  ISETP.NE.AND P3, PT, R32, 0x1, PT ;  /* 0x000000012000780c */ /* 0x000fe20003f65270 */
[C---:B------:R-:W-:Y:S01]  /*13970*/  IMAD.U32 R42, R34.reuse, 0x10000, RZ ;  /* 0x00010000222a7824 */ /* 0x040fe200078e00ff */
[----:B------:R-:W-:Y:S01]  /*13980*/  I2FP.F32.U32 R33, R33 ;  /* 0x0000002100217245 */ /* 0x000fe20000201000 */
[----:B------:R-:W-:Y:S01]  /*13990*/  BSSY.RECONVERGENT B1, `(.L_x_9439) ;  /* 0x0000049000017945 */ /* 0x000fe20003800200 */
[----:B------:R-:W-:Y:S01]  /*139a0*/  HFMA2 R36, -RZ, RZ, 0, 1.1920928955078125e-07 ;  /* 0x00000002ff247431 */ /* 0x000fe200000001ff */
[----:B------:R-:W-:Y:S01]  /*139b0*/  PRMT R34, R34, 0x7632, R34 ;  /* 0x0000763222227816 */ /* 0x000fe20000000022 */
[----:B------:R-:W-:Y:S01]  /*139c0*/  FMUL.FTZ R42, R42, R231 ;  /* 0x000000e72a2a7220 */ /* 0x000fe20000410000 */
        /* <DEDUP_REMOVED lines=12> */
.L_x_9441:
        /* <DEDUP_REMOVED lines=13> */
.L_x_9443:
[----:B------:R-:W-:Y:S05]  /*13b60*/  BSYNC.RECONVERGENT B2 ;  /* 0x0000000000027941 */ /* 0x000fea0003800200 */
.L_x_9442:
        /* <DEDUP_REMOVED lines=43> */
.L_x_9440:
[----:B------:R-:W-:Y:S05]  /*13e20*/  BSYNC.RECONVERGENT B1 ;  /* 0x0000000000017941 */ /* 0x000fea0003800200 */
.L_x_9439:
[----:B------:R-:W-:Y:S01]  /*13e30*/  I2FP.F32.U32 R33, R33 ;  /* 0x0000002100217245 */ /* 0x000fe20000201000 */
[----:B------:R-:W-:Y:S01]  /*13e40*/  IMAD.U32 R32, R78, 0x10000, RZ ;  /* 0x000100004e207824 */ /* 0x000fe200078e00ff */
[----:B------:R-:W-:Y:S03]  /*13e50*/  BSSY.RECONVERGENT B1, `(.L_x_9444) ;  /* 0x000004e000017945 */ /* 0x000fe60003800200 */
[----:B------:R-:W-:Y:S01]  /*13e60*/  FFMA.FTZ R33, R33, R220, 1.1641532182693481445e-10 ;  /* 0x2f00000021217423 */ /* 0x000fe200000100dc */
[----:B------:R-:W-:-:S04]  /*13e70*/  FMUL.FTZ R32, R32, R231 ;  /* 0x000000e720207220 */ /* 0x000fc80000410000 */
[----:B------:R-:W-:Y:S02]  /*13e80*/  FSETP.GTU.FTZ.AND P3, PT, R33, R230, PT ;  /* 0x000000e62100720b */ /* 0x000fe40003f7c000 */
[----:B------:R-:W-:Y:S02]  /*13e90*/  FSEL R33, R42, RZ, P2 ;  /* 0x000000ff2a217208 */ /* 0x000fe40001000000 */
[----:B------:R-:W-:Y:S01]  /*13ea0*/  FSEL R44, R32, RZ, !P3 ;  /* 0x000000ff202c7208 */ /* 0x000fe20005800000 */
[----:B------:R-:W-:Y:S01]  /*13eb0*/  HFMA2 R32, -RZ, RZ, 0, 1.1920928955078125e-07 ;  /* 0x00000002ff207431 */ /* 0x000fe200000001ff */
        /* <DEDUP_REMOVED lines=14> */
.L_x_9446:
        /* <DEDUP_REMOVED lines=13> */
.L_x_9448:
[----:B------:R-:W-:Y:S05]  /*14070*/  BSYNC.RECONVERGENT B2 ;  /* 0x0000000000027941 */ /* 0x000fea0003800200 */
.L_x_9447:
        /* <DEDUP_REMOVED lines=43> */
.L_x_9445:
[----:B------:R-:W-:Y:S05]  /*14330*/  BSYNC.RECONVERGENT B1 ;  /* 0x0000000000017941 */ /* 0x000fea0003800200 */
.L_x_9444:
        /* <DEDUP_REMOVED lines=18> */
.L_x_9451:
        /* <DEDUP_REMOVED lines=13> */
.L_x_9453:
[----:B------:R-:W-:Y:S05]  /*14530*/  BSYNC.RECONVERGENT B2 ;  /* 0x0000000000027941 */ /* 0x000fea0003800200 */
.L_x_9452:
        /* <DEDUP_REMOVED lines=43> */
.L_x_9450:
[----:B------:R-:W-:Y:S05]  /*147f0*/  BSYNC.RECONVERGENT B1 ;  /* 0x0000000000017941 */ /* 0x000fea0003800200 */
.L_x_9449:
        /* <DEDUP_REMOVED lines=24> */
.L_x_9456:
        /* <DEDUP_REMOVED lines=13> */
.L_x_9458:
[----:B------:R-:W-:Y:S05]  /*14a50*/  BSYNC.RECONVERGENT B2 ;  /* 0x0000000000027941 */ /* 0x000fea0003800200 */
.L_x_9457:
        /* <DEDUP_REMOVED lines=43> */
.L_x_9455:
[----:B------:R-:W-:Y:S05]  /*14d10*/  BSYNC.RECONVERGENT B1 ;  /* 0x0000000000017941 */ /* 0x000fea0003800200 */
.L_x_9454:
[----:B------:R-:W-:Y:S01]  /*14d20*/  ISETP.NE.AND P5, PT, R36, 0x1, PT ;  /* 0x000000012400780c */ /* 0x000fe20003fa5270 */
[C---:B------:R-:W-:Y:S01]  /*14d30*/  IMAD.U32 R32, R35.reuse, 0x10000, RZ ;  /* 0x0001000023207824 */ /* 0x040fe200078e00ff */
[----:B------:R-:W-:Y:S01]  /*14d40*/  I2FP.F32.U32 R33, R33 ;  /* 0x0000002100217245 */ /* 0x000fe20000201000 */
[----:B------:R-:W-:Y:S01]  /*14d50*/  BSSY.RECONVERGENT B1, `(.L_x_9459) ;  /* 0x0000049000017945 */ /* 0x000fe20003800200 */
[----:B------:R-:W-:Y:S01]  /*14d60*/  PRMT R40, R35, 0x7632, R40 ;  /* 0x0000763223287816 */ /* 0x000fe20000000028 */
[----:B------:R-:W-:Y:S02]  /*14d70*/  HFMA2 R35, -RZ, RZ, 0, 1.1920928955078125e-07 ;  /* 0x00000002ff237431 */ /* 0x000fe400000001ff */
        /* <DEDUP_REMOVED lines=13> */
.L_x_9461:
        /* <DEDUP_REMOVED lines=13> */
.L_x_9463:
[----:B------:R-:W-:Y:S05]  /*14f20*/  BSYNC.RECONVERGENT B2 ;  /* 0x0000000000027941 */ /* 0x000fea0003800200 */
.L_x_9462:
        /* <DEDUP_REMOVED lines=43> */
.L_x_9460:
[----:B------:R-:W-:Y:S05]  /*151e0*/  BSYNC.RECONVERGENT B1 ;  /* 0x0000000000017941 */ /* 0x000fea0003800200 */
.L_x_9459:
[----:B------:R-:W-:Y:S01]  /*151f0*/  I2FP.F32.U32 R33, R34 ;  /* 0x0000002200217245 */ /* 0x000fe20000201000 */
[----:B------:R-:W-:Y:S01]  /*15200*/  IMAD.U32 R32, R79, 0x10000, RZ ;  /* 0x000100004f207824 */ /* 0x000fe200078e00ff */
[----:B------:R-:W-:Y:S01]  /*15210*/  FSEL R41, R41, RZ, P4 ;  /* 0x000000ff29297208 */ /* 0x000fe20002000000 */
[----:B------:R-:W-:Y:S02]  /*15220*/  BSSY.RECONVERGENT B1, `(.L_x_9464) ;  /* 0x000004d000017945 */ /* 0x000fe40003800200 */
[----:B------:R-:W-:Y:S01]  /*15230*/  FFMA.FTZ R33, R33, R220, 1.1641532182693481445e-10 ;  /* 0x2f00000021217423 */ /* 0x000fe200000100dc */
[----:B------:R-:W-:-:S04]  /*15240*/  FMUL.FTZ R32, R32, R231 ;  /* 0x000000e720207220 */ /* 0x000fc80000410000 */
[----:B------:R-:W-:Y:S01]  /*15250*/  FSETP.GTU.FTZ.AND P5, PT, R33, R230, PT ;  /* 0x000000e62100720b */ /* 0x000fe20003fbc000 */
[----:B------:R-:W-:-:S03]  /*15260*/  IMAD.MOV.U32 R33, RZ, RZ, R184 ;  /* 0x000000ffff217224 */ /* 0x000fc600078e00b8 */
[----:B------:R-:W-:Y:S01]  /*15270*/  FSEL R46, R32, RZ, !P5 ;  /* 0x000000ff202e7208 */ /* 0x000fe20006800000 */
[----:B------:R-:W-:Y:S01]  /*15280*/  HFMA2 R32, -RZ, RZ, 0, 1.1920928955078125e-07 ;  /* 0x00000002ff207431 */ /* 0x000fe200000001ff */
        /* <DEDUP_REMOVED lines=13> */
.L_x_9466:
        /* <DEDUP_REMOVED lines=13> */
.L_x_9468:
[----:B------:R-:W-:Y:S05]  /*15430*/  BSYNC.RECONVERGENT B2 ;  /* 0x0000000000027941 */ /* 0x000fea0003800200 */
.L_x_9467:
        /* <DEDUP_REMOVED lines=43> */
.L_x_9465:
[----:B------:R-:W-:Y:S05]  /*156f0*/  BSYNC.RECONVERGENT B1 ;  /* 0x0000000000017941 */ /* 0x000fea0003800200 */
.L_x_9464:
        /* <DEDUP_REMOVED lines=18> */
.L_x_9471:
        /* <DEDUP_REMOVED lines=15> */
.L_x_9473:
[----:B------:R-:W-:Y:S05]  /*15910*/  BSYNC.RECONVERGENT B2 ;  /* 0x0000000000027941 */ /* 0x000fea0003800200 */
.L_x_9472:
        /* <DEDUP_REMOVED lines=43> */
.L_x_9470:
[----:B------:R-:W-:Y:S05]  /*15bd0*/  BSYNC.RECONVERGENT B1 ;  /* 0x0000000000017941 */ /* 0x000fea0003800200 */
.L_x_9469:
        /* <DEDUP_REMOVED lines=12> */
.L_x_9393:
        /* <DEDUP_REMOVED lines=16> */
.L_x_9477:
        /* <DEDUP_REMOVED lines=13> */
.L_x_9479:
[----:B------:R-:W-:Y:S05]  /*15e70*/  BSYNC.RECONVERGENT B2 ;  /* 0x0000000000027941 */ /* 0x000fea0003800200 */
.L_x_9478:
        /* <DEDUP_REMOVED lines=43> */
.L_x_9476:
[----:B------:R-:W-:Y:S05]  /*16130*/  BSYNC.RECONVERGENT B1 ;  /* 0x0000000000017941 */ /* 0x000fea0003800200 */
.L_x_9475:
[----:B------:R-:W-:Y:S01]  /*16140*/  I2FP.F32.U32 R37, R36 ;  /* 0x0000002400257245 */ /* 0x000fe20000201000 */
[----:B------:R-:W-:Y:S01]  /*16150*/  BSSY.RECONVERGENT B1, `(.L_x_9480) ;  /* 0x000004c000017945 */ /* 0x000fe20003800200 */
[----:B------:R-:W-:Y:S01]  /*16160*/  ISETP.NE.AND P2, PT, R38, 0x1, PT ;  /* 0x000000012600780c */ /* 0x000fe20003f45270 */
[----:B------:R-:W-:Y:S01]  /*16170*/  HFMA2 R36, -RZ, RZ, 0, 1.1920928955078125e-07 ;  /* 0x00000002ff247431 */ /* 0x000fe200000001ff */
[----:B------:R-:W-:Y:S01]  /*16180*/  LOP3.LUT R208, R208, 0xffffffef, RZ, 0xc0, !PT ;  /* 0xffffffefd0d07812 */ /* 0x000fe200078ec0ff */
[----:B------:R-:W-:Y:S01]  /*16190*/  FFMA.FTZ R37, R37, R220, 1.1641532182693481445e-10 ;  /* 0x2f00000025257423 */ /* 0x000fe200000100dc */
[C---:B-1---5:R-:W-:Y:S01]  /*161a0*/  IMAD.U32 R40, R32.reuse, 0x10000, RZ ;  /* 0x0001000020287824 */ /* 0x062fe200078e00ff */
[----:B------:R-:W-:-:S03]  /*161b0*/  PRMT R32, R32, 0x7632, R32 ;  /* 0x0000763220207816 */ /* 0x000fc60000000020 */
        /* <DEDUP_REMOVED lines=12> */
.L_x_9482:
        /* <DEDUP_REMOVED lines=13> */
.L_x_9484:
[----:B------:R-:W-:Y:S05]  /*16350*/  BSYNC.RECONVERGENT B2 ;  /* 0x0000000000027941 */ /* 0x000fea0003800200 */
.L_x_9483:
        /* <DEDUP_REMOVED lines=43> */
.L_x_9481:
[----:B------:R-:W-:Y:S05]  /*16610*/  BSYNC.RECONVERGENT B1 ;  /* 0x0000000000017941 */ /* 0x000fea0003800200 */
.L_x_9480:
        /* <DEDUP_REMOVED lines=19> */
.L_x_9487:
        /* <DEDUP_REMOVED lines=13> */
.L_x_9489:
[----:B------:R-:W-:Y:S05]  /*16820*/  BSYNC.RECONVERGENT B2 ;  /* 0x0000000000027941 */ /* 0x000fea0003800200 */
.L_x_9488:
        /* <DEDUP_REMOVED lines=43> */
.L_x_9486:
[----:B------:R-:W-:Y:S05]  /*16ae0*/  BSYNC.RECONVERGENT B1 ;  /* 0x0000000000017941 */ /* 0x000fea0003800200 */
.L_x_9485:
        /* <DEDUP_REMOVED lines=20> */
.L_x_9492:
        /* <DEDUP_REMOVED lines=13> */
.L_x_9494:
[----:B------:R-:W-:Y:S05]  /*16d00*/  BSYNC.RECONVERGENT B2 ;  /* 0x0000000000027941 */ /* 0x000fea0003800200 */
.L_x_9493:
        /* <DEDUP_REMOVED lines=43> */
.L_x_9491:
[----:B------:R-:W-:Y:S05]  /*16fc0*/  BSYNC.RECONVERGENT B1 ;  /* 0x0000000000017941 */ /* 0x000fea0003800200 */
.L_x_9490:
        /* <DEDUP_REMOVED lines=19> */
.L_x_9497:
        /* <DEDUP_REMOVED lines=13> */
.L_x_9499:
[----:B------:R-:W-:Y:S05]  /*171d0*/  BSYNC.RECONVERGENT B2 ;  /* 0x0000000000027941 */ /* 0x000fea0003800200 */
.L_x_9498:
        /* <DEDUP_REMOVED lines=43> */
.L_x_9496:
[----:B------:R-:W-:Y:S05]  /*17490*/  BSYNC.RECONVERGENT B1 ;  /* 0x0000000000017941 */ /* 0x000fea0003800200 */
.L_x_9495:
        /* <DEDUP_REMOVED lines=18> */
.L_x_9502:
        /* <DEDUP_REMOVED lines=13> */
.L_x_9504:
[----:B------:R-:W-:Y:S05]  /*17690*/  BSYNC.RECONVERGENT B2 ;  /* 0x0000000000027941 */ /* 0x000fea0003800200 */
.L_x_9503:
        /* <DEDUP_REMOVED lines=43> */
.L_x_9501:
[----:B------:R-:W-:Y:S05]  /*17950*/  BSYNC.RECONVERGENT B1 ;  /* 0x0000000000017941 */ /* 0x000fea0003800200 */
.L_x_9500:
        /* <DEDUP_REMOVED lines=17> */
.L_x_9507:
        /* <DEDUP_REMOVED lines=13> */
.L_x_9509:
[----:B------:R-:W-:Y:S05]  /*17b40*/  BSYNC.RECONVERGENT B2 ;  /* 0x0000000000027941 */ /* 0x000fea0003800200 */
.L_x_9508:
        /* <DEDUP_REMOVED lines=43> */
.L_x_9506:
[----:B------:R-:W-:Y:S05]  /*17e00*/  BSYNC.RECONVERGENT B1 ;  /* 0x0000000000017941 */ /* 0x000fea0003800200 */
.L_x_9505:
        /* <DEDUP_REMOVED lines=18> */
.L_x_9512:
        /* <DEDUP_REMOVED lines=13> */
.L_x_9514:
[----:B------:R-:W-:Y:S05]  /*18000*/  BSYNC.RECONVERGENT B2 ;  /* 0x0000000000027941 */ /* 0x000fea0003800200 */
.L_x_9513:
        /* <DEDUP_REMOVED lines=43> */
.L_x_9511:
[----:B------:R-:W-:Y:S05]  /*182c0*/  BSYNC.RECONVERGENT B1 ;  /* 0x0000000000017941 */ /* 0x000fea0003800200 */
.L_x_9510:
[----:B------:R-:W-:Y:S01]  /*182d0*/  P2R R35, PR, RZ, 0x2 ;  /* 0x00000002ff237803 */ /* 0x000fe20000000000 */
[-C--:B------:R-:W-:Y:S01]  /*182e0*/  FMUL.FTZ R40, R40, R231.reuse ;  /* 0x000000e728287220 */ /* 0x080fe20000410000 */
[----:B------:R-:W-:Y:S01]  /*182f0*/  I2FP.F32.U32 R33, R34 ;  /* 0x0000002200217245 */ /* 0x000fe20000201000 */
[-C--:B------:R-:W-:Y:S01]  /*18300*/  FMUL.FTZ R50, R50, R231.reuse ;  /* 0x000000e732327220 */ /* 0x080fe20000410000 */
[----:B------:R-:W-:Y:S01]  /*18310*/  LOP3.LUT P1, RZ, R208, 0x10, RZ, 0xc0, !PT ;  /* 0x00000010d0ff7812 */ /* 0x000fe2000782c0ff */
[-C--:B------:R-:W-:Y:S01]  /*18320*/  FMUL.FTZ R32, R48, R231.reuse ;  /* 0x000000e730207220 */ /* 0x080fe20000410000 */
[-C--:B------:R-:W-:Y:S01]  /*18330*/  FMUL.FTZ R42, R42, R231.reuse ;  /* 0x000000e72a2a7220 */ /* 0x080fe20000410000 */
[----:B------:R-:W-:Y:S01]  /*18340*/  LOP3.LUT P5, RZ, R208, 0x4, RZ, 0xc0, !PT ;  /* 0x00000004d0ff7812 */ /* 0x000fe200078ac0ff */
[----:B------:R-:W-:Y:S02]  /*18350*/  IMAD.U32 R34, R41, 0x10000, RZ ;  /* 0x0001000029227824 */ /* 0x000fe400078e00ff */
[----:B------:R-:W-:Y:S01]  /*18360*/  FFMA.FTZ R33, R33, R220, 1.1641532182693481445e-10 ;  /* 0x2f00000021217423 */ /* 0x000fe200000100dc */
[----:B------:R-:W-:Y:S01]  /*18370*/  FSEL R48, R40, RZ, P1 ;  /* 0x000000ff28307208 */ /* 0x000fe20000800000 */
[-C--:B------:R-:W-:Y:S01]  /*18380*/  FMUL.FTZ R51, R46, R231.reuse ;  /* 0x000000e72e337220 */ /* 0x080fe20000410000 */
[----:B------:R-:W-:Y:S01]  /*18390*/  ISETP.NE.AND P1, PT, R35, RZ, PT ;  /* 0x000000ff2300720c */ /* 0x000fe20003f25270 */
[-C--:B------:R-:W-:Y:S01]  /*183a0*/  FMUL.FTZ R44, R44, R231.reuse ;  /* 0x000000e72c2c7220 */ /* 0x080fe20000410000 */
[----:B------:R-:W-:Y:S01]  /*183b0*/  P2R R36, PR, RZ, 0x1 ;  /* 0x00000001ff247803 */ /* 0x000fe20000000000 */
[-C--:B------:R-:W-:Y:S01]  /*183c0*/  FMUL.FTZ R162, R162, R231.reuse ;  /* 0x000000e7a2a27220 */ /* 0x080fe20000410000 */
[----:B------:R-:W-:Y:S01]  /*183d0*/  FSEL R46, R50, RZ, P4 ;  /* 0x000000ff322e7208 */ /* 0x000fe20002000000 */
[----:B------:R-:W-:Y:S01]  /*183e0*/  FMUL.FTZ R34, R34, R231 ;  /* 0x000000e722227220 */ /* 0x000fe20000410000 */
[----:B------:R-:W-:-:S02]  /*183f0*/  LOP3.LUT P0, RZ, R208, 0x8, RZ, 0xc0, !PT ;  /* 0x00000008d0ff7812 */ /* 0x000fc4000780c0ff */
[----:B------:R-:W-:Y:S02]  /*18400*/  FSEL R50, R42, RZ, P5 ;  /* 0x000000ff2a327208 */ /* 0x000fe40002800000 */
[----:B------:R-:W-:Y:S02]  /*18410*/  LOP3.LUT P6, RZ, R208, 0x2, RZ, 0xc0, !PT ;  /* 0x00000002d0ff7812 */ /* 0x000fe400078cc0ff */
[----:B------:R-:W-:Y:S01]  /*18420*/  FSETP.GTU.FTZ.AND P5, PT, R33, R230, PT ;  /* 0x000000e62100720b */ /* 0x000fe20003fbc000 */
[----:B------:R-:W-:Y:S01]  /*18430*/  @P1 FADD.FTZ R48, R72, R48 ;  /* 0x0000003048301221 */ /* 0x000fe20000010000 */
        /* <DEDUP_REMOVED lines=13> */
[----:B------:R-:W-:-:S12]  /*18510*/  @P1 FADD.FTZ R47, R71, R47 ;  /* 0x0000002f472f1221 */ /* 0x000fd80000010000 */
.L_x_9474:
        /* <DEDUP_REMOVED lines=48> */
.L_x_9515:
        /* <DEDUP_REMOVED lines=21> */
.L_x_9519:
        /* <DEDUP_REMOVED lines=13> */
.L_x_9521:
[----:B------:R-:W-:Y:S05]  /*18a40*/  BSYNC.RECONVERGENT B2 ;  /* 0x0000000000027941 */ /* 0x000fea0003800200 */
.L_x_9520:
[----:B------:R-:W-:Y:S01]  /*18a50*/  IMAD.WIDE.U32 R36, R205, -0x326172a9, RZ ;  /* 0xcd9e8d57cd247825 */ /* 0x000fe200078e00ff */
[----:B-1----:R-:W-:-:S04]  /*18a60*/  LOP3.LUT R40, R183, UR7, R39, 0x96, !PT ;  /* 0x00000007b7287c12 */ /* 0x002fc8000f8e9627 */
        /* <DEDUP_REMOVED lines=38> */
[----:B------:R-:W-:-:S07]  /*18cd0*/  MOV R36, R210 ;  /* 0x000000d200247202 */ /* 0x000fce0000000f00 */
.L_x_9518:
[----:B------:R-:W-:Y:S05]  /*18ce0*/  BSYNC.RECONVERGENT B1 ;  /* 0x0000000000017941 */ /* 0x000fea0003800200 */
.L_x_9517:
[----:B------:R-:W-:Y:S01]  /*18cf0*/  I2FP.F32.U32 R37, R36 ;  /* 0x0000002400257245 */ /* 0x000fe20000201000 */
[----:B-1---5:R-:W-:Y:S01]  /*18d00*/  IMAD.U32 R162, R32, 0x10000, RZ ;  /* 0x0001000020a27824 */ /* 0x022fe200078e00ff */
[----:B------:R-:W-:Y:S01]  /*18d10*/  ISETP.NE.AND P2, PT, R38, 0x1, PT ;  /* 0x000000012600780c */ /* 0x000fe20003f45270 */
[----:B------:R-:W-:Y:S01]  /*18d20*/  BSSY.RECONVERGENT B1, `(.L_x_9522) ;  /* 0x000004a000017945 */ /* 0x000fe20003800200 */
[----:B------:R-:W-:Y:S01]  /*18d30*/  LOP3.LUT R208, R208, 0xffffffef, RZ, 0xc0, !PT ;  /* 0xffffffefd0d07812 */ /* 0x000fe200078ec0ff */
[----:B------:R-:W-:Y:S01]  /*18d40*/  FFMA.FTZ R37, R37, R220, 1.1641532182693481445e-10 ;  /* 0x2f00000025257423 */ /* 0x000fe200000100dc */
[----:B------:R-:W-:Y:S01]  /*18d50*/  HFMA2 R39, -RZ, RZ, 0, 1.1920928955078125e-07 ;  /* 0x00000002ff277431 */ /* 0x000fe200000001ff */
[----:B------:R-:W-:Y:S01]  /*18d60*/  PRMT R32, R32, 0x7632, R32 ;  /* 0x0000763220207816 */ /* 0x000fe20000000020 */
        /* <DEDUP_REMOVED lines=13> */
.L_x_9524:
        /* <DEDUP_REMOVED lines=13> */
.L_x_9526:
[----:B------:R-:W-:Y:S05]  /*18f10*/  BSYNC.RECONVERGENT B2 ;  /* 0x0000000000027941 */ /* 0x000fea0003800200 */
.L_x_9525:
        /* <DEDUP_REMOVED lines=42> */
.L_x_9523:
[----:B------:R-:W-:Y:S05]  /*191c0*/  BSYNC.RECONVERGENT B1 ;  /* 0x0000000000017941 */ /* 0x000fea0003800200 */
.L_x_9522:
        /* <DEDUP_REMOVED lines=9> */
[----:B------:R-:W-:Y:S01]  /*19260*/  IMAD.MOV.U32 R36, RZ, RZ, 0x2 ;  /* 0x00000002ff247424 */ /* 0x000fe200078e00ff */
        /* <DEDUP_REMOVED lines=13> */
.L_x_9529:
        /* <DEDUP_REMOVED lines=13> */
.L_x_9531:
[----:B------:R-:W-:Y:S05]  /*19410*/  BSYNC.RECONVERGENT B2 ;  /* 0x0000000000027941 */ /* 0x000fea0003800200 */
.L_x_9530:
        /* <DEDUP_REMOVED lines=43> */
.L_x_9528:
[----:B------:R-:W-:Y:S05]  /*196d0*/  BSYNC.RECONVERGENT B1 ;  /* 0x0000000000017941 */ /* 0x000fea0003800200 */
.L_x_9527:
        /* <DEDUP_REMOVED lines=20> */
.L_x_9534:
        /* <DEDUP_REMOVED lines=13> */
.L_x_9536:
[----:B------:R-:W-:Y:S05]  /*198f0*/  BSYNC.RECONVERGENT B2 ;  /* 0x0000000000027941 */ /* 0x000fea0003800200 */
.L_x_9535:
        /* <DEDUP_REMOVED lines=43> */
.L_x_9533:
[----:B------:R-:W-:Y:S05]  /*19bb0*/  BSYNC.RECONVERGENT B1 ;  /* 0x0000000000017941 */ /* 0x000fea0003800200 */
.L_x_9532:
[----:B------:R-:W-:Y:S01]  /*19bc0*/  I2FP.F32.U32 R37, R37 ;  /* 0x0000002500257245 */ /* 0x000fe20000201000 */
[----:B------:R-:W-:Y:S01]  /*19bd0*/  BSSY.RECONVERGENT B1, `(.L_x_9537) ;  /* 0x0000050000017945 */ /* 0x000fe20003800200 */
[----:B------:R-:W-:Y:S02]  /*19be0*/  PRMT R36, R76, 0x7632, R36 ;  /* 0x000076324c247816 */ /* 0x000fe40000000024 */
[----:B------:R-:W-:Y:S01]  /*19bf0*/  ISETP.NE.AND P3, PT, R38, 0x1, PT ;  /* 0x000000012600780c */ /* 0x000fe20003f65270 */
[----:B------:R-:W-:Y:S01]  /*19c00*/  FFMA.FTZ R37, R37, R220, 1.1641532182693481445e-10 ;  /* 0x2f00000025257423 */ /* 0x000fe200000100dc */
[----:B------:R-:W-:Y:S01]  /*19c10*/  FSEL R41, R32, RZ, P4 ;  /* 0x000000ff20297208 */ /* 0x000fe20002000000 */
[----:B------:R-:W-:Y:S01]  /*19c20*/  IMAD.U32 R36, R36, 0x10000, RZ ;  /* 0x0001000024247824 */ /* 0x000fe200078e00ff */
[----:B------:R-:W-:Y:S02]  /*19c30*/  MOV R32, R184 ;  /* 0x000000b800207202 */ /* 0x000fe40000000f00 */
        /* <DEDUP_REMOVED lines=16> */
.L_x_9539:
        /* <DEDUP_REMOVED lines=13> */
.L_x_9541:
[----:B------:R-:W-:Y:S05]  /*19e10*/  BSYNC.RECONVERGENT B2 ;  /* 0x0000000000027941 */ /* 0x000fea0003800200 */
.L_x_9540:
        /* <DEDUP_REMOVED lines=43> */
.L_x_9538:
[----:B------:R-:W-:Y:S05]  /*1a0d0*/  BSYNC.RECONVERGENT B1 ;  /* 0x0000000000017941 */ /* 0x000fea0003800200 */
.L_x_9537:
[----:B------:R-:W-:Y:S01]  /*1a0e0*/  I2FP.F32.U32 R37, R32 ;  /* 0x0000002000257245 */ /* 0x000fe20000201000 */
[----:B------:R-:W-:Y:S01]  /*1a0f0*/  IMAD.U32 R42, R33, 0x10000, RZ ;  /* 0x00010000212a7824 */ /* 0x000fe200078e00ff */
[----:B------:R-:W-:Y:S01]  /*1a100*/  ISETP.NE.AND P2, PT, R36, 0x1, PT ;  /* 0x000000012400780c */ /* 0x000fe20003f45270 */
[----:B------:R-:W-:Y:S01]  /*1a110*/  BSSY.RECONVERGENT B1, `(.L_x_9542) ;  /* 0x000004b000017945 */ /* 0x000fe20003800200 */
[----:B------:R-:W-:Y:S01]  /*1a120*/  LOP3.LUT R208, R208, 0xfffffffb, RZ, 0xc0, !PT ;  /* 0xfffffffbd0d07812 */ /* 0x000fe200078ec0ff */
[----:B------:R-:W-:Y:S01]  /*1a130*/  FFMA.FTZ R37, R37, R220, 1.1641532182693481445e-10 ;  /* 0x2f00000025257423 */ /* 0x000fe200000100dc */
[----:B------:R-:W-:Y:S01]  /*1a140*/  PRMT R43, R33, 0x7632, R43 ;  /* 0x00007632212b7816 */ /* 0x000fe2000000002b */
[----:B------:R-:W-:Y:S01]  /*1a150*/  FMUL.FTZ R42, R42, R231 ;  /* 0x000000e72a2a7220 */ /* 0x000fe20000410000 */
[----:B------:R-:W-:Y:S02]  /*1a160*/  MOV R33, R184 ;  /* 0x000000b800217202 */ /* 0x000fe40000000f00 */
[----:B------:R-:W-:Y:S01]  /*1a170*/  FSETP.LE.FTZ.AND P4, PT, R37, R230, PT ;  /* 0x000000e62500720b */ /* 0x000fe20003f93000 */
[----:B------:R-:W-:-:S12]  /*1a180*/  IMAD.MOV.U32 R37, RZ, RZ, 0x2 ;  /* 0x00000002ff257424 */ /* 0x000fd800078e00ff */
        /* <DEDUP_REMOVED lines=10> */
.L_x_9544:
        /* <DEDUP_REMOVED lines=13> */
.L_x_9546:
[----:B------:R-:W-:Y:S05]  /*1a300*/  BSYNC.RECONVERGENT B2 ;  /* 0x0000000000027941 */ /* 0x000fea0003800200 */
.L_x_9545:
        /* <DEDUP_REMOVED lines=43> */
.L_x_9543:
[----:B------:R-:W-:Y:S05]  /*1a5c0*/  BSYNC.RECONVERGENT B1 ;  /* 0x0000000000017941 */ /* 0x000fea0003800200 */
.L_x_9542:
        /* <DEDUP_REMOVED lines=23> */
.L_x_9549:
        /* <DEDUP_REMOVED lines=13> */
.L_x_9551:
[----:B------:R-:W-:Y:S05]  /*1a810*/  BSYNC.RECONVERGENT B2 ;  /* 0x0000000000027941 */ /* 0x000fea0003800200 */
.L_x_9550:
        /* <DEDUP_REMOVED lines=43> */
.L_x_9548:
[----:B------:R-:W-:Y:S05]  /*1aad0*/  BSYNC.RECONVERGENT B1 ;  /* 0x0000000000017941 */ /* 0x000fea0003800200 */
.L_x_9547:
        /* <DEDUP_REMOVED lines=20> */
.L_x_9554:
        /* <DEDUP_REMOVED lines=13> */
.L_x_9556:
[----:B------:R-:W-:Y:S05]  /*1acf0*/  BSYNC.RECONVERGENT B2 ;  /* 0x0000000000027941 */ /* 0x000fea0003800200 */
.L_x_9555:
        /* <DEDUP_REMOVED lines=43> */
.L_x_9553:
[----:B------:R-:W-:Y:S05]  /*1afb0*/  BSYNC.RECONVERGENT B1 ;  /* 0x0000000000017941 */ /* 0x000fea0003800200 */
.L_x_9552:
        /* <DEDUP_REMOVED lines=24> */
.L_x_9559:
        /* <DEDUP_REMOVED lines=13> */
.L_x_9561:
[----:B------:R-:W-:Y:S05]  /*1b210*/  BSYNC.RECONVERGENT B2 ;  /* 0x0000000000027941 */ /* 0x000fea0003800200 */
.L_x_9560:
        /* <DEDUP_REMOVED lines=43> */
.L_x_9558:
[----:B------:R-:W-:Y:S05]  /*1b4d0*/  BSYNC.RECONVERGENT B1 ;  /* 0x0000000000017941 */ /* 0x000fea0003800200 */
.L_x_9557:
        /* <DEDUP_REMOVED lines=19> */
.L_x_9564:
        /* <DEDUP_REMOVED lines=13> */
.L_x_9566:
[----:B------:R-:W-:Y:S05]  /*1b6e0*/  BSYNC.RECONVERGENT B2 ;  /* 0x0000000000027941 */ /* 0x000fea0003800200 */
.L_x_9565:
        /* <DEDUP_REMOVED lines=43> */
.L_x_9563:
[----:B------:R-:W-:Y:S05]  /*1b9a0*/  BSYNC.RECONVERGENT B1 ;  /* 0x0000000000017941 */ /* 0x000fea0003800200 */
.L_x_9562:
        /* <DEDUP_REMOVED lines=24> */
.L_x_9569:
        /* <DEDUP_REMOVED lines=13> */
.L_x_9571:
[----:B------:R-:W-:Y:S05]  /*1bc00*/  BSYNC.RECONVERGENT B2 ;  /* 0x0000000000027941 */ /* 0x000fea0003800200 */
.L_x_9570:
        /* <DEDUP_REMOVED lines=43> */
.L_x_9568:
[----:B------:R-:W-:Y:S05]  /*1bec0*/  BSYNC.RECONVERGENT B1 ;  /* 0x0000000000017941 */ /* 0x000fea0003800200 */
.L_x_9567:
        /* <DEDUP_REMOVED lines=18> */
.L_x_9574:
        /* <DEDUP_REMOVED lines=13> */
.L_x_9576:
[----:B------:R-:W-:Y:S05]  /*1c0c0*/  BSYNC.RECONVERGENT B2 ;  /* 0x0000000000027941 */ /* 0x000fea0003800200 */
.L_x_9575:
        /* <DEDUP_REMOVED lines=43> */
.L_x_9573:
[----:B------:R-:W-:Y:S05]  /*1c380*/  BSYNC.RECONVERGENT B1 ;  /* 0x0000000000017941 */ /* 0x000fea0003800200 */
.L_x_9572:
        /* <DEDUP_REMOVED lines=24> */
.L_x_9579:
        /* <DEDUP_REMOVED lines=13> */
.L_x_9581:
[----:B------:R-:W-:Y:S05]  /*1c5e0*/  BSYNC.RECONVERGENT B2 ;  /* 0x0000000000027941 */ /* 0x000fea0003800200 */
.L_x_9580:
        /* <DEDUP_REMOVED lines=43> */
.L_x_9578:
[----:B------:R-:W-:Y:S05]  /*1c8a0*/  BSYNC.RECONVERGENT B1 ;  /* 0x0000000000017941 */ /* 0x000fea0003800200 */
.L_x_9577:
        /* <DEDUP_REMOVED lines=19> */
.L_x_9584:
        /* <DEDUP_REMOVED lines=13> */
.L_x_9586:
[----:B------:R-:W-:Y:S05]  /*1cab0*/  BSYNC.RECONVERGENT B2 ;  /* 0x0000000000027941 */ /* 0x000fea0003800200 */
.L_x_9585:
        /* <DEDUP_REMOVED lines=43> */
.L_x_9583:
[----:B------:R-:W-:Y:S05]  /*1cd70*/  BSYNC.RECONVERGENT B1 ;  /* 0x0000000000017941 */ /* 0x000fea0003800200 */
.L_x_9582:
[----:B------:R-:W-:Y:S01]  /*1cd80*/  I2FP.F32.U32 R33, R34 ;  /* 0x0000002200217245 */ /* 0x000fe20000201000 */
[----:B------:R-:W-:Y:S01]  /*1cd90*/  IMAD.U32 R32, R79, 0x10000, RZ ;  /* 0x000100004f207824 */ /* 0x000fe200078e00ff */
[----:B------:R-:W-:Y:S01]  /*1cda0*/  BSSY.RECONVERGENT B1, `(.L_x_9587) ;  /* 0x000004e000017945 */ /* 0x000fe20003800200 */
[----:B------:R-:W-:Y:S02]  /*1cdb0*/  IMAD.MOV.U32 R162, RZ, RZ, 0x2 ;  /* 0x00000002ffa27424 */ /* 0x000fe400078e00ff */
[----:B------:R-:W-:Y:S01]  /*1cdc0*/  FFMA.FTZ R33, R33, R220, 1.1641532182693481445e-10 ;  /* 0x2f00000021217423 */ /* 0x000fe200000100dc */
[----:B------:R-:W-:-:S04]  /*1cdd0*/  FMUL.FTZ R32, R32, R231 ;  /* 0x000000e720207220 */ /* 0x000fc80000410000 */
[----:B------:R-:W-:Y:S02]  /*1cde0*/  FSETP.GTU.FTZ.AND P5, PT, R33, R230, PT ;  /* 0x000000e62100720b */ /* 0x000fe40003fbc000 */
[----:B------:R-:W-:Y:S02]  /*1cdf0*/  FSEL R33, R38, RZ, P4 ;  /* 0x000000ff26217208 */ /* 0x000fe40002000000 */
        /* <DEDUP_REMOVED lines=15> */
.L_x_9589:
        /* <DEDUP_REMOVED lines=13> */
.L_x_9591:
[----:B------:R-:W-:Y:S05]  /*1cfc0*/  BSYNC.RECONVERGENT B2 ;  /* 0x0000000000027941 */ /* 0x000fea0003800200 */
.L_x_9590:
        /* <DEDUP_REMOVED lines=43> */
.L_x_9588:
[----:B------:R-:W-:Y:S05]  /*1d280*/  BSYNC.RECONVERGENT B1 ;  /* 0x0000000000017941 */ /* 0x000fea0003800200 */
.L_x_9587:
        /* <DEDUP_REMOVED lines=18> */
.L_x_9594:
        /* <DEDUP_REMOVED lines=15> */
.L_x_9596:
[----:B------:R-:W-:Y:S05]  /*1d4a0*/  BSYNC.RECONVERGENT B2 ;  /* 0x0000000000027941 */ /* 0x000fea0003800200 */
.L_x_9595:
        /* <DEDUP_REMOVED lines=43> */
.L_x_9593:
[----:B------:R-:W-:Y:S05]  /*1d760*/  BSYNC.RECONVERGENT B1 ;  /* 0x0000000000017941 */ /* 0x000fea0003800200 */
.L_x_9592:
        /* <DEDUP_REMOVED lines=12> */
.L_x_9516:
        /* <DEDUP_REMOVED lines=16> */
.L_x_9600:
        /* <DEDUP_REMOVED lines=13> */
.L_x_9602:
[----:B------:R-:W-:Y:S05]  /*1da00*/  BSYNC.RECONVERGENT B2 ;  /* 0x0000000000027941 */ /* 0x000fea0003800200 */
.L_x_9601:
        /* <DEDUP_REMOVED lines=42> */
.L_x_9599:
[----:B------:R-:W-:Y:S05]  /*1dcb0*/  BSYNC.RECONVERGENT B1 ;  /* 0x0000000000017941 */ /* 0x000fea0003800200 */
.L_x_9598:
[----:B------:R-:W-:Y:S01]  /*1dcc0*/  I2FP.F32.U32 R37, R36 ;  /* 0x0000002400257245 */ /* 0x000fe20000201000 */
[----:B------:R-:W-:Y:S01]  /*1dcd0*/  BSSY.RECONVERGENT B1, `(.L_x_9603) ;  /* 0x000004c000017945 */ /* 0x000fe20003800200 */
[----:B------:R-:W-:Y:S01]  /*1dce0*/  ISETP.NE.AND P2, PT, R38, 0x1, PT ;  /* 0x000000012600780c */ /* 0x000fe20003f45270 */
[----:B------:R-:W-:Y:S01]  /*1dcf0*/  IMAD.MOV.U32 R36, RZ, RZ, 0x2 ;  /* 0x00000002ff247424 */ /* 0x000fe200078e00ff */
[----:B------:R-:W-:Y:S01]  /*1dd00*/  LOP3.LUT R208, R208, 0xffffffef, RZ, 0xc0, !PT ;  /* 0xffffffefd0d07812 */ /* 0x000fe200078ec0ff */
[----:B------:R-:W-:Y:S01]  /*1dd10*/  FFMA.FTZ R37, R37, R220, 1.1641532182693481445e-10 ;  /* 0x2f00000025257423 */ /* 0x000fe200000100dc */
[C---:B-1---5:R-:W-:Y:S02]  /*1dd20*/  SHF.L.U32 R40, R32.reuse, 0x10, RZ ;  /* 0x0000001020287819 */ /* 0x062fe400000006ff */
        /* <DEDUP_REMOVED lines=13> */
.L_x_9605:
        /* <DEDUP_REMOVED lines=13> */
.L_x_9607:
[----:B------:R-:W-:Y:S05]  /*1ded0*/  BSYNC.RECONVERGENT B2 ;  /* 0x0000000000027941 */ /* 0x000fea0003800200 */
.L_x_9606:
        /* <DEDUP_REMOVED lines=43> */
.L_x_9604:
[----:B------:R-:W-:Y:S05]  /*1e190*/  BSYNC.RECONVERGENT B1 ;  /* 0x0000000000017941 */ /* 0x000fea0003800200 */
.L_x_9603:
        /* <DEDUP_REMOVED lines=19> */
.L_x_9610:
        /* <DEDUP_REMOVED lines=13> */
.L_x_9612:
[----:B------:R-:W-:Y:S05]  /*1e3a0*/  BSYNC.RECONVERGENT B2 ;  /* 0x0000000000027941 */ /* 0x000fea0003800200 */
.L_x_9611:
        /* <DEDUP_REMOVED lines=43> */
.L_x_9609:
[----:B------:R-:W-:Y:S05]  /*1e660*/  BSYNC.RECONVERGENT B1 ;  /* 0x0000000000017941 */ /* 0x000fea0003800200 */
.L_x_9608:
[----:B------:R-:W-:Y:S01]  /*1e670*/  I2FP.F32.U32 R37, R32 ;  /* 0x0000002000257245 */ /* 0x000fe20000201000 */
[----:B------:R-:W-:Y:S01]  /*1e680*/  BSSY.RECONVERGENT B1, `(.L_x_9613) ;  /* 0x000004c000017945 */ /* 0x000fe20003800200 */
[----:B------:R-:W-:Y:S01]  /*1e690*/  ISETP.NE.AND P2, PT, R38, 0x1, PT ;  /* 0x000000012600780c */ /* 0x000fe20003f45270 */
[----:B------:R-:W-:Y:S01]  /*1e6a0*/  IMAD.MOV.U32 R32, RZ, RZ, 0x2 ;  /* 0x00000002ff207424 */ /* 0x000fe200078e00ff */
[----:B------:R-:W-:Y:S01]  /*1e6b0*/  LOP3.LUT R208, R208, 0xfffffffb, RZ, 0xc0, !PT ;  /* 0xfffffffbd0d07812 */ /* 0x000fe200078ec0ff */
[----:B------:R-:W-:Y:S01]  /*1e6c0*/  FFMA.FTZ R37, R37, R220, 1.1641532182693481445e-10 ;  /* 0x2f00000025257423 */ /* 0x000fe200000100dc */
[C---:B------:R-:W-:Y:S02]  /*1e6d0*/  SHF.L.U32 R42, R33.reuse, 0x10, RZ ;  /* 0x00000010212a7819 */ /* 0x040fe400000006ff */
[----:B------:R-:W-:Y:S01]  /*1e6e0*/  PRMT R41, R33, 0x7632, R41 ;  /* 0x0000763221297816 */ /* 0x000fe20000000029 */
[----:B------:R-:W-:Y:S01]  /*1e6f0*/  IMAD.MOV.U32 R33, RZ, RZ, R184 ;  /* 0x000000ffff217224 */ /* 0x000fe200078e00b8 */
        /* <DEDUP_REMOVED lines=11> */
.L_x_9615:
        /* <DEDUP_REMOVED lines=13> */
.L_x_9617:
[----:B------:R-:W-:Y:S05]  /*1e880*/  BSYNC.RECONVERGENT B2 ;  /* 0x0000000000027941 */ /* 0x000fea0003800200 */
.L_x_9616:
        /* <DEDUP_REMOVED lines=43> */
.L_x_9614:
[----:B------:R-:W-:Y:S05]  /*1eb40*/  BSYNC.RECONVERGENT B1 ;  /* 0x0000000000017941 */ /* 0x000fea0003800200 */
.L_x_9613:
[----:B------:R-:W-:Y:S01]  /*1eb50*/  I2FP.F32.U32 R33, R33 ;  /* 0x0000002100217245 */ /* 0x000fe20000201000 */
[----:B------:R-:W-:Y:S01]  /*1eb60*/  BSSY.RECONVERGENT B1, `(.L_x_9618) ;  /* 0x000004b000017945 */ /* 0x000fe20003800200 */
[----:B------:R-:W-:Y:S01]  /*1eb70*/  ISETP.NE.AND P2, PT, R32, 0x1, PT ;  /* 0x000000012000780c */ /* 0x000fe20003f45270 */
[----:B------:R-:W-:Y:S01]  /*1eb80*/  IMAD.MOV.U32 R36, RZ, RZ, 0x2 ;  /* 0x00000002ff247424 */ /* 0x000fe200078e00ff */
[----:B------:R-:W-:Y:S01]  /*1eb90*/  LOP3.LUT R208, R208, 0xfffffffd, RZ, 0xc0, !PT ;  /* 0xfffffffdd0d07812 */ /* 0x000fe200078ec0ff */
[----:B------:R-:W-:Y:S01]  /*1eba0*/  FFMA.FTZ R33, R33, R220, 1.1641532182693481445e-10 ;  /* 0x2f00000021217423 */ /* 0x000fe200000100dc */
[----:B------:R-:W-:-:S04]  /*1ebb0*/  SHF.L.U32 R232, R41, 0x10, RZ ;  /* 0x0000001029e87819 */ /* 0x000fc800000006ff */
        /* <DEDUP_REMOVED lines=12> */
.L_x_9620:
        /* <DEDUP_REMOVED lines=13> */
.L_x_9622:
[----:B------:R-:W-:Y:S05]  /*1ed50*/  BSYNC.RECONVERGENT B2 ;  /* 0x0000000000027941 */ /* 0x000fea0003800200 */
.L_x_9621:
        /* <DEDUP_REMOVED lines=43> */
.L_x_9619:
[----:B------:R-:W-:Y:S05]  /*1f010*/  BSYNC.RECONVERGENT B1 ;  /* 0x0000000000017941 */ /* 0x000fea0003800200 */
.L_x_9618:
[----:B------:R-:W-:Y:S01]  /*1f020*/  ISETP.NE.AND P3, PT, R36, 0x1, PT ;  /* 0x000000012400780c */ /* 0x000fe20003f65270 */
[----:B------:R-:W-:Y:S01]  /*1f030*/  BSSY.RECONVERGENT B1, `(.L_x_9623) ;  /* 0x000004a000017945 */ /* 0x000fe20003800200 */
[----:B------:R-:W-:Y:S01]  /*1f040*/  I2FP.F32.U32 R33, R33 ;  /* 0x0000002100217245 */ /* 0x000fe20000201000 */
[----:B------:R-:W-:Y:S01]  /*1f050*/  IMAD.MOV.U32 R32, RZ, RZ, 0x2 ;  /* 0x00000002ff207424 */ /* 0x000fe200078e00ff */
[C---:B------:R-:W-:Y:S02]  /*1f060*/  SHF.L.U32 R210, R34.reuse, 0x10, RZ ;  /* 0x0000001022d27819 */ /* 0x040fe400000006ff */
        /* <DEDUP_REMOVED lines=13> */
.L_x_9625:
        /* <DEDUP_REMOVED lines=13> */
.L_x_9627:
[----:B------:R-:W-:Y:S05]  /*1f210*/  BSYNC.RECONVERGENT B2 ;  /* 0x0000000000027941 */ /* 0x000fea0003800200 */
.L_x_9626:
        /* <DEDUP_REMOVED lines=43> */
.L_x_9624:
[----:B------:R-:W-:Y:S05]  /*1f4d0*/  BSYNC.RECONVERGENT B1 ;  /* 0x0000000000017941 */ /* 0x000fea0003800200 */
.L_x_9623:
[----:B------:R-:W-:Y:S01]  /*1f4e0*/  ISETP.NE.AND P4, PT, R32, 0x1, PT ;  /* 0x000000012000780c */ /* 0x000fe20003f85270 */
[----:B------:R-:W-:Y:S01]  /*1f4f0*/  BSSY.RECONVERGENT B1, `(.L_x_9628) ;  /* 0x0000049000017945 */ /* 0x000fe20003800200 */
[----:B------:R-:W-:Y:S01]  /*1f500*/  I2FP.F32.U32 R33, R33 ;  /* 0x0000002100217245 */ /* 0x000fe20000201000 */
[----:B------:R-:W-:Y:S01]  /*1f510*/  IMAD.MOV.U32 R36, RZ, RZ, 0x2 ;  /* 0x00000002ff247424 */ /* 0x000fe200078e00ff */
[----:B------:R-:W-:Y:S01]  /*1f520*/  SHF.L.U32 R234, R34, 0x10, RZ ;  /* 0x0000001022ea7819 */ /* 0x000fe200000006ff */
[----:B------:R-:W-:Y:S02]  /*1f530*/  IMAD.MOV.U32 R34, RZ, RZ, R184 ;  /* 0x000000ffff227224 */ /* 0x000fe400078e00b8 */
[----:B------:R-:W-:-:S05]  /*1f540*/  FFMA.FTZ R33, R33, R220, 1.1641532182693481445e-10 ;  /* 0x2f00000021217423 */ /* 0x000fca00000100dc */
        /* <DEDUP_REMOVED lines=10> */
.L_x_9630:
        /* <DEDUP_REMOVED lines=13> */
.L_x_9632:
[----:B------:R-:W-:Y:S05]  /*1f6c0*/  BSYNC.RECONVERGENT B2 ;  /* 0x0000000000027941 */ /* 0x000fea0003800200 */
.L_x_9631:
        /* <DEDUP_REMOVED lines=43> */
.L_x_9629:
[----:B------:R-:W-:Y:S05]  /*1f980*/  BSYNC.RECONVERGENT B1 ;  /* 0x0000000000017941 */ /* 0x000fea0003800200 */
.L_x_9628:
        /* <DEDUP_REMOVED lines=18> */
.L_x_9635:
        /* <DEDUP_REMOVED lines=13> */
.L_x_9637:
[----:B------:R-:W-:Y:S05]  /*1fb80*/  BSYNC.RECONVERGENT B2 ;  /* 0x0000000000027941 */ /* 0x000fea0003800200 */
.L_x_9636:
        /* <DEDUP_REMOVED lines=43> */
.L_x_9634:
[----:B------:R-:W-:Y:S05]  /*1fe40*/  BSYNC.RECONVERGENT B1 ;  /* 0x0000000000017941 */ /* 0x000fea0003800200 */
.L_x_9633:
[----:B------:R-:W-:Y:S01]  /*1fe50*/  P2R R35, PR, RZ, 0x2 ;  /* 0x00000002ff237803 */ /* 0x000fe20000000000 */
[-C--:B------:R-:W-:Y:S01]  /*1fe60*/  FMUL.FTZ R40, R40, R231.reuse ;  /* 0x000000e728287220 */ /* 0x080fe20000410000 */
[----:B------:R-:W-:Y:S01]  /*1fe70*/  I2FP.F32.U32 R33, R34 ;  /* 0x0000002200217245 */ /* 0x000fe20000201000 */
[-C--:B------:R-:W-:Y:S01]  /*1fe80*/  FMUL.FTZ R42, R42, R231.reuse ;  /* 0x000000e72a2a7220 */ /* 0x080fe20000410000 */
[----:B------:R-:W-:Y:S01]  /*1fe90*/  LOP3.LUT P1, RZ, R208, 0x10, RZ, 0xc0, !PT ;  /* 0x00000010d0ff7812 */ /* 0x000fe2000782c0ff */
[-C--:B------:R-:W-:Y:S01]  /*1fea0*/  FMUL.FTZ R162, R162, R231.reuse ;  /* 0x000000e7a2a27220 */ /* 0x080fe20000410000 */
[----:B------:R-:W-:Y:S01]  /*1feb0*/  SHF.L.U32 R32, R41, 0x10, RZ ;  /* 0x0000001029207819 */ /* 0x000fe200000006ff */
[----:B------:R-:W-:Y:S01]  /*1fec0*/  FFMA.FTZ R33, R33, R220, 1.1641532182693481445e-10 ;  /* 0x2f00000021217423 */ /* 0x000fe200000100dc */
[----:B------:R-:W-:Y:S01]  /*1fed0*/  LOP3.LUT P5, RZ, R208, 0x4, RZ, 0xc0, !PT ;  /* 0x00000004d0ff7812 */ /* 0x000fe200078ac0ff */
[-C--:B------:R-:W-:Y:S01]  /*1fee0*/  FMUL.FTZ R236, R236, R231.reuse ;  /* 0x000000e7ecec7220 */ /* 0x080fe20000410000 */
[----:B------:R-:W-:Y:S01]  /*1fef0*/  FSEL R40, R40, RZ, P1 ;  /* 0x000000ff28287208 */ /* 0x000fe20000800000 */
[-C--:B------:R-:W-:Y:S01]  /*1ff00*/  FMUL.FTZ R234, R234, R231.reuse ;  /* 0x000000e7eaea7220 */ /* 0x080fe20000410000 */
[----:B------:R-:W-:Y:S01]  /*1ff10*/  ISETP.NE.AND P1, PT, R35, RZ, PT ;  /* 0x000000ff2300720c */ /* 0x000fe20003f25270 */
[-C--:B------:R-:W-:Y:S01]  /*1ff20*/  FMUL.FTZ R210, R210, R231.reuse ;  /* 0x000000e7d2d27220 */ /* 0x080fe20000410000 */
[----:B------:R-:W-:Y:S01]  /*1ff30*/  P2R R36, PR, RZ, 0x1 ;  /* 0x00000001ff247803 */ /* 0x000fe20000000000 */
[-C--:B------:R-:W-:Y:S01]  /*1ff40*/  FMUL.FTZ R232, R232, R231.reuse ;  /* 0x000000e7e8e87220 */ /* 0x080fe20000410000 */
[----:B------:R-:W-:Y:S01]  /*1ff50*/  LOP3.LUT P0, RZ, R208, 0x8, RZ, 0xc0, !PT ;  /* 0x00000008d0ff7812 */ /* 0x000fe2000780c0ff */
[----:B------:R-:W-:Y:S01]  /*1ff60*/  FMUL.FTZ R32, R32, R231 ;  /* 0x000000e720207220 */ /* 0x000fe20000410000 */
[----:B------:R-:W-:-:S02]  /*1ff70*/  FSEL R42, R42, RZ, P5 ;  /* 0x000000ff2a2a7208 */ /* 0x000fc40002800000 */
[----:B------:R-:W-:Y:S02]  /*1ff80*/  LOP3.LUT P6, RZ, R208, 0x2, RZ, 0xc0, !PT ;  /* 0x00000002d0ff7812 */ /* 0x000fe400078cc0ff */
[----:B------:R-:W-:Y:S02]  /*1ff90*/  FSETP.GTU.FTZ.AND P5, PT, R33, R230, PT ;  /* 0x000000e62100720b */ /* 0x000fe40003fbc000 */
[----:B------:R-:W-:Y:S01]  /*1ffa0*/  FSEL R41, R162, RZ, P0 ;  /* 0x000000ffa2297208 */ /* 0x000fe20000000000 */
[----:B------:R-:W-:Y:S01]  /*1ffb0*/  @P1 FADD.FTZ R40, R72, R40 ;  /* 0x0000002848281221 */ /* 0x000fe20000010000 */
[----:B------:R-:W-:Y:S01]  /*1ffc0*/  ISETP.NE.AND P0, PT, R36, RZ, PT ;  /* 0x000000ff2400720c */ /* 0x000fe20003f05270 */
[----:B------:R-:W-:Y:S01]  /*1ffd0*/  @P1 FADD.FTZ R42, R74, R42 ;  /* 0x0000002a4a2a1221 */ /* 0x000fe20000010000 */
[----:B------:R-:W-:Y:S01]  /*1ffe0*/  FSEL R38, R236, RZ, P4 ;  /* 0x000000ffec267208 */ /* 0x000fe20002000000 */
[----:B------:R-:W-:Y:S01]  /*1fff0*/  @P1 FADD.FTZ R41, R73, R41 ;  /* 0x0000002949291221 */ /* 0x000fe20000010000 */
[----:B------:R-:W-:-:S02]  /*20000*/  FSEL R37, R234, RZ, P3 ;  /* 0x000000ffea257208 */ /* 0x000fc40001800000 */
[----:B------:R-:W-:Y:S01]  /*20010*/  FSEL R36, R210, RZ, P2 ;  /* 0x000000ffd2247208 */ /* 0x000fe20001000000 */
[----:B------:R-:W-:Y:S01]  /*20020*/  @P1 FADD.FTZ R38, R70, R38 ;  /* 0x0000002646261221 */ /* 0x000fe20000010000 */
[----:B------:R-:W-:Y:S01]  /*20030*/  FSEL R43, R232, RZ, P6 ;  /* 0x000000ffe82b7208 */ /* 0x000fe20003000000 */
[----:B------:R-:W-:Y:S01]  /*20040*/  @P1 FADD.FTZ R37, R69, R37 ;  /* 0x0000002545251221 */ /* 0x000fe20000010000 */
[----:B------:R-:W-:Y:S01]  /*20050*/  FSEL R39, R32, RZ, !P5 ;  /* 0x000000ff20277208 */ /* 0x000fe20006800000 */
[----:B------:R-:W-:Y:S01]  /*20060*/  @P1 FADD.FTZ R36, R68, R36 ;  /* 0x0000002444241221 */ /* 0x000fe20000010000 */
[----:B------:R-:W-:Y:S01]  /*20070*/  PLOP3.LUT P5, PT, P5, PT, PT, 0x8, 0x80 ;  /* 0x000000000080781c */ /* 0x000fe20002fae170 */
[----:B------:R-:W-:Y:S02]  /*20080*/  @P1 FADD.FTZ R43, R75, R43 ;  /* 0x0000002b4b2b1221 */ /* 0x000fe40000010000 */
[----:B------:R-:W-:-:S10]  /*20090*/  @P1 FADD.FTZ R39, R71, R39 ;  /* 0x0000002747271221 */ /* 0x000fd40000010000 */
.L_x_9597:
[----:B------:R-:W-:Y:S01]  /*200a0*/  SEL R215, RZ, 0x1000000, !P5 ;  /* 0x01000000ffd77807 */ /* 0x000fe20006800000 */
[----:B------:R-:W-:Y:S01]  /*200b0*/  IMAD.WIDE.U32 R34, R214, 0x20, R218 ;  /* 0x00000020d6227825 */ /* 0x000fe200078e00da */
[----:B------:R-:W-:Y:S01]  /*200c0*/  SEL R163, RZ, 0x10000, !P4 ;  /* 0x00010000ffa37807 */ /* 0x000fe20006000000 */
[----:B------:R-:W0:Y:S01]  /*200d0*/  @P0 LDC.64 R234, c[0x0][0x398] ;  /* 0x0000e600ffea0b82 */ /* 0x000e220000000a00 */
[----:B------:R-:W-:Y:S02]  /*200e0*/  SEL R210, RZ, 0x100, !P3 ;  /* 0x00000100ffd27807 */ /* 0x000fe40005800000 */
[C---:B------:R-:W-:Y:S01]  /*200f0*/  LOP3.LUT P5, RZ, R208.reuse, 0x8, RZ, 0xc0, !PT ;  /* 0x00000008d0ff7812 */ /* 0x040fe200078ac0ff */
[----:B------:R-:W-:Y:S01]  /*20100*/  STG.E.128 desc[UR8][R34.64], R40 ;  /* 0x0000002822007986 */ /* 0x000fe2000c101d08 */
[C---:B------:R-:W-:Y:S02]  /*20110*/  LOP3.LUT P4, RZ, R208.reuse, 0x4, RZ, 0xc0, !PT ;  /* 0x00000004d0ff7812 */ /* 0x040fe4000788c0ff */
[----:B------:R-:W-:Y:S01]  /*20120*/  LOP3.LUT P3, RZ, R208, 0x2, RZ, 0xc0, !PT ;  /* 0x00000002d0ff7812 */ /* 0x000fe2000786c0ff */
[----:B------:R1:W-:Y:S01]  /*20130*/  STG.E.128 desc[UR8][R34.64+0x10], R36 ;  /* 0x0000102422007986 */ /* 0x0003e2000c101d08 */
[----:B------:R-:W-:Y:S01]  /*20140*/  SEL R33, RZ, 0x10000, !P4 ;  /* 0x00010000ff217807 */ /* 0x000fe20006000000 */
[----:B------:R-:W2:Y:S01]  /*20150*/  @P1 LDC.64 R232, c[0x0][0x3a0] ;  /* 0x0000e800ffe81b82 */ /* 0x000ea20000000a00 */
[----:B------:R-:W-:-:S02]  /*20160*/  SEL R162, RZ, 0x1000000, !P3 ;  /* 0x01000000ffa27807 */ /* 0x000fc40005800000 */
[----:B------:R-:W-:Y:S02]  /*20170*/  SEL R32, RZ, 0x100, !P5 ;  /* 0x00000100ff207807 */ /* 0x000fe40006800000 */
[----:B------:R-:W-:Y:S02]  /*20180*/  LOP3.LUT P6, RZ, R208, 0x10, RZ, 0xc0, !PT ;  /* 0x00000010d0ff7812 */ /* 0x000fe400078cc0ff */
[----:B------:R-:W-:Y:S01]  /*20190*/  LOP3.LUT R210, R210, R215, R163, 0xfe, !PT ;  /* 0x000000d7d2d27212 */ /* 0x000fe200078efea3 */
[----:B------:R-:W-:Y:S01]  /*201a0*/  VIADD R215, R213, 0x80 ;  /* 0x00000080d5d77836 */ /* 0x000fe20000000000 */
[----:B------:R-:W-:Y:S02]  /*201b0*/  LOP3.LUT R32, R32, R162, R33, 0xfe, !PT ;  /* 0x000000a220207212 */ /* 0x000fe400078efe21 */
[----:B------:R-:W-:Y:S01]  /*201c0*/  SEL R33, RZ, 0x1, !P2 ;  /* 0x00000001ff217807 */ /* 0x000fe20005000000 */
[----:B------:R-:W-:Y:S01]  /*201d0*/  IMAD.WIDE.U32 R236, R215, 0x10, R160 ;  /* 0x00000010d7ec7825 */ /* 0x000fe200078e00a0 */
[----:B------:R-:W-:-:S02]  /*201e0*/  SEL R163, RZ, 0x1, !P6 ;  /* 0x00000001ffa37807 */ /* 0x000fc40007000000 */
[----:B------:R-:W-:Y:S01]  /*201f0*/  LOP3.LUT R33, R210, R33, RZ, 0xfc, !PT ;  /* 0x00000021d2217212 */ /* 0x000fe200078efcff */
[----:B-1----:R-:W-:Y:S01]  /*20200*/  IMAD.WIDE.U32 R34, R214, 0x8, R216 ;  /* 0x00000008d6227825 */ /* 0x002fe200078e00d8 */
[----:B------:R-:W-:-:S03]  /*20210*/  LOP3.LUT R32, R32, R163, RZ, 0xfc, !PT ;  /* 0x000000a320207212 */ /* 0x000fc600078efcff */
[C---:B0-----:R-:W-:Y:S02]  /*20220*/  @P0 IMAD.WIDE.U32 R234, R215.reuse, 0x10, R234 ;  /* 0x00000010d7ea0825 */ /* 0x041fe400078e00ea */
[----:B------:R0:W-:Y:S02]  /*20230*/  STG.E.64 desc[UR8][R34.64], R32 ;  /* 0x0000002022007986 */ /* 0x0001e4000c101b08 */
[----:B--2---:R-:W-:Y:S01]  /*20240*/  @P1 IMAD.WIDE.U32 R232, R215, 0x20, R232 ;  /* 0x00000020d7e81825 */ /* 0x004fe200078e00e8 */
[----:B------:R-:W-:Y:S06]  /*20250*/  @!P0 BRA `(.L_x_9638) ;  /* 0x0000000000508947 */ /* 0x000fec0003800000 */
[----:B0-----:R-:W-:Y:S01]  /*20260*/  IMAD.U32 R32, R191, 0x10000, RZ ;  /* 0x00010000bf207824 */ /* 0x001fe200078e00ff */
[----:B------:R-:W-:Y:S02]  /*20270*/  LOP3.LUT R34, R192, 0xffff, RZ, 0xc0, !PT ;  /* 0x0000ffffc0227812 */ /* 0x000fe400078ec0ff */
[----:B------:R-:W-:Y:S02]  /*20280*/  PRMT R161, R190, 0x7104, RZ ;  /* 0x00007104bea17816 */ /* 0x000fe400000000ff */
[----:B------:R-:W-:Y:S02]  /*20290*/  LOP3.LUT R35, R32, 0xff0000, RZ, 0xc0, !PT ;  /* 0x00ff000020237812 */ /* 0x000fe400078ec0ff */
[----:B------:R-:W0:Y:S01]  /*202a0*/  LDC.64 R32, c[0x0][0x3b8] ;  /* 0x0000ee00ff207b82 */ /* 0x000e220000000a00 */
[----:B------:R-:W-:Y:S02]  /*202b0*/  LOP3.LUT R162, R188, 0xff, RZ, 0xc0, !PT ;  /* 0x000000ffbca27812 */ /* 0x000fe400078ec0ff */
[----:B------:R-:W-:-:S02]  /*202c0*/  PRMT R34, R35, 0x4210, R34 ;  /* 0x0000421023227816 */ /* 0x000fc40000000022 */
[----:B------:R-:W-:Y:S01]  /*202d0*/  LOP3.LUT R160, R187, 0xff, RZ, 0xc0, !PT ;  /* 0x000000ffbba07812 */ /* 0x000fe200078ec0ff */
[----:B------:R-:W-:Y:S01]  /*202e0*/  IMAD.WIDE.U32 R162, R162, 0x1000000, RZ ;  /* 0x01000000a2a27825 */ /* 0x000fe200078e00ff */
[----:B------:R-:W-:Y:S02]  /*202f0*/  LOP3.LUT R34, R34, 0xff00, R161, 0xf8, !PT ;  /* 0x0000ff0022227812 */ /* 0x000fe400078ef8a1 */
[----:B------:R-:W-:Y:S01]  /*20300*/  LOP3.LUT R35, R186, 0xff, RZ, 0xc0, !PT ;  /* 0x000000ffba237812 */ /* 0x000fe200078ec0ff */
[----:B------:R-:W-:Y:S01]  /*20310*/  IMAD.WIDE.U32 R160, R160, 0x10000, RZ ;  /* 0x00010000a0a07825 */ /* 0x000fe200078e00ff */
[----:B------:R-:W-:-:S03]  /*20320*/  LOP3.LUT R239, R34, 0xff, R189, 0xf8, !PT ;  /* 0x000000ff22ef7812 */ /* 0x000fc600078ef8bd */
[----:B------:R-:W-:Y:S01]  /*20330*/  IMAD.WIDE.U32 R34, R35, 0x100, RZ ;  /* 0x0000010023227825 */ /* 0x000fe200078e00ff */
[----:B------:R-:W-:Y:S02]  /*20340*/  LOP3.LUT R239, R161, R239, R163, 0xfe, !PT ;  /* 0x000000efa1ef7212 */ /* 0x000fe400078efea3 */
[----:B------:R-:W-:Y:S02]  /*20350*/  LOP3.LUT R160, R34, R162, R160, 0xfe, !PT ;  /* 0x000000a222a07212 */ /* 0x000fe400078efea0 */
[----:B------:R-:W-:Y:S02]  /*20360*/  LOP3.LUT R35, R239, R35, RZ, 0xfc, !PT ;  /* 0x00000023ef237212 */ /* 0x000fe400078efcff */
[----:B------:R-:W-:Y:S01]  /*20370*/  LOP3.LUT R34, R160, 0xff, R185, 0xf8, !PT ;  /* 0x000000ffa0227812 */ /* 0x000fe200078ef8b9 */
[----:B0-----:R-:W-:-:S05]  /*20380*/  IMAD.WIDE.U32 R32, R214, 0x8, R32 ;  /* 0x00000008d6207825 */ /* 0x001fca00078e0020 */
[----:B------:R1:W-:Y:S02]  /*20390*/  STG.E.64 desc[UR8][R32.64], R34 ;  /* 0x0000002220007986 */ /* 0x0003e4000c101b08 */
.L_x_9638:
[----:B------:R2:W5:Y:S04]  /*203a0*/  @P0 LDG.E.128 R76, desc[UR8][R234.64] ;  /* 0x00000008ea4c0981 */ /* 0x000568000c1e1d00 */
[----:B------:R2:W5:Y:S04]  /*203b0*/  @P1 LDG.E.128 R72, desc[UR8][R232.64] ;  /* 0x00000008e8481981 */ /* 0x000568000c1e1d00 */
[----:B------:R2:W5:Y:S04]  /*203c0*/  @P1 LDG.E.128 R68, desc[UR8][R232.64+0x10] ;  /* 0x00001008e8441981 */ /* 0x000568000c1e1d00 */
[----:B------:R2:W5:Y:S01]  /*203d0*/  LDG.E.128 R160, desc[UR8][R236.64] ;  /* 0x00000008eca07981 */ /* 0x000562000c1e1d00 */
[----:B------:R-:W-:Y:S05]  /*203e0*/  @!P0 BRA `(.L_x_9639) ;  /* 0x0000004c00f48947 */ /* 0x000fea0003800000 */
[----:B------:R-:W-:Y:S01]  /*203f0*/  ISETP.NE.AND P2, PT, R209, 0x1, PT ;  /* 0x00000001d100780c */ /* 0x000fe20003f45270 */
[----:B------:R-:W-:Y:S01]  /*20400*/  BSSY.RECONVERGENT B1, `(.L_x_9640) ;  /* 0x0000047000017945 */ /* 0x000fe20003800200 */
[----:B01----:R-:W-:Y:S02]  /*20410*/  HFMA2 R34, -RZ, RZ, 0, 1.1920928955078125e-07 ;  /* 0x00000002ff227431 */ /* 0x003fe400000001ff */
        /* <DEDUP_REMOVED lines=13> */
.L_x_9642:
        /* <DEDUP_REMOVED lines=13> */
.L_x_9644:
[----:B------:R-:W-:Y:S05]  /*205c0*/  BSYNC.RECONVERGENT B2 ;  /* 0x0000000000027941 */ /* 0x000fea0003800200 */
.L_x_9643:
        /* <DEDUP_REMOVED lines=42> */
.L_x_9641:
[----:B------:R-:W-:Y:S05]  /*20870*/  BSYNC.RECONVERGENT B1 ;  /* 0x0000000000017941 */ /* 0x000fea0003800200 */
.L_x_9640:
        /* <DEDUP_REMOVED lines=21> */
.L_x_9647:
        /* <DEDUP_REMOVED lines=13> */
.L_x_9649:
[----:B------:R-:W-:Y:S05]  /*20aa0*/  BSYNC.RECONVERGENT B2 ;  /* 0x0000000000027941 */ /* 0x000fea0003800200 */
.L_x_9648:
        /* <DEDUP_REMOVED lines=42> */
.L_x_9646:
[----:B------:R-:W-:Y:S05]  /*20d50*/  BSYNC.RECONVERGENT B1 ;  /* 0x0000000000017941 */ /* 0x000fea0003800200 */
.L_x_9645:
[----:B------:R-:W-:Y:S01]  /*20d60*/  I2FP.F32.U32 R33, R33 ;  /* 0x0000002100217245 */ /* 0x000fe20000201000 */
[----:B------:R-:W-:Y:S01]  /*20d70*/  BSSY.RECONVERGENT B1, `(.L_x_9650) ;  /* 0x000004f000017945 */ /* 0x000fe20003800200 */
[----:B------:R-:W-:Y:S01]  /*20d80*/  SHF.L.U32 R32, R76, 0x10, RZ ;  /* 0x000000104c207819 */ /* 0x000fe200000006ff */
[----:B------:R-:W-:Y:S01]  /*20d90*/  IMAD.MOV.U32 R34, RZ, RZ, 0x2 ;  /* 0x00000002ff227424 */ /* 0x000fe200078e00ff */
[----:B------:R-:W-:Y:S01]  /*20da0*/  ISETP.NE.AND P3, PT, R35, 0x1, PT ;  /* 0x000000012300780c */ /* 0x000fe20003f65270 */
[----:B------:R-:W-:Y:S02]  /*20db0*/  FFMA.FTZ R33, R33, R220, 1.1641532182693481445e-10 ;  /* 0x2f00000021217423 */ /* 0x000fe400000100dc */
[----:B------:R-:W-:-:S03]  /*20dc0*/  FMUL.FTZ R32, R32, R231 ;  /* 0x000000e720207220 */ /* 0x000fc60000410000 */
[----:B------:R-:W-:Y:S02]  /*20dd0*/  FSETP.GTU.FTZ.AND P2, PT, R33, R230, PT ;  /* 0x000000e62100720b */ /* 0x000fe40003f5c000 */
[----:B------:R-:W-:Y:S02]  /*20de0*/  FSEL R33, R188, RZ, P4 ;  /* 0x000000ffbc217208 */ /* 0x000fe40002000000 */
[----:B------:R-:W-:Y:S02]  /*20df0*/  FSEL R32, R32, RZ, !P2 ;  /* 0x000000ff20207208 */ /* 0x000fe40005000000 */
        /* <DEDUP_REMOVED lines=13> */
.L_x_9652:
        /* <DEDUP_REMOVED lines=13> */
.L_x_9654:
[----:B------:R-:W-:Y:S05]  /*20fa0*/  BSYNC.RECONVERGENT B2 ;  /* 0x0000000000027941 */ /* 0x000fea0003800200 */
.L_x_9653:
        /* <DEDUP_REMOVED lines=43> */
.L_x_9651:
[----:B------:R-:W-:Y:S05]  /*21260*/  BSYNC.RECONVERGENT B1 ;  /* 0x0000000000017941 */ /* 0x000fea0003800200 */
.L_x_9650:
[----:B------:R-:W-:Y:S01]  /*21270*/  I2FP.F32.U32 R33, R33 ;  /* 0x0000002100217245 */ /* 0x000fe20000201000 */
[----:B------:R-:W-:Y:S01]  /*21280*/  BSSY.RECONVERGENT B1, `(.L_x_9655) ;  /* 0x000004c000017945 */ /* 0x000fe20003800200 */
[----:B------:R-:W-:Y:S01]  /*21290*/  ISETP.NE.AND P2, PT, R34, 0x1, PT ;  /* 0x000000012200780c */ /* 0x000fe20003f45270 */
[----:B------:R-:W-:Y:S01]  /*212a0*/  IMAD.MOV.U32 R187, RZ, RZ, 0x2 ;  /* 0x00000002ffbb7424 */ /* 0x000fe200078e00ff */
[----:B------:R-:W-:Y:S01]  /*212b0*/  SHF.L.U32 R160, R160, 0x10, RZ ;  /* 0x00000010a0a07819 */ /* 0x000fe200000006ff */
[----:B------:R-:W-:Y:S01]  /*212c0*/  FFMA.FTZ R33, R33, R220, 1.1641532182693481445e-10 ;  /* 0x2f00000021217423 */ /* 0x000fe200000100dc */
[----:B------:R-:W-:Y:S01]  /*212d0*/  LOP3.LUT R208, R208, 0xfffffff7, RZ, 0xc0, !PT ;  /* 0xfffffff7d0d07812 */ /* 0x000fe200078ec0ff */
[----:B------:R-:W-:-:S03]  /*212e0*/  IMAD.MOV.U32 R35, RZ, RZ, R184 ;  /* 0x000000ffff237224 */ /* 0x000fc600078e00b8 */
        /* <DEDUP_REMOVED lines=12> */
.L_x_9657:
        /* <DEDUP_REMOVED lines=13> */
.L_x_9659:
[----:B------:R-:W-:Y:S05]  /*21480*/  BSYNC.RECONVERGENT B2 ;  /* 0x0000000000027941 */ /* 0x000fea0003800200 */
.L_x_9658:
        /* <DEDUP_REMOVED lines=43> */
.L_x_9656:
[----:B------:R-:W-:Y:S05]  /*21740*/  BSYNC.RECONVERGENT B1 ;  /* 0x0000000000017941 */ /* 0x000fea0003800200 */
.L_x_9655:
[----:B------:R-:W-:Y:S01]  /*21750*/  I2FP.F32.U32 R35, R35 ;  /* 0x0000002300237245 */ /* 0x000fe20000201000 */
[----:B------:R-:W-:Y:S01]  /*21760*/  BSSY.RECONVERGENT B1, `(.L_x_9660) ;  /* 0x0000050000017945 */ /* 0x000fe20003800200 */
[----:B------:R-:W-:Y:S01]  /*21770*/  PRMT R34, R76, 0x7632, R34 ;  /* 0x000076324c227816 */ /* 0x000fe20000000022 */
[----:B------:R-:W-:Y:S01]  /*21780*/  IMAD.MOV.U32 R160, RZ, RZ, 0x2 ;  /* 0x00000002ffa07424 */ /* 0x000fe200078e00ff */
[----:B------:R-:W-:Y:S01]  /*21790*/  ISETP.NE.AND P3, PT, R187, 0x1, PT ;  /* 0x00000001bb00780c */ /* 0x000fe20003f65270 */
[----:B------:R-:W-:Y:S01]  /*217a0*/  FFMA.FTZ R35, R35, R220, 1.1641532182693481445e-10 ;  /* 0x2f00000023237423 */ /* 0x000fe200000100dc */
[----:B------:R-:W-:Y:S02]  /*217b0*/  SHF.L.U32 R34, R34, 0x10, RZ ;  /* 0x0000001022227819 */ /* 0x000fe400000006ff */
[----:B------:R-:W-:Y:S02]  /*217c0*/  FSEL R33, R33, RZ, P4 ;  /* 0x000000ff21217208 */ /* 0x000fe40002000000 */
[----:B------:R-:W-:Y:S01]  /*217d0*/  FSETP.GTU.FTZ.AND P2, PT, R35, R230, PT ;  /* 0x000000e62300720b */ /* 0x000fe20003f5c000 */
[----:B------:R-:W-:Y:S01]  /*217e0*/  FMUL.FTZ R34, R34, R231 ;  /* 0x000000e722227220 */ /* 0x000fe20000410000 */
[----:B------:R-:W-:-:S02]  /*217f0*/  IMAD.MOV.U32 R35, RZ, RZ, R184 ;  /* 0x000000ffff237224 */ /* 0x000fc400078e00b8 */
[----:B------:R-:W-:Y:S02]  /*21800*/  SEL R186, RZ, 0x1, P2 ;  /* 0x00000001ffba7807 */ /* 0x000fe40001000000 */
[----:B------:R-:W-:-:S05]  /*21810*/  FSEL R34, R34, RZ, !P2 ;  /* 0x000000ff22227208 */ /* 0x000fca0005000000 */
        /* <DEDUP_REMOVED lines=11> */
.L_x_9662:
        /* <DEDUP_REMOVED lines=13> */
.L_x_9664:
[----:B------:R-:W-:Y:S05]  /*219a0*/  BSYNC.RECONVERGENT B2 ;  /* 0x0000000000027941 */ /* 0x000fea0003800200 */
.L_x_9663:
        /* <DEDUP_REMOVED lines=43> */
.L_x_9661:
[----:B------:R-:W-:Y:S05]  /*21c60*/  BSYNC.RECONVERGENT B1 ;  /* 0x0000000000017941 */ /* 0x000fea0003800200 */
.L_x_9660:
        /* <DEDUP_REMOVED lines=8> */
[----:B------:R-:W-:Y:S02]  /*21cf0*/  FSETP.LE.FTZ.AND P4, PT, R35, R230, PT ;  /* 0x000000e62300720b */ /* 0x000fe40003f93000 */
[----:B------:R-:W-:Y:S01]  /*21d00*/  PRMT R35, R161, 0x7632, R35 ;  /* 0x00007632a1237816 */ /* 0x000fe20000000023 */
[----:B------:R-:W-:-:S10]  /*21d10*/  IMAD.MOV.U32 R161, RZ, RZ, R184 ;  /* 0x000000ffffa17224 */ /* 0x000fd400078e00b8 */
        /* <DEDUP_REMOVED lines=10> */
.L_x_9667:
        /* <DEDUP_REMOVED lines=13> */
.L_x_9669:
[----:B------:R-:W-:Y:S05]  /*21e90*/  BSYNC.RECONVERGENT B2 ;  /* 0x0000000000027941 */ /* 0x000fea0003800200 */
.L_x_9668:
        /* <DEDUP_REMOVED lines=43> */
.L_x_9666:
[----:B------:R-:W-:Y:S05]  /*22150*/  BSYNC.RECONVERGENT B1 ;  /* 0x0000000000017941 */ /* 0x000fea0003800200 */
.L_x_9665:
        /* <DEDUP_REMOVED lines=23> */
.L_x_9672:
        /* <DEDUP_REMOVED lines=13> */
.L_x_9674:
[----:B------:R-:W-:Y:S05]  /*223a0*/  BSYNC.RECONVERGENT B2 ;  /* 0x0000000000027941 */ /* 0x000fea0003800200 */
.L_x_9673:
        /* <DEDUP_REMOVED lines=43> */
.L_x_9671:
[----:B------:R-:W-:Y:S05]  /*22660*/  BSYNC.RECONVERGENT B1 ;  /* 0x0000000000017941 */ /* 0x000fea0003800200 */
.L_x_9670:
        /* <DEDUP_REMOVED lines=20> */
.L_x_9677:
        /* <DEDUP_REMOVED lines=13> */
.L_x_9679:
[----:B------:R-:W-:Y:S05]  /*22880*/  BSYNC.RECONVERGENT B2 ;  /* 0x0000000000027941 */ /* 0x000fea0003800200 */
.L_x_9678:
        /* <DEDUP_REMOVED lines=43> */
.L_x_9676:
[----:B------:R-:W-:Y:S05]  /*22b40*/  BSYNC.RECONVERGENT B1 ;  /* 0x0000000000017941 */ /* 0x000fea0003800200 */
.L_x_9675:
        /* <DEDUP_REMOVED lines=24> */
.L_x_9682:
        /* <DEDUP_REMOVED lines=13> */
.L_x_9684:
[----:B------:R-:W-:Y:S05]  /*22da0*/  BSYNC.RECONVERGENT B2 ;  /* 0x0000000000027941 */ /* 0x000fea0003800200 */
.L_x_9683:
        /* <DEDUP_REMOVED lines=43> */
.L_x_9681:
[----:B------:R-:W-:Y:S05]  /*23060*/  BSYNC.RECONVERGENT B1 ;  /* 0x0000000000017941 */ /* 0x000fea0003800200 */
.L_x_9680:
        /* <DEDUP_REMOVED lines=19> */
.L_x_9687:
        /* <DEDUP_REMOVED lines=13> */
.L_x_9689:
[----:B------:R-:W-:Y:S05]  /*23270*/  BSYNC.RECONVERGENT B2 ;  /* 0x0000000000027941 */ /* 0x000fea0003800200 */
.L_x_9688:
        /* <DEDUP_REMOVED lines=43> */
.L_x_9686:
[----:B------:R-:W-:Y:S05]  /*23530*/  BSYNC.RECONVERGENT B1 ;  /* 0x0000000000017941 */ /* 0x000fea0003800200 */
.L_x_9685:
        /* <DEDUP_REMOVED lines=24> */
.L_x_9692:
        /* <DEDUP_REMOVED lines=13> */
.L_x_9694:
[----:B------:R-:W-:Y:S05]  /*23790*/  BSYNC.RECONVERGENT B2 ;  /* 0x0000000000027941 */ /* 0x000fea0003800200 */
.L_x_9693:
        /* <DEDUP_REMOVED lines=43> */
.L_x_9691:
[----:B------:R-:W-:Y:S05]  /*23a50*/  BSYNC.RECONVERGENT B1 ;  /* 0x0000000000017941 */ /* 0x000fea0003800200 */
.L_x_9690:
[----:B------:R-:W-:Y:S01]  /*23a60*/  ISETP.NE.AND P4, PT, R209, 0x1, PT ;  /* 0x00000001d100780c */ /* 0x000fe20003f85270 */
[----:B------:R-:W-:Y:S01]  /*23a70*/  BSSY.RECONVERGENT B1, `(.L_x_9695) ;  /* 0x000004a000017945 */ /* 0x000fe20003800200 */
[----:B------:R-:W-:Y:S01]  /*23a80*/  I2FP.F32.U32 R161, R191 ;  /* 0x000000bf00a17245 */ /* 0x000fe20000201000 */
[----:B--2---:R-:W-:Y:S01]  /*23a90*/  IMAD.MOV.U32 R232, RZ, RZ, 0x2 ;  /* 0x00000002ffe87424 */ /* 0x004fe200078e00ff */
        /* <DEDUP_REMOVED lines=14> */
.L_x_9697:
        /* <DEDUP_REMOVED lines=13> */
.L_x_9699:
[----:B------:R-:W-:Y:S05]  /*23c50*/  BSYNC.RECONVERGENT B2 ;  /* 0x0000000000027941 */ /* 0x000fea0003800200 */
.L_x_9698:
        /* <DEDUP_REMOVED lines=43> */
.L_x_9696:
[----:B------:R-:W-:Y:S05]  /*23f10*/  BSYNC.RECONVERGENT B1 ;  /* 0x0000000000017941 */ /* 0x000fea0003800200 */
.L_x_9695:
        /* <DEDUP_REMOVED lines=8> */
[----:B------:R-:W-:-:S03]  /*23fa0*/  FMUL.FTZ R162, R162, R231 ;  /* 0x000000e7a2a27220 */ /* 0x000fc60000410000 */
[----:B------:R-:W-:Y:S02]  /*23fb0*/  SEL R190, RZ, 0x1, P4 ;  /* 0x00000001ffbe7807 */ /* 0x000fe40002000000 */
[----:B------:R-:W-:Y:S02]  /*23fc0*/  FSEL R162, R162, RZ, !P4 ;  /* 0x000000ffa2a27208 */ /* 0x000fe40006000000 */
[----:B------:R-:W-:-:S03]  /*23fd0*/  ISETP.NE.AND P4, PT, R232, 0x1, PT ;  /* 0x00000001e800780c */ /* 0x000fc60003f85270 */
[----:B------:R-:W-:Y:S01]  /*23fe0*/  FADD.FTZ R161, R162, R161 ;  /* 0x000000a1a2a17221 */ /* 0x000fe20000010000 */
[----:B------:R-:W-:-:S03]  /*23ff0*/  IMAD.MOV.U32 R162, RZ, RZ, R184 ;  /* 0x000000ffffa27224 */ /* 0x000fc600078e00b8 */
        /* <DEDUP_REMOVED lines=10> */
.L_x_9702:
        /* <DEDUP_REMOVED lines=13> */
.L_x_9704:
[----:B------:R-:W-:Y:S05]  /*24170*/  BSYNC.RECONVERGENT B2 ;  /* 0x0000000000027941 */ /* 0x000fea0003800200 */
.L_x_9703:
        /* <DEDUP_REMOVED lines=42> */
[----:B------:R-:W-:-:S07]  /*24420*/  IMAD.MOV.U32 R210, RZ, RZ, R232 ;  /* 0x000000ffffd27224 */ /* 0x000fce00078e00e8 */
.L_x_9701:
[----:B------:R-:W-:Y:S05]  /*24430*/  BSYNC.RECONVERGENT B1 ;  /* 0x0000000000017941 */ /* 0x000fea0003800200 */
.L_x_9700:
        /* <DEDUP_REMOVED lines=19> */
.L_x_9707:
        /* <DEDUP_REMOVED lines=13> */
.L_x_9709:
[----:B------:R-:W-:Y:S05]  /*24640*/  BSYNC.RECONVERGENT B2 ;  /* 0x0000000000027941 */ /* 0x000fea0003800200 */
.L_x_9708:
        /* <DEDUP_REMOVED lines=43> */
.L_x_9706:
[----:B------:R-:W-:Y:S05]  /*24900*/  BSYNC.RECONVERGENT B1 ;  /* 0x0000000000017941 */ /* 0x000fea0003800200 */
.L_x_9705:
        /* <DEDUP_REMOVED lines=23> */
.L_x_9712:
        /* <DEDUP_REMOVED lines=13> */
.L_x_9714:
[----:B------:R-:W-:Y:S05]  /*24b50*/  BSYNC.RECONVERGENT B2 ;  /* 0x0000000000027941 */ /* 0x000fea0003800200 */
.L_x_9713:
        /* <DEDUP_REMOVED lines=43> */
.L_x_9711:
[----:B------:R-:W-:Y:S05]  /*24e10*/  BSYNC.RECONVERGENT B1 ;  /* 0x0000000000017941 */ /* 0x000fea0003800200 */
.L_x_9710:
        /* <DEDUP_REMOVED lines=18> */
.L_x_9717:
        /* <DEDUP_REMOVED lines=15> */
.L_x_9719:
[----:B------:R-:W-:Y:S05]  /*25030*/  BSYNC.RECONVERGENT B2 ;  /* 0x0000000000027941 */ /* 0x000fea0003800200 */
.L_x_9718:
        /* <DEDUP_REMOVED lines=43> */
.L_x_9716:
[----:B------:R-:W-:Y:S05]  /*252f0*/  BSYNC.RECONVERGENT B1 ;  /* 0x0000000000017941 */ /* 0x000fea0003800200 */
.L_x_9715:
[----:B------:R-:W-:Y:S02]  /*25300*/  I2FP.F32.U32 R221, R232 ;  /* 0x000000e800dd7245 */ /* 0x000fe40000201000 */
[----:B------:R-:W-:Y:S02]  /*25310*/  PRMT R192, R79, 0x7632, R192 ;  /* 0x000076324fc07816 */ /* 0x000fe400000000c0 */
[----:B------:R-:W-:Y:S01]  /*25320*/  FSEL R163, R163, RZ, P5 ;  /* 0x000000ffa3a37208 */ /* 0x000fe20002800000 */
[----:B------:R-:W-:Y:S01]  /*25330*/  FFMA.FTZ R221, R221, R220, 1.1641532182693481445e-10 ;  /* 0x2f000000dddd7423 */ /* 0x000fe200000100dc */
[----:B------:R-:W-:-:S04]  /*25340*/  SHF.L.U32 R192, R192, 0x10, RZ ;  /* 0x00000010c0c07819 */ /* 0x000fc800000006ff */
[----:B------:R-:W-:Y:S01]  /*25350*/  FSETP.GTU.FTZ.AND P6, PT, R221, R230, PT ;  /* 0x000000e6dd00720b */ /* 0x000fe20003fdc000 */
[----:B------:R-:W-:-:S05]  /*25360*/  FMUL.FTZ R192, R192, R231 ;  /* 0x000000e7c0c07220 */ /* 0x000fca0000410000 */
[----:B------:R-:W-:Y:S02]  /*25370*/  FSEL R220, R192, RZ, !P6 ;  /* 0x000000ffc0dc7208 */ /* 0x000fe40007000000 */
[----:B------:R-:W-:-:S03]  /*25380*/  SEL R192, RZ, 0x1, P6 ;  /* 0x00000001ffc07807 */ /* 0x000fc60003000000 */
[----:B------:R-:W-:-:S04]  /*25390*/  FADD.FTZ R163, R220, R163 ;  /* 0x000000a3dca37221 */ /* 0x000fc80000010000 */
[----:B------:R-:W-:Y:S01]  /*253a0*/  @P1 FADD.FTZ R163, R71, R163 ;  /* 0x000000a347a31221 */ /* 0x000fe20000010000 */
[----:B------:R-:W-:Y:S06]  /*253b0*/  BRA `(.L_x_9720) ;  /* 0x0000002800207947 */ /* 0x000fec0003800000 */
.L_x_9639:
[----:B------:R-:W-:Y:S01]  /*253c0*/  ISETP.NE.AND P2, PT, R209, 0x1, PT ;  /* 0x00000001d100780c */ /* 0x000fe20003f45270 */
[----:B------:R-:W-:Y:S01]  /*253d0*/  BSSY.RECONVERGENT B1, `(.L_x_9721) ;  /* 0x0000048000017945 */ /* 0x000fe20003800200 */
[----:B01----:R-:W-:Y:S01]  /*253e0*/  IMAD.MOV.U32 R34, RZ, RZ, 0x2 ;  /* 0x00000002ff227424 */ /* 0x003fe200078e00ff */
        /* <DEDUP_REMOVED lines=13> */
.L_x_9723:
        /* <DEDUP_REMOVED lines=13> */
.L_x_9725:
[----:B------:R-:W-:Y:S05]  /*25590*/  BSYNC.RECONVERGENT B2 ;  /* 0x0000000000027941 */ /* 0x000fea0003800200 */
.L_x_9724:
        /* <DEDUP_REMOVED lines=43> */
.L_x_9722:
[----:B------:R-:W-:Y:S05]  /*25850*/  BSYNC.RECONVERGENT B1 ;  /* 0x0000000000017941 */ /* 0x000fea0003800200 */
.L_x_9721:
[----:B------:R-:W-:Y:S01]  /*25860*/  I2FP.F32.U32 R33, R32 ;  /* 0x0000002000217245 */ /* 0x000fe20000201000 */
[----:B------:R-:W-:Y:S01]  /*25870*/  BSSY.RECONVERGENT B1, `(.L_x_9726) ;  /* 0x000004c000017945 */ /* 0x000fe20003800200 */
[----:B------:R-:W-:Y:S01]  /*25880*/  ISETP.NE.AND P2, PT, R34, 0x1, PT ;  /* 0x000000012200780c */ /* 0x000fe20003f45270 */
[----:B------:R-:W-:Y:S01]  /*25890*/  IMAD.MOV.U32 R32, RZ, RZ, 0x2 ;  /* 0x00000002ff207424 */ /* 0x000fe200078e00ff */
[----:B------:R-:W-:Y:S01]  /*258a0*/  LOP3.LUT R208, R208, 0xffffffef, RZ, 0xc0, !PT ;  /* 0xffffffefd0d07812 */ /* 0x000fe200078ec0ff */
[----:B------:R-:W-:Y:S01]  /*258b0*/  FFMA.FTZ R33, R33, R220, 1.1641532182693481445e-10 ;  /* 0x2f00000021217423 */ /* 0x000fe200000100dc */
[C---:B--2--5:R-:W-:Y:S02]  /*258c0*/  SHF.L.U32 R234, R160.reuse, 0x10, RZ ;  /* 0x00000010a0ea7819 */ /* 0x064fe400000006ff */
        /* <DEDUP_REMOVED lines=13> */
.L_x_9728:
        /* <DEDUP_REMOVED lines=13> */
.L_x_9730:
[----:B------:R-:W-:Y:S05]  /*25a70*/  BSYNC.RECONVERGENT B2 ;  /* 0x0000000000027941 */ /* 0x000fea0003800200 */
.L_x_9729:
        /* <DEDUP_REMOVED lines=43> */
.L_x_9727:
[----:B------:R-:W-:Y:S05]  /*25d30*/  BSYNC.RECONVERGENT B1 ;  /* 0x0000000000017941 */ /* 0x000fea0003800200 */
.L_x_9726:
        /* <DEDUP_REMOVED lines=19> */
.L_x_9733:
        /* <DEDUP_REMOVED lines=13> */
.L_x_9735:
[----:B------:R-:W-:Y:S05]  /*25f40*/  BSYNC.RECONVERGENT B2 ;  /* 0x0000000000027941 */ /* 0x000fea0003800200 */
.L_x_9734:
        /* <DEDUP_REMOVED lines=43> */
.L_x_9732:
[----:B------:R-:W-:Y:S05]  /*26200*/  BSYNC.RECONVERGENT B1 ;  /* 0x0000000000017941 */ /* 0x000fea0003800200 */
.L_x_9731:
        /* <DEDUP_REMOVED lines=20> */
.L_x_9738:
        /* <DEDUP_REMOVED lines=13> */
.L_x_9740:
[----:B------:R-:W-:Y:S05]  /*26420*/  BSYNC.RECONVERGENT B2 ;  /* 0x0000000000027941 */ /* 0x000fea0003800200 */
.L_x_9739:
        /* <DEDUP_REMOVED lines=43> */
.L_x_9737:
[----:B------:R-:W-:Y:S05]  /*266e0*/  BSYNC.RECONVERGENT B1 ;  /* 0x0000000000017941 */ /* 0x000fea0003800200 */
.L_x_9736:
        /* <DEDUP_REMOVED lines=19> */
.L_x_9743:
        /* <DEDUP_REMOVED lines=13> */
.L_x_9745:
[----:B------:R-:W-:Y:S05]  /*268f0*/  BSYNC.RECONVERGENT B2 ;  /* 0x0000000000027941 */ /* 0x000fea0003800200 */
.L_x_9744:
        /* <DEDUP_REMOVED lines=43> */
.L_x_9742:
[----:B------:R-:W-:Y:S05]  /*26bb0*/  BSYNC.RECONVERGENT B1 ;  /* 0x0000000000017941 */ /* 0x000fea0003800200 */
.L_x_9741:
        /* <DEDUP_REMOVED lines=18> */
.L_x_9748:
        /* <DEDUP_REMOVED lines=13> */
.L_x_9750:
[----:B------:R-:W-:Y:S05]  /*26db0*/  BSYNC.RECONVERGENT B2 ;  /* 0x0000000000027941 */ /* 0x000fea0003800200 */
.L_x_9749:
        /* <DEDUP_REMOVED lines=43> */
.L_x_9747:
[----:B------:R-:W-:Y:S05]  /*27070*/  BSYNC.RECONVERGENT B1 ;  /* 0x0000000000017941 */ /* 0x000fea0003800200 */
.L_x_9746:
        /* <DEDUP_REMOVED lines=17> */
.L_x_9753:
        /* <DEDUP_REMOVED lines=13> */
.L_x_9755:
[----:B------:R-:W-:Y:S05]  /*27260*/  BSYNC.RECONVERGENT B2 ;  /* 0x0000000000027941 */ /* 0x000fea0003800200 */
.L_x_9754:
        /* <DEDUP_REMOVED lines=43> */
.L_x_9752:
[----:B------:R-:W-:Y:S05]  /*27520*/  BSYNC.RECONVERGENT B1 ;  /* 0x0000000000017941 */ /* 0x000fea0003800200 */
.L_x_9751:
        /* <DEDUP_REMOVED lines=18> */
.L_x_9758:
        /* <DEDUP_REMOVED lines=13> */
.L_x_9760:
[----:B------:R-:W-:Y:S05]  /*27720*/  BSYNC.RECONVERGENT B2 ;  /* 0x0000000000027941 */ /* 0x000fea0003800200 */
.L_x_9759:
        /* <DEDUP_REMOVED lines=41> */
[----:B------:R-:W-:Y:S01]  /*279c0*/  IMAD.MOV.U32 R210, RZ, RZ, R32 ;  /* 0x000000ffffd27224 */ /* 0x000fe200078e0020 */
[----:B------:R-:W-:-:S07]  /*279d0*/  LOP3.LUT R2, R160, UR27, R33, 0x96, !PT ;  /* 0x0000001ba0027c12 */ /* 0x000fce000f8e9621 */
.L_x_9757:
[----:B------:R-:W-:Y:S05]  /*279e0*/  BSYNC.RECONVERGENT B1 ;  /* 0x0000000000017941 */ /* 0x000fea0003800200 */
.L_x_9756:
[----:B------:R-:W-:Y:S01]  /*279f0*/  SHF.L.U32 R32, R163, 0x10, RZ ;  /* 0x00000010a3207819 */ /* 0x000fe200000006ff */
[-C--:B------:R-:W-:Y:S01]  /*27a00*/  FMUL.FTZ R234, R234, R231.reuse ;  /* 0x000000e7eaea7220 */ /* 0x080fe20000410000 */
[----:B------:R-:W-:Y:S01]  /*27a10*/  P2R R35, PR, RZ, 0x2 ;  /* 0x00000002ff237803 */ /* 0x000fe20000000000 */
[-C--:B------:R-:W-:Y:S01]  /*27a20*/  FMUL.FTZ R242, R242, R231.reuse ;  /* 0x000000e7f2f27220 */ /* 0x080fe20000410000 */
[----:B------:R-:W-:Y:S01]  /*27a30*/  I2FP.F32.U32 R33, R34 ;  /* 0x0000002200217245 */ /* 0x000fe20000201000 */
[-C--:B------:R-:W-:Y:S01]  /*27a40*/  FMUL.FTZ R163, R32, R231.reuse ;  /* 0x000000e720a37220 */ /* 0x080fe20000410000 */
[----:B------:R-:W-:Y:S01]  /*27a50*/  LOP3.LUT P1, RZ, R208, 0x10, RZ, 0xc0, !PT ;  /* 0x00000010d0ff7812 */ /* 0x000fe2000782c0ff */
[-C--:B------:R-:W-:Y:S01]  /*27a60*/  FMUL.FTZ R238, R238, R231.reuse ;  /* 0x000000e7eeee7220 */ /* 0x080fe20000410000 */
        /* <DEDUP_REMOVED lines=29> */
.L_x_9720:
        /* <DEDUP_REMOVED lines=9> */
[----:B------:R-:W-:Y:S02]  /*27cd0*/  LOP3.LUT P4, RZ, R208, 0x2, RZ, 0xc0, !PT ;  /* 0x00000002d0ff7812 */ /* 0x000fe4000788c0ff */
[----:B------:R-:W-:Y:S01]  /*27ce0*/  SEL R225, RZ, 0x10000, !P5 ;  /* 0x00010000ffe17807 */ /* 0x000fe20006800000 */
[----:B------:R-:W-:Y:S01]  /*27cf0*/  FADD.FTZ R223, R222, R63 ;  /* 0x0000003fdedf7221 */ /* 0x000fe20000010000 */
[----:B------:R-:W-:Y:S02]  /*27d00*/  SEL R226, RZ, 0x1000000, !P4 ;  /* 0x01000000ffe27807 */ /* 0x000fe40006000000 */
[----:B------:R-:W-:Y:S01]  /*27d10*/  SEL R224, RZ, 0x100, !P6 ;  /* 0x00000100ffe07807 */ /* 0x000fe20007000000 */
[----:B------:R-:W-:Y:S01]  /*27d20*/  FADD.FTZ R222, R223, R64 ;  /* 0x00000040dfde7221 */ /* 0x000fe20000010000 */
[----:B------:R-:W-:Y:S02]  /*27d30*/  LOP3.LUT P1, RZ, R208, 0x10, RZ, 0xc0, !PT ;  /* 0x00000010d0ff7812 */ /* 0x000fe4000782c0ff */
[----:B------:R-:W-:Y:S01]  /*27d40*/  SEL R227, RZ, 0x100, !P3 ;  /* 0x00000100ffe37807 */ /* 0x000fe20005800000 */
[----:B------:R-:W-:Y:S01]  /*27d50*/  FADD.FTZ R223, R222, R65 ;  /* 0x00000041dedf7221 */ /* 0x000fe20000010000 */
[----:B------:R-:W-:-:S02]  /*27d60*/  LOP3.LUT R224, R224, R226, R225, 0xfe, !PT ;  /* 0x000000e2e0e07212 */ /* 0x000fc400078efee1 */
[----:B------:R-:W-:Y:S01]  /*27d70*/  LOP3.LUT R227, R227, R221, R220, 0xfe, !PT ;  /* 0x000000dde3e37212 */ /* 0x000fe200078efedc */
[----:B------:R-:W-:Y:S01]  /*27d80*/  FADD.FTZ R222, R223, R66 ;  /* 0x00000042dfde7221 */ /* 0x000fe20000010000 */
[----:B------:R-:W-:Y:S01]  /*27d90*/  SEL R226, RZ, 0x1, !P2 ;  /* 0x00000001ffe27807 */ /* 0x000fe20005000000 */
[----:B------:R-:W-:Y:S01]  /*27da0*/  IMAD.WIDE.U32 R220, R215, 0x20, R218 ;  /* 0x00000020d7dc7825 */ /* 0x000fe200078e00da */
[----:B------:R-:W-:-:S03]  /*27db0*/  SEL R225, RZ, 0x1, !P1 ;  /* 0x00000001ffe17807 */ /* 0x000fc60004800000 */
[----:B------:R-:W-:Y:S01]  /*27dc0*/  FADD.FTZ R223, R222, R67 ;  /* 0x00000043dedf7221 */ /* 0x000fe20000010000 */
[----:B------:R-:W-:Y:S02]  /*27dd0*/  LOP3.LUT R219, R227, R226, RZ, 0xfc, !PT ;  /* 0x000000e2e3db7212 */ /* 0x000fe400078efcff */
[----:B------:R-:W-:Y:S01]  /*27de0*/  LOP3.LUT R218, R224, R225, RZ, 0xfc, !PT ;  /* 0x000000e1e0da7212 */ /* 0x000fe200078efcff */
[----:B------:R-:W-:Y:S01]  /*27df0*/  FADD.FTZ R222, R223, R56 ;  /* 0x00000038dfde7221 */ /* 0x000fe20000010000 */
[----:B------:R1:W-:Y:S01]  /*27e00*/  STG.E.128 desc[UR8][R220.64], R32 ;  /* 0x00000020dc007986 */ /* 0x0003e2000c101d08 */
[----:B0-----:R-:W-:Y:S02]  /*27e10*/  LOP3.LUT P1, RZ, R228, 0x1f, RZ, 0xc0, !PT ;  /* 0x0000001fe4ff7812 */ /* 0x001fe4000782c0ff */
[----:B------:R-:W-:Y:S01]  /*27e20*/  FADD.FTZ R223, R222, R57 ;  /* 0x00000039dedf7221 */ /* 0x000fe20000010000 */
[----:B------:R1:W-:Y:S03]  /*27e30*/  STG.E.128 desc[UR8][R220.64+0x10], R160 ;  /* 0x000010a0dc007986 */ /* 0x0003e6000c101d08 */
[----:B------:R-:W-:Y:S01]  /*27e40*/  FADD.FTZ R222, R223, R58 ;  /* 0x0000003adfde7221 */ /* 0x000fe20000010000 */
[----:B------:R1:W-:Y:S03]  /*27e50*/  STG.E.64 desc[UR8][R216.64], R218 ;  /* 0x000000dad8007986 */ /* 0x0003e6000c101b08 */
        /* <DEDUP_REMOVED lines=49> */
.L_x_9761:
        /* <DEDUP_REMOVED lines=104> */
.L_x_9775:
        /* <DEDUP_REMOVED lines=14> */
[----:B------:R-:W-:Y:S01]  /*288d0*/  IMAD.U32 R227, R159, 0x10000, RZ ;  /* 0x000100009fe37824 */ /* 0x000fe200078e00ff */
[----:B------:R-:W-:Y:S01]  /*288e0*/  SHF.L.U32 R219, R158, 0x10, RZ ;  /* 0x000000109edb7819 */ /* 0x000fe200000006ff */
[----:B------:R-:W0:Y:S01]  /*288f0*/  MUFU.RSQ R217, R217 ;  /* 0x000000d900d97308 */ /* 0x000e220000001400 */
[C---:B------:R-:W-:Y:S01]  /*28900*/  FADD.FTZ R60, -R216.reuse, R60 ;  /* 0x0000003cd83c7221 */ /* 0x040fe20000010100 */
[C---:B------:R-:W-:Y:S01]  /*28910*/  FADD.FTZ R224, -R216.reuse, R62 ;  /* 0x0000003ed8e07221 */ /* 0x040fe20000010100 */
[C---:B------:R-:W-:Y:S01]  /*28920*/  FADD.FTZ R220, -R216.reuse, R61 ;  /* 0x0000003dd8dc7221 */ /* 0x040fe20000010100 */
[C---:B------:R-:W-:Y:S01]  /*28930*/  FADD.FTZ R62, -R216.reuse, R65 ;  /* 0x00000041d83e7221 */ /* 0x040fe20000010100 */
[----:B------:R-:W-:Y:S01]  /*28940*/  FADD.FTZ R226, -R216, R63 ;  /* 0x0000003fd8e27221 */ /* 0x000fe20000010100 */
[----:B------:R-:W-:-:S02]  /*28950*/  IMAD.U32 R65, R101, 0x10000, RZ ;  /* 0x0001000065417824 */ /* 0x000fc400078e00ff */
[C---:B------:R-:W-:Y:S01]  /*28960*/  FADD.FTZ R230, -R216.reuse, R64 ;  /* 0x00000040d8e67221 */ /* 0x040fe20000010100 */
[----:B------:R-:W-:Y:S02]  /*28970*/  IMAD.U32 R61, R181, 0x10000, RZ ;  /* 0x00010000b53d7824 */ /* 0x000fe400078e00ff */
[----:B------:R-:W-:Y:S01]  /*28980*/  FADD.FTZ R66, -R216, R66 ;  /* 0x00000042d8427221 */ /* 0x000fe20000010100 */
[----:B------:R-:W-:Y:S01]  /*28990*/  IMAD.U32 R63, R180, 0x10000, RZ ;  /* 0x00010000b43f7824 */ /* 0x000fe200078e00ff */
[----:B------:R-:W-:Y:S01]  /*289a0*/  SHF.L.U32 R235, R172, 0x10, RZ ;  /* 0x00000010aceb7819 */ /* 0x000fe200000006ff */
[----:B------:R-:W-:Y:S02]  /*289b0*/  IMAD.U32 R64, R136, 0x10000, RZ ;  /* 0x0001000088407824 */ /* 0x000fe400078e00ff */
[----:B------:R-:W-:Y:S01]  /*289c0*/  FADD.FTZ R56, -R216, R56 ;  /* 0x00000038d8387221 */ /* 0x000fe20000010100 */
[----:B------:R-:W-:Y:S02]  /*289d0*/  IMAD.U32 R237, R168, 0x10000, RZ ;  /* 0x00010000a8ed7824 */ /* 0x000fe400078e00ff */
[----:B------:R-:W-:Y:S01]  /*289e0*/  FADD.FTZ R52, -R216, R52 ;  /* 0x00000034d8347221 */ /* 0x000fe20000010100 */
[----:B------:R-:W-:Y:S01]  /*289f0*/  IMAD.U32 R239, R104, 0x10000, RZ ;  /* 0x0001000068ef7824 */ /* 0x000fe200078e00ff */
[----:B------:R-:W-:Y:S01]  /*28a00*/  SHF.L.U32 R241, R106, 0x10, RZ ;  /* 0x000000106af17819 */ /* 0x000fe200000006ff */
[C---:B0-----:R-:W-:Y:S01]  /*28a10*/  FMUL.FTZ R231, R217.reuse, R60 ;  /* 0x0000003cd9e77220 */ /* 0x041fe20000410000 */
[C---:B------:R-:W-:Y:S01]  /*28a20*/  FMUL.FTZ R224, R217.reuse, R224 ;  /* 0x000000e0d9e07220 */ /* 0x040fe20000410000 */
[----:B------:R-:W-:Y:S01]  /*28a30*/  FMUL.FTZ R220, R217, R220 ;  /* 0x000000dcd9dc7220 */ /* 0x000fe20000410000 */
[----:B------:R-:W-:Y:S01]  /*28a40*/  FADD.FTZ R60, -R216, R67 ;  /* 0x00000043d83c7221 */ /* 0x000fe20000010100 */
[----:B------:R-:W-:Y:S01]  /*28a50*/  FFMA.FTZ R222, R231, R222, R218 ;  /* 0x000000dee7de7223 */ /* 0x000fe200000100da */
[----:B------:R-:W-:-:S02]  /*28a60*/  IMAD.U32 R218, R80, 0x10000, RZ ;  /* 0x0001000050da7824 */ /* 0x000fc400078e00ff */
[----:B------:R-:W-:Y:S01]  /*28a70*/  FFMA.FTZ R225, R224, R225, R65 ;  /* 0x000000e1e0e17223 */ /* 0x000fe20000010041 */
[C---:B------:R-:W-:Y:S01]  /*28a80*/  FFMA.FTZ R223, R220.reuse, R223, R61 ;  /* 0x000000dfdcdf7223 */ /* 0x040fe2000001003d */
[----:B------:R-:W-:Y:S01]  /*28a90*/  FFMA.FTZ R228, R220, R63, R228 ;  /* 0x0000003fdce47223 */ /* 0x000fe200000100e4 */
[----:B------:R-:W-:Y:S01]  /*28aa0*/  SHF.L.U32 R65, R177, 0x10, RZ ;  /* 0x00000010b1417819 */ /* 0x000fe200000006ff */
[----:B------:R-:W-:Y:S01]  /*28ab0*/  FFMA.FTZ R231, R231, R64, R218 ;  /* 0x00000040e7e77223 */ /* 0x000fe200000100da */
[----:B------:R-:W-:Y:S02]  /*28ac0*/  IMAD.U32 R61, R81, 0x10000, RZ ;  /* 0x00010000513d7824 */ /* 0x000fe400078e00ff */
[C---:B------:R-:W-:Y:S01]  /*28ad0*/  FMUL.FTZ R232, R217.reuse, R226 ;  /* 0x000000e2d9e87220 */ /* 0x040fe20000410000 */
[----:B------:R-:W-:Y:S02]  /*28ae0*/  IMAD.U32 R63, R178, 0x10000, RZ ;  /* 0x00010000b23f7824 */ /* 0x000fe400078e00ff */
[----:B------:R-:W-:Y:S01]  /*28af0*/  FMUL.FTZ R230, R217, R230 ;  /* 0x000000e6d9e67220 */ /* 0x000fe20000410000 */
[----:B------:R-:W-:-:S02]  /*28b00*/  IMAD.U32 R67, R176, 0x10000, RZ ;  /* 0x00010000b0437824 */ /* 0x000fc400078e00ff */
[----:B------:R-:W-:Y:S01]  /*28b10*/  FFMA.FTZ R233, R224, R233, R61 ;  /* 0x000000e9e0e97223 */ /* 0x000fe2000001003d */
[----:B------:R-:W-:Y:S02]  /*28b20*/  IMAD.U32 R64, R175, 0x10000, RZ ;  /* 0x00010000af407824 */ /* 0x000fe400078e00ff */
[----:B------:R-:W-:Y:S01]  /*28b30*/  FFMA.FTZ R226, R232, R63, R65 ;  /* 0x0000003fe8e27223 */ /* 0x000fe20000010041 */
        /* <DEDUP_REMOVED lines=8> */
[----:B------:R-:W-:Y:S01]  /*28bc0*/  FMUL.FTZ R66, R217, R66 ;  /* 0x00000042d9427220 */ /* 0x000fe20000410000 */
[----:B------:R-:W-:Y:S02]  /*28bd0*/  IMAD.U32 R63, R138, 0x10000, RZ ;  /* 0x000100008a3f7824 */ /* 0x000fe400078e00ff */
[C---:B------:R-:W-:Y:S01]  /*28be0*/  FFMA.FTZ R238, R62.reuse, R67, R219 ;  /* 0x000000433eee7223 */ /* 0x040fe200000100db */
[----:B------:R-:W-:Y:S01]  /*28bf0*/  FFMA.FTZ R235, R62, R235, R64 ;  /* 0x000000eb3eeb7223 */ /* 0x000fe20000010040 */
[----:B------:R-:W-:Y:S01]  /*28c00*/  SHF.L.U32 R62, R167, 0x10, RZ ;  /* 0x00000010a73e7819 */ /* 0x000fe200000006ff */
[----:B------:R-:W-:Y:S01]  /*28c10*/  FFMA.FTZ R234, R230, R63, R65 ;  /* 0x0000003fe6ea7223 */ /* 0x000fe20000010041 */
[----:B------:R-:W-:Y:S01]  /*28c20*/  FFMA.FTZ R227, R66, R227, R221 ;  /* 0x000000e342e37223 */ /* 0x000fe200000100dd */
        /* <DEDUP_REMOVED lines=10> */
[----:B------:R-:W-:Y:S01]  /*28cd0*/  SHF.L.U32 R63, R132, 0x10, RZ ;  /* 0x00000010843f7819 */ /* 0x000fe200000006ff */
[----:B------:R-:W-:Y:S01]  /*28ce0*/  FADD.FTZ R62, -R216, R57 ;  /* 0x00000039d83e7221 */ /* 0x000fe20000010100 */
[----:B------:R-:W-:Y:S01]  /*28cf0*/  FFMA.FTZ R60, R64, R221, R239 ;  /* 0x000000dd403c7223 */ /* 0x000fe200000100ef */
[----:B------:R-:W-:Y:S01]  /*28d00*/  IMAD.U32 R65, R84, 0x10000, RZ ;  /* 0x0001000054417824 */ /* 0x000fe200078e00ff */
[----:B------:R-:W0:Y:S01]  /*28d10*/  @!P1 LDC.64 R220, c[0x0][0x3c0] ;  /* 0x0000f000ffdc9b82 */ /* 0x000e220000000a00 */
[----:B------:R-:W-:Y:S01]  /*28d20*/  SHF.L.U32 R219, R165, 0x10, RZ ;  /* 0x00000010a5db7819 */ /* 0x000fe200000006ff */
[----:B------:R-:W-:-:S02]  /*28d30*/  IMAD.U32 R67, R166, 0x10000, RZ ;  /* 0x00010000a6437824 */ /* 0x000fc400078e00ff */
[----:B------:R-:W-:Y:S01]  /*28d40*/  FMUL.FTZ R62, R217, R62 ;  /* 0x0000003ed93e7220 */ /* 0x000fe20000410000 */
[----:B------:R-:W-:Y:S02]  /*28d50*/  IMAD.U32 R239, R164, 0x10000, RZ ;  /* 0x00010000a4ef7824 */ /* 0x000fe400078e00ff */
[----:B------:R-:W-:Y:S01]  /*28d60*/  FFMA.FTZ R57, R64, R63, R65 ;  /* 0x0000003f40397223 */ /* 0x000fe20000010041 */
[----:B------:R-:W-:Y:S02]  /*28d70*/  IMAD.U32 R66, R31, 0x10000, RZ ;  /* 0x000100001f427824 */ /* 0x000fe400078e00ff */
[C---:B------:R-:W-:Y:S01]  /*28d80*/  FADD.FTZ R64, -R216.reuse, R58 ;  /* 0x0000003ad8407221 */ /* 0x040fe20000010100 */
[----:B------:R-:W-:Y:S01]  /*28d90*/  FADD.FTZ R218, -R216, R59 ;  /* 0x0000003bd8da7221 */ /* 0x000fe20000010100 */
[C---:B------:R-:W-:Y:S01]  /*28da0*/  FFMA.FTZ R65, R62.reuse, R67, R219 ;  /* 0x000000433e417223 */ /* 0x040fe200000100db */
[----:B------:R-:W-:Y:S01]  /*28db0*/  FFMA.FTZ R58, R62, R239, R66 ;  /* 0x000000ef3e3a7223 */ /* 0x000fe20000010042 */
        /* <DEDUP_REMOVED lines=8> */
[----:B------:R-:W-:Y:S02]  /*28e40*/  IMAD.U32 R239, R29, 0x10000, RZ ;  /* 0x000100001def7824 */ /* 0x000fe400078e00ff */
[----:B------:R-:W-:Y:S01]  /*28e50*/  FFMA.FTZ R59, R64, R63, R62 ;  /* 0x0000003f403b7223 */ /* 0x000fe2000001003e */
[----:B------:R-:W-:Y:S01]  /*28e60*/  SHF.L.U32 R63, R28, 0x10, RZ ;  /* 0x000000101c3f7819 */ /* 0x000fe200000006ff */
[----:B------:R-:W-:Y:S01]  /*28e70*/  FMUL.FTZ R66, R217, R52 ;  /* 0x00000034d9427220 */ /* 0x000fe20000410000 */
[----:B------:R-:W-:Y:S01]  /*28e80*/  FFMA.FTZ R64, R218, R219, R239 ;  /* 0x000000dbda407223 */ /* 0x000fe200000100ef */
[----:B------:R-:W-:-:S02]  /*28e90*/  IMAD.U32 R219, R27, 0x10000, RZ ;  /* 0x000100001bdb7824 */ /* 0x000fc400078e00ff */
[----:B------:R-:W-:Y:S01]  /*28ea0*/  FADD.FTZ R54, -R216, R54 ;  /* 0x00000036d8367221 */ /* 0x000fe20000010100 */
[----:B------:R-:W-:Y:S02]  /*28eb0*/  IMAD.U32 R239, R154, 0x10000, RZ ;  /* 0x000100009aef7824 */ /* 0x000fe400078e00ff */
[----:B------:R-:W-:Y:S01]  /*28ec0*/  FADD.FTZ R48, -R216, R48 ;  /* 0x00000030d8307221 */ /* 0x000fe20000010100 */
[----:B------:R-:W-:Y:S01]  /*28ed0*/  FFMA.FTZ R62, R218, R63, R219 ;  /* 0x0000003fda3e7223 */ /* 0x000fe200000100db */
[----:B------:R-:W-:Y:S01]  /*28ee0*/  FADD.FTZ R218, -R216, R53 ;  /* 0x00000035d8da7221 */ /* 0x000fe20000010100 */
[----:B0-----:R-:W-:Y:S01]  /*28ef0*/  @!P1 IMAD.WIDE R220, R206, 0x4, R220 ;  /* 0x00000004cedc9825 */ /* 0x001fe200078e02dc */
[----:B------:R-:W0:Y:S03]  /*28f00*/  @!P1 LDC.64 R52, c[0x0][0x3c8] ;  /* 0x0000f200ff349b82 */ /* 0x000e260000000a00 */
[----:B------:R-:W-:Y:S01]  /*28f10*/  FFMA.FTZ R219, R66, R239, R241 ;  /* 0x000000ef42db7223 */ /* 0x000fe200000100f1 */
[----:B------:R-:W-:Y:S01]  /*28f20*/  FMUL.FTZ R218, R217, R218 ;  /* 0x000000dad9da7220 */ /* 0x000fe20000410000 */
[----:B------:R-:W-:Y:S01]  /*28f30*/  IMAD.U32 R63, R134, 0x10000, RZ ;  /* 0x00010000863f7824 */ /* 0x000fe200078e00ff */
[----:B------:R1:W-:Y:S01]  /*28f40*/  @!P1 STG.E desc[UR8][R220.64], R229 ;  /* 0x000000e5dc009986 */ /* 0x0003e2000c101908 */
[----:B------:R-:W-:Y:S01]  /*28f50*/  IMAD.U32 R239, R86, 0x10000, RZ ;  /* 0x0001000056ef7824 */ /* 0x000fe200078e00ff */
[----:B------:R-:W-:Y:S01]  /*28f60*/  SHF.L.U32 R241, R26, 0x10, RZ ;  /* 0x000000101af17819 */ /* 0x000fe200000006ff */
[----:B------:R-:W-:-:S02]  /*28f70*/  IMAD.U32 R243, R25, 0x10000, RZ ;  /* 0x0001000019f37824 */ /* 0x000fc400078e00ff */
[C---:B------:R-:W-:Y:S01]  /*28f80*/  FMUL.FTZ R54, R217.reuse, R54 ;  /* 0x00000036d9367220 */ /* 0x040fe20000410000 */
[----:B------:R-:W-:Y:S01]  /*28f90*/  FFMA.FTZ R63, R66, R63, R239 ;  /* 0x0000003f423f7223 */ /* 0x000fe200000100ef */
[----:B------:R-:W-:Y:S02]  /*28fa0*/  IMAD.U32 R239, R24, 0x10000, RZ ;  /* 0x0001000018ef7824 */ /* 0x000fe400078e00ff */
[----:B------:R-:W-:Y:S01]  /*28fb0*/  FFMA.FTZ R224, R218, R241, R243 ;  /* 0x000000f1dae07223 */ /* 0x000fe200000100f3 */
[----:B------:R-:W-:Y:S01]  /*28fc0*/  FMUL.FTZ R48, R217, R48 ;  /* 0x00000030d9307220 */ /* 0x000fe20000410000 */
[----:B------:R-:W2:Y:S01]  /*28fd0*/  LDC.64 R240, c[0x0][0x428] ;  /* 0x00010a00fff07b82 */ /* 0x000ea20000000a00 */
[----:B------:R-:W-:Y:S01]  /*28fe0*/  FADD.FTZ R50, -R216, R50 ;  /* 0x00000032d8327221 */ /* 0x000fe20000010100 */
[----:B------:R-:W-:Y:S01]  /*28ff0*/  SHF.L.U32 R243, R109, 0x10, RZ ;  /* 0x000000106df37819 */ /* 0x000fe200000006ff */
[----:B-1----:R-:W-:Y:S01]  /*29000*/  IMAD.U32 R229, R155, 0x10000, RZ ;  /* 0x000100009be57824 */ /* 0x002fe200078e00ff */
[----:B------:R-:W-:Y:S01]  /*29010*/  SHF.L.U32 R221, R23, 0x10, RZ ;  /* 0x0000001017dd7819 */ /* 0x000fe200000006ff */
[----:B------:R-:W-:-:S02]  /*29020*/  IMAD.U32 R220, R19, 0x10000, RZ ;  /* 0x0001000013dc7824 */ /* 0x000fc400078e00ff */
[----:B------:R-:W-:Y:S01]  /*29030*/  FMUL.FTZ R50, R217, R50 ;  /* 0x00000032d9327220 */ /* 0x000fe20000410000 */
[C---:B------:R-:W-:Y:S01]  /*29040*/  FADD.FTZ R44, -R216.reuse, R44 ;  /* 0x0000002cd82c7221 */ /* 0x040fe20000010100 */
[----:B------:R-:W-:Y:S01]  /*29050*/  FADD.FTZ R46, -R216, R46 ;  /* 0x0000002ed82e7221 */ /* 0x000fe20000010100 */
[----:B------:R-:W-:Y:S01]  /*29060*/  FFMA.FTZ R66, R218, R239, R221 ;  /* 0x000000efda427223 */ /* 0x000fe200000100dd */
[----:B------:R-:W-:Y:S01]  /*29070*/  SHF.L.U32 R239, R135, 0x10, RZ ;  /* 0x0000001087ef7819 */ /* 0x000fe200000006ff */
[----:B------:R-:W-:Y:S02]  /*29080*/  IMAD.U32 R221, R107, 0x10000, RZ ;  /* 0x000100006bdd7824 */ /* 0x000fe400078e00ff */
[C---:B------:R-:W-:Y:S01]  /*29090*/  FADD.FTZ R40, -R216.reuse, R40 ;  /* 0x00000028d8287221 */ /* 0x040fe20000010100 */
[----:B------:R-:W-:Y:S02]  /*290a0*/  IMAD.U32 R218, R87, 0x10000, RZ ;  /* 0x0001000057da7824 */ /* 0x000fe400078e00ff */
[----:B------:R-:W-:Y:S01]  /*290b0*/  FADD.FTZ R42, -R216, R42 ;  /* 0x0000002ad82a7221 */ /* 0x000fe20000010100 */
[----:B------:R-:W-:Y:S01]  /*290c0*/  FFMA.FTZ R229, R54, R229, R221 ;  /* 0x000000e536e57223 */ /* 0x000fe200000100dd */
[----:B0-----:R-:W-:-:S04]  /*290d0*/  @!P1 IMAD.WIDE R52, R206, 0x4, R52 ;  /* 0x00000004ce349825 */ /* 0x001fc800078e0234 */
[----:B------:R-:W-:Y:S01]  /*290e0*/  FFMA.FTZ R218, R54, R239, R218 ;  /* 0x000000ef36da7223 */ /* 0x000fe200000100da */
[----:B------:R-:W-:Y:S01]  /*290f0*/  FADD.FTZ R54, -R216, R55 ;  /* 0x00000037d8367221 */ /* 0x000fe20000010100 */
[----:B------:R-:W-:Y:S01]  /*29100*/  SHF.L.U32 R221, R21, 0x10, RZ ;  /* 0x0000001015dd7819 */ /* 0x000fe200000006ff */
[----:B------:R-:W-:Y:S01]  /*29110*/  IMAD.U32 R55, R22, 0x10000, RZ ;  /* 0x0001000016377824 */ /* 0x000fe200078e00ff */
[----:B------:R0:W-:Y:S01]  /*29120*/  @!P1 STG.E desc[UR8][R52.64], R217 ;  /* 0x000000d934009986 */ /* 0x0001e2000c101908 */
[C---:B------:R-:W-:Y:S01]  /*29130*/  FMUL.FTZ R54, R217.reuse, R54 ;  /* 0x00000036d9367220 */ /* 0x040fe20000410000 */
[----:B------:R-:W-:Y:S02]  /*29140*/  IMAD.U32 R239, R20, 0x10000, RZ ;  /* 0x0001000014ef7824 */ /* 0x000fe400078e00ff */
[C---:B------:R-:W-:Y:S01]  /*29150*/  FMUL.FTZ R40, R217.reuse, R40 ;  /* 0x00000028d9287220 */ /* 0x040fe20000410000 */
[----:B------:R-:W-:Y:S01]  /*29160*/  FMUL.FTZ R42, R217, R42 ;  /* 0x0000002ad92a7220 */ /* 0x000fe20000410000 */
[----:B------:R-:W-:Y:S01]  /*29170*/  FFMA.FTZ R230, R54, R55, R221 ;  /* 0x0000003736e67223 */ /* 0x000fe200000100dd */
[----:B------:R-:W-:Y:S01]  /*29180*/  F2FP.BF16.F32.PACK_AB R55, R56, R227 ;  /* 0x000000e33837723e */ /* 0x000fe200000010ff */
[----:B------:R-:W-:-:S02]  /*29190*/  IMAD.U32 R227, R108, 0x10000, RZ ;  /* 0x000100006ce37824 */ /* 0x000fc400078e00ff */
[----:B------:R-:W-:Y:S01]  /*291a0*/  FFMA.FTZ R221, R54, R239, R220 ;  /* 0x000000ef36dd7223 */ /* 0x000fe200000100dc */
[----:B------:R-:W-:Y:S01]  /*291b0*/  F2FP.BF16.F32.PACK_AB R54, R238, R61 ;  /* 0x0000003dee36723e */ /* 0x000fe200000010ff */
[----:B------:R-:W-:Y:S01]  /*291c0*/  IMAD.U32 R220, R15, 0x10000, RZ ;  /* 0x000100000fdc7824 */ /* 0x000fe200078e00ff */
[----:B------:R-:W-:Y:S01]  /*291d0*/  SHF.L.U32 R239, R16, 0x10, RZ ;  /* 0x0000001010ef7819 */ /* 0x000fe200000006ff */
[----:B------:R-:W-:Y:S01]  /*291e0*/  FADD.FTZ R36, -R216, R36 ;  /* 0x00000024d8247221 */ /* 0x000fe20000010100 */
[----:B0-----:R-:W-:Y:S01]  /*291f0*/  SHF.L.U32 R53, R148, 0x10, RZ ;  /* 0x0000001094357819 */ /* 0x001fe200000006ff */
[----:B--2---:R-:W-:Y:S01]  /*29200*/  IMAD.WIDE.U32 R244, R211, 0x10, R240 ;  /* 0x00000010d3f47825 */ /* 0x004fe200078e00f0 */
[----:B------:R-:W-:-:S03]  /*29210*/  F2FP.BF16.F32.PACK_AB R52, R223, R222 ;  /* 0x000000dedf34723e */ /* 0x000fc600000010ff */
[C---:B------:R-:W-:Y:S01]  /*29220*/  FADD.FTZ R38, -R216.reuse, R38 ;  /* 0x00000026d8267221 */ /* 0x040fe20000010100 */
[----:B------:R-:W-:Y:S01]  /*29230*/  FADD.FTZ R34, -R216, R34 ;  /* 0x00000022d8227221 */ /* 0x000fe20000010100 */
[----:B------:R-:W-:Y:S01]  /*29240*/  FFMA.FTZ R61, R48, R53, R227 ;  /* 0x00000035303d7223 */ /* 0x000fe200000100e3 */
[----:B------:R-:W-:Y:S01]  /*29250*/  F2FP.BF16.F32.PACK_AB R53, R226, R225 ;  /* 0x000000e1e235723e */ /* 0x000fe200000010ff */
[----:B------:R-:W-:Y:S01]  /*29260*/  IMAD.U32 R225, R128, 0x10000, RZ ;  /* 0x0001000080e17824 */ /* 0x000fe200078e00ff */
[----:B------:R-:W-:Y:S01]  /*29270*/  SHF.L.U32 R227, R88, 0x10, RZ ;  /* 0x0000001058e37819 */ /* 0x000fe200000006ff */
[----:B------:R-:W-:-:S04]  /*29280*/  IMAD.WIDE.U32 R222, R213, 0x10, R240 ;  /* 0x00000010d5de7825 */ /* 0x000fc800078e00f0 */
[----:B------:R-:W-:Y:S01]  /*29290*/  FMUL.FTZ R34, R217, R34 ;  /* 0x00000022d9227220 */ /* 0x000fe20000410000 */
[----:B------:R-:W-:Y:S01]  /*292a0*/  FADD.FTZ R160, -R216, R160 ;  /* 0x000000a0d8a07221 */ /* 0x000fe20000010100 */
[----:B------:R-:W-:Y:S01]  /*292b0*/  FFMA.FTZ R56, R48, R225, R227 ;  /* 0x000000e130387223 */ /* 0x000fe200000100e3 */
[----:B------:R-:W-:Y:S01]  /*292c0*/  FADD.FTZ R48, -R216, R49 ;  /* 0x00000031d8307221 */ /* 0x000fe20000010100 */
[----:B------:R-:W-:Y:S01]  /*292d0*/  IMAD.U32 R225, R18, 0x10000, RZ ;  /* 0x0001000012e17824 */ /* 0x000fe200078e00ff */
[----:B------:R0:W-:Y:S01]  /*292e0*/  STG.E.128 desc[UR8][R222.64], R52 ;  /* 0x00000034de007986 */ /* 0x0001e2000c101d08 */
[----:B------:R-:W-:Y:S02]  /*292f0*/  IMAD.U32 R227, R17, 0x10000, RZ ;  /* 0x0001000011e37824 */ /* 0x000fe400078e00ff */
[----:B------:R-:W-:Y:S01]  /*29300*/  FMUL.FTZ R48, R217, R48 ;  /* 0x00000030d9307220 */ /* 0x000fe20000410000 */
[----:B------:R-:W-:Y:S02]  /*29310*/  IMAD.U32 R49, R149, 0x10000, RZ ;  /* 0x0001000095317824 */ /* 0x000fe400078e00ff */
[----:B------:R-:W-:Y:S01]  /*29320*/  FMUL.FTZ R160, R217, R160 ;  /* 0x000000a0d9a07220 */ /* 0x000fe20000410000 */
[----:B------:R-:W-:-:S04]  /*29330*/  IMAD.WIDE.U32 R246, R212, 0x10, R240 ;  /* 0x00000010d4f67825 */ /* 0x000fc800078e00f0 */
[----:B------:R-:W-:Y:S01]  /*29340*/  FFMA.FTZ R226, R50, R49, R243 ;  /* 0x0000003132e27223 */ /* 0x000fe200000100f3 */
[----:B------:R-:W-:Y:S01]  /*29350*/  IMAD.U32 R49, R89, 0x10000, RZ ;  /* 0x0001000059317824 */ /* 0x000fe200078e00ff */
[----:B------:R-:W1:Y:S01]  /*29360*/  LDC.64 R242, c[0x0][0x430] ;  /* 0x00010c00fff27b82 */ /* 0x000e620000000a00 */
[----:B0-----:R-:W-:Y:S01]  /*29370*/  FADD.FTZ R52, -R216, R51 ;  /* 0x00000033d8347221 */ /* 0x001fe20000010100 */
[C---:B------:R-:W-:Y:S01]  /*29380*/  FFMA.FTZ R222, R48.reuse, R225, R227 ;  /* 0x000000e130de7223 */ /* 0x040fe200000100e3 */
[----:B------:R-:W-:Y:S01]  /*29390*/  FFMA.FTZ R53, R48, R239, R220 ;  /* 0x000000ef30357223 */ /* 0x000fe200000100dc */
[----:B------:R-:W-:Y:S01]  /*293a0*/  SHF.L.U32 R225, R14, 0x10, RZ ;  /* 0x000000100ee17819 */ /* 0x000fe200000006ff */
[----:B------:R-:W-:Y:S02]  /*293b0*/  IMAD.U32 R51, R13, 0x10000, RZ ;  /* 0x000100000d337824 */ /* 0x000fe400078e00ff */
[----:B------:R-:W-:Y:S01]  /*293c0*/  FMUL.FTZ R52, R217, R52 ;  /* 0x00000034d9347220 */ /* 0x000fe20000410000 */
[----:B------:R-:W-:Y:S01]  /*293d0*/  SHF.L.U32 R48, R11, 0x10, RZ ;  /* 0x000000100b307819 */ /* 0x000fe200000006ff */
[----:B------:R-:W-:Y:S01]  /*293e0*/  IMAD.U32 R55, R129, 0x10000, RZ ;  /* 0x0001000081377824 */ /* 0x000fe200078e00ff */
[----:B------:R-:W-:Y:S01]  /*293f0*/  SHF.L.U32 R54, R130, 0x10, RZ ;  /* 0x0000001082367819 */ /* 0x000fe200000006ff */
[----:B------:R-:W-:-:S02]  /*29400*/  IMAD.U32 R223, R12, 0x10000, RZ ;  /* 0x000100000cdf7824 */ /* 0x000fc400078e00ff */
[----:B------:R-:W-:Y:S01]  /*29410*/  FFMA.FTZ R225, R52, R225, R51 ;  /* 0x000000e134e17223 */ /* 0x000fe20000010033 */
[----:B------:R-:W-:Y:S01]  /*29420*/  FFMA.FTZ R55, R50, R55, R49 ;  /* 0x0000003732377223 */ /* 0x000fe20000010031 */
[----:B------:R-:W-:Y:S02]  /*29430*/  IMAD.U32 R50, R110, 0x10000, RZ ;  /* 0x000100006e327824 */ /* 0x000fe400078e00ff */
[----:B------:R-:W-:Y:S01]  /*29440*/  FFMA.FTZ R52, R52, R223, R48 ;  /* 0x000000df34347223 */ /* 0x000fe20000010030 */
[----:B------:R-:W-:Y:S02]  /*29450*/  IMAD.U32 R48, R150, 0x10000, RZ ;  /* 0x0001000096307824 */ /* 0x000fe400078e00ff */
[C---:B------:R-:W-:Y:S01]  /*29460*/  FMUL.FTZ R223, R217.reuse, R44 ;  /* 0x0000002cd9df7220 */ /* 0x040fe20000410000 */
[----:B------:R-:W-:Y:S02]  /*29470*/  IMAD.U32 R49, R90, 0x10000, RZ ;  /* 0x000100005a317824 */ /* 0x000fe400078e00ff */
[----:B------:R-:W-:Y:S01]  /*29480*/  FMUL.FTZ R227, R217, R46 ;  /* 0x0000002ed9e37220 */ /* 0x000fe20000410000 */
[----:B------:R-:W-:-:S02]  /*29490*/  IMAD.U32 R51, R8, 0x10000, RZ ;  /* 0x0001000008337824 */ /* 0x000fc400078e00ff */
[C---:B------:R-:W-:Y:S01]  /*294a0*/  FFMA.FTZ R44, R223.reuse, R48, R50 ;  /* 0x00000030df2c7223 */ /* 0x040fe20000010032 */
[----:B------:R-:W-:Y:S01]  /*294b0*/  FADD.FTZ R48, -R216, R45 ;  /* 0x0000002dd8307221 */ /* 0x000fe20000010100 */
[----:B------:R-:W-:Y:S01]  /*294c0*/  FFMA.FTZ R223, R223, R54, R49 ;  /* 0x00000036dfdf7223 */ /* 0x000fe20000010031 */
[----:B------:R-:W-:Y:S01]  /*294d0*/  SHF.L.U32 R49, R9, 0x10, RZ ;  /* 0x0000001009317819 */ /* 0x000fe200000006ff */
[----:B------:R-:W-:Y:S02]  /*294e0*/  IMAD.U32 R45, R10, 0x10000, RZ ;  /* 0x000100000a2d7824 */ /* 0x000fe400078e00ff */
[----:B------:R-:W-:Y:S01]  /*294f0*/  FMUL.FTZ R48, R217, R48 ;  /* 0x00000030d9307220 */ /* 0x000fe20000410000 */
[----:B------:R-:W-:Y:S01]  /*29500*/  IMAD.U32 R220, R7, 0x10000, RZ ;  /* 0x0001000007dc7824 */ /* 0x000fe200078e00ff */
[----:B------:R-:W-:Y:S01]  /*29510*/  SHF.L.U32 R46, R151, 0x10, RZ ;  /* 0x00000010972e7819 */ /* 0x000fe200000006ff */
[----:B------:R-:W-:Y:S02]  /*29520*/  IMAD.U32 R50, R131, 0x10000, RZ ;  /* 0x0001000083327824 */ /* 0x000fe400078e00ff */
[C---:B------:R-:W-:Y:S01]  /*29530*/  FFMA.FTZ R45, R48.reuse, R45, R49 ;  /* 0x0000002d302d7223 */ /* 0x040fe20000010031 */
[----:B------:R-:W-:Y:S01]  /*29540*/  FFMA.FTZ R220, R48, R51, R220 ;  /* 0x0000003330dc7223 */ /* 0x000fe200000100dc */
[----:B------:R-:W-:Y:S01]  /*29550*/  IMAD.U32 R48, R111, 0x10000, RZ ;  /* 0x000100006f307824 */ /* 0x000fe200078e00ff */
[----:B------:R-:W-:Y:S01]  /*29560*/  SHF.L.U32 R49, R91, 0x10, RZ ;  /* 0x000000105b317819 */ /* 0x000fe200000006ff */
[----:B------:R-:W-:Y:S01]  /*29570*/  FADD.FTZ R54, -R216, R39 ;  /* 0x00000027d8367221 */ /* 0x000fe20000010100 */
[----:B------:R-:W-:Y:S01]  /*29580*/  F2FP.BF16.F32.PACK_AB R51, R237, R236 ;  /* 0x000000eced33723e */ /* 0x000fe200000010ff */
[C---:B------:R-:W-:Y:S01]  /*29590*/  FFMA.FTZ R46, R227.reuse, R46, R48 ;  /* 0x0000002ee32e7223 */ /* 0x040fe20000010030 */
[----:B------:R-:W-:Y:S01]  /*295a0*/  F2FP.BF16.F32.PACK_AB R48, R228, R231 ;  /* 0x000000e7e430723e */ /* 0x000fe200000010ff */
[----:B------:R-:W-:Y:S01]  /*295b0*/  FFMA.FTZ R227, R227, R50, R49 ;  /* 0x00000032e3e37223 */ /* 0x000fe20000010031 */
[----:B------:R-:W-:Y:S01]  /*295c0*/  PRMT R228, R147, 0x7632, R228 ;  /* 0x0000763293e47816 */ /* 0x000fe200000000e4 */
[----:B------:R-:W-:Y:S01]  /*295d0*/  FMUL.FTZ R54, R217, R54 ;  /* 0x00000036d9367220 */ /* 0x000fe20000410000 */
[----:B------:R-:W-:Y:S01]  /*295e0*/  F2FP.BF16.F32.PACK_AB R49, R232, R233 ;  /* 0x000000e9e831723e */ /* 0x000fe200000010ff */
[----:B-1----:R-:W-:Y:S01]  /*295f0*/  IMAD.WIDE.U32 R232, R213, 0x10, R242 ;  /* 0x00000010d5e87825 */ /* 0x002fe200078e00f2 */
[----:B------:R-:W-:-:S03]  /*29600*/  F2FP.BF16.F32.PACK_AB R50, R235, R234 ;  /* 0x000000eaeb32723e */ /* 0x000fc600000010ff */
[----:B------:R-:W-:Y:S01]  /*29610*/  FMUL.FTZ R239, R217, R38 ;  /* 0x00000026d9ef7220 */ /* 0x000fe20000410000 */
[----:B------:R-:W-:Y:S01]  /*29620*/  PRMT R235, R140, 0x7632, R235 ;  /* 0x000076328ceb7816 */ /* 0x000fe200000000eb */
[----:B------:R-:W-:Y:S01]  /*29630*/  IMAD.U32 R39, R228, 0x10000, RZ ;  /* 0x00010000e4277824 */ /* 0x000fe200078e00ff */
[----:B------:R-:W-:Y:S01]  /*29640*/  PRMT R237, R116, 0x7632, R237 ;  /* 0x0000763274ed7816 */ /* 0x000fe200000000ed */
[----:B------:R-:W-:Y:S01]  /*29650*/  FADD.FTZ R228, -R216, R33 ;  /* 0x00000021d8e47221 */ /* 0x000fe20000010100 */
[----:B------:R-:W-:Y:S01]  /*29660*/  PRMT R236, R120, 0x7632, R236 ;  /* 0x0000763278ec7816 */ /* 0x000fe200000000ec */
[----:B------:R0:W-:Y:S01]  /*29670*/  STG.E.128 desc[UR8][R232.64], R48 ;  /* 0x00000030e8007986 */ /* 0x0001e2000c101d08 */
[----:B------:R-:W-:Y:S01]  /*29680*/  PRMT R234, R96, 0x7632, R234 ;  /* 0x0000763260ea7816 */ /* 0x000fe200000000ea */
[----:B------:R-:W-:Y:S01]  /*29690*/  IMAD.U32 R235, R235, 0x10000, RZ ;  /* 0x00010000ebeb7824 */ /* 0x000fe200078e00ff */
[----:B------:R-:W-:Y:S01]  /*296a0*/  SHF.L.U32 R33, R237, 0x10, RZ ;  /* 0x00000010ed217819 */ /* 0x000fe200000006ff */
[----:B------:R-:W-:Y:S01]  /*296b0*/  IMAD.WIDE.U32 R248, R211, 0x10, R242 ;  /* 0x00000010d3f87825 */ /* 0x000fe200078e00f2 */
[----:B------:R-:W-:-:S02]  /*296c0*/  PRMT R231, R115, 0x7632, R231 ;  /* 0x0000763273e77816 */ /* 0x000fc400000000e7 */
[----:B------:R-:W-:Y:S02]  /*296d0*/  PRMT R213, R127, 0x7632, R213 ;  /* 0x000076327fd57816 */ /* 0x000fe400000000d5 */
[----:B------:R-:W-:Y:S01]  /*296e0*/  PRMT R237, R126, 0x7632, R237 ;  /* 0x000076327eed7816 */ /* 0x000fe200000000ed */
[----:B------:R-:W-:Y:S01]  /*296f0*/  IMAD.U32 R231, R231, 0x10000, RZ ;  /* 0x00010000e7e77824 */ /* 0x000fe200078e00ff */
[----:B------:R-:W-:-:S03]  /*29700*/  SHF.L.U32 R213, R213, 0x10, RZ ;  /* 0x00000010d5d57819 */ /* 0x000fc600000006ff */
[--C-:B------:R-:W-:Y:S01]  /*29710*/  FFMA.FTZ R39, R54, R39, R231.reuse ;  /* 0x0000002736277223 */ /* 0x100fe200000100e7 */
[----:B------:R-:W-:Y:S01]  /*29720*/  PRMT R231, R95, 0x7632, R231 ;  /* 0x000076325fe77816 */ /* 0x000fe200000000e7 */
[----:B------:R-:W-:Y:S02]  /*29730*/  IMAD.U32 R237, R237, 0x10000, RZ ;  /* 0x00010000eded7824 */ /* 0x000fe400078e00ff */
[----:B0-----:R-:W-:Y:S01]  /*29740*/  FMUL.FTZ R48, R217, R228 ;  /* 0x000000e4d9307220 */ /* 0x001fe20000410000 */
[----:B------:R-:W-:Y:S02]  /*29750*/  IMAD.U32 R49, R236, 0x10000, RZ ;  /* 0x00010000ec317824 */ /* 0x000fe400078e00ff */
[----:B------:R-:W-:Y:S01]  /*29760*/  FADD.FTZ R228, -R216, R47 ;  /* 0x0000002fd8e47221 */ /* 0x000fe20000010100 */
[----:B------:R-:W-:Y:S02]  /*29770*/  IMAD.U32 R232, R234, 0x10000, RZ ;  /* 0x00010000eae87824 */ /* 0x000fe400078e00ff */
[C-C-:B------:R-:W-:Y:S01]  /*29780*/  FFMA.FTZ R50, R48.reuse, R235, R33.reuse ;  /* 0x000000eb30327223 */ /* 0x140fe20000010021 */
[----:B------:R-:W-:Y:S01]  /*29790*/  PRMT R33, R117, 0x7632, R33 ;  /* 0x0000763275217816 */ /* 0x000fe20000000021 */
[----:B------:R-:W-:Y:S01]  /*297a0*/  FMUL.FTZ R228, R217, R228 ;  /* 0x000000e4d9e47220 */ /* 0x000fe20000410000 */
[----:B------:R-:W-:Y:S01]  /*297b0*/  FFMA.FTZ R48, R48, R49, R232 ;  /* 0x0000003130307223 */ /* 0x000fe200000100e8 */
[----:B------:R-:W-:Y:S01]  /*297c0*/  PRMT R51, R141, 0x7632, R51 ;  /* 0x000076328d337816 */ /* 0x000fe20000000033 */
[----:B------:R-:W-:Y:S01]  /*297d0*/  FADD.FTZ R232, -R216, R35 ;  /* 0x00000023d8e87221 */ /* 0x000fe20000010100 */
[----:B------:R-:W-:Y:S01]  /*297e0*/  SHF.L.U32 R47, R6, 0x10, RZ ;  /* 0x00000010062f7819 */ /* 0x000fe200000006ff */
[----:B------:R-:W-:Y:S01]  /*297f0*/  IMAD.U32 R35, R33, 0x10000, RZ ;  /* 0x0001000021237824 */ /* 0x000fe200078e00ff */
[----:B------:R-:W-:Y:S01]  /*29800*/  PRMT R49, R121, 0x7632, R49 ;  /* 0x0000763279317816 */ /* 0x000fe20000000031 */
[----:B------:R-:W-:-:S02]  /*29810*/  IMAD.U32 R33, R5, 0x10000, RZ ;  /* 0x0001000005217824 */ /* 0x000fc400078e00ff */
[----:B------:R-:W-:Y:S01]  /*29820*/  FMUL.FTZ R232, R217, R232 ;  /* 0x000000e8d9e87220 */ /* 0x000fe20000410000 */
[----:B------:R-:W-:Y:S01]  /*29830*/  IMAD.U32 R51, R51, 0x10000, RZ ;  /* 0x0001000033337824 */ /* 0x000fe200078e00ff */
[----:B------:R-:W-:Y:S01]  /*29840*/  PRMT R234, R97, 0x7632, R234 ;  /* 0x0000763261ea7816 */ /* 0x000fe200000000ea */
[----:B------:R-:W-:Y:S01]  /*29850*/  FFMA.FTZ R47, R228, R47, R33 ;  /* 0x0000002fe42f7223 */ /* 0x000fe20000010021 */
[----:B------:R-:W-:Y:S02]  /*29860*/  IMAD.U32 R231, R231, 0x10000, RZ ;  /* 0x00010000e7e77824 */ /* 0x000fe400078e00ff */
[----:B------:R-:W-:Y:S01]  /*29870*/  FFMA.FTZ R51, R232, R51, R35 ;  /* 0x00000033e8337223 */ /* 0x000fe20000010023 */
[----:B------:R-:W-:Y:S01]  /*29880*/  SHF.L.U32 R33, R4, 0x10, RZ ;  /* 0x0000001004217819 */ /* 0x000fe200000006ff */
[----:B------:R-:W-:Y:S02]  /*29890*/  IMAD.U32 R35, R3, 0x10000, RZ ;  /* 0x0001000003237824 */ /* 0x000fe400078e00ff */
[----:B------:R-:W-:Y:S01]  /*298a0*/  FFMA.FTZ R54, R54, R213, R231 ;  /* 0x000000d536367223 */ /* 0x000fe200000100e7 */
[----:B------:R-:W-:Y:S01]  /*298b0*/  SHF.L.U32 R49, R49, 0x10, RZ ;  /* 0x0000001031317819 */ /* 0x000fe200000006ff */
[----:B------:R-:W-:Y:S01]  /*298c0*/  IMAD.U32 R234, R234, 0x10000, RZ ;  /* 0x00010000eaea7824 */ /* 0x000fe200078e00ff */
[----:B------:R-:W-:Y:S01]  /*298d0*/  SHF.L.U32 R231, R112, 0x10, RZ ;  /* 0x0000001070e77819 */ /* 0x000fe200000006ff */
[----:B------:R-:W-:Y:S01]  /*298e0*/  FFMA.FTZ R238, R228, R33, R35 ;  /* 0x00000021e4ee7223 */ /* 0x000fe20000010023 */
[----:B------:R-:W-:-:S02]  /*298f0*/  IMAD.U32 R213, R144, 0x10000, RZ ;  /* 0x0001000090d57824 */ /* 0x000fc400078e00ff */
[----:B------:R-:W-:Y:S01]  /*29900*/  FADD.FTZ R228, -R216, R41 ;  /* 0x00000029d8e47221 */ /* 0x000fe20000010100 */
[----:B------:R-:W-:Y:S01]  /*29910*/  FFMA.FTZ R49, R232, R49, R234 ;  /* 0x00000031e8317223 */ /* 0x000fe200000100ea */
[----:B------:R-:W-:Y:S01]  /*29920*/  SHF.L.U32 R233, R193, 0x10, RZ ;  /* 0x00000010c1e97819 */ /* 0x000fe200000006ff */
[----:B------:R-:W-:Y:S01]  /*29930*/  FFMA.FTZ R234, R40, R213, R231 ;  /* 0x000000d528ea7223 */ /* 0x000fe200000100e7 */
[----:B------:R-:W-:Y:S01]  /*29940*/  FMUL.FTZ R228, R217, R228 ;  /* 0x000000e4d9e47220 */ /* 0x000fe20000410000 */
[----:B------:R-:W-:Y:S01]  /*29950*/  IMAD.U32 R35, R194, 0x10000, RZ ;  /* 0x00010000c2237824 */ /* 0x000fe200078e00ff */
[----:B------:R-:W-:Y:S01]  /*29960*/  SHF.L.U32 R231, R125, 0x10, RZ ;  /* 0x000000107de77819 */ /* 0x000fe200000006ff */
[----:B------:R-:W-:Y:S02]  /*29970*/  IMAD.U32 R213, R124, 0x10000, RZ ;  /* 0x000100007cd57824 */ /* 0x000fe400078e00ff */
[----:B------:R-:W-:Y:S01]  /*29980*/  FADD.FTZ R232, -R216, R43 ;  /* 0x0000002bd8e87221 */ /* 0x000fe20000010100 */
[----:B------:R-:W-:-:S02]  /*29990*/  IMAD.U32 R33, R92, 0x10000, RZ ;  /* 0x000100005c217824 */ /* 0x000fc400078e00ff */
[----:B------:R-:W-:Y:S01]  /*299a0*/  FFMA.FTZ R233, R228, R233, R35 ;  /* 0x000000e9e4e97223 */ /* 0x000fe20000010023 */
[----:B------:R-:W-:Y:S01]  /*299b0*/  SHF.L.U32 R35, R196, 0x10, RZ ;  /* 0x00000010c4237819 */ /* 0x000fe200000006ff */
[----:B------:R-:W-:Y:S01]  /*299c0*/  FMUL.FTZ R232, R217, R232 ;  /* 0x000000e8d9e87220 */ /* 0x000fe20000410000 */
[----:B------:R-:W-:Y:S01]  /*299d0*/  FFMA.FTZ R213, R40, R213, R33 ;  /* 0x000000d528d57223 */ /* 0x000fe20000010021 */
[----:B------:R-:W-:Y:S01]  /*299e0*/  IMAD.U32 R33, R195, 0x10000, RZ ;  /* 0x00010000c3217824 */ /* 0x000fe200078e00ff */
[----:B------:R-:W-:Y:S01]  /*299f0*/  F2FP.BF16.F32.PACK_AB R41, R64, R67 ;  /* 0x000000434029723e */ /* 0x000fe200000010ff */
[----:B------:R-:W-:Y:S01]  /*29a00*/  IMAD.U32 R40, R93, 0x10000, RZ ;  /* 0x000100005d287824 */ /* 0x000fe200078e00ff */
[----:B------:R-:W-:Y:S01]  /*29a10*/  F2FP.BF16.F32.PACK_AB R43, R230, R229 ;  /* 0x000000e5e62b723e */ /* 0x000fe200000010ff */
[----:B------:R-:W-:Y:S01]  /*29a20*/  FFMA.FTZ R228, R228, R33, R35 ;  /* 0x00000021e4e47223 */ /* 0x000fe20000010023 */
[----:B------:R-:W-:Y:S02]  /*29a30*/  IMAD.U32 R33, R145, 0x10000, RZ ;  /* 0x0001000091217824 */ /* 0x000fe400078e00ff */
[----:B------:R-:W-:Y:S01]  /*29a40*/  FFMA.FTZ R231, R42, R231, R40 ;  /* 0x000000e72ae77223 */ /* 0x000fe20000010028 */
[----:B------:R-:W-:Y:S01]  /*29a50*/  IMAD.U32 R35, R113, 0x10000, RZ ;  /* 0x0001000071237824 */ /* 0x000fe200078e00ff */
[----:B------:R-:W-:Y:S01]  /*29a60*/  PRMT R67, R119, 0x7632, R67 ;  /* 0x0000763277437816 */ /* 0x000fe20000000043 */
[----:B------:R-:W-:-:S02]  /*29a70*/  IMAD.U32 R235, R197, 0x10000, RZ ;  /* 0x00010000c5eb7824 */ /* 0x000fc400078e00ff */
[----:B------:R-:W-:Y:S01]  /*29a80*/  FADD.FTZ R230, -R216, R32 ;  /* 0x00000020d8e67221 */ /* 0x000fe20000010100 */
[----:B------:R-:W-:Y:S01]  /*29a90*/  FFMA.FTZ R236, R42, R33, R35 ;  /* 0x000000212aec7223 */ /* 0x000fe20000010023 */
[----:B------:R-:W-:Y:S01]  /*29aa0*/  SHF.L.U32 R33, R198, 0x10, RZ ;  /* 0x00000010c6217819 */ /* 0x000fe200000006ff */
[----:B------:R-:W-:Y:S01]  /*29ab0*/  IMAD.U32 R35, R199, 0x10000, RZ ;  /* 0x00010000c7237824 */ /* 0x000fe200078e00ff */
[----:B------:R-:W-:Y:S01]  /*29ac0*/  F2FP.BF16.F32.PACK_AB R42, R224, R219 ;  /* 0x000000dbe02a723e */ /* 0x000fe200000010ff */
[----:B------:R-:W-:Y:S01]  /*29ad0*/  IMAD.U32 R40, R200, 0x10000, RZ ;  /* 0x00010000c8287824 */ /* 0x000fe200078e00ff */
[----:B------:R-:W-:Y:S01]  /*29ae0*/  PRMT R224, R98, 0x7632, R224 ;  /* 0x0000763262e07816 */ /* 0x000fe200000000e0 */
[C---:B------:R-:W-:Y:S01]  /*29af0*/  FFMA.FTZ R235, R232.reuse, R235, R33 ;  /* 0x000000ebe8eb7223 */ /* 0x040fe20000010021 */
[----:B------:R-:W-:Y:S01]  /*29b00*/  FMUL.FTZ R33, R217, R36 ;  /* 0x00000024d9217220 */ /* 0x000fe20000410000 */
[----:B------:R-:W-:Y:S01]  /*29b10*/  FFMA.FTZ R232, R232, R35, R40 ;  /* 0x00000023e8e87223 */ /* 0x000fe20000010028 */
[----:B------:R-:W-:Y:S01]  /*29b20*/  SHF.L.U32 R36, R146, 0x10, RZ ;  /* 0x0000001092247819 */ /* 0x000fe200000006ff */
[----:B------:R-:W-:Y:S01]  /*29b30*/  IMAD.U32 R40, R114, 0x10000, RZ ;  /* 0x0001000072287824 */ /* 0x000fe200078e00ff */
[----:B------:R-:W-:Y:S01]  /*29b40*/  PRMT R35, R118, 0x7632, R35 ;  /* 0x0000763276237816 */ /* 0x000fe20000000023 */
[----:B------:R-:W-:Y:S01]  /*29b50*/  IMAD.U32 R64, R126, 0x10000, RZ ;  /* 0x000100007e407824 */ /* 0x000fe200078e00ff */
[----:B------:R-:W-:Y:S01]  /*29b60*/  PRMT R219, R143, 0x7632, R219 ;  /* 0x000076328fdb7816 */ /* 0x000fe200000000db */
[----:B------:R-:W-:Y:S01]  /*29b70*/  FFMA.FTZ R36, R33, R36, R40 ;  /* 0x0000002421247223 */ /* 0x000fe20000010028 */
[----:B------:R-:W-:Y:S01]  /*29b80*/  F2FP.BF16.F32.PACK_AB R40, R65, R60 ;  /* 0x0000003c4128723e */ /* 0x000fe200000010ff */
[----:B------:R-:W-:Y:S01]  /*29b90*/  IMAD.U32 R35, R35, 0x10000, RZ ;  /* 0x0001000023237824 */ /* 0x000fe200078e00ff */
[----:B------:R-:W-:Y:S01]  /*29ba0*/  SHF.L.U32 R60, R94, 0x10, RZ ;  /* 0x000000105e3c7819 */ /* 0x000fe200000006ff */
[----:B------:R-:W-:Y:S01]  /*29bb0*/  FMUL.FTZ R230, R217, R230 ;  /* 0x000000e6d9e67220 */ /* 0x000fe20000410000 */
[----:B------:R-:W-:Y:S01]  /*29bc0*/  PRMT R65, R122, 0x7632, R65 ;  /* 0x000076327a417816 */ /* 0x000fe20000000041 */
[----:B------:R0:W-:Y:S01]  /*29bd0*/  STG.E.128 desc[UR8][R244.64], R40 ;  /* 0x00000028f4007986 */ /* 0x0001e2000c101d08 */
[----:B------:R-:W-:Y:S01]  /*29be0*/  SHF.L.U32 R32, R127, 0x10, RZ ;  /* 0x000000107f207819 */ /* 0x000fe200000006ff */
[----:B------:R-:W-:Y:S01]  /*29bf0*/  FFMA.FTZ R64, R33, R64, R60 ;  /* 0x0000004021407223 */ /* 0x000fe2000001003c */
[----:B------:R-:W-:Y:S01]  /*29c00*/  PRMT R33, R142, 0x7632, R33 ;  /* 0x000076328e217816 */ /* 0x000fe20000000021 */
[----:B------:R-:W-:Y:S01]  /*29c10*/  FADD.FTZ R60, -R216, R161 ;  /* 0x000000a1d83c7221 */ /* 0x000fe20000010100 */
[----:B------:R-:W-:-:S02]  /*29c20*/  SHF.L.U32 R65, R65, 0x10, RZ ;  /* 0x0000001041417819 */ /* 0x000fc400000006ff */
[----:B------:R-:W-:Y:S01]  /*29c30*/  SHF.L.U32 R229, R122, 0x10, RZ ;  /* 0x000000107ae57819 */ /* 0x000fe200000006ff */
[----:B------:R-:W-:Y:S02]  /*29c40*/  IMAD.U32 R33, R33, 0x10000, RZ ;  /* 0x0001000021217824 */ /* 0x000fe400078e00ff */
[----:B------:R-:W-:Y:S01]  /*29c50*/  FMUL.FTZ R60, R217, R60 ;  /* 0x0000003cd93c7220 */ /* 0x000fe20000410000 */
[----:B------:R-:W-:Y:S02]  /*29c60*/  F2FP.BF16.F32.PACK_AB R47, R47, R46 ;  /* 0x0000002e2f2f723e */ /* 0x000fe400000010ff */
[----:B------:R-:W-:Y:S01]  /*29c70*/  F2FP.BF16.F32.PACK_AB R46, R45, R44 ;  /* 0x0000002c2d2e723e */ /* 0x000fe200000010ff */
[----:B------:R-:W-:Y:S01]  /*29c80*/  FFMA.FTZ R161, R60, R33, R35 ;  /* 0x000000213ca17223 */ /* 0x000fe20000010023 */
[----:B------:R-:W-:Y:S02]  /*29c90*/  PRMT R33, R94, 0x7632, R33 ;  /* 0x000076325e217816 */ /* 0x000fe40000000021 */
[----:B------:R-:W-:Y:S01]  /*29ca0*/  PRMT R35, R99, 0x7632, R35 ;  /* 0x0000763263237816 */ /* 0x000fe20000000023 */
[----:B0-----:R-:W-:-:S02]  /*29cb0*/  IMAD.U32 R40, R224, 0x10000, RZ ;  /* 0x00010000e0287824 */ /* 0x001fc400078e00ff */
[----:B------:R-:W-:Y:S01]  /*29cc0*/  FADD.FTZ R42, -R216, R163 ;  /* 0x000000a3d82a7221 */ /* 0x000fe20000010100 */
[----:B------:R-:W-:Y:S01]  /*29cd0*/  IMAD.U32 R33, R33, 0x10000, RZ ;  /* 0x0001000021217824 */ /* 0x000fe200078e00ff */
[----:B------:R-:W-:Y:S01]  /*29ce0*/  SHF.L.U32 R41, R67, 0x10, RZ ;  /* 0x0000001043297819 */ /* 0x000fe200000006ff */
[----:B------:R-:W-:Y:S01]  /*29cf0*/  FFMA.FTZ R60, R60, R65, R40 ;  /* 0x000000413c3c7223 */ /* 0x000fe20000010028 */
[----:B------:R-:W-:Y:S01]  /*29d00*/  FADD.FTZ R40, -R216, R37 ;  /* 0x00000025d8287221 */ /* 0x000fe20000010100 */
[----:B------:R-:W-:Y:S01]  /*29d10*/  IMAD.U32 R37, R201, 0x10000, RZ ;  /* 0x00010000c9257824 */ /* 0x000fe200078e00ff */
[----:B------:R-:W-:Y:S01]  /*29d20*/  PRMT R67, R123, 0x7632, R67 ;  /* 0x000076327b437816 */ /* 0x000fe20000000043 */
[----:B------:R-:W-:Y:S02]  /*29d30*/  IMAD.U32 R163, R219, 0x10000, RZ ;  /* 0x00010000dba37824 */ /* 0x000fe400078e00ff */
[----:B------:R-:W-:Y:S01]  /*29d40*/  FMUL.FTZ R40, R217, R40 ;  /* 0x00000028d9287220 */ /* 0x000fe20000410000 */
[----:B------:R-:W-:Y:S01]  /*29d50*/  IMAD.U32 R219, R140, 0x10000, RZ ;  /* 0x000100008cdb7824 */ /* 0x000fe200078e00ff */
[----:B------:R-:W-:Y:S01]  /*29d60*/  SHF.L.U32 R35, R35, 0x10, RZ ;  /* 0x0000001023237819 */ /* 0x000fe200000006ff */
[----:B------:R-:W-:-:S02]  /*29d70*/  IMAD.U32 R65, R120, 0x10000, RZ ;  /* 0x0001000078417824 */ /* 0x000fc400078e00ff */
[----:B------:R-:W-:Y:S01]  /*29d80*/  FFMA.FTZ R237, R40, R237, R33 ;  /* 0x000000ed28ed7223 */ /* 0x000fe20000010021 */
[----:B------:R-:W-:Y:S01]  /*29d90*/  SHF.L.U32 R33, R202, 0x10, RZ ;  /* 0x00000010ca217819 */ /* 0x000fe200000006ff */
[----:B------:R-:W-:Y:S01]  /*29da0*/  FMUL.FTZ R42, R217, R42 ;  /* 0x0000002ad92a7220 */ /* 0x000fe20000410000 */
[----:B------:R-:W-:Y:S02]  /*29db0*/  IMAD.U32 R67, R67, 0x10000, RZ ;  /* 0x0001000043437824 */ /* 0x000fe400078e00ff */
[----:B------:R-:W-:Y:S01]  /*29dc0*/  FADD.FTZ R216, -R216, R162 ;  /* 0x000000a2d8d87221 */ /* 0x000fe20000010100 */
[----:B------:R-:W-:Y:S02]  /*29dd0*/  IMAD.U32 R224, R115, 0x10000, RZ ;  /* 0x0001000073e07824 */ /* 0x000fe400078e00ff */
[----:B------:R-:W-:Y:S01]  /*29de0*/  FFMA.FTZ R37, R40, R37, R33 ;  /* 0x0000002528257223 */ /* 0x000fe20000010021 */
[----:B------:R-:W-:Y:S01]  /*29df0*/  SHF.L.U32 R33, R116, 0x10, RZ ;  /* 0x0000001074217819 */ /* 0x000fe200000006ff */
[C---:B------:R-:W-:Y:S01]  /*29e00*/  FFMA.FTZ R163, R42.reuse, R163, R41 ;  /* 0x000000a32aa37223 */ /* 0x040fe20000010029 */
[----:B------:R-:W-:Y:S01]  /*29e10*/  FFMA.FTZ R67, R42, R67, R35 ;  /* 0x000000432a437223 */ /* 0x000fe20000010023 */
[----:B------:R-:W-:Y:S01]  /*29e20*/  IMAD.U32 R42, R147, 0x10000, RZ ;  /* 0x00010000932a7824 */ /* 0x000fe200078e00ff */
[----:B------:R-:W-:Y:S01]  /*29e30*/  F2FP.BF16.F32.PACK_AB R43, R221, R218 ;  /* 0x000000dadd2b723e */ /* 0x000fe200000010ff */
[----:B------:R-:W-:Y:S01]  /*29e40*/  FFMA.FTZ R219, R230, R219, R33 ;  /* 0x000000dbe6db7223 */ /* 0x000fe20000010021 */
[----:B------:R-:W-:-:S02]  /*29e50*/  IMAD.U32 R33, R96, 0x10000, RZ ;  /* 0x0001000060217824 */ /* 0x000fc400078e00ff */
[----:B------:R-:W-:Y:S01]  /*29e60*/  FFMA.FTZ R38, R239, R42, R224 ;  /* 0x0000002aef267223 */ /* 0x000fe200000100e0 */
[----:B------:R-:W-:Y:S01]  /*29e70*/  IMAD.U32 R35, R117, 0x10000, RZ ;  /* 0x0001000075237824 */ /* 0x000fe200078e00ff */
[----:B------:R-:W-:Y:S01]  /*29e80*/  SHF.L.U32 R224, R97, 0x10, RZ ;  /* 0x0000001061e07819 */ /* 0x000fe200000006ff */
[----:B------:R-:W-:Y:S01]  /*29e90*/  FFMA.FTZ R65, R230, R65, R33 ;  /* 0x00000041e6417223 */ /* 0x000fe20000010021 */
[----:B------:R-:W-:Y:S01]  /*29ea0*/  SHF.L.U32 R33, R141, 0x10, RZ ;  /* 0x000000108d217819 */ /* 0x000fe200000006ff */
[----:B------:R-:W-:Y:S01]  /*29eb0*/  IMAD.U32 R40, R95, 0x10000, RZ ;  /* 0x000100005f287824 */ /* 0x000fe200078e00ff */
[----:B------:R-:W-:Y:S01]  /*29ec0*/  F2FP.BF16.F32.PACK_AB R42, R66, R63 ;  /* 0x0000003f422a723e */ /* 0x000fe200000010ff */
[----:B------:R-:W-:Y:S01]  /*29ed0*/  IMAD.U32 R41, R121, 0x10000, RZ ;  /* 0x0001000079297824 */ /* 0x000fe200078e00ff */
[----:B------:R-:W-:Y:S01]  /*29ee0*/  F2FP.BF16.F32.PACK_AB R45, R225, R226 ;  /* 0x000000e2e12d723e */ /* 0x000fe200000010ff */
[----:B------:R-:W-:Y:S01]  /*29ef0*/  FFMA.FTZ R230, R34, R33, R35 ;  /* 0x0000002122e67223 */ /* 0x000fe20000010023 */
[----:B------:R-:W-:Y:S01]  /*29f00*/  FFMA.FTZ R239, R239, R32, R40 ;  /* 0x00000020efef7223 */ /* 0x000fe20000010028 */
[----:B------:R-:W-:-:S02]  /*29f10*/  IMAD.U32 R33, R142, 0x10000, RZ ;  /* 0x000100008e217824 */ /* 0x000fc400078e00ff */
[----:B------:R-:W-:Y:S01]  /*29f20*/  FFMA.FTZ R224, R34, R41, R224 ;  /* 0x0000002922e07223 */ /* 0x000fe200000100e0 */
[----:B------:R-:W-:Y:S01]  /*29f30*/  IMAD.U32 R35, R118, 0x10000, RZ ;  /* 0x0001000076237824 */ /* 0x000fe200078e00ff */
[----:B------:R-:W-:Y:S01]  /*29f40*/  F2FP.BF16.F32.PACK_AB R40, R58, R57 ;  /* 0x000000393a28723e */ /* 0x000fe200000010ff */
[----:B------:R-:W-:Y:S01]  /*29f50*/  IMAD.U32 R32, R98, 0x10000, RZ ;  /* 0x0001000062207824 */ /* 0x000fe200078e00ff */
[----:B------:R-:W-:Y:S01]  /*29f60*/  F2FP.BF16.F32.PACK_AB R44, R222, R61 ;  /* 0x0000003dde2c723e */ /* 0x000fe200000010ff */
[C---:B------:R-:W-:Y:S01]  /*29f70*/  FFMA.FTZ R162, R160.reuse, R33, R35 ;  /* 0x00000021a0a27223 */ /* 0x040fe20000010023 */
[----:B------:R-:W-:Y:S01]  /*29f80*/  SHF.L.U32 R35, R119, 0x10, RZ ;  /* 0x0000001077237819 */ /* 0x000fe200000006ff */
[----:B------:R-:W-:Y:S01]  /*29f90*/  FFMA.FTZ R229, R160, R229, R32 ;  /* 0x000000e5a0e57223 */ /* 0x000fe20000010020 */
[----:B------:R-:W-:Y:S01]  /*29fa0*/  FMUL.FTZ R160, R217, R216 ;  /* 0x000000d8d9a07220 */ /* 0x000fe20000410000 */
[----:B------:R-:W-:Y:S01]  /*29fb0*/  IMAD.U32 R33, R143, 0x10000, RZ ;  /* 0x000100008f217824 */ /* 0x000fe200078e00ff */
[----:B------:R-:W-:Y:S01]  /*29fc0*/  F2FP.BF16.F32.PACK_AB R39, R39, R38 ;  /* 0x000000262727723e */ /* 0x000fe200000010ff */
[----:B------:R-:W-:Y:S01]  /*29fd0*/  IMAD.U32 R41, R123, 0x10000, RZ ;  /* 0x000100007b297824 */ /* 0x000fe200078e00ff */
[----:B------:R-:W-:Y:S01]  /*29fe0*/  F2FP.BF16.F32.PACK_AB R34, R220, R223 ;  /* 0x000000dfdc22723e */ /* 0x000fe200000010ff */
[----:B------:R-:W-:-:S02]  /*29ff0*/  IMAD.U32 R32, R99, 0x10000, RZ ;  /* 0x0001000063207824 */ /* 0x000fc400078e00ff */
[----:B------:R-:W-:Y:S01]  /*2a000*/  FFMA.FTZ R216, R160, R33, R35 ;  /* 0x00000021a0d87223 */ /* 0x000fe20000010023 */
[----:B------:R-:W-:Y:S01]  /*2a010*/  F2FP.BF16.F32.PACK_AB R33, R52, R55 ;  /* 0x000000373421723e */ /* 0x000fe200000010ff */
[----:B------:R-:W-:-:S04]  /*2a020*/  IMAD.WIDE.U32 R244, R214, 0x10, R242 ;  /* 0x00000010d6f47825 */ /* 0x000fc800078e00f2 */
[----:B------:R-:W-:Y:S01]  /*2a030*/  FFMA.FTZ R160, R160, R41, R32 ;  /* 0x00000029a0a07223 */ /* 0x000fe20000010020 */
[----:B------:R-:W-:Y:S02]  /*2a040*/  F2FP.BF16.F32.PACK_AB R32, R53, R56 ;  /* 0x000000383520723e */ /* 0x000fe400000010ff */
[----:B------:R-:W0:Y:S01]  /*2a050*/  LDC.64 R52, c[0x0][0x380] ;  /* 0x0000e000ff347b82 */ /* 0x000e220000000a00 */
[----:B------:R-:W-:Y:S01]  /*2a060*/  F2FP.BF16.F32.PACK_AB R41, R62, R59 ;  /* 0x0000003b3e29723e */ /* 0x000fe200000010ff */
[----:B------:R-:W-:Y:S01]  /*2a070*/  IMAD.WIDE.U32 R62, R212, 0x10, R242 ;  /* 0x00000010d43e7825 */ /* 0x000fe200078e00f2 */
[----:B------:R-:W-:Y:S02]  /*2a080*/  F2FP.BF16.F32.PACK_AB R35, R238, R227 ;  /* 0x000000e3ee23723e */ /* 0x000fe400000010ff */
[----:B------:R-:W-:Y:S01]  /*2a090*/  F2FP.BF16.F32.PACK_AB R38, R37, R36 ;  /* 0x000000242526723e */ /* 0x000fe200000010ff */
[----:B------:R-:W-:Y:S01]  /*2a0a0*/  IMAD.WIDE.U32 R58, R214, 0x10, R240 ;  /* 0x00000010d63a7825 */ /* 0x000fe200078e00f0 */
[----:B------:R1:W-:Y:S01]  /*2a0b0*/  STG.E.128 desc[UR8][R248.64], R40 ;  /* 0x00000028f8007986 */ /* 0x0003e2000c101d08 */
[----:B------:R-:W-:-:S02]  /*2a0c0*/  F2FP.BF16.F32.PACK_AB R37, R235, R236 ;  /* 0x000000eceb25723e */ /* 0x000fc400000010ff */
[----:B------:R-:W-:Y:S01]  /*2a0d0*/  F2FP.BF16.F32.PACK_AB R36, R233, R234 ;  /* 0x000000eae924723e */ /* 0x000fe200000010ff */
[----:B------:R2:W-:Y:S01]  /*2a0e0*/  STG.E.128 desc[UR8][R246.64], R44 ;  /* 0x0000002cf6007986 */ /* 0x0005e2000c101d08 */
[----:B------:R-:W-:Y:S01]  /*2a0f0*/  IMAD.WIDE.U32 R240, R215, 0x10, R240 ;  /* 0x00000010d7f07825 */ /* 0x000fe200078e00f0 */
[----:B------:R-:W-:Y:S02]  /*2a100*/  F2FP.BF16.F32.PACK_AB R49, R49, R224 ;  /* 0x000000e03131723e */ /* 0x000fe400000010ff */
[----:B------:R-:W-:Y:S01]  /*2a110*/  F2FP.BF16.F32.PACK_AB R48, R48, R65 ;  /* 0x000000413030723e */ /* 0x000fe200000010ff */
[----:B------:R-:W-:Y:S01]  /*2a120*/  IMAD.WIDE.U32 R242, R215, 0x10, R242 ;  /* 0x00000010d7f27825 */ /* 0x000fe200078e00f2 */
[----:B------:R3:W-:Y:S04]  /*2a130*/  STG.E.128 desc[UR8][R62.64], R32 ;  /* 0x000000203e007986 */ /* 0x0007e8000c101d08 */
[----:B------:R3:W-:Y:S01]  /*2a140*/  STG.E.128 desc[UR8][R58.64], R36 ;  /* 0x000000243a007986 */ /* 0x0007e2000c101d08 */
[----:B0-----:R-:W-:-:S02]  /*2a150*/  LEA R206, R52, R206, 0x2 ;  /* 0x000000ce34ce7211 */ /* 0x001fc400078e10ff */
[----:B-1----:R-:W-:Y:S02]  /*2a160*/  F2FP.BF16.F32.PACK_AB R43, R54, R239 ;  /* 0x000000ef362b723e */ /* 0x002fe400000010ff */
[----:B------:R-:W-:Y:S02]  /*2a170*/  F2FP.BF16.F32.PACK_AB R42, R237, R64 ;  /* 0x00000040ed2a723e */ /* 0x000fe400000010ff */
[----:B------:R-:W-:Y:S02]  /*2a180*/  F2FP.BF16.F32.PACK_AB R41, R232, R231 ;  /* 0x000000e7e829723e */ /* 0x000fe400000010ff */
[----:B------:R-:W-:Y:S02]  /*2a190*/  F2FP.BF16.F32.PACK_AB R40, R228, R213 ;  /* 0x000000d5e428723e */ /* 0x000fe400000010ff */
[----:B--2---:R-:W-:Y:S02]  /*2a1a0*/  F2FP.BF16.F32.PACK_AB R47, R163, R216 ;  /* 0x000000d8a32f723e */ /* 0x004fe400000010ff */
[----:B------:R-:W-:Y:S01]  /*2a1b0*/  F2FP.BF16.F32.PACK_AB R46, R161, R162 ;  /* 0x000000a2a12e723e */ /* 0x000fe200000010ff */
[----:B------:R3:W-:Y:S01]  /*2a1c0*/  STG.E.128 desc[UR8][R244.64], R40 ;  /* 0x00000028f4007986 */ /* 0x0007e2000c101d08 */
[----:B------:R-:W-:-:S02]  /*2a1d0*/  F2FP.BF16.F32.PACK_AB R45, R51, R230 ;  /* 0x000000e6332d723e */ /* 0x000fc400000010ff */
[----:B------:R-:W-:Y:S02]  /*2a1e0*/  F2FP.BF16.F32.PACK_AB R44, R50, R219 ;  /* 0x000000db322c723e */ /* 0x000fe400000010ff */
[----:B------:R-:W-:Y:S02]  /*2a1f0*/  F2FP.BF16.F32.PACK_AB R51, R67, R160 ;  /* 0x000000a04333723e */ /* 0x000fe400000010ff */
[----:B------:R-:W-:Y:S01]  /*2a200*/  F2FP.BF16.F32.PACK_AB R50, R60, R229 ;  /* 0x000000e53c32723e */ /* 0x000fe200000010ff */
[----:B------:R3:W-:Y:S01]  /*2a210*/  STG.E.128 desc[UR8][R240.64], R44 ;  /* 0x0000002cf0007986 */ /* 0x0007e2000c101d08 */
[----:B------:R-:W-:-:S03]  /*2a220*/  ISETP.GE.AND P1, PT, R206, R53, PT ;  /* 0x00000035ce00720c */ /* 0x000fc60003f26270 */
[----:B------:R3:W-:Y:S10]  /*2a230*/  STG.E.128 desc[UR8][R242.64], R48 ;  /* 0x00000030f2007986 */ /* 0x0007f4000c101d08 */
[----:B------:R-:W-:Y:S05]  /*2a240*/  @!P1 BRA `(.L_x_9763) ;  /* 0xfffffd7000689947 */ /* 0x000fea000383ffff */
[----:B------:R-:W-:Y:S05]  /*2a250*/  BSYNC B0 ;  /* 0x0000000000007941 */ /* 0x000fea0003800000 */
.L_x_9146:
[----:B------:R-:W-:Y:S05]  /*2a260*/  EXIT ;  /* 0x000000000000794d */ /* 0x000fea0003800000 */
.L_x_9762:
[----:B------:R-:W-:Y:S01]  /*2a270*/  HFMA2 R227, -RZ, RZ, 0, 1.847743988037109375e-06 ;  /* 0x0000001fffe37431 */ /* 0x000fe200000001ff */
[----:B------:R-:W-:Y:S01]  /*2a280*/  BSSY B1, `(.L_x_9764) ;  /* 0x0000007000017945 */ /* 0x000fe20003800000 */
[----:B------:R-:W-:Y:S02]  /*2a290*/  IMAD.MOV.U32 R225, RZ, RZ, R224 ;  /* 0x000000ffffe17224 */ /* 0x000fe400078e00e0 */
[----:B------:R-:W-:Y:S02]  /*2a2a0*/  IMAD.MOV.U32 R226, RZ, RZ, 0x1 ;  /* 0x00000001ffe27424 */ /* 0x000fe400078e00ff */
[----:B------:R-:W-:-:S07]  /*2a2b0*/  IMAD.MOV.U32 R222, RZ, RZ, -0x1 ;  /* 0xffffffffffde7424 */ /* 0x000fce00078e00ff */
[----:B0-----:R-:W-:Y:S05]  /*2a2c0*/  WARPSYNC.COLLECTIVE R222, `(.L_x_9765) ;  /* 0x00000000de087348 */ /* 0x001fea0003c00000 */
[----:B------:R1:W2:Y:S02]  /*2a2d0*/  SHFL.BFLY P2, R223, R225, R226, R227 ;  /* 0x0c0000e2e1df7389 */ /* 0x0002a400000400e3 */
[----:B012---:R-:W-:Y:S05]  /*2a2e0*/  ENDCOLLECTIVE ;  /* 0x000000000000791b */ /* 0x007fea0003800000 */
.L_x_9765:
[----:B------:R-:W-:Y:S05]  /*2a2f0*/  BSYNC B1 ;  /* 0x0000000000017941 */ /* 0x000fea0003800000 */
.L_x_9764:
[----:B------:R-:W-:Y:S01]  /*2a300*/  IMAD.MOV.U32 R217, RZ, RZ, R223 ;  /* 0x000000ffffd97224 */ /* 0x000fe200078e00df */
[----:B------:R-:W-:Y:S01]  /*2a310*/  MOV R222, 0xffffffff ;  /* 0xffffffff00de7802 */ /* 0x000fe20000000f00 */
[----:B------:R-:W-:Y:S02]  /*2a320*/  IMAD.MOV.U32 R226, RZ, RZ, 0x2 ;  /* 0x00000002ffe27424 */ /* 0x000fe400078e00ff */
[----:B------:R-:W-:Y:S01]  /*2a330*/  FADD.FTZ R218, R224, R217 ;  /* 0x000000d9e0da7221 */ /* 0x000fe20000010000 */
[----:B------:R-:W-:-:S04]  /*2a340*/  IMAD.MOV.U32 R227, RZ, RZ, 0x1f ;  /* 0x0000001fffe37424 */ /* 0x000fc800078e00ff */
[----:B------:R-:W-:-:S07]  /*2a350*/  MOV R225, R218 ;  /* 0x000000da00e17202 */ /* 0x000fce0000000f00 */
[----:B------:R-:W-:Y:S05]  /*2a360*/  WARPSYNC.COLLECTIVE R222, `(.L_x_9766) ;  /* 0x00000000de087348 */ /* 0x000fea0003c00000 */
[----:B------:R0:W1:Y:S02]  /*2a370*/  SHFL.BFLY P2, R223, R225, R226, R227 ;  /* 0x0c0000e2e1df7389 */ /* 0x00006400000400e3 */
[----:B01----:R-:W-:Y:S05]  /*2a380*/  ENDCOLLECTIVE ;  /* 0x000000000000791b */ /* 0x003fea0003800000 */
.L_x_9766:
[----:B------:R-:W-:Y:S02]  /*2a390*/  HFMA2 R226, -RZ, RZ, 0, 2.384185791015625e-07 ;  /* 0x00000004ffe27431 */ /* 0x000fe400000001ff */
[----:B------:R-:W-:-:S04]  /*2a3a0*/  IMAD.MOV.U32 R217, RZ, RZ, R223 ;  /* 0x000000ffffd97224 */ /* 0x000fc800078e00df */
[----:B------:R-:W-:-:S04]  /*2a3b0*/  FADD.FTZ R219, R218, R217 ;  /* 0x000000d9dadb7221 */ /* 0x000fc80000010000 */
[----:B------:R-:W-:-:S07]  /*2a3c0*/  IMAD.MOV.U32 R225, RZ, RZ, R219 ;  /* 0x000000ffffe17224 */ /* 0x000fce00078e00db */
[----:B------:R-:W-:Y:S05]  /*2a3d0*/  WARPSYNC.COLLECTIVE R222, `(.L_x_9767) ;  /* 0x00000000de087348 */ /* 0x000fea0003c00000 */
[----:B------:R0:W1:Y:S02]  /*2a3e0*/  SHFL.BFLY P2, R223, R225, R226, R227 ;  /* 0x0c0000e2e1df7389 */ /* 0x00006400000400e3 */
[----:B01----:R-:W-:Y:S05]  /*2a3f0*/  ENDCOLLECTIVE ;  /* 0x000000000000791b */ /* 0x003fea0003800000 */
.L_x_9767:
[----:B------:R-:W-:Y:S01]  /*2a400*/  MOV R226, 0x8 ;  /* 0x0000000800e27802 */ /* 0x000fe20000000f00 */
[----:B------:R-:W-:-:S04]  /*2a410*/  IMAD.MOV.U32 R216, RZ, RZ, R223 ;  /* 0x000000ffffd87224 */ /* 0x000fc800078e00df */
[----:B------:R-:W-:-:S04]  /*2a420*/  FADD.FTZ R220, R219, R216 ;  /* 0x000000d8dbdc7221 */ /* 0x000fc80000010000 */
[----:B------:R-:W-:-:S07]  /*2a430*/  IMAD.MOV.U32 R225, RZ, RZ, R220 ;  /* 0x000000ffffe17224 */ /* 0x000fce00078e00dc */
[----:B------:R-:W-:Y:S05]  /*2a440*/  WARPSYNC.COLLECTIVE R222, `(.L_x_9768) ;  /* 0x00000000de087348 */ /* 0x000fea0003c00000 */
[----:B------:R0:W1:Y:S02]  /*2a450*/  SHFL.BFLY P2, R223, R225, R226, R227 ;  /* 0x0c0000e2e1df7389 */ /* 0x00006400000400e3 */
[----:B01----:R-:W-:Y:S05]  /*2a460*/  ENDCOLLECTIVE ;  /* 0x000000000000791b */ /* 0x003fea0003800000 */
.L_x_9768:
        /* <DEDUP_REMOVED lines=8> */
.L_x_9769:
        /* <DEDUP_REMOVED lines=88> */
.L_x_9770:
[----:B------:R-:W-:Y:S02]  /*2aa70*/  IMAD.MOV.U32 R226, RZ, RZ, 0x2 ;  /* 0x00000002ffe27424 */ /* 0x000fe400078e00ff */
[----:B------:R-:W-:-:S04]  /*2aa80*/  IMAD.MOV.U32 R219, RZ, RZ, R223 ;  /* 0x000000ffffdb7224 */ /* 0x000fc800078e00df */
[----:B------:R-:W-:-:S05]  /*2aa90*/  FADD.FTZ R219, R216, R219 ;  /* 0x000000dbd8db7221 */ /* 0x000fca0000010000 */
[----:B------:R-:W-:-:S07]  /*2aaa0*/  MOV R225, R219 ;  /* 0x000000db00e17202 */ /* 0x000fce0000000f00 */
[----:B------:R-:W-:Y:S05]  /*2aab0*/  WARPSYNC.COLLECTIVE R222, `(.L_x_9771) ;  /* 0x00000000de087348 */ /* 0x000fea0003c00000 */
[----:B------:R0:W1:Y:S02]  /*2aac0*/  SHFL.BFLY P2, R223, R225, R226, R227 ;  /* 0x0c0000e2e1df7389 */ /* 0x00006400000400e3 */
[----:B01----:R-:W-:Y:S05]  /*2aad0*/  ENDCOLLECTIVE ;  /* 0x000000000000791b */ /* 0x003fea0003800000 */
.L_x_9771:
[----:B------:R-:W-:Y:S01]  /*2aae0*/  HFMA2 R226, -RZ, RZ, 0, 2.384185791015625e-07 ;  /* 0x00000004ffe27431 */ /* 0x000fe200000001ff */
[----:B------:R-:W-:-:S05]  /*2aaf0*/  MOV R218, R223 ;  /* 0x000000df00da7202 */ /* 0x000fca0000000f00 */
[----:B------:R-:W-:-:S04]  /*2ab00*/  FADD.FTZ R218, R219, R218 ;  /* 0x000000dadbda7221 */ /* 0x000fc80000010000 */
[----:B------:R-:W-:-:S07]  /*2ab10*/  IMAD.MOV.U32 R225, RZ, RZ, R218 ;  /* 0x000000ffffe17224 */ /* 0x000fce00078e00da */
[----:B------:R-:W-:Y:S05]  /*2ab20*/  WARPSYNC.COLLECTIVE R222, `(.L_x_9772) ;  /* 0x00000000de087348 */ /* 0x000fea0003c00000 */
[----:B------:R0:W1:Y:S02]  /*2ab30*/  SHFL.BFLY P2, R223, R225, R226, R227 ;  /* 0x0c0000e2e1df7389 */ /* 0x00006400000400e3 */
[----:B01----:R-:W-:Y:S05]  /*2ab40*/  ENDCOLLECTIVE ;  /* 0x000000000000791b */ /* 0x003fea0003800000 */
.L_x_9772:
[----:B------:R-:W-:Y:S02]  /*2ab50*/  IMAD.MOV.U32 R226, RZ, RZ, 0x8 ;  /* 0x00000008ffe27424 */ /* 0x000fe400078e00ff */
[----:B------:R-:W-:-:S04]  /*2ab60*/  IMAD.MOV.U32 R221, RZ, RZ, R223 ;  /* 0x000000ffffdd7224 */ /* 0x000fc800078e00df */
[----:B------:R-:W-:-:S05]  /*2ab70*/  FADD.FTZ R221, R218, R221 ;  /* 0x000000dddadd7221 */ /* 0x000fca0000010000 */
[----:B------:R-:W-:-:S07]  /*2ab80*/  MOV R225, R221 ;  /* 0x000000dd00e17202 */ /* 0x000fce0000000f00 */
[----:B------:R-:W-:Y:S05]  /*2ab90*/  WARPSYNC.COLLECTIVE R222, `(.L_x_9773) ;  /* 0x00000000de087348 */ /* 0x000fea0003c00000 */
[----:B------:R0:W1:Y:S02]  /*2aba0*/  SHFL.BFLY P2, R223, R225, R226, R227 ;  /* 0x0c0000e2e1df7389 */ /* 0x00006400000400e3 */
[----:B01----:R-:W-:Y:S05]  /*2abb0*/  ENDCOLLECTIVE ;  /* 0x000000000000791b */ /* 0x003fea0003800000 */
.L_x_9773:
[----:B------:R-:W-:Y:S01]  /*2abc0*/  HFMA2 R226, -RZ, RZ, 0, 9.5367431640625e-07 ;  /* 0x00000010ffe27431 */ /* 0x000fe200000001ff */
[----:B------:R-:W-:-:S05]  /*2abd0*/  MOV R220, R223 ;  /* 0x000000df00dc7202 */ /* 0x000fca0000000f00 */
[----:B------:R-:W-:-:S04]  /*2abe0*/  FADD.FTZ R220, R221, R220 ;  /* 0x000000dcdddc7221 */ /* 0x000fc80000010000 */
[----:B------:R-:W-:-:S07]  /*2abf0*/  IMAD.MOV.U32 R225, RZ, RZ, R220 ;  /* 0x000000ffffe17224 */ /* 0x000fce00078e00dc */
[----:B------:R-:W-:Y:S05]  /*2ac00*/  WARPSYNC.COLLECTIVE R222, `(.L_x_9774) ;  /* 0x00000000de087348 */ /* 0x000fea0003c00000 */
[----:B------:R0:W1:Y:S02]  /*2ac10*/  SHFL.BFLY P2, R223, R225, R226, R227 ;  /* 0x0c0000e2e1df7389 */ /* 0x00006400000400e3 */
[----:B01----:R-:W-:Y:S05]  /*2ac20*/  ENDCOLLECTIVE ;  /* 0x000000000000791b */ /* 0x003fea0003800000 */
.L_x_9774:
[----:B------:R-:W-:Y:S05]  /*2ac30*/  BRA `(.L_x_9775) ;  /* 0xffffffd800ec7947 */ /* 0x000fea000383ffff */
.L_x_9776:
        /* <DEDUP_REMOVED lines=12> */
.L_x_27981:


//--------------------- .text._ZN10layer_norm31ln_parallel_residual_fwd_kernelINS_13Kernel_traitsI13__nv_bfloat16S2_fS2_fjLj1280ELj1ELj4ELj1ELj16ENS_18Kernel_traits_baseILj1280ES2_S2_fS2_fjLj128EEEEELb1ELb1ELb0EEEvNS_9FwdParamsE --------------------------
	.section	.text._ZN10layer_norm31ln_parallel_residual_fwd_kernelINS_13Kernel_traitsI13__nv_bfloat16S2_fS2_fjLj1280ELj1ELj4ELj1ELj16ENS_18Kernel_traits_baseILj1280ES2_S2_fS2_fjLj128EEEEELb1ELb1ELb0EEEvNS_9FwdParamsE,"ax",@progbits
	.align	128
        .global         _ZN10layer_norm31ln_parallel_residual_fwd_kernelINS_13Kernel_traitsI13__nv_bfloat16S2_fS2_fjLj1280ELj1ELj4ELj1ELj16ENS_18Kernel_traits_baseILj1280ES2_S2_fS2_fjLj128EEEEELb1ELb1ELb0EEEvNS_9FwdParamsE
        .type           _ZN10layer_norm31ln_parallel_residual_fwd_kernelINS_13Kernel_traitsI13__nv_bfloat16S2_fS2_fjLj1280ELj1ELj4ELj1ELj16ENS_18Kernel_traits_baseILj1280ES2_S2_fS2_fjLj128EEEEELb1ELb1ELb0EEEvNS_9FwdParamsE,@function
        .size           _ZN10layer_norm31ln_parallel_residual_fwd_kernelINS_13Kernel_traitsI13__nv_bfloat16S2_fS2_fjLj1280ELj1ELj4ELj1ELj16ENS_18Kernel_traits_baseILj1280ES2_S2_fS2_fjLj128EEEEELb1ELb1ELb0EEEvNS_9FwdParamsE,(.L_x_27982 - _ZN10layer_norm31ln_parallel_residual_fwd_kernelINS_13Kernel_traitsI13__nv_bfloat16S2_fS2_fjLj1280ELj1ELj4ELj1ELj16ENS_18Kernel_traits_baseILj1280ES2_S2_fS2_fjLj128EEEEELb1ELb1ELb0EEEvNS_9FwdParamsE)
        .other          _ZN10layer_norm31ln_parallel_residual_fwd_kernelINS_13Kernel_traitsI13__nv_bfloat16S2_fS2_fjLj1280ELj1ELj4ELj1ELj16ENS_18Kernel_traits_baseILj1280ES2_S2_fS2_fjLj128EEEEELb1ELb1ELb0EEEvNS_9FwdParamsE,@"STO_CUDA_ENTRY STV_DEFAULT"
_ZN10layer_norm31ln_parallel_residual_fwd_kernelINS_13Kernel_traitsI13__nv_bfloat16S2_fS2_fjLj1280ELj1ELj4ELj1ELj16ENS_18Kernel_traits_baseILj1280ES2_S2_fS2_fjLj128EEEEELb1ELb1ELb0EEEvNS_9FwdParamsE:
.text._ZN10layer_norm31ln_parallel_residual_fwd_kernelINS_13Kernel_traitsI13__nv_bfloat16S2_fS2_fjLj1280ELj1ELj4ELj1ELj16ENS_18Kernel_traits_baseILj1280ES2_S2_fS2_fjLj128EEEEELb1ELb1ELb0EEEvNS_9FwdParamsE:
        /* <DEDUP_REMOVED lines=55> */
[----:B------:R-:W-:Y:S11]  /*0370*/  BRA.U !UP0, `(.L_x_9778) ;  /* 0x0000000108ac7547 */ /* 0x000ff6000b800000 */
        /* <DEDUP_REMOVED lines=43> */
.L_x_9778:
        /* <DEDUP_REMOVED lines=16> */
[----:B-1----:R-:W-:-:S04]  /*0730*/  @P0 IMAD.WIDE.U32 R8, R3, 0x10, R8 ;  /* 0x0000001003080825 */ /* 0x002fc800078e0008 */
[----:B------:R-:W-:Y:S01]  /*0740*/  @P0 VIADD R3, R3, 0x20 ;  /* 0x0000002003030836 */ /* 0x000fe20000000000 */
[----:B------:R0:W5:Y:S03]  /*0750*/  @P0 LDG.E.128 R28, desc[UR6][R8.64] ;  /* 0x00000006081c0981 */ /* 0x000166000c1e1d00 */
        /* <DEDUP_REMOVED lines=15> */
[----:B------:R-:W-:Y:S02]  /*0850*/  @P4 MOV R27, RZ ;  /* 0x000000ff001b4202 */ /* 0x000fe40000000f00 */
[----:B------:R-:W-:-:S02]  /*0860*/  @P3 CS2R R58, SRZ ;  /* 0x00000000003a3805 */ /* 0x000fc4000001ff00 */
[----:B------:R-:W-:Y:S01]  /*0870*/  @P3 CS2R R56, SRZ ;  /* 0x0000000000383805 */ /* 0x000fe2000001ff00 */
[----:B------:R-:W-:Y:S02]  /*0880*/  @P0 IMAD.MOV.U32 R35, RZ, RZ, RZ ;  /* 0x000000ffff230224 */ /* 0x000fe400078e00ff */
[----:B------:R-:W-:Y:S02]  /*0890*/  @P1 IMAD.MOV.U32 R43, RZ, RZ, RZ ;  /* 0x000000ffff2b1224 */ /* 0x000fe400078e00ff */
[----:B0-----:R-:W-:-:S07]  /*08a0*/  @P2 IMAD.MOV.U32 R51, RZ, RZ, RZ ;  /* 0x000000ffff332224 */ /* 0x001fce00078e00ff */
.L_x_9779:
[----:B------:R-:W-:Y:S05]  /*08b0*/  BSYNC.RECONVERGENT B0 ;  /* 0x0000000000007941 */ /* 0x000fea0003800200 */
.L_x_9777:
[----:B------:R-:W0:Y:S02]  /*08c0*/  LDCU UR8, c[0x0][0x384] ;  /* 0x00007080ff0877ac */ /* 0x000e240008000800 */
[----:B0-----:R-:W-:-:S13]  /*08d0*/  ISETP.GE.AND P0, PT, R142, UR8, PT ;  /* 0x000000088e007c0c */ /* 0x001fda000bf06270 */
[----:B------:R-:W-:Y:S05]  /*08e0*/  @P0 EXIT ;  /* 0x000000000000094d */ /* 0x000fea0003800000 */
[----:B------:R-:W-:-:S04]  /*08f0*/  IMAD.HI.U32 R4, R141, -0x326172a9, RZ ;  /* 0xcd9e8d578d047827 */ /* 0x000fc800078e00ff */
[----:B------:R-:W-:Y:S01]  /*0900*/  HFMA2 R119, -RZ, RZ, 0, 0 ;  /* 0x00000000ff777431 */ /* 0x000fe200000001ff */
[----:B------:R-:W-:Y:S01]  /*0910*/  LOP3.LUT R2, R2, 0x3, RZ, 0xc0, !PT ;  /* 0x0000000302027812 */ /* 0x000fe200078ec0ff */
[C---:B------:R-:W-:Y:S01]  /*0920*/  IMAD.HI.U32 R3, R140.reuse, -0x2daee0ad, RZ ;  /* 0xd2511f538c037827 */ /* 0x040fe200078e00ff */
[----:B------:R-:W-:Y:S02]  /*0930*/  LOP3.LUT R4, R139, UR4, R4, 0x96, !PT ;  /* 0x000000048b047c12 */ /* 0x000fe4000f8e9604 */
[----:B-----5:R-:W-:Y:S01]  /*0940*/  PRMT R138, R51, 0x7632, R138 ;  /* 0x00007632338a7816 */ /* 0x020fe2000000008a */
[----:B------:R-:W-:Y:S01]  /*0950*/  IMAD R8, R140, -0x2daee0ad, RZ ;  /* 0xd2511f538c087824 */ /* 0x000fe200078e02ff */
[----:B------:R-:W-:Y:S01]  /*0960*/  LOP3.LUT R3, R3, UR5, RZ, 0x3c, !PT ;  /* 0x0000000503037c12 */ /* 0x000fe2000f8e3cff */
[----:B------:R-:W-:Y:S01]  /*0970*/  IMAD.HI.U32 R7, R4, -0x2daee0ad, RZ ;  /* 0xd2511f5304077827 */ /* 0x000fe200078e00ff */
[----:B------:R-:W-:Y:S02]  /*0980*/  PRMT R137, R47, 0x7632, R137 ;  /* 0x000076322f897816 */ /* 0x000fe40000000089 */
[----:B------:R-:W-:Y:S01]  /*0990*/  PRMT R136, R44, 0x7632, R136 ;  /* 0x000076322c887816 */ /* 0x000fe20000000088 */
[----:B------:R-:W-:Y:S01]  /*09a0*/  IMAD R6, R141, -0x326172a9, RZ ;  /* 0xcd9e8d578d067824 */ /* 0x000fe200078e02ff */
[----:B------:R-:W-:Y:S01]  /*09b0*/  LOP3.LUT R7, R8, UR12, R7, 0x96, !PT ;  /* 0x0000000c08077c12 */ /* 0x000fe2000f8e9607 */
[----:B------:R-:W-:Y:S01]  /*09c0*/  IMAD.HI.U32 R5, R3, -0x326172a9, RZ ;  /* 0xcd9e8d5703057827 */ /* 0x000fe200078e00ff */
[----:B------:R-:W-:Y:S01]  /*09d0*/  PRMT R135, R43, 0x7632, R135 ;  /* 0x000076322b877816 */ /* 0x000fe20000000087 */
[----:B------:R-:W0:Y:S01]  /*09e0*/  LDCU UR12, c[0x0][0x408] ;  /* 0x00008100ff0c77ac */ /* 0x000e220008000800 */
[----:B------:R-:W-:Y:S01]  /*09f0*/  PRMT R134, R39, 0x7632, R134 ;  /* 0x0000763227867816 */ /* 0x000fe20000000086 */
[----:B------:R-:W-:Y:S01]  /*0a00*/  IMAD R9, R4, -0x2daee0ad, RZ ;  /* 0xd2511f5304097824 */ /* 0x000fe200078e02ff */
[----:B------:R-:W-:Y:S01]  /*0a10*/  LOP3.LUT R5, R6, UR10, R5, 0x96, !PT ;  /* 0x0000000a06057c12 */ /* 0x000fe2000f8e9605 */
[----:B------:R-:W-:Y:S01]  /*0a20*/  IMAD R6, R3, -0x326172a9, RZ ;  /* 0xcd9e8d5703067824 */ /* 0x000fe200078e02ff */
[----:B------:R-:W-:Y:S01]  /*0a30*/  PRMT R133, R42, 0x7632, R133 ;  /* 0x000076322a857816 */ /* 0x000fe20000000085 */
[----:B------:R-:W-:Y:S01]  /*0a40*/  IMAD.HI.U32 R3, R7, -0x326172a9, RZ ;  /* 0xcd9e8d5707037827 */ /* 0x000fe200078e00ff */
[----:B------:R-:W-:Y:S01]  /*0a50*/  PRMT R132, R38, 0x7632, R132 ;  /* 0x0000763226847816 */ /* 0x000fe20000000084 */
[----:B------:R-:W1:Y:S01]  /*0a60*/  LDCU.64 UR10, c[0x0][0x3a0] ;  /* 0x00007400ff0a77ac */ /* 0x000e620008000a00 */
[----:B------:R-:W-:Y:S01]  /*0a70*/  PRMT R131, R41, 0x7632, R131 ;  /* 0x0000763229837816 */ /* 0x000fe20000000083 */
[----:B------:R-:W-:Y:S01]  /*0a80*/  IMAD.HI.U32 R4, R5, -0x2daee0ad, RZ ;  /* 0xd2511f5305047827 */ /* 0x000fe200078e00ff */
[----:B------:R-:W-:Y:S01]  /*0a90*/  LOP3.LUT R3, R6, UR13, R3, 0x96, !PT ;  /* 0x0000000d06037c12 */ /* 0x000fe2000f8e9603 */
[----:B------:R-:W2:Y:S01]  /*0aa0*/  LDCU UR13, c[0x0][0x388] ;  /* 0x00007100ff0d77ac */ /* 0x000ea20008000800 */
[----:B------:R-:W-:Y:S01]  /*0ab0*/  PRMT R130, R37, 0x7632, R130 ;  /* 0x0000763225827816 */ /* 0x000fe20000000082 */
[----:B------:R-:W-:Y:S01]  /*0ac0*/  IMAD R6, R7, -0x326172a9, RZ ;  /* 0xcd9e8d5707067824 */ /* 0x000fe200078e02ff */
[----:B------:R-:W-:Y:S01]  /*0ad0*/  LOP3.LUT R4, R9, UR14, R4, 0x96, !PT ;  /* 0x0000000e09047c12 */ /* 0x000fe2000f8e9604 */
[----:B------:R-:W-:Y:S01]  /*0ae0*/  IMAD R8, R5, -0x2daee0ad, RZ ;  /* 0xd2511f5305087824 */ /* 0x000fe200078e02ff */
[----:B------:R-:W-:Y:S01]  /*0af0*/  PRMT R11, R33, 0x7632, R11 ;  /* 0x00007632210b7816 */ /* 0x000fe2000000000b */
[----:B------:R-:W-:Y:S01]  /*0b00*/  IMAD.HI.U32 R7, R3, -0x2daee0ad, RZ ;  /* 0xd2511f5303077827 */ /* 0x000fe200078e00ff */
[----:B------:R-:W-:Y:S01]  /*0b10*/  PRMT R12, R29, 0x7632, R12 ;  /* 0x000076321d0c7816 */ /* 0x000fe2000000000c */
[----:B------:R-:W3:Y:S01]  /*0b20*/  LDCU.U8 UR14, c[0x0][0x410] ;  /* 0x00008200ff0e77ac */ /* 0x000ee20008000000 */
        /* <DEDUP_REMOVED lines=36> */
[----:B------:R-:W-:Y:S01]  /*0d70*/  IMAD.HI.U32 R4, R7, -0x326172a9, RZ ;  /* 0xcd9e8d5707047827 */ /* 0x000fe200078e00ff */
[----:B------:R-:W-:-:S03]  /*0d80*/  PRMT R9, R34, 0x7632, R9 ;  /* 0x0000763222097816 */ /* 0x000fc60000000009 */
[----:B------:R-:W-:Y:S01]  /*0d90*/  IMAD R10, R3, -0x2daee0ad, RZ ;  /* 0xd2511f53030a7824 */ /* 0x000fe200078e02ff */
[----:B------:R-:W-:Y:S01]  /*0da0*/  LOP3.LUT R4, R5, UR23, R4, 0x96, !PT ;  /* 0x0000001705047c12 */ /* 0x000fe2000f8e9604 */
[----:B------:R-:W-:Y:S01]  /*0db0*/  IMAD R8, R7, -0x326172a9, RZ ;  /* 0xcd9e8d5707087824 */ /* 0x000fe200078e02ff */
[----:B------:R-:W-:Y:S01]  /*0dc0*/  PRMT R7, R35, 0x7632, R7 ;  /* 0x0000763223077816 */ /* 0x000fe20000000007 */
[----:B------:R-:W-:-:S04]  /*0dd0*/  IMAD.HI.U32 R3, R6, -0x326172a9, RZ ;  /* 0xcd9e8d5706037827 */ /* 0x000fc800078e00ff */
[----:B------:R-:W-:Y:S01]  /*0de0*/  IMAD.HI.U32 R5, R4, -0x2daee0ad, RZ ;  /* 0xd2511f5304057827 */ /* 0x000fe200078e00ff */
[----:B------:R-:W-:Y:S01]  /*0df0*/  LOP3.LUT R120, R8, UR9, R3, 0x96, !PT ;  /* 0x0000000908787c12 */ /* 0x000fe2000f8e9603 */
[----:B------:R-:W0:Y:S01]  /*0e00*/  LDCU.64 UR8, c[0x0][0x398] ;  /* 0x00007300ff0877ac */ /* 0x000e220008000a00 */
[----:B------:R-:W-:Y:S01]  /*0e10*/  PRMT R8, R31, 0x7632, R8 ;  /* 0x000076321f087816 */ /* 0x000fe20000000008 */
[----:B------:R-:W-:Y:S01]  /*0e20*/  IMAD R3, R4, -0x2daee0ad, RZ ;  /* 0xd2511f5304037824 */ /* 0x000fe200078e02ff */
[----:B------:R-:W-:Y:S01]  /*0e30*/  LOP3.LUT R122, R10, UR25, R5, 0x96, !PT ;  /* 0x000000190a7a7c12 */ /* 0x000fe2000f8e9605 */
[----:B------:R-:W-:Y:S01]  /*0e40*/  IMAD.HI.U32 R4, R120, -0x2daee0ad, RZ ;  /* 0xd2511f5378047827 */ /* 0x000fe200078e00ff */
[----:B------:R-:W-:-:S03]  /*0e50*/  PRMT R10, R30, 0x7632, R10 ;  /* 0x000076321e0a7816 */ /* 0x000fc6000000000a */
[----:B------:R-:W-:Y:S01]  /*0e60*/  IMAD R6, R6, -0x326172a9, RZ ;  /* 0xcd9e8d5706067824 */ /* 0x000fe200078e02ff */
[----:B------:R-:W-:Y:S01]  /*0e70*/  LOP3.LUT R4, R3, UR27, R4, 0x96, !PT ;  /* 0x0000001b03047c12 */ /* 0x000fe2000f8e9604 */
[----:B------:R-:W-:-:S04]  /*0e80*/  IMAD.HI.U32 R5, R122, -0x326172a9, RZ ;  /* 0xcd9e8d577a057827 */ /* 0x000fc800078e00ff */
[----:B------:R-:W-:Y:S01]  /*0e90*/  IMAD R120, R120, -0x2daee0ad, RZ ;  /* 0xd2511f5378787824 */ /* 0x000fe200078e02ff */
[--C-:B------:R-:W-:Y:S01]  /*0ea0*/  LOP3.LUT R3, R6, UR26, R5.reuse, 0x96, !PT ;  /* 0x0000001a06037c12 */ /* 0x100fe2000f8e9605 */
[----:B------:R-:W-:Y:S01]  /*0eb0*/  IMAD R122, R122, -0x326172a9, RZ ;  /* 0xcd9e8d577a7a7824 */ /* 0x000fe200078e02ff */
[----:B------:R-:W-:Y:S02]  /*0ec0*/  PRMT R5, R40, 0x7632, R5 ;  /* 0x0000763228057816 */ /* 0x000fe40000000005 */
[----:B01234-:R-:W-:-:S07]  /*0ed0*/  PRMT R6, R36, 0x7632, R6 ;  /* 0x0000763224067816 */ /* 0x01ffce0000000006 */
.L_x_10415:
        /* <DEDUP_REMOVED lines=41> */
.L_x_9785:
        /* <DEDUP_REMOVED lines=13> */
.L_x_9787:
[----:B------:R-:W-:Y:S05]  /*1240*/  BSYNC.RECONVERGENT B2 ;  /* 0x0000000000027941 */ /* 0x000fea0003800200 */
.L_x_9786:
        /* <DEDUP_REMOVED lines=26> */
[----:B------:R-:W-:-:S03]  /*13f0*/  UIADD3 UR17, UPT, UPT, UR5, -0x56f99767, URZ ;  /* 0xa906689905117890 */ /* 0x000fc6000fffe0ff */
[----:B------:R-:W-:Y:S01]  /*1400*/  LOP3.LUT R112, R72, UR16, R3, 0x96, !PT ;  /* 0x0000001048707c12 */ /* 0x000fe2000f8e9603 */
[----:B------:R-:W-:Y:S01]  /*1410*/  UIADD3 UR16, UPT, UPT, UR4, 0x1715609d, URZ ;  /* 0x1715609d04107890 */ /* 0x000fe2000fffe0ff */
        /* <DEDUP_REMOVED lines=31> */
.L_x_9784:
[----:B------:R-:W-:Y:S05]  /*1610*/  BSYNC.RECONVERGENT B1 ;  /* 0x0000000000017941 */ /* 0x000fea0003800200 */
.L_x_9783:
        /* <DEDUP_REMOVED lines=8> */
[----:B------:R-:W-:Y:S01]  /*16a0*/  PRMT R76, R76, 0x7632, R76 ;  /* 0x000076324c4c7816 */ /* 0x000fe2000000004c */
[----:B------:R-:W-:Y:S02]  /*16b0*/  IMAD.MOV.U32 R72, RZ, RZ, 0x2 ;  /* 0x00000002ff487424 */ /* 0x000fe400078e00ff */
[----:B0-----:R-:W-:-:S02]  /*16c0*/  FSETP.LE.FTZ.AND P3, PT, R2, R113, PT ;  /* 0x000000710200720b */ /* 0x001fc40003f73000 */
        /* <DEDUP_REMOVED lines=11> */
.L_x_9790:
        /* <DEDUP_REMOVED lines=13> */
.L_x_9792:
[----:B------:R-:W-:Y:S05]  /*1850*/  BSYNC.RECONVERGENT B2 ;  /* 0x0000000000027941 */ /* 0x000fea0003800200 */
.L_x_9791:
        /* <DEDUP_REMOVED lines=61> */
.L_x_9789:
[----:B------:R-:W-:Y:S05]  /*1c30*/  BSYNC.RECONVERGENT B1 ;  /* 0x0000000000017941 */ /* 0x000fea0003800200 */
.L_x_9788:
        /* <DEDUP_REMOVED lines=19> */
.L_x_9795:
        /* <DEDUP_REMOVED lines=13> */
.L_x_9797:
[----:B------:R-:W-:Y:S05]  /*1e40*/  BSYNC.RECONVERGENT B2 ;  /* 0x0000000000027941 */ /* 0x000fea0003800200 */
.L_x_9796:
        /* <DEDUP_REMOVED lines=61> */
.L_x_9794:
[----:B------:R-:W-:Y:S05]  /*2220*/  BSYNC.RECONVERGENT B1 ;  /* 0x0000000000017941 */ /* 0x000fea0003800200 */
.L_x_9793:
[----:B------:R-:W-:Y:S01]  /*2230*/  I2FP.F32.U32 R2, R2 ;  /* 0x0000000200027245 */ /* 0x000fe20000201000 */
[----:B------:R-:W-:Y:S01]  /*2240*/  BSSY.RECONVERGENT B1, `(.L_x_9798) ;  /* 0x000005e000017945 */ /* 0x000fe20003800200 */
[----:B------:R-:W-:Y:S01]  /*2250*/  ISETP.NE.AND P2, PT, R73, 0x1, PT ;  /* 0x000000014900780c */ /* 0x000fe20003f45270 */
[C---:B------:R-:W-:Y:S01]  /*2260*/  IMAD.U32 R120, R77.reuse, 0x10000, RZ ;  /* 0x000100004d787824 */ /* 0x040fe200078e00ff */
[----:B------:R-:W-:Y:S01]  /*2270*/  LOP3.LUT R144, R144, 0xfffffffb, RZ, 0xc0, !PT ;  /* 0xfffffffb90907812 */ /* 0x000fe200078ec0ff */
[----:B------:R-:W-:Y:S01]  /*2280*/  FFMA.FTZ R2, R2, R115, 1.1641532182693481445e-10 ;  /* 0x2f00000002027423 */ /* 0x000fe20000010073 */
[----:B------:R-:W-:Y:S01]  /*2290*/  PRMT R148, R77, 0x7632, R148 ;  /* 0x000076324d947816 */ /* 0x000fe20000000094 */
[----:B------:R-:W-:-:S03]  /*22a0*/  IMAD.MOV.U32 R72, RZ, RZ, 0x2 ;  /* 0x00000002ff487424 */ /* 0x000fc600078e00ff */
        /* <DEDUP_REMOVED lines=12> */
.L_x_9800:
        /* <DEDUP_REMOVED lines=13> */
.L_x_9802:
[----:B------:R-:W-:Y:S05]  /*2440*/  BSYNC.RECONVERGENT B2 ;  /* 0x0000000000027941 */ /* 0x000fea0003800200 */
.L_x_9801:
        /* <DEDUP_REMOVED lines=61> */
.L_x_9799:
[----:B------:R-:W-:Y:S05]  /*2820*/  BSYNC.RECONVERGENT B1 ;  /* 0x0000000000017941 */ /* 0x000fea0003800200 */
.L_x_9798:
        /* <DEDUP_REMOVED lines=19> */
.L_x_9805:
        /* <DEDUP_REMOVED lines=13> */
.L_x_9807:
[----:B------:R-:W-:Y:S05]  /*2a30*/  BSYNC.RECONVERGENT B2 ;  /* 0x0000000000027941 */ /* 0x000fea0003800200 */
.L_x_9806:
        /* <DEDUP_REMOVED lines=61> */
.L_x_9804:
[----:B------:R-:W-:Y:S05]  /*2e10*/  BSYNC.RECONVERGENT B1 ;  /* 0x0000000000017941 */ /* 0x000fea0003800200 */
.L_x_9803:
        /* <DEDUP_REMOVED lines=18> */
.L_x_9810:
        /* <DEDUP_REMOVED lines=13> */
.L_x_9812:
[----:B------:R-:W-:Y:S05]  /*3010*/  BSYNC.RECONVERGENT B2 ;  /* 0x0000000000027941 */ /* 0x000fea0003800200 */
.L_x_9811:
        /* <DEDUP_REMOVED lines=61> */
.L_x_9809:
[----:B------:R-:W-:Y:S05]  /*33f0*/  BSYNC.RECONVERGENT B1 ;  /* 0x0000000000017941 */ /* 0x000fea0003800200 */
.L_x_9808:
        /* <DEDUP_REMOVED lines=17> */
.L_x_9815:
        /* <DEDUP_REMOVED lines=13> */
.L_x_9817:
[----:B------:R-:W-:Y:S05]  /*35e0*/  BSYNC.RECONVERGENT B2 ;  /* 0x0000000000027941 */ /* 0x000fea0003800200 */
.L_x_9816:
        /* <DEDUP_REMOVED lines=61> */
.L_x_9814:
[----:B------:R-:W-:Y:S05]  /*39c0*/  BSYNC.RECONVERGENT B1 ;  /* 0x0000000000017941 */ /* 0x000fea0003800200 */
.L_x_9813:
[----:B------:R-:W-:Y:S01]  /*39d0*/  ISETP.NE.AND P5, PT, R74, 0x1, PT ;  /* 0x000000014a00780c */ /* 0x000fe20003fa5270 */
[----:B------:R-:W-:Y:S01]  /*39e0*/  BSSY.RECONVERGENT B1, `(.L_x_9818) ;  /* 0x000005c000017945 */ /* 0x000fe20003800200 */
[----:B------:R-:W-:Y:S01]  /*39f0*/  I2FP.F32.U32 R2, R73 ;  /* 0x0000004900027245 */ /* 0x000fe20000201000 */
[C---:B------:R-:W-:Y:S01]  /*3a00*/  IMAD.U32 R149, R79.reuse, 0x10000, RZ ;  /* 0x000100004f957824 */ /* 0x040fe200078e00ff */
[----:B------:R-:W-:Y:S02]  /*3a10*/  PRMT R79, R79, 0x7632, R79 ;  /* 0x000076324f4f7816 */ /* 0x000fe4000000004f */
[----:B------:R-:W-:Y:S01]  /*3a20*/  MOV R73, R122 ;  /* 0x0000007a00497202 */ /* 0x000fe20000000f00 */
[----:B------:R-:W-:Y:S01]  /*3a30*/  FFMA.FTZ R72, R2, R115, 1.1641532182693481445e-10 ;  /* 0x2f00000002487423 */ /* 0x000fe20000010073 */
[----:B------:R-:W-:-:S04]  /*3a40*/  IMAD.MOV.U32 R2, RZ, RZ, 0x2 ;  /* 0x00000002ff027424 */ /* 0x000fc800078e00ff */
        /* <DEDUP_REMOVED lines=10> */
.L_x_9820:
        /* <DEDUP_REMOVED lines=13> */
.L_x_9822:
[----:B------:R-:W-:Y:S05]  /*3bc0*/  BSYNC.RECONVERGENT B2 ;  /* 0x0000000000027941 */ /* 0x000fea0003800200 */
.L_x_9821:
        /* <DEDUP_REMOVED lines=61> */
.L_x_9819:
[----:B------:R-:W-:Y:S05]  /*3fa0*/  BSYNC.RECONVERGENT B1 ;  /* 0x0000000000017941 */ /* 0x000fea0003800200 */
.L_x_9818:
        /* <DEDUP_REMOVED lines=38> */
.L_x_9782:
[----:B------:R-:W-:Y:S01]  /*4210*/  ISETP.NE.AND P2, PT, R2, 0x1, PT ;  /* 0x000000010200780c */ /* 0x000fe20003f45270 */
[----:B------:R-:W-:Y:S01]  /*4220*/  IMAD.U32 R151, RZ, RZ, UR4 ;  /* 0x00000004ff977e24 */ /* 0x000fe2000f8e00ff */
[----:B------:R-:W-:Y:S01]  /*4230*/  BSSY.RECONVERGENT B1, `(.L_x_9824) ;  /* 0x0000058000017945 */ /* 0x000fe20003800200 */
[----:B------:R-:W-:Y:S01]  /*4240*/  IMAD.MOV.U32 R73, RZ, RZ, 0x2 ;  /* 0x00000002ff497424 */ /* 0x000fe200078e00ff */
[----:B------:R-:W-:Y:S01]  /*4250*/  MOV R112, R120 ;  /* 0x0000007800707202 */ /* 0x000fe20000000f00 */
[----:B------:R-:W-:Y:S02]  /*4260*/  IMAD.MOV.U32 R72, RZ, RZ, R122 ;  /* 0x000000ffff487224 */ /* 0x000fe400078e007a */
[----:B------:R-:W-:-:S06]  /*4270*/  VIADD R151, R151, 0x3c6ef372 ;  /* 0x3c6ef37297977836 */ /* 0x000fcc0000000000 */
        /* <DEDUP_REMOVED lines=11> */
.L_x_9826:
        /* <DEDUP_REMOVED lines=13> */
.L_x_9828:
[----:B------:R-:W-:Y:S05]  /*4400*/  BSYNC.RECONVERGENT B2 ;  /* 0x0000000000027941 */ /* 0x000fea0003800200 */
.L_x_9827:
        /* <DEDUP_REMOVED lines=13> */
[----:B------:R-:W-:Y:S01]  /*44e0*/  LOP3.LUT R75, R112, UR16, R73, 0x96, !PT ;  /* 0x00000010704b7c12 */ /* 0x000fe2000f8e9649 */
[----:B------:R-:W-:-:S03]  /*44f0*/  UIADD3 UR16, UPT, UPT, UR4, -0x255992d5, URZ ;  /* 0xdaa66d2b04107890 */ /* 0x000fc6000fffe0ff */
[----:B------:R-:W-:Y:S01]  /*4500*/  LOP3.LUT R112, R151, R74, R3, 0x96, !PT ;  /* 0x0000004a97707212 */ /* 0x000fe200078e9603 */
        /* <DEDUP_REMOVED lines=42> */
.L_x_9825:
[----:B------:R-:W-:Y:S05]  /*47b0*/  BSYNC.RECONVERGENT B1 ;  /* 0x0000000000017941 */ /* 0x000fea0003800200 */
.L_x_9824:
        /* <DEDUP_REMOVED lines=10> */
[----:B------:R-:W-:Y:S01]  /*4860*/  IMAD.MOV.U32 R74, RZ, RZ, 0x2 ;  /* 0x00000002ff4a7424 */ /* 0x000fe200078e00ff */
[----:B0-----:R-:W-:-:S02]  /*4870*/  FSETP.LE.FTZ.AND P4, PT, R2, R113, PT ;  /* 0x000000710200720b */ /* 0x001fc40003f93000 */
[----:B------:R-:W-:Y:S01]  /*4880*/  MOV R2, R122 ;  /* 0x0000007a00027202 */ /* 0x000fe20000000f00 */
[----:B-1----:R-:W-:-:S10]  /*4890*/  FMUL.FTZ R121, R120, R121 ;  /* 0x0000007978797220 */ /* 0x002fd40000410000 */
        /* <DEDUP_REMOVED lines=10> */
.L_x_9831:
        /* <DEDUP_REMOVED lines=13> */
.L_x_9833:
[----:B------:R-:W-:Y:S05]  /*4a10*/  BSYNC.RECONVERGENT B2 ;  /* 0x0000000000027941 */ /* 0x000fea0003800200 */
.L_x_9832:
        /* <DEDUP_REMOVED lines=59> */
.L_x_9830:
[----:B------:R-:W-:Y:S05]  /*4dd0*/  BSYNC.RECONVERGENT B1 ;  /* 0x0000000000017941 */ /* 0x000fea0003800200 */
.L_x_9829:
[----:B------:R-:W-:Y:S01]  /*4de0*/  I2FP.F32.U32 R2, R2 ;  /* 0x0000000200027245 */ /* 0x000fe20000201000 */
[----:B------:R-:W-:Y:S01]  /*4df0*/  IMAD.U32 R73, R60, 0x10000, RZ ;  /* 0x000100003c497824 */ /* 0x000fe200078e00ff */
[----:B------:R-:W-:Y:S01]  /*4e00*/  ISETP.NE.AND P3, PT, R74, 0x1, PT ;  /* 0x000000014a00780c */ /* 0x000fe20003f65270 */
[----:B------:R-:W-:Y:S01]  /*4e10*/  BSSY.RECONVERGENT B1, `(.L_x_9834) ;  /* 0x000005d000017945 */ /* 0x000fe20003800200 */
[----:B------:R-:W-:Y:S01]  /*4e20*/  FSEL R72, R121, RZ, P4 ;  /* 0x000000ff79487208 */ /* 0x000fe20002000000 */
[----:B------:R-:W-:Y:S01]  /*4e30*/  FFMA.FTZ R2, R2, R129, 1.1641532182693481445e-10 ;  /* 0x2f00000002027423 */ /* 0x000fe20000010081 */
[----:B------:R-:W-:Y:S01]  /*4e40*/  FMUL.FTZ R73, R73, R120 ;  /* 0x0000007849497220 */ /* 0x000fe20000410000 */
[----:B------:R-:W-:-:S03]  /*4e50*/  HFMA2 R75, -RZ, RZ, 0, 1.1920928955078125e-07 ;  /* 0x00000002ff4b7431 */ /* 0x000fc600000001ff */
        /* <DEDUP_REMOVED lines=15> */
.L_x_9836:
        /* <DEDUP_REMOVED lines=13> */
.L_x_9838:
[----:B------:R-:W-:Y:S05]  /*5020*/  BSYNC.RECONVERGENT B2 ;  /* 0x0000000000027941 */ /* 0x000fea0003800200 */
.L_x_9837:
        /* <DEDUP_REMOVED lines=56> */
[----:B------:R-:W-:Y:S02]  /*53b0*/  IMAD.MOV.U32 R2, RZ, RZ, R112 ;  /* 0x000000ffff027224 */ /* 0x000fe400078e0070 */
[----:B------:R-:W-:Y:S02]  /*53c0*/  IMAD.MOV.U32 R112, RZ, RZ, R74 ;  /* 0x000000ffff707224 */ /* 0x000fe400078e004a */
[----:B------:R-:W-:-:S07]  /*53d0*/  IMAD.MOV.U32 R75, RZ, RZ, RZ ;  /* 0x000000ffff4b7224 */ /* 0x000fce00078e00ff */
.L_x_9835:
[----:B------:R-:W-:Y:S05]  /*53e0*/  BSYNC.RECONVERGENT B1 ;  /* 0x0000000000017941 */ /* 0x000fea0003800200 */
.L_x_9834:
[----:B------:R-:W-:Y:S01]  /*53f0*/  I2FP.F32.U32 R2, R2 ;  /* 0x0000000200027245 */ /* 0x000fe20000201000 */
[----:B------:R-:W-:Y:S01]  /*5400*/  BSSY.RECONVERGENT B1, `(.L_x_9839) ;  /* 0x000005c000017945 */ /* 0x000fe20003800200 */
[----:B------:R-:W-:Y:S02]  /*5410*/  ISETP.NE.AND P2, PT, R75, 0x1, PT ;  /* 0x000000014b00780c */ /* 0x000fe40003f45270 */
[----:B------:R-:W-:Y:S01]  /*5420*/  SHF.L.U32 R73, R76, 0x10, RZ ;  /* 0x000000104c497819 */ /* 0x000fe200000006ff */
[----:B------:R-:W-:Y:S01]  /*5430*/  FFMA.FTZ R2, R2, R129, 1.1641532182693481445e-10 ;  /* 0x2f00000002027423 */ /* 0x000fe20000010081 */
[----:B------:R-:W-:Y:S01]  /*5440*/  LOP3.LUT R144, R144, 0xfffffff7, RZ, 0xc0, !PT ;  /* 0xfffffff790907812 */ /* 0x000fe200078ec0ff */
[----:B------:R-:W-:Y:S02]  /*5450*/  IMAD.MOV.U32 R76, RZ, RZ, 0x2 ;  /* 0x00000002ff4c7424 */ /* 0x000fe400078e00ff */
        /* <DEDUP_REMOVED lines=13> */
.L_x_9841:
        /* <DEDUP_REMOVED lines=13> */
.L_x_9843:
[----:B------:R-:W-:Y:S05]  /*5600*/  BSYNC.RECONVERGENT B2 ;  /* 0x0000000000027941 */ /* 0x000fea0003800200 */
.L_x_9842:
        /* <DEDUP_REMOVED lines=58> */
[----:B------:R-:W-:-:S07]  /*59b0*/  IMAD.MOV.U32 R112, RZ, RZ, R74 ;  /* 0x000000ffff707224 */ /* 0x000fce00078e004a */
.L_x_9840:
[----:B------:R-:W-:Y:S05]  /*59c0*/  BSYNC.RECONVERGENT B1 ;  /* 0x0000000000017941 */ /* 0x000fea0003800200 */
.L_x_9839:
        /* <DEDUP_REMOVED lines=9> */
[----:B------:R-:W-:Y:S02]  /*5a60*/  FSEL R2, R73, RZ, P4 ;  /* 0x000000ff49027208 */ /* 0x000fe40002000000 */
[----:B------:R-:W-:Y:S02]  /*5a70*/  SEL R123, RZ, 0x1, P2 ;  /* 0x00000001ff7b7807 */ /* 0x000fe40001000000 */
[----:B------:R-:W-:-:S05]  /*5a80*/  FSEL R75, R75, RZ, !P2 ;  /* 0x000000ff4b4b7208 */ /* 0x000fca0005000000 */
        /* <DEDUP_REMOVED lines=12> */
.L_x_9846:
        /* <DEDUP_REMOVED lines=13> */
.L_x_9848:
[----:B------:R-:W-:Y:S05]  /*5c20*/  BSYNC.RECONVERGENT B2 ;  /* 0x0000000000027941 */ /* 0x000fea0003800200 */
.L_x_9847:
        /* <DEDUP_REMOVED lines=60> */
.L_x_9845:
[----:B------:R-:W-:Y:S05]  /*5ff0*/  BSYNC.RECONVERGENT B1 ;  /* 0x0000000000017941 */ /* 0x000fea0003800200 */
.L_x_9844:
[----:B------:R-:W-:Y:S01]  /*6000*/  I2FP.F32.U32 R2, R2 ;  /* 0x0000000200027245 */ /* 0x000fe20000201000 */
[C---:B------:R-:W-:Y:S01]  /*6010*/  IMAD.U32 R115, R77.reuse, 0x10000, RZ ;  /* 0x000100004d737824 */ /* 0x040fe200078e00ff */
        /* <DEDUP_REMOVED lines=19> */
.L_x_9851:
        /* <DEDUP_REMOVED lines=13> */
.L_x_9853:
[----:B------:R-:W-:Y:S05]  /*6220*/  BSYNC.RECONVERGENT B2 ;  /* 0x0000000000027941 */ /* 0x000fea0003800200 */
.L_x_9852:
        /* <DEDUP_REMOVED lines=60> */
.L_x_9850:
[----:B------:R-:W-:Y:S05]  /*65f0*/  BSYNC.RECONVERGENT B1 ;  /* 0x0000000000017941 */ /* 0x000fea0003800200 */
.L_x_9849:
        /* <DEDUP_REMOVED lines=23> */
.L_x_9856:
        /* <DEDUP_REMOVED lines=13> */
.L_x_9858:
[----:B------:R-:W-:Y:S05]  /*6840*/  BSYNC.RECONVERGENT B2 ;  /* 0x0000000000027941 */ /* 0x000fea0003800200 */
.L_x_9857:
        /* <DEDUP_REMOVED lines=60> */
.L_x_9855:
[----:B------:R-:W-:Y:S05]  /*6c10*/  BSYNC.RECONVERGENT B1 ;  /* 0x0000000000017941 */ /* 0x000fea0003800200 */
.L_x_9854:
        /* <DEDUP_REMOVED lines=20> */
.L_x_9861:
        /* <DEDUP_REMOVED lines=13> */
.L_x_9863:
[----:B------:R-:W-:Y:S05]  /*6e30*/  BSYNC.RECONVERGENT B2 ;  /* 0x0000000000027941 */ /* 0x000fea0003800200 */
.L_x_9862:
        /* <DEDUP_REMOVED lines=60> */
.L_x_9860:
[----:B------:R-:W-:Y:S05]  /*7200*/  BSYNC.RECONVERGENT B1 ;  /* 0x0000000000017941 */ /* 0x000fea0003800200 */
.L_x_9859:
[----:B------:R-:W-:Y:S01]  /*7210*/  I2FP.F32.U32 R2, R2 ;  /* 0x0000000200027245 */ /* 0x000fe20000201000 */
[----:B------:R-:W-:Y:S01]  /*7220*/  BSSY.RECONVERGENT B1, `(.L_x_9864) ;  /* 0x0000061000017945 */ /* 0x000fe20003800200 */
[----:B------:R-:W-:-:S03]  /*7230*/  PRMT R76, R61, 0x7632, R76 ;  /* 0x000076323d4c7816 */ /* 0x000fc6000000004c */
[----:B------:R-:W-:Y:S02]  /*7240*/  FFMA.FTZ R2, R2, R129, 1.1641532182693481445e-10 ;  /* 0x2f00000002027423 */ /* 0x000fe40000010081 */
[----:B------:R-:W-:Y:S02]  /*7250*/  IMAD.U32 R77, R76, 0x10000, RZ ;  /* 0x000100004c4d7824 */ /* 0x000fe400078e00ff */
[----:B------:R-:W-:Y:S01]  /*7260*/  HFMA2 R76, -RZ, RZ, 0, 1.1920928955078125e-07 ;  /* 0x00000002ff4c7431 */ /* 0x000fe200000001ff */
[----:B------:R-:W-:Y:S01]  /*7270*/  FSETP.GTU.FTZ.AND P2, PT, R2, R113, PT ;  /* 0x000000710200720b */ /* 0x000fe20003f5c000 */
[----:B------:R-:W-:Y:S01]  /*7280*/  FMUL.FTZ R77, R77, R120 ;  /* 0x000000784d4d7220 */ /* 0x000fe20000410000 */
[----:B------:R-:W-:Y:S02]  /*7290*/  FSEL R2, R75, RZ, P4 ;  /* 0x000000ff4b027208 */ /* 0x000fe40002000000 */
[----:B------:R-:W-:Y:S02]  /*72a0*/  SEL R125, RZ, 0x1, P2 ;  /* 0x00000001ff7d7807 */ /* 0x000fe40001000000 */
[----:B------:R-:W-:-:S02]  /*72b0*/  FSEL R77, R77, RZ, !P2 ;  /* 0x000000ff4d4d7208 */ /* 0x000fc40005000000 */
        /* <DEDUP_REMOVED lines=13> */
.L_x_9866:
        /* <DEDUP_REMOVED lines=13> */
.L_x_9868:
[----:B------:R-:W-:Y:S05]  /*7460*/  BSYNC.RECONVERGENT B2 ;  /* 0x0000000000027941 */ /* 0x000fea0003800200 */
.L_x_9867:
        /* <DEDUP_REMOVED lines=60> */
.L_x_9865:
[----:B------:R-:W-:Y:S05]  /*7830*/  BSYNC.RECONVERGENT B1 ;  /* 0x0000000000017941 */ /* 0x000fea0003800200 */
.L_x_9864:
        /* <DEDUP_REMOVED lines=19> */
.L_x_9871:
        /* <DEDUP_REMOVED lines=13> */
.L_x_9873:
[----:B------:R-:W-:Y:S05]  /*7a40*/  BSYNC.RECONVERGENT B2 ;  /* 0x0000000000027941 */ /* 0x000fea0003800200 */
.L_x_9872:
        /* <DEDUP_REMOVED lines=60> */
.L_x_9870:
[----:B------:R-:W-:Y:S05]  /*7e10*/  BSYNC.RECONVERGENT B1 ;  /* 0x0000000000017941 */ /* 0x000fea0003800200 */
.L_x_9869:
        /* <DEDUP_REMOVED lines=23> */
.L_x_9876:
        /* <DEDUP_REMOVED lines=13> */
.L_x_9878:
[----:B------:R-:W-:Y:S05]  /*8060*/  BSYNC.RECONVERGENT B2 ;  /* 0x0000000000027941 */ /* 0x000fea0003800200 */
.L_x_9877:
        /* <DEDUP_REMOVED lines=60> */
.L_x_9875:
[----:B------:R-:W-:Y:S05]  /*8430*/  BSYNC.RECONVERGENT B1 ;  /* 0x0000000000017941 */ /* 0x000fea0003800200 */
.L_x_9874:
        /* <DEDUP_REMOVED lines=18> */
.L_x_9881:
        /* <DEDUP_REMOVED lines=13> */
.L_x_9883:
[----:B------:R-:W-:Y:S05]  /*8630*/  BSYNC.RECONVERGENT B2 ;  /* 0x0000000000027941 */ /* 0x000fea0003800200 */
.L_x_9882:
        /* <DEDUP_REMOVED lines=60> */
.L_x_9880:
[----:B------:R-:W-:Y:S05]  /*8a00*/  BSYNC.RECONVERGENT B1 ;  /* 0x0000000000017941 */ /* 0x000fea0003800200 */
.L_x_9879:
[----:B------:R-:W-:Y:S01]  /*8a10*/  I2FP.F32.U32 R2, R78 ;  /* 0x0000004e00027245 */ /* 0x000fe20000201000 */
[----:B------:R-:W-:Y:S01]  /*8a20*/  BSSY.RECONVERGENT B1, `(.L_x_9884) ;  /* 0x0000061000017945 */ /* 0x000fe20003800200 */
[----:B------:R-:W-:Y:S01]  /*8a30*/  PRMT R78, R62, 0x7632, R78 ;  /* 0x000076323e4e7816 */ /* 0x000fe2000000004e */
[----:B------:R-:W-:Y:S02]  /*8a40*/  HFMA2 R128, -RZ, RZ, 0, 1.1920928955078125e-07 ;  /* 0x00000002ff807431 */ /* 0x000fe400000001ff */
[----:B------:R-:W-:Y:S02]  /*8a50*/  FFMA.FTZ R2, R2, R129, 1.1641532182693481445e-10 ;  /* 0x2f00000002027423 */ /* 0x000fe40000010081 */
[----:B------:R-:W-:-:S03]  /*8a60*/  IMAD.U32 R115, R78, 0x10000, RZ ;  /* 0x000100004e737824 */ /* 0x000fc600078e00ff */
[----:B------:R-:W-:Y:S01]  /*8a70*/  FSETP.GTU.FTZ.AND P4, PT, R2, R113, PT ;  /* 0x000000710200720b */ /* 0x000fe20003f9c000 */
[----:B------:R-:W-:Y:S01]  /*8a80*/  FMUL.FTZ R115, R115, R120 ;  /* 0x0000007873737220 */ /* 0x000fe20000410000 */
[----:B------:R-:W-:Y:S02]  /*8a90*/  FSEL R2, R77, RZ, P3 ;  /* 0x000000ff4d027208 */ /* 0x000fe40001800000 */
        /* <DEDUP_REMOVED lines=15> */
.L_x_9886:
        /* <DEDUP_REMOVED lines=13> */
.L_x_9888:
[----:B------:R-:W-:Y:S05]  /*8c60*/  BSYNC.RECONVERGENT B2 ;  /* 0x0000000000027941 */ /* 0x000fea0003800200 */
.L_x_9887:
        /* <DEDUP_REMOVED lines=60> */
.L_x_9885:
[----:B------:R-:W-:Y:S05]  /*9030*/  BSYNC.RECONVERGENT B1 ;  /* 0x0000000000017941 */ /* 0x000fea0003800200 */
.L_x_9884:
        /* <DEDUP_REMOVED lines=19> */
.L_x_9891:
        /* <DEDUP_REMOVED lines=13> */
.L_x_9893:
[----:B------:R-:W-:Y:S05]  /*9240*/  BSYNC.RECONVERGENT B2 ;  /* 0x0000000000027941 */ /* 0x000fea0003800200 */
.L_x_9892:
        /* <DEDUP_REMOVED lines=60> */
.L_x_9890:
[----:B------:R-:W-:Y:S05]  /*9610*/  BSYNC.RECONVERGENT B1 ;  /* 0x0000000000017941 */ /* 0x000fea0003800200 */
.L_x_9889:
        /* <DEDUP_REMOVED lines=23> */
.L_x_9896:
        /* <DEDUP_REMOVED lines=13> */
.L_x_9898:
[----:B------:R-:W-:Y:S05]  /*9860*/  BSYNC.RECONVERGENT B2 ;  /* 0x0000000000027941 */ /* 0x000fea0003800200 */
.L_x_9897:
        /* <DEDUP_REMOVED lines=60> */
.L_x_9895:
[----:B------:R-:W-:Y:S05]  /*9c30*/  BSYNC.RECONVERGENT B1 ;  /* 0x0000000000017941 */ /* 0x000fea0003800200 */
.L_x_9894:
        /* <DEDUP_REMOVED lines=18> */
.L_x_9901:
        /* <DEDUP_REMOVED lines=15> */
.L_x_9903:
[----:B------:R-:W-:Y:S05]  /*9e50*/  BSYNC.RECONVERGENT B2 ;  /* 0x0000000000027941 */ /* 0x000fea0003800200 */
.L_x_9902:
        /* <DEDUP_REMOVED lines=60> */
.L_x_9900:
[----:B------:R-:W-:Y:S05]  /*a220*/  BSYNC.RECONVERGENT B1 ;  /* 0x0000000000017941 */ /* 0x000fea0003800200 */
.L_x_9899:
[----:B------:R-:W-:Y:S02]  /*a230*/  I2FP.F32.U32 R114, R115 ;  /* 0x0000007300727245 */ /* 0x000fe40000201000 */
[----:B------:R-:W-:-:S03]  /*a240*/  PRMT R115, R63, 0x7632, R115 ;  /* 0x000076323f737816 */ /* 0x000fc60000000073 */
[----:B------:R-:W-:Y:S02]  /*a250*/  FFMA.FTZ R114, R114, R129, 1.1641532182693481445e-10 ;  /* 0x2f00000072727423 */ /* 0x000fe40000010081 */
[----:B------:R-:W-:-:S03]  /*a260*/  IMAD.U32 R115, R115, 0x10000, RZ ;  /* 0x0001000073737824 */ /* 0x000fc600078e00ff */
[----:B------:R-:W-:Y:S01]  /*a270*/  FSETP.GTU.FTZ.AND P6, PT, R114, R113, PT ;  /* 0x000000717200720b */ /* 0x000fe20003fdc000 */
[----:B------:R-:W-:Y:S01]  /*a280*/  FMUL.FTZ R115, R115, R120 ;  /* 0x0000007873737220 */ /* 0x000fe20000410000 */
[----:B------:R-:W-:Y:S02]  /*a290*/  FSEL R114, R79, RZ, P5 ;  /* 0x000000ff4f727208 */ /* 0x000fe40002800000 */
[----:B------:R-:W-:Y:S02]  /*a2a0*/  SEL R129, RZ, 0x1, P6 ;  /* 0x00000001ff817807 */ /* 0x000fe40003000000 */
[----:B------:R-:W-:-:S05]  /*a2b0*/  FSEL R115, R115, RZ, !P6 ;  /* 0x000000ff73737208 */ /* 0x000fca0007000000 */
[----:B------:R-:W-:-:S04]  /*a2c0*/  FADD.FTZ R79, R115, R114 ;  /* 0x00000072734f7221 */ /* 0x000fc80000010000 */
[----:B------:R-:W-:-:S07]  /*a2d0*/  @P1 FADD.FTZ R79, R71, R79 ;  /* 0x0000004f474f1221 */ /* 0x000fce0000010000 */
.L_x_9823:
        /* <DEDUP_REMOVED lines=44> */
.L_x_9904:
[----:B------:R-:W-:Y:S02]  /*a5a0*/  IMAD.MOV.U32 R120, RZ, RZ, R112 ;  /* 0x000000ffff787224 */ /* 0x000fe400078e0070 */
[----:B------:R-:W-:-:S07]  /*a5b0*/  VIADD R112, R145, 0x20 ;  /* 0x0000002091707836 */ /* 0x000fce0000000000 */
.L_x_9781:
[----:B------:R-:W-:Y:S05]  /*a5c0*/  BSYNC.RECONVERGENT B0 ;  /* 0x0000000000007941 */ /* 0x000fea0003800200 */
.L_x_9780:
        /* <DEDUP_REMOVED lines=36> */
.L_x_9910:
        /* <DEDUP_REMOVED lines=13> */
.L_x_9912:
[----:B------:R-:W-:Y:S05]  /*a8e0*/  BSYNC.RECONVERGENT B2 ;  /* 0x0000000000027941 */ /* 0x000fea0003800200 */
.L_x_9911:
        /* <DEDUP_REMOVED lines=59> */
.L_x_9909:
[----:B------:R-:W-:Y:S05]  /*aca0*/  BSYNC.RECONVERGENT B1 ;  /* 0x0000000000017941 */ /* 0x000fea0003800200 */
.L_x_9908:
        /* <DEDUP_REMOVED lines=9> */
[----:B------:R-:W-:-:S03]  /*ad40*/  MOV R81, R122 ;  /* 0x0000007a00517202 */ /* 0x000fc60000000f00 */
[----:B0-----:R-:W-:Y:S01]  /*ad50*/  FSETP.LE.FTZ.AND P4, PT, R2, R113, PT ;  /* 0x000000710200720b */ /* 0x001fe20003f93000 */
[C---:B-----5:R-:W-:Y:S01]  /*ad60*/  IMAD.U32 R2, R84.reuse, 0x10000, RZ ;  /* 0x0001000054027824 */ /* 0x060fe200078e00ff */
[----:B------:R-:W-:-:S03]  /*ad70*/  PRMT R84, R84, 0x7632, R84 ;  /* 0x0000763254547816 */ /* 0x000fc60000000054 */
[----:B-1----:R-:W-:-:S08]  /*ad80*/  FMUL.FTZ R121, R2, R115 ;  /* 0x0000007302797220 */ /* 0x002fd00000410000 */
        /* <DEDUP_REMOVED lines=10> */
.L_x_9915:
        /* <DEDUP_REMOVED lines=13> */
.L_x_9917:
[----:B------:R-:W-:Y:S05]  /*af00*/  BSYNC.RECONVERGENT B2 ;  /* 0x0000000000027941 */ /* 0x000fea0003800200 */
.L_x_9916:
        /* <DEDUP_REMOVED lines=60> */
.L_x_9914:
[----:B------:R-:W-:Y:S05]  /*b2d0*/  BSYNC.RECONVERGENT B1 ;  /* 0x0000000000017941 */ /* 0x000fea0003800200 */
.L_x_9913:
        /* <DEDUP_REMOVED lines=23> */
.L_x_9920:
        /* <DEDUP_REMOVED lines=13> */
.L_x_9922:
[----:B------:R-:W-:Y:S05]  /*b520*/  BSYNC.RECONVERGENT B2 ;  /* 0x0000000000027941 */ /* 0x000fea0003800200 */
.L_x_9921:
        /* <DEDUP_REMOVED lines=57> */
[----:B------:R-:W-:Y:S01]  /*b8c0*/  IMAD.MOV.U32 R2, RZ, RZ, R114 ;  /* 0x000000ffff027224 */ /* 0x000fe200078e0072 */
[----:B------:R-:W-:Y:S01]  /*b8d0*/  MOV R114, R82 ;  /* 0x0000005200727202 */ /* 0x000fe20000000f00 */
[----:B------:R-:W-:-:S07]  /*b8e0*/  IMAD.MOV.U32 R82, RZ, RZ, RZ ;  /* 0x000000ffff527224 */ /* 0x000fce00078e00ff */
.L_x_9919:
[----:B------:R-:W-:Y:S05]  /*b8f0*/  BSYNC.RECONVERGENT B1 ;  /* 0x0000000000017941 */ /* 0x000fea0003800200 */
.L_x_9918:
        /* <DEDUP_REMOVED lines=20> */
.L_x_9925:
        /* <DEDUP_REMOVED lines=13> */
.L_x_9927:
[----:B------:R-:W-:Y:S05]  /*bb10*/  BSYNC.RECONVERGENT B2 ;  /* 0x0000000000027941 */ /* 0x000fea0003800200 */
.L_x_9926:
        /* <DEDUP_REMOVED lines=60> */
.L_x_9924:
[----:B------:R-:W-:Y:S05]  /*bee0*/  BSYNC.RECONVERGENT B1 ;  /* 0x0000000000017941 */ /* 0x000fea0003800200 */
.L_x_9923:
[----:B------:R-:W-:Y:S01]  /*bef0*/  I2FP.F32.U32 R83, R2 ;  /* 0x0000000200537245 */ /* 0x000fe20000201000 */
[----:B------:R-:W-:Y:S01]  /*bf00*/  BSSY.RECONVERGENT B1, `(.L_x_9928) ;  /* 0x0000062000017945 */ /* 0x000fe20003800200 */
[----:B------:R-:W-:Y:S01]  /*bf10*/  PRMT R2, R60, 0x7632, R2 ;  /* 0x000076323c027816 */ /* 0x000fe20000000002 */
[----:B------:R-:W-:Y:S01]  /*bf20*/  IMAD.MOV.U32 R84, RZ, RZ, 0x2 ;  /* 0x00000002ff547424 */ /* 0x000fe200078e00ff */
[----:B------:R-:W-:-:S03]  /*bf30*/  FSEL R81, R81, RZ, P4 ;  /* 0x000000ff51517208 */ /* 0x000fc60002000000 */
[----:B------:R-:W-:Y:S02]  /*bf40*/  IMAD.U32 R82, R2, 0x10000, RZ ;  /* 0x0001000002527824 */ /* 0x000fe400078e00ff */
[----:B------:R-:W-:Y:S02]  /*bf50*/  FFMA.FTZ R2, R83, R120, 1.1641532182693481445e-10 ;  /* 0x2f00000053027423 */ /* 0x000fe40000010078 */
[----:B------:R-:W-:-:S03]  /*bf60*/  FMUL.FTZ R82, R82, R115 ;  /* 0x0000007352527220 */ /* 0x000fc60000410000 */
        /* <DEDUP_REMOVED lines=16> */
.L_x_9930:
        /* <DEDUP_REMOVED lines=13> */
.L_x_9932:
[----:B------:R-:W-:Y:S05]  /*c140*/  BSYNC.RECONVERGENT B2 ;  /* 0x0000000000027941 */ /* 0x000fea0003800200 */
.L_x_9931:
        /* <DEDUP_REMOVED lines=61> */
.L_x_9929:
[----:B------:R-:W-:Y:S05]  /*c520*/  BSYNC.RECONVERGENT B1 ;  /* 0x0000000000017941 */ /* 0x000fea0003800200 */
.L_x_9928:
        /* <DEDUP_REMOVED lines=21> */
.L_x_9935:
        /* <DEDUP_REMOVED lines=13> */
.L_x_9937:
[----:B------:R-:W-:Y:S05]  /*c750*/  BSYNC.RECONVERGENT B2 ;  /* 0x0000000000027941 */ /* 0x000fea0003800200 */
.L_x_9936:
        /* <DEDUP_REMOVED lines=61> */
.L_x_9934:
[----:B------:R-:W-:Y:S05]  /*cb30*/  BSYNC.RECONVERGENT B1 ;  /* 0x0000000000017941 */ /* 0x000fea0003800200 */
.L_x_9933:
[----:B------:R-:W-:Y:S01]  /*cb40*/  I2FP.F32.U32 R85, R2 ;  /* 0x0000000200557245 */ /* 0x000fe20000201000 */
[----:B------:R-:W-:Y:S01]  /*cb50*/  IMAD.U32 R84, R61, 0x10000, RZ ;  /* 0x000100003d547824 */ /* 0x000fe200078e00ff */
[----:B------:R-:W-:Y:S01]  /*cb60*/  BSSY.RECONVERGENT B1, `(.L_x_9938) ;  /* 0x0000060000017945 */ /* 0x000fe20003800200 */
[----:B------:R-:W-:Y:S02]  /*cb70*/  IMAD.MOV.U32 R126, RZ, RZ, 0x2 ;  /* 0x00000002ff7e7424 */ /* 0x000fe400078e00ff */
[----:B------:R-:W-:Y:S01]  /*cb80*/  FFMA.FTZ R2, R85, R120, 1.1641532182693481445e-10 ;  /* 0x2f00000055027423 */ /* 0x000fe20000010078 */
[----:B------:R-:W-:Y:S01]  /*cb90*/  FMUL.FTZ R84, R84, R115 ;  /* 0x0000007354547220 */ /* 0x000fe20000410000 */
[----:B------:R-:W-:-:S03]  /*cba0*/  FSEL R85, R82, RZ, P4 ;  /* 0x000000ff52557208 */ /* 0x000fc60002000000 */
        /* <DEDUP_REMOVED lines=16> */
.L_x_9940:
        /* <DEDUP_REMOVED lines=13> */
.L_x_9942:
[----:B------:R-:W-:Y:S05]  /*cd80*/  BSYNC.RECONVERGENT B2 ;  /* 0x0000000000027941 */ /* 0x000fea0003800200 */
.L_x_9941:
        /* <DEDUP_REMOVED lines=61> */
.L_x_9939:
[----:B------:R-:W-:Y:S05]  /*d160*/  BSYNC.RECONVERGENT B1 ;  /* 0x0000000000017941 */ /* 0x000fea0003800200 */
.L_x_9938:
        /* <DEDUP_REMOVED lines=20> */
.L_x_9945:
        /* <DEDUP_REMOVED lines=13> */
.L_x_9947:
[----:B------:R-:W-:Y:S05]  /*d380*/  BSYNC.RECONVERGENT B2 ;  /* 0x0000000000027941 */ /* 0x000fea0003800200 */
.L_x_9946:
        /* <DEDUP_REMOVED lines=61> */
.L_x_9944:
[----:B------:R-:W-:Y:S05]  /*d760*/  BSYNC.RECONVERGENT B1 ;  /* 0x0000000000017941 */ /* 0x000fea0003800200 */
.L_x_9943:
[----:B------:R-:W-:Y:S01]  /*d770*/  PRMT R2, R61, 0x7632, R2 ;  /* 0x000076323d027816 */ /* 0x000fe20000000002 */
[----:B------:R-:W-:Y:S01]  /*d780*/  BSSY.RECONVERGENT B1, `(.L_x_9948) ;  /* 0x0000062000017945 */ /* 0x000fe20003800200 */
[----:B------:R-:W-:Y:S02]  /*d790*/  I2FP.F32.U32 R85, R85 ;  /* 0x0000005500557245 */ /* 0x000fe40000201000 */
[----:B------:R-:W-:Y:S01]  /*d7a0*/  FSEL R83, R83, RZ, P4 ;  /* 0x000000ff53537208 */ /* 0x000fe20002000000 */
        /* <DEDUP_REMOVED lines=20> */
.L_x_9950:
        /* <DEDUP_REMOVED lines=13> */
.L_x_9952:
[----:B------:R-:W-:Y:S05]  /*d9c0*/  BSYNC.RECONVERGENT B2 ;  /* 0x0000000000027941 */ /* 0x000fea0003800200 */
.L_x_9951:
        /* <DEDUP_REMOVED lines=61> */
.L_x_9949:
[----:B------:R-:W-:Y:S05]  /*dda0*/  BSYNC.RECONVERGENT B1 ;  /* 0x0000000000017941 */ /* 0x000fea0003800200 */
.L_x_9948:
[----:B------:R-:W-:Y:S01]  /*ddb0*/  ISETP.NE.AND P3, PT, R84, 0x1, PT ;  /* 0x000000015400780c */ /* 0x000fe20003f65270 */
[C---:B------:R-:W-:Y:S01]  /*ddc0*/  IMAD.U32 R146, R86.reuse, 0x10000, RZ ;  /* 0x0001000056927824 */ /* 0x040fe200078e00ff */
[----:B------:R-:W-:Y:S01]  /*ddd0*/  I2FP.F32.U32 R85, R2 ;  /* 0x0000000200557245 */ /* 0x000fe20000201000 */
[----:B------:R-:W-:Y:S01]  /*dde0*/  BSSY.RECONVERGENT B1, `(.L_x_9953) ;  /* 0x000005b000017945 */ /* 0x000fe20003800200 */
[----:B------:R-:W-:Y:S01]  /*ddf0*/  PRMT R86, R86, 0x7632, R86 ;  /* 0x0000763256567816 */ /* 0x000fe20000000056 */
[----:B------:R-:W-:Y:S02]  /*de00*/  IMAD.MOV.U32 R127, RZ, RZ, 0x2 ;  /* 0x00000002ff7f7424 */ /* 0x000fe400078e00ff */
[----:B------:R-:W-:Y:S01]  /*de10*/  FMUL.FTZ R146, R146, R115 ;  /* 0x0000007392927220 */ /* 0x000fe20000410000 */
        /* <DEDUP_REMOVED lines=12> */
.L_x_9955:
        /* <DEDUP_REMOVED lines=13> */
.L_x_9957:
[----:B------:R-:W-:Y:S05]  /*dfb0*/  BSYNC.RECONVERGENT B2 ;  /* 0x0000000000027941 */ /* 0x000fea0003800200 */
.L_x_9956:
        /* <DEDUP_REMOVED lines=61> */
.L_x_9954:
[----:B------:R-:W-:Y:S05]  /*e390*/  BSYNC.RECONVERGENT B1 ;  /* 0x0000000000017941 */ /* 0x000fea0003800200 */
.L_x_9953:
[----:B------:R-:W-:Y:S01]  /*e3a0*/  I2FP.F32.U32 R85, R85 ;  /* 0x0000005500557245 */ /* 0x000fe20000201000 */
[----:B------:R-:W-:Y:S01]  /*e3b0*/  IMAD.U32 R84, R62, 0x10000, RZ ;  /* 0x000100003e547824 */ /* 0x000fe200078e00ff */
[----:B------:R-:W-:Y:S01]  /*e3c0*/  BSSY.RECONVERGENT B1, `(.L_x_9958) ;  /* 0x0000060000017945 */ /* 0x000fe20003800200 */
[----:B------:R-:W-:Y:S02]  /*e3d0*/  IMAD.MOV.U32 R128, RZ, RZ, 0x2 ;  /* 0x00000002ff807424 */ /* 0x000fe400078e00ff */
[----:B------:R-:W-:Y:S01]  /*e3e0*/  FFMA.FTZ R2, R85, R120, 1.1641532182693481445e-10 ;  /* 0x2f00000055027423 */ /* 0x000fe20000010078 */
[----:B------:R-:W-:Y:S01]  /*e3f0*/  FMUL.FTZ R84, R84, R115 ;  /* 0x0000007354547220 */ /* 0x000fe20000410000 */
[----:B------:R-:W-:-:S03]  /*e400*/  FSEL R85, R146, RZ, P2 ;  /* 0x000000ff92557208 */ /* 0x000fc60001000000 */
        /* <DEDUP_REMOVED lines=16> */
.L_x_9960:
        /* <DEDUP_REMOVED lines=13> */
.L_x_9962:
[----:B------:R-:W-:Y:S05]  /*e5e0*/  BSYNC.RECONVERGENT B2 ;  /* 0x0000000000027941 */ /* 0x000fea0003800200 */
.L_x_9961:
        /* <DEDUP_REMOVED lines=61> */
.L_x_9959:
[----:B------:R-:W-:Y:S05]  /*e9c0*/  BSYNC.RECONVERGENT B1 ;  /* 0x0000000000017941 */ /* 0x000fea0003800200 */
.L_x_9958:
[----:B------:R-:W-:Y:S01]  /*e9d0*/  ISETP.NE.AND P4, PT, R128, 0x1, PT ;  /* 0x000000018000780c */ /* 0x000fe20003f85270 */
[----:B------:R-:W-:Y:S01]  /*e9e0*/  IMAD.U32 R86, R86, 0x10000, RZ ;  /* 0x0001000056567824 */ /* 0x000fe200078e00ff */
[----:B------:R-:W-:Y:S01]  /*e9f0*/  I2FP.F32.U32 R85, R2 ;  /* 0x0000000200557245 */ /* 0x000fe20000201000 */
[----:B------:R-:W-:Y:S01]  /*ea00*/  BSSY.RECONVERGENT B1, `(.L_x_9963) ;  /* 0x000005a000017945 */ /* 0x000fe20003800200 */
[----:B------:R-:W-:Y:S01]  /*ea10*/  IMAD.MOV.U32 R129, RZ, RZ, 0x2 ;  /* 0x00000002ff817424 */ /* 0x000fe200078e00ff */
[----:B------:R-:W-:Y:S02]  /*ea20*/  MOV R127, R122 ;  /* 0x0000007a007f7202 */ /* 0x000fe40000000f00 */
        /* <DEDUP_REMOVED lines=12> */
.L_x_9965:
        /* <DEDUP_REMOVED lines=13> */
.L_x_9967:
[----:B------:R-:W-:Y:S05]  /*ebc0*/  BSYNC.RECONVERGENT B2 ;  /* 0x0000000000027941 */ /* 0x000fea0003800200 */
.L_x_9966:
        /* <DEDUP_REMOVED lines=61> */
.L_x_9964:
[----:B------:R-:W-:Y:S05]  /*efa0*/  BSYNC.RECONVERGENT B1 ;  /* 0x0000000000017941 */ /* 0x000fea0003800200 */
.L_x_9963:
[----:B------:R-:W-:Y:S01]  /*efb0*/  PRMT R2, R62, 0x7632, R2 ;  /* 0x000076323e027816 */ /* 0x000fe20000000002 */
[----:B------:R-:W-:Y:S01]  /*efc0*/  BSSY.RECONVERGENT B1, `(.L_x_9968) ;  /* 0x0000062000017945 */ /* 0x000fe20003800200 */
[----:B------:R-:W-:Y:S01]  /*efd0*/  I2FP.F32.U32 R127, R127 ;  /* 0x0000007f007f7245 */ /* 0x000fe20000201000 */
[----:B------:R-:W-:Y:S01]  /*efe0*/  IMAD.MOV.U32 R128, RZ, RZ, 0x2 ;  /* 0x00000002ff807424 */ /* 0x000fe200078e00ff */
        /* <DEDUP_REMOVED lines=20> */
.L_x_9970:
        /* <DEDUP_REMOVED lines=13> */
.L_x_9972:
[----:B------:R-:W-:Y:S05]  /*f200*/  BSYNC.RECONVERGENT B2 ;  /* 0x0000000000027941 */ /* 0x000fea0003800200 */
.L_x_9971:
        /* <DEDUP_REMOVED lines=61> */
.L_x_9969:
[----:B------:R-:W-:Y:S05]  /*f5e0*/  BSYNC.RECONVERGENT B1 ;  /* 0x0000000000017941 */ /* 0x000fea0003800200 */
.L_x_9968:
        /* <DEDUP_REMOVED lines=19> */
.L_x_9975:
        /* <DEDUP_REMOVED lines=13> */
.L_x_9977:
[----:B------:R-:W-:Y:S05]  /*f7f0*/  BSYNC.RECONVERGENT B2 ;  /* 0x0000000000027941 */ /* 0x000fea0003800200 */
.L_x_9976:
        /* <DEDUP_REMOVED lines=61> */
.L_x_9974:
[----:B------:R-:W-:Y:S05]  /*fbd0*/  BSYNC.RECONVERGENT B1 ;  /* 0x0000000000017941 */ /* 0x000fea0003800200 */
.L_x_9973:
        /* <DEDUP_REMOVED lines=23> */
.L_x_9980:
        /* <DEDUP_REMOVED lines=13> */
.L_x_9982:
[----:B------:R-:W-:Y:S05]  /*fe20*/  BSYNC.RECONVERGENT B2 ;  /* 0x0000000000027941 */ /* 0x000fea0003800200 */
.L_x_9981:
        /* <DEDUP_REMOVED lines=61> */
.L_x_9979:
[----:B------:R-:W-:Y:S05]  /*10200*/  BSYNC.RECONVERGENT B1 ;  /* 0x0000000000017941 */ /* 0x000fea0003800200 */
.L_x_9978:
[----:B------:R-:W-:Y:S01]  /*10210*/  ISETP.NE.AND P6, PT, R147, 0x1, PT ;  /* 0x000000019300780c */ /* 0x000fe20003fc5270 */
[----:B------:R-:W-:Y:S01]  /*10220*/  IMAD.U32 R148, R87, 0x10000, RZ ;  /* 0x0001000057947824 */ /* 0x000fe200078e00ff */
[----:B------:R-:W-:Y:S01]  /*10230*/  I2FP.F32.U32 R129, R2 ;  /* 0x0000000200817245 */ /* 0x000fe20000201000 */
[----:B------:R-:W-:Y:S01]  /*10240*/  BSSY.RECONVERGENT B1, `(.L_x_9983) ;  /* 0x000005c000017945 */ /* 0x000fe20003800200 */
        /* <DEDUP_REMOVED lines=14> */
.L_x_9985:
        /* <DEDUP_REMOVED lines=15> */
.L_x_9987:
[----:B------:R-:W-:Y:S05]  /*10420*/  BSYNC.RECONVERGENT B2 ;  /* 0x0000000000027941 */ /* 0x000fea0003800200 */
.L_x_9986:
        /* <DEDUP_REMOVED lines=61> */
.L_x_9984:
[----:B------:R-:W-:Y:S05]  /*10800*/  BSYNC.RECONVERGENT B1 ;  /* 0x0000000000017941 */ /* 0x000fea0003800200 */
.L_x_9983:
        /* <DEDUP_REMOVED lines=12> */
.L_x_9907:
        /* <DEDUP_REMOVED lines=16> */
.L_x_9991:
        /* <DEDUP_REMOVED lines=13> */
.L_x_9993:
[----:B------:R-:W-:Y:S05]  /*10aa0*/  BSYNC.RECONVERGENT B2 ;  /* 0x0000000000027941 */ /* 0x000fea0003800200 */
.L_x_9992:
        /* <DEDUP_REMOVED lines=60> */
.L_x_9990:
[----:B------:R-:W-:Y:S05]  /*10e70*/  BSYNC.RECONVERGENT B1 ;  /* 0x0000000000017941 */ /* 0x000fea0003800200 */
.L_x_9989:
        /* <DEDUP_REMOVED lines=22> */
.L_x_9996:
        /* <DEDUP_REMOVED lines=13> */
.L_x_9998:
[----:B------:R-:W-:Y:S05]  /*110b0*/  BSYNC.RECONVERGENT B2 ;  /* 0x0000000000027941 */ /* 0x000fea0003800200 */
.L_x_9997:
        /* <DEDUP_REMOVED lines=61> */
.L_x_9995:
[----:B------:R-:W-:Y:S05]  /*11490*/  BSYNC.RECONVERGENT B1 ;  /* 0x0000000000017941 */ /* 0x000fea0003800200 */
.L_x_9994:
        /* <DEDUP_REMOVED lines=19> */
.L_x_10001:
        /* <DEDUP_REMOVED lines=13> */
.L_x_10003:
[----:B------:R-:W-:Y:S05]  /*116a0*/  BSYNC.RECONVERGENT B2 ;  /* 0x0000000000027941 */ /* 0x000fea0003800200 */
.L_x_10002:
        /* <DEDUP_REMOVED lines=61> */
.L_x_10000:
[----:B------:R-:W-:Y:S05]  /*11a80*/  BSYNC.RECONVERGENT B1 ;  /* 0x0000000000017941 */ /* 0x000fea0003800200 */
.L_x_9999:
        /* <DEDUP_REMOVED lines=20> */
.L_x_10006:
        /* <DEDUP_REMOVED lines=13> */
.L_x_10008:
[----:B------:R-:W-:Y:S05]  /*11ca0*/  BSYNC.RECONVERGENT B2 ;  /* 0x0000000000027941 */ /* 0x000fea0003800200 */
.L_x_10007:
        /* <DEDUP_REMOVED lines=61> */
.L_x_10005:
[----:B------:R-:W-:Y:S05]  /*12080*/  BSYNC.RECONVERGENT B1 ;  /* 0x0000000000017941 */ /* 0x000fea0003800200 */
.L_x_10004:
        /* <DEDUP_REMOVED lines=19> */
.L_x_10011:
        /* <DEDUP_REMOVED lines=13> */
.L_x_10013:
[----:B------:R-:W-:Y:S05]  /*12290*/  BSYNC.RECONVERGENT B2 ;  /* 0x0000000000027941 */ /* 0x000fea0003800200 */
.L_x_10012:
        /* <DEDUP_REMOVED lines=61> */
.L_x_10010:
[----:B------:R-:W-:Y:S05]  /*12670*/  BSYNC.RECONVERGENT B1 ;  /* 0x0000000000017941 */ /* 0x000fea0003800200 */
.L_x_10009:
        /* <DEDUP_REMOVED lines=18> */
.L_x_10016:
        /* <DEDUP_REMOVED lines=13> */
.L_x_10018:
[----:B------:R-:W-:Y:S05]  /*12870*/  BSYNC.RECONVERGENT B2 ;  /* 0x0000000000027941 */ /* 0x000fea0003800200 */
.L_x_10017:
        /* <DEDUP_REMOVED lines=61> */
.L_x_10015:
[----:B------:R-:W-:Y:S05]  /*12c50*/  BSYNC.RECONVERGENT B1 ;  /* 0x0000000000017941 */ /* 0x000fea0003800200 */
.L_x_10014:
        /* <DEDUP_REMOVED lines=17> */
.L_x_10021:
        /* <DEDUP_REMOVED lines=13> */
.L_x_10023:
[----:B------:R-:W-:Y:S05]  /*12e40*/  BSYNC.RECONVERGENT B2 ;  /* 0x0000000000027941 */ /* 0x000fea0003800200 */
.L_x_10022:
        /* <DEDUP_REMOVED lines=61> */
.L_x_10020:
[----:B------:R-:W-:Y:S05]  /*13220*/  BSYNC.RECONVERGENT B1 ;  /* 0x0000000000017941 */ /* 0x000fea0003800200 */
.L_x_10019:
        /* <DEDUP_REMOVED lines=18> */
.L_x_10026:
        /* <DEDUP_REMOVED lines=13> */
.L_x_10028:
[----:B------:R-:W-:Y:S05]  /*13420*/  BSYNC.RECONVERGENT B2 ;  /* 0x0000000000027941 */ /* 0x000fea0003800200 */
.L_x_10027:
        /* <DEDUP_REMOVED lines=61> */
.L_x_10025:
[----:B------:R-:W-:Y:S05]  /*13800*/  BSYNC.RECONVERGENT B1 ;  /* 0x0000000000017941 */ /* 0x000fea0003800200 */
.L_x_10024:
        /* <DEDUP_REMOVED lines=8> */
[C---:B------:R-:W-:Y:S01]  /*13890*/  LOP3.LUT P0, RZ, R144.reuse, 0x8, RZ, 0xc0, !PT ;  /* 0x0000000890ff7812 */ /* 0x040fe2000780c0ff */
        /* <DEDUP_REMOVED lines=28> */
.L_x_9988:
        /* <DEDUP_REMOVED lines=44> */
.L_x_10029:
[----:B------:R-:W-:Y:S01]  /*13d20*/  MOV R120, R114 ;  /* 0x0000007200787202 */ /* 0x000fe20000000f00 */
[----:B------:R-:W-:-:S07]  /*13d30*/  VIADD R112, R112, 0x20 ;  /* 0x0000002070707836 */ /* 0x000fce0000000000 */
.L_x_9906:
[----:B------:R-:W-:Y:S05]  /*13d40*/  BSYNC.RECONVERGENT B0 ;  /* 0x0000000000007941 */ /* 0x000fea0003800200 */
.L_x_9905:
        /* <DEDUP_REMOVED lines=36> */
.L_x_10035:
        /* <DEDUP_REMOVED lines=13> */
.L_x_10037:
[----:B------:R-:W-:Y:S05]  /*14060*/  BSYNC.RECONVERGENT B2 ;  /* 0x0000000000027941 */ /* 0x000fea0003800200 */
.L_x_10036:
        /* <DEDUP_REMOVED lines=59> */
.L_x_10034:
[----:B------:R-:W-:Y:S05]  /*14420*/  BSYNC.RECONVERGENT B1 ;  /* 0x0000000000017941 */ /* 0x000fea0003800200 */
.L_x_10033:
[----:B------:R-:W0:Y:S01]  /*14430*/  LDC R113, c[0x0][0x404] ;  /* 0x00010100ff717b82 */ /* 0x000e220000000800 */
[----:B------:R-:W-:Y:S01]  /*14440*/  I2FP.F32.U32 R89, R88 ;  /* 0x0000005800597245 */ /* 0x000fe20000201000 */
[----:B------:R-:W-:Y:S01]  /*14450*/  IMAD.MOV.U32 R120, RZ, RZ, 0x2f800000 ;  /* 0x2f800000ff787424 */ /* 0x000fe200078e00ff */
[----:B------:R-:W-:Y:S01]  /*14460*/  ISETP.NE.AND P2, PT, R90, 0x1, PT ;  /* 0x000000015a00780c */ /* 0x000fe20003f45270 */
[----:B------:R-:W-:Y:S01]  /*14470*/  BSSY.RECONVERGENT B1, `(.L_x_10038) ;  /* 0x000005e000017945 */ /* 0x000fe20003800200 */
[----:B------:R-:W-:Y:S01]  /*14480*/  LOP3.LUT R144, R144, 0xffffffef, RZ, 0xc0, !PT ;  /* 0xffffffef90907812 */ /* 0x000fe200078ec0ff */
[----:B------:R-:W-:Y:S01]  /*14490*/  FFMA.FTZ R2, R89, R120, 1.1641532182693481445e-10 ;  /* 0x2f00000059027423 */ /* 0x000fe20000010078 */
[----:B------:R-:W-:Y:S01]  /*144a0*/  IMAD.MOV.U32 R91, RZ, RZ, 0x2 ;  /* 0x00000002ff5b7424 */ /* 0x000fe200078e00ff */
[----:B------:R-:W1:Y:S01]  /*144b0*/  LDC R115, c[0x0][0x408] ;  /* 0x00010200ff737b82 */ /* 0x000e620000000800 */
[----:B------:R-:W-:Y:S02]  /*144c0*/  IMAD.MOV.U32 R89, RZ, RZ, R122 ;  /* 0x000000ffff597224 */ /* 0x000fe400078e007a */
[----:B0-----:R-:W-:-:S02]  /*144d0*/  FSETP.LE.FTZ.AND P4, PT, R2, R113, PT ;  /* 0x000000710200720b */ /* 0x001fc40003f93000 */
[C---:B-----5:R-:W-:Y:S02]  /*144e0*/  SHF.L.U32 R2, R92.reuse, 0x10, RZ ;  /* 0x000000105c027819 */ /* 0x060fe400000006ff */
[----:B------:R-:W-:-:S03]  /*144f0*/  PRMT R92, R92, 0x7632, R92 ;  /* 0x000076325c5c7816 */ /* 0x000fc6000000005c */
[----:B-1----:R-:W-:-:S06]  /*14500*/  FMUL.FTZ R121, R2, R115 ;  /* 0x0000007302797220 */ /* 0x002fcc0000410000 */
        /* <DEDUP_REMOVED lines=10> */
.L_x_10040:
        /* <DEDUP_REMOVED lines=13> */
.L_x_10042:
[----:B------:R-:W-:Y:S05]  /*14680*/  BSYNC.RECONVERGENT B2 ;  /* 0x0000000000027941 */ /* 0x000fea0003800200 */
.L_x_10041:
        /* <DEDUP_REMOVED lines=60> */
.L_x_10039:
[----:B------:R-:W-:Y:S05]  /*14a50*/  BSYNC.RECONVERGENT B1 ;  /* 0x0000000000017941 */ /* 0x000fea0003800200 */
.L_x_10038:
[----:B------:R-:W-:Y:S01]  /*14a60*/  I2FP.F32.U32 R89, R89 ;  /* 0x0000005900597245 */ /* 0x000fe20000201000 */
[----:B------:R-:W-:Y:S01]  /*14a70*/  IMAD.U32 R88, R60, 0x10000, RZ ;  /* 0x000100003c587824 */ /* 0x000fe200078e00ff */
[----:B------:R-:W-:Y:S01]  /*14a80*/  BSSY.RECONVERGENT B1, `(.L_x_10043) ;  /* 0x000005f000017945 */ /* 0x000fe20003800200 */
[----:B------:R-:W-:Y:S02]  /*14a90*/  HFMA2 R90, -RZ, RZ, 0, 1.1920928955078125e-07 ;  /* 0x00000002ff5a7431 */ /* 0x000fe400000001ff */
[----:B------:R-:W-:Y:S01]  /*14aa0*/  FFMA.FTZ R2, R89, R120, 1.1641532182693481445e-10 ;  /* 0x2f00000059027423 */ /* 0x000fe20000010078 */
[----:B------:R-:W-:Y:S01]  /*14ab0*/  FMUL.FTZ R88, R88, R115 ;  /* 0x0000007358587220 */ /* 0x000fe20000410000 */
[----:B------:R-:W-:-:S03]  /*14ac0*/  FSEL R89, R121, RZ, P4 ;  /* 0x000000ff79597208 */ /* 0x000fc60002000000 */
        /* <DEDUP_REMOVED lines=16> */
.L_x_10045:
        /* <DEDUP_REMOVED lines=13> */
.L_x_10047:
[----:B------:R-:W-:Y:S05]  /*14ca0*/  BSYNC.RECONVERGENT B2 ;  /* 0x0000000000027941 */ /* 0x000fea0003800200 */
.L_x_10046:
        /* <DEDUP_REMOVED lines=59> */
[----:B------:R-:W-:-:S07]  /*15060*/  HFMA2 R90, -RZ, RZ, 0, 0 ;  /* 0x00000000ff5a7431 */ /* 0x000fce00000001ff */
.L_x_10044:
[----:B------:R-:W-:Y:S05]  /*15070*/  BSYNC.RECONVERGENT B1 ;  /* 0x0000000000017941 */ /* 0x000fea0003800200 */
.L_x_10043:
        /* <DEDUP_REMOVED lines=20> */
.L_x_10050:
        /* <DEDUP_REMOVED lines=13> */
.L_x_10052:
[----:B------:R-:W-:Y:S05]  /*15290*/  BSYNC.RECONVERGENT B2 ;  /* 0x0000000000027941 */ /* 0x000fea0003800200 */
.L_x_10051:
        /* <DEDUP_REMOVED lines=60> */
.L_x_10049:
[----:B------:R-:W-:Y:S05]  /*15660*/  BSYNC.RECONVERGENT B1 ;  /* 0x0000000000017941 */ /* 0x000fea0003800200 */
.L_x_10048:
        /* <DEDUP_REMOVED lines=24> */
.L_x_10055:
        /* <DEDUP_REMOVED lines=13> */
.L_x_10057:
[----:B------:R-:W-:Y:S05]  /*158c0*/  BSYNC.RECONVERGENT B2 ;  /* 0x0000000000027941 */ /* 0x000fea0003800200 */
.L_x_10056:
        /* <DEDUP_REMOVED lines=61> */
.L_x_10054:
[----:B------:R-:W-:Y:S05]  /*15ca0*/  BSYNC.RECONVERGENT B1 ;  /* 0x0000000000017941 */ /* 0x000fea0003800200 */
.L_x_10053:
        /* <DEDUP_REMOVED lines=21> */
.L_x_10060:
        /* <DEDUP_REMOVED lines=13> */
.L_x_10062:
[----:B------:R-:W-:Y:S05]  /*15ed0*/  BSYNC.RECONVERGENT B2 ;  /* 0x0000000000027941 */ /* 0x000fea0003800200 */
.L_x_10061:
        /* <DEDUP_REMOVED lines=61> */
.L_x_10059:
[----:B------:R-:W-:Y:S05]  /*162b0*/  BSYNC.RECONVERGENT B1 ;  /* 0x0000000000017941 */ /* 0x000fea0003800200 */
.L_x_10058:
[----:B------:R-:W-:Y:S01]  /*162c0*/  I2FP.F32.U32 R93, R93 ;  /* 0x0000005d005d7245 */ /* 0x000fe20000201000 */
[----:B------:R-:W-:Y:S01]  /*162d0*/  BSSY.RECONVERGENT B1, `(.L_x_10063) ;  /* 0x0000061000017945 */ /* 0x000fe20003800200 */
[----:B------:R-:W-:Y:S01]  /*162e0*/  SHF.L.U32 R92, R61, 0x10, RZ ;  /* 0x000000103d5c7819 */ /* 0x000fe200000006ff */
[----:B------:R-:W-:Y:S02]  /*162f0*/  IMAD.MOV.U32 R126, RZ, RZ, 0x2 ;  /* 0x00000002ff7e7424 */ /* 0x000fe400078e00ff */
[----:B------:R-:W-:Y:S01]  /*16300*/  FFMA.FTZ R2, R93, R120, 1.1641532182693481445e-10 ;  /* 0x2f0000005d027423 */ /* 0x000fe20000010078 */
[----:B------:R-:W-:Y:S01]  /*16310*/  FSEL R93, R90, RZ, P4 ;  /* 0x000000ff5a5d7208 */ /* 0x000fe20002000000 */
        /* <DEDUP_REMOVED lines=17> */
.L_x_10065:
        /* <DEDUP_REMOVED lines=13> */
.L_x_10067:
[----:B------:R-:W-:Y:S05]  /*16500*/  BSYNC.RECONVERGENT B2 ;  /* 0x0000000000027941 */ /* 0x000fea0003800200 */
.L_x_10066:
        /* <DEDUP_REMOVED lines=61> */
.L_x_10064:
[----:B------:R-:W-:Y:S05]  /*168e0*/  BSYNC.RECONVERGENT B1 ;  /* 0x0000000000017941 */ /* 0x000fea0003800200 */
.L_x_10063:
        /* <DEDUP_REMOVED lines=20> */
.L_x_10070:
        /* <DEDUP_REMOVED lines=13> */
.L_x_10072:
[----:B------:R-:W-:Y:S05]  /*16b00*/  BSYNC.RECONVERGENT B2 ;  /* 0x0000000000027941 */ /* 0x000fea0003800200 */
.L_x_10071:
        /* <DEDUP_REMOVED lines=61> */
.L_x_10069:
[----:B------:R-:W-:Y:S05]  /*16ee0*/  BSYNC.RECONVERGENT B1 ;  /* 0x0000000000017941 */ /* 0x000fea0003800200 */
.L_x_10068:
        /* <DEDUP_REMOVED lines=24> */
.L_x_10075:
        /* <DEDUP_REMOVED lines=13> */
.L_x_10077:
[----:B------:R-:W-:Y:S05]  /*17140*/  BSYNC.RECONVERGENT B2 ;  /* 0x0000000000027941 */ /* 0x000fea0003800200 */
.L_x_10076:
        /* <DEDUP_REMOVED lines=61> */
.L_x_10074:
[----:B------:R-:W-:Y:S05]  /*17520*/  BSYNC.RECONVERGENT B1 ;  /* 0x0000000000017941 */ /* 0x000fea0003800200 */
.L_x_10073:
        /* <DEDUP_REMOVED lines=19> */
.L_x_10080:
        /* <DEDUP_REMOVED lines=13> */
.L_x_10082:
[----:B------:R-:W-:Y:S05]  /*17730*/  BSYNC.RECONVERGENT B2 ;  /* 0x0000000000027941 */ /* 0x000fea0003800200 */
.L_x_10081:
        /* <DEDUP_REMOVED lines=61> */
.L_x_10079:
[----:B------:R-:W-:Y:S05]  /*17b10*/  BSYNC.RECONVERGENT B1 ;  /* 0x0000000000017941 */ /* 0x000fea0003800200 */
.L_x_10078:
        /* <DEDUP_REMOVED lines=23> */
.L_x_10085:
        /* <DEDUP_REMOVED lines=13> */
.L_x_10087:
[----:B------:R-:W-:Y:S05]  /*17d60*/  BSYNC.RECONVERGENT B2 ;  /* 0x0000000000027941 */ /* 0x000fea0003800200 */
.L_x_10086:
        /* <DEDUP_REMOVED lines=61> */
.L_x_10084:
[----:B------:R-:W-:Y:S05]  /*18140*/  BSYNC.RECONVERGENT B1 ;  /* 0x0000000000017941 */ /* 0x000fea0003800200 */
.L_x_10083:
        /* <DEDUP_REMOVED lines=18> */
.L_x_10090:
        /* <DEDUP_REMOVED lines=13> */
.L_x_10092:
[----:B------:R-:W-:Y:S05]  /*18340*/  BSYNC.RECONVERGENT B2 ;  /* 0x0000000000027941 */ /* 0x000fea0003800200 */
.L_x_10091:
        /* <DEDUP_REMOVED lines=61> */
.L_x_10089:
[----:B------:R-:W-:Y:S05]  /*18720*/  BSYNC.RECONVERGENT B1 ;  /* 0x0000000000017941 */ /* 0x000fea0003800200 */
.L_x_10088:
        /* <DEDUP_REMOVED lines=24> */
.L_x_10095:
        /* <DEDUP_REMOVED lines=13> */
.L_x_10097:
[----:B------:R-:W-:Y:S05]  /*18980*/  BSYNC.RECONVERGENT B2 ;  /* 0x0000000000027941 */ /* 0x000fea0003800200 */
.L_x_10096:
        /* <DEDUP_REMOVED lines=61> */
.L_x_10094:
[----:B------:R-:W-:Y:S05]  /*18d60*/  BSYNC.RECONVERGENT B1 ;  /* 0x0000000000017941 */ /* 0x000fea0003800200 */
.L_x_10093:
        /* <DEDUP_REMOVED lines=19> */
.L_x_10100:
        /* <DEDUP_REMOVED lines=13> */
.L_x_10102:
[----:B------:R-:W-:Y:S05]  /*18f70*/  BSYNC.RECONVERGENT B2 ;  /* 0x0000000000027941 */ /* 0x000fea0003800200 */
.L_x_10101:
        /* <DEDUP_REMOVED lines=61> */
.L_x_10099:
[----:B------:R-:W-:Y:S05]  /*19350*/  BSYNC.RECONVERGENT B1 ;  /* 0x0000000000017941 */ /* 0x000fea0003800200 */
.L_x_10098:
        /* <DEDUP_REMOVED lines=23> */
.L_x_10105:
        /* <DEDUP_REMOVED lines=13> */
.L_x_10107:
[----:B------:R-:W-:Y:S05]  /*195a0*/  BSYNC.RECONVERGENT B2 ;  /* 0x0000000000027941 */ /* 0x000fea0003800200 */
.L_x_10106:
        /* <DEDUP_REMOVED lines=61> */
.L_x_10104:
[----:B------:R-:W-:Y:S05]  /*19980*/  BSYNC.RECONVERGENT B1 ;  /* 0x0000000000017941 */ /* 0x000fea0003800200 */
.L_x_10103:
        /* <DEDUP_REMOVED lines=18> */
.L_x_10110:
        /* <DEDUP_REMOVED lines=15> */
.L_x_10112:
[----:B------:R-:W-:Y:S05]  /*19ba0*/  BSYNC.RECONVERGENT B2 ;  /* 0x0000000000027941 */ /* 0x000fea0003800200 */
.L_x_10111:
        /* <DEDUP_REMOVED lines=61> */
.L_x_10109:
[----:B------:R-:W-:Y:S05]  /*19f80*/  BSYNC.RECONVERGENT B1 ;  /* 0x0000000000017941 */ /* 0x000fea0003800200 */
.L_x_10108:
        /* <DEDUP_REMOVED lines=12> */
.L_x_10032:
        /* <DEDUP_REMOVED lines=16> */
.L_x_10116:
        /* <DEDUP_REMOVED lines=13> */
.L_x_10118:
[----:B------:R-:W-:Y:S05]  /*1a220*/  BSYNC.RECONVERGENT B2 ;  /* 0x0000000000027941 */ /* 0x000fea0003800200 */
.L_x_10117:
        /* <DEDUP_REMOVED lines=60> */
.L_x_10115:
[----:B------:R-:W-:Y:S05]  /*1a5f0*/  BSYNC.RECONVERGENT B1 ;  /* 0x0000000000017941 */ /* 0x000fea0003800200 */
.L_x_10114:
        /* <DEDUP_REMOVED lines=22> */
.L_x_10121:
        /* <DEDUP_REMOVED lines=13> */
.L_x_10123:
[----:B------:R-:W-:Y:S05]  /*1a830*/  BSYNC.RECONVERGENT B2 ;  /* 0x0000000000027941 */ /* 0x000fea0003800200 */
.L_x_10122:
        /* <DEDUP_REMOVED lines=61> */
.L_x_10120:
[----:B------:R-:W-:Y:S05]  /*1ac10*/  BSYNC.RECONVERGENT B1 ;  /* 0x0000000000017941 */ /* 0x000fea0003800200 */
.L_x_10119:
        /* <DEDUP_REMOVED lines=19> */
.L_x_10126:
        /* <DEDUP_REMOVED lines=13> */
.L_x_10128:
[----:B------:R-:W-:Y:S05]  /*1ae20*/  BSYNC.RECONVERGENT B2 ;  /* 0x0000000000027941 */ /* 0x000fea0003800200 */
.L_x_10127:
        /* <DEDUP_REMOVED lines=61> */
.L_x_10125:
[----:B------:R-:W-:Y:S05]  /*1b200*/  BSYNC.RECONVERGENT B1 ;  /* 0x0000000000017941 */ /* 0x000fea0003800200 */
.L_x_10124:
        /* <DEDUP_REMOVED lines=20> */
.L_x_10131:
        /* <DEDUP_REMOVED lines=13> */
.L_x_10133:
[----:B------:R-:W-:Y:S05]  /*1b420*/  BSYNC.RECONVERGENT B2 ;  /* 0x0000000000027941 */ /* 0x000fea0003800200 */
.L_x_10132:
        /* <DEDUP_REMOVED lines=61> */
.L_x_10130:
[----:B------:R-:W-:Y:S05]  /*1b800*/  BSYNC.RECONVERGENT B1 ;  /* 0x0000000000017941 */ /* 0x000fea0003800200 */
.L_x_10129:
        /* <DEDUP_REMOVED lines=19> */
.L_x_10136:
        /* <DEDUP_REMOVED lines=13> */
.L_x_10138:
[----:B------:R-:W-:Y:S05]  /*1ba10*/  BSYNC.RECONVERGENT B2 ;  /* 0x0000000000027941 */ /* 0x000fea0003800200 */
.L_x_10137:
        /* <DEDUP_REMOVED lines=61> */
.L_x_10135:
[----:B------:R-:W-:Y:S05]  /*1bdf0*/  BSYNC.RECONVERGENT B1 ;  /* 0x0000000000017941 */ /* 0x000fea0003800200 */
.L_x_10134:
        /* <DEDUP_REMOVED lines=18> */
.L_x_10141:
        /* <DEDUP_REMOVED lines=13> */
.L_x_10143:
[----:B------:R-:W-:Y:S05]  /*1bff0*/  BSYNC.RECONVERGENT B2 ;  /* 0x0000000000027941 */ /* 0x000fea0003800200 */
.L_x_10142:
        /* <DEDUP_REMOVED lines=61> */
.L_x_10140:
[----:B------:R-:W-:Y:S05]  /*1c3d0*/  BSYNC.RECONVERGENT B1 ;  /* 0x0000000000017941 */ /* 0x000fea0003800200 */
.L_x_10139:
        /* <DEDUP_REMOVED lines=17> */
.L_x_10146:
        /* <DEDUP_REMOVED lines=13> */
.L_x_10148:
[----:B------:R-:W-:Y:S05]  /*1c5c0*/  BSYNC.RECONVERGENT B2 ;  /* 0x0000000000027941 */ /* 0x000fea0003800200 */
.L_x_10147:
        /* <DEDUP_REMOVED lines=61> */
.L_x_10145:
[----:B------:R-:W-:Y:S05]  /*1c9a0*/  BSYNC.RECONVERGENT B1 ;  /* 0x0000000000017941 */ /* 0x000fea0003800200 */
.L_x_10144:
        /* <DEDUP_REMOVED lines=18> */
.L_x_10151:
        /* <DEDUP_REMOVED lines=13> */
.L_x_10153:
[----:B------:R-:W-:Y:S05]  /*1cba0*/  BSYNC.RECONVERGENT B2 ;  /* 0x0000000000027941 */ /* 0x000fea0003800200 */
.L_x_10152:
        /* <DEDUP_REMOVED lines=61> */
.L_x_10150:
[----:B------:R-:W-:Y:S05]  /*1cf80*/  BSYNC.RECONVERGENT B1 ;  /* 0x0000000000017941 */ /* 0x000fea0003800200 */
.L_x_10149:
        /* <DEDUP_REMOVED lines=37> */
.L_x_10113:
        /* <DEDUP_REMOVED lines=44> */
.L_x_10154:
[----:B------:R-:W-:Y:S01]  /*1d4a0*/  IMAD.MOV.U32 R120, RZ, RZ, R114 ;  /* 0x000000ffff787224 */ /* 0x000fe200078e0072 */
[----:B------:R-:W-:-:S07]  /*1d4b0*/  IADD3 R112, PT, PT, R112, 0x20, RZ ;  /* 0x0000002070707810 */ /* 0x000fce0007ffe0ff */
.L_x_10031:
[----:B------:R-:W-:Y:S05]  /*1d4c0*/  BSYNC.RECONVERGENT B0 ;  /* 0x0000000000007941 */ /* 0x000fea0003800200 */
.L_x_10030:
        /* <DEDUP_REMOVED lines=36> */
.L_x_10160:
        /* <DEDUP_REMOVED lines=13> */
.L_x_10162:
[----:B------:R-:W-:Y:S05]  /*1d7e0*/  BSYNC.RECONVERGENT B2 ;  /* 0x0000000000027941 */ /* 0x000fea0003800200 */
.L_x_10161:
        /* <DEDUP_REMOVED lines=59> */
.L_x_10159:
[----:B------:R-:W-:Y:S05]  /*1dba0*/  BSYNC.RECONVERGENT B1 ;  /* 0x0000000000017941 */ /* 0x000fea0003800200 */
.L_x_10158:
        /* <DEDUP_REMOVED lines=24> */
.L_x_10165:
        /* <DEDUP_REMOVED lines=13> */
.L_x_10167:
[----:B------:R-:W-:Y:S05]  /*1de00*/  BSYNC.RECONVERGENT B2 ;  /* 0x0000000000027941 */ /* 0x000fea0003800200 */
.L_x_10166:
        /* <DEDUP_REMOVED lines=60> */
.L_x_10164:
[----:B------:R-:W-:Y:S05]  /*1e1d0*/  BSYNC.RECONVERGENT B1 ;  /* 0x0000000000017941 */ /* 0x000fea0003800200 */
.L_x_10163:
        /* <DEDUP_REMOVED lines=24> */
.L_x_10170:
        /* <DEDUP_REMOVED lines=13> */
.L_x_10172:
[----:B------:R-:W-:Y:S05]  /*1e430*/  BSYNC.RECONVERGENT B2 ;  /* 0x0000000000027941 */ /* 0x000fea0003800200 */
.L_x_10171:
        /* <DEDUP_REMOVED lines=60> */
.L_x_10169:
[----:B------:R-:W-:Y:S05]  /*1e800*/  BSYNC.RECONVERGENT B1 ;  /* 0x0000000000017941 */ /* 0x000fea0003800200 */
.L_x_10168:
        /* <DEDUP_REMOVED lines=20> */
.L_x_10175:
        /* <DEDUP_REMOVED lines=13> */
.L_x_10177:
[----:B------:R-:W-:Y:S05]  /*1ea20*/  BSYNC.RECONVERGENT B2 ;  /* 0x0000000000027941 */ /* 0x000fea0003800200 */
.L_x_10176:
        /* <DEDUP_REMOVED lines=60> */
.L_x_10174:
[----:B------:R-:W-:Y:S05]  /*1edf0*/  BSYNC.RECONVERGENT B1 ;  /* 0x0000000000017941 */ /* 0x000fea0003800200 */
.L_x_10173:
[----:B------:R-:W-:Y:S01]  /*1ee00*/  PRMT R2, R60, 0x7632, R2 ;  /* 0x000076323c027816 */ /* 0x000fe20000000002 */
[----:B------:R-:W-:Y:S01]  /*1ee10*/  BSSY.RECONVERGENT B1, `(.L_x_10178) ;  /* 0x0000062000017945 */ /* 0x000fe20003800200 */
[----:B------:R-:W-:Y:S01]  /*1ee20*/  I2FP.F32.U32 R99, R99 ;  /* 0x0000006300637245 */ /* 0x000fe20000201000 */
[----:B------:R-:W-:Y:S01]  /*1ee30*/  HFMA2 R100, -RZ, RZ, 0, 1.1920928955078125e-07 ;  /* 0x00000002ff647431 */ /* 0x000fe200000001ff */
[----:B------:R-:W-:Y:S01]  /*1ee40*/  FSEL R97, R97, RZ, P4 ;  /* 0x000000ff61617208 */ /* 0x000fe20002000000 */
[----:B------:R-:W-:Y:S02]  /*1ee50*/  IMAD.U32 R98, R2, 0x10000, RZ ;  /* 0x0001000002627824 */ /* 0x000fe400078e00ff */
        /* <DEDUP_REMOVED lines=18> */
.L_x_10180:
        /* <DEDUP_REMOVED lines=13> */
.L_x_10182:
[----:B------:R-:W-:Y:S05]  /*1f050*/  BSYNC.RECONVERGENT B2 ;  /* 0x0000000000027941 */ /* 0x000fea0003800200 */
.L_x_10181:
        /* <DEDUP_REMOVED lines=61> */
.L_x_10179:
[----:B------:R-:W-:Y:S05]  /*1f430*/  BSYNC.RECONVERGENT B1 ;  /* 0x0000000000017941 */ /* 0x000fea0003800200 */
.L_x_10178:
        /* <DEDUP_REMOVED lines=21> */
.L_x_10185:
        /* <DEDUP_REMOVED lines=13> */
.L_x_10187:
[----:B------:R-:W-:Y:S05]  /*1f660*/  BSYNC.RECONVERGENT B2 ;  /* 0x0000000000027941 */ /* 0x000fea0003800200 */
.L_x_10186:
        /* <DEDUP_REMOVED lines=61> */
.L_x_10184:
[----:B------:R-:W-:Y:S05]  /*1fa40*/  BSYNC.RECONVERGENT B1 ;  /* 0x0000000000017941 */ /* 0x000fea0003800200 */
.L_x_10183:
[----:B------:R-:W-:Y:S01]  /*1fa50*/  I2FP.F32.U32 R101, R101 ;  /* 0x0000006500657245 */ /* 0x000fe20000201000 */
[----:B------:R-:W-:Y:S01]  /*1fa60*/  IMAD.U32 R100, R61, 0x10000, RZ ;  /* 0x000100003d647824 */ /* 0x000fe200078e00ff */
[----:B------:R-:W-:Y:S01]  /*1fa70*/  BSSY.RECONVERGENT B1, `(.L_x_10188) ;  /* 0x0000060000017945 */ /* 0x000fe20003800200 */
[----:B------:R-:W-:Y:S02]  /*1fa80*/  HFMA2 R126, -RZ, RZ, 0, 1.1920928955078125e-07 ;  /* 0x00000002ff7e7431 */ /* 0x000fe400000001ff */
        /* <DEDUP_REMOVED lines=19> */
.L_x_10190:
        /* <DEDUP_REMOVED lines=13> */
.L_x_10192:
[----:B------:R-:W-:Y:S05]  /*1fc90*/  BSYNC.RECONVERGENT B2 ;  /* 0x0000000000027941 */ /* 0x000fea0003800200 */
.L_x_10191:
        /* <DEDUP_REMOVED lines=61> */
.L_x_10189:
[----:B------:R-:W-:Y:S05]  /*20070*/  BSYNC.RECONVERGENT B1 ;  /* 0x0000000000017941 */ /* 0x000fea0003800200 */
.L_x_10188:
        /* <DEDUP_REMOVED lines=20> */
.L_x_10195:
        /* <DEDUP_REMOVED lines=13> */
.L_x_10197:
[----:B------:R-:W-:Y:S05]  /*20290*/  BSYNC.RECONVERGENT B2 ;  /* 0x0000000000027941 */ /* 0x000fea0003800200 */
.L_x_10196:
        /* <DEDUP_REMOVED lines=61> */
.L_x_10194:
[----:B------:R-:W-:Y:S05]  /*20670*/  BSYNC.RECONVERGENT B1 ;  /* 0x0000000000017941 */ /* 0x000fea0003800200 */
.L_x_10193:
[----:B------:R-:W-:Y:S01]  /*20680*/  PRMT R2, R61, 0x7632, R2 ;  /* 0x000076323d027816 */ /* 0x000fe20000000002 */
[----:B------:R-:W-:Y:S01]  /*20690*/  BSSY.RECONVERGENT B1, `(.L_x_10198) ;  /* 0x0000062000017945 */ /* 0x000fe20003800200 */
[----:B------:R-:W-:Y:S02]  /*206a0*/  I2FP.F32.U32 R101, R101 ;  /* 0x0000006500657245 */ /* 0x000fe40000201000 */
        /* <DEDUP_REMOVED lines=21> */
.L_x_10200:
        /* <DEDUP_REMOVED lines=13> */
.L_x_10202:
[----:B------:R-:W-:Y:S05]  /*208d0*/  BSYNC.RECONVERGENT B2 ;  /* 0x0000000000027941 */ /* 0x000fea0003800200 */
.L_x_10201:
        /* <DEDUP_REMOVED lines=61> */
.L_x_10199:
[----:B------:R-:W-:Y:S05]  /*20cb0*/  BSYNC.RECONVERGENT B1 ;  /* 0x0000000000017941 */ /* 0x000fea0003800200 */
.L_x_10198:
[----:B------:R-:W-:Y:S01]  /*20cc0*/  ISETP.NE.AND P3, PT, R100, 0x1, PT ;  /* 0x000000016400780c */ /* 0x000fe20003f65270 */
[C---:B------:R-:W-:Y:S01]  /*20cd0*/  IMAD.U32 R146, R102.reuse, 0x10000, RZ ;  /* 0x0001000066927824 */ /* 0x040fe200078e00ff */
[----:B------:R-:W-:Y:S01]  /*20ce0*/  I2FP.F32.U32 R101, R2 ;  /* 0x0000000200657245 */ /* 0x000fe20000201000 */
[----:B------:R-:W-:Y:S01]  /*20cf0*/  BSSY.RECONVERGENT B1, `(.L_x_10203) ;  /* 0x000005b000017945 */ /* 0x000fe20003800200 */
[----:B------:R-:W-:Y:S01]  /*20d00*/  HFMA2 R127, -RZ, RZ, 0, 1.1920928955078125e-07 ;  /* 0x00000002ff7f7431 */ /* 0x000fe200000001ff */
[----:B------:R-:W-:Y:S01]  /*20d10*/  PRMT R102, R102, 0x7632, R102 ;  /* 0x0000763266667816 */ /* 0x000fe20000000066 */
[----:B------:R-:W-:Y:S01]  /*20d20*/  FMUL.FTZ R146, R146, R115 ;  /* 0x0000007392927220 */ /* 0x000fe20000410000 */
        /* <DEDUP_REMOVED lines=12> */
.L_x_10205:
        /* <DEDUP_REMOVED lines=13> */
.L_x_10207:
[----:B------:R-:W-:Y:S05]  /*20ec0*/  BSYNC.RECONVERGENT B2 ;  /* 0x0000000000027941 */ /* 0x000fea0003800200 */
.L_x_10206:
        /* <DEDUP_REMOVED lines=61> */
.L_x_10204:
[----:B------:R-:W-:Y:S05]  /*212a0*/  BSYNC.RECONVERGENT B1 ;  /* 0x0000000000017941 */ /* 0x000fea0003800200 */
.L_x_10203:
        /* <DEDUP_REMOVED lines=23> */
.L_x_10210:
        /* <DEDUP_REMOVED lines=13> */
.L_x_10212:
[----:B------:R-:W-:Y:S05]  /*214f0*/  BSYNC.RECONVERGENT B2 ;  /* 0x0000000000027941 */ /* 0x000fea0003800200 */
.L_x_10211:
        /* <DEDUP_REMOVED lines=61> */
.L_x_10209:
[----:B------:R-:W-:Y:S05]  /*218d0*/  BSYNC.RECONVERGENT B1 ;  /* 0x0000000000017941 */ /* 0x000fea0003800200 */
.L_x_10208:
[----:B------:R-:W-:Y:S01]  /*218e0*/  ISETP.NE.AND P4, PT, R128, 0x1, PT ;  /* 0x000000018000780c */ /* 0x000fe20003f85270 */
[----:B------:R-:W-:Y:S01]  /*218f0*/  IMAD.U32 R102, R102, 0x10000, RZ ;  /* 0x0001000066667824 */ /* 0x000fe200078e00ff */
[----:B------:R-:W-:Y:S01]  /*21900*/  I2FP.F32.U32 R101, R2 ;  /* 0x0000000200657245 */ /* 0x000fe20000201000 */
[----:B------:R-:W-:Y:S01]  /*21910*/  BSSY.RECONVERGENT B1, `(.L_x_10213) ;  /* 0x000005a000017945 */ /* 0x000fe20003800200 */
        /* <DEDUP_REMOVED lines=14> */
.L_x_10215:
        /* <DEDUP_REMOVED lines=13> */
.L_x_10217:
[----:B------:R-:W-:Y:S05]  /*21ad0*/  BSYNC.RECONVERGENT B2 ;  /* 0x0000000000027941 */ /* 0x000fea0003800200 */
.L_x_10216:
        /* <DEDUP_REMOVED lines=61> */
.L_x_10214:
[----:B------:R-:W-:Y:S05]  /*21eb0*/  BSYNC.RECONVERGENT B1 ;  /* 0x0000000000017941 */ /* 0x000fea0003800200 */
.L_x_10213:
        /* <DEDUP_REMOVED lines=24> */
.L_x_10220:
        /* <DEDUP_REMOVED lines=13> */
.L_x_10222:
[----:B------:R-:W-:Y:S05]  /*22110*/  BSYNC.RECONVERGENT B2 ;  /* 0x0000000000027941 */ /* 0x000fea0003800200 */
.L_x_10221:
        /* <DEDUP_REMOVED lines=61> */
.L_x_10219:
[----:B------:R-:W-:Y:S05]  /*224f0*/  BSYNC.RECONVERGENT B1 ;  /* 0x0000000000017941 */ /* 0x000fea0003800200 */
.L_x_10218:
        /* <DEDUP_REMOVED lines=19> */
.L_x_10225:
        /* <DEDUP_REMOVED lines=13> */
.L_x_10227:
[----:B------:R-:W-:Y:S05]  /*22700*/  BSYNC.RECONVERGENT B2 ;  /* 0x0000000000027941 */ /* 0x000fea0003800200 */
.L_x_10226:
        /* <DEDUP_REMOVED lines=61> */
.L_x_10224:
[----:B------:R-:W-:Y:S05]  /*22ae0*/  BSYNC.RECONVERGENT B1 ;  /* 0x0000000000017941 */ /* 0x000fea0003800200 */
.L_x_10223:
        /* <DEDUP_REMOVED lines=23> */
.L_x_10230:
        /* <DEDUP_REMOVED lines=13> */
.L_x_10232:
[----:B------:R-:W-:Y:S05]  /*22d30*/  BSYNC.RECONVERGENT B2 ;  /* 0x0000000000027941 */ /* 0x000fea0003800200 */
.L_x_10231:
        /* <DEDUP_REMOVED lines=61> */
.L_x_10229:
[----:B------:R-:W-:Y:S05]  /*23110*/  BSYNC.RECONVERGENT B1 ;  /* 0x0000000000017941 */ /* 0x000fea0003800200 */
.L_x_10228:
[----:B------:R-:W-:Y:S01]  /*23120*/  ISETP.NE.AND P6, PT, R147, 0x1, PT ;  /* 0x000000019300780c */ /* 0x000fe20003fc5270 */
[----:B------:R-:W-:Y:S01]  /*23130*/  IMAD.U32 R148, R103, 0x10000, RZ ;  /* 0x0001000067947824 */ /* 0x000fe200078e00ff */
[----:B------:R-:W-:Y:S01]  /*23140*/  I2FP.F32.U32 R129, R2 ;  /* 0x0000000200817245 */ /* 0x000fe20000201000 */
[----:B------:R-:W-:Y:S01]  /*23150*/  BSSY.RECONVERGENT B1, `(.L_x_10233) ;  /* 0x000005c000017945 */ /* 0x000fe20003800200 */
[----:B------:R-:W-:Y:S02]  /*23160*/  HFMA2 R2, -RZ, RZ, 0, 1.1920928955078125e-07 ;  /* 0x00000002ff027431 */ /* 0x000fe400000001ff */
        /* <DEDUP_REMOVED lines=13> */
.L_x_10235:
        /* <DEDUP_REMOVED lines=15> */
.L_x_10237:
[----:B------:R-:W-:Y:S05]  /*23330*/  BSYNC.RECONVERGENT B2 ;  /* 0x0000000000027941 */ /* 0x000fea0003800200 */
.L_x_10236:
        /* <DEDUP_REMOVED lines=61> */
.L_x_10234:
[----:B------:R-:W-:Y:S05]  /*23710*/  BSYNC.RECONVERGENT B1 ;  /* 0x0000000000017941 */ /* 0x000fea0003800200 */
.L_x_10233:
        /* <DEDUP_REMOVED lines=12> */
.L_x_10157:
        /* <DEDUP_REMOVED lines=16> */
.L_x_10241:
        /* <DEDUP_REMOVED lines=13> */
.L_x_10243:
[----:B------:R-:W-:Y:S05]  /*239b0*/  BSYNC.RECONVERGENT B2 ;  /* 0x0000000000027941 */ /* 0x000fea0003800200 */
.L_x_10242:
        /* <DEDUP_REMOVED lines=60> */
.L_x_10240:
[----:B------:R-:W-:Y:S05]  /*23d80*/  BSYNC.RECONVERGENT B1 ;  /* 0x0000000000017941 */ /* 0x000fea0003800200 */
.L_x_10239:
[----:B------:R-:W0:Y:S01]  /*23d90*/  LDC R113, c[0x0][0x404] ;  /* 0x00010100ff717b82 */ /* 0x000e220000000800 */
[----:B------:R-:W-:Y:S01]  /*23da0*/  I2FP.F32.U32 R97, R96 ;  /* 0x0000006000617245 */ /* 0x000fe20000201000 */
[----:B------:R-:W-:Y:S01]  /*23db0*/  IMAD.MOV.U32 R120, RZ, RZ, 0x2f800000 ;  /* 0x2f800000ff787424 */ /* 0x000fe200078e00ff */
[----:B------:R-:W-:Y:S01]  /*23dc0*/  LOP3.LUT R144, R144, 0xffffffef, RZ, 0xc0, !PT ;  /* 0xffffffef90907812 */ /* 0x000fe200078ec0ff */
[----:B------:R-:W-:Y:S01]  /*23dd0*/  BSSY.RECONVERGENT B1, `(.L_x_10244) ;  /* 0x000005d000017945 */ /* 0x000fe20003800200 */
[C---:B-----5:R-:W-:Y:S02]  /*23de0*/  IMAD.U32 R115, R100.reuse, 0x10000, RZ ;  /* 0x0001000064737824 */ /* 0x060fe400078e00ff */
[----:B------:R-:W-:Y:S01]  /*23df0*/  FFMA.FTZ R2, R97, R120, 1.1641532182693481445e-10 ;  /* 0x2f00000061027423 */ /* 0x000fe20000010078 */
[----:B------:R-:W-:Y:S02]  /*23e00*/  PRMT R100, R100, 0x7632, R100 ;  /* 0x0000763264647816 */ /* 0x000fe40000000064 */
[----:B------:R-:W-:-:S02]  /*23e10*/  MOV R96, 0x2 ;  /* 0x0000000200607802 */ /* 0x000fc40000000f00 */
        /* <DEDUP_REMOVED lines=13> */
.L_x_10246:
        /* <DEDUP_REMOVED lines=13> */
.L_x_10248:
[----:B------:R-:W-:Y:S05]  /*23fc0*/  BSYNC.RECONVERGENT B2 ;  /* 0x0000000000027941 */ /* 0x000fea0003800200 */
.L_x_10247:
        /* <DEDUP_REMOVED lines=61> */
.L_x_10245:
[----:B------:R-:W-:Y:S05]  /*243a0*/  BSYNC.RECONVERGENT B1 ;  /* 0x0000000000017941 */ /* 0x000fea0003800200 */
.L_x_10244:
        /* <DEDUP_REMOVED lines=19> */
.L_x_10251:
        /* <DEDUP_REMOVED lines=13> */
.L_x_10253:
[----:B------:R-:W-:Y:S05]  /*245b0*/  BSYNC.RECONVERGENT B2 ;  /* 0x0000000000027941 */ /* 0x000fea0003800200 */
.L_x_10252:
        /* <DEDUP_REMOVED lines=61> */
.L_x_10250:
[----:B------:R-:W-:Y:S05]  /*24990*/  BSYNC.RECONVERGENT B1 ;  /* 0x0000000000017941 */ /* 0x000fea0003800200 */
.L_x_10249:
        /* <DEDUP_REMOVED lines=20> */
.L_x_10256:
        /* <DEDUP_REMOVED lines=13> */
.L_x_10258:
[----:B------:R-:W-:Y:S05]  /*24bb0*/  BSYNC.RECONVERGENT B2 ;  /* 0x0000000000027941 */ /* 0x000fea0003800200 */
.L_x_10257:
        /* <DEDUP_REMOVED lines=61> */
.L_x_10255:
[----:B------:R-:W-:Y:S05]  /*24f90*/  BSYNC.RECONVERGENT B1 ;  /* 0x0000000000017941 */ /* 0x000fea0003800200 */
.L_x_10254:
        /* <DEDUP_REMOVED lines=19> */
.L_x_10261:
        /* <DEDUP_REMOVED lines=13> */
.L_x_10263:
[----:B------:R-:W-:Y:S05]  /*251a0*/  BSYNC.RECONVERGENT B2 ;  /* 0x0000000000027941 */ /* 0x000fea0003800200 */
.L_x_10262:
        /* <DEDUP_REMOVED lines=61> */
.L_x_10260:
[----:B------:R-:W-:Y:S05]  /*25580*/  BSYNC.RECONVERGENT B1 ;  /* 0x0000000000017941 */ /* 0x000fea0003800200 */
.L_x_10259:
        /* <DEDUP_REMOVED lines=18> */
.L_x_10266:
        /* <DEDUP_REMOVED lines=13> */
.L_x_10268:
[----:B------:R-:W-:Y:S05]  /*25780*/  BSYNC.RECONVERGENT B2 ;  /* 0x0000000000027941 */ /* 0x000fea0003800200 */
.L_x_10267:
        /* <DEDUP_REMOVED lines=61> */
.L_x_10265:
[----:B------:R-:W-:Y:S05]  /*25b60*/  BSYNC.RECONVERGENT B1 ;  /* 0x0000000000017941 */ /* 0x000fea0003800200 */
.L_x_10264:
        /* <DEDUP_REMOVED lines=17> */
.L_x_10271:
        /* <DEDUP_REMOVED lines=13> */
.L_x_10273:
[----:B------:R-:W-:Y:S05]  /*25d50*/  BSYNC.RECONVERGENT B2 ;  /* 0x0000000000027941 */ /* 0x000fea0003800200 */
.L_x_10272:
        /* <DEDUP_REMOVED lines=61> */
.L_x_10270:
[----:B------:R-:W-:Y:S05]  /*26130*/  BSYNC.RECONVERGENT B1 ;  /* 0x0000000000017941 */ /* 0x000fea0003800200 */
.L_x_10269:
        /* <DEDUP_REMOVED lines=18> */
.L_x_10276:
        /* <DEDUP_REMOVED lines=13> */
.L_x_10278:
[----:B------:R-:W-:Y:S05]  /*26330*/  BSYNC.RECONVERGENT B2 ;  /* 0x0000000000027941 */ /* 0x000fea0003800200 */
.L_x_10277:
        /* <DEDUP_REMOVED lines=61> */
.L_x_10275:
[----:B------:R-:W-:Y:S05]  /*26710*/  BSYNC.RECONVERGENT B1 ;  /* 0x0000000000017941 */ /* 0x000fea0003800200 */
.L_x_10274:
        /* <DEDUP_REMOVED lines=37> */
.L_x_10238:
        /* <DEDUP_REMOVED lines=31> */
[----:B------:R-:W-:Y:S02]  /*26b60*/  LOP3.LUT R113, R113, 0xff00, R148, 0xf8, !PT ;  /* 0x0000ff0071717812 */ /* 0x000fe400078ef894 */
[----:B------:R-:W-:Y:S01]  /*26b70*/  LOP3.LUT R150, R124, 0xff, RZ, 0xc0, !PT ;  /* 0x000000ff7c967812 */ /* 0x000fe200078ec0ff */
[----:B------:R-:W-:Y:S01]  /*26b80*/  IMAD.WIDE.U32 R152, R152, 0x1000000, RZ ;  /* 0x0100000098987825 */ /* 0x000fe200078e00ff */
[----:B------:R-:W-:Y:S02]  /*26b90*/  LOP3.LUT R148, R123, 0xff, RZ, 0xc0, !PT ;  /* 0x000000ff7b947812 */ /* 0x000fe400078ec0ff */
        /* <DEDUP_REMOVED lines=9> */
.L_x_10279:
[----:B------:R-:W-:Y:S02]  /*26c30*/  IMAD.MOV.U32 R120, RZ, RZ, R114 ;  /* 0x000000ffff787224 */ /* 0x000fe400078e0072 */
[----:B------:R-:W-:-:S07]  /*26c40*/  VIADD R112, R112, 0x20 ;  /* 0x0000002070707836 */ /* 0x000fce0000000000 */
.L_x_10156:
[----:B------:R-:W-:Y:S05]  /*26c50*/  BSYNC.RECONVERGENT B0 ;  /* 0x0000000000007941 */ /* 0x000fea0003800200 */
.L_x_10155:
        /* <DEDUP_REMOVED lines=36> */
.L_x_10285:
        /* <DEDUP_REMOVED lines=13> */
.L_x_10287:
[----:B------:R-:W-:Y:S05]  /*26f70*/  BSYNC.RECONVERGENT B2 ;  /* 0x0000000000027941 */ /* 0x000fea0003800200 */
.L_x_10286:
        /* <DEDUP_REMOVED lines=59> */
.L_x_10284:
[----:B------:R-:W-:Y:S05]  /*27330*/  BSYNC.RECONVERGENT B1 ;  /* 0x0000000000017941 */ /* 0x000fea0003800200 */
.L_x_10283:
        /* <DEDUP_REMOVED lines=10> */
[----:B------:R-:W-:Y:S01]  /*273e0*/  IMAD.MOV.U32 R107, RZ, RZ, 0x2 ;  /* 0x00000002ff6b7424 */ /* 0x000fe200078e00ff */
[----:B------:R-:W-:-:S02]  /*273f0*/  MOV R105, R122 ;  /* 0x0000007a00697202 */ /* 0x000fc40000000f00 */
        /* <DEDUP_REMOVED lines=12> */
.L_x_10290:
        /* <DEDUP_REMOVED lines=13> */
.L_x_10292:
[----:B------:R-:W-:Y:S05]  /*27590*/  BSYNC.RECONVERGENT B2 ;  /* 0x0000000000027941 */ /* 0x000fea0003800200 */
.L_x_10291:
        /* <DEDUP_REMOVED lines=60> */
.L_x_10289:
[----:B------:R-:W-:Y:S05]  /*27960*/  BSYNC.RECONVERGENT B1 ;  /* 0x0000000000017941 */ /* 0x000fea0003800200 */
.L_x_10288:
        /* <DEDUP_REMOVED lines=24> */
.L_x_10295:
        /* <DEDUP_REMOVED lines=13> */
.L_x_10297:
[----:B------:R-:W-:Y:S05]  /*27bc0*/  BSYNC.RECONVERGENT B2 ;  /* 0x0000000000027941 */ /* 0x000fea0003800200 */
.L_x_10296:
        /* <DEDUP_REMOVED lines=60> */
.L_x_10294:
[----:B------:R-:W-:Y:S05]  /*27f90*/  BSYNC.RECONVERGENT B1 ;  /* 0x0000000000017941 */ /* 0x000fea0003800200 */
.L_x_10293:
        /* <DEDUP_REMOVED lines=20> */
.L_x_10300:
        /* <DEDUP_REMOVED lines=13> */
.L_x_10302:
[----:B------:R-:W-:Y:S05]  /*281b0*/  BSYNC.RECONVERGENT B2 ;  /* 0x0000000000027941 */ /* 0x000fea0003800200 */
.L_x_10301:
        /* <DEDUP_REMOVED lines=60> */
.L_x_10299:
[----:B------:R-:W-:Y:S05]  /*28580*/  BSYNC.RECONVERGENT B1 ;  /* 0x0000000000017941 */ /* 0x000fea0003800200 */
.L_x_10298:
        /* <DEDUP_REMOVED lines=24> */
.L_x_10305:
        /* <DEDUP_REMOVED lines=13> */
.L_x_10307:
[----:B------:R-:W-:Y:S05]  /*287e0*/  BSYNC.RECONVERGENT B2 ;  /* 0x0000000000027941 */ /* 0x000fea0003800200 */
.L_x_10306:
        /* <DEDUP_REMOVED lines=61> */
.L_x_10304:
[----:B------:R-:W-:Y:S05]  /*28bc0*/  BSYNC.RECONVERGENT B1 ;  /* 0x0000000000017941 */ /* 0x000fea0003800200 */
.L_x_10303:
        /* <DEDUP_REMOVED lines=21> */
.L_x_10310:
        /* <DEDUP_REMOVED lines=13> */
.L_x_10312:
[----:B------:R-:W-:Y:S05]  /*28df0*/  BSYNC.RECONVERGENT B2 ;  /* 0x0000000000027941 */ /* 0x000fea0003800200 */
.L_x_10311:
        /* <DEDUP_REMOVED lines=61> */
.L_x_10309:
[----:B------:R-:W-:Y:S05]  /*291d0*/  BSYNC.RECONVERGENT B1 ;  /* 0x0000000000017941 */ /* 0x000fea0003800200 */
.L_x_10308:
        /* <DEDUP_REMOVED lines=23> */
.L_x_10315:
        /* <DEDUP_REMOVED lines=13> */
.L_x_10317:
[----:B------:R-:W-:Y:S05]  /*29420*/  BSYNC.RECONVERGENT B2 ;  /* 0x0000000000027941 */ /* 0x000fea0003800200 */
.L_x_10316:
        /* <DEDUP_REMOVED lines=61> */
.L_x_10314:
[----:B------:R-:W-:Y:S05]  /*29800*/  BSYNC.RECONVERGENT B1 ;  /* 0x0000000000017941 */ /* 0x000fea0003800200 */
.L_x_10313:
        /* <DEDUP_REMOVED lines=20> */
.L_x_10320:
        /* <DEDUP_REMOVED lines=13> */
.L_x_10322:
[----:B------:R-:W-:Y:S05]  /*29a20*/  BSYNC.RECONVERGENT B2 ;  /* 0x0000000000027941 */ /* 0x000fea0003800200 */
.L_x_10321:
        /* <DEDUP_REMOVED lines=61> */
.L_x_10319:
[----:B------:R-:W-:Y:S05]  /*29e00*/  BSYNC.RECONVERGENT B1 ;  /* 0x0000000000017941 */ /* 0x000fea0003800200 */
.L_x_10318:
        /* <DEDUP_REMOVED lines=24> */
.L_x_10325:
        /* <DEDUP_REMOVED lines=13> */
.L_x_10327:
[----:B------:R-:W-:Y:S05]  /*2a060*/  BSYNC.RECONVERGENT B2 ;  /* 0x0000000000027941 */ /* 0x000fea0003800200 */
.L_x_10326:
        /* <DEDUP_REMOVED lines=61> */
.L_x_10324:
[----:B------:R-:W-:Y:S05]  /*2a440*/  BSYNC.RECONVERGENT B1 ;  /* 0x0000000000017941 */ /* 0x000fea0003800200 */
.L_x_10323:
        /* <DEDUP_REMOVED lines=19> */
.L_x_10330:
        /* <DEDUP_REMOVED lines=13> */
.L_x_10332:
[----:B------:R-:W-:Y:S05]  /*2a650*/  BSYNC.RECONVERGENT B2 ;  /* 0x0000000000027941 */ /* 0x000fea0003800200 */
.L_x_10331:
        /* <DEDUP_REMOVED lines=61> */
.L_x_10329:
[----:B------:R-:W-:Y:S05]  /*2aa30*/  BSYNC.RECONVERGENT B1 ;  /* 0x0000000000017941 */ /* 0x000fea0003800200 */
.L_x_10328:
        /* <DEDUP_REMOVED lines=23> */
.L_x_10335:
        /* <DEDUP_REMOVED lines=13> */
.L_x_10337:
[----:B------:R-:W-:Y:S05]  /*2ac80*/  BSYNC.RECONVERGENT B2 ;  /* 0x0000000000027941 */ /* 0x000fea0003800200 */
.L_x_10336:
        /* <DEDUP_REMOVED lines=61> */
.L_x_10334:
[----:B------:R-:W-:Y:S05]  /*2b060*/  BSYNC.RECONVERGENT B1 ;  /* 0x0000000000017941 */ /* 0x000fea0003800200 */
.L_x_10333:
        /* <DEDUP_REMOVED lines=18> */
.L_x_10340:
        /* <DEDUP_REMOVED lines=13> */
.L_x_10342:
[----:B------:R-:W-:Y:S05]  /*2b260*/  BSYNC.RECONVERGENT B2 ;  /* 0x0000000000027941 */ /* 0x000fea0003800200 */
.L_x_10341:
        /* <DEDUP_REMOVED lines=61> */
.L_x_10339:
[----:B------:R-:W-:Y:S05]  /*2b640*/  BSYNC.RECONVERGENT B1 ;  /* 0x0000000000017941 */ /* 0x000fea0003800200 */
.L_x_10338:
        /* <DEDUP_REMOVED lines=24> */
.L_x_10345:
        /* <DEDUP_REMOVED lines=13> */
.L_x_10347:
[----:B------:R-:W-:Y:S05]  /*2b8a0*/  BSYNC.RECONVERGENT B2 ;  /* 0x0000000000027941 */ /* 0x000fea0003800200 */
.L_x_10346:
        /* <DEDUP_REMOVED lines=61> */
.L_x_10344:
[----:B------:R-:W-:Y:S05]  /*2bc80*/  BSYNC.RECONVERGENT B1 ;  /* 0x0000000000017941 */ /* 0x000fea0003800200 */
.L_x_10343:
        /* <DEDUP_REMOVED lines=19> */
.L_x_10350:
        /* <DEDUP_REMOVED lines=13> */
.L_x_10352:
[----:B------:R-:W-:Y:S05]  /*2be90*/  BSYNC.RECONVERGENT B2 ;  /* 0x0000000000027941 */ /* 0x000fea0003800200 */
.L_x_10351:
        /* <DEDUP_REMOVED lines=61> */
.L_x_10349:
[----:B------:R-:W-:Y:S05]  /*2c270*/  BSYNC.RECONVERGENT B1 ;  /* 0x0000000000017941 */ /* 0x000fea0003800200 */
.L_x_10348:
        /* <DEDUP_REMOVED lines=23> */
.L_x_10355:
        /* <DEDUP_REMOVED lines=13> */
.L_x_10357:
[----:B------:R-:W-:Y:S05]  /*2c4c0*/  BSYNC.RECONVERGENT B2 ;  /* 0x0000000000027941 */ /* 0x000fea0003800200 */
.L_x_10356:
        /* <DEDUP_REMOVED lines=61> */
.L_x_10354:
[----:B------:R-:W-:Y:S05]  /*2c8a0*/  BSYNC.RECONVERGENT B1 ;  /* 0x0000000000017941 */ /* 0x000fea0003800200 */
.L_x_10353:
        /* <DEDUP_REMOVED lines=18> */
.L_x_10360:
        /* <DEDUP_REMOVED lines=15> */
.L_x_10362:
[----:B------:R-:W-:Y:S05]  /*2cac0*/  BSYNC.RECONVERGENT B2 ;  /* 0x0000000000027941 */ /* 0x000fea0003800200 */
.L_x_10361:
        /* <DEDUP_REMOVED lines=61> */
.L_x_10359:
[----:B------:R-:W-:Y:S05]  /*2cea0*/  BSYNC.RECONVERGENT B1 ;  /* 0x0000000000017941 */ /* 0x000fea0003800200 */
.L_x_10358:
        /* <DEDUP_REMOVED lines=12> */
.L_x_10282:
        /* <DEDUP_REMOVED lines=16> */
.L_x_10366:
        /* <DEDUP_REMOVED lines=13> */
.L_x_10368:
[----:B------:R-:W-:Y:S05]  /*2d140*/  BSYNC.RECONVERGENT B2 ;  /* 0x0000000000027941 */ /* 0x000fea0003800200 */
.L_x_10367:
        /* <DEDUP_REMOVED lines=60> */
.L_x_10365:
[----:B------:R-:W-:Y:S05]  /*2d510*/  BSYNC.RECONVERGENT B1 ;  /* 0x0000000000017941 */ /* 0x000fea0003800200 */
.L_x_10364:
        /* <DEDUP_REMOVED lines=22> */
.L_x_10371:
        /* <DEDUP_REMOVED lines=13> */
.L_x_10373:
[----:B------:R-:W-:Y:S05]  /*2d750*/  BSYNC.RECONVERGENT B2 ;  /* 0x0000000000027941 */ /* 0x000fea0003800200 */
.L_x_10372:
        /* <DEDUP_REMOVED lines=61> */
.L_x_10370:
[----:B------:R-:W-:Y:S05]  /*2db30*/  BSYNC.RECONVERGENT B1 ;  /* 0x0000000000017941 */ /* 0x000fea0003800200 */
.L_x_10369:
        /* <DEDUP_REMOVED lines=19> */
.L_x_10376:
        /* <DEDUP_REMOVED lines=13> */
.L_x_10378:
[----:B------:R-:W-:Y:S05]  /*2dd40*/  BSYNC.RECONVERGENT B2 ;  /* 0x0000000000027941 */ /* 0x000fea0003800200 */
.L_x_10377:
        /* <DEDUP_REMOVED lines=61> */
.L_x_10375:
[----:B------:R-:W-:Y:S05]  /*2e120*/  BSYNC.RECONVERGENT B1 ;  /* 0x0000000000017941 */ /* 0x000fea0003800200 */
.L_x_10374:
        /* <DEDUP_REMOVED lines=20> */
.L_x_10381:
        /* <DEDUP_REMOVED lines=13> */
.L_x_10383:
[----:B------:R-:W-:Y:S05]  /*2e340*/  BSYNC.RECONVERGENT B2 ;  /* 0x0000000000027941 */ /* 0x000fea0003800200 */
.L_x_10382:
        /* <DEDUP_REMOVED lines=61> */
.L_x_10380:
[----:B------:R-:W-:Y:S05]  /*2e720*/  BSYNC.RECONVERGENT B1 ;  /* 0x0000000000017941 */ /* 0x000fea0003800200 */
.L_x_10379:
        /* <DEDUP_REMOVED lines=19> */
.L_x_10386:
        /* <DEDUP_REMOVED lines=13> */
.L_x_10388:
[----:B------:R-:W-:Y:S05]  /*2e930*/  BSYNC.RECONVERGENT B2 ;  /* 0x0000000000027941 */ /* 0x000fea0003800200 */
.L_x_10387:
        /* <DEDUP_REMOVED lines=61> */
.L_x_10385:
[----:B------:R-:W-:Y:S05]  /*2ed10*/  BSYNC.RECONVERGENT B1 ;  /* 0x0000000000017941 */ /* 0x000fea0003800200 */
.L_x_10384:
        /* <DEDUP_REMOVED lines=18> */
.L_x_10391:
        /* <DEDUP_REMOVED lines=13> */
.L_x_10393:
[----:B------:R-:W-:Y:S05]  /*2ef10*/  BSYNC.RECONVERGENT B2 ;  /* 0x0000000000027941 */ /* 0x000fea0003800200 */
.L_x_10392:
        /* <DEDUP_REMOVED lines=61> */
.L_x_10390:
[----:B------:R-:W-:Y:S05]  /*2f2f0*/  BSYNC.RECONVERGENT B1 ;  /* 0x0000000000017941 */ /* 0x000fea0003800200 */
.L_x_10389:
        /* <DEDUP_REMOVED lines=17> */
.L_x_10396:
        /* <DEDUP_REMOVED lines=13> */
.L_x_10398:
[----:B------:R-:W-:Y:S05]  /*2f4e0*/  BSYNC.RECONVERGENT B2 ;  /* 0x0000000000027941 */ /* 0x000fea0003800200 */
.L_x_10397:
        /* <DEDUP_REMOVED lines=61> */
.L_x_10395:
[----:B------:R-:W-:Y:S05]  /*2f8c0*/  BSYNC.RECONVERGENT B1 ;  /* 0x0000000000017941 */ /* 0x000fea0003800200 */
.L_x_10394:
        /* <DEDUP_REMOVED lines=18> */
.L_x_10401:
        /* <DEDUP_REMOVED lines=13> */
.L_x_10403:
[----:B------:R-:W-:Y:S05]  /*2fac0*/  BSYNC.RECONVERGENT B2 ;  /* 0x0000000000027941 */ /* 0x000fea0003800200 */
.L_x_10402:
        /* <DEDUP_REMOVED lines=61> */
.L_x_10400:
[----:B------:R-:W-:Y:S05]  /*2fea0*/  BSYNC.RECONVERGENT B1 ;  /* 0x0000000000017941 */ /* 0x000fea0003800200 */
.L_x_10399:
        /* <DEDUP_REMOVED lines=37> */
.L_x_10363:
        /* <DEDUP_REMOVED lines=12> */
[----:B------:R-:W-:Y:S02]  /*301c0*/  SEL R148, RZ, 0x1, !P2 ;  /* 0x00000001ff947807 */ /* 0x000fe40005000000 */
[----:B------:R-:W-:Y:S01]  /*301d0*/  LOP3.LUT R149, R149, R153, R152, 0xfe, !PT ;  /* 0x0000009995957212 */ /* 0x000fe200078efe98 */
[----:B0-----:R-:W-:Y:S01]  /*301e0*/  IMAD.WIDE.U32 R150, R112, 0x20, R150 ;  /* 0x0000002070967825 */ /* 0x001fe200078e0096 */
[----:B------:R-:W-:-:S02]  /*301f0*/  LOP3.LUT R113, R113, R115, R120, 0xfe, !PT ;  /* 0x0000007371717212 */ /* 0x000fc400078efe78 */
[----:B------:R-:W-:Y:S02]  /*30200*/  SEL R120, RZ, 0x1, !P1 ;  /* 0x00000001ff787807 */ /* 0x000fe40004800000 */
[----:B------:R-:W-:Y:S01]  /*30210*/  LOP3.LUT R149, R149, R148, RZ, 0xfc, !PT ;  /* 0x0000009495957212 */ /* 0x000fe200078efcff */
[----:B------:R2:W-:Y:S01]  /*30220*/  STG.E.128 desc[UR6][R150.64], R104 ;  /* 0x0000006896007986 */ /* 0x0005e2000c101d06 */
[----:B------:R-:W-:Y:S01]  /*30230*/  LOP3.LUT R148, R113, R120, RZ, 0xfc, !PT ;  /* 0x0000007871947212 */ /* 0x000fe200078efcff */
[----:B-1----:R-:W-:Y:S02]  /*30240*/  IMAD.WIDE.U32 R146, R112, 0x8, R146 ;  /* 0x0000000870927825 */ /* 0x002fe400078e0092 */
[----:B------:R2:W-:Y:S02]  /*30250*/  STG.E.128 desc[UR6][R150.64+0x10], R108 ;  /* 0x0000106c96007986 */ /* 0x0005e4000c101d06 */
[----:B------:R-:W-:Y:S02]  /*30260*/  IMAD.MOV.U32 R120, RZ, RZ, R114 ;  /* 0x000000ffff787224 */ /* 0x000fe400078e0072 */
[----:B------:R2:W-:Y:S01]  /*30270*/  STG.E.64 desc[UR6][R146.64], R148 ;  /* 0x0000009492007986 */ /* 0x0005e2000c101b06 */
[----:B------:R-:W-:Y:S05]  /*30280*/  @!P0 BRA `(.L_x_10281) ;  /* 0x0000000000508947 */ /* 0x000fea0003800000 */
[----:B------:R-:W-:Y:S02]  /*30290*/  SHF.L.U32 R114, R128, 0x10, RZ ;  /* 0x0000001080727819 */ /* 0x000fe400000006ff */
[----:B------:R-:W-:Y:S02]  /*302a0*/  LOP3.LUT R113, R129, 0xffff, RZ, 0xc0, !PT ;  /* 0x0000ffff81717812 */ /* 0x000fe400078ec0ff */
[----:B--2---:R-:W-:Y:S02]  /*302b0*/  LOP3.LUT R146, R114, 0xff0000, RZ, 0xc0, !PT ;  /* 0x00ff000072927812 */ /* 0x004fe400078ec0ff */
[----:B------:R-:W0:Y:S01]  /*302c0*/  LDC.64 R114, c[0x0][0x3b8] ;  /* 0x0000ee00ff727b82 */ /* 0x000e220000000a00 */
        /* <DEDUP_REMOVED lines=10> */
[----:B------:R-:W-:Y:S02]  /*30370*/  LOP3.LUT R113, R149, R113, R151, 0xfe, !PT ;  /* 0x0000007195717212 */ /* 0x000fe400078efe97 */
[----:B------:R-:W-:Y:S01]  /*30380*/  LOP3.LUT R146, R146, R150, R148, 0xfe, !PT ;  /* 0x0000009692927212 */ /* 0x000fe200078efe94 */
[----:B0-----:R-:W-:Y:S01]  /*30390*/  IMAD.WIDE.U32 R114, R112, 0x8, R114 ;  /* 0x0000000870727825 */ /* 0x001fe200078e0072 */
[----:B------:R-:W-:Y:S02]  /*303a0*/  LOP3.LUT R147, R113, R147, RZ, 0xfc, !PT ;  /* 0x0000009371937212 */ /* 0x000fe400078efcff */
[----:B------:R-:W-:-:S05]  /*303b0*/  LOP3.LUT R146, R146, 0xff, R121, 0xf8, !PT ;  /* 0x000000ff92927812 */ /* 0x000fca00078ef879 */
[----:B------:R3:W-:Y:S02]  /*303c0*/  STG.E.64 desc[UR6][R114.64], R146 ;  /* 0x0000009272007986 */ /* 0x0007e4000c101b06 */
.L_x_10281:
[----:B------:R-:W-:Y:S05]  /*303d0*/  BSYNC.RECONVERGENT B0 ;  /* 0x0000000000007941 */ /* 0x000fea0003800200 */
.L_x_10280:
        /* <DEDUP_REMOVED lines=152> */
.L_x_10427:
        /* <DEDUP_REMOVED lines=10> */
[----:B0-----:R-:W0:Y:S01]  /*30e00*/  MUFU.RSQ R148, R146 ;  /* 0x0000009200947308 */ /* 0x001e220000001400 */
[----:B-1----:R-:W-:-:S05]  /*30e10*/  @!P5 IMAD.WIDE R114, R142, 0x4, R114 ;  /* 0x000000048e72d825 */ /* 0x002fca00078e0272 */
[----:B------:R1:W-:Y:S01]  /*30e20*/  @!P5 STG.E desc[UR6][R114.64], R147 ;  /* 0x000000937200d986 */ /* 0x0003e2000c101906 */
[----:B--2---:R-:W-:-:S05]  /*30e30*/  @!P5 IMAD.WIDE R112, R142, 0x4, R112 ;  /* 0x000000048e70d825 */ /* 0x004fca00078e0270 */
[----:B0-----:R1:W-:Y:S01]  /*30e40*/  @!P5 STG.E desc[UR6][R112.64], R148 ;  /* 0x000000947000d986 */ /* 0x0013e2000c101906 */
[----:B------:R-:W-:Y:S05]  /*30e50*/  @!P0 BRA `(.L_x_10406) ;  /* 0x0000000000c08947 */ /* 0x000fea0003800000 */
[--C-:B-1----:R-:W-:Y:S01]  /*30e60*/  FADD.FTZ R113, R72, -R149.reuse ;  /* 0x8000009548717221 */ /* 0x102fe20000010000 */
[----:B------:R-:W-:Y:S01]  /*30e70*/  FADD.FTZ R151, R74, -R149 ;  /* 0x800000954a977221 */ /* 0x000fe20000010000 */
[----:B------:R-:W-:Y:S01]  /*30e80*/  IMAD.U32 R115, R20, 0x10000, RZ ;  /* 0x0001000014737824 */ /* 0x000fe200078e00ff */
[----:B------:R-:W-:Y:S01]  /*30e90*/  SHF.L.U32 R114, R21, 0x10, RZ ;  /* 0x0000001015727819 */ /* 0x000fe200000006ff */
[----:B------:R-:W-:Y:S02]  /*30ea0*/  IMAD.U32 R147, R24, 0x10000, RZ ;  /* 0x0001000018937824 */ /* 0x000fe400078e00ff */
[C---:B------:R-:W-:Y:S01]  /*30eb0*/  FMUL.FTZ R112, R148.reuse, R113 ;  /* 0x0000007194707220 */ /* 0x040fe20000410000 */
[----:B------:R-:W-:Y:S02]  /*30ec0*/  IMAD.U32 R146, R25, 0x10000, RZ ;  /* 0x0001000019927824 */ /* 0x000fe400078e00ff */
[----:B------:R-:W-:Y:S01]  /*30ed0*/  FMUL.FTZ R113, R148, R151 ;  /* 0x0000009794717220 */ /* 0x000fe20000410000 */
[----:B------:R-:W-:-:S02]  /*30ee0*/  IMAD.U32 R150, R116, 0x10000, RZ ;  /* 0x0001000074967824 */ /* 0x000fc400078e00ff */
[----:B------:R-:W-:Y:S01]  /*30ef0*/  FFMA.FTZ R112, R112, R115, R147 ;  /* 0x0000007370707223 */ /* 0x000fe20000010093 */
[--C-:B------:R-:W-:Y:S01]  /*30f00*/  FADD.FTZ R115, R75, -R149.reuse ;  /* 0x800000954b737221 */ /* 0x100fe20000010000 */
[----:B------:R-:W-:Y:S01]  /*30f10*/  FFMA.FTZ R113, R113, R114, R146 ;  /* 0x0000007271717223 */ /* 0x000fe20000010092 */
[----:B------:R-:W-:Y:S01]  /*30f20*/  SHF.L.U32 R114, R19, 0x10, RZ ;  /* 0x0000001013727819 */ /* 0x000fe200000006ff */
[--C-:B------:R-:W-:Y:S01]  /*30f30*/  FADD.FTZ R147, R76, -R149.reuse ;  /* 0x800000954c937221 */ /* 0x100fe20000010000 */
[----:B------:R-:W-:Y:S01]  /*30f40*/  FMUL.FTZ R115, R148, R115 ;  /* 0x0000007394737220 */ /* 0x000fe20000410000 */
[----:B------:R-:W-:Y:S02]  /*30f50*/  IMAD.U32 R146, R22, 0x10000, RZ ;  /* 0x0001000016927824 */ /* 0x000fe400078e00ff */
[----:B------:R-:W-:Y:S02]  /*30f60*/  IMAD.U32 R152, R26, 0x10000, RZ ;  /* 0x000100001a987824 */ /* 0x000fe400078e00ff */
[----:B------:R-:W-:Y:S01]  /*30f70*/  FMUL.FTZ R147, R148, R147 ;  /* 0x0000009394937220 */ /* 0x000fe20000410000 */
[----:B------:R-:W-:Y:S01]  /*30f80*/  FFMA.FTZ R150, R115, R150, R114 ;  /* 0x0000009673967223 */ /* 0x000fe20000010072 */
[----:B------:R-:W-:Y:S01]  /*30f90*/  FADD.FTZ R115, R77, -R149 ;  /* 0x800000954d737221 */ /* 0x000fe20000010000 */
[----:B------:R-:W-:-:S02]  /*30fa0*/  IMAD.U32 R154, R117, 0x10000, RZ ;  /* 0x00010000759a7824 */ /* 0x000fc400078e00ff */
[----:B------:R-:W-:Y:S01]  /*30fb0*/  FFMA.FTZ R114, R147, R146, R152 ;  /* 0x0000009293727223 */ /* 0x000fe20000010098 */
[----:B------:R-:W-:Y:S01]  /*30fc0*/  SHF.L.U32 R146, R18, 0x10, RZ ;  /* 0x0000001012927819 */ /* 0x000fe200000006ff */
[----:B------:R-:W-:Y:S02]  /*30fd0*/  IMAD.U32 R152, R17, 0x10000, RZ ;  /* 0x0001000011987824 */ /* 0x000fe400078e00ff */
[----:B------:R-:W-:Y:S01]  /*30fe0*/  FMUL.FTZ R115, R148, R115 ;  /* 0x0000007394737220 */ /* 0x000fe20000410000 */
[----:B------:R-:W-:Y:S01]  /*30ff0*/  FADD.FTZ R147, R78, -R149 ;  /* 0x800000954e937221 */ /* 0x000fe20000010000 */
[----:B------:R-:W-:Y:S02]  /*31000*/  F2FP.BF16.F32.PACK_AB R113, R150, R113 ;  /* 0x000000719671723e */ /* 0x000fe400000010ff */
[----:B------:R-:W-:Y:S01]  /*31010*/  FFMA.FTZ R151, R115, R146, R152 ;  /* 0x0000009273977223 */ /* 0x000fe20000010098 */
[----:B------:R-:W-:Y:S01]  /*31020*/  SHF.L.U32 R152, R27, 0x10, RZ ;  /* 0x000000101b987819 */ /* 0x000fe200000006ff */
[----:B------:R-:W-:-:S02]  /*31030*/  IMAD.U32 R146, R23, 0x10000, RZ ;  /* 0x0001000017927824 */ /* 0x000fc400078e00ff */
[----:B------:R-:W-:Y:S01]  /*31040*/  FMUL.FTZ R147, R148, R147 ;  /* 0x0000009394937220 */ /* 0x000fe20000410000 */
[----:B------:R-:W-:Y:S01]  /*31050*/  FADD.FTZ R115, R79, -R149 ;  /* 0x800000954f737221 */ /* 0x000fe20000010000 */
[----:B------:R-:W-:Y:S02]  /*31060*/  F2FP.BF16.F32.PACK_AB R114, R151, R114 ;  /* 0x000000729772723e */ /* 0x000fe400000010ff */
[----:B------:R-:W-:Y:S01]  /*31070*/  FFMA.FTZ R155, R147, R146, R152 ;  /* 0x00000092939b7223 */ /* 0x000fe20000010098 */
[----:B------:R-:W-:Y:S02]  /*31080*/  IMAD.U32 R146, R16, 0x10000, RZ ;  /* 0x0001000010927824 */ /* 0x000fe400078e00ff */
[----:B------:R-:W-:Y:S01]  /*31090*/  FMUL.FTZ R115, R148, R115 ;  /* 0x0000007394737220 */ /* 0x000fe20000410000 */
[----:B------:R-:W-:-:S04]  /*310a0*/  IMAD.U32 R152, R15, 0x10000, RZ ;  /* 0x000100000f987824 */ /* 0x000fc800078e00ff */
[----:B------:R-:W-:Y:S01]  /*310b0*/  FFMA.FTZ R156, R115, R146, R152 ;  /* 0x00000092739c7223 */ /* 0x000fe20000010098 */
[----:B------:R-:W-:Y:S01]  /*310c0*/  FADD.FTZ R115, R73, -R149 ;  /* 0x8000009549737221 */ /* 0x000fe20000010000 */
[----:B------:R-:W0:Y:S01]  /*310d0*/  LDC.64 R146, c[0x0][0x428] ;  /* 0x00010a00ff927b82 */ /* 0x000e220000000a00 */
[----:B------:R-:W-:Y:S02]  /*310e0*/  SHF.L.U32 R152, R118, 0x10, RZ ;  /* 0x0000001076987819 */ /* 0x000fe400000006ff */
[----:B------:R-:W-:-:S04]  /*310f0*/  FMUL.FTZ R115, R148, R115 ;  /* 0x0000007394737220 */ /* 0x000fc80000410000 */
[----:B------:R-:W-:Y:S01]  /*31100*/  FFMA.FTZ R153, R115, R152, R154 ;  /* 0x0000009873997223 */ /* 0x000fe2000001009a */
[----:B------:R-:W-:-:S04]  /*31110*/  F2FP.BF16.F32.PACK_AB R115, R156, R155 ;  /* 0x0000009b9c73723e */ /* 0x000fc800000010ff */
[----:B------:R-:W-:Y:S01]  /*31120*/  F2FP.BF16.F32.PACK_AB R112, R153, R112 ;  /* 0x000000709970723e */ /* 0x000fe200000010ff */
[----:B0-----:R-:W-:-:S04]  /*31130*/  IMAD.WIDE.U32 R146, R145, 0x10, R146 ;  /* 0x0000001091927825 */ /* 0x001fc800078e0092 */
[----:B------:R-:W-:Y:S01]  /*31140*/  VIADD R145, R145, 0x20 ;  /* 0x0000002091917836 */ /* 0x000fe20000000000 */
[----:B------:R0:W-:Y:S06]  /*31150*/  STG.E.128 desc[UR6][R146.64], R112 ;  /* 0x0000007092007986 */ /* 0x0001ec000c101d06 */
.L_x_10406:
[----:B------:R-:W-:Y:S05]  /*31160*/  BSYNC.RECONVERGENT B0 ;  /* 0x0000000000007941 */ /* 0x000fea0003800200 */
.L_x_10405:
[----:B------:R-:W-:Y:S01]  /*31170*/  LOP3.LUT P0, RZ, R144, 0x100, RZ, 0xc0, !PT ;  /* 0x0000010090ff7812 */ /* 0x000fe2000780c0ff */
[----:B------:R-:W-:-:S12]  /*31180*/  BSSY.RECONVERGENT B0, `(.L_x_10407) ;  /* 0x0000032000007945 */ /* 0x000fd80003800200 */
[----:B------:R-:W-:Y:S05]  /*31190*/  @!P0 BRA `(.L_x_10408) ;  /* 0x0000000000c08947 */ /* 0x000fea0003800000 */
[--C-:B01----:R-:W-:Y:S01]  /*311a0*/  FADD.FTZ R113, R80, -R149.reuse ;  /* 0x8000009550717221 */ /* 0x103fe20000010000 */
[----:B------:R-:W-:Y:S01]  /*311b0*/  SHF.L.U32 R115, R28, 0x10, RZ ;  /* 0x000000101c737819 */ /* 0x000fe200000006ff */
[----:B------:R-:W-:Y:S02]  /*311c0*/  IMAD.U32 R147, R32, 0x10000, RZ ;  /* 0x0001000020937824 */ /* 0x000fe400078e00ff */
[----:B------:R-:W-:Y:S01]  /*311d0*/  FADD.FTZ R151, R82, -R149 ;  /* 0x8000009552977221 */ /* 0x000fe20000010000 */
        /* <DEDUP_REMOVED lines=8> */
[----:B------:R-:W-:-:S02]  /*31260*/  IMAD.U32 R150, R12, 0x10000, RZ ;  /* 0x000100000c967824 */ /* 0x000fc400078e00ff */
[----:B------:R-:W-:Y:S01]  /*31270*/  FMUL.FTZ R115, R148, R115 ;  /* 0x0000007394737220 */ /* 0x000fe20000410000 */
[----:B------:R-:W-:Y:S01]  /*31280*/  IMAD.U32 R114, R11, 0x10000, RZ ;  /* 0x000100000b727824 */ /* 0x000fe200078e00ff */
[----:B------:R-:W-:Y:S01]  /*31290*/  SHF.L.U32 R146, R30, 0x10, RZ ;  /* 0x000000101e927819 */ /* 0x000fe200000006ff */
[----:B------:R-:W-:Y:S02]  /*312a0*/  IMAD.U32 R152, R34, 0x10000, RZ ;  /* 0x0001000022987824 */ /* 0x000fe400078e00ff */
[----:B------:R-:W-:Y:S01]  /*312b0*/  FMUL.FTZ R147, R148, R147 ;  /* 0x0000009394937220 */ /* 0x000fe20000410000 */
[----:B------:R-:W-:Y:S01]  /*312c0*/  FFMA.FTZ R150, R115, R150, R114 ;  /* 0x0000009673967223 */ /* 0x000fe20000010072 */
[----:B------:R-:W-:Y:S01]  /*312d0*/  FADD.FTZ R115, R85, -R149 ;  /* 0x8000009555737221 */ /* 0x000fe20000010000 */
[----:B------:R-:W-:Y:S01]  /*312e0*/  SHF.L.U32 R154, R13, 0x10, RZ ;  /* 0x000000100d9a7819 */ /* 0x000fe200000006ff */
[----:B------:R-:W-:Y:S01]  /*312f0*/  FFMA.FTZ R114, R147, R146, R152 ;  /* 0x0000009293727223 */ /* 0x000fe20000010098 */
[----:B------:R-:W-:Y:S01]  /*31300*/  SHF.L.U32 R152, R9, 0x10, RZ ;  /* 0x0000001009987819 */ /* 0x000fe200000006ff */
[----:B------:R-:W-:-:S02]  /*31310*/  IMAD.U32 R146, R10, 0x10000, RZ ;  /* 0x000100000a927824 */ /* 0x000fc400078e00ff */
[----:B------:R-:W-:Y:S01]  /*31320*/  FMUL.FTZ R115, R148, R115 ;  /* 0x0000007394737220 */ /* 0x000fe20000410000 */
[--C-:B------:R-:W-:Y:S01]  /*31330*/  FADD.FTZ R147, R86, -R149.reuse ;  /* 0x8000009556937221 */ /* 0x100fe20000010000 */
[----:B------:R-:W-:Y:S02]  /*31340*/  F2FP.BF16.F32.PACK_AB R113, R150, R113 ;  /* 0x000000719671723e */ /* 0x000fe400000010ff */
[----:B------:R-:W-:Y:S01]  /*31350*/  FFMA.FTZ R151, R115, R146, R152 ;  /* 0x0000009273977223 */ /* 0x000fe20000010098 */
[----:B------:R-:W-:Y:S02]  /*31360*/  IMAD.U32 R146, R31, 0x10000, RZ ;  /* 0x000100001f927824 */ /* 0x000fe400078e00ff */
[----:B------:R-:W-:Y:S01]  /*31370*/  FMUL.FTZ R147, R148, R147 ;  /* 0x0000009394937220 */ /* 0x000fe20000410000 */
[----:B------:R-:W-:Y:S02]  /*31380*/  IMAD.U32 R152, R35, 0x10000, RZ ;  /* 0x0001000023987824 */ /* 0x000fe400078e00ff */
[----:B------:R-:W-:Y:S01]  /*31390*/  FADD.FTZ R115, R87, -R149 ;  /* 0x8000009557737221 */ /* 0x000fe20000010000 */
[----:B------:R-:W-:Y:S01]  /*313a0*/  F2FP.BF16.F32.PACK_AB R114, R151, R114 ;  /* 0x000000729772723e */ /* 0x000fe200000010ff */
[----:B------:R-:W-:Y:S01]  /*313b0*/  FFMA.FTZ R155, R147, R146, R152 ;  /* 0x00000092939b7223 */ /* 0x000fe20000010098 */
[----:B------:R-:W-:Y:S01]  /*313c0*/  SHF.L.U32 R146, R8, 0x10, RZ ;  /* 0x0000001008927819 */ /* 0x000fe200000006ff */
[----:B------:R-:W-:Y:S01]  /*313d0*/  FMUL.FTZ R115, R148, R115 ;  /* 0x0000007394737220 */ /* 0x000fe20000410000 */
[----:B------:R-:W-:-:S04]  /*313e0*/  IMAD.U32 R152, R7, 0x10000, RZ ;  /* 0x0001000007987824 */ /* 0x000fc800078e00ff */
[----:B------:R-:W-:Y:S01]  /*313f0*/  FFMA.FTZ R156, R115, R146, R152 ;  /* 0x00000092739c7223 */ /* 0x000fe20000010098 */
[----:B------:R-:W-:Y:S01]  /*31400*/  FADD.FTZ R115, R81, -R149 ;  /* 0x8000009551737221 */ /* 0x000fe20000010000 */
[----:B------:R-:W0:Y:S01]  /*31410*/  LDC.64 R146, c[0x0][0x428] ;  /* 0x00010a00ff927b82 */ /* 0x000e220000000a00 */
[----:B------:R-:W-:Y:S02]  /*31420*/  IMAD.U32 R152, R14, 0x10000, RZ ;  /* 0x000100000e987824 */ /* 0x000fe400078e00ff */
[----:B------:R-:W-:-:S04]  /*31430*/  FMUL.FTZ R115, R148, R115 ;  /* 0x0000007394737220 */ /* 0x000fc80000410000 */
[----:B------:R-:W-:Y:S01]  /*31440*/  FFMA.FTZ R153, R115, R152, R154 ;  /* 0x0000009873997223 */ /* 0x000fe2000001009a */
[----:B------:R-:W-:-:S04]  /*31450*/  F2FP.BF16.F32.PACK_AB R115, R156, R155 ;  /* 0x0000009b9c73723e */ /* 0x000fc800000010ff */
[----:B------:R-:W-:Y:S01]  /*31460*/  F2FP.BF16.F32.PACK_AB R112, R153, R112 ;  /* 0x000000709970723e */ /* 0x000fe200000010ff */
[----:B0-----:R-:W-:-:S04]  /*31470*/  IMAD.WIDE.U32 R146, R145, 0x10, R146 ;  /* 0x0000001091927825 */ /* 0x001fc800078e0092 */
[----:B------:R-:W-:Y:S01]  /*31480*/  VIADD R145, R145, 0x20 ;  /* 0x0000002091917836 */ /* 0x000fe20000000000 */
[----:B------:R2:W-:Y:S06]  /*31490*/  STG.E.128 desc[UR6][R146.64], R112 ;  /* 0x0000007092007986 */ /* 0x0005ec000c101d06 */
.L_x_10408:
[----:B------:R-:W-:Y:S05]  /*314a0*/  BSYNC.RECONVERGENT B0 ;  /* 0x0000000000007941 */ /* 0x000fea0003800200 */
.L_x_10407:
[----:B------:R-:W-:Y:S01]  /*314b0*/  LOP3.LUT P0, RZ, R144, 0x80, RZ, 0xc0, !PT ;  /* 0x0000008090ff7812 */ /* 0x000fe2000780c0ff */
[----:B------:R-:W-:-:S12]  /*314c0*/  BSSY.RECONVERGENT B0, `(.L_x_10409) ;  /* 0x0000032000007945 */ /* 0x000fd80003800200 */
[----:B------:R-:W-:Y:S05]  /*314d0*/  @!P0 BRA `(.L_x_10410) ;  /* 0x0000000000c08947 */ /* 0x000fea0003800000 */
[--C-:B012---:R-:W-:Y:S01]  /*314e0*/  FADD.FTZ R113, R88, -R149.reuse ;  /* 0x8000009558717221 */ /* 0x107fe20000010000 */
[----:B------:R-:W-:Y:S01]  /*314f0*/  SHF.L.U32 R147, R40, 0x10, RZ ;  /* 0x0000001028937819 */ /* 0x000fe200000006ff */
[----:B------:R-:W-:Y:S02]  /*31500*/  IMAD.U32 R115, R36, 0x10000, RZ ;  /* 0x0001000024737824 */ /* 0x000fe400078e00ff */
[----:B------:R-:W-:Y:S01]  /*31510*/  FADD.FTZ R151, R90, -R149 ;  /* 0x800000955a977221 */ /* 0x000fe20000010000 */
[----:B------:R-:W-:Y:S01]  /*31520*/  FMUL.FTZ R112, R148, R113 ;  /* 0x0000007194707220 */ /* 0x000fe20000410000 */
[----:B------:R-:W-:Y:S01]  /*31530*/  IMAD.U32 R114, R37, 0x10000, RZ ;  /* 0x0001000025727824 */ /* 0x000fe200078e00ff */
        /* <DEDUP_REMOVED lines=9> */
[----:B------:R-:W-:Y:S01]  /*315d0*/  SHF.L.U32 R152, R42, 0x10, RZ ;  /* 0x000000102a987819 */ /* 0x000fe200000006ff */
[----:B------:R-:W-:Y:S02]  /*315e0*/  IMAD.U32 R146, R38, 0x10000, RZ ;  /* 0x0001000026927824 */ /* 0x000fe400078e00ff */
[----:B------:R-:W-:Y:S01]  /*315f0*/  FMUL.FTZ R147, R148, R147 ;  /* 0x0000009394937220 */ /* 0x000fe20000410000 */
[----:B------:R-:W-:Y:S01]  /*31600*/  FFMA.FTZ R150, R115, R150, R114 ;  /* 0x0000009673967223 */ /* 0x000fe20000010072 */
[----:B------:R-:W-:Y:S01]  /*31610*/  FADD.FTZ R115, R93, -R149 ;  /* 0x800000955d737221 */ /* 0x000fe20000010000 */
[----:B------:R-:W-:Y:S02]  /*31620*/  IMAD.U32 R154, R5, 0x10000, RZ ;  /* 0x00010000059a7824 */ /* 0x000fe400078e00ff */
[----:B------:R-:W-:Y:S01]  /*31630*/  FFMA.FTZ R114, R147, R146, R152 ;  /* 0x0000009293727223 */ /* 0x000fe20000010098 */
[----:B------:R-:W-:-:S02]  /*31640*/  IMAD.U32 R146, R132, 0x10000, RZ ;  /* 0x0001000084927824 */ /* 0x000fc400078e00ff */
[----:B------:R-:W-:Y:S01]  /*31650*/  FMUL.FTZ R115, R148, R115 ;  /* 0x0000007394737220 */ /* 0x000fe20000410000 */
[----:B------:R-:W-:Y:S02]  /*31660*/  IMAD.U32 R152, R133, 0x10000, RZ ;  /* 0x0001000085987824 */ /* 0x000fe400078e00ff */
[--C-:B------:R-:W-:Y:S01]  /*31670*/  FADD.FTZ R147, R94, -R149.reuse ;  /* 0x800000955e937221 */ /* 0x100fe20000010000 */
[----:B------:R-:W-:Y:S01]  /*31680*/  F2FP.BF16.F32.PACK_AB R113, R150, R113 ;  /* 0x000000719671723e */ /* 0x000fe200000010ff */
[----:B------:R-:W-:Y:S01]  /*31690*/  FFMA.FTZ R151, R115, R146, R152 ;  /* 0x0000009273977223 */ /* 0x000fe20000010098 */
[----:B------:R-:W-:Y:S01]  /*316a0*/  SHF.L.U32 R146, R39, 0x10, RZ ;  /* 0x0000001027927819 */ /* 0x000fe200000006ff */
[----:B------:R-:W-:Y:S02]  /*316b0*/  IMAD.U32 R152, R43, 0x10000, RZ ;  /* 0x000100002b987824 */ /* 0x000fe400078e00ff */
[----:B------:R-:W-:Y:S01]  /*316c0*/  FMUL.FTZ R147, R148, R147 ;  /* 0x0000009394937220 */ /* 0x000fe20000410000 */
[----:B------:R-:W-:Y:S01]  /*316d0*/  FADD.FTZ R115, R95, -R149 ;  /* 0x800000955f737221 */ /* 0x000fe20000010000 */
[----:B------:R-:W-:-:S02]  /*316e0*/  F2FP.BF16.F32.PACK_AB R114, R151, R114 ;  /* 0x000000729772723e */ /* 0x000fc400000010ff */
[----:B------:R-:W-:Y:S01]  /*316f0*/  FFMA.FTZ R155, R147, R146, R152 ;  /* 0x00000092939b7223 */ /* 0x000fe20000010098 */
[----:B------:R-:W-:Y:S01]  /*31700*/  IMAD.U32 R146, R134, 0x10000, RZ ;  /* 0x0001000086927824 */ /* 0x000fe200078e00ff */
[----:B------:R-:W-:Y:S01]  /*31710*/  SHF.L.U32 R152, R135, 0x10, RZ ;  /* 0x0000001087987819 */ /* 0x000fe200000006ff */
[----:B------:R-:W-:-:S04]  /*31720*/  FMUL.FTZ R115, R148, R115 ;  /* 0x0000007394737220 */ /* 0x000fc80000410000 */
        /* <DEDUP_REMOVED lines=8> */
[C---:B0-----:R-:W-:Y:S01]  /*317b0*/  IMAD.WIDE.U32 R146, R145.reuse, 0x10, R146 ;  /* 0x0000001091927825 */ /* 0x041fe200078e0092 */
[----:B------:R-:W-:-:S04]  /*317c0*/  IADD3 R145, PT, PT, R145, 0x20, RZ ;  /* 0x0000002091917810 */ /* 0x000fc80007ffe0ff */
[----:B------:R3:W-:Y:S03]  /*317d0*/  STG.E.128 desc[UR6][R146.64], R112 ;  /* 0x0000007092007986 */ /* 0x0007e6000c101d06 */
.L_x_10410:
[----:B------:R-:W-:Y:S05]  /*317e0*/  BSYNC.RECONVERGENT B0 ;  /* 0x0000000000007941 */ /* 0x000fea0003800200 */
.L_x_10409:
[----:B------:R-:W-:Y:S01]  /*317f0*/  LOP3.LUT P0, RZ, R144, 0x40, RZ, 0xc0, !PT ;  /* 0x0000004090ff7812 */ /* 0x000fe2000780c0ff */
[----:B------:R-:W-:-:S12]  /*31800*/  BSSY.RECONVERGENT B0, `(.L_x_10411) ;  /* 0x0000037000007945 */ /* 0x000fd80003800200 */
[----:B------:R-:W-:Y:S05]  /*31810*/  @!P0 BRA `(.L_x_10412) ;  /* 0x0000000000d48947 */ /* 0x000fea0003800000 */
[--C-:B0123--:R-:W-:Y:S01]  /*31820*/  FADD.FTZ R113, R97, -R149.reuse ;  /* 0x8000009561717221 */ /* 0x10ffe20000010000 */
[----:B------:R-:W-:Y:S01]  /*31830*/  PRMT R114, R48, 0x7632, R114 ;  /* 0x0000763230727816 */ /* 0x000fe20000000072 */
[----:B------:R-:W-:Y:S01]  /*31840*/  FADD.FTZ R147, R99, -R149 ;  /* 0x8000009563937221 */ /* 0x000fe20000010000 */
[----:B------:R-:W-:Y:S01]  /*31850*/  PRMT R150, R45, 0x7632, R150 ;  /* 0x000076322d967816 */ /* 0x000fe20000000096 */
[----:B------:R-:W-:Y:S01]  /*31860*/  FMUL.FTZ R112, R148, R113 ;  /* 0x0000007194707220 */ /* 0x000fe20000410000 */
[----:B------:R-:W-:Y:S01]  /*31870*/  PRMT R146, R49, 0x7632, R146 ;  /* 0x0000763231927816 */ /* 0x000fe20000000092 */
[----:B------:R-:W-:Y:S02]  /*31880*/  IMAD.U32 R115, R136, 0x10000, RZ ;  /* 0x0001000088737824 */ /* 0x000fe400078e00ff */
[----:B------:R-:W-:Y:S01]  /*31890*/  FMUL.FTZ R147, R148, R147 ;  /* 0x0000009394937220 */ /* 0x000fe20000410000 */
[----:B------:R-:W-:Y:S01]  /*318a0*/  IMAD.U32 R113, R114, 0x10000, RZ ;  /* 0x0001000072717824 */ /* 0x000fe200078e00ff */
[----:B------:R-:W-:Y:S01]  /*318b0*/  SHF.L.U32 R114, R150, 0x10, RZ ;  /* 0x0000001096727819 */ /* 0x000fe200000006ff */
[----:B------:R-:W-:Y:S01]  /*318c0*/  IMAD.U32 R146, R146, 0x10000, RZ ;  /* 0x0001000092927824 */ /* 0x000fe200078e00ff */
[----:B------:R-:W-:Y:S01]  /*318d0*/  PRMT R152, R50, 0x7632, R152 ;  /* 0x0000763232987816 */ /* 0x000fe20000000098 */
[----:B------:R-:W-:Y:S01]  /*318e0*/  FFMA.FTZ R112, R112, R115, R113 ;  /* 0x0000007370707223 */ /* 0x000fe20000010071 */
[--C-:B------:R-:W-:Y:S01]  /*318f0*/  FADD.FTZ R115, R98, -R149.reuse ;  /* 0x8000009562737221 */ /* 0x100fe20000010000 */
[--C-:B------:R-:W-:Y:S01]  /*31900*/  FFMA.FTZ R113, R147, R114, R146.reuse ;  /* 0x0000007293717223 */ /* 0x100fe20000010092 */
[----:B------:R-:W-:Y:S01]  /*31910*/  PRMT R146, R46, 0x7632, R146 ;  /* 0x000076322e927816 */ /* 0x000fe20000000092 */
[----:B------:R-:W-:Y:S01]  /*31920*/  FADD.FTZ R147, R101, -R149 ;  /* 0x8000009565937221 */ /* 0x000fe20000010000 */
[----:B------:R-:W-:Y:S01]  /*31930*/  SHF.L.U32 R114, R49, 0x10, RZ ;  /* 0x0000001031727819 */ /* 0x000fe200000006ff */
[----:B------:R-:W-:-:S02]  /*31940*/  IMAD.U32 R150, R45, 0x10000, RZ ;  /* 0x000100002d967824 */ /* 0x000fc400078e00ff */
[----:B------:R-:W-:Y:S01]  /*31950*/  FMUL.FTZ R115, R148, R115 ;  /* 0x0000007394737220 */ /* 0x000fe20000410000 */
[----:B------:R-:W-:Y:S02]  /*31960*/  IMAD.U32 R146, R146, 0x10000, RZ ;  /* 0x0001000092927824 */ /* 0x000fe400078e00ff */
[----:B------:R-:W-:Y:S01]  /*31970*/  FMUL.FTZ R147, R148, R147 ;  /* 0x0000009394937220 */ /* 0x000fe20000410000 */
[----:B------:R-:W-:Y:S02]  /*31980*/  IMAD.U32 R152, R152, 0x10000, RZ ;  /* 0x0001000098987824 */ /* 0x000fe400078e00ff */
[----:B------:R-:W-:Y:S01]  /*31990*/  FFMA.FTZ R150, R115, R150, R114 ;  /* 0x0000009673967223 */ /* 0x000fe20000010072 */
[----:B------:R-:W-:Y:S01]  /*319a0*/  FADD.FTZ R115, R100, -R149 ;  /* 0x8000009564737221 */ /* 0x000fe20000010000 */
[----:B------:R-:W-:Y:S02]  /*319b0*/  IMAD.U32 R154, R48, 0x10000, RZ ;  /* 0x00010000309a7824 */ /* 0x000fe400078e00ff */
[----:B------:R-:W-:Y:S01]  /*319c0*/  FFMA.FTZ R114, R147, R146, R152 ;  /* 0x0000009293727223 */ /* 0x000fe20000010098 */
[----:B------:R-:W-:Y:S01]  /*319d0*/  SHF.L.U32 R146, R46, 0x10, RZ ;  /* 0x000000102e927819 */ /* 0x000fe200000006ff */
[----:B------:R-:W-:-:S02]  /*319e0*/  IMAD.U32 R152, R50, 0x10000, RZ ;  /* 0x0001000032987824 */ /* 0x000fc400078e00ff */
[----:B------:R-:W-:Y:S01]  /*319f0*/  FMUL.FTZ R115, R148, R115 ;  /* 0x0000007394737220 */ /* 0x000fe20000410000 */
[--C-:B------:R-:W-:Y:S01]  /*31a00*/  FADD.FTZ R147, R102, -R149.reuse ;  /* 0x8000009566937221 */ /* 0x100fe20000010000 */
[----:B------:R-:W-:Y:S02]  /*31a10*/  F2FP.BF16.F32.PACK_AB R113, R113, R150 ;  /* 0x000000967171723e */ /* 0x000fe400000010ff */
[----:B------:R-:W-:Y:S01]  /*31a20*/  FFMA.FTZ R151, R115, R146, R152 ;  /* 0x0000009273977223 */ /* 0x000fe20000010098 */
[----:B------:R-:W-:Y:S01]  /*31a30*/  SHF.L.U32 R152, R51, 0x10, RZ ;  /* 0x0000001033987819 */ /* 0x000fe200000006ff */
[----:B------:R-:W-:Y:S02]  /*31a40*/  IMAD.U32 R146, R47, 0x10000, RZ ;  /* 0x000100002f927824 */ /* 0x000fe400078e00ff */
[----:B------:R-:W-:Y:S01]  /*31a50*/  FMUL.FTZ R147, R148, R147 ;  /* 0x0000009394937220 */ /* 0x000fe20000410000 */
[----:B------:R-:W-:Y:S01]  /*31a60*/  FADD.FTZ R115, R103, -R149 ;  /* 0x8000009567737221 */ /* 0x000fe20000010000 */
[----:B------:R-:W-:-:S02]  /*31a70*/  F2FP.BF16.F32.PACK_AB R114, R114, R151 ;  /* 0x000000977272723e */ /* 0x000fc400000010ff */
        /* <DEDUP_REMOVED lines=15> */
.L_x_10412:
[----:B------:R-:W-:Y:S05]  /*31b70*/  BSYNC.RECONVERGENT B0 ;  /* 0x0000000000007941 */ /* 0x000fea0003800200 */
.L_x_10411:
[----:B------:R-:W-:Y:S01]  /*31b80*/  LOP3.LUT P0, RZ, R144, 0x20, RZ, 0xc0, !PT ;  /* 0x0000002090ff7812 */ /* 0x000fe2000780c0ff */
[----:B------:R-:W-:-:S12]  /*31b90*/  BSSY.RECONVERGENT B0, `(.L_x_10413) ;  /* 0x0000039000007945 */ /* 0x000fd80003800200 */
[----:B------:R-:W-:Y:S05]  /*31ba0*/  @!P0 BRA `(.L_x_10414) ;  /* 0x0000000000dc8947 */ /* 0x000fea0003800000 */
[----:B------:R-:W-:Y:S01]  /*31bb0*/  PRMT R150, R52, 0x7632, R150 ;  /* 0x0000763234967816 */ /* 0x000fe20000000096 */
[--C-:B01234-:R-:W-:Y:S01]  /*31bc0*/  FADD.FTZ R113, R105, -R149.reuse ;  /* 0x8000009569717221 */ /* 0x11ffe20000010000 */
[----:B------:R-:W-:Y:S01]  /*31bd0*/  PRMT R112, R56, 0x7632, R112 ;  /* 0x0000763238707816 */ /* 0x000fe20000000070 */
[--C-:B------:R-:W-:Y:S01]  /*31be0*/  FADD.FTZ R115, R107, -R149.reuse ;  /* 0x800000956b737221 */ /* 0x100fe20000010000 */
[----:B------:R-:W-:Y:S01]  /*31bf0*/  PRMT R114, R53, 0x7632, R114 ;  /* 0x0000763235727816 */ /* 0x000fe20000000072 */
[----:B------:R-:W-:Y:S01]  /*31c00*/  FMUL.FTZ R113, R148, R113 ;  /* 0x0000007194717220 */ /* 0x000fe20000410000 */
[----:B------:R-:W-:Y:S01]  /*31c10*/  PRMT R146, R57, 0x7632, R146 ;  /* 0x0000763239927816 */ /* 0x000fe20000000092 */
[----:B------:R-:W-:Y:S01]  /*31c20*/  IMAD.U32 R112, R112, 0x10000, RZ ;  /* 0x0001000070707824 */ /* 0x000fe200078e00ff */
[----:B------:R-:W-:Y:S01]  /*31c30*/  SHF.L.U32 R150, R150, 0x10, RZ ;  /* 0x0000001096967819 */ /* 0x000fe200000006ff */
[----:B------:R-:W-:Y:S01]  /*31c40*/  IMAD.U32 R114, R114, 0x10000, RZ ;  /* 0x0001000072727824 */ /* 0x000fe200078e00ff */
[----:B------:R-:W-:Y:S01]  /*31c50*/  SHF.L.U32 R146, R146, 0x10, RZ ;  /* 0x0000001092927819 */ /* 0x000fe200000006ff */
[----:B------:R-:W-:Y:S01]  /*31c60*/  FMUL.FTZ R115, R148, R115 ;  /* 0x0000007394737220 */ /* 0x000fe20000410000 */
[----:B------:R-:W-:Y:S01]  /*31c70*/  PRMT R152, R59, 0x7632, R152 ;  /* 0x000076323b987816 */ /* 0x000fe20000000098 */
[--C-:B------:R-:W-:Y:S01]  /*31c80*/  FFMA.FTZ R150, R113, R150, R112.reuse ;  /* 0x0000009671967223 */ /* 0x100fe20000010070 */
[----:B------:R-:W-:Y:S01]  /*31c90*/  PRMT R112, R58, 0x7632, R112 ;  /* 0x000076323a707816 */ /* 0x000fe20000000070 */
[----:B------:R-:W-:Y:S01]  /*31ca0*/  FFMA.FTZ R151, R115, R114, R146 ;  /* 0x0000007273977223 */ /* 0x000fe20000010092 */
[----:B------:R-:W-:Y:S01]  /*31cb0*/  PRMT R114, R54, 0x7632, R114 ;  /* 0x0000763236727816 */ /* 0x000fe20000000072 */
[--C-:B------:R-:W-:Y:S01]  /*31cc0*/  FADD.FTZ R113, R109, -R149.reuse ;  /* 0x800000956d717221 */ /* 0x100fe20000010000 */
[----:B------:R-:W-:Y:S01]  /*31cd0*/  PRMT R146, R55, 0x7632, R146 ;  /* 0x0000763237927816 */ /* 0x000fe20000000092 */
[----:B------:R-:W-:Y:S01]  /*31ce0*/  FADD.FTZ R115, R111, -R149 ;  /* 0x800000956f737221 */ /* 0x000fe20000010000 */
        /* <DEDUP_REMOVED lines=10> */
[----:B------:R-:W-:-:S02]  /*31d90*/  IMAD.U32 R152, R53, 0x10000, RZ ;  /* 0x0001000035987824 */ /* 0x000fc400078e00ff */
[----:B------:R-:W-:Y:S01]  /*31da0*/  FMUL.FTZ R113, R148, R113 ;  /* 0x0000007194717220 */ /* 0x000fe20000410000 */
[----:B------:R-:W-:Y:S01]  /*31db0*/  FADD.FTZ R147, R108, -R149 ;  /* 0x800000956c937221 */ /* 0x000fe20000010000 */
[----:B------:R-:W-:Y:S02]  /*31dc0*/  IMAD.U32 R146, R58, 0x10000, RZ ;  /* 0x000100003a927824 */ /* 0x000fe400078e00ff */
[----:B------:R-:W-:Y:S01]  /*31dd0*/  FFMA.FTZ R152, R113, R152, R112 ;  /* 0x0000009871987223 */ /* 0x000fe20000010070 */
[----:B------:R-:W-:Y:S02]  /*31de0*/  IMAD.U32 R112, R54, 0x10000, RZ ;  /* 0x0001000036707824 */ /* 0x000fe400078e00ff */
[----:B------:R-:W-:Y:S01]  /*31df0*/  FMUL.FTZ R147, R148, R147 ;  /* 0x0000009394937220 */ /* 0x000fe20000410000 */
[----:B------:R-:W-:-:S03]  /*31e00*/  IMAD.U32 R154, R59, 0x10000, RZ ;  /* 0x000100003b9a7824 */ /* 0x000fc600078e00ff */
[----:B------:R-:W-:Y:S01]  /*31e10*/  FFMA.FTZ R153, R147, R112, R146 ;  /* 0x0000007093997223 */ /* 0x000fe20000010092 */
[--C-:B------:R-:W-:Y:S01]  /*31e20*/  FADD.FTZ R147, R110, -R149.reuse ;  /* 0x800000956e937221 */ /* 0x100fe20000010000 */
[----:B------:R-:W0:Y:S01]  /*31e30*/  LDC.64 R112, c[0x0][0x428] ;  /* 0x00010a00ff707b82 */ /* 0x000e220000000a00 */
[----:B------:R-:W-:Y:S01]  /*31e40*/  SHF.L.U32 R146, R55, 0x10, RZ ;  /* 0x0000001037927819 */ /* 0x000fe200000006ff */
[----:B------:R-:W-:Y:S01]  /*31e50*/  FADD.FTZ R149, R104, -R149 ;  /* 0x8000009568957221 */ /* 0x000fe20000010000 */
[----:B------:R-:W-:Y:S01]  /*31e60*/  FMUL.FTZ R147, R148, R147 ;  /* 0x0000009394937220 */ /* 0x000fe20000410000 */
[----:B------:R-:W-:Y:S02]  /*31e70*/  F2FP.BF16.F32.PACK_AB R114, R114, R153 ;  /* 0x000000997272723e */ /* 0x000fe400000010ff */
[----:B------:R-:W-:Y:S01]  /*31e80*/  FMUL.FTZ R149, R148, R149 ;  /* 0x0000009594957220 */ /* 0x000fe20000410000 */
[----:B------:R-:W-:Y:S01]  /*31e90*/  FFMA.FTZ R154, R147, R146, R154 ;  /* 0x00000092939a7223 */ /* 0x000fe2000001009a */
[----:B------:R-:W-:Y:S01]  /*31ea0*/  SHF.L.U32 R148, R56, 0x10, RZ ;  /* 0x0000001038947819 */ /* 0x000fe200000006ff */
[----:B------:R-:W-:-:S03]  /*31eb0*/  IMAD.U32 R146, R52, 0x10000, RZ ;  /* 0x0001000034927824 */ /* 0x000fc600078e00ff */
[----:B------:R-:W-:Y:S01]  /*31ec0*/  F2FP.BF16.F32.PACK_AB R115, R115, R154 ;  /* 0x0000009a7373723e */ /* 0x000fe200000010ff */
[----:B------:R-:W-:Y:S01]  /*31ed0*/  FFMA.FTZ R149, R149, R146, R148 ;  /* 0x0000009295957223 */ /* 0x000fe20000010094 */
[----:B0-----:R-:W-:Y:S01]  /*31ee0*/  IMAD.WIDE.U32 R146, R145, 0x10, R112 ;  /* 0x0000001091927825 */ /* 0x001fe200078e0070 */
[----:B------:R-:W-:-:S03]  /*31ef0*/  F2FP.BF16.F32.PACK_AB R113, R151, R152 ;  /* 0x000000989771723e */ /* 0x000fc600000010ff */
[----:B------:R-:W-:-:S05]  /*31f00*/  F2FP.BF16.F32.PACK_AB R112, R150, R149 ;  /* 0x000000959670723e */ /* 0x000fca00000010ff */
[----:B------:R0:W-:Y:S02]  /*31f10*/  STG.E.128 desc[UR6][R146.64], R112 ;  /* 0x0000007092007986 */ /* 0x0001e4000c101d06 */
.L_x_10414:
[----:B------:R-:W-:Y:S05]  /*31f20*/  BSYNC.RECONVERGENT B0 ;  /* 0x0000000000007941 */ /* 0x000fea0003800200 */
.L_x_10413:
[----:B01234-:R-:W0:Y:S02]  /*31f30*/  LDC.64 R112, c[0x0][0x380] ;  /* 0x0000e000ff707b82 */ /* 0x01fe240000000a00 */
[----:B0-----:R-:W-:-:S05]  /*31f40*/  IMAD R142, R112, 0x4, R142 ;  /* 0x00000004708e7824 */ /* 0x001fca00078e028e */
[----:B------:R-:W-:-:S13]  /*31f50*/  ISETP.GE.AND P0, PT, R142, R113, PT ;  /* 0x000000718e00720c */ /* 0x000fda0003f06270 */
[----:B------:R-:W-:Y:S05]  /*31f60*/  @!P0 BRA `(.L_x_10415) ;  /* 0xfffffcec00dc8947 */ /* 0x000fea000383ffff */
[----:B------:R-:W-:Y:S05]  /*31f70*/  EXIT ;  /* 0x000000000000794d */ /* 0x000fea0003800000 */
.L_x_10404:
[----:B------:R-:W-:Y:S01]  /*31f80*/  HFMA2 R152, -RZ, RZ, 0, 5.9604644775390625e-08 ;  /* 0x00000001ff987431 */ /* 0x000fe200000001ff */
[----:B------:R-:W-:Y:S01]  /*31f90*/  BSSY B0, `(.L_x_10416) ;  /* 0x0000007000007945 */ /* 0x000fe20003800000 */
[----:B------:R-:W-:Y:S02]  /*31fa0*/  IMAD.MOV.U32 R153, RZ, RZ, R113 ;  /* 0x000000ffff997224 */ /* 0x000fe400078e0071 */
[----:B------:R-:W-:Y:S02]  /*31fb0*/  IMAD.MOV.U32 R155, RZ, RZ, 0x1f ;  /* 0x0000001fff9b7424 */ /* 0x000fe400078e00ff */
[----:B--2---:R-:W-:-:S07]  /*31fc0*/  IMAD.MOV.U32 R150, RZ, RZ, -0x1 ;  /* 0xffffffffff967424 */ /* 0x004fce00078e00ff */
[----:B------:R-:W-:Y:S05]  /*31fd0*/  WARPSYNC.COLLECTIVE R150, `(.L_x_10417) ;  /* 0x0000000096087348 */ /* 0x000fea0003c00000 */
[----:B------:R0:W1:Y:S02]  /*31fe0*/  SHFL.BFLY P6, R151, R153, R152, R155 ;  /* 0x0c00009899977389 */ /* 0x00006400000c009b */
[----:B01----:R-:W-:Y:S05]  /*31ff0*/  ENDCOLLECTIVE ;  /* 0x000000000000791b */ /* 0x003fea0003800000 */
.L_x_10417:
[----:B------:R-:W-:Y:S05]  /*32000*/  BSYNC B0 ;  /* 0x0000000000007941 */ /* 0x000fea0003800000 */
.L_x_10416:
[----:B------:R-:W-:Y:S01]  /*32010*/  MOV R112, R151 ;  /* 0x0000009700707202 */ /* 0x000fe20000000f00 */
[----:B------:R-:W-:Y:S02]  /*32020*/  IMAD.MOV.U32 R152, RZ, RZ, 0x2 ;  /* 0x00000002ff987424 */ /* 0x000fe400078e00ff */
[----:B------:R-:W-:Y:S02]  /*32030*/  HFMA2 R155, -RZ, RZ, 0, 1.847743988037109375e-06 ;  /* 0x0000001fff9b7431 */ /* 0x000fe400000001ff */
[----:B------:R-:W-:Y:S01]  /*32040*/  IMAD.MOV.U32 R150, RZ, RZ, -0x1 ;  /* 0xffffffffff967424 */ /* 0x000fe200078e00ff */
[----:B------:R-:W0:Y:S01]  /*32050*/  LDC R146, c[0x0][0x400] ;  /* 0x00010000ff927b82 */ /* 0x000e220000000800 */
[----:B------:R-:W-:-:S04]  /*32060*/  FADD.FTZ R114, R113, R112 ;  /* 0x0000007071727221 */ /* 0x000fc80000010000 */
[----:B------:R-:W-:-:S07]  /*32070*/  IMAD.MOV.U32 R153, RZ, RZ, R114 ;  /* 0x000000ffff997224 */ /* 0x000fce00078e0072 */
[----:B0-----:R-:W-:Y:S05]  /*32080*/  WARPSYNC.COLLECTIVE R150, `(.L_x_10418) ;  /* 0x0000000096087348 */ /* 0x001fea0003c00000 */
[----:B------:R1:W2:Y:S02]  /*32090*/  SHFL.BFLY P6, R151, R153, R152, R155 ;  /* 0x0c00009899977389 */ /* 0x0002a400000c009b */
[----:B012---:R-:W-:Y:S05]  /*320a0*/  ENDCOLLECTIVE ;  /* 0x000000000000791b */ /* 0x007fea0003800000 */
.L_x_10418:
[----:B------:R-:W-:Y:S02]  /*320b0*/  IMAD.MOV.U32 R152, RZ, RZ, 0x4 ;  /* 0x00000004ff987424 */ /* 0x000fe400078e00ff */
[----:B------:R-:W-:-:S04]  /*320c0*/  IMAD.MOV.U32 R115, RZ, RZ, R151 ;  /* 0x000000ffff737224 */ /* 0x000fc800078e0097 */
[----:B------:R-:W-:-:S05]  /*320d0*/  FADD.FTZ R115, R114, R115 ;  /* 0x0000007372737221 */ /* 0x000fca0000010000 */
[----:B------:R-:W-:-:S07]  /*320e0*/  MOV R153, R115 ;  /* 0x0000007300997202 */ /* 0x000fce0000000f00 */
[----:B------:R-:W-:Y:S05]  /*320f0*/  WARPSYNC.COLLECTIVE R150, `(.L_x_10419) ;  /* 0x0000000096087348 */ /* 0x000fea0003c00000 */
[----:B------:R0:W1:Y:S02]  /*32100*/  SHFL.BFLY P6, R151, R153, R152, R155 ;  /* 0x0c00009899977389 */ /* 0x00006400000c009b */
[----:B01----:R-:W-:Y:S05]  /*32110*/  ENDCOLLECTIVE ;  /* 0x000000000000791b */ /* 0x003fea0003800000 */
.L_x_10419:
[----:B------:R-:W-:Y:S02]  /*32120*/  IMAD.MOV.U32 R152, RZ, RZ, 0x8 ;  /* 0x00000008ff987424 */ /* 0x000fe400078e00ff */
[----:B------:R-:W-:-:S04]  /*32130*/  IMAD.MOV.U32 R112, RZ, RZ, R151 ;  /* 0x000000ffff707224 */ /* 0x000fc800078e0097 */
[----:B------:R-:W-:-:S05]  /*32140*/  FADD.FTZ R148, R115, R112 ;  /* 0x0000007073947221 */ /* 0x000fca0000010000 */
[----:B------:R-:W-:-:S07]  /*32150*/  MOV R153, R148 ;  /* 0x0000009400997202 */ /* 0x000fce0000000f00 */
[----:B------:R-:W-:Y:S05]  /*32160*/  WARPSYNC.COLLECTIVE R150, `(.L_x_10420) ;  /* 0x0000000096087348 */ /* 0x000fea0003c00000 */
[----:B------:R0:W1:Y:S02]  /*32170*/  SHFL.BFLY P6, R151, R153, R152, R155 ;  /* 0x0c00009899977389 */ /* 0x00006400000c009b */
[----:B01----:R-:W-:Y:S05]  /*32180*/  ENDCOLLECTIVE ;  /* 0x000000000000791b */ /* 0x003fea0003800000 */
.L_x_10420:
[----:B------:R-:W-:Y:S02]  /*32190*/  IMAD.MOV.U32 R152, RZ, RZ, 0x10 ;  /* 0x00000010ff987424 */ /* 0x000fe400078e00ff */
[----:B------:R-:W-:-:S04]  /*321a0*/  IMAD.MOV.U32 R147, RZ, RZ, R151 ;  /* 0x000000ffff937224 */ /* 0x000fc800078e0097 */
[----:B------:R-:W-:-:S05]  /*321b0*/  FADD.FTZ R149, R148, R147 ;  /* 0x0000009394957221 */ /* 0x000fca0000010000 */
[----:B------:R-:W-:-:S07]  /*321c0*/  MOV R153, R149 ;  /* 0x0000009500997202 */ /* 0x000fce0000000f00 */
[----:B------:R-:W-:Y:S05]  /*321d0*/  WARPSYNC.COLLECTIVE R150, `(.L_x_10421) ;  /* 0x0000000096087348 */ /* 0x000fea0003c00000 */
[----:B------:R0:W1:Y:S02]  /*321e0*/  SHFL.BFLY P6, R151, R153, R152, R155 ;  /* 0x0c00009899977389 */ /* 0x00006400000c009b */
[----:B01----:R-:W-:Y:S05]  /*321f0*/  ENDCOLLECTIVE ;  /* 0x000000000000791b */ /* 0x003fea0003800000 */
.L_x_10421:
[----:B------:R-:W-:Y:S02]  /*32200*/  IMAD.MOV.U32 R152, RZ, RZ, 0x1 ;  /* 0x00000001ff987424 */ /* 0x000fe400078e00ff */
        /* <DEDUP_REMOVED lines=88> */
.L_x_10422:
[----:B------:R-:W-:Y:S02]  /*32790*/  IMAD.MOV.U32 R152, RZ, RZ, 0x2 ;  /* 0x00000002ff987424 */ /* 0x000fe400078e00ff */
[----:B------:R-:W-:-:S04]  /*327a0*/  IMAD.MOV.U32 R113, RZ, RZ, R151 ;  /* 0x000000ffff717224 */ /* 0x000fc800078e0097 */
[----:B------:R-:W-:-:S05]  /*327b0*/  FADD.FTZ R113, R112, R113 ;  /* 0x0000007170717221 */ /* 0x000fca0000010000 */
[----:B------:R-:W-:-:S07]  /*327c0*/  MOV R153, R113 ;  /* 0x0000007100997202 */ /* 0x000fce0000000f00 */
[----:B------:R-:W-:Y:S05]  /*327d0*/  WARPSYNC.COLLECTIVE R150, `(.L_x_10423) ;  /* 0x0000000096087348 */ /* 0x000fea0003c00000 */
[----:B------:R0:W1:Y:S02]  /*327e0*/  SHFL.BFLY P6, R151, R153, R152, R155 ;  /* 0x0c00009899977389 */ /* 0x00006400000c009b */
[----:B01----:R-:W-:Y:S05]  /*327f0*/  ENDCOLLECTIVE ;  /* 0x000000000000791b */ /* 0x003fea0003800000 */
.L_x_10423:
[----:B------:R-:W-:Y:S02]  /*32800*/  IMAD.MOV.U32 R152, RZ, RZ, 0x4 ;  /* 0x00000004ff987424 */ /* 0x000fe400078e00ff */
[----:B------:R-:W-:-:S04]  /*32810*/  IMAD.MOV.U32 R114, RZ, RZ, R151 ;  /* 0x000000ffff727224 */ /* 0x000fc800078e0097 */
[----:B------:R-:W-:-:S05]  /*32820*/  FADD.FTZ R114, R113, R114 ;  /* 0x0000007271727221 */ /* 0x000fca0000010000 */
[----:B------:R-:W-:-:S07]  /*32830*/  MOV R153, R114 ;  /* 0x0000007200997202 */ /* 0x000fce0000000f00 */
[----:B------:R-:W-:Y:S05]  /*32840*/  WARPSYNC.COLLECTIVE R150, `(.L_x_10424) ;  /* 0x0000000096087348 */ /* 0x000fea0003c00000 */
[----:B------:R0:W1:Y:S02]  /*32850*/  SHFL.BFLY P6, R151, R153, R152, R155 ;  /* 0x0c00009899977389 */ /* 0x00006400000c009b */
[----:B01----:R-:W-:Y:S05]  /*32860*/  ENDCOLLECTIVE ;  /* 0x000000000000791b */ /* 0x003fea0003800000 */
.L_x_10424:
[----:B------:R-:W-:Y:S02]  /*32870*/  IMAD.MOV.U32 R152, RZ, RZ, 0x8 ;  /* 0x00000008ff987424 */ /* 0x000fe400078e00ff */
[----:B------:R-:W-:-:S04]  /*32880*/  IMAD.MOV.U32 R115, RZ, RZ, R151 ;  /* 0x000000ffff737224 */ /* 0x000fc800078e0097 */
[----:B------:R-:W-:-:S05]  /*32890*/  FADD.FTZ R115, R114, R115 ;  /* 0x0000007372737221 */ /* 0x000fca0000010000 */
[----:B------:R-:W-:-:S07]  /*328a0*/  MOV R153, R115 ;  /* 0x0000007300997202 */ /* 0x000fce0000000f00 */
[----:B------:R-:W-:Y:S05]  /*328b0*/  WARPSYNC.COLLECTIVE R150, `(.L_x_10425) ;  /* 0x0000000096087348 */ /* 0x000fea0003c00000 */
[----:B------:R0:W1:Y:S02]  /*328c0*/  SHFL.BFLY P6, R151, R153, R152, R155 ;  /* 0x0c00009899977389 */ /* 0x00006400000c009b */
[----:B01----:R-:W-:Y:S05]  /*328d0*/  ENDCOLLECTIVE ;  /* 0x000000000000791b */ /* 0x003fea0003800000 */
.L_x_10425:
[----:B------:R-:W-:Y:S02]  /*328e0*/  IMAD.MOV.U32 R152, RZ, RZ, 0x10 ;  /* 0x00000010ff987424 */ /* 0x000fe400078e00ff */
[----:B------:R-:W-:-:S04]  /*328f0*/  IMAD.MOV.U32 R148, RZ, RZ, R151 ;  /* 0x000000ffff947224 */ /* 0x000fc800078e0097 */
[----:B------:R-:W-:-:S05]  /*32900*/  FADD.FTZ R148, R115, R148 ;  /* 0x0000009473947221 */ /* 0x000fca0000010000 */
[----:B------:R-:W-:-:S07]  /*32910*/  MOV R153, R148 ;  /* 0x0000009400997202 */ /* 0x000fce0000000f00 */
[----:B------:R-:W-:Y:S05]  /*32920*/  WARPSYNC.COLLECTIVE R150, `(.L_x_10426) ;  /* 0x0000000096087348 */ /* 0x000fea0003c00000 */
[----:B------:R0:W1:Y:S02]  /*32930*/  SHFL.BFLY P6, R151, R153, R152, R155 ;  /* 0x0c00009899977389 */ /* 0x00006400000c009b */
[----:B01----:R-:W-:Y:S05]  /*32940*/  ENDCOLLECTIVE ;  /* 0x000000000000791b */ /* 0x003fea0003800000 */
.L_x_10426:
[----:B------:R-:W-:Y:S05]  /*32950*/  BRA `(.L_x_10427) ;  /* 0xffffffe400007947 */ /* 0x000fea000383ffff */
.L_x_10428:
        /* <DEDUP_REMOVED lines=10> */
.L_x_27982:


//--------------------- .text._ZN10layer_norm31ln_parallel_residual_fwd_kernelINS_13Kernel_traitsI13__nv_bfloat16S2_fS2_fjLj1280ELj1ELj4ELj1ELj16ENS_18Kernel_traits_baseILj1280ES2_S2_fS2_fjLj128EEEEELb1ELb1ELb1EEEvNS_9FwdParamsE --------------------------
	.section	.text._ZN10layer_norm31ln_parallel_residual_fwd_kernelINS_13Kernel_traitsI13__nv_bfloat16S2_fS2_fjLj1280ELj1ELj4ELj1ELj16ENS_18Kernel_traits_baseILj1280ES2_S2_fS2_fjLj128EEEEELb1ELb1ELb1EEEvNS_9FwdParamsE,"ax",@progbits
	.align	128
        .global         _ZN10layer_norm31ln_parallel_residual_fwd_kernelINS_13Kernel_traitsI13__nv_bfloat16S2_fS2_fjLj1280ELj1ELj4ELj1ELj16ENS_18Kernel_traits_baseILj1280ES2_S2_fS2_fjLj128EEEEELb1ELb1ELb1EEEvNS_9FwdParamsE
        .type           _ZN10layer_norm31ln_parallel_residual_fwd_kernelINS_13Kernel_traitsI13__nv_bfloat16S2_fS2_fjLj1280ELj1ELj4ELj1ELj16ENS_18Kernel_traits_baseILj1280ES2_S2_fS2_fjLj128EEEEELb1ELb1ELb1EEEvNS_9FwdParamsE,@function
        .size           _ZN10layer_norm31ln_parallel_residual_fwd_kernelINS_13Kernel_traitsI13__nv_bfloat16S2_fS2_fjLj1280ELj1ELj4ELj1ELj16ENS_18Kernel_traits_baseILj1280ES2_S2_fS2_fjLj128EEEEELb1ELb1ELb1EEEvNS_9FwdParamsE,(.L_x_27983 - _ZN10layer_norm31ln_parallel_residual_fwd_kernelINS_13Kernel_traitsI13__nv_bfloat16S2_fS2_fjLj1280ELj1ELj4ELj1ELj16ENS_18Kernel_traits_baseILj1280ES2_S2_fS2_fjLj128EEEEELb1ELb1ELb1EEEvNS_9FwdParamsE)
        .other          _ZN10layer_norm31ln_parallel_residual_fwd_kernelINS_13Kernel_traitsI13__nv_bfloat16S2_fS2_fjLj1280ELj1ELj4ELj1ELj16ENS_18Kernel_traits_baseILj1280ES2_S2_fS2_fjLj128EEEEELb1ELb1ELb1EEEvNS_9FwdParamsE,@"STO_CUDA_ENTRY STV_DEFAULT"
_ZN10layer_norm31ln_parallel_residual_fwd_kernelINS_13Kernel_traitsI13__nv_bfloat16S2_fS2_fjLj1280ELj1ELj4ELj1ELj16ENS_18Kernel_traits_baseILj1280ES2_S2_fS2_fjLj128EEEEELb1ELb1ELb1EEEvNS_9FwdParamsE:
.text._ZN10layer_norm31ln_parallel_residual_fwd_kernelINS_13Kernel_traitsI13__nv_bfloat16S2_fS2_fjLj1280ELj1ELj4ELj1ELj16ENS_18Kernel_traits_baseILj1280ES2_S2_fS2_fjLj128EEEEELb1ELb1ELb1EEEvNS_9FwdParamsE:
[----:B------:R-:W-:Y:S01]  /*0000*/  LDC R1, c[0x0][0x37c] ;  /* 0x0000df00ff017b82 */ /* 0x000fe20000000800 */
[----:B------:R-:W0:Y:S01]  /*0010*/  LDCU.U8 UR4, c[0x0][0x464] ;  /* 0x00008c80ff0477ac */ /* 0x000e220008000000 */
[----:B------:R-:W1:Y:S06]  /*0020*/  S2R R109, SR_TID.X ;  /* 0x00000000006d7919 */ /* 0x000e6c0000002100 */
[----:B------:R-:W2:Y:S01]  /*0030*/  LDC R0, c[0x0][0x458] ;  /* 0x00011600ff007b82 */ /* 0x000ea20000000800 */
[----:B------:R-:W3:Y:S01]  /*0040*/  LDCU.64 UR6, c[0x0][0x450] ;  /* 0x00008a00ff0677ac */ /* 0x000ee20008000a00 */
[----:B------:R-:W4:Y:S06]  /*0050*/  LDCU.64 UR8, c[0x0][0x358] ;  /* 0x00006b00ff0877ac */ /* 0x000f2c0008000a00 */
[----:B------:R-:W1:Y:S01]  /*0060*/  LDC R15, c[0x0][0x45c] ;  /* 0x00011700ff0f7b82 */ /* 0x000e620000000800 */
[----:B------:R-:W1:Y:S01]  /*0070*/  LDCU UR10, c[0x0][0x384] ;  /* 0x00007080ff0a77ac */ /* 0x000e620008000800 */
[----:B0-----:R-:W-:Y:S01]  /*0080*/  ISETP.NE.AND P1, PT, RZ, UR4, PT ;  /* 0x00000004ff007c0c */ /* 0x001fe2000bf25270 */
[----:B------:R-:W0:Y:S05]  /*0090*/  LDCU.64 UR4, c[0x0][0x438] ;  /* 0x00008700ff0477ac */ /* 0x000e2a0008000a00 */
[----:B------:R-:W0:Y:S01]  /*00a0*/  LDC.64 R10, c[0x0][0x3d0] ;  /* 0x0000f400ff0a7b82 */ /* 0x000e220000000a00 */
[----:B---3--:R-:W-:Y:S01]  /*00b0*/  MOV R2, UR6 ;  /* 0x0000000600027c02 */ /* 0x008fe20008000f00 */
[----:B------:R-:W-:-:S05]  /*00c0*/  IMAD.U32 R3, RZ, RZ, UR7 ;  /* 0x00000007ff037e24 */ /* 0x000fca000f8e00ff */
[----:B--2---:R-:W-:Y:S01]  /*00d0*/  @P1 IMAD.MOV.U32 R8, RZ, RZ, R0 ;  /* 0x000000ffff081224 */ /* 0x004fe200078e0000 */
[----:B----4-:R-:W2:Y:S01]  /*00e0*/  @P1 LDG.E.64 R2, desc[UR8][R2.64] ;  /* 0x0000000802021981 */ /* 0x010ea2000c1e1b00 */
[----:B-1----:R-:W-:Y:S01]  /*00f0*/  LOP3.LUT R115, R109, 0x1f, RZ, 0xc0, !PT ;  /* 0x0000001f6d737812 */ /* 0x002fe200078ec0ff */
[----:B------:R-:W-:Y:S01]  /*0100*/  @P1 IMAD.MOV.U32 R9, RZ, RZ, R15 ;  /* 0x000000ffff091224 */ /* 0x000fe200078e000f */
[----:B------:R-:W1:Y:S01]  /*0110*/  @P1 LDC R25, c[0x0][0x460] ;  /* 0x00011800ff191b82 */ /* 0x000e620000000800 */
[----:B0-----:R-:W-:-:S04]  /*0120*/  ISETP.NE.U32.AND P0, PT, RZ, UR4, PT ;  /* 0x00000004ff007c0c */ /* 0x001fc8000bf05070 */
[----:B------:R-:W1:Y:S01]  /*0130*/  @P1 LDG.E.64 R8, desc[UR8][R8.64] ;  /* 0x0000000808081981 */ /* 0x000e62000c1e1b00 */
[----:B------:R-:W-:Y:S01]  /*0140*/  ISETP.NE.AND.EX P0, PT, RZ, UR5, PT, P0 ;  /* 0x00000005ff007c0c */ /* 0x000fe2000bf05300 */
[----:B------:R-:W-:-:S05]  /*0150*/  IMAD.WIDE.U32 R10, R115, 0x10, R10 ;  /* 0x00000010730a7825 */ /* 0x000fca00078e000a */
[----:B------:R-:W3:Y:S04]  /*0160*/  LDG.E.128 R4, desc[UR8][R10.64] ;  /* 0x000000080a047981 */ /* 0x000ee8000c1e1d00 */
[----:B------:R0:W5:Y:S03]  /*0170*/  LDG.E.128 R100, desc[UR8][R10.64+0x200] ;  /* 0x000200080a647981 */ /* 0x000166000c1e1d00 */
[----:B------:R-:W4:Y:S01]  /*0180*/  @P0 LDC.64 R12, c[0x0][0x438] ;  /* 0x00010e00ff0c0b82 */ /* 0x000f220000000a00 */
[----:B------:R0:W5:Y:S04]  /*0190*/  LDG.E.128 R96, desc[UR8][R10.64+0x400] ;  /* 0x000400080a607981 */ /* 0x000168000c1e1d00 */
[----:B------:R0:W5:Y:S04]  /*01a0*/  LDG.E.128 R20, desc[UR8][R10.64+0x600] ;  /* 0x000600080a147981 */ /* 0x000168000c1e1d00 */
[----:B------:R0:W5:Y:S01]  /*01b0*/  LDG.E.128 R16, desc[UR8][R10.64+0x800] ;  /* 0x000800080a107981 */ /* 0x000162000c1e1d00 */
[----:B----4-:R-:W-:-:S05]  /*01c0*/  @P0 IMAD.WIDE.U32 R12, R115, 0x10, R12 ;  /* 0x00000010730c0825 */ /* 0x010fca00078e000c */
[----:B------:R0:W5:Y:S04]  /*01d0*/  @P0 LDG.E.128 R88, desc[UR8][R12.64] ;  /* 0x000000080c580981 */ /* 0x000168000c1e1d00 */
[----:B------:R0:W5:Y:S04]  /*01e0*/  @P0 LDG.E.128 R84, desc[UR8][R12.64+0x200] ;  /* 0x000200080c540981 */ /* 0x000168000c1e1d00 */
[----:B------:R0:W5:Y:S04]  /*01f0*/  @P0 LDG.E.128 R80, desc[UR8][R12.64+0x400] ;  /* 0x000400080c500981 */ /* 0x000168000c1e1d00 */
[----:B------:R0:W5:Y:S04]  /*0200*/  @P0 LDG.E.128 R76, desc[UR8][R12.64+0x600] ;  /* 0x000600080c4c0981 */ /* 0x000168000c1e1d00 */
[----:B------:R0:W5:Y:S01]  /*0210*/  @P0 LDG.E.128 R72, desc[UR8][R12.64+0x800] ;  /* 0x000800080c480981 */ /* 0x000162000c1e1d00 */
[----:B------:R-:W4:Y:S01]  /*0220*/  S2UR UR5, SR_CTAID.X ;  /* 0x00000000000579c3 */ /* 0x000f220000002500 */
[----:B------:R-:W-:-:S07]  /*0230*/  SHF.R.U32.HI R114, RZ, 0x5, R109 ;  /* 0x00000005ff727819 */ /* 0x000fce000001166d */
[----:B------:R-:W0:Y:S01]  /*0240*/  LDC R14, c[0x0][0x360] ;  /* 0x0000d800ff0e7b82 */ /* 0x000e220000000800 */
[----:B----4-:R-:W-:-:S06]  /*0250*/  USHF.L.U32 UR4, UR5, 0x2, URZ ;  /* 0x0000000205047899 */ /* 0x010fcc00080006ff */
[----:B------:R-:W-:-:S04]  /*0260*/  LOP3.LUT R114, R114, UR4, RZ, 0xfc, !PT ;  /* 0x0000000472727c12 */ /* 0x000fc8000f8efcff */
[----:B------:R-:W-:Y:S01]  /*0270*/  ISETP.GE.AND P2, PT, R114, UR10, PT ;  /* 0x0000000a72007c0c */ /* 0x000fe2000bf46270 */
[----:B0-----:R-:W-:Y:S01]  /*0280*/  IMAD R109, R14, UR5, R109 ;  /* 0x000000050e6d7c24 */ /* 0x001fe2000f8e026d */
[----:B--2---:R-:W-:Y:S02]  /*0290*/  @P1 R2UR UR6, R2 ;  /* 0x00000000020612ca */ /* 0x004fe400000e0000 */
[----:B------:R-:W-:Y:S02]  /*02a0*/  @P1 R2UR UR7, R3 ;  /* 0x00000000030712ca */ /* 0x000fe400000e0000 */
[----:B-1----:R-:W-:-:S05]  /*02b0*/  @P1 IADD3 R0, P3, PT, R8, R25, RZ ;  /* 0x0000001908001210 */ /* 0x002fca0007f7e0ff */
[----:B------:R-:W-:Y:S02]  /*02c0*/  @P1 IMAD.X R15, RZ, RZ, R9, P3 ;  /* 0x000000ffff0f1224 */ /* 0x000fe400018e0609 */
[--C-:B---3--:R-:W-:Y:S01]  /*02d0*/  @P0 IMAD.MOV.U32 R113, RZ, RZ, R4.reuse ;  /* 0x000000ffff710224 */ /* 0x108fe200078e0004 */
[-C--:B------:R-:W-:Y:S01]  /*02e0*/  @P0 MOV R112, R5.reuse ;  /* 0x0000000500700202 */ /* 0x080fe20000000f00 */
[----:B------:R-:W-:Y:S01]  /*02f0*/  @!P0 IMAD.MOV.U32 R113, RZ, RZ, R4 ;  /* 0x000000ffff718224 */ /* 0x000fe200078e0004 */
[----:B------:R-:W-:Y:S01]  /*0300*/  @!P0 MOV R112, R5 ;  /* 0x0000000500708202 */ /* 0x000fe20000000f00 */
[----:B------:R-:W-:Y:S01]  /*0310*/  @P0 IMAD.MOV.U32 R111, RZ, RZ, R6 ;  /* 0x000000ffff6f0224 */ /* 0x000fe200078e0006 */
[----:B------:R-:W-:Y:S06]  /*0320*/  @P2 EXIT ;  /* 0x000000000000294d */ /* 0x000fec0003800000 */
[--C-:B------:R-:W-:Y:S01]  /*0330*/  SHF.R.U64 R110, R0, 0x2, R15.reuse ;  /* 0x00000002006e7819 */ /* 0x100fe2000000120f */
[C---:B------:R-:W-:Y:S01]  /*0340*/  IMAD.HI.U32 R3, R109.reuse, -0x326172a9, RZ ;  /* 0xcd9e8d576d037827 */ /* 0x040fe200078e00ff */
[----:B------:R-:W-:Y:S01]  /*0350*/  SHF.R.U32.HI R106, RZ, 0x2, R15 ;  /* 0x00000002ff6a7819 */ /* 0x000fe2000001160f */
[----:B------:R-:W-:Y:S02]  /*0360*/  UIADD3 UR13, UPT, UPT, UR7, -0x56f99767, URZ ;  /* 0xa9066899070d7890 */ /* 0x000fe4000fffe0ff */
[----:B------:R-:W-:Y:S01]  /*0370*/  MOV R10, UR7 ;  /* 0x00000007000a7c02 */ /* 0x000fe20008000f00 */
[----:B------:R-:W-:Y:S01]  /*0380*/  IMAD.HI.U32 R2, R110, -0x2daee0ad, RZ ;  /* 0xd2511f536e027827 */ /* 0x000fe200078e00ff */
[----:B------:R-:W-:Y:S01]  /*0390*/  LOP3.LUT R3, R106, UR6, R3, 0x96, !PT ;  /* 0x000000066a037c12 */ /* 0x000fe2000f8e9603 */
[----:B------:R-:W0:Y:S01]  /*03a0*/  LDCU.64 UR4, c[0x0][0x398] ;  /* 0x00007300ff0477ac */ /* 0x000e220008000a00 */
[-C--:B------:R-:W-:Y:S01]  /*03b0*/  @P0 MOV R108, R7.reuse ;  /* 0x00000007006c0202 */ /* 0x080fe20000000f00 */
[----:B------:R-:W-:Y:S01]  /*03c0*/  IMAD.U32 R8, RZ, RZ, UR6 ;  /* 0x00000006ff087e24 */ /* 0x000fe2000f8e00ff */
[----:B------:R-:W-:Y:S01]  /*03d0*/  LOP3.LUT R2, R2, UR7, RZ, 0x3c, !PT ;  /* 0x0000000702027c12 */ /* 0x000fe2000f8e3cff */
[----:B------:R-:W-:Y:S01]  /*03e0*/  @!P0 IMAD.MOV.U32 R111, RZ, RZ, R6 ;  /* 0x000000ffff6f8224 */ /* 0x000fe200078e0006 */
[----:B------:R-:W-:Y:S01]  /*03f0*/  @!P0 MOV R108, R7 ;  /* 0x00000007006c8202 */ /* 0x000fe20000000f00 */
[----:B------:R-:W-:Y:S01]  /*0400*/  VIADD R8, R8, 0x9e3779b9 ;  /* 0x9e3779b908087836 */ /* 0x000fe20000000000 */
[----:B-----5:R-:W-:Y:S01]  /*0410*/  @P0 MOV R105, R101 ;  /* 0x0000006500690202 */ /* 0x020fe20000000f00 */
[----:B------:R-:W-:Y:S01]  /*0420*/  IMAD R5, R109, -0x326172a9, RZ ;  /* 0xcd9e8d576d057824 */ /* 0x000fe200078e02ff */
[----:B------:R-:W-:Y:S01]  /*0430*/  @!P0 CS2R R90, SRZ ;  /* 0x00000000005a8805 */ /* 0x000fe2000001ff00 */
[----:B------:R-:W-:Y:S01]  /*0440*/  IMAD R9, R110, -0x2daee0ad, RZ ;  /* 0xd2511f536e097824 */ /* 0x000fe200078e02ff */
[----:B------:R-:W-:Y:S01]  /*0450*/  @!P0 CS2R R88, SRZ ;  /* 0x0000000000588805 */ /* 0x000fe2000001ff00 */
[----:B------:R-:W-:Y:S01]  /*0460*/  IMAD.HI.U32 R4, R2, -0x326172a9, RZ ;  /* 0xcd9e8d5702047827 */ /* 0x000fe200078e00ff */
[----:B------:R-:W-:-:S02]  /*0470*/  @!P0 CS2R R86, SRZ ;  /* 0x0000000000568805 */ /* 0x000fc4000001ff00 */
[----:B------:R-:W-:Y:S02]  /*0480*/  @!P0 CS2R R84, SRZ ;  /* 0x0000000000548805 */ /* 0x000fe4000001ff00 */
[----:B------:R-:W-:Y:S01]  /*0490*/  LOP3.LUT R127, R0, 0x3, RZ, 0xc0, !PT ;  /* 0x00000003007f7812 */ /* 0x000fe200078ec0ff */
[C---:B------:R-:W-:Y:S01]  /*04a0*/  IMAD.HI.U32 R6, R3.reuse, -0x2daee0ad, RZ ;  /* 0xd2511f5303067827 */ /* 0x040fe200078e00ff */
[----:B------:R-:W-:Y:S01]  /*04b0*/  LOP3.LUT R4, R8, R5, R4, 0x96, !PT ;  /* 0x0000000508047212 */ /* 0x000fe200078e9604 */
[----:B0-----:R-:W-:Y:S02]  /*04c0*/  UISETP.NE.U32.AND UP0, UPT, UR4, URZ, UPT ;  /* 0x000000ff0400728c */ /* 0x001fe4000bf05070 */
[----:B------:R-:W-:Y:S02]  /*04d0*/  HFMA2 R0, -RZ, RZ, 0, 0 ;  /* 0x00000000ff007431 */ /* 0x000fe400000001ff */
[----:B------:R-:W-:Y:S01]  /*04e0*/  VIADD R10, R10, 0xbb67ae85 ;  /* 0xbb67ae850a0a7836 */ /* 0x000fe20000000000 */
[----:B------:R-:W-:Y:S01]  /*04f0*/  @!P0 CS2R R82, SRZ ;  /* 0x0000000000528805 */ /* 0x000fe2000001ff00 */
[----:B------:R-:W-:Y:S01]  /*0500*/  IMAD.U32 R7, RZ, RZ, UR6 ;  /* 0x00000006ff077e24 */ /* 0x000fe2000f8e00ff */
[----:B------:R-:W-:Y:S01]  /*0510*/  UISETP.NE.AND.EX UP0, UPT, UR5, URZ, UPT, UP0 ;  /* 0x000000ff0500728c */ /* 0x000fe2000bf05300 */
[----:B------:R-:W-:Y:S01]  /*0520*/  IMAD R8, R3, -0x2daee0ad, RZ ;  /* 0xd2511f5303087824 */ /* 0x000fe200078e02ff */
[----:B------:R-:W-:Y:S01]  /*0530*/  LOP3.LUT R6, R10, R9, R6, 0x96, !PT ;  /* 0x000000090a067212 */ /* 0x000fe200078e9606 */
[----:B------:R-:W-:Y:S01]  /*0540*/  IMAD.U32 R9, RZ, RZ, UR7 ;  /* 0x00000007ff097e24 */ /* 0x000fe2000f8e00ff */
[----:B------:R-:W-:Y:S01]  /*0550*/  IADD3 R7, PT, PT, R7, 0x3c6ef372, RZ ;  /* 0x3c6ef37207077810 */ /* 0x000fe20007ffe0ff */
[----:B------:R-:W-:Y:S01]  /*0560*/  IMAD R5, R2, -0x326172a9, RZ ;  /* 0xcd9e8d5702057824 */ /* 0x000fe200078e02ff */
[----:B------:R-:W-:Y:S01]  /*0570*/  @!P0 CS2R R80, SRZ ;  /* 0x0000000000508805 */ /* 0x000fe2000001ff00 */
[----:B------:R-:W-:Y:S01]  /*0580*/  IMAD.HI.U32 R3, R4, -0x2daee0ad, RZ ;  /* 0xd2511f5304037827 */ /* 0x000fe200078e00ff */
[----:B------:R-:W-:-:S02]  /*0590*/  @!P0 CS2R R78, SRZ ;  /* 0x00000000004e8805 */ /* 0x000fc4000001ff00 */
[----:B------:R-:W-:Y:S02]  /*05a0*/  @!P0 CS2R R76, SRZ ;  /* 0x00000000004c8805 */ /* 0x000fe4000001ff00 */
[----:B------:R-:W-:Y:S01]  /*05b0*/  @!P0 CS2R R74, SRZ ;  /* 0x00000000004a8805 */ /* 0x000fe2000001ff00 */
[----:B------:R-:W-:Y:S01]  /*05c0*/  VIADD R9, R9, 0x76cf5d0a ;  /* 0x76cf5d0a09097836 */ /* 0x000fe20000000000 */
[----:B------:R-:W-:Y:S01]  /*05d0*/  @!P0 CS2R R72, SRZ ;  /* 0x0000000000488805 */ /* 0x000fe2000001ff00 */
[----:B------:R-:W-:Y:S01]  /*05e0*/  IMAD.HI.U32 R2, R6, -0x326172a9, RZ ;  /* 0xcd9e8d5706027827 */ /* 0x000fe200078e00ff */
[----:B------:R-:W-:Y:S01]  /*05f0*/  PRMT R15, R86, 0x7632, R15 ;  /* 0x00007632560f7816 */ /* 0x000fe2000000000f */
[----:B------:R-:W0:Y:S01]  /*0600*/  LDCU UR14, c[0x0][0x404] ;  /* 0x00008080ff0e77ac */ /* 0x000e220008000800 */
[----:B------:R-:W-:Y:S01]  /*0610*/  LOP3.LUT R3, R9, R8, R3, 0x96, !PT ;  /* 0x0000000809037212 */ /* 0x000fe200078e9603 */
[----:B------:R-:W-:Y:S01]  /*0620*/  IMAD.U32 R8, RZ, RZ, UR6 ;  /* 0x00000006ff087e24 */ /* 0x000fe2000f8e00ff */
[----:B------:R-:W-:Y:S01]  /*0630*/  LOP3.LUT R2, R7, R5, R2, 0x96, !PT ;  /* 0x0000000507027212 */ /* 0x000fe200078e9602 */
[----:B------:R-:W-:Y:S01]  /*0640*/  IMAD R5, R6, -0x326172a9, RZ ;  /* 0xcd9e8d5706057824 */ /* 0x000fe200078e02ff */
[----:B------:R-:W-:Y:S01]  /*0650*/  MOV R9, UR7 ;  /* 0x0000000700097c02 */ /* 0x000fe20008000f00 */
[----:B------:R-:W-:Y:S01]  /*0660*/  IMAD R7, R4, -0x2daee0ad, RZ ;  /* 0xd2511f5304077824 */ /* 0x000fe200078e02ff */
[----:B------:R-:W-:Y:S01]  /*0670*/  PRMT R13, R85, 0x7632, R13 ;  /* 0x00007632550d7816 */ /* 0x000fe2000000000d */
[----:B------:R-:W-:Y:S01]  /*0680*/  VIADD R8, R8, 0xdaa66d2b ;  /* 0xdaa66d2b08087836 */ /* 0x000fe20000000000 */
[----:B------:R-:W-:Y:S01]  /*0690*/  PRMT R11, R84, 0x7632, R11 ;  /* 0x00007632540b7816 */ /* 0x000fe2000000000b */
[----:B------:R-:W-:Y:S01]  /*06a0*/  IMAD.HI.U32 R4, R3, -0x326172a9, RZ ;  /* 0xcd9e8d5703047827 */ /* 0x000fe200078e00ff */
[----:B------:R-:W1:Y:S03]  /*06b0*/  LDCU UR15, c[0x0][0x408] ;  /* 0x00008100ff0f77ac */ /* 0x000e660008000800 */
[----:B------:R-:W-:Y:S01]  /*06c0*/  IMAD.HI.U32 R6, R2, -0x2daee0ad, RZ ;  /* 0xd2511f5302067827 */ /* 0x000fe200078e00ff */
[----:B------:R-:W-:Y:S01]  /*06d0*/  LOP3.LUT R4, R8, R5, R4, 0x96, !PT ;  /* 0x0000000508047212 */ /* 0x000fe200078e9604 */
[----:B------:R-:W2:Y:S02]  /*06e0*/  LDCU UR4, c[0x0][0x388] ;  /* 0x00007100ff0477ac */ /* 0x000ea40008000800 */
[----:B------:R-:W-:-:S02]  /*06f0*/  VIADD R9, R9, 0x32370b8f ;  /* 0x32370b8f09097836 */ /* 0x000fc40000000000 */
[----:B------:R-:W-:Y:S01]  /*0700*/  IMAD R8, R2, -0x2daee0ad, RZ ;  /* 0xd2511f5302087824 */ /* 0x000fe200078e02ff */
[----:B------:R-:W3:Y:S01]  /*0710*/  LDCU.U8 UR5, c[0x0][0x410] ;  /* 0x00008200ff0577ac */ /* 0x000ee20008000000 */
[----:B------:R-:W-:Y:S01]  /*0720*/  IMAD.HI.U32 R5, R4, -0x2daee0ad, RZ ;  /* 0xd2511f5304057827 */ /* 0x000fe200078e00ff */
[----:B------:R-:W-:Y:S01]  /*0730*/  LOP3.LUT R6, R9, R7, R6, 0x96, !PT ;  /* 0x0000000709067212 */ /* 0x000fe200078e9606 */
[----:B------:R-:W4:Y:S02]  /*0740*/  LDCU UR12, c[0x0][0x448] ;  /* 0x00008900ff0c77ac */ /* 0x000f240008000800 */
[----:B------:R-:W-:Y:S02]  /*0750*/  IMAD.U32 R9, RZ, RZ, UR7 ;  /* 0x00000007ff097e24 */ /* 0x000fe4000f8e00ff */
[----:B------:R-:W-:Y:S01]  /*0760*/  IMAD.U32 R7, RZ, RZ, UR6 ;  /* 0x00000006ff077e24 */ /* 0x000fe2000f8e00ff */
[----:B------:R-:W0:Y:S01]  /*0770*/  LDCU.64 UR10, c[0x0][0x3a0] ;  /* 0x00007400ff0a77ac */ /* 0x000e220008000a00 */
[----:B------:R-:W-:Y:S01]  /*0780*/  IMAD R3, R3, -0x326172a9, RZ ;  /* 0xcd9e8d5703037824 */ /* 0x000fe200078e02ff */
[----:B------:R-:W-:Y:S01]  /*0790*/  IADD3 R9, PT, PT, R9, -0x126145ec, RZ ;  /* 0xed9eba1409097810 */ /* 0x000fe20007ffe0ff */
[----:B------:R-:W-:-:S02]  /*07a0*/  VIADD R7, R7, 0x78dde6e4 ;  /* 0x78dde6e407077836 */ /* 0x000fc40000000000 */
[C---:B------:R-:W-:Y:S01]  /*07b0*/  IMAD.HI.U32 R2, R6.reuse, -0x326172a9, RZ ;  /* 0xcd9e8d5706027827 */ /* 0x040fe200078e00ff */
[----:B------:R-:W-:Y:S02]  /*07c0*/  LOP3.LUT R5, R9, R8, R5, 0x96, !PT ;  /* 0x0000000809057212 */ /* 0x000fe400078e9605 */
[----:B------:R-:W-:Y:S01]  /*07d0*/  MOV R8, UR6 ;  /* 0x0000000600087c02 */ /* 0x000fe20008000f00 */
[----:B------:R-:W-:Y:S01]  /*07e0*/  IMAD R6, R6, -0x326172a9, RZ ;  /* 0xcd9e8d5706067824 */ /* 0x000fe200078e02ff */
[----:B------:R-:W-:Y:S01]  /*07f0*/  LOP3.LUT R2, R7, R3, R2, 0x96, !PT ;  /* 0x0000000307027212 */ /* 0x000fe200078e9602 */
[----:B------:R-:W-:Y:S01]  /*0800*/  IMAD R7, R4, -0x2daee0ad, RZ ;  /* 0xd2511f5304077824 */ /* 0x000fe200078e02ff */
[----:B------:R-:W-:Y:S01]  /*0810*/  IADD3 R8, PT, PT, R8, 0x1715609d, RZ ;  /* 0x1715609d08087810 */ /* 0x000fe20007ffe0ff */
[----:B------:R-:W-:-:S04]  /*0820*/  IMAD.HI.U32 R3, R5, -0x326172a9, RZ ;  /* 0xcd9e8d5705037827 */ /* 0x000fc800078e00ff */
[----:B------:R-:W-:Y:S01]  /*0830*/  IMAD.HI.U32 R4, R2, -0x2daee0ad, RZ ;  /* 0xd2511f5302047827 */ /* 0x000fe200078e00ff */
[----:B------:R-:W-:Y:S02]  /*0840*/  LOP3.LUT R3, R8, R6, R3, 0x96, !PT ;  /* 0x0000000608037212 */ /* 0x000fe400078e9603 */
[----:B------:R-:W-:Y:S01]  /*0850*/  MOV R8, UR6 ;  /* 0x0000000600087c02 */ /* 0x000fe20008000f00 */
[----:B------:R-:W-:Y:S01]  /*0860*/  IMAD.U32 R9, RZ, RZ, UR7 ;  /* 0x00000007ff097e24 */ /* 0x000fe2000f8e00ff */
[----:B------:R-:W-:Y:S01]  /*0870*/  LOP3.LUT R4, R7, UR13, R4, 0x96, !PT ;  /* 0x0000000d07047c12 */ /* 0x000fe2000f8e9604 */
[----:B------:R-:W-:Y:S01]  /*0880*/  IMAD R7, R2, -0x2daee0ad, RZ ;  /* 0xd2511f5302077824 */ /* 0x000fe200078e02ff */
[----:B------:R-:W-:Y:S01]  /*0890*/  IADD3 R8, PT, PT, R8, -0x4ab325aa, RZ ;  /* 0xb54cda5608087810 */ /* 0x000fe20007ffe0ff */
[----:B------:R-:W-:-:S04]  /*08a0*/  IMAD.HI.U32 R6, R3, -0x2daee0ad, RZ ;  /* 0xd2511f5303067827 */ /* 0x000fc800078e00ff */
[----:B------:R-:W-:Y:S02]  /*08b0*/  VIADD R9, R9, 0x646e171e ;  /* 0x646e171e09097836 */ /* 0x000fe40000000000 */
[----:B------:R-:W-:Y:S02]  /*08c0*/  IMAD R5, R5, -0x326172a9, RZ ;  /* 0xcd9e8d5705057824 */ /* 0x000fe400078e02ff */
[C---:B------:R-:W-:Y:S01]  /*08d0*/  IMAD.HI.U32 R2, R4.reuse, -0x326172a9, RZ ;  /* 0xcd9e8d5704027827 */ /* 0x040fe200078e00ff */
[----:B------:R-:W-:Y:S02]  /*08e0*/  LOP3.LUT R6, R9, R7, R6, 0x96, !PT ;  /* 0x0000000709067212 */ /* 0x000fe400078e9606 */
[----:B------:R-:W-:Y:S01]  /*08f0*/  MOV R9, UR7 ;  /* 0x0000000700097c02 */ /* 0x000fe20008000f00 */
[----:B------:R-:W-:Y:S01]  /*0900*/  IMAD R4, R4, -0x326172a9, RZ ;  /* 0xcd9e8d5704047824 */ /* 0x000fe200078e02ff */
[----:B------:R-:W-:Y:S01]  /*0910*/  LOP3.LUT R2, R8, R5, R2, 0x96, !PT ;  /* 0x0000000508027212 */ /* 0x000fe200078e9602 */
[----:B------:R-:W-:Y:S01]  /*0920*/  IMAD R8, R3, -0x2daee0ad, RZ ;  /* 0xd2511f5303087824 */ /* 0x000fe200078e02ff */
[----:B------:R-:W-:Y:S01]  /*0930*/  MOV R7, UR6 ;  /* 0x0000000600077c02 */ /* 0x000fe20008000f00 */
[----:B------:R-:W-:-:S02]  /*0940*/  VIADD R9, R9, 0x1fd5c5a3 ;  /* 0x1fd5c5a309097836 */ /* 0x000fc40000000000 */
[----:B------:R-:W-:-:S04]  /*0950*/  IMAD.HI.U32 R5, R2, -0x2daee0ad, RZ ;  /* 0xd2511f5302057827 */ /* 0x000fc800078e00ff */
[----:B------:R-:W-:Y:S01]  /*0960*/  VIADD R7, R7, 0x5384540f ;  /* 0x5384540f07077836 */ /* 0x000fe20000000000 */
[----:B------:R-:W-:Y:S01]  /*0970*/  LOP3.LUT R5, R9, R8, R5, 0x96, !PT ;  /* 0x0000000809057212 */ /* 0x000fe200078e9605 */
[----:B------:R-:W-:Y:S01]  /*0980*/  IMAD.HI.U32 R3, R6, -0x326172a9, RZ ;  /* 0xcd9e8d5706037827 */ /* 0x000fe200078e00ff */
[----:B------:R-:W-:-:S03]  /*0990*/  PRMT R8, R108, 0x7632, R8 ;  /* 0x000076326c087816 */ /* 0x000fc60000000008 */
[----:B------:R-:W-:Y:S01]  /*09a0*/  IMAD.U32 R126, RZ, RZ, UR6 ;  /* 0x00000006ff7e7e24 */ /* 0x000fe2000f8e00ff */
[----:B------:R-:W-:Y:S01]  /*09b0*/  LOP3.LUT R3, R7, R4, R3, 0x96, !PT ;  /* 0x0000000407037212 */ /* 0x000fe200078e9603 */
[----:B------:R-:W-:Y:S02]  /*09c0*/  IMAD.U32 R116, RZ, RZ, UR7 ;  /* 0x00000007ff747e24 */ /* 0x000fe4000f8e00ff */
[----:B------:R-:W-:Y:S02]  /*09d0*/  VIADD R126, R126, 0xf1bbcdc8 ;  /* 0xf1bbcdc87e7e7836 */ /* 0x000fe40000000000 */
[----:B------:R-:W-:Y:S01]  /*09e0*/  IMAD R7, R6, -0x326172a9, RZ ;  /* 0xcd9e8d5706077824 */ /* 0x000fe200078e02ff */
[----:B------:R-:W-:Y:S01]  /*09f0*/  IADD3 R116, PT, PT, R116, -0x24c28bd8, RZ ;  /* 0xdb3d742874747810 */ /* 0x000fe20007ffe0ff */
[----:B------:R-:W-:-:S04]  /*0a00*/  IMAD.HI.U32 R4, R5, -0x326172a9, RZ ;  /* 0xcd9e8d5705047827 */ /* 0x000fc800078e00ff */
[----:B------:R-:W-:Y:S01]  /*0a10*/  IMAD R9, R2, -0x2daee0ad, RZ ;  /* 0xd2511f5302097824 */ /* 0x000fe200078e02ff */
[----:B------:R-:W-:Y:S01]  /*0a20*/  LOP3.LUT R126, R126, R7, R4, 0x96, !PT ;  /* 0x000000077e7e7212 */ /* 0x000fe200078e9604 */
[----:B------:R-:W-:Y:S01]  /*0a30*/  IMAD.HI.U32 R2, R3, -0x2daee0ad, RZ ;  /* 0xd2511f5303027827 */ /* 0x000fe200078e00ff */
[----:B------:R-:W-:Y:S02]  /*0a40*/  MOV R4, UR6 ;  /* 0x0000000600047c02 */ /* 0x000fe40008000f00 */
[----:B------:R-:W-:Y:S01]  /*0a50*/  PRMT R7, R90, 0x7632, R7 ;  /* 0x000076325a077816 */ /* 0x000fe20000000007 */
[----:B------:R-:W-:Y:S01]  /*0a60*/  @P0 IMAD.MOV.U32 R107, RZ, RZ, R100 ;  /* 0x000000ffff6b0224 */ /* 0x000fe200078e0064 */
[----:B------:R-:W-:Y:S01]  /*0a70*/  LOP3.LUT R116, R116, R9, R2, 0x96, !PT ;  /* 0x0000000974747212 */ /* 0x000fe200078e9602 */
[----:B------:R-:W-:Y:S01]  /*0a80*/  @!P0 IMAD.MOV.U32 R107, RZ, RZ, R100 ;  /* 0x000000ffff6b8224 */ /* 0x000fe200078e0064 */
[----:B------:R-:W-:Y:S01]  /*0a90*/  @P0 MOV R100, R98 ;  /* 0x0000006200640202 */ /* 0x000fe20000000f00 */
[----:B------:R-:W-:Y:S01]  /*0aa0*/  @!P0 IMAD.MOV.U32 R105, RZ, RZ, R101 ;  /* 0x000000ffff698224 */ /* 0x000fe200078e0065 */
[----:B------:R-:W-:Y:S01]  /*0ab0*/  PRMT R9, R91, 0x7632, R9 ;  /* 0x000076325b097816 */ /* 0x000fe20000000009 */
[--C-:B------:R-:W-:Y:S01]  /*0ac0*/  @P0 IMAD.MOV.U32 R101, RZ, RZ, R97.reuse ;  /* 0x000000ffff650224 */ /* 0x100fe200078e0061 */
[----:B------:R-:W-:Y:S01]  /*0ad0*/  PRMT R10, R107, 0x7632, R10 ;  /* 0x000076326b0a7816 */ /* 0x000fe2000000000a */
[----:B------:R-:W-:Y:S01]  /*0ae0*/  @!P0 IMAD.MOV.U32 R101, RZ, RZ, R97 ;  /* 0x000000ffff658224 */ /* 0x000fe200078e0061 */
[----:B------:R-:W-:Y:S01]  /*0af0*/  PRMT R12, R105, 0x7632, R12 ;  /* 0x00007632690c7816 */ /* 0x000fe2000000000c */
[----:B------:R-:W-:-:S02]  /*0b00*/  @!P0 IMAD.MOV.U32 R100, RZ, RZ, R98 ;  /* 0x000000ffff648224 */ /* 0x000fc400078e0062 */
[--C-:B------:R-:W-:Y:S02]  /*0b10*/  @P0 IMAD.MOV.U32 R98, RZ, RZ, R20.reuse ;  /* 0x000000ffff620224 */ /* 0x100fe400078e0014 */
[--C-:B------:R-:W-:Y:S02]  /*0b20*/  @P0 IMAD.MOV.U32 R97, RZ, RZ, R21.reuse ;  /* 0x000000ffff610224 */ /* 0x100fe400078e0015 */
[----:B------:R-:W-:Y:S02]  /*0b30*/  IMAD.U32 R6, RZ, RZ, UR7 ;  /* 0x00000007ff067e24 */ /* 0x000fe4000f8e00ff */
[----:B------:R-:W-:Y:S01]  /*0b40*/  @!P0 IMAD.MOV.U32 R98, RZ, RZ, R20 ;  /* 0x000000ffff628224 */ /* 0x000fe200078e0014 */
[----:B------:R-:W-:Y:S01]  /*0b50*/  @P0 MOV R20, R18 ;  /* 0x0000001200140202 */ /* 0x000fe20000000f00 */
[----:B------:R-:W-:Y:S02]  /*0b60*/  @!P0 IMAD.MOV.U32 R97, RZ, RZ, R21 ;  /* 0x000000ffff618224 */ /* 0x000fe400078e0015 */
[----:B------:R-:W-:Y:S01]  /*0b70*/  @P0 IMAD.MOV.U32 R104, RZ, RZ, R102 ;  /* 0x000000ffff680224 */ /* 0x000fe200078e0066 */
[----:B------:R-:W-:Y:S01]  /*0b80*/  @!P0 MOV R104, R102 ;  /* 0x0000006600688202 */ /* 0x000fe20000000f00 */
[----:B------:R-:W-:-:S02]  /*0b90*/  @P0 IMAD.MOV.U32 R21, RZ, RZ, R17 ;  /* 0x000000ffff150224 */ /* 0x000fc400078e0011 */
[----:B------:R-:W-:Y:S01]  /*0ba0*/  @!P0 IMAD.MOV.U32 R21, RZ, RZ, R17 ;  /* 0x000000ffff158224 */ /* 0x000fe200078e0011 */
[----:B------:R-:W-:Y:S01]  /*0bb0*/  PRMT R14, R104, 0x7632, R14 ;  /* 0x00007632680e7816 */ /* 0x000fe2000000000e */
[----:B------:R-:W-:Y:S02]  /*0bc0*/  @!P0 IMAD.MOV.U32 R20, RZ, RZ, R18 ;  /* 0x000000ffff148224 */ /* 0x000fe400078e0012 */
[----:B------:R-:W-:Y:S01]  /*0bd0*/  @P0 IMAD.MOV.U32 R102, RZ, RZ, R96 ;  /* 0x000000ffff660224 */ /* 0x000fe200078e0060 */
[----:B------:R-:W-:Y:S01]  /*0be0*/  @!P0 MOV R102, R96 ;  /* 0x0000006000668202 */ /* 0x000fe20000000f00 */
[----:B------:R-:W-:Y:S02]  /*0bf0*/  VIADD R6, R6, 0x96a522ad ;  /* 0x96a522ad06067836 */ /* 0x000fe40000000000 */
[----:B------:R-:W-:Y:S01]  /*0c00*/  IMAD R2, R5, -0x326172a9, RZ ;  /* 0xcd9e8d5705027824 */ /* 0x000fe200078e02ff */
[----:B------:R-:W-:Y:S01]  /*0c10*/  PRMT R5, R89, 0x7632, R5 ;  /* 0x0000763259057816 */ /* 0x000fe20000000005 */
[----:B------:R-:W-:-:S02]  /*0c20*/  IMAD R3, R3, -0x2daee0ad, RZ ;  /* 0xd2511f5303037824 */ /* 0x000fc400078e02ff */
[----:B------:R-:W-:-:S04]  /*0c30*/  IMAD.HI.U32 R18, R126, -0x2daee0ad, RZ ;  /* 0xd2511f537e127827 */ /* 0x000fc800078e00ff */
[----:B------:R-:W-:Y:S01]  /*0c40*/  IMAD.HI.U32 R17, R116, -0x326172a9, RZ ;  /* 0xcd9e8d5774117827 */ /* 0x000fe200078e00ff */
[----:B------:R-:W-:Y:S02]  /*0c50*/  LOP3.LUT R18, R6, R3, R18, 0x96, !PT ;  /* 0x0000000306127212 */ /* 0x000fe400078e9612 */
[----:B------:R-:W-:Y:S01]  /*0c60*/  PRMT R6, R111, 0x7632, R6 ;  /* 0x000076326f067816 */ /* 0x000fe20000000006 */
[----:B------:R-:W-:Y:S01]  /*0c70*/  VIADD R4, R4, 0x8ff34781 ;  /* 0x8ff3478104047836 */ /* 0x000fe20000000000 */
[----:B------:R-:W-:Y:S01]  /*0c80*/  PRMT R3, R88, 0x7632, R3 ;  /* 0x0000763258037816 */ /* 0x000fe20000000003 */
[--C-:B------:R-:W-:Y:S02]  /*0c90*/  @P0 IMAD.MOV.U32 R96, RZ, RZ, R22.reuse ;  /* 0x000000ffff600224 */ /* 0x100fe400078e0016 */
[----:B------:R-:W-:Y:S01]  /*0ca0*/  @!P0 IMAD.MOV.U32 R96, RZ, RZ, R22 ;  /* 0x000000ffff608224 */ /* 0x000fe200078e0016 */
[----:B------:R-:W-:Y:S01]  /*0cb0*/  LOP3.LUT R17, R4, R2, R17, 0x96, !PT ;  /* 0x0000000204117212 */ /* 0x000fe200078e9611 */
[--C-:B------:R-:W-:Y:S01]  /*0cc0*/  @P0 IMAD.MOV.U32 R22, RZ, RZ, R16.reuse ;  /* 0x000000ffff160224 */ /* 0x100fe200078e0010 */
[----:B------:R-:W-:Y:S01]  /*0cd0*/  @!P0 MOV R22, R16 ;  /* 0x0000001000168202 */ /* 0x000fe20000000f00 */
[----:B------:R-:W-:Y:S01]  /*0ce0*/  IMAD R126, R126, -0x2daee0ad, RZ ;  /* 0xd2511f537e7e7824 */ /* 0x000fe200078e02ff */
[----:B------:R-:W-:Y:S01]  /*0cf0*/  PRMT R16, R103, 0x7632, R16 ;  /* 0x0000763267107816 */ /* 0x000fe20000000010 */
[----:B------:R-:W-:Y:S01]  /*0d00*/  IMAD R116, R116, -0x326172a9, RZ ;  /* 0xcd9e8d5774747824 */ /* 0x000fe200078e02ff */
[----:B------:R-:W-:-:S02]  /*0d10*/  PLOP3.LUT P0, PT, PT, PT, UP0, 0x80, 0x8 ;  /* 0x000000000008781c */ /* 0x000fc40003f0f008 */
[----:B------:R-:W-:Y:S02]  /*0d20*/  PRMT R4, R112, 0x7632, R4 ;  /* 0x0000763270047816 */ /* 0x000fe40000000004 */
[----:B01234-:R-:W-:-:S09]  /*0d30*/  PRMT R2, R113, 0x7632, R2 ;  /* 0x0000763271027816 */ /* 0x01ffd20000000002 */
.L_x_11045:
        /* <DEDUP_REMOVED lines=15> */
[----:B------:R1:W5:Y:S04]  /*0e30*/  @P1 LDG.E.128 R64, desc[UR8][R32.64] ;  /* 0x0000000820401981 */ /* 0x000368000c1e1d00 */
[----:B------:R1:W5:Y:S01]  /*0e40*/  @P1 LDG.E.128 R60, desc[UR8][R32.64+0x10] ;  /* 0x00001008203c1981 */ /* 0x000362000c1e1d00 */
[----:B0-----:R-:W-:-:S04]  /*0e50*/  ISETP.NE.U32.AND P0, PT, R28, RZ, PT ;  /* 0x000000ff1c00720c */ /* 0x001fc80003f05070 */
[----:B------:R-:W-:Y:S01]  /*0e60*/  ISETP.NE.AND.EX P0, PT, R29, RZ, PT, P0 ;  /* 0x000000ff1d00720c */ /* 0x000fe20003f05300 */
[----:B------:R-:W-:Y:S01]  /*0e70*/  IMAD.U32 R145, RZ, RZ, UR6 ;  /* 0x00000006ff917e24 */ /* 0x000fe2000f8e00ff */
[----:B------:R-:W-:Y:S01]  /*0e80*/  MOV R130, UR7 ;  /* 0x0000000700827c02 */ /* 0x000fe20008000f00 */
        /* <DEDUP_REMOVED lines=8> */
[----:B------:R-:W-:-:S02]  /*0f10*/  IMAD.U32 R135, RZ, RZ, UR6 ;  /* 0x00000006ff877e24 */ /* 0x000fc4000f8e00ff */
[----:B------:R-:W-:Y:S02]  /*0f20*/  IMAD.U32 R137, RZ, RZ, UR7 ;  /* 0x00000007ff897e24 */ /* 0x000fe4000f8e00ff */
[----:B------:R-:W-:Y:S02]  /*0f30*/  IMAD.U32 R138, RZ, RZ, UR6 ;  /* 0x00000006ff8a7e24 */ /* 0x000fe4000f8e00ff */
[----:B------:R-:W-:Y:S02]  /*0f40*/  IMAD.U32 R140, RZ, RZ, UR7 ;  /* 0x00000007ff8c7e24 */ /* 0x000fe4000f8e00ff */
[----:B------:R-:W-:Y:S02]  /*0f50*/  IMAD.U32 R141, RZ, RZ, UR6 ;  /* 0x00000006ff8d7e24 */ /* 0x000fe4000f8e00ff */
[----:B------:R-:W-:Y:S02]  /*0f60*/  IMAD.U32 R143, RZ, RZ, UR7 ;  /* 0x00000007ff8f7e24 */ /* 0x000fe4000f8e00ff */
[----:B------:R-:W-:Y:S01]  /*0f70*/  IMAD.U32 R144, RZ, RZ, UR7 ;  /* 0x00000007ff907e24 */ /* 0x000fe2000f8e00ff */
[----:B------:R-:W-:Y:S01]  /*0f80*/  MOV R148, 0x2f800000 ;  /* 0x2f80000000947802 */ /* 0x000fe20000000f00 */
[----:B------:R-:W-:Y:S01]  /*0f90*/  VIADD R145, R145, 0xdaa66d2b ;  /* 0xdaa66d2b91917836 */ /* 0x000fe20000000000 */
[----:B------:R-:W-:Y:S01]  /*0fa0*/  IADD3 R130, PT, PT, R130, 0x76cf5d0a, RZ ;  /* 0x76cf5d0a82827810 */ /* 0x000fe20007ffe0ff */
[----:B------:R-:W-:Y:S01]  /*0fb0*/  VIADD R129, R129, 0xf1bbcdc8 ;  /* 0xf1bbcdc881817836 */ /* 0x000fe20000000000 */
[----:B------:R-:W-:Y:S01]  /*0fc0*/  IADD3 R133, PT, PT, R133, 0x646e171e, RZ ;  /* 0x646e171e85857810 */ /* 0x000fe20007ffe0ff */
[----:B------:R-:W-:Y:S01]  /*0fd0*/  VIADD R131, R131, 0xb54cda56 ;  /* 0xb54cda5683837836 */ /* 0x000fe20000000000 */
[----:B------:R-:W-:Y:S01]  /*0fe0*/  IADD3 R136, PT, PT, R136, -0x700cb87f, RZ ;  /* 0x8ff3478188887810 */ /* 0x000fe20007ffe0ff */
[----:B------:R-:W-:Y:S01]  /*0ff0*/  VIADD R132, R132, 0x96a522ad ;  /* 0x96a522ad84847836 */ /* 0x000fe20000000000 */
[----:B------:R-:W-:Y:S01]  /*1000*/  IADD3 R139, PT, PT, R139, 0x5384540f, RZ ;  /* 0x5384540f8b8b7810 */ /* 0x000fe20007ffe0ff */
[----:B------:R-:W-:Y:S01]  /*1010*/  VIADD R134, R134, 0x78dde6e4 ;  /* 0x78dde6e486867836 */ /* 0x000fe20000000000 */
[----:B------:R-:W-:Y:S01]  /*1020*/  IADD3 R142, PT, PT, R142, -0x4498517b, RZ ;  /* 0xbb67ae858e8e7810 */ /* 0x000fe20007ffe0ff */
[----:B------:R-:W-:-:S02]  /*1030*/  VIADD R135, R135, 0x3c6ef372 ;  /* 0x3c6ef37287877836 */ /* 0x000fc40000000000 */
[----:B------:R-:W-:Y:S02]  /*1040*/  VIADD R137, R137, 0xed9eba14 ;  /* 0xed9eba1489897836 */ /* 0x000fe40000000000 */
[----:B------:R-:W-:Y:S02]  /*1050*/  VIADD R138, R138, 0x1715609d ;  /* 0x1715609d8a8a7836 */ /* 0x000fe40000000000 */
[----:B------:R-:W-:Y:S02]  /*1060*/  VIADD R140, R140, 0xdb3d7428 ;  /* 0xdb3d74288c8c7836 */ /* 0x000fe40000000000 */
[----:B------:R-:W-:Y:S02]  /*1070*/  VIADD R141, R141, 0x9e3779b9 ;  /* 0x9e3779b98d8d7836 */ /* 0x000fe40000000000 */
[----:B------:R-:W-:Y:S02]  /*1080*/  VIADD R143, R143, 0x32370b8f ;  /* 0x32370b8f8f8f7836 */ /* 0x000fe40000000000 */
[----:B------:R-:W-:Y:S01]  /*1090*/  VIADD R144, R144, 0x1fd5c5a3 ;  /* 0x1fd5c5a390907836 */ /* 0x000fe20000000000 */
[----:B-1----:R-:W-:Y:S06]  /*10a0*/  @P0 BRA `(.L_x_10429) ;  /* 0x0000002800140947 */ /* 0x002fec0003800000 */
        /* <DEDUP_REMOVED lines=16> */
.L_x_10432:
        /* <DEDUP_REMOVED lines=13> */
.L_x_10434:
[----:B------:R-:W-:Y:S05]  /*1280*/  BSYNC.RECONVERGENT B1 ;  /* 0x0000000000017941 */ /* 0x000fea0003800200 */
.L_x_10433:
        /* <DEDUP_REMOVED lines=42> */
.L_x_10431:
[----:B------:R-:W-:Y:S05]  /*1530*/  BSYNC.RECONVERGENT B0 ;  /* 0x0000000000007941 */ /* 0x000fea0003800200 */
.L_x_10430:
[----:B------:R-:W-:Y:S01]  /*1540*/  I2FP.F32.U32 R31, R30 ;  /* 0x0000001e001f7245 */ /* 0x000fe20000201000 */
[----:B------:R-:W-:Y:S01]  /*1550*/  IMAD.U32 R147, RZ, RZ, UR14 ;  /* 0x0000000eff937e24 */ /* 0x000fe2000f8e00ff */
[----:B------:R-:W-:Y:S01]  /*1560*/  ISETP.NE.AND P0, PT, R32, 0x1, PT ;  /* 0x000000012000780c */ /* 0x000fe20003f05270 */
[----:B------:R-:W-:Y:S01]  /*1570*/  BSSY.RECONVERGENT B0, `(.L_x_10435) ;  /* 0x000004b000007945 */ /* 0x000fe20003800200 */
[----:B------:R-:W-:Y:S01]  /*1580*/  LOP3.LUT R117, R117, 0xfffffff7, RZ, 0xc0, !PT ;  /* 0xfffffff775757812 */ /* 0x000fe200078ec0ff */
[----:B------:R-:W-:Y:S01]  /*1590*/  FFMA.FTZ R30, R31, R148, 1.1641532182693481445e-10 ;  /* 0x2f0000001f1e7423 */ /* 0x000fe20000010094 */
[C---:B-----5:R-:W-:Y:S01]  /*15a0*/  IMAD.U32 R37, R24.reuse, 0x10000, RZ ;  /* 0x0001000018257824 */ /* 0x060fe200078e00ff */
[----:B------:R-:W-:Y:S01]  /*15b0*/  PRMT R41, R24, 0x7632, R41 ;  /* 0x0000763218297816 */ /* 0x000fe20000000029 */
[----:B------:R-:W-:Y:S02]  /*15c0*/  IMAD.MOV.U32 R24, RZ, RZ, R116 ;  /* 0x000000ffff187224 */ /* 0x000fe400078e0074 */
[----:B------:R-:W-:-:S02]  /*15d0*/  FSETP.LE.FTZ.AND P2, PT, R30, R147, PT ;  /* 0x000000931e00720b */ /* 0x000fc40003f53000 */
[----:B------:R-:W-:-:S11]  /*15e0*/  MOV R30, 0x2 ;  /* 0x00000002001e7802 */ /* 0x000fd60000000f00 */
        /* <DEDUP_REMOVED lines=10> */
.L_x_10437:
        /* <DEDUP_REMOVED lines=13> */
.L_x_10439:
[----:B------:R-:W-:Y:S05]  /*1760*/  BSYNC.RECONVERGENT B1 ;  /* 0x0000000000017941 */ /* 0x000fea0003800200 */
.L_x_10438:
        /* <DEDUP_REMOVED lines=43> */
.L_x_10436:
[----:B------:R-:W-:Y:S05]  /*1a20*/  BSYNC.RECONVERGENT B0 ;  /* 0x0000000000007941 */ /* 0x000fea0003800200 */
.L_x_10435:
        /* <DEDUP_REMOVED lines=19> */
.L_x_10442:
        /* <DEDUP_REMOVED lines=13> */
.L_x_10444:
[----:B------:R-:W-:Y:S05]  /*1c30*/  BSYNC.RECONVERGENT B1 ;  /* 0x0000000000017941 */ /* 0x000fea0003800200 */
.L_x_10443:
        /* <DEDUP_REMOVED lines=43> */
.L_x_10441:
[----:B------:R-:W-:Y:S05]  /*1ef0*/  BSYNC.RECONVERGENT B0 ;  /* 0x0000000000007941 */ /* 0x000fea0003800200 */
.L_x_10440:
        /* <DEDUP_REMOVED lines=20> */
.L_x_10447:
        /* <DEDUP_REMOVED lines=13> */
.L_x_10449:
[----:B------:R-:W-:Y:S05]  /*2110*/  BSYNC.RECONVERGENT B1 ;  /* 0x0000000000017941 */ /* 0x000fea0003800200 */
.L_x_10448:
        /* <DEDUP_REMOVED lines=43> */
.L_x_10446:
[----:B------:R-:W-:Y:S05]  /*23d0*/  BSYNC.RECONVERGENT B0 ;  /* 0x0000000000007941 */ /* 0x000fea0003800200 */
.L_x_10445:
        /* <DEDUP_REMOVED lines=17> */
.L_x_10452:
        /* <DEDUP_REMOVED lines=13> */
.L_x_10454:
[----:B------:R-:W-:Y:S05]  /*25c0*/  BSYNC.RECONVERGENT B1 ;  /* 0x0000000000017941 */ /* 0x000fea0003800200 */
.L_x_10453:
        /* <DEDUP_REMOVED lines=43> */
.L_x_10451:
[----:B------:R-:W-:Y:S05]  /*2880*/  BSYNC.RECONVERGENT B0 ;  /* 0x0000000000007941 */ /* 0x000fea0003800200 */
.L_x_10450:
[----:B------:R-:W-:Y:S01]  /*2890*/  ISETP.NE.AND P0, PT, R31, 0x1, PT ;  /* 0x000000011f00780c */ /* 0x000fe20003f05270 */
[C---:B------:R-:W-:Y:S01]  /*28a0*/  IMAD.U32 R45, R26.reuse, 0x10000, RZ ;  /* 0x000100001a2d7824 */ /* 0x040fe200078e00ff */
[----:B------:R-:W-:Y:S01]  /*28b0*/  I2FP.F32.U32 R25, R25 ;  /* 0x0000001900197245 */ /* 0x000fe20000201000 */
[----:B------:R-:W-:Y:S01]  /*28c0*/  BSSY.RECONVERGENT B0, `(.L_x_10455) ;  /* 0x0000048000007945 */ /* 0x000fe20003800200 */
[----:B------:R-:W-:Y:S01]  /*28d0*/  PRMT R47, R26, 0x7632, R47 ;  /* 0x000076321a2f7816 */ /* 0x000fe2000000002f */
[----:B------:R-:W-:Y:S02]  /*28e0*/  HFMA2 R26, -RZ, RZ, 0, 1.1920928955078125e-07 ;  /* 0x00000002ff1a7431 */ /* 0x000fe400000001ff */
        /* <DEDUP_REMOVED lines=12> */
.L_x_10457:
        /* <DEDUP_REMOVED lines=13> */
.L_x_10459:
[----:B------:R-:W-:Y:S05]  /*2a80*/  BSYNC.RECONVERGENT B1 ;  /* 0x0000000000017941 */ /* 0x000fea0003800200 */
.L_x_10458:
        /* <DEDUP_REMOVED lines=43> */
.L_x_10456:
[----:B------:R-:W-:Y:S05]  /*2d40*/  BSYNC.RECONVERGENT B0 ;  /* 0x0000000000007941 */ /* 0x000fea0003800200 */
.L_x_10455:
        /* <DEDUP_REMOVED lines=17> */
.L_x_10462:
        /* <DEDUP_REMOVED lines=13> */
.L_x_10464:
[----:B------:R-:W-:Y:S05]  /*2f30*/  BSYNC.RECONVERGENT B1 ;  /* 0x0000000000017941 */ /* 0x000fea0003800200 */
.L_x_10463:
        /* <DEDUP_REMOVED lines=43> */
.L_x_10461:
[----:B------:R-:W-:Y:S05]  /*31f0*/  BSYNC.RECONVERGENT B0 ;  /* 0x0000000000007941 */ /* 0x000fea0003800200 */
.L_x_10460:
        /* <DEDUP_REMOVED lines=18> */
.L_x_10467:
        /* <DEDUP_REMOVED lines=13> */
.L_x_10469:
[----:B------:R-:W-:Y:S05]  /*33f0*/  BSYNC.RECONVERGENT B1 ;  /* 0x0000000000017941 */ /* 0x000fea0003800200 */
.L_x_10468:
        /* <DEDUP_REMOVED lines=43> */
.L_x_10466:
[----:B------:R-:W-:Y:S05]  /*36b0*/  BSYNC.RECONVERGENT B0 ;  /* 0x0000000000007941 */ /* 0x000fea0003800200 */
.L_x_10465:
[----:B------:R-:W-:Y:S01]  /*36c0*/  IMAD.U32 R146, RZ, RZ, UR15 ;  /* 0x0000000fff927e24 */ /* 0x000fe2000f8e00ff */
[----:B------:R-:W-:Y:S02]  /*36d0*/  P2R R26, PR, RZ, 0x2 ;  /* 0x00000002ff1a7803 */ /* 0x000fe40000000000 */
[----:B------:R-:W-:Y:S01]  /*36e0*/  I2FP.F32.U32 R25, R25 ;  /* 0x0000001900197245 */ /* 0x000fe20000201000 */
[-C--:B------:R-:W-:Y:S01]  /*36f0*/  FMUL.FTZ R39, R39, R146.reuse ;  /* 0x0000009227277220 */ /* 0x080fe20000410000 */
[----:B------:R-:W-:Y:S01]  /*3700*/  LOP3.LUT P1, RZ, R117, 0x2, RZ, 0xc0, !PT ;  /* 0x0000000275ff7812 */ /* 0x000fe2000782c0ff */
[----:B------:R-:W-:Y:S01]  /*3710*/  FMUL.FTZ R37, R37, R146 ;  /* 0x0000009225257220 */ /* 0x000fe20000410000 */
        /* <DEDUP_REMOVED lines=8> */
[-C--:B------:R-:W-:Y:S01]  /*37a0*/  FMUL.FTZ R43, R43, R146.reuse ;  /* 0x000000922b2b7220 */ /* 0x080fe20000410000 */
[-C--:B------:R-:W-:Y:S01]  /*37b0*/  FMUL.FTZ R41, R41, R146.reuse ;  /* 0x0000009229297220 */ /* 0x080fe20000410000 */
[----:B------:R-:W-:Y:S01]  /*37c0*/  FMUL.FTZ R27, R27, R146 ;  /* 0x000000921b1b7220 */ /* 0x000fe20000410000 */
[----:B------:R-:W-:-:S02]  /*37d0*/  FSEL R52, R37, RZ, P5 ;  /* 0x000000ff25347208 */ /* 0x000fc40002800000 */
[----:B------:R-:W-:Y:S02]  /*37e0*/  LOP3.LUT P6, RZ, R117, 0x4, RZ, 0xc0, !PT ;  /* 0x0000000475ff7812 */ /* 0x000fe400078cc0ff */
[----:B------:R-:W-:Y:S02]  /*37f0*/  FSETP.GTU.FTZ.AND P5, PT, R24, R147, PT ;  /* 0x000000931800720b */ /* 0x000fe40003fbc000 */
[----:B------:R-:W-:Y:S02]  /*3800*/  FSEL R58, R35, RZ, P4 ;  /* 0x000000ff233a7208 */ /* 0x000fe40002000000 */
        /* <DEDUP_REMOVED lines=15> */
.L_x_10429:
        /* <DEDUP_REMOVED lines=16> */
.L_x_10473:
        /* <DEDUP_REMOVED lines=13> */
.L_x_10475:
[----:B------:R-:W-:Y:S05]  /*3ad0*/  BSYNC.RECONVERGENT B1 ;  /* 0x0000000000017941 */ /* 0x000fea0003800200 */
.L_x_10474:
        /* <DEDUP_REMOVED lines=42> */
.L_x_10472:
[----:B------:R-:W-:Y:S05]  /*3d80*/  BSYNC.RECONVERGENT B0 ;  /* 0x0000000000007941 */ /* 0x000fea0003800200 */
.L_x_10471:
[----:B------:R-:W-:Y:S01]  /*3d90*/  I2FP.F32.U32 R31, R30 ;  /* 0x0000001e001f7245 */ /* 0x000fe20000201000 */
[----:B------:R-:W-:Y:S01]  /*3da0*/  IMAD.U32 R147, RZ, RZ, UR14 ;  /* 0x0000000eff937e24 */ /* 0x000fe2000f8e00ff */
[----:B------:R-:W-:Y:S01]  /*3db0*/  ISETP.NE.AND P0, PT, R32, 0x1, PT ;  /* 0x000000012000780c */ /* 0x000fe20003f05270 */
[----:B------:R-:W-:Y:S01]  /*3dc0*/  IMAD.U32 R146, RZ, RZ, UR15 ;  /* 0x0000000fff927e24 */ /* 0x000fe2000f8e00ff */
[C---:B-----5:R-:W-:Y:S01]  /*3dd0*/  SHF.L.U32 R33, R24.reuse, 0x10, RZ ;  /* 0x0000001018217819 */ /* 0x060fe200000006ff */
[----:B------:R-:W-:Y:S01]  /*3de0*/  FFMA.FTZ R30, R31, R148, 1.1641532182693481445e-10 ;  /* 0x2f0000001f1e7423 */ /* 0x000fe20000010094 */
[----:B------:R-:W-:Y:S01]  /*3df0*/  LOP3.LUT R117, R117, 0xfffffff7, RZ, 0xc0, !PT ;  /* 0xfffffff775757812 */ /* 0x000fe200078ec0ff */
[----:B------:R-:W-:Y:S01]  /*3e00*/  BSSY.RECONVERGENT B0, `(.L_x_10476) ;  /* 0x0000049000007945 */ /* 0x000fe20003800200 */
[----:B------:R-:W-:Y:S01]  /*3e10*/  PRMT R24, R24, 0x7632, R24 ;  /* 0x0000763218187816 */ /* 0x000fe20000000018 */
[----:B------:R-:W-:Y:S01]  /*3e20*/  IMAD.MOV.U32 R34, RZ, RZ, 0x2 ;  /* 0x00000002ff227424 */ /* 0x000fe200078e00ff */
[----:B------:R-:W-:Y:S01]  /*3e30*/  FSETP.LE.FTZ.AND P3, PT, R30, R147, PT ;  /* 0x000000931e00720b */ /* 0x000fe20003f73000 */
[----:B------:R-:W-:Y:S01]  /*3e40*/  FMUL.FTZ R38, R146, R33 ;  /* 0x0000002192267220 */ /* 0x000fe20000410000 */
        /* <DEDUP_REMOVED lines=11> */
.L_x_10478:
        /* <DEDUP_REMOVED lines=13> */
.L_x_10480:
[----:B------:R-:W-:Y:S05]  /*3fd0*/  BSYNC.RECONVERGENT B1 ;  /* 0x0000000000017941 */ /* 0x000fea0003800200 */
.L_x_10479:
        /* <DEDUP_REMOVED lines=43> */
.L_x_10477:
[----:B------:R-:W-:Y:S05]  /*4290*/  BSYNC.RECONVERGENT B0 ;  /* 0x0000000000007941 */ /* 0x000fea0003800200 */
.L_x_10476:
[----:B------:R-:W-:Y:S01]  /*42a0*/  I2FP.F32.U32 R31, R31 ;  /* 0x0000001f001f7245 */ /* 0x000fe20000201000 */
[----:B------:R-:W-:Y:S01]  /*42b0*/  IMAD.U32 R33, R68, 0x10000, RZ ;  /* 0x0001000044217824 */ /* 0x000fe200078e00ff */
[----:B------:R-:W-:Y:S01]  /*42c0*/  ISETP.NE.AND P2, PT, R34, 0x1, PT ;  /* 0x000000012200780c */ /* 0x000fe20003f45270 */
[----:B------:R-:W-:Y:S01]  /*42d0*/  BSSY.RECONVERGENT B0, `(.L_x_10481) ;  /* 0x000004d000007945 */ /* 0x000fe20003800200 */
[----:B------:R-:W-:Y:S01]  /*42e0*/  FSEL R38, R38, RZ, P3 ;  /* 0x000000ff26267208 */ /* 0x000fe20001800000 */
[----:B------:R-:W-:Y:S01]  /*42f0*/  FFMA.FTZ R30, R31, R148, 1.1641532182693481445e-10 ;  /* 0x2f0000001f1e7423 */ /* 0x000fe20000010094 */
[----:B------:R-:W-:Y:S01]  /*4300*/  FMUL.FTZ R33, R33, R146 ;  /* 0x0000009221217220 */ /* 0x000fe20000410000 */
[----:B------:R-:W-:-:S03]  /*4310*/  MOV R31, R116 ;  /* 0x00000074001f7202 */ /* 0x000fc60000000f00 */
[----:B------:R-:W-:-:S04]  /*4320*/  FSETP.GTU.FTZ.AND P0, PT, R30, R147, PT ;  /* 0x000000931e00720b */ /* 0x000fc80003f1c000 */
[----:B------:R-:W-:Y:S02]  /*4330*/  FSEL R33, R33, RZ, !P0 ;  /* 0x000000ff21217208 */ /* 0x000fe40004000000 */
[----:B------:R-:W-:-:S03]  /*4340*/  SEL R118, RZ, 0x1, P0 ;  /* 0x00000001ff767807 */ /* 0x000fc60000000000 */
        /* <DEDUP_REMOVED lines=12> */
.L_x_10483:
        /* <DEDUP_REMOVED lines=13> */
.L_x_10485:
[----:B------:R-:W-:Y:S05]  /*44e0*/  BSYNC.RECONVERGENT B1 ;  /* 0x0000000000017941 */ /* 0x000fea0003800200 */
.L_x_10484:
        /* <DEDUP_REMOVED lines=43> */
.L_x_10482:
[----:B------:R-:W-:Y:S05]  /*47a0*/  BSYNC.RECONVERGENT B0 ;  /* 0x0000000000007941 */ /* 0x000fea0003800200 */
.L_x_10481:
[----:B------:R-:W-:Y:S01]  /*47b0*/  I2FP.F32.U32 R31, R31 ;  /* 0x0000001f001f7245 */ /* 0x000fe20000201000 */
[----:B------:R-:W-:Y:S01]  /*47c0*/  BSSY.RECONVERGENT B0, `(.L_x_10486) ;  /* 0x000004c000007945 */ /* 0x000fe20003800200 */
[----:B------:R-:W-:Y:S01]  /*47d0*/  ISETP.NE.AND P0, PT, R33, 0x1, PT ;  /* 0x000000012100780c */ /* 0x000fe20003f05270 */
[----:B------:R-:W-:Y:S01]  /*47e0*/  IMAD.MOV.U32 R34, RZ, RZ, 0x2 ;  /* 0x00000002ff227424 */ /* 0x000fe200078e00ff */
[----:B------:R-:W-:Y:S01]  /*47f0*/  LOP3.LUT R117, R117, 0xfffffffb, RZ, 0xc0, !PT ;  /* 0xfffffffb75757812 */ /* 0x000fe200078ec0ff */
[----:B------:R-:W-:Y:S01]  /*4800*/  FFMA.FTZ R30, R31, R148, 1.1641532182693481445e-10 ;  /* 0x2f0000001f1e7423 */ /* 0x000fe20000010094 */
[----:B------:R-:W-:Y:S01]  /*4810*/  IMAD.U32 R31, R24, 0x10000, RZ ;  /* 0x00010000181f7824 */ /* 0x000fe200078e00ff */
[----:B------:R-:W-:-:S03]  /*4820*/  MOV R32, R116 ;  /* 0x0000007400207202 */ /* 0x000fc60000000f00 */
[----:B------:R-:W-:Y:S01]  /*4830*/  FSETP.LE.FTZ.AND P3, PT, R30, R147, PT ;  /* 0x000000931e00720b */ /* 0x000fe20003f73000 */
[----:B------:R-:W-:-:S12]  /*4840*/  FMUL.FTZ R24, R31, R146 ;  /* 0x000000921f187220 */ /* 0x000fd80000410000 */
        /* <DEDUP_REMOVED lines=10> */
.L_x_10488:
        /* <DEDUP_REMOVED lines=13> */
.L_x_10490:
[----:B------:R-:W-:Y:S05]  /*49c0*/  BSYNC.RECONVERGENT B1 ;  /* 0x0000000000017941 */ /* 0x000fea0003800200 */
.L_x_10489:
        /* <DEDUP_REMOVED lines=43> */
.L_x_10487:
[----:B------:R-:W-:Y:S05]  /*4c80*/  BSYNC.RECONVERGENT B0 ;  /* 0x0000000000007941 */ /* 0x000fea0003800200 */
.L_x_10486:
[----:B------:R-:W-:Y:S01]  /*4c90*/  PRMT R30, R68, 0x7632, R30 ;  /* 0x00007632441e7816 */ /* 0x000fe2000000001e */
[----:B------:R-:W-:Y:S01]  /*4ca0*/  BSSY.RECONVERGENT B0, `(.L_x_10491) ;  /* 0x0000050000007945 */ /* 0x000fe20003800200 */
[----:B------:R-:W-:Y:S02]  /*4cb0*/  I2FP.F32.U32 R31, R32 ;  /* 0x00000020001f7245 */ /* 0x000fe40000201000 */
[----:B------:R-:W-:Y:S01]  /*4cc0*/  ISETP.NE.AND P2, PT, R34, 0x1, PT ;  /* 0x000000012200780c */ /* 0x000fe20003f45270 */
[----:B------:R-:W-:Y:S01]  /*4cd0*/  IMAD.U32 R33, R30, 0x10000, RZ ;  /* 0x000100001e217824 */ /* 0x000fe200078e00ff */
[----:B------:R-:W-:Y:S01]  /*4ce0*/  FSEL R24, R24, RZ, P3 ;  /* 0x000000ff18187208 */ /* 0x000fe20001800000 */
[----:B------:R-:W-:Y:S02]  /*4cf0*/  FFMA.FTZ R30, R31, R148, 1.1641532182693481445e-10 ;  /* 0x2f0000001f1e7423 */ /* 0x000fe40000010094 */
[----:B------:R-:W-:-:S03]  /*4d00*/  FMUL.FTZ R33, R33, R146 ;  /* 0x0000009221217220 */ /* 0x000fc60000410000 */
[----:B------:R-:W-:Y:S01]  /*4d10*/  FSETP.GTU.FTZ.AND P0, PT, R30, R147, PT ;  /* 0x000000931e00720b */ /* 0x000fe20003f1c000 */
[----:B------:R-:W-:-:S03]  /*4d20*/  IMAD.MOV.U32 R30, RZ, RZ, 0x2 ;  /* 0x00000002ff1e7424 */ /* 0x000fc600078e00ff */
        /* <DEDUP_REMOVED lines=14> */
.L_x_10493:
        /* <DEDUP_REMOVED lines=13> */
.L_x_10495:
[----:B------:R-:W-:Y:S05]  /*4ee0*/  BSYNC.RECONVERGENT B1 ;  /* 0x0000000000017941 */ /* 0x000fea0003800200 */
.L_x_10494:
        /* <DEDUP_REMOVED lines=43> */
.L_x_10492:
[----:B------:R-:W-:Y:S05]  /*51a0*/  BSYNC.RECONVERGENT B0 ;  /* 0x0000000000007941 */ /* 0x000fea0003800200 */
.L_x_10491:
        /* <DEDUP_REMOVED lines=21> */
.L_x_10498:
        /* <DEDUP_REMOVED lines=13> */
.L_x_10500:
[----:B------:R-:W-:Y:S05]  /*53d0*/  BSYNC.RECONVERGENT B1 ;  /* 0x0000000000017941 */ /* 0x000fea0003800200 */
.L_x_10499:
        /* <DEDUP_REMOVED lines=43> */
.L_x_10497:
[----:B------:R-:W-:Y:S05]  /*5690*/  BSYNC.RECONVERGENT B0 ;  /* 0x0000000000007941 */ /* 0x000fea0003800200 */
.L_x_10496:
        /* <DEDUP_REMOVED lines=23> */
.L_x_10503:
        /* <DEDUP_REMOVED lines=13> */
.L_x_10505:
[----:B------:R-:W-:Y:S05]  /*58e0*/  BSYNC.RECONVERGENT B1 ;  /* 0x0000000000017941 */ /* 0x000fea0003800200 */
.L_x_10504:
        /* <DEDUP_REMOVED lines=43> */
.L_x_10502:
[----:B------:R-:W-:Y:S05]  /*5ba0*/  BSYNC.RECONVERGENT B0 ;  /* 0x0000000000007941 */ /* 0x000fea0003800200 */
.L_x_10501:
[----:B------:R-:W-:Y:S01]  /*5bb0*/  ISETP.NE.AND P0, PT, R31, 0x1, PT ;  /* 0x000000011f00780c */ /* 0x000fe20003f05270 */
[----:B------:R-:W-:Y:S01]  /*5bc0*/  BSSY.RECONVERGENT B0, `(.L_x_10506) ;  /* 0x000004a000007945 */ /* 0x000fe20003800200 */
[----:B------:R-:W-:Y:S01]  /*5bd0*/  I2FP.F32.U32 R25, R25 ;  /* 0x0000001900197245 */ /* 0x000fe20000201000 */
[----:B------:R-:W-:Y:S01]  /*5be0*/  IMAD.MOV.U32 R32, RZ, RZ, 0x2 ;  /* 0x00000002ff207424 */ /* 0x000fe200078e00ff */
[----:B------:R-:W-:-:S03]  /*5bf0*/  MOV R30, R116 ;  /* 0x00000074001e7202 */ /* 0x000fc60000000f00 */
[----:B------:R-:W-:Y:S01]  /*5c00*/  FFMA.FTZ R24, R25, R148, 1.1641532182693481445e-10 ;  /* 0x2f00000019187423 */ /* 0x000fe20000010094 */
[----:B------:R-:W-:-:S04]  /*5c10*/  IMAD.U32 R25, R36, 0x10000, RZ ;  /* 0x0001000024197824 */ /* 0x000fc800078e00ff */
[----:B------:R-:W-:Y:S01]  /*5c20*/  FSETP.LE.FTZ.AND P2, PT, R24, R147, PT ;  /* 0x000000931800720b */ /* 0x000fe20003f53000 */
[----:B------:R-:W-:Y:S01]  /*5c30*/  FMUL.FTZ R36, R25, R146 ;  /* 0x0000009219247220 */ /* 0x000fe20000410000 */
[----:B------:R-:W-:Y:S11]  /*5c40*/  @!P0 BRA `(.L_x_10507) ;  /* 0x0000000400048947 */ /* 0x000ff60003800000 */
        /* <DEDUP_REMOVED lines=8> */
.L_x_10508:
        /* <DEDUP_REMOVED lines=13> */
.L_x_10510:
[----:B------:R-:W-:Y:S05]  /*5da0*/  BSYNC.RECONVERGENT B1 ;  /* 0x0000000000017941 */ /* 0x000fea0003800200 */
.L_x_10509:
        /* <DEDUP_REMOVED lines=43> */
.L_x_10507:
[----:B------:R-:W-:Y:S05]  /*6060*/  BSYNC.RECONVERGENT B0 ;  /* 0x0000000000007941 */ /* 0x000fea0003800200 */
.L_x_10506:
[----:B------:R-:W-:Y:S01]  /*6070*/  PRMT R24, R69, 0x7632, R24 ;  /* 0x0000763245187816 */ /* 0x000fe20000000018 */
[----:B------:R-:W-:Y:S01]  /*6080*/  BSSY.RECONVERGENT B0, `(.L_x_10511) ;  /* 0x0000050000007945 */ /* 0x000fe20003800200 */
[----:B------:R-:W-:Y:S01]  /*6090*/  I2FP.F32.U32 R25, R30 ;  /* 0x0000001e00197245 */ /* 0x000fe20000201000 */
[----:B------:R-:W-:Y:S01]  /*60a0*/  IMAD.MOV.U32 R30, RZ, RZ, 0x2 ;  /* 0x00000002ff1e7424 */ /* 0x000fe200078e00ff */
[----:B------:R-:W-:Y:S01]  /*60b0*/  ISETP.NE.AND P3, PT, R32, 0x1, PT ;  /* 0x000000012000780c */ /* 0x000fe20003f65270 */
[----:B------:R-:W-:Y:S01]  /*60c0*/  IMAD.U32 R31, R24, 0x10000, RZ ;  /* 0x00010000181f7824 */ /* 0x000fe200078e00ff */
[----:B------:R-:W-:Y:S01]  /*60d0*/  FSEL R36, R36, RZ, P2 ;  /* 0x000000ff24247208 */ /* 0x000fe20001000000 */
[----:B------:R-:W-:Y:S01]  /*60e0*/  FFMA.FTZ R24, R25, R148, 1.1641532182693481445e-10 ;  /* 0x2f00000019187423 */ /* 0x000fe20000010094 */
[----:B------:R-:W-:Y:S01]  /*60f0*/  MOV R25, R116 ;  /* 0x0000007400197202 */ /* 0x000fe20000000f00 */
[----:B------:R-:W-:-:S03]  /*6100*/  FMUL.FTZ R31, R31, R146 ;  /* 0x000000921f1f7220 */ /* 0x000fc60000410000 */
        /* <DEDUP_REMOVED lines=14> */
.L_x_10513:
        /* <DEDUP_REMOVED lines=13> */
.L_x_10515:
[----:B------:R-:W-:Y:S05]  /*62c0*/  BSYNC.RECONVERGENT B1 ;  /* 0x0000000000017941 */ /* 0x000fea0003800200 */
.L_x_10514:
        /* <DEDUP_REMOVED lines=43> */
.L_x_10512:
[----:B------:R-:W-:Y:S05]  /*6580*/  BSYNC.RECONVERGENT B0 ;  /* 0x0000000000007941 */ /* 0x000fea0003800200 */
.L_x_10511:
        /* <DEDUP_REMOVED lines=19> */
.L_x_10518:
        /* <DEDUP_REMOVED lines=13> */
.L_x_10520:
[----:B------:R-:W-:Y:S05]  /*6790*/  BSYNC.RECONVERGENT B1 ;  /* 0x0000000000017941 */ /* 0x000fea0003800200 */
.L_x_10519:
        /* <DEDUP_REMOVED lines=43> */
.L_x_10517:
[----:B------:R-:W-:Y:S05]  /*6a50*/  BSYNC.RECONVERGENT B0 ;  /* 0x0000000000007941 */ /* 0x000fea0003800200 */
.L_x_10516:
[----:B------:R-:W-:Y:S01]  /*6a60*/  I2FP.F32.U32 R25, R25 ;  /* 0x0000001900197245 */ /* 0x000fe20000201000 */
[----:B------:R-:W-:Y:S01]  /*6a70*/  IMAD.U32 R31, R70, 0x10000, RZ ;  /* 0x00010000461f7824 */ /* 0x000fe200078e00ff */
[----:B------:R-:W-:Y:S01]  /*6a80*/  FSEL R36, R36, RZ, P3 ;  /* 0x000000ff24247208 */ /* 0x000fe20001800000 */
[----:B------:R-:W-:Y:S02]  /*6a90*/  BSSY.RECONVERGENT B0, `(.L_x_10521) ;  /* 0x000004d000007945 */ /* 0x000fe40003800200 */
        /* <DEDUP_REMOVED lines=19> */
.L_x_10523:
        /* <DEDUP_REMOVED lines=13> */
.L_x_10525:
[----:B------:R-:W-:Y:S05]  /*6ca0*/  BSYNC.RECONVERGENT B1 ;  /* 0x0000000000017941 */ /* 0x000fea0003800200 */
.L_x_10524:
        /* <DEDUP_REMOVED lines=43> */
.L_x_10522:
[----:B------:R-:W-:Y:S05]  /*6f60*/  BSYNC.RECONVERGENT B0 ;  /* 0x0000000000007941 */ /* 0x000fea0003800200 */
.L_x_10521:
        /* <DEDUP_REMOVED lines=18> */
.L_x_10528:
        /* <DEDUP_REMOVED lines=13> */
.L_x_10530:
[----:B------:R-:W-:Y:S05]  /*7160*/  BSYNC.RECONVERGENT B1 ;  /* 0x0000000000017941 */ /* 0x000fea0003800200 */
.L_x_10529:
        /* <DEDUP_REMOVED lines=43> */
.L_x_10527:
[----:B------:R-:W-:Y:S05]  /*7420*/  BSYNC.RECONVERGENT B0 ;  /* 0x0000000000007941 */ /* 0x000fea0003800200 */
.L_x_10526:
[----:B------:R-:W-:Y:S01]  /*7430*/  PRMT R24, R70, 0x7632, R24 ;  /* 0x0000763246187816 */ /* 0x000fe20000000018 */
[----:B------:R-:W-:Y:S01]  /*7440*/  BSSY.RECONVERGENT B0, `(.L_x_10531) ;  /* 0x0000050000007945 */ /* 0x000fe20003800200 */
[----:B------:R-:W-:Y:S02]  /*7450*/  I2FP.F32.U32 R25, R30 ;  /* 0x0000001e00197245 */ /* 0x000fe40000201000 */
[----:B------:R-:W-:Y:S01]  /*7460*/  FSEL R26, R26, RZ, P0 ;  /* 0x000000ff1a1a7208 */ /* 0x000fe20000000000 */
[----:B------:R-:W-:Y:S02]  /*7470*/  IMAD.U32 R31, R24, 0x10000, RZ ;  /* 0x00010000181f7824 */ /* 0x000fe400078e00ff */
[----:B------:R-:W-:Y:S01]  /*7480*/  FFMA.FTZ R24, R25, R148, 1.1641532182693481445e-10 ;  /* 0x2f00000019187423 */ /* 0x000fe20000010094 */
[----:B------:R-:W-:Y:S01]  /*7490*/  MOV R25, R116 ;  /* 0x0000007400197202 */ /* 0x000fe20000000f00 */
[----:B------:R-:W-:-:S03]  /*74a0*/  FMUL.FTZ R31, R31, R146 ;  /* 0x000000921f1f7220 */ /* 0x000fc60000410000 */
        /* <DEDUP_REMOVED lines=16> */
.L_x_10533:
        /* <DEDUP_REMOVED lines=13> */
.L_x_10535:
[----:B------:R-:W-:Y:S05]  /*7680*/  BSYNC.RECONVERGENT B1 ;  /* 0x0000000000017941 */ /* 0x000fea0003800200 */
.L_x_10534:
        /* <DEDUP_REMOVED lines=43> */
.L_x_10532:
[----:B------:R-:W-:Y:S05]  /*7940*/  BSYNC.RECONVERGENT B0 ;  /* 0x0000000000007941 */ /* 0x000fea0003800200 */
.L_x_10531:
        /* <DEDUP_REMOVED lines=19> */
.L_x_10538:
        /* <DEDUP_REMOVED lines=13> */
.L_x_10540:
[----:B------:R-:W-:Y:S05]  /*7b50*/  BSYNC.RECONVERGENT B1 ;  /* 0x0000000000017941 */ /* 0x000fea0003800200 */
.L_x_10539:
        /* <DEDUP_REMOVED lines=43> */
.L_x_10537:
[----:B------:R-:W-:Y:S05]  /*7e10*/  BSYNC.RECONVERGENT B0 ;  /* 0x0000000000007941 */ /* 0x000fea0003800200 */
.L_x_10536:
        /* <DEDUP_REMOVED lines=23> */
.L_x_10543:
        /* <DEDUP_REMOVED lines=13> */
.L_x_10545:
[----:B------:R-:W-:Y:S05]  /*8060*/  BSYNC.RECONVERGENT B1 ;  /* 0x0000000000017941 */ /* 0x000fea0003800200 */
.L_x_10544:
        /* <DEDUP_REMOVED lines=43> */
.L_x_10542:
[----:B------:R-:W-:Y:S05]  /*8320*/  BSYNC.RECONVERGENT B0 ;  /* 0x0000000000007941 */ /* 0x000fea0003800200 */
.L_x_10541:
        /* <DEDUP_REMOVED lines=18> */
.L_x_10548:
        /* <DEDUP_REMOVED lines=15> */
.L_x_10550:
[----:B------:R-:W-:Y:S05]  /*8540*/  BSYNC.RECONVERGENT B1 ;  /* 0x0000000000017941 */ /* 0x000fea0003800200 */
.L_x_10549:
        /* <DEDUP_REMOVED lines=43> */
.L_x_10547:
[----:B------:R-:W-:Y:S05]  /*8800*/  BSYNC.RECONVERGENT B0 ;  /* 0x0000000000007941 */ /* 0x000fea0003800200 */
.L_x_10546:
[----:B------:R-:W-:Y:S02]  /*8810*/  PRMT R24, R71, 0x7632, R24 ;  /* 0x0000763247187816 */ /* 0x000fe40000000018 */
[----:B------:R-:W-:Y:S02]  /*8820*/  I2FP.F32.U32 R25, R25 ;  /* 0x0000001900197245 */ /* 0x000fe40000201000 */
[----:B------:R-:W-:Y:S01]  /*8830*/  FSEL R34, R34, RZ, P5 ;  /* 0x000000ff22227208 */ /* 0x000fe20002800000 */
[----:B------:R-:W-:Y:S02]  /*8840*/  IMAD.U32 R27, R24, 0x10000, RZ ;  /* 0x00010000181b7824 */ /* 0x000fe400078e00ff */
[----:B------:R-:W-:Y:S02]  /*8850*/  FFMA.FTZ R24, R25, R148, 1.1641532182693481445e-10 ;  /* 0x2f00000019187423 */ /* 0x000fe40000010094 */
[----:B------:R-:W-:-:S03]  /*8860*/  FMUL.FTZ R27, R27, R146 ;  /* 0x000000921b1b7220 */ /* 0x000fc60000410000 */
[----:B------:R-:W-:-:S04]  /*8870*/  FSETP.GTU.FTZ.AND P6, PT, R24, R147, PT ;  /* 0x000000931800720b */ /* 0x000fc80003fdc000 */
[----:B------:R-:W-:Y:S02]  /*8880*/  FSEL R27, R27, RZ, !P6 ;  /* 0x000000ff1b1b7208 */ /* 0x000fe40007000000 */
[----:B------:R-:W-:-:S03]  /*8890*/  SEL R125, RZ, 0x1, P6 ;  /* 0x00000001ff7d7807 */ /* 0x000fc60003000000 */
[----:B------:R-:W-:-:S04]  /*88a0*/  FADD.FTZ R59, R27, R34 ;  /* 0x000000221b3b7221 */ /* 0x000fc80000010000 */
[----:B------:R-:W-:-:S07]  /*88b0*/  @P1 FADD.FTZ R59, R63, R59 ;  /* 0x0000003b3f3b1221 */ /* 0x000fce0000010000 */
.L_x_10470:
[----:B------:R-:W0:Y:S01]  /*88c0*/  LDC.64 R154, c[0x0][0x3a8] ;  /* 0x0000ea00ff9a7b82 */ /* 0x000e220000000a00 */
[----:B------:R-:W-:Y:S01]  /*88d0*/  SEL R32, RZ, 0x100, !P0 ;  /* 0x00000100ff207807 */ /* 0x000fe20004000000 */
[----:B------:R-:W-:Y:S01]  /*88e0*/  VIADD R149, R128, 0x20 ;  /* 0x0000002080957836 */ /* 0x000fe20000000000 */
[----:B------:R-:W-:Y:S02]  /*88f0*/  ISETP.NE.U32.AND P0, PT, R28, RZ, PT ;  /* 0x000000ff1c00720c */ /* 0x000fe40003f05070 */
[----:B------:R-:W-:Y:S02]  /*8900*/  SEL R33, RZ, 0x1000000, !P5 ;  /* 0x01000000ff217807 */ /* 0x000fe40006800000 */
[----:B------:R-:W-:Y:S01]  /*8910*/  SEL R27, RZ, 0x10000, !P4 ;  /* 0x00010000ff1b7807 */ /* 0x000fe20006000000 */
        /* <DEDUP_REMOVED lines=45> */
.L_x_10551:
        /* <DEDUP_REMOVED lines=21> */
.L_x_10555:
        /* <DEDUP_REMOVED lines=13> */
.L_x_10557:
[----:B------:R-:W-:Y:S05]  /*8e10*/  BSYNC.RECONVERGENT B1 ;  /* 0x0000000000017941 */ /* 0x000fea0003800200 */
.L_x_10556:
        /* <DEDUP_REMOVED lines=42> */
.L_x_10554:
[----:B------:R-:W-:Y:S05]  /*90c0*/  BSYNC.RECONVERGENT B0 ;  /* 0x0000000000007941 */ /* 0x000fea0003800200 */
.L_x_10553:
        /* <DEDUP_REMOVED lines=21> */
.L_x_10560:
        /* <DEDUP_REMOVED lines=13> */
.L_x_10562:
[----:B------:R-:W-:Y:S05]  /*92f0*/  BSYNC.RECONVERGENT B1 ;  /* 0x0000000000017941 */ /* 0x000fea0003800200 */
.L_x_10561:
        /* <DEDUP_REMOVED lines=43> */
.L_x_10559:
[----:B------:R-:W-:Y:S05]  /*95b0*/  BSYNC.RECONVERGENT B0 ;  /* 0x0000000000007941 */ /* 0x000fea0003800200 */
.L_x_10558:
[----:B------:R-:W-:Y:S01]  /*95c0*/  I2FP.F32.U32 R29, R30 ;  /* 0x0000001e001d7245 */ /* 0x000fe20000201000 */
[----:B------:R-:W-:Y:S01]  /*95d0*/  IMAD.U32 R31, R68, 0x10000, RZ ;  /* 0x00010000441f7824 */ /* 0x000fe200078e00ff */
[----:B------:R-:W-:Y:S01]  /*95e0*/  ISETP.NE.AND P3, PT, R32, 0x1, PT ;  /* 0x000000012000780c */ /* 0x000fe20003f65270 */
[----:B------:R-:W-:Y:S02]  /*95f0*/  BSSY.RECONVERGENT B0, `(.L_x_10563) ;  /* 0x000004d000007945 */ /* 0x000fe40003800200 */
[----:B------:R-:W-:Y:S01]  /*9600*/  FFMA.FTZ R28, R29, R148, 1.1641532182693481445e-10 ;  /* 0x2f0000001d1c7423 */ /* 0x000fe20000010094 */
[----:B------:R-:W-:Y:S01]  /*9610*/  FMUL.FTZ R31, R31, R146 ;  /* 0x000000921f1f7220 */ /* 0x000fe20000410000 */
[----:B------:R-:W-:-:S03]  /*9620*/  FSEL R29, R36, RZ, P4 ;  /* 0x000000ff241d7208 */ /* 0x000fc60002000000 */
[----:B------:R-:W-:-:S04]  /*9630*/  FSETP.GTU.FTZ.AND P2, PT, R28, R147, PT ;  /* 0x000000931c00720b */ /* 0x000fc80003f5c000 */
        /* <DEDUP_REMOVED lines=15> */
.L_x_10565:
        /* <DEDUP_REMOVED lines=13> */
.L_x_10567:
[----:B------:R-:W-:Y:S05]  /*9800*/  BSYNC.RECONVERGENT B1 ;  /* 0x0000000000017941 */ /* 0x000fea0003800200 */
.L_x_10566:
        /* <DEDUP_REMOVED lines=43> */
.L_x_10564:
[----:B------:R-:W-:Y:S05]  /*9ac0*/  BSYNC.RECONVERGENT B0 ;  /* 0x0000000000007941 */ /* 0x000fea0003800200 */
.L_x_10563:
        /* <DEDUP_REMOVED lines=20> */
.L_x_10570:
        /* <DEDUP_REMOVED lines=13> */
.L_x_10572:
[----:B------:R-:W-:Y:S05]  /*9ce0*/  BSYNC.RECONVERGENT B1 ;  /* 0x0000000000017941 */ /* 0x000fea0003800200 */
.L_x_10571:
        /* <DEDUP_REMOVED lines=43> */
.L_x_10569:
[----:B------:R-:W-:Y:S05]  /*9fa0*/  BSYNC.RECONVERGENT B0 ;  /* 0x0000000000007941 */ /* 0x000fea0003800200 */
.L_x_10568:
        /* <DEDUP_REMOVED lines=9> */
[----:B------:R-:W-:-:S03]  /*a040*/  HFMA2 R28, -RZ, RZ, 0, 1.1920928955078125e-07 ;  /* 0x00000002ff1c7431 */ /* 0x000fc600000001ff */
        /* <DEDUP_REMOVED lines=14> */
.L_x_10575:
        /* <DEDUP_REMOVED lines=13> */
.L_x_10577:
[----:B------:R-:W-:Y:S05]  /*a200*/  BSYNC.RECONVERGENT B1 ;  /* 0x0000000000017941 */ /* 0x000fea0003800200 */
.L_x_10576:
        /* <DEDUP_REMOVED lines=43> */
.L_x_10574:
[----:B------:R-:W-:Y:S05]  /*a4c0*/  BSYNC.RECONVERGENT B0 ;  /* 0x0000000000007941 */ /* 0x000fea0003800200 */
.L_x_10573:
        /* <DEDUP_REMOVED lines=21> */
.L_x_10580:
        /* <DEDUP_REMOVED lines=13> */
.L_x_10582:
[----:B------:R-:W-:Y:S05]  /*a6f0*/  BSYNC.RECONVERGENT B1 ;  /* 0x0000000000017941 */ /* 0x000fea0003800200 */
.L_x_10581:
        /* <DEDUP_REMOVED lines=43> */
.L_x_10579:
[----:B------:R-:W-:Y:S05]  /*a9b0*/  BSYNC.RECONVERGENT B0 ;  /* 0x0000000000007941 */ /* 0x000fea0003800200 */
.L_x_10578:
[----:B------:R-:W-:Y:S01]  /*a9c0*/  I2FP.F32.U32 R25, R25 ;  /* 0x0000001900197245 */ /* 0x000fe20000201000 */
[----:B------:R-:W-:Y:S01]  /*a9d0*/  IMAD.U32 R29, R69, 0x10000, RZ ;  /* 0x00010000451d7824 */ /* 0x000fe200078e00ff */
[----:B------:R-:W-:Y:S01]  /*a9e0*/  ISETP.NE.AND P3, PT, R30, 0x1, PT ;  /* 0x000000011e00780c */ /* 0x000fe20003f65270 */
[----:B------:R-:W-:Y:S01]  /*a9f0*/  BSSY.RECONVERGENT B0, `(.L_x_10583) ;  /* 0x000004d000007945 */ /* 0x000fe20003800200 */
[----:B------:R-:W-:Y:S01]  /*aa00*/  FSEL R35, R35, RZ, P4 ;  /* 0x000000ff23237208 */ /* 0x000fe20002000000 */
[----:B------:R-:W-:Y:S01]  /*aa10*/  FFMA.FTZ R24, R25, R148, 1.1641532182693481445e-10 ;  /* 0x2f00000019187423 */ /* 0x000fe20000010094 */
[----:B------:R-:W-:Y:S01]  /*aa20*/  FMUL.FTZ R29, R29, R146 ;  /* 0x000000921d1d7220 */ /* 0x000fe20000410000 */
[----:B------:R-:W-:-:S03]  /*aa30*/  IMAD.MOV.U32 R25, RZ, RZ, R116 ;  /* 0x000000ffff197224 */ /* 0x000fc600078e0074 */
[----:B------:R-:W-:-:S04]  /*aa40*/  FSETP.GTU.FTZ.AND P2, PT, R24, R147, PT ;  /* 0x000000931800720b */ /* 0x000fc80003f5c000 */
        /* <DEDUP_REMOVED lines=14> */
.L_x_10585:
        /* <DEDUP_REMOVED lines=13> */
.L_x_10587:
[----:B------:R-:W-:Y:S05]  /*ac00*/  BSYNC.RECONVERGENT B1 ;  /* 0x0000000000017941 */ /* 0x000fea0003800200 */
.L_x_10586:
        /* <DEDUP_REMOVED lines=43> */
.L_x_10584:
[----:B------:R-:W-:Y:S05]  /*aec0*/  BSYNC.RECONVERGENT B0 ;  /* 0x0000000000007941 */ /* 0x000fea0003800200 */
.L_x_10583:
        /* <DEDUP_REMOVED lines=20> */
.L_x_10590:
        /* <DEDUP_REMOVED lines=13> */
.L_x_10592:
[----:B------:R-:W-:Y:S05]  /*b0e0*/  BSYNC.RECONVERGENT B1 ;  /* 0x0000000000017941 */ /* 0x000fea0003800200 */
.L_x_10591:
        /* <DEDUP_REMOVED lines=43> */
.L_x_10589:
[----:B------:R-:W-:Y:S05]  /*b3a0*/  BSYNC.RECONVERGENT B0 ;  /* 0x0000000000007941 */ /* 0x000fea0003800200 */
.L_x_10588:
[----:B------:R-:W-:Y:S01]  /*b3b0*/  PRMT R24, R69, 0x7632, R24 ;  /* 0x0000763245187816 */ /* 0x000fe20000000018 */
[----:B------:R-:W-:Y:S01]  /*b3c0*/  BSSY.RECONVERGENT B0, `(.L_x_10593) ;  /* 0x0000050000007945 */ /* 0x000fe20003800200 */
[----:B------:R-:W-:Y:S02]  /*b3d0*/  I2FP.F32.U32 R25, R28 ;  /* 0x0000001c00197245 */ /* 0x000fe40000201000 */
[----:B------:R-:W-:Y:S01]  /*b3e0*/  FSEL R34, R34, RZ, P4 ;  /* 0x000000ff22227208 */ /* 0x000fe20002000000 */
[----:B------:R-:W-:Y:S02]  /*b3f0*/  IMAD.U32 R29, R24, 0x10000, RZ ;  /* 0x00010000181d7824 */ /* 0x000fe400078e00ff */
[----:B------:R-:W-:Y:S01]  /*b400*/  FFMA.FTZ R24, R25, R148, 1.1641532182693481445e-10 ;  /* 0x2f00000019187423 */ /* 0x000fe20000010094 */
[----:B------:R-:W-:Y:S02]  /*b410*/  IMAD.MOV.U32 R25, RZ, RZ, R116 ;  /* 0x000000ffff197224 */ /* 0x000fe400078e0074 */
[----:B------:R-:W-:-:S02]  /*b420*/  FMUL.FTZ R29, R29, R146 ;  /* 0x000000921d1d7220 */ /* 0x000fc40000410000 */
[----:B------:R-:W-:-:S04]  /*b430*/  FSETP.GTU.FTZ.AND P2, PT, R24, R147, PT ;  /* 0x000000931800720b */ /* 0x000fc80003f5c000 */
        /* <DEDUP_REMOVED lines=15> */
.L_x_10595:
        /* <DEDUP_REMOVED lines=13> */
.L_x_10597:
[----:B------:R-:W-:Y:S05]  /*b600*/  BSYNC.RECONVERGENT B1 ;  /* 0x0000000000017941 */ /* 0x000fea0003800200 */
.L_x_10596:
        /* <DEDUP_REMOVED lines=43> */
.L_x_10594:
[----:B------:R-:W-:Y:S05]  /*b8c0*/  BSYNC.RECONVERGENT B0 ;  /* 0x0000000000007941 */ /* 0x000fea0003800200 */
.L_x_10593:
[----:B------:R-:W-:Y:S01]  /*b8d0*/  ISETP.NE.AND P3, PT, R29, 0x1, PT ;  /* 0x000000011d00780c */ /* 0x000fe20003f65270 */
[----:B------:R-:W-:Y:S01]  /*b8e0*/  BSSY.RECONVERGENT B0, `(.L_x_10598) ;  /* 0x000004b000007945 */ /* 0x000fe20003800200 */
[----:B------:R-:W-:Y:S01]  /*b8f0*/  I2FP.F32.U32 R25, R25 ;  /* 0x0000001900197245 */ /* 0x000fe20000201000 */
[----:B------:R-:W-:Y:S02]  /*b900*/  HFMA2 R30, -RZ, RZ, 0, 1.1920928955078125e-07 ;  /* 0x00000002ff1e7431 */ /* 0x000fe400000001ff */
[----:B------:R-:W-:Y:S02]  /*b910*/  IMAD.MOV.U32 R28, RZ, RZ, R116 ;  /* 0x000000ffff1c7224 */ /* 0x000fe400078e0074 */
[----:B------:R-:W-:Y:S01]  /*b920*/  FFMA.FTZ R24, R25, R148, 1.1641532182693481445e-10 ;  /* 0x2f00000019187423 */ /* 0x000fe20000010094 */
[C---:B------:R-:W-:Y:S01]  /*b930*/  IMAD.U32 R25, R26.reuse, 0x10000, RZ ;  /* 0x000100001a197824 */ /* 0x040fe200078e00ff */
[----:B------:R-:W-:-:S03]  /*b940*/  PRMT R26, R26, 0x7632, R26 ;  /* 0x000076321a1a7816 */ /* 0x000fc6000000001a */
[----:B------:R-:W-:Y:S01]  /*b950*/  FSETP.LE.FTZ.AND P2, PT, R24, R147, PT ;  /* 0x000000931800720b */ /* 0x000fe20003f53000 */
[----:B------:R-:W-:Y:S01]  /*b960*/  FMUL.FTZ R34, R25, R146 ;  /* 0x0000009219227220 */ /* 0x000fe20000410000 */
        /* <DEDUP_REMOVED lines=9> */
.L_x_10600:
        /* <DEDUP_REMOVED lines=13> */
.L_x_10602:
[----:B------:R-:W-:Y:S05]  /*bad0*/  BSYNC.RECONVERGENT B1 ;  /* 0x0000000000017941 */ /* 0x000fea0003800200 */
.L_x_10601:
        /* <DEDUP_REMOVED lines=43> */
.L_x_10599:
[----:B------:R-:W-:Y:S05]  /*bd90*/  BSYNC.RECONVERGENT B0 ;  /* 0x0000000000007941 */ /* 0x000fea0003800200 */
.L_x_10598:
        /* <DEDUP_REMOVED lines=23> */
.L_x_10605:
        /* <DEDUP_REMOVED lines=13> */
.L_x_10607:
[----:B------:R-:W-:Y:S05]  /*bfe0*/  BSYNC.RECONVERGENT B1 ;  /* 0x0000000000017941 */ /* 0x000fea0003800200 */
.L_x_10606:
        /* <DEDUP_REMOVED lines=43> */
.L_x_10604:
[----:B------:R-:W-:Y:S05]  /*c2a0*/  BSYNC.RECONVERGENT B0 ;  /* 0x0000000000007941 */ /* 0x000fea0003800200 */
.L_x_10603:
        /* <DEDUP_REMOVED lines=18> */
.L_x_10610:
        /* <DEDUP_REMOVED lines=13> */
.L_x_10612:
[----:B------:R-:W-:Y:S05]  /*c4a0*/  BSYNC.RECONVERGENT B1 ;  /* 0x0000000000017941 */ /* 0x000fea0003800200 */
.L_x_10611:
        /* <DEDUP_REMOVED lines=43> */
.L_x_10609:
[----:B------:R-:W-:Y:S05]  /*c760*/  BSYNC.RECONVERGENT B0 ;  /* 0x0000000000007941 */ /* 0x000fea0003800200 */
.L_x_10608:
        /* <DEDUP_REMOVED lines=24> */
.L_x_10615:
        /* <DEDUP_REMOVED lines=13> */
.L_x_10617:
[----:B------:R-:W-:Y:S05]  /*c9c0*/  BSYNC.RECONVERGENT B1 ;  /* 0x0000000000017941 */ /* 0x000fea0003800200 */
.L_x_10616:
        /* <DEDUP_REMOVED lines=43> */
.L_x_10614:
[----:B------:R-:W-:Y:S05]  /*cc80*/  BSYNC.RECONVERGENT B0 ;  /* 0x0000000000007941 */ /* 0x000fea0003800200 */
.L_x_10613:
        /* <DEDUP_REMOVED lines=19> */
.L_x_10620:
        /* <DEDUP_REMOVED lines=13> */
.L_x_10622:
[----:B------:R-:W-:Y:S05]  /*ce90*/  BSYNC.RECONVERGENT B1 ;  /* 0x0000000000017941 */ /* 0x000fea0003800200 */
.L_x_10621:
        /* <DEDUP_REMOVED lines=43> */
.L_x_10619:
[----:B------:R-:W-:Y:S05]  /*d150*/  BSYNC.RECONVERGENT B0 ;  /* 0x0000000000007941 */ /* 0x000fea0003800200 */
.L_x_10618:
        /* <DEDUP_REMOVED lines=23> */
.L_x_10625:
        /* <DEDUP_REMOVED lines=13> */
.L_x_10627:
[----:B------:R-:W-:Y:S05]  /*d3a0*/  BSYNC.RECONVERGENT B1 ;  /* 0x0000000000017941 */ /* 0x000fea0003800200 */
.L_x_10626:
        /* <DEDUP_REMOVED lines=43> */
.L_x_10624:
[----:B------:R-:W-:Y:S05]  /*d660*/  BSYNC.RECONVERGENT B0 ;  /* 0x0000000000007941 */ /* 0x000fea0003800200 */
.L_x_10623:
        /* <DEDUP_REMOVED lines=18> */
.L_x_10630:
        /* <DEDUP_REMOVED lines=15> */
.L_x_10632:
[----:B------:R-:W-:Y:S05]  /*d880*/  BSYNC.RECONVERGENT B1 ;  /* 0x0000000000017941 */ /* 0x000fea0003800200 */
.L_x_10631:
        /* <DEDUP_REMOVED lines=43> */
.L_x_10629:
[----:B------:R-:W-:Y:S05]  /*db40*/  BSYNC.RECONVERGENT B0 ;  /* 0x0000000000007941 */ /* 0x000fea0003800200 */
.L_x_10628:
        /* <DEDUP_REMOVED lines=10> */
[----:B------:R-:W-:Y:S01]  /*dbf0*/  @P1 FADD.FTZ R47, R63, R47 ;  /* 0x0000002f3f2f1221 */ /* 0x000fe20000010000 */
[----:B------:R-:W-:Y:S06]  /*dc00*/  BRA `(.L_x_10633) ;  /* 0x00000028001c7947 */ /* 0x000fec0003800000 */
.L_x_10552:
        /* <DEDUP_REMOVED lines=16> */
.L_x_10636:
        /* <DEDUP_REMOVED lines=13> */
.L_x_10638:
[----:B------:R-:W-:Y:S05]  /*dde0*/  BSYNC.RECONVERGENT B1 ;  /* 0x0000000000017941 */ /* 0x000fea0003800200 */
.L_x_10637:
        /* <DEDUP_REMOVED lines=42> */
.L_x_10635:
[----:B------:R-:W-:Y:S05]  /*e090*/  BSYNC.RECONVERGENT B0 ;  /* 0x0000000000007941 */ /* 0x000fea0003800200 */
.L_x_10634:
[----:B------:R-:W-:Y:S01]  /*e0a0*/  I2FP.F32.U32 R29, R28 ;  /* 0x0000001c001d7245 */ /* 0x000fe20000201000 */
[----:B------:R-:W-:Y:S01]  /*e0b0*/  BSSY.RECONVERGENT B0, `(.L_x_10639) ;  /* 0x000004c000007945 */ /* 0x000fe20003800200 */
[----:B------:R-:W-:Y:S01]  /*e0c0*/  ISETP.NE.AND P2, PT, R30, 0x1, PT ;  /* 0x000000011e00780c */ /* 0x000fe20003f45270 */
[C---:B-----5:R-:W-:Y:S01]  /*e0d0*/  IMAD.U32 R33, R24.reuse, 0x10000, RZ ;  /* 0x0001000018217824 */ /* 0x060fe200078e00ff */
        /* <DEDUP_REMOVED lines=16> */
.L_x_10641:
        /* <DEDUP_REMOVED lines=13> */
.L_x_10643:
[----:B------:R-:W-:Y:S05]  /*e2b0*/  BSYNC.RECONVERGENT B1 ;  /* 0x0000000000017941 */ /* 0x000fea0003800200 */
.L_x_10642:
        /* <DEDUP_REMOVED lines=43> */
.L_x_10640:
[----:B------:R-:W-:Y:S05]  /*e570*/  BSYNC.RECONVERGENT B0 ;  /* 0x0000000000007941 */ /* 0x000fea0003800200 */
.L_x_10639:
[----:B------:R-:W-:Y:S01]  /*e580*/  I2FP.F32.U32 R29, R29 ;  /* 0x0000001d001d7245 */ /* 0x000fe20000201000 */
[----:B------:R-:W-:Y:S01]  /*e590*/  BSSY.RECONVERGENT B0, `(.L_x_10644) ;  /* 0x000004b000007945 */ /* 0x000fe20003800200 */
[----:B------:R-:W-:Y:S01]  /*e5a0*/  ISETP.NE.AND P2, PT, R31, 0x1, PT ;  /* 0x000000011f00780c */ /* 0x000fe20003f45270 */
[----:B------:R-:W-:Y:S01]  /*e5b0*/  IMAD.U32 R37, R24, 0x10000, RZ ;  /* 0x0001000018257824 */ /* 0x000fe200078e00ff */
[----:B------:R-:W-:Y:S01]  /*e5c0*/  LOP3.LUT R117, R117, 0xfffffff7, RZ, 0xc0, !PT ;  /* 0xfffffff775757812 */ /* 0x000fe200078ec0ff */
[----:B------:R-:W-:Y:S01]  /*e5d0*/  FFMA.FTZ R28, R29, R148, 1.1641532182693481445e-10 ;  /* 0x2f0000001d1c7423 */ /* 0x000fe20000010094 */
[----:B------:R-:W-:-:S04]  /*e5e0*/  MOV R24, R116 ;  /* 0x0000007400187202 */ /* 0x000fc80000000f00 */
        /* <DEDUP_REMOVED lines=12> */
.L_x_10646:
        /* <DEDUP_REMOVED lines=13> */
.L_x_10648:
[----:B------:R-:W-:Y:S05]  /*e780*/  BSYNC.RECONVERGENT B1 ;  /* 0x0000000000017941 */ /* 0x000fea0003800200 */
.L_x_10647:
        /* <DEDUP_REMOVED lines=43> */
.L_x_10645:
[----:B------:R-:W-:Y:S05]  /*ea40*/  BSYNC.RECONVERGENT B0 ;  /* 0x0000000000007941 */ /* 0x000fea0003800200 */
.L_x_10644:
        /* <DEDUP_REMOVED lines=20> */
.L_x_10651:
        /* <DEDUP_REMOVED lines=13> */
.L_x_10653:
[----:B------:R-:W-:Y:S05]  /*ec60*/  BSYNC.RECONVERGENT B1 ;  /* 0x0000000000017941 */ /* 0x000fea0003800200 */
.L_x_10652:
        /* <DEDUP_REMOVED lines=43> */
.L_x_10650:
[----:B------:R-:W-:Y:S05]  /*ef20*/  BSYNC.RECONVERGENT B0 ;  /* 0x0000000000007941 */ /* 0x000fea0003800200 */
.L_x_10649:
        /* <DEDUP_REMOVED lines=19> */
.L_x_10656:
        /* <DEDUP_REMOVED lines=13> */
.L_x_10658:
[----:B------:R-:W-:Y:S05]  /*f130*/  BSYNC.RECONVERGENT B1 ;  /* 0x0000000000017941 */ /* 0x000fea0003800200 */
.L_x_10657:
        /* <DEDUP_REMOVED lines=43> */
.L_x_10655:
[----:B------:R-:W-:Y:S05]  /*f3f0*/  BSYNC.RECONVERGENT B0 ;  /* 0x0000000000007941 */ /* 0x000fea0003800200 */
.L_x_10654:
        /* <DEDUP_REMOVED lines=18> */
.L_x_10661:
        /* <DEDUP_REMOVED lines=13> */
.L_x_10663:
[----:B------:R-:W-:Y:S05]  /*f5f0*/  BSYNC.RECONVERGENT B1 ;  /* 0x0000000000017941 */ /* 0x000fea0003800200 */
.L_x_10662:
        /* <DEDUP_REMOVED lines=43> */
.L_x_10660:
[----:B------:R-:W-:Y:S05]  /*f8b0*/  BSYNC.RECONVERGENT B0 ;  /* 0x0000000000007941 */ /* 0x000fea0003800200 */
.L_x_10659:
        /* <DEDUP_REMOVED lines=17> */
.L_x_10666:
        /* <DEDUP_REMOVED lines=13> */
.L_x_10668:
[----:B------:R-:W-:Y:S05]  /*faa0*/  BSYNC.RECONVERGENT B1 ;  /* 0x0000000000017941 */ /* 0x000fea0003800200 */
.L_x_10667:
        /* <DEDUP_REMOVED lines=43> */
.L_x_10665:
[----:B------:R-:W-:Y:S05]  /*fd60*/  BSYNC.RECONVERGENT B0 ;  /* 0x0000000000007941 */ /* 0x000fea0003800200 */
.L_x_10664:
        /* <DEDUP_REMOVED lines=18> */
.L_x_10671:
        /* <DEDUP_REMOVED lines=13> */
.L_x_10673:
[----:B------:R-:W-:Y:S05]  /*ff60*/  BSYNC.RECONVERGENT B1 ;  /* 0x0000000000017941 */ /* 0x000fea0003800200 */
.L_x_10672:
        /* <DEDUP_REMOVED lines=43> */
.L_x_10670:
[----:B------:R-:W-:Y:S05]  /*10220*/  BSYNC.RECONVERGENT B0 ;  /* 0x0000000000007941 */ /* 0x000fea0003800200 */
.L_x_10669:
[----:B------:R-:W-:Y:S01]  /*10230*/  P2R R26, PR, RZ, 0x2 ;  /* 0x00000002ff1a7803 */ /* 0x000fe20000000000 */
[-C--:B------:R-:W-:Y:S01]  /*10240*/  FMUL.FTZ R33, R33, R146.reuse ;  /* 0x0000009221217220 */ /* 0x080fe20000410000 */
[----:B------:R-:W-:Y:S01]  /*10250*/  I2FP.F32.U32 R25, R25 ;  /* 0x0000001900197245 */ /* 0x000fe20000201000 */
[----:B------:R-:W-:Y:S01]  /*10260*/  FMUL.FTZ R35, R35, R146 ;  /* 0x0000009223237220 */ /* 0x000fe20000410000 */
[C---:B------:R-:W-:Y:S01]  /*10270*/  LOP3.LUT P1, RZ, R117.reuse, 0x10, RZ, 0xc0, !PT ;  /* 0x0000001075ff7812 */ /* 0x040fe2000782c0ff */
        /* <DEDUP_REMOVED lines=9> */
[-C--:B------:R-:W-:Y:S01]  /*10310*/  FMUL.FTZ R43, R43, R146.reuse ;  /* 0x000000922b2b7220 */ /* 0x080fe20000410000 */
[-C--:B------:R-:W-:Y:S01]  /*10320*/  FMUL.FTZ R37, R37, R146.reuse ;  /* 0x0000009225257220 */ /* 0x080fe20000410000 */
[----:B------:R-:W-:Y:S01]  /*10330*/  FMUL.FTZ R27, R27, R146 ;  /* 0x000000921b1b7220 */ /* 0x000fe20000410000 */
[----:B------:R-:W-:-:S02]  /*10340*/  FSEL R50, R35, RZ, P5 ;  /* 0x000000ff23327208 */ /* 0x000fc40002800000 */
[C---:B------:R-:W-:Y:S02]  /*10350*/  LOP3.LUT P0, RZ, R117.reuse, 0x8, RZ, 0xc0, !PT ;  /* 0x0000000875ff7812 */ /* 0x040fe4000780c0ff */
[----:B------:R-:W-:Y:S02]  /*10360*/  LOP3.LUT P6, RZ, R117, 0x2, RZ, 0xc0, !PT ;  /* 0x0000000275ff7812 */ /* 0x000fe400078cc0ff */
[----:B------:R-:W-:Y:S01]  /*10370*/  FSETP.GTU.FTZ.AND P5, PT, R24, R147, PT ;  /* 0x000000931800720b */ /* 0x000fe20003fbc000 */
[----:B------:R-:W-:Y:S01]  /*10380*/  @P1 FADD.FTZ R48, R64, R48 ;  /* 0x0000003040301221 */ /* 0x000fe20000010000 */
[----:B------:R-:W-:Y:S01]  /*10390*/  FSEL R46, R47, RZ, P4 ;  /* 0x000000ff2f2e7208 */ /* 0x000fe20002000000 */
[----:B------:R-:W-:Y:S01]  /*103a0*/  @P1 FADD.FTZ R50, R66, R50 ;  /* 0x0000003242321221 */ /* 0x000fe20000010000 */
[----:B------:R-:W-:Y:S02]  /*103b0*/  FSEL R45, R45, RZ, P3 ;  /* 0x000000ff2d2d7208 */ /* 0x000fe40001800000 */
        /* <DEDUP_REMOVED lines=12> */
.L_x_10633:
[----:B------:R-:W-:Y:S01]  /*10480*/  SEL R28, RZ, 0x1000000, !P5 ;  /* 0x01000000ff1c7807 */ /* 0x000fe20006800000 */
[----:B------:R-:W0:Y:S01]  /*10490*/  @P0 LDC.64 R34, c[0x0][0x398] ;  /* 0x0000e600ff220b82 */ /* 0x000e220000000a00 */
[----:B------:R-:W-:Y:S01]  /*104a0*/  SEL R27, RZ, 0x10000, !P4 ;  /* 0x00010000ff1b7807 */ /* 0x000fe20006000000 */
[----:B------:R-:W-:Y:S01]  /*104b0*/  VIADD R153, R128, 0x40 ;  /* 0x0000004080997836 */ /* 0x000fe20000000000 */
[----:B------:R-:W-:Y:S02]  /*104c0*/  SEL R30, RZ, 0x100, !P3 ;  /* 0x00000100ff1e7807 */ /* 0x000fe40005800000 */
[----:B------:R-:W-:Y:S01]  /*104d0*/  LOP3.LUT P5, RZ, R117, 0x8, RZ, 0xc0, !PT ;  /* 0x0000000875ff7812 */ /* 0x000fe200078ac0ff */
[----:B------:R-:W-:Y:S01]  /*104e0*/  IMAD.WIDE.U32 R36, R153, 0x10, R92 ;  /* 0x0000001099247825 */ /* 0x000fe200078e005c */
        /* <DEDUP_REMOVED lines=10> */
[----:B------:R-:W-:Y:S01]  /*10590*/  SEL R27, RZ, 0x1, !P6 ;  /* 0x00000001ff1b7807 */ /* 0x000fe20007000000 */
[----:B0-----:R-:W-:Y:S01]  /*105a0*/  @P0 IMAD.WIDE.U32 R34, R153, 0x10, R34 ;  /* 0x0000001099220825 */ /* 0x001fe200078e0022 */
[----:B------:R-:W-:Y:S01]  /*105b0*/  SEL R25, RZ, 0x1, !P2 ;  /* 0x00000001ff197807 */ /* 0x000fe20005000000 */
[----:B------:R0:W-:Y:S01]  /*105c0*/  STG.E.128 desc[UR8][R28.64], R48 ;  /* 0x000000301c007986 */ /* 0x0001e2000c101d08 */
[----:B------:R-:W-:Y:S01]  /*105d0*/  LOP3.LUT R24, R24, R27, RZ, 0xfc, !PT ;  /* 0x0000001b18187212 */ /* 0x000fe200078efcff */
[----:B------:R-:W-:Y:S01]  /*105e0*/  IMAD.WIDE.U32 R26, R149, 0x8, R150 ;  /* 0x00000008951a7825 */ /* 0x000fe200078e0096 */
[----:B------:R-:W-:Y:S01]  /*105f0*/  LOP3.LUT R25, R30, R25, RZ, 0xfc, !PT ;  /* 0x000000191e197212 */ /* 0x000fe200078efcff */
[----:B------:R0:W-:Y:S02]  /*10600*/  STG.E.128 desc[UR8][R28.64+0x10], R44 ;  /* 0x0000102c1c007986 */ /* 0x0001e4000c101d08 */
[----:B-1----:R-:W-:Y:S02]  /*10610*/  @P1 IMAD.WIDE.U32 R32, R153, 0x20, R32 ;  /* 0x0000002099201825 */ /* 0x002fe400078e0020 */
        /* <DEDUP_REMOVED lines=22> */
.L_x_10674:
[----:B------:R2:W5:Y:S04]  /*10780*/  @P0 LDG.E.128 R68, desc[UR8][R34.64] ;  /* 0x0000000822440981 */ /* 0x000568000c1e1d00 */
        /* <DEDUP_REMOVED lines=20> */
.L_x_10678:
        /* <DEDUP_REMOVED lines=13> */
.L_x_10680:
[----:B------:R-:W-:Y:S05]  /*109a0*/  BSYNC.RECONVERGENT B1 ;  /* 0x0000000000017941 */ /* 0x000fea0003800200 */
.L_x_10679:
        /* <DEDUP_REMOVED lines=42> */
.L_x_10677:
[----:B------:R-:W-:Y:S05]  /*10c50*/  BSYNC.RECONVERGENT B0 ;  /* 0x0000000000007941 */ /* 0x000fea0003800200 */
.L_x_10676:
[----:B------:R-:W-:Y:S01]  /*10c60*/  I2FP.F32.U32 R29, R28 ;  /* 0x0000001c001d7245 */ /* 0x000fe20000201000 */
[----:B------:R-:W-:Y:S01]  /*10c70*/  BSSY.RECONVERGENT B0, `(.L_x_10681) ;  /* 0x000004d000007945 */ /* 0x000fe20003800200 */
[----:B------:R-:W-:Y:S01]  /*10c80*/  ISETP.NE.AND P2, PT, R31, 0x1, PT ;  /* 0x000000011f00780c */ /* 0x000fe20003f45270 */
[----:B--2---:R-:W-:Y:S01]  /*10c90*/  HFMA2 R32, -RZ, RZ, 0, 1.1920928955078125e-07 ;  /* 0x00000002ff207431 */ /* 0x004fe200000001ff */
        /* <DEDUP_REMOVED lines=17> */
.L_x_10683:
        /* <DEDUP_REMOVED lines=13> */
.L_x_10685:
[----:B------:R-:W-:Y:S05]  /*10e80*/  BSYNC.RECONVERGENT B1 ;  /* 0x0000000000017941 */ /* 0x000fea0003800200 */
.L_x_10684:
        /* <DEDUP_REMOVED lines=43> */
.L_x_10682:
[----:B------:R-:W-:Y:S05]  /*11140*/  BSYNC.RECONVERGENT B0 ;  /* 0x0000000000007941 */ /* 0x000fea0003800200 */
.L_x_10681:
        /* <DEDUP_REMOVED lines=23> */
.L_x_10688:
        /* <DEDUP_REMOVED lines=13> */
.L_x_10690:
[----:B------:R-:W-:Y:S05]  /*11390*/  BSYNC.RECONVERGENT B1 ;  /* 0x0000000000017941 */ /* 0x000fea0003800200 */
.L_x_10689:
        /* <DEDUP_REMOVED lines=43> */
.L_x_10687:
[----:B------:R-:W-:Y:S05]  /*11650*/  BSYNC.RECONVERGENT B0 ;  /* 0x0000000000007941 */ /* 0x000fea0003800200 */
.L_x_10686:
        /* <DEDUP_REMOVED lines=20> */
.L_x_10693:
        /* <DEDUP_REMOVED lines=13> */
.L_x_10695:
[----:B------:R-:W-:Y:S05]  /*11870*/  BSYNC.RECONVERGENT B1 ;  /* 0x0000000000017941 */ /* 0x000fea0003800200 */
.L_x_10694:
        /* <DEDUP_REMOVED lines=43> */
.L_x_10692:
[----:B------:R-:W-:Y:S05]  /*11b30*/  BSYNC.RECONVERGENT B0 ;  /* 0x0000000000007941 */ /* 0x000fea0003800200 */
.L_x_10691:
        /* <DEDUP_REMOVED lines=24> */
.L_x_10698:
        /* <DEDUP_REMOVED lines=13> */
.L_x_10700:
[----:B------:R-:W-:Y:S05]  /*11d90*/  BSYNC.RECONVERGENT B1 ;  /* 0x0000000000017941 */ /* 0x000fea0003800200 */
.L_x_10699:
        /* <DEDUP_REMOVED lines=43> */
.L_x_10697:
[----:B------:R-:W-:Y:S05]  /*12050*/  BSYNC.RECONVERGENT B0 ;  /* 0x0000000000007941 */ /* 0x000fea0003800200 */
.L_x_10696:
        /* <DEDUP_REMOVED lines=21> */
.L_x_10703:
        /* <DEDUP_REMOVED lines=13> */
.L_x_10705:
[----:B------:R-:W-:Y:S05]  /*12280*/  BSYNC.RECONVERGENT B1 ;  /* 0x0000000000017941 */ /* 0x000fea0003800200 */
.L_x_10704:
        /* <DEDUP_REMOVED lines=43> */
.L_x_10702:
[----:B------:R-:W-:Y:S05]  /*12540*/  BSYNC.RECONVERGENT B0 ;  /* 0x0000000000007941 */ /* 0x000fea0003800200 */
.L_x_10701:
        /* <DEDUP_REMOVED lines=23> */
.L_x_10708:
        /* <DEDUP_REMOVED lines=13> */
.L_x_10710:
[----:B------:R-:W-:Y:S05]  /*12790*/  BSYNC.RECONVERGENT B1 ;  /* 0x0000000000017941 */ /* 0x000fea0003800200 */
.L_x_10709:
        /* <DEDUP_REMOVED lines=43> */
.L_x_10707:
[----:B------:R-:W-:Y:S05]  /*12a50*/  BSYNC.RECONVERGENT B0 ;  /* 0x0000000000007941 */ /* 0x000fea0003800200 */
.L_x_10706:
        /* <DEDUP_REMOVED lines=20> */
.L_x_10713:
        /* <DEDUP_REMOVED lines=13> */
.L_x_10715:
[----:B------:R-:W-:Y:S05]  /*12c70*/  BSYNC.RECONVERGENT B1 ;  /* 0x0000000000017941 */ /* 0x000fea0003800200 */
.L_x_10714:
        /* <DEDUP_REMOVED lines=43> */
.L_x_10712:
[----:B------:R-:W-:Y:S05]  /*12f30*/  BSYNC.RECONVERGENT B0 ;  /* 0x0000000000007941 */ /* 0x000fea0003800200 */
.L_x_10711:
        /* <DEDUP_REMOVED lines=24> */
.L_x_10718:
        /* <DEDUP_REMOVED lines=13> */
.L_x_10720:
[----:B------:R-:W-:Y:S05]  /*13190*/  BSYNC.RECONVERGENT B1 ;  /* 0x0000000000017941 */ /* 0x000fea0003800200 */
.L_x_10719:
        /* <DEDUP_REMOVED lines=43> */
.L_x_10717:
[----:B------:R-:W-:Y:S05]  /*13450*/  BSYNC.RECONVERGENT B0 ;  /* 0x0000000000007941 */ /* 0x000fea0003800200 */
.L_x_10716:
        /* <DEDUP_REMOVED lines=19> */
.L_x_10723:
        /* <DEDUP_REMOVED lines=13> */
.L_x_10725:
[----:B------:R-:W-:Y:S05]  /*13660*/  BSYNC.RECONVERGENT B1 ;  /* 0x0000000000017941 */ /* 0x000fea0003800200 */
.L_x_10724:
        /* <DEDUP_REMOVED lines=43> */
.L_x_10722:
[----:B------:R-:W-:Y:S05]  /*13920*/  BSYNC.RECONVERGENT B0 ;  /* 0x0000000000007941 */ /* 0x000fea0003800200 */
.L_x_10721:
        /* <DEDUP_REMOVED lines=23> */
.L_x_10728:
        /* <DEDUP_REMOVED lines=13> */
.L_x_10730:
[----:B------:R-:W-:Y:S05]  /*13b70*/  BSYNC.RECONVERGENT B1 ;  /* 0x0000000000017941 */ /* 0x000fea0003800200 */
.L_x_10729:
        /* <DEDUP_REMOVED lines=43> */
.L_x_10727:
[----:B------:R-:W-:Y:S05]  /*13e30*/  BSYNC.RECONVERGENT B0 ;  /* 0x0000000000007941 */ /* 0x000fea0003800200 */
.L_x_10726:
        /* <DEDUP_REMOVED lines=18> */
.L_x_10733:
        /* <DEDUP_REMOVED lines=13> */
.L_x_10735:
[----:B------:R-:W-:Y:S05]  /*14030*/  BSYNC.RECONVERGENT B1 ;  /* 0x0000000000017941 */ /* 0x000fea0003800200 */
.L_x_10734:
        /* <DEDUP_REMOVED lines=43> */
.L_x_10732:
[----:B------:R-:W-:Y:S05]  /*142f0*/  BSYNC.RECONVERGENT B0 ;  /* 0x0000000000007941 */ /* 0x000fea0003800200 */
.L_x_10731:
        /* <DEDUP_REMOVED lines=24> */
.L_x_10738:
        /* <DEDUP_REMOVED lines=13> */
.L_x_10740:
[----:B------:R-:W-:Y:S05]  /*14550*/  BSYNC.RECONVERGENT B1 ;  /* 0x0000000000017941 */ /* 0x000fea0003800200 */
.L_x_10739:
        /* <DEDUP_REMOVED lines=43> */
.L_x_10737:
[----:B------:R-:W-:Y:S05]  /*14810*/  BSYNC.RECONVERGENT B0 ;  /* 0x0000000000007941 */ /* 0x000fea0003800200 */
.L_x_10736:
        /* <DEDUP_REMOVED lines=19> */
.L_x_10743:
        /* <DEDUP_REMOVED lines=13> */
.L_x_10745:
[----:B------:R-:W-:Y:S05]  /*14a20*/  BSYNC.RECONVERGENT B1 ;  /* 0x0000000000017941 */ /* 0x000fea0003800200 */
.L_x_10744:
        /* <DEDUP_REMOVED lines=43> */
.L_x_10742:
[----:B------:R-:W-:Y:S05]  /*14ce0*/  BSYNC.RECONVERGENT B0 ;  /* 0x0000000000007941 */ /* 0x000fea0003800200 */
.L_x_10741:
        /* <DEDUP_REMOVED lines=23> */
.L_x_10748:
        /* <DEDUP_REMOVED lines=13> */
.L_x_10750:
[----:B------:R-:W-:Y:S05]  /*14f30*/  BSYNC.RECONVERGENT B1 ;  /* 0x0000000000017941 */ /* 0x000fea0003800200 */
.L_x_10749:
        /* <DEDUP_REMOVED lines=43> */
.L_x_10747:
[----:B------:R-:W-:Y:S05]  /*151f0*/  BSYNC.RECONVERGENT B0 ;  /* 0x0000000000007941 */ /* 0x000fea0003800200 */
.L_x_10746:
        /* <DEDUP_REMOVED lines=18> */
.L_x_10753:
        /* <DEDUP_REMOVED lines=15> */
.L_x_10755:
[----:B------:R-:W-:Y:S05]  /*15410*/  BSYNC.RECONVERGENT B1 ;  /* 0x0000000000017941 */ /* 0x000fea0003800200 */
.L_x_10754:
        /* <DEDUP_REMOVED lines=43> */
.L_x_10752:
[----:B------:R-:W-:Y:S05]  /*156d0*/  BSYNC.RECONVERGENT B0 ;  /* 0x0000000000007941 */ /* 0x000fea0003800200 */
.L_x_10751:
        /* <DEDUP_REMOVED lines=12> */
.L_x_10675:
        /* <DEDUP_REMOVED lines=16> */
.L_x_10759:
        /* <DEDUP_REMOVED lines=13> */
.L_x_10761:
[----:B------:R-:W-:Y:S05]  /*15970*/  BSYNC.RECONVERGENT B1 ;  /* 0x0000000000017941 */ /* 0x000fea0003800200 */
.L_x_10760:
        /* <DEDUP_REMOVED lines=42> */
.L_x_10758:
[----:B------:R-:W-:Y:S05]  /*15c20*/  BSYNC.RECONVERGENT B0 ;  /* 0x0000000000007941 */ /* 0x000fea0003800200 */
.L_x_10757:
[----:B------:R-:W-:Y:S01]  /*15c30*/  I2FP.F32.U32 R29, R28 ;  /* 0x0000001c001d7245 */ /* 0x000fe20000201000 */
[----:B------:R-:W-:Y:S01]  /*15c40*/  BSSY.RECONVERGENT B0, `(.L_x_10762) ;  /* 0x000004c000007945 */ /* 0x000fe20003800200 */
[----:B------:R-:W-:Y:S01]  /*15c50*/  ISETP.NE.AND P2, PT, R30, 0x1, PT ;  /* 0x000000011e00780c */ /* 0x000fe20003f45270 */
[C---:B--2--5:R-:W-:Y:S01]  /*15c60*/  IMAD.U32 R33, R24.reuse, 0x10000, RZ ;  /* 0x0001000018217824 */ /* 0x064fe200078e00ff */
        /* <DEDUP_REMOVED lines=16> */
.L_x_10764:
        /* <DEDUP_REMOVED lines=13> */
.L_x_10766:
[----:B------:R-:W-:Y:S05]  /*15e40*/  BSYNC.RECONVERGENT B1 ;  /* 0x0000000000017941 */ /* 0x000fea0003800200 */
.L_x_10765:
        /* <DEDUP_REMOVED lines=43> */
.L_x_10763:
[----:B------:R-:W-:Y:S05]  /*16100*/  BSYNC.RECONVERGENT B0 ;  /* 0x0000000000007941 */ /* 0x000fea0003800200 */
.L_x_10762:
        /* <DEDUP_REMOVED lines=19> */
.L_x_10769:
        /* <DEDUP_REMOVED lines=13> */
.L_x_10771:
[----:B------:R-:W-:Y:S05]  /*16310*/  BSYNC.RECONVERGENT B1 ;  /* 0x0000000000017941 */ /* 0x000fea0003800200 */
.L_x_10770:
        /* <DEDUP_REMOVED lines=43> */
.L_x_10768:
[----:B------:R-:W-:Y:S05]  /*165d0*/  BSYNC.RECONVERGENT B0 ;  /* 0x0000000000007941 */ /* 0x000fea0003800200 */
.L_x_10767:
        /* <DEDUP_REMOVED lines=20> */
.L_x_10774:
        /* <DEDUP_REMOVED lines=13> */
.L_x_10776:
[----:B------:R-:W-:Y:S05]  /*167f0*/  BSYNC.RECONVERGENT B1 ;  /* 0x0000000000017941 */ /* 0x000fea0003800200 */
.L_x_10775:
        /* <DEDUP_REMOVED lines=43> */
.L_x_10773:
[----:B------:R-:W-:Y:S05]  /*16ab0*/  BSYNC.RECONVERGENT B0 ;  /* 0x0000000000007941 */ /* 0x000fea0003800200 */
.L_x_10772:
        /* <DEDUP_REMOVED lines=19> */
.L_x_10779:
        /* <DEDUP_REMOVED lines=13> */
.L_x_10781:
[----:B------:R-:W-:Y:S05]  /*16cc0*/  BSYNC.RECONVERGENT B1 ;  /* 0x0000000000017941 */ /* 0x000fea0003800200 */
.L_x_10780:
        /* <DEDUP_REMOVED lines=43> */
.L_x_10778:
[----:B------:R-:W-:Y:S05]  /*16f80*/  BSYNC.RECONVERGENT B0 ;  /* 0x0000000000007941 */ /* 0x000fea0003800200 */
.L_x_10777:
        /* <DEDUP_REMOVED lines=18> */
.L_x_10784:
        /* <DEDUP_REMOVED lines=13> */
.L_x_10786:
[----:B------:R-:W-:Y:S05]  /*17180*/  BSYNC.RECONVERGENT B1 ;  /* 0x0000000000017941 */ /* 0x000fea0003800200 */
.L_x_10785:
        /* <DEDUP_REMOVED lines=43> */
.L_x_10783:
[----:B------:R-:W-:Y:S05]  /*17440*/  BSYNC.RECONVERGENT B0 ;  /* 0x0000000000007941 */ /* 0x000fea0003800200 */
.L_x_10782:
        /* <DEDUP_REMOVED lines=17> */
.L_x_10789:
        /* <DEDUP_REMOVED lines=13> */
.L_x_10791:
[----:B------:R-:W-:Y:S05]  /*17630*/  BSYNC.RECONVERGENT B1 ;  /* 0x0000000000017941 */ /* 0x000fea0003800200 */
.L_x_10790:
        /* <DEDUP_REMOVED lines=43> */
.L_x_10788:
[----:B------:R-:W-:Y:S05]  /*178f0*/  BSYNC.RECONVERGENT B0 ;  /* 0x0000000000007941 */ /* 0x000fea0003800200 */
.L_x_10787:
        /* <DEDUP_REMOVED lines=18> */
.L_x_10794:
        /* <DEDUP_REMOVED lines=13> */
.L_x_10796:
[----:B------:R-:W-:Y:S05]  /*17af0*/  BSYNC.RECONVERGENT B1 ;  /* 0x0000000000017941 */ /* 0x000fea0003800200 */
.L_x_10795:
        /* <DEDUP_REMOVED lines=43> */
.L_x_10793:
[----:B------:R-:W-:Y:S05]  /*17db0*/  BSYNC.RECONVERGENT B0 ;  /* 0x0000000000007941 */ /* 0x000fea0003800200 */
.L_x_10792:
        /* <DEDUP_REMOVED lines=12> */
[-C--:B------:R-:W-:Y:S01]  /*17e80*/  FMUL.FTZ R39, R39, R146.reuse ;  /* 0x0000009227277220 */ /* 0x080fe20000410000 */
[----:B------:R-:W-:Y:S01]  /*17e90*/  P2R R28, PR, RZ, 0x1 ;  /* 0x00000001ff1c7803 */ /* 0x000fe20000000000 */
[-C--:B------:R-:W-:Y:S01]  /*17ea0*/  FMUL.FTZ R95, R95, R146.reuse ;  /* 0x000000925f5f7220 */ /* 0x080fe20000410000 */
[----:B------:R-:W-:Y:S01]  /*17eb0*/  LOP3.LUT P6, RZ, R117, 0x2, RZ, 0xc0, !PT ;  /* 0x0000000275ff7812 */ /* 0x000fe200078cc0ff */
[-C--:B------:R-:W-:Y:S01]  /*17ec0*/  FMUL.FTZ R41, R37, R146.reuse ;  /* 0x0000009225297220 */ /* 0x080fe20000410000 */
[----:B------:R-:W-:Y:S01]  /*17ed0*/  FMUL.FTZ R27, R27, R146 ;  /* 0x000000921b1b7220 */ /* 0x000fe20000410000 */
[----:B------:R-:W-:-:S02]  /*17ee0*/  FSEL R42, R35, RZ, P5 ;  /* 0x000000ff232a7208 */ /* 0x000fc40002800000 */
        /* <DEDUP_REMOVED lines=18> */
.L_x_10756:
        /* <DEDUP_REMOVED lines=48> */
.L_x_10797:
        /* <DEDUP_REMOVED lines=21> */
.L_x_10801:
        /* <DEDUP_REMOVED lines=13> */
.L_x_10803:
[----:B------:R-:W-:Y:S05]  /*18530*/  BSYNC.RECONVERGENT B1 ;  /* 0x0000000000017941 */ /* 0x000fea0003800200 */
.L_x_10802:
        /* <DEDUP_REMOVED lines=43> */
.L_x_10800:
[----:B------:R-:W-:Y:S05]  /*187f0*/  BSYNC.RECONVERGENT B0 ;  /* 0x0000000000007941 */ /* 0x000fea0003800200 */
.L_x_10799:
[----:B------:R-:W-:Y:S01]  /*18800*/  I2FP.F32.U32 R29, R28 ;  /* 0x0000001c001d7245 */ /* 0x000fe20000201000 */
[----:B------:R-:W-:Y:S01]  /*18810*/  BSSY.RECONVERGENT B0, `(.L_x_10804) ;  /* 0x000004d000007945 */ /* 0x000fe20003800200 */
[----:B------:R-:W-:Y:S01]  /*18820*/  ISETP.NE.AND P2, PT, R31, 0x1, PT ;  /* 0x000000011f00780c */ /* 0x000fe20003f45270 */
[----:B--2---:R-:W-:Y:S01]  /*18830*/  IMAD.MOV.U32 R33, RZ, RZ, 0x2 ;  /* 0x00000002ff217424 */ /* 0x004fe200078e00ff */
[----:B------:R-:W-:Y:S01]  /*18840*/  LOP3.LUT R117, R117, 0xffffffef, RZ, 0xc0, !PT ;  /* 0xffffffef75757812 */ /* 0x000fe200078ec0ff */
[----:B------:R-:W-:Y:S01]  /*18850*/  FFMA.FTZ R28, R29, R148, 1.1641532182693481445e-10 ;  /* 0x2f0000001d1c7423 */ /* 0x000fe20000010094 */
[C---:B-----5:R-:W-:Y:S01]  /*18860*/  SHF.L.U32 R29, R24.reuse, 0x10, RZ ;  /* 0x00000010181d7819 */ /* 0x060fe200000006ff */
[----:B------:R-:W-:Y:S01]  /*18870*/  IMAD.MOV.U32 R30, RZ, RZ, R116 ;  /* 0x000000ffff1e7224 */ /* 0x000fe200078e0074 */
[----:B------:R-:W-:Y:S02]  /*18880*/  PRMT R24, R24, 0x7632, R24 ;  /* 0x0000763218187816 */ /* 0x000fe40000000018 */
        /* <DEDUP_REMOVED lines=12> */
.L_x_10806:
        /* <DEDUP_REMOVED lines=13> */
.L_x_10808:
[----:B------:R-:W-:Y:S05]  /*18a20*/  BSYNC.RECONVERGENT B1 ;  /* 0x0000000000017941 */ /* 0x000fea0003800200 */
.L_x_10807:
        /* <DEDUP_REMOVED lines=43> */
.L_x_10805:
[----:B------:R-:W-:Y:S05]  /*18ce0*/  BSYNC.RECONVERGENT B0 ;  /* 0x0000000000007941 */ /* 0x000fea0003800200 */
.L_x_10804:
[----:B------:R-:W-:Y:S01]  /*18cf0*/  I2FP.F32.U32 R29, R30 ;  /* 0x0000001e001d7245 */ /* 0x000fe20000201000 */
[----:B------:R-:W-:Y:S01]  /*18d00*/  BSSY.RECONVERGENT B0, `(.L_x_10809) ;  /* 0x000004f000007945 */ /* 0x000fe20003800200 */
[----:B------:R-:W-:Y:S02]  /*18d10*/  SHF.L.U32 R31, R68, 0x10, RZ ;  /* 0x00000010441f7819 */ /* 0x000fe400000006ff */
[----:B------:R-:W-:Y:S01]  /*18d20*/  ISETP.NE.AND P3, PT, R33, 0x1, PT ;  /* 0x000000012100780c */ /* 0x000fe20003f65270 */
[----:B------:R-:W-:Y:S01]  /*18d30*/  FFMA.FTZ R28, R29, R148, 1.1641532182693481445e-10 ;  /* 0x2f0000001d1c7423 */ /* 0x000fe20000010094 */
[----:B------:R-:W-:Y:S01]  /*18d40*/  FSEL R29, R94, RZ, P4 ;  /* 0x000000ff5e1d7208 */ /* 0x000fe20002000000 */
[----:B------:R-:W-:-:S03]  /*18d50*/  FMUL.FTZ R31, R31, R146 ;  /* 0x000000921f1f7220 */ /* 0x000fc60000410000 */
[----:B------:R-:W-:-:S04]  /*18d60*/  FSETP.GTU.FTZ.AND P2, PT, R28, R147, PT ;  /* 0x000000931c00720b */ /* 0x000fc80003f5c000 */
        /* <DEDUP_REMOVED lines=15> */
.L_x_10811:
        /* <DEDUP_REMOVED lines=13> */
.L_x_10813:
[----:B------:R-:W-:Y:S05]  /*18f30*/  BSYNC.RECONVERGENT B1 ;  /* 0x0000000000017941 */ /* 0x000fea0003800200 */
.L_x_10812:
        /* <DEDUP_REMOVED lines=43> */
.L_x_10810:
[----:B------:R-:W-:Y:S05]  /*191f0*/  BSYNC.RECONVERGENT B0 ;  /* 0x0000000000007941 */ /* 0x000fea0003800200 */
.L_x_10809:
        /* <DEDUP_REMOVED lines=20> */
.L_x_10816:
        /* <DEDUP_REMOVED lines=13> */
.L_x_10818:
[----:B------:R-:W-:Y:S05]  /*19410*/  BSYNC.RECONVERGENT B1 ;  /* 0x0000000000017941 */ /* 0x000fea0003800200 */
.L_x_10817:
        /* <DEDUP_REMOVED lines=43> */
.L_x_10815:
[----:B------:R-:W-:Y:S05]  /*196d0*/  BSYNC.RECONVERGENT B0 ;  /* 0x0000000000007941 */ /* 0x000fea0003800200 */
.L_x_10814:
[----:B------:R-:W-:Y:S01]  /*196e0*/  I2FP.F32.U32 R29, R30 ;  /* 0x0000001e001d7245 */ /* 0x000fe20000201000 */
[----:B------:R-:W-:Y:S01]  /*196f0*/  BSSY.RECONVERGENT B0, `(.L_x_10819) ;  /* 0x0000050000007945 */ /* 0x000fe20003800200 */
[----:B------:R-:W-:Y:S02]  /*19700*/  PRMT R28, R68, 0x7632, R28 ;  /* 0x00007632441c7816 */ /* 0x000fe4000000001c */
[----:B------:R-:W-:Y:S02]  /*19710*/  ISETP.NE.AND P3, PT, R34, 0x1, PT ;  /* 0x000000012200780c */ /* 0x000fe40003f65270 */
[----:B------:R-:W-:Y:S01]  /*19720*/  SHF.L.U32 R31, R28, 0x10, RZ ;  /* 0x000000101c1f7819 */ /* 0x000fe200000006ff */
[----:B------:R-:W-:Y:S01]  /*19730*/  FFMA.FTZ R28, R29, R148, 1.1641532182693481445e-10 ;  /* 0x2f0000001d1c7423 */ /* 0x000fe20000010094 */
[----:B------:R-:W-:-:S03]  /*19740*/  FSEL R24, R24, RZ, P4 ;  /* 0x000000ff18187208 */ /* 0x000fc60002000000 */
[----:B------:R-:W-:Y:S01]  /*19750*/  FMUL.FTZ R31, R31, R146 ;  /* 0x000000921f1f7220 */ /* 0x000fe20000410000 */
[----:B------:R-:W-:Y:S01]  /*19760*/  FSETP.GTU.FTZ.AND P2, PT, R28, R147, PT ;  /* 0x000000931c00720b */ /* 0x000fe20003f5c000 */
[----:B------:R-:W-:-:S03]  /*19770*/  IMAD.MOV.U32 R28, RZ, RZ, 0x2 ;  /* 0x00000002ff1c7424 */ /* 0x000fc600078e00ff */
        /* <DEDUP_REMOVED lines=14> */
.L_x_10821:
        /* <DEDUP_REMOVED lines=13> */
.L_x_10823:
[----:B------:R-:W-:Y:S05]  /*19930*/  BSYNC.RECONVERGENT B1 ;  /* 0x0000000000017941 */ /* 0x000fea0003800200 */
.L_x_10822:
        /* <DEDUP_REMOVED lines=43> */
.L_x_10820:
[----:B------:R-:W-:Y:S05]  /*19bf0*/  BSYNC.RECONVERGENT B0 ;  /* 0x0000000000007941 */ /* 0x000fea0003800200 */
.L_x_10819:
        /* <DEDUP_REMOVED lines=21> */
.L_x_10826:
        /* <DEDUP_REMOVED lines=13> */
.L_x_10828:
[----:B------:R-:W-:Y:S05]  /*19e20*/  BSYNC.RECONVERGENT B1 ;  /* 0x0000000000017941 */ /* 0x000fea0003800200 */
.L_x_10827:
        /* <DEDUP_REMOVED lines=43> */
.L_x_10825:
[----:B------:R-:W-:Y:S05]  /*1a0e0*/  BSYNC.RECONVERGENT B0 ;  /* 0x0000000000007941 */ /* 0x000fea0003800200 */
.L_x_10824:
        /* <DEDUP_REMOVED lines=8> */
[----:B------:R-:W-:-:S04]  /*1a170*/  FSETP.GTU.FTZ.AND P2, PT, R24, R147, PT ;  /* 0x000000931800720b */ /* 0x000fc80003f5c000 */
        /* <DEDUP_REMOVED lines=14> */
.L_x_10831:
        /* <DEDUP_REMOVED lines=13> */
.L_x_10833:
[----:B------:R-:W-:Y:S05]  /*1a330*/  BSYNC.RECONVERGENT B1 ;  /* 0x0000000000017941 */ /* 0x000fea0003800200 */
.L_x_10832:
        /* <DEDUP_REMOVED lines=43> */
.L_x_10830:
[----:B------:R-:W-:Y:S05]  /*1a5f0*/  BSYNC.RECONVERGENT B0 ;  /* 0x0000000000007941 */ /* 0x000fea0003800200 */
.L_x_10829:
        /* <DEDUP_REMOVED lines=20> */
.L_x_10836:
        /* <DEDUP_REMOVED lines=13> */
.L_x_10838:
[----:B------:R-:W-:Y:S05]  /*1a810*/  BSYNC.RECONVERGENT B1 ;  /* 0x0000000000017941 */ /* 0x000fea0003800200 */
.L_x_10837:
        /* <DEDUP_REMOVED lines=43> */
.L_x_10835:
[----:B------:R-:W-:Y:S05]  /*1aad0*/  BSYNC.RECONVERGENT B0 ;  /* 0x0000000000007941 */ /* 0x000fea0003800200 */
.L_x_10834:
[----:B------:R-:W-:Y:S01]  /*1aae0*/  I2FP.F32.U32 R25, R25 ;  /* 0x0000001900197245 */ /* 0x000fe20000201000 */
[----:B------:R-:W-:Y:S01]  /*1aaf0*/  BSSY.RECONVERGENT B0, `(.L_x_10839) ;  /* 0x0000050000007945 */ /* 0x000fe20003800200 */
[----:B------:R-:W-:-:S04]  /*1ab00*/  PRMT R24, R69, 0x7632, R24 ;  /* 0x0000763245187816 */ /* 0x000fc80000000018 */
[----:B------:R-:W-:Y:S01]  /*1ab10*/  SHF.L.U32 R29, R24, 0x10, RZ ;  /* 0x00000010181d7819 */ /* 0x000fe200000006ff */
[----:B------:R-:W-:Y:S01]  /*1ab20*/  FFMA.FTZ R24, R25, R148, 1.1641532182693481445e-10 ;  /* 0x2f00000019187423 */ /* 0x000fe20000010094 */
[----:B------:R-:W-:-:S03]  /*1ab30*/  IMAD.MOV.U32 R25, RZ, RZ, R116 ;  /* 0x000000ffff197224 */ /* 0x000fc600078e0074 */
[----:B------:R-:W-:Y:S01]  /*1ab40*/  FMUL.FTZ R29, R29, R146 ;  /* 0x000000921d1d7220 */ /* 0x000fe20000410000 */
[----:B------:R-:W-:Y:S02]  /*1ab50*/  FSETP.GTU.FTZ.AND P2, PT, R24, R147, PT ;  /* 0x000000931800720b */ /* 0x000fe40003f5c000 */
[----:B------:R-:W-:Y:S02]  /*1ab60*/  FSEL R24, R35, RZ, P4 ;  /* 0x000000ff23187208 */ /* 0x000fe40002000000 */
        /* <DEDUP_REMOVED lines=15> */
.L_x_10841:
        /* <DEDUP_REMOVED lines=13> */
.L_x_10843:
[----:B------:R-:W-:Y:S05]  /*1ad30*/  BSYNC.RECONVERGENT B1 ;  /* 0x0000000000017941 */ /* 0x000fea0003800200 */
.L_x_10842:
        /* <DEDUP_REMOVED lines=43> */
.L_x_10840:
[----:B------:R-:W-:Y:S05]  /*1aff0*/  BSYNC.RECONVERGENT B0 ;  /* 0x0000000000007941 */ /* 0x000fea0003800200 */
.L_x_10839:
[----:B------:R-:W-:Y:S01]  /*1b000*/  ISETP.NE.AND P3, PT, R29, 0x1, PT ;  /* 0x000000011d00780c */ /* 0x000fe20003f65270 */
[----:B------:R-:W-:Y:S01]  /*1b010*/  BSSY.RECONVERGENT B0, `(.L_x_10844) ;  /* 0x000004b000007945 */ /* 0x000fe20003800200 */
[----:B------:R-:W-:Y:S01]  /*1b020*/  I2FP.F32.U32 R25, R25 ;  /* 0x0000001900197245 */ /* 0x000fe20000201000 */
[----:B------:R-:W-:Y:S02]  /*1b030*/  IMAD.MOV.U32 R30, RZ, RZ, 0x2 ;  /* 0x00000002ff1e7424 */ /* 0x000fe400078e00ff */
[----:B------:R-:W-:Y:S02]  /*1b040*/  IMAD.MOV.U32 R28, RZ, RZ, R116 ;  /* 0x000000ffff1c7224 */ /* 0x000fe400078e0074 */
[----:B------:R-:W-:Y:S01]  /*1b050*/  FFMA.FTZ R24, R25, R148, 1.1641532182693481445e-10 ;  /* 0x2f00000019187423 */ /* 0x000fe20000010094 */
[C---:B------:R-:W-:Y:S02]  /*1b060*/  SHF.L.U32 R25, R26.reuse, 0x10, RZ ;  /* 0x000000101a197819 */ /* 0x040fe400000006ff */
[----:B------:R-:W-:-:S02]  /*1b070*/  PRMT R26, R26, 0x7632, R26 ;  /* 0x000076321a1a7816 */ /* 0x000fc4000000001a */
[----:B------:R-:W-:Y:S01]  /*1b080*/  FSETP.LE.FTZ.AND P2, PT, R24, R147, PT ;  /* 0x000000931800720b */ /* 0x000fe20003f53000 */
[----:B------:R-:W-:Y:S01]  /*1b090*/  FMUL.FTZ R122, R25, R146 ;  /* 0x00000092197a7220 */ /* 0x000fe20000410000 */
        /* <DEDUP_REMOVED lines=9> */
.L_x_10846:
        /* <DEDUP_REMOVED lines=13> */
.L_x_10848:
[----:B------:R-:W-:Y:S05]  /*1b200*/  BSYNC.RECONVERGENT B1 ;  /* 0x0000000000017941 */ /* 0x000fea0003800200 */
.L_x_10847:
        /* <DEDUP_REMOVED lines=43> */
.L_x_10845:
[----:B------:R-:W-:Y:S05]  /*1b4c0*/  BSYNC.RECONVERGENT B0 ;  /* 0x0000000000007941 */ /* 0x000fea0003800200 */
.L_x_10844:
        /* <DEDUP_REMOVED lines=12> */
[----:B------:R-:W-:Y:S01]  /*1b590*/  IMAD.MOV.U32 R25, RZ, RZ, R116 ;  /* 0x000000ffff197224 */ /* 0x000fe200078e0074 */
[----:B------:R-:W-:Y:S02]  /*1b5a0*/  PRMT R122, R24, 0x7610, R122 ;  /* 0x00007610187a7816 */ /* 0x000fe4000000007a */
        /* <DEDUP_REMOVED lines=10> */
.L_x_10851:
        /* <DEDUP_REMOVED lines=13> */
.L_x_10853:
[----:B------:R-:W-:Y:S05]  /*1b720*/  BSYNC.RECONVERGENT B1 ;  /* 0x0000000000017941 */ /* 0x000fea0003800200 */
.L_x_10852:
        /* <DEDUP_REMOVED lines=43> */
.L_x_10850:
[----:B------:R-:W-:Y:S05]  /*1b9e0*/  BSYNC.RECONVERGENT B0 ;  /* 0x0000000000007941 */ /* 0x000fea0003800200 */
.L_x_10849:
        /* <DEDUP_REMOVED lines=18> */
.L_x_10856:
        /* <DEDUP_REMOVED lines=13> */
.L_x_10858:
[----:B------:R-:W-:Y:S05]  /*1bbe0*/  BSYNC.RECONVERGENT B1 ;  /* 0x0000000000017941 */ /* 0x000fea0003800200 */
.L_x_10857:
        /* <DEDUP_REMOVED lines=43> */
.L_x_10855:
[----:B------:R-:W-:Y:S05]  /*1bea0*/  BSYNC.RECONVERGENT B0 ;  /* 0x0000000000007941 */ /* 0x000fea0003800200 */
.L_x_10854:
[----:B------:R-:W-:Y:S01]  /*1beb0*/  I2FP.F32.U32 R25, R25 ;  /* 0x0000001900197245 */ /* 0x000fe20000201000 */
[----:B------:R-:W-:Y:S01]  /*1bec0*/  BSSY.RECONVERGENT B0, `(.L_x_10859) ;  /* 0x0000050000007945 */ /* 0x000fe20003800200 */
[----:B------:R-:W-:Y:S02]  /*1bed0*/  PRMT R24, R70, 0x7632, R24 ;  /* 0x0000763246187816 */ /* 0x000fe40000000018 */
[----:B------:R-:W-:Y:S02]  /*1bee0*/  FSEL R26, R26, RZ, P3 ;  /* 0x000000ff1a1a7208 */ /* 0x000fe40001800000 */
[----:B------:R-:W-:Y:S01]  /*1bef0*/  SHF.L.U32 R29, R24, 0x10, RZ ;  /* 0x00000010181d7819 */ /* 0x000fe200000006ff */
[----:B------:R-:W-:Y:S01]  /*1bf00*/  FFMA.FTZ R24, R25, R148, 1.1641532182693481445e-10 ;  /* 0x2f00000019187423 */ /* 0x000fe20000010094 */
[----:B------:R-:W-:-:S03]  /*1bf10*/  IMAD.MOV.U32 R25, RZ, RZ, R116 ;  /* 0x000000ffff197224 */ /* 0x000fc600078e0074 */
[----:B------:R-:W-:Y:S01]  /*1bf20*/  FMUL.FTZ R29, R29, R146 ;  /* 0x000000921d1d7220 */ /* 0x000fe20000410000 */
        /* <DEDUP_REMOVED lines=16> */
.L_x_10861:
        /* <DEDUP_REMOVED lines=13> */
.L_x_10863:
[----:B------:R-:W-:Y:S05]  /*1c100*/  BSYNC.RECONVERGENT B1 ;  /* 0x0000000000017941 */ /* 0x000fea0003800200 */
.L_x_10862:
        /* <DEDUP_REMOVED lines=43> */
.L_x_10860:
[----:B------:R-:W-:Y:S05]  /*1c3c0*/  BSYNC.RECONVERGENT B0 ;  /* 0x0000000000007941 */ /* 0x000fea0003800200 */
.L_x_10859:
        /* <DEDUP_REMOVED lines=19> */
.L_x_10866:
        /* <DEDUP_REMOVED lines=13> */
.L_x_10868:
[----:B------:R-:W-:Y:S05]  /*1c5d0*/  BSYNC.RECONVERGENT B1 ;  /* 0x0000000000017941 */ /* 0x000fea0003800200 */
.L_x_10867:
        /* <DEDUP_REMOVED lines=43> */
.L_x_10865:
[----:B------:R-:W-:Y:S05]  /*1c890*/  BSYNC.RECONVERGENT B0 ;  /* 0x0000000000007941 */ /* 0x000fea0003800200 */
.L_x_10864:
        /* <DEDUP_REMOVED lines=23> */
.L_x_10871:
        /* <DEDUP_REMOVED lines=13> */
.L_x_10873:
[----:B------:R-:W-:Y:S05]  /*1cae0*/  BSYNC.RECONVERGENT B1 ;  /* 0x0000000000017941 */ /* 0x000fea0003800200 */
.L_x_10872:
        /* <DEDUP_REMOVED lines=43> */
.L_x_10870:
[----:B------:R-:W-:Y:S05]  /*1cda0*/  BSYNC.RECONVERGENT B0 ;  /* 0x0000000000007941 */ /* 0x000fea0003800200 */
.L_x_10869:
        /* <DEDUP_REMOVED lines=18> */
.L_x_10876:
        /* <DEDUP_REMOVED lines=15> */
.L_x_10878:
[----:B------:R-:W-:Y:S05]  /*1cfc0*/  BSYNC.RECONVERGENT B1 ;  /* 0x0000000000017941 */ /* 0x000fea0003800200 */
.L_x_10877:
        /* <DEDUP_REMOVED lines=43> */
.L_x_10875:
[----:B------:R-:W-:Y:S05]  /*1d280*/  BSYNC.RECONVERGENT B0 ;  /* 0x0000000000007941 */ /* 0x000fea0003800200 */
.L_x_10874:
[----:B------:R-:W-:Y:S02]  /*1d290*/  I2FP.F32.U32 R25, R25 ;  /* 0x0000001900197245 */ /* 0x000fe40000201000 */
[----:B------:R-:W-:-:S04]  /*1d2a0*/  PRMT R24, R71, 0x7632, R24 ;  /* 0x0000763247187816 */ /* 0x000fc80000000018 */
[----:B------:R-:W-:Y:S01]  /*1d2b0*/  SHF.L.U32 R27, R24, 0x10, RZ ;  /* 0x00000010181b7819 */ /* 0x000fe200000006ff */
[----:B------:R-:W-:-:S04]  /*1d2c0*/  FFMA.FTZ R24, R25, R148, 1.1641532182693481445e-10 ;  /* 0x2f00000019187423 */ /* 0x000fc80000010094 */
[----:B------:R-:W-:Y:S01]  /*1d2d0*/  FMUL.FTZ R27, R27, R146 ;  /* 0x000000921b1b7220 */ /* 0x000fe20000410000 */
[----:B------:R-:W-:Y:S02]  /*1d2e0*/  FSETP.GTU.FTZ.AND P6, PT, R24, R147, PT ;  /* 0x000000931800720b */ /* 0x000fe40003fdc000 */
[----:B------:R-:W-:Y:S02]  /*1d2f0*/  FSEL R24, R31, RZ, P5 ;  /* 0x000000ff1f187208 */ /* 0x000fe40002800000 */
[----:B------:R-:W-:Y:S02]  /*1d300*/  FSEL R27, R27, RZ, !P6 ;  /* 0x000000ff1b1b7208 */ /* 0x000fe40007000000 */
[----:B------:R-:W-:-:S03]  /*1d310*/  SEL R125, RZ, 0x1, P6 ;  /* 0x00000001ff7d7807 */ /* 0x000fc60003000000 */
[----:B------:R-:W-:-:S04]  /*1d320*/  FADD.FTZ R31, R27, R24 ;  /* 0x000000181b1f7221 */ /* 0x000fc80000010000 */
[----:B------:R-:W-:Y:S01]  /*1d330*/  @P1 FADD.FTZ R31, R63, R31 ;  /* 0x0000001f3f1f1221 */ /* 0x000fe20000010000 */
[----:B------:R-:W-:Y:S06]  /*1d340*/  BRA `(.L_x_10879) ;  /* 0x0000002800207947 */ /* 0x000fec0003800000 */
.L_x_10798:
        /* <DEDUP_REMOVED lines=16> */
.L_x_10882:
        /* <DEDUP_REMOVED lines=13> */
.L_x_10884:
[----:B------:R-:W-:Y:S05]  /*1d520*/  BSYNC.RECONVERGENT B1 ;  /* 0x0000000000017941 */ /* 0x000fea0003800200 */
.L_x_10883:
        /* <DEDUP_REMOVED lines=43> */
.L_x_10881:
[----:B------:R-:W-:Y:S05]  /*1d7e0*/  BSYNC.RECONVERGENT B0 ;  /* 0x0000000000007941 */ /* 0x000fea0003800200 */
.L_x_10880:
        /* <DEDUP_REMOVED lines=20> */
.L_x_10887:
        /* <DEDUP_REMOVED lines=13> */
.L_x_10889:
[----:B------:R-:W-:Y:S05]  /*1da00*/  BSYNC.RECONVERGENT B1 ;  /* 0x0000000000017941 */ /* 0x000fea0003800200 */
.L_x_10888:
        /* <DEDUP_REMOVED lines=43> */
.L_x_10886:
[----:B------:R-:W-:Y:S05]  /*1dcc0*/  BSYNC.RECONVERGENT B0 ;  /* 0x0000000000007941 */ /* 0x000fea0003800200 */
.L_x_10885:
[----:B------:R-:W-:Y:S01]  /*1dcd0*/  I2FP.F32.U32 R29, R29 ;  /* 0x0000001d001d7245 */ /* 0x000fe20000201000 */
[----:B------:R-:W-:Y:S01]  /*1dce0*/  BSSY.RECONVERGENT B0, `(.L_x_10890) ;  /* 0x000004b000007945 */ /* 0x000fe20003800200 */
[----:B------:R-:W-:Y:S02]  /*1dcf0*/  ISETP.NE.AND P2, PT, R32, 0x1, PT ;  /* 0x000000012000780c */ /* 0x000fe40003f45270 */
[----:B------:R-:W-:Y:S01]  /*1dd00*/  LOP3.LUT R117, R117, 0xfffffff7, RZ, 0xc0, !PT ;  /* 0xfffffff775757812 */ /* 0x000fe200078ec0ff */
[----:B------:R-:W-:Y:S01]  /*1dd10*/  FFMA.FTZ R28, R29, R148, 1.1641532182693481445e-10 ;  /* 0x2f0000001d1c7423 */ /* 0x000fe20000010094 */
[----:B------:R-:W-:Y:S01]  /*1dd20*/  SHF.L.U32 R35, R24, 0x10, RZ ;  /* 0x0000001018237819 */ /* 0x000fe200000006ff */
[----:B------:R-:W-:-:S03]  /*1dd30*/  IMAD.MOV.U32 R24, RZ, RZ, R116 ;  /* 0x000000ffff187224 */ /* 0x000fc600078e0074 */
[----:B------:R-:W-:Y:S01]  /*1dd40*/  FSETP.LE.FTZ.AND P3, PT, R28, R147, PT ;  /* 0x000000931c00720b */ /* 0x000fe20003f73000 */
[----:B------:R-:W-:-:S12]  /*1dd50*/  IMAD.MOV.U32 R28, RZ, RZ, 0x2 ;  /* 0x00000002ff1c7424 */ /* 0x000fd800078e00ff */
        /* <DEDUP_REMOVED lines=10> */
.L_x_10892:
        /* <DEDUP_REMOVED lines=13> */
.L_x_10894:
[----:B------:R-:W-:Y:S05]  /*1ded0*/  BSYNC.RECONVERGENT B1 ;  /* 0x0000000000017941 */ /* 0x000fea0003800200 */
.L_x_10893:
        /* <DEDUP_REMOVED lines=43> */
.L_x_10891:
[----:B------:R-:W-:Y:S05]  /*1e190*/  BSYNC.RECONVERGENT B0 ;  /* 0x0000000000007941 */ /* 0x000fea0003800200 */
.L_x_10890:
[----:B------:R-:W-:Y:S01]  /*1e1a0*/  I2FP.F32.U32 R29, R24 ;  /* 0x00000018001d7245 */ /* 0x000fe20000201000 */
[----:B------:R-:W-:Y:S01]  /*1e1b0*/  BSSY.RECONVERGENT B0, `(.L_x_10895) ;  /* 0x000004c000007945 */ /* 0x000fe20003800200 */
[----:B------:R-:W-:Y:S02]  /*1e1c0*/  ISETP.NE.AND P2, PT, R28, 0x1, PT ;  /* 0x000000011c00780c */ /* 0x000fe40003f45270 */
[----:B------:R-:W-:Y:S01]  /*1e1d0*/  LOP3.LUT R117, R117, 0xfffffffb, RZ, 0xc0, !PT ;  /* 0xfffffffb75757812 */ /* 0x000fe200078ec0ff */
[----:B------:R-:W-:Y:S01]  /*1e1e0*/  FFMA.FTZ R24, R29, R148, 1.1641532182693481445e-10 ;  /* 0x2f0000001d187423 */ /* 0x000fe20000010094 */
[C---:B------:R-:W-:Y:S01]  /*1e1f0*/  SHF.L.U32 R33, R25.reuse, 0x10, RZ ;  /* 0x0000001019217819 */ /* 0x040fe200000006ff */
[----:B------:R-:W-:Y:S01]  /*1e200*/  IMAD.MOV.U32 R29, RZ, RZ, 0x2 ;  /* 0x00000002ff1d7424 */ /* 0x000fe200078e00ff */
        /* <DEDUP_REMOVED lines=13> */
.L_x_10897:
        /* <DEDUP_REMOVED lines=13> */
.L_x_10899:
[----:B------:R-:W-:Y:S05]  /*1e3b0*/  BSYNC.RECONVERGENT B1 ;  /* 0x0000000000017941 */ /* 0x000fea0003800200 */
.L_x_10898:
        /* <DEDUP_REMOVED lines=43> */
.L_x_10896:
[----:B------:R-:W-:Y:S05]  /*1e670*/  BSYNC.RECONVERGENT B0 ;  /* 0x0000000000007941 */ /* 0x000fea0003800200 */
.L_x_10895:
        /* <DEDUP_REMOVED lines=19> */
.L_x_10902:
        /* <DEDUP_REMOVED lines=13> */
.L_x_10904:
[----:B------:R-:W-:Y:S05]  /*1e880*/  BSYNC.RECONVERGENT B1 ;  /* 0x0000000000017941 */ /* 0x000fea0003800200 */
.L_x_10903:
        /* <DEDUP_REMOVED lines=43> */
.L_x_10901:
[----:B------:R-:W-:Y:S05]  /*1eb40*/  BSYNC.RECONVERGENT B0 ;  /* 0x0000000000007941 */ /* 0x000fea0003800200 */
.L_x_10900:
        /* <DEDUP_REMOVED lines=18> */
.L_x_10907:
        /* <DEDUP_REMOVED lines=13> */
.L_x_10909:
[----:B------:R-:W-:Y:S05]  /*1ed40*/  BSYNC.RECONVERGENT B1 ;  /* 0x0000000000017941 */ /* 0x000fea0003800200 */
.L_x_10908:
        /* <DEDUP_REMOVED lines=43> */
.L_x_10906:
[----:B------:R-:W-:Y:S05]  /*1f000*/  BSYNC.RECONVERGENT B0 ;  /* 0x0000000000007941 */ /* 0x000fea0003800200 */
.L_x_10905:
[----:B------:R-:W-:Y:S01]  /*1f010*/  ISETP.NE.AND P4, PT, R29, 0x1, PT ;  /* 0x000000011d00780c */ /* 0x000fe20003f85270 */
[----:B------:R-:W-:Y:S01]  /*1f020*/  BSSY.RECONVERGENT B0, `(.L_x_10910) ;  /* 0x0000049000007945 */ /* 0x000fe20003800200 */
[----:B------:R-:W-:Y:S02]  /*1f030*/  I2FP.F32.U32 R25, R25 ;  /* 0x0000001900197245 */ /* 0x000fe40000201000 */
[----:B------:R-:W-:Y:S01]  /*1f040*/  SHF.L.U32 R159, R26, 0x10, RZ ;  /* 0x000000101a9f7819 */ /* 0x000fe200000006ff */
[----:B------:R-:W-:Y:S02]  /*1f050*/  IMAD.MOV.U32 R26, RZ, RZ, 0x2 ;  /* 0x00000002ff1a7424 */ /* 0x000fe400078e00ff */
        /* <DEDUP_REMOVED lines=12> */
.L_x_10912:
        /* <DEDUP_REMOVED lines=13> */
.L_x_10914:
[----:B------:R-:W-:Y:S05]  /*1f1f0*/  BSYNC.RECONVERGENT B1 ;  /* 0x0000000000017941 */ /* 0x000fea0003800200 */
.L_x_10913:
        /* <DEDUP_REMOVED lines=43> */
.L_x_10911:
[----:B------:R-:W-:Y:S05]  /*1f4b0*/  BSYNC.RECONVERGENT B0 ;  /* 0x0000000000007941 */ /* 0x000fea0003800200 */
.L_x_10910:
        /* <DEDUP_REMOVED lines=18> */
.L_x_10917:
        /* <DEDUP_REMOVED lines=13> */
.L_x_10919:
[----:B------:R-:W-:Y:S05]  /*1f6b0*/  BSYNC.RECONVERGENT B1 ;  /* 0x0000000000017941 */ /* 0x000fea0003800200 */
.L_x_10918:
        /* <DEDUP_REMOVED lines=38> */
[----:B------:R-:W-:Y:S01]  /*1f920*/  LOP3.LUT R17, R136, R24, R29, 0x96, !PT ;  /* 0x0000001888117212 */ /* 0x000fe200078e961d */
[----:B------:R-:W-:-:S05]  /*1f930*/  IMAD.WIDE.U32 R24, R25, -0x2daee0ad, RZ ;  /* 0xd2511f5319187825 */ /* 0x000fca00078e00ff */
[----:B------:R-:W-:Y:S02]  /*1f940*/  LOP3.LUT R18, R132, R26, R25, 0x96, !PT ;  /* 0x0000001a84127212 */ /* 0x000fe400078e9619 */
[----:B------:R-:W-:Y:S01]  /*1f950*/  MOV R25, R152 ;  /* 0x0000009800197202 */ /* 0x000fe20000000f00 */
[----:B------:R-:W-:-:S07]  /*1f960*/  IMAD.MOV.U32 R152, RZ, RZ, R24 ;  /* 0x000000ffff987224 */ /* 0x000fce00078e0018 */
.L_x_10916:
[----:B------:R-:W-:Y:S05]  /*1f970*/  BSYNC.RECONVERGENT B0 ;  /* 0x0000000000007941 */ /* 0x000fea0003800200 */
.L_x_10915:
[----:B------:R-:W-:Y:S01]  /*1f980*/  P2R R28, PR, RZ, 0x2 ;  /* 0x00000002ff1c7803 */ /* 0x000fe20000000000 */
[-C--:B------:R-:W-:Y:S01]  /*1f990*/  FMUL.FTZ R31, R31, R146.reuse ;  /* 0x000000921f1f7220 */ /* 0x080fe20000410000 */
        /* <DEDUP_REMOVED lines=35> */
.L_x_10879:
[----:B------:R-:W-:Y:S01]  /*1fbd0*/  SEL R24, RZ, 0x1000000, !P5 ;  /* 0x01000000ff187807 */ /* 0x000fe20006800000 */
[----:B------:R-:W-:Y:S01]  /*1fbe0*/  IMAD.WIDE.U32 R94, R157, 0x20, R154 ;  /* 0x000000209d5e7825 */ /* 0x000fe200078e009a */
[----:B------:R-:W-:Y:S02]  /*1fbf0*/  SEL R25, RZ, 0x10000, !P4 ;  /* 0x00010000ff197807 */ /* 0x000fe40006000000 */
[----:B------:R-:W-:Y:S02]  /*1fc00*/  SEL R126, RZ, 0x100, !P3 ;  /* 0x00000100ff7e7807 */ /* 0x000fe40005800000 */
[C---:B------:R-:W-:Y:S01]  /*1fc10*/  LOP3.LUT P5, RZ, R117.reuse, 0x8, RZ, 0xc0, !PT ;  /* 0x0000000875ff7812 */ /* 0x040fe200078ac0ff */
[----:B------:R-:W-:Y:S01]  /*1fc20*/  STG.E.128 desc[UR8][R94.64], R32 ;  /* 0x000000205e007986 */ /* 0x000fe2000c101d08 */
[C---:B------:R-:W-:Y:S02]  /*1fc30*/  LOP3.LUT P4, RZ, R117.reuse, 0x4, RZ, 0xc0, !PT ;  /* 0x0000000475ff7812 */ /* 0x040fe4000788c0ff */
[----:B------:R-:W-:Y:S01]  /*1fc40*/  LOP3.LUT P3, RZ, R117, 0x2, RZ, 0xc0, !PT ;  /* 0x0000000275ff7812 */ /* 0x000fe2000786c0ff */
[----:B------:R0:W-:Y:S01]  /*1fc50*/  STG.E.128 desc[UR8][R94.64+0x10], R28 ;  /* 0x0000101c5e007986 */ /* 0x0001e2000c101d08 */
[----:B------:R-:W-:-:S02]  /*1fc60*/  LOP3.LUT R126, R126, R24, R25, 0xfe, !PT ;  /* 0x000000187e7e7212 */ /* 0x000fc400078efe19 */
[----:B------:R-:W-:Y:S02]  /*1fc70*/  LOP3.LUT P6, RZ, R117, 0x10, RZ, 0xc0, !PT ;  /* 0x0000001075ff7812 */ /* 0x000fe400078cc0ff */
[----:B------:R-:W-:Y:S02]  /*1fc80*/  SEL R24, RZ, 0x1000000, !P3 ;  /* 0x01000000ff187807 */ /* 0x000fe40005800000 */
[----:B------:R-:W-:Y:S02]  /*1fc90*/  SEL R25, RZ, 0x10000, !P4 ;  /* 0x00010000ff197807 */ /* 0x000fe40006000000 */
[----:B------:R-:W-:Y:S02]  /*1fca0*/  SEL R26, RZ, 0x100, !P5 ;  /* 0x00000100ff1a7807 */ /* 0x000fe40006800000 */
[----:B------:R-:W-:Y:S02]  /*1fcb0*/  SEL R27, RZ, 0x1, !P2 ;  /* 0x00000001ff1b7807 */ /* 0x000fe40005000000 */
[----:B------:R-:W-:-:S02]  /*1fcc0*/  LOP3.LUT R26, R26, R24, R25, 0xfe, !PT ;  /* 0x000000181a1a7212 */ /* 0x000fc400078efe19 */
[----:B------:R-:W-:Y:S01]  /*1fcd0*/  SEL R127, RZ, 0x1, !P6 ;  /* 0x00000001ff7f7807 */ /* 0x000fe20007000000 */
[----:B------:R-:W1:Y:S01]  /*1fce0*/  @P0 LDC.64 R24, c[0x0][0x398] ;  /* 0x0000e600ff180b82 */ /* 0x000e620000000a00 */
[----:B------:R-:W-:Y:S01]  /*1fcf0*/  LOP3.LUT R27, R126, R27, RZ, 0xfc, !PT ;  /* 0x0000001b7e1b7212 */ /* 0x000fe200078efcff */
[----:B0-----:R-:W-:Y:S01]  /*1fd00*/  IMAD.WIDE.U32 R94, R157, 0x8, R150 ;  /* 0x000000089d5e7825 */ /* 0x001fe200078e0096 */
[----:B------:R-:W-:-:S05]  /*1fd10*/  LOP3.LUT R26, R26, R127, RZ, 0xfc, !PT ;  /* 0x0000007f1a1a7212 */ /* 0x000fca00078efcff */
[----:B------:R0:W-:Y:S01]  /*1fd20*/  STG.E.64 desc[UR8][R94.64], R26 ;  /* 0x0000001a5e007986 */ /* 0x0001e2000c101b08 */
[----:B------:R-:W-:Y:S05]  /*1fd30*/  @!P0 BRA `(.L_x_10920) ;  /* 0x0000000000508947 */ /* 0x000fea0003800000 */
[----:B0-----:R-:W-:Y:S01]  /*1fd40*/  IMAD.U32 R26, R124, 0x10000, RZ ;  /* 0x000100007c1a7824 */ /* 0x001fe200078e00ff */
[----:B------:R-:W-:Y:S02]  /*1fd50*/  PRMT R95, R123, 0x7104, RZ ;  /* 0x000071047b5f7816 */ /* 0x000fe400000000ff */
[----:B------:R-:W-:Y:S02]  /*1fd60*/  LOP3.LUT R158, R121, 0xff, RZ, 0xc0, !PT ;  /* 0x000000ff799e7812 */ /* 0x000fe400078ec0ff */
[----:B------:R-:W-:Y:S02]  /*1fd70*/  LOP3.LUT R27, R26, 0xff0000, RZ, 0xc0, !PT ;  /* 0x00ff00001a1b7812 */ /* 0x000fe400078ec0ff */
[----:B------:R-:W-:Y:S01]  /*1fd80*/  LOP3.LUT R26, R125, 0xffff, RZ, 0xc0, !PT ;  /* 0x0000ffff7d1a7812 */ /* 0x000fe200078ec0ff */
[----:B------:R-:W-:Y:S01]  /*1fd90*/  IMAD.WIDE.U32 R158, R158, 0x1000000, RZ ;  /* 0x010000009e9e7825 */ /* 0x000fe200078e00ff */
[----:B------:R-:W-:Y:S02]  /*1fda0*/  LOP3.LUT R126, R120, 0xff, RZ, 0xc0, !PT ;  /* 0x000000ff787e7812 */ /* 0x000fe400078ec0ff */
[----:B------:R-:W-:-:S02]  /*1fdb0*/  PRMT R94, R27, 0x4210, R26 ;  /* 0x000042101b5e7816 */ /* 0x000fc4000000001a */
[----:B------:R-:W0:Y:S01]  /*1fdc0*/  LDC.64 R26, c[0x0][0x3b8] ;  /* 0x0000ee00ff1a7b82 */ /* 0x000e220000000a00 */
[----:B------:R-:W-:Y:S01]  /*1fdd0*/  IMAD.WIDE.U32 R126, R126, 0x10000, RZ ;  /* 0x000100007e7e7825 */ /* 0x000fe200078e00ff */
[----:B------:R-:W-:Y:S02]  /*1fde0*/  LOP3.LUT R95, R94, 0xff00, R95, 0xf8, !PT ;  /* 0x0000ff005e5f7812 */ /* 0x000fe400078ef85f */
[----:B------:R-:W-:Y:S02]  /*1fdf0*/  LOP3.LUT R94, R119, 0xff, RZ, 0xc0, !PT ;  /* 0x000000ff775e7812 */ /* 0x000fe400078ec0ff */
        /* <DEDUP_REMOVED lines=8> */
.L_x_10920:
[----:B0-2---:R-:W0:Y:S01]  /*1fe80*/  @P1 LDC.64 R26, c[0x0][0x3a0] ;  /* 0x0000e800ff1a1b82 */ /* 0x005e220000000a00 */
[----:B------:R-:W-:-:S04]  /*1fe90*/  VIADD R159, R128, 0x80 ;  /* 0x00000080809f7836 */ /* 0x000fc80000000000 */
[----:B------:R-:W-:-:S04]  /*1fea0*/  IMAD.WIDE.U32 R92, R159, 0x10, R92 ;  /* 0x000000109f5c7825 */ /* 0x000fc800078e005c */
[C---:B-1----:R-:W-:Y:S02]  /*1feb0*/  @P0 IMAD.WIDE.U32 R24, R159.reuse, 0x10, R24 ;  /* 0x000000109f180825 */ /* 0x042fe400078e0018 */
[----:B------:R-:W5:Y:S04]  /*1fec0*/  LDG.E.128 R92, desc[UR8][R92.64] ;  /* 0x000000085c5c7981 */ /* 0x000f68000c1e1d00 */
[----:B------:R1:W5:Y:S01]  /*1fed0*/  @P0 LDG.E.128 R68, desc[UR8][R24.64] ;  /* 0x0000000818440981 */ /* 0x000362000c1e1d00 */
[----:B0-----:R-:W-:-:S05]  /*1fee0*/  @P1 IMAD.WIDE.U32 R26, R159, 0x20, R26 ;  /* 0x000000209f1a1825 */ /* 0x001fca00078e001a */
[----:B------:R1:W5:Y:S04]  /*1fef0*/  @P1 LDG.E.128 R64, desc[UR8][R26.64] ;  /* 0x000000081a401981 */ /* 0x000368000c1e1d00 */
[----:B------:R1:W5:Y:S01]  /*1ff00*/  @P1 LDG.E.128 R60, desc[UR8][R26.64+0x10] ;  /* 0x000010081a3c1981 */ /* 0x000362000c1e1d00 */
        /* <DEDUP_REMOVED lines=17> */
.L_x_10924:
        /* <DEDUP_REMOVED lines=13> */
.L_x_10926:
[----:B------:R-:W-:Y:S05]  /*200f0*/  BSYNC.RECONVERGENT B1 ;  /* 0x0000000000017941 */ /* 0x000fea0003800200 */
.L_x_10925:
        /* <DEDUP_REMOVED lines=40> */
[----:B------:R-:W-:Y:S01]  /*20380*/  LOP3.LUT R18, R132, R24, R127, 0x96, !PT ;  /* 0x0000001884127212 */ /* 0x000fe200078e967f */
[----:B------:R-:W-:-:S07]  /*20390*/  IMAD.MOV.U32 R24, RZ, RZ, R152 ;  /* 0x000000ffff187224 */ /* 0x000fce00078e0098 */
.L_x_10923:
[----:B------:R-:W-:Y:S05]  /*203a0*/  BSYNC.RECONVERGENT B0 ;  /* 0x0000000000007941 */ /* 0x000fea0003800200 */
.L_x_10922:
[----:B------:R-:W-:Y:S01]  /*203b0*/  I2FP.F32.U32 R25, R24 ;  /* 0x0000001800197245 */ /* 0x000fe20000201000 */
[----:B------:R-:W-:Y:S01]  /*203c0*/  BSSY.RECONVERGENT B0, `(.L_x_10927) ;  /* 0x000004d000007945 */ /* 0x000fe20003800200 */
[----:B------:R-:W-:Y:S01]  /*203d0*/  ISETP.NE.AND P2, PT, R27, 0x1, PT ;  /* 0x000000011b00780c */ /* 0x000fe20003f45270 */
[----:B------:R-:W-:Y:S01]  /*203e0*/  IMAD.MOV.U32 R119, RZ, RZ, 0x2 ;  /* 0x00000002ff777424 */ /* 0x000fe200078e00ff */
[----:B------:R-:W-:Y:S01]  /*203f0*/  LOP3.LUT R117, R117, 0xffffffef, RZ, 0xc0, !PT ;  /* 0xffffffef75757812 */ /* 0x000fe200078ec0ff */
[----:B------:R-:W-:Y:S01]  /*20400*/  FFMA.FTZ R24, R25, R148, 1.1641532182693481445e-10 ;  /* 0x2f00000019187423 */ /* 0x000fe20000010094 */
[C---:B-----5:R-:W-:Y:S01]  /*20410*/  IMAD.U32 R25, R92.reuse, 0x10000, RZ ;  /* 0x000100005c197824 */ /* 0x060fe200078e00ff */
[----:B------:R-:W-:Y:S02]  /*20420*/  PRMT R92, R92, 0x7632, R92 ;  /* 0x000076325c5c7816 */ /* 0x000fe4000000005c */
        /* <DEDUP_REMOVED lines=13> */
.L_x_10929:
        /* <DEDUP_REMOVED lines=13> */
.L_x_10931:
[----:B------:R-:W-:Y:S05]  /*205d0*/  BSYNC.RECONVERGENT B1 ;  /* 0x0000000000017941 */ /* 0x000fea0003800200 */
.L_x_10930:
        /* <DEDUP_REMOVED lines=43> */
.L_x_10928:
[----:B------:R-:W-:Y:S05]  /*20890*/  BSYNC.RECONVERGENT B0 ;  /* 0x0000000000007941 */ /* 0x000fea0003800200 */
.L_x_10927:
[----:B------:R-:W-:Y:S01]  /*208a0*/  I2FP.F32.U32 R25, R26 ;  /* 0x0000001a00197245 */ /* 0x000fe20000201000 */
[----:B------:R-:W-:Y:S01]  /*208b0*/  IMAD.U32 R27, R68, 0x10000, RZ ;  /* 0x00010000441b7824 */ /* 0x000fe200078e00ff */
[----:B------:R-:W-:Y:S01]  /*208c0*/  ISETP.NE.AND P3, PT, R119, 0x1, PT ;  /* 0x000000017700780c */ /* 0x000fe20003f65270 */
[----:B------:R-:W-:Y:S01]  /*208d0*/  BSSY.RECONVERGENT B0, `(.L_x_10932) ;  /* 0x000004d000007945 */ /* 0x000fe20003800200 */
[----:B------:R-:W-:Y:S02]  /*208e0*/  IMAD.MOV.U32 R120, RZ, RZ, 0x2 ;  /* 0x00000002ff787424 */ /* 0x000fe400078e00ff */
[----:B------:R-:W-:Y:S01]  /*208f0*/  FFMA.FTZ R24, R25, R148, 1.1641532182693481445e-10 ;  /* 0x2f00000019187423 */ /* 0x000fe20000010094 */
[----:B------:R-:W-:Y:S01]  /*20900*/  FMUL.FTZ R27, R27, R146 ;  /* 0x000000921b1b7220 */ /* 0x000fe20000410000 */
[----:B------:R-:W-:-:S03]  /*20910*/  FSEL R25, R122, RZ, P4 ;  /* 0x000000ff7a197208 */ /* 0x000fc60002000000 */
[----:B------:R-:W-:-:S04]  /*20920*/  FSETP.GTU.FTZ.AND P2, PT, R24, R147, PT ;  /* 0x000000931800720b */ /* 0x000fc80003f5c000 */
        /* <DEDUP_REMOVED lines=14> */
.L_x_10934:
        /* <DEDUP_REMOVED lines=13> */
.L_x_10936:
[----:B------:R-:W-:Y:S05]  /*20ae0*/  BSYNC.RECONVERGENT B1 ;  /* 0x0000000000017941 */ /* 0x000fea0003800200 */
.L_x_10935:
        /* <DEDUP_REMOVED lines=43> */
.L_x_10933:
[----:B------:R-:W-:Y:S05]  /*20da0*/  BSYNC.RECONVERGENT B0 ;  /* 0x0000000000007941 */ /* 0x000fea0003800200 */
.L_x_10932:
[----:B------:R-:W-:Y:S01]  /*20db0*/  I2FP.F32.U32 R25, R25 ;  /* 0x0000001900197245 */ /* 0x000fe20000201000 */
[----:B------:R-:W-:Y:S01]  /*20dc0*/  BSSY.RECONVERGENT B0, `(.L_x_10937) ;  /* 0x000004c000007945 */ /* 0x000fe20003800200 */
[----:B------:R-:W-:Y:S02]  /*20dd0*/  ISETP.NE.AND P2, PT, R120, 0x1, PT ;  /* 0x000000017800780c */ /* 0x000fe40003f45270 */
[----:B------:R-:W-:Y:S01]  /*20de0*/  LOP3.LUT R117, R117, 0xfffffff7, RZ, 0xc0, !PT ;  /* 0xfffffff775757812 */ /* 0x000fe200078ec0ff */
[----:B------:R-:W-:Y:S01]  /*20df0*/  FFMA.FTZ R26, R25, R148, 1.1641532182693481445e-10 ;  /* 0x2f000000191a7423 */ /* 0x000fe20000010094 */
[----:B------:R-:W-:Y:S01]  /*20e00*/  IMAD.U32 R25, R92, 0x10000, RZ ;  /* 0x000100005c197824 */ /* 0x000fe200078e00ff */
[----:B------:R-:W-:Y:S01]  /*20e10*/  MOV R27, R116 ;  /* 0x00000074001b7202 */ /* 0x000fe20000000f00 */
[----:B------:R-:W-:Y:S02]  /*20e20*/  IMAD.MOV.U32 R92, RZ, RZ, 0x2 ;  /* 0x00000002ff5c7424 */ /* 0x000fe400078e00ff */
        /* <DEDUP_REMOVED lines=12> */
.L_x_10939:
        /* <DEDUP_REMOVED lines=13> */
.L_x_10941:
[----:B------:R-:W-:Y:S05]  /*20fc0*/  BSYNC.RECONVERGENT B1 ;  /* 0x0000000000017941 */ /* 0x000fea0003800200 */
.L_x_10940:
        /* <DEDUP_REMOVED lines=43> */
.L_x_10938:
[----:B------:R-:W-:Y:S05]  /*21280*/  BSYNC.RECONVERGENT B0 ;  /* 0x0000000000007941 */ /* 0x000fea0003800200 */
.L_x_10937:
[----:B------:R-:W-:Y:S01]  /*21290*/  PRMT R26, R68, 0x7632, R26 ;  /* 0x00007632441a7816 */ /* 0x000fe2000000001a */
[----:B------:R-:W-:Y:S01]  /*212a0*/  BSSY.RECONVERGENT B0, `(.L_x_10942) ;  /* 0x0000050000007945 */ /* 0x000fe20003800200 */
[----:B------:R-:W-:Y:S01]  /*212b0*/  I2FP.F32.U32 R27, R27 ;  /* 0x0000001b001b7245 */ /* 0x000fe20000201000 */
[----:B------:R-:W-:Y:S01]  /*212c0*/  IMAD.MOV.U32 R120, RZ, RZ, 0x2 ;  /* 0x00000002ff787424 */ /* 0x000fe200078e00ff */
[----:B------:R-:W-:Y:S01]  /*212d0*/  ISETP.NE.AND P3, PT, R92, 0x1, PT ;  /* 0x000000015c00780c */ /* 0x000fe20003f65270 */
[----:B------:R-:W-:Y:S02]  /*212e0*/  IMAD.U32 R119, R26, 0x10000, RZ ;  /* 0x000100001a777824 */ /* 0x000fe400078e00ff */
[----:B------:R-:W-:Y:S01]  /*212f0*/  FFMA.FTZ R26, R27, R148, 1.1641532182693481445e-10 ;  /* 0x2f0000001b1a7423 */ /* 0x000fe20000010094 */
[----:B------:R-:W-:Y:S01]  /*21300*/  MOV R27, R116 ;  /* 0x00000074001b7202 */ /* 0x000fe20000000f00 */
[----:B------:R-:W-:-:S03]  /*21310*/  FMUL.FTZ R119, R119, R146 ;  /* 0x0000009277777220 */ /* 0x000fc60000410000 */
[----:B------:R-:W-:Y:S02]  /*21320*/  FSETP.GTU.FTZ.AND P2, PT, R26, R147, PT ;  /* 0x000000931a00720b */ /* 0x000fe40003f5c000 */
[----:B------:R-:W-:Y:S02]  /*21330*/  FSEL R26, R25, RZ, P4 ;  /* 0x000000ff191a7208 */ /* 0x000fe40002000000 */
        /* <DEDUP_REMOVED lines=13> */
.L_x_10944:
        /* <DEDUP_REMOVED lines=13> */
.L_x_10946:
[----:B------:R-:W-:Y:S05]  /*214e0*/  BSYNC.RECONVERGENT B1 ;  /* 0x0000000000017941 */ /* 0x000fea0003800200 */
.L_x_10945:
        /* <DEDUP_REMOVED lines=43> */
.L_x_10943:
[----:B------:R-:W-:Y:S05]  /*217a0*/  BSYNC.RECONVERGENT B0 ;  /* 0x0000000000007941 */ /* 0x000fea0003800200 */
.L_x_10942:
        /* <DEDUP_REMOVED lines=8> */
[----:B------:R-:W-:Y:S02]  /*21830*/  MOV R93, R116 ;  /* 0x00000074005d7202 */ /* 0x000fe40000000f00 */
        /* <DEDUP_REMOVED lines=12> */
.L_x_10949:
        /* <DEDUP_REMOVED lines=13> */
.L_x_10951:
[----:B------:R-:W-:Y:S05]  /*219d0*/  BSYNC.RECONVERGENT B1 ;  /* 0x0000000000017941 */ /* 0x000fea0003800200 */
.L_x_10950:
        /* <DEDUP_REMOVED lines=43> */
.L_x_10948:
[----:B------:R-:W-:Y:S05]  /*21c90*/  BSYNC.RECONVERGENT B0 ;  /* 0x0000000000007941 */ /* 0x000fea0003800200 */
.L_x_10947:
        /* <DEDUP_REMOVED lines=23> */
.L_x_10954:
        /* <DEDUP_REMOVED lines=13> */
.L_x_10956:
[----:B------:R-:W-:Y:S05]  /*21ee0*/  BSYNC.RECONVERGENT B1 ;  /* 0x0000000000017941 */ /* 0x000fea0003800200 */
.L_x_10955:
        /* <DEDUP_REMOVED lines=38> */
[----:B------:R-:W-:Y:S01]  /*22150*/  IMAD.WIDE.U32 R92, R93, -0x2daee0ad, RZ ;  /* 0xd2511f535d5c7825 */ /* 0x000fe200078e00ff */
[----:B------:R-:W-:-:S04]  /*22160*/  MOV R116, R124 ;  /* 0x0000007c00747202 */ /* 0x000fc80000000f00 */
[----:B------:R-:W-:Y:S01]  /*22170*/  LOP3.LUT R18, R132, R122, R93, 0x96, !PT ;  /* 0x0000007a84127212 */ /* 0x000fe200078e965d */
[----:B------:R-:W-:Y:S02]  /*22180*/  IMAD.MOV.U32 R93, RZ, RZ, R126 ;  /* 0x000000ffff5d7224 */ /* 0x000fe400078e007e */
[----:B------:R-:W-:-:S07]  /*22190*/  IMAD.MOV.U32 R126, RZ, RZ, R92 ;  /* 0x000000ffff7e7224 */ /* 0x000fce00078e005c */
.L_x_10953:
[----:B------:R-:W-:Y:S05]  /*221a0*/  BSYNC.RECONVERGENT B0 ;  /* 0x0000000000007941 */ /* 0x000fea0003800200 */
.L_x_10952:
[----:B------:R-:W-:Y:S01]  /*221b0*/  I2FP.F32.U32 R93, R93 ;  /* 0x0000005d005d7245 */ /* 0x000fe20000201000 */
[----:B------:R-:W-:Y:S01]  /*221c0*/  IMAD.U32 R27, R27, 0x10000, RZ ;  /* 0x000100001b1b7824 */ /* 0x000fe200078e00ff */
[----:B------:R-:W-:Y:S01]  /*221d0*/  ISETP.NE.AND P2, PT, R121, 0x1, PT ;  /* 0x000000017900780c */ /* 0x000fe20003f45270 */
[----:B------:R-:W-:Y:S01]  /*221e0*/  BSSY.RECONVERGENT B0, `(.L_x_10957) ;  /* 0x000004a000007945 */ /* 0x000fe20003800200 */
[----:B------:R-:W-:Y:S01]  /*221f0*/  LOP3.LUT R117, R117, 0xfffffffd, RZ, 0xc0, !PT ;  /* 0xfffffffd75757812 */ /* 0x000fe200078ec0ff */
[----:B------:R-:W-:Y:S01]  /*22200*/  FFMA.FTZ R92, R93, R148, 1.1641532182693481445e-10 ;  /* 0x2f0000005d5c7423 */ /* 0x000fe20000010094 */
[----:B------:R-:W-:Y:S02]  /*22210*/  IMAD.MOV.U32 R122, RZ, RZ, 0x2 ;  /* 0x00000002ff7a7424 */ /* 0x000fe400078e00ff */
[----:B------:R-:W-:Y:S01]  /*22220*/  FMUL.FTZ R27, R27, R146 ;  /* 0x000000921b1b7220 */ /* 0x000fe20000410000 */
        /* <DEDUP_REMOVED lines=12> */
.L_x_10959:
        /* <DEDUP_REMOVED lines=13> */
.L_x_10961:
[----:B------:R-:W-:Y:S05]  /*223c0*/  BSYNC.RECONVERGENT B1 ;  /* 0x0000000000017941 */ /* 0x000fea0003800200 */
.L_x_10960:
        /* <DEDUP_REMOVED lines=40> */
[----:B------:R-:W-:Y:S02]  /*22650*/  HFMA2 R122, -RZ, RZ, 0, 0 ;  /* 0x00000000ff7a7431 */ /* 0x000fe400000001ff */
[----:B------:R-:W-:Y:S02]  /*22660*/  IMAD.MOV.U32 R93, RZ, RZ, R126 ;  /* 0x000000ffff5d7224 */ /* 0x000fe400078e007e */
[----:B------:R-:W-:-:S07]  /*22670*/  IMAD.MOV.U32 R126, RZ, RZ, R92 ;  /* 0x000000ffff7e7224 */ /* 0x000fce00078e005c */
.L_x_10958:
[----:B------:R-:W-:Y:S05]  /*22680*/  BSYNC.RECONVERGENT B0 ;  /* 0x0000000000007941 */ /* 0x000fea0003800200 */
.L_x_10957:
[----:B------:R-:W-:Y:S01]  /*22690*/  I2FP.F32.U32 R93, R93 ;  /* 0x0000005d005d7245 */ /* 0x000fe20000201000 */
[----:B------:R-:W-:Y:S01]  /*226a0*/  BSSY.RECONVERGENT B0, `(.L_x_10962) ;  /* 0x0000050000007945 */ /* 0x000fe20003800200 */
[----:B------:R-:W-:Y:S01]  /*226b0*/  PRMT R121, R69, 0x7632, R121 ;  /* 0x0000763245797816 */ /* 0x000fe20000000079 */
[----:B------:R-:W-:Y:S02]  /*226c0*/  IMAD.MOV.U32 R123, RZ, RZ, 0x2 ;  /* 0x00000002ff7b7424 */ /* 0x000fe400078e00ff */
[----:B------:R-:W-:Y:S01]  /*226d0*/  FFMA.FTZ R92, R93, R148, 1.1641532182693481445e-10 ;  /* 0x2f0000005d5c7423 */ /* 0x000fe20000010094 */
[----:B------:R-:W-:Y:S01]  /*226e0*/  MOV R93, R116 ;  /* 0x00000074005d7202 */ /* 0x000fe20000000f00 */
[----:B------:R-:W-:-:S03]  /*226f0*/  IMAD.U32 R121, R121, 0x10000, RZ ;  /* 0x0001000079797824 */ /* 0x000fc600078e00ff */
[----:B------:R-:W-:Y:S01]  /*22700*/  FSETP.GTU.FTZ.AND P2, PT, R92, R147, PT ;  /* 0x000000935c00720b */ /* 0x000fe20003f5c000 */
[----:B------:R-:W-:Y:S01]  /*22710*/  FMUL.FTZ R121, R121, R146 ;  /* 0x0000009279797220 */ /* 0x000fe20000410000 */
[----:B------:R-:W-:-:S04]  /*22720*/  FSEL R92, R27, RZ, P4 ;  /* 0x000000ff1b5c7208 */ /* 0x000fc80002000000 */
[----:B------:R-:W-:-:S05]  /*22730*/  FSEL R121, R121, RZ, !P2 ;  /* 0x000000ff79797208 */ /* 0x000fca0005000000 */
[----:B------:R-:W-:Y:S01]  /*22740*/  FADD.FTZ R27, R121, R92 ;  /* 0x0000005c791b7221 */ /* 0x000fe20000010000 */
[----:B------:R-:W-:Y:S02]  /*22750*/  SEL R121, RZ, 0x1, P2 ;  /* 0x00000001ff797807 */ /* 0x000fe40001000000 */
[----:B------:R-:W-:Y:S01]  /*22760*/  ISETP.NE.AND P2, PT, R122, 0x1, PT ;  /* 0x000000017a00780c */ /* 0x000fe20003f45270 */
[----:B------:R-:W-:-:S12]  /*22770*/  @P1 FADD.FTZ R27, R67, R27 ;  /* 0x0000001b431b1221 */ /* 0x000fd80000010000 */
        /* <DEDUP_REMOVED lines=9> */
.L_x_10964:
        /* <DEDUP_REMOVED lines=13> */
.L_x_10966:
[----:B------:R-:W-:Y:S05]  /*228e0*/  BSYNC.RECONVERGENT B1 ;  /* 0x0000000000017941 */ /* 0x000fea0003800200 */
.L_x_10965:
        /* <DEDUP_REMOVED lines=34> */
[----:B------:R-:W-:Y:S01]  /*22b10*/  HFMA2 R123, -RZ, RZ, 0, 0 ;  /* 0x00000000ff7b7431 */ /* 0x000fe200000001ff */
[----:B------:R-:W-:Y:S01]  /*22b20*/  LOP3.LUT R18, R129, R92, R125, 0x96, !PT ;  /* 0x0000005c81127212 */ /* 0x000fe200078e967d */
[----:B------:R-:W-:-:S05]  /*22b30*/  IMAD.WIDE.U32 R92, R93, -0x326172a9, RZ ;  /* 0xcd9e8d575d5c7825 */ /* 0x000fca00078e00ff */
[----:B------:R-:W-:Y:S02]  /*22b40*/  LOP3.LUT R17, R136, R124, R93, 0x96, !PT ;  /* 0x0000007c88117212 */ /* 0x000fe400078e965d */
[----:B------:R-:W-:Y:S01]  /*22b50*/  MOV R116, R92 ;  /* 0x0000005c00747202 */ /* 0x000fe20000000f00 */
[----:B------:R-:W-:-:S05]  /*22b60*/  IMAD.WIDE.U32 R92, R18, -0x2daee0ad, RZ ;  /* 0xd2511f53125c7825 */ /* 0x000fca00078e00ff */
[----:B------:R-:W-:Y:S01]  /*22b70*/  LOP3.LUT R18, R132, R122, R93, 0x96, !PT ;  /* 0x0000007a84127212 */ /* 0x000fe200078e965d */
[----:B------:R-:W-:Y:S02]  /*22b80*/  IMAD.MOV.U32 R93, RZ, RZ, R126 ;  /* 0x000000ffff5d7224 */ /* 0x000fe400078e007e */
[----:B------:R-:W-:-:S07]  /*22b90*/  IMAD.MOV.U32 R126, RZ, RZ, R92 ;  /* 0x000000ffff7e7224 */ /* 0x000fce00078e005c */
.L_x_10963:
[----:B------:R-:W-:Y:S05]  /*22ba0*/  BSYNC.RECONVERGENT B0 ;  /* 0x0000000000007941 */ /* 0x000fea0003800200 */
.L_x_10962:
[----:B------:R-:W-:Y:S01]  /*22bb0*/  ISETP.NE.AND P3, PT, R123, 0x1, PT ;  /* 0x000000017b00780c */ /* 0x000fe20003f65270 */
[C---:B------:R-:W-:Y:S01]  /*22bc0*/  IMAD.U32 R127, R94.reuse, 0x10000, RZ ;  /* 0x000100005e7f7824 */ /* 0x040fe200078e00ff */
[----:B------:R-:W-:Y:S01]  /*22bd0*/  I2FP.F32.U32 R93, R93 ;  /* 0x0000005d005d7245 */ /* 0x000fe20000201000 */
[----:B------:R-:W-:Y:S01]  /*22be0*/  BSSY.RECONVERGENT B0, `(.L_x_10967) ;  /* 0x0000049000007945 */ /* 0x000fe20003800200 */
[----:B------:R-:W-:Y:S01]  /*22bf0*/  PRMT R94, R94, 0x7632, R94 ;  /* 0x000076325e5e7816 */ /* 0x000fe2000000005e */
[----:B------:R-:W-:Y:S01]  /*22c00*/  FMUL.FTZ R127, R127, R146 ;  /* 0x000000927f7f7220 */ /* 0x000fe20000410000 */
        /* <DEDUP_REMOVED lines=13> */
.L_x_10969:
        /* <DEDUP_REMOVED lines=13> */
.L_x_10971:
[----:B------:R-:W-:Y:S05]  /*22db0*/  BSYNC.RECONVERGENT B1 ;  /* 0x0000000000017941 */ /* 0x000fea0003800200 */
.L_x_10970:
        /* <DEDUP_REMOVED lines=37> */
[----:B------:R-:W-:Y:S01]  /*23010*/  HFMA2 R124, -RZ, RZ, 0, 0 ;  /* 0x00000000ff7c7431 */ /* 0x000fe200000001ff */
[----:B------:R-:W-:Y:S01]  /*23020*/  MOV R116, R92 ;  /* 0x0000005c00747202 */ /* 0x000fe20000000f00 */
[----:B------:R-:W-:-:S05]  /*23030*/  IMAD.WIDE.U32 R92, R18, -0x2daee0ad, RZ ;  /* 0xd2511f53125c7825 */ /* 0x000fca00078e00ff */
[----:B------:R-:W-:Y:S01]  /*23040*/  LOP3.LUT R18, R132, R122, R93, 0x96, !PT ;  /* 0x0000007a84127212 */ /* 0x000fe200078e965d */
[----:B------:R-:W-:Y:S02]  /*23050*/  IMAD.MOV.U32 R93, RZ, RZ, R126 ;  /* 0x000000ffff5d7224 */ /* 0x000fe400078e007e */
[----:B------:R-:W-:-:S07]  /*23060*/  IMAD.MOV.U32 R126, RZ, RZ, R92 ;  /* 0x000000ffff7e7224 */ /* 0x000fce00078e005c */
.L_x_10968:
[----:B------:R-:W-:Y:S05]  /*23070*/  BSYNC.RECONVERGENT B0 ;  /* 0x0000000000007941 */ /* 0x000fea0003800200 */
.L_x_10967:
[----:B------:R-:W-:Y:S01]  /*23080*/  I2FP.F32.U32 R93, R93 ;  /* 0x0000005d005d7245 */ /* 0x000fe20000201000 */
[----:B------:R-:W-:Y:S01]  /*23090*/  BSSY.RECONVERGENT B0, `(.L_x_10972) ;  /* 0x000004f000007945 */ /* 0x000fe20003800200 */
[----:B------:R-:W-:Y:S01]  /*230a0*/  FSEL R127, R127, RZ, P2 ;  /* 0x000000ff7f7f7208 */ /* 0x000fe20001000000 */
[----:B------:R-:W-:Y:S02]  /*230b0*/  IMAD.MOV.U32 R125, RZ, RZ, 0x2 ;  /* 0x00000002ff7d7424 */ /* 0x000fe400078e00ff */
        /* <DEDUP_REMOVED lines=19> */
.L_x_10974:
        /* <DEDUP_REMOVED lines=13> */
.L_x_10976:
[----:B------:R-:W-:Y:S05]  /*232c0*/  BSYNC.RECONVERGENT B1 ;  /* 0x0000000000017941 */ /* 0x000fea0003800200 */
.L_x_10975:
[----:B------:R-:W-:Y:S01]  /*232d0*/  LOP3.LUT R124, R0, UR7, R161, 0x96, !PT ;  /* 0x00000007007c7c12 */ /* 0x000fe2000f8e96a1 */
[----:B------:R-:W-:-:S04]  /*232e0*/  IMAD.WIDE.U32 R162, R109, -0x326172a9, RZ ;  /* 0xcd9e8d576da27825 */ /* 0x000fc800078e00ff */
[----:B------:R-:W-:Y:S01]  /*232f0*/  IMAD.WIDE.U32 R124, R124, -0x326172a9, RZ ;  /* 0xcd9e8d577c7c7825 */ /* 0x000fe200078e00ff */
[----:B------:R-:W-:-:S03]  /*23300*/  LOP3.LUT R163, R106, UR6, R163, 0x96, !PT ;  /* 0x000000066aa37c12 */ /* 0x000fc6000f8e96a3 */
[----:B------:R-:W-:Y:S01]  /*23310*/  IMAD.MOV.U32 R93, RZ, RZ, R126 ;  /* 0x000000ffff5d7224 */ /* 0x000fe200078e007e */
        /* <DEDUP_REMOVED lines=32> */
[----:B------:R-:W-:Y:S02]  /*23520*/  LOP3.LUT R17, R136, R162, R125, 0x96, !PT ;  /* 0x000000a288117212 */ /* 0x000fe400078e967d */
[----:B------:R-:W-:Y:S01]  /*23530*/  MOV R116, R124 ;  /* 0x0000007c00747202 */ /* 0x000fe20000000f00 */
[----:B------:R-:W-:-:S04]  /*23540*/  IMAD.WIDE.U32 R124, R18, -0x2daee0ad, RZ ;  /* 0xd2511f53127c7825 */ /* 0x000fc800078e00ff */
[----:B------:R-:W-:Y:S01]  /*23550*/  IMAD.MOV.U32 R126, RZ, RZ, R124 ;  /* 0x000000ffff7e7224 */ /* 0x000fe200078e007c */
[----:B------:R-:W-:Y:S01]  /*23560*/  LOP3.LUT R18, R132, R160, R125, 0x96, !PT ;  /* 0x000000a084127212 */ /* 0x000fe200078e967d */
[----:B------:R-:W-:-:S07]  /*23570*/  HFMA2 R125, -RZ, RZ, 0, 0 ;  /* 0x00000000ff7d7431 */ /* 0x000fce00000001ff */
.L_x_10973:
[----:B------:R-:W-:Y:S05]  /*23580*/  BSYNC.RECONVERGENT B0 ;  /* 0x0000000000007941 */ /* 0x000fea0003800200 */
.L_x_10972:
[----:B------:R-:W-:Y:S01]  /*23590*/  ISETP.NE.AND P4, PT, R125, 0x1, PT ;  /* 0x000000017d00780c */ /* 0x000fe20003f85270 */
[----:B------:R-:W-:Y:S01]  /*235a0*/  IMAD.U32 R123, R94, 0x10000, RZ ;  /* 0x000100005e7b7824 */ /* 0x000fe200078e00ff */
[----:B------:R-:W-:Y:S01]  /*235b0*/  I2FP.F32.U32 R93, R93 ;  /* 0x0000005d005d7245 */ /* 0x000fe20000201000 */
[----:B------:R-:W-:Y:S01]  /*235c0*/  BSSY.RECONVERGENT B0, `(.L_x_10977) ;  /* 0x0000048000007945 */ /* 0x000fe20003800200 */
[----:B------:R-:W-:-:S03]  /*235d0*/  IMAD.MOV.U32 R124, RZ, RZ, 0x2 ;  /* 0x00000002ff7c7424 */ /* 0x000fc600078e00ff */
[----:B------:R-:W-:Y:S01]  /*235e0*/  FFMA.FTZ R94, R93, R148, 1.1641532182693481445e-10 ;  /* 0x2f0000005d5e7423 */ /* 0x000fe20000010094 */
[----:B------:R-:W-:Y:S01]  /*235f0*/  FMUL.FTZ R93, R123, R146 ;  /* 0x000000927b5d7220 */ /* 0x000fe20000410000 */
[----:B------:R-:W-:-:S03]  /*23600*/  MOV R123, R116 ;  /* 0x00000074007b7202 */ /* 0x000fc60000000f00 */
        /* <DEDUP_REMOVED lines=10> */
.L_x_10979:
        /* <DEDUP_REMOVED lines=13> */
.L_x_10981:
[----:B------:R-:W-:Y:S05]  /*23780*/  BSYNC.RECONVERGENT B1 ;  /* 0x0000000000017941 */ /* 0x000fea0003800200 */
.L_x_10980:
        /* <DEDUP_REMOVED lines=40> */
[----:B------:R-:W-:Y:S02]  /*23a10*/  IMAD.MOV.U32 R126, RZ, RZ, R124 ;  /* 0x000000ffff7e7224 */ /* 0x000fe400078e007c */
[----:B------:R-:W-:Y:S01]  /*23a20*/  HFMA2 R124, -RZ, RZ, 0, 0 ;  /* 0x00000000ff7c7431 */ /* 0x000fe200000001ff */
[----:B------:R-:W-:-:S07]  /*23a30*/  LOP3.LUT R18, R132, R160, R125, 0x96, !PT ;  /* 0x000000a084127212 */ /* 0x000fce00078e967d */
.L_x_10978:
[----:B------:R-:W-:Y:S05]  /*23a40*/  BSYNC.RECONVERGENT B0 ;  /* 0x0000000000007941 */ /* 0x000fea0003800200 */
.L_x_10977:
        /* <DEDUP_REMOVED lines=24> */
.L_x_10984:
        /* <DEDUP_REMOVED lines=13> */
.L_x_10986:
[----:B------:R-:W-:Y:S05]  /*23ca0*/  BSYNC.RECONVERGENT B1 ;  /* 0x0000000000017941 */ /* 0x000fea0003800200 */
.L_x_10985:
[----:B------:R-:W-:Y:S01]  /*23cb0*/  LOP3.LUT R124, R0, UR7, R161, 0x96, !PT ;  /* 0x00000007007c7c12 */ /* 0x000fe2000f8e96a1 */
[----:B------:R-:W-:-:S04]  /*23cc0*/  IMAD.WIDE.U32 R162, R109, -0x326172a9, RZ ;  /* 0xcd9e8d576da27825 */ /* 0x000fc800078e00ff */
[----:B------:R-:W-:Y:S02]  /*23cd0*/  HFMA2 R152, -RZ, RZ, 0, 0 ;  /* 0x00000000ff987431 */ /* 0x000fe400000001ff */
        /* <DEDUP_REMOVED lines=39> */
[----:B------:R-:W-:-:S07]  /*23f50*/  LOP3.LUT R18, R132, R160, R125, 0x96, !PT ;  /* 0x000000a084127212 */ /* 0x000fce00078e967d */
.L_x_10983:
[----:B------:R-:W-:Y:S05]  /*23f60*/  BSYNC.RECONVERGENT B0 ;  /* 0x0000000000007941 */ /* 0x000fea0003800200 */
.L_x_10982:
        /* <DEDUP_REMOVED lines=19> */
.L_x_10989:
        /* <DEDUP_REMOVED lines=13> */
.L_x_10991:
[----:B------:R-:W-:Y:S05]  /*24170*/  BSYNC.RECONVERGENT B1 ;  /* 0x0000000000017941 */ /* 0x000fea0003800200 */
.L_x_10990:
        /* <DEDUP_REMOVED lines=43> */
.L_x_10988:
[----:B------:R-:W-:Y:S05]  /*24430*/  BSYNC.RECONVERGENT B0 ;  /* 0x0000000000007941 */ /* 0x000fea0003800200 */
.L_x_10987:
        /* <DEDUP_REMOVED lines=23> */
.L_x_10994:
        /* <DEDUP_REMOVED lines=13> */
.L_x_10996:
[----:B------:R-:W-:Y:S05]  /*24680*/  BSYNC.RECONVERGENT B1 ;  /* 0x0000000000017941 */ /* 0x000fea0003800200 */
.L_x_10995:
        /* <DEDUP_REMOVED lines=43> */
.L_x_10993:
[----:B------:R-:W-:Y:S05]  /*24940*/  BSYNC.RECONVERGENT B0 ;  /* 0x0000000000007941 */ /* 0x000fea0003800200 */
.L_x_10992:
        /* <DEDUP_REMOVED lines=18> */
.L_x_10999:
        /* <DEDUP_REMOVED lines=15> */
.L_x_11001:
[----:B------:R-:W-:Y:S05]  /*24b60*/  BSYNC.RECONVERGENT B1 ;  /* 0x0000000000017941 */ /* 0x000fea0003800200 */
.L_x_11000:
        /* <DEDUP_REMOVED lines=43> */
.L_x_10998:
[----:B------:R-:W-:Y:S05]  /*24e20*/  BSYNC.RECONVERGENT B0 ;  /* 0x0000000000007941 */ /* 0x000fea0003800200 */
.L_x_10997:
        /* <DEDUP_REMOVED lines=12> */
.L_x_10921:
        /* <DEDUP_REMOVED lines=12> */
[----:B------:R-:W-:Y:S01]  /*24fb0*/  @P2 IADD3 R26, PT, PT, R156, 0x1, RZ ;  /* 0x000000019c1a2810 */ /* 0x000fe20007ffe0ff */
[----:B------:R-:W-:Y:S02]  /*24fc0*/  @P2 IMAD.MOV.U32 R126, RZ, RZ, R152 ;  /* 0x000000ffff7e2224 */ /* 0x000fe400078e0098 */
[----:B------:R-:W-:Y:S01]  /*24fd0*/  @P2 IMAD.MOV.U32 R24, RZ, RZ, R17 ;  /* 0x000000ffff182224 */ /* 0x000fe200078e0011 */
[----:B------:R-:W-:Y:S06]  /*24fe0*/  BRA `(.L_x_11004) ;  /* 0x0000000000e07947 */ /* 0x000fec0003800000 */
.L_x_11005:
        /* <DEDUP_REMOVED lines=13> */
.L_x_11007:
[----:B------:R-:W-:Y:S05]  /*250c0*/  BSYNC.RECONVERGENT B1 ;  /* 0x0000000000017941 */ /* 0x000fea0003800200 */
.L_x_11006:
        /* <DEDUP_REMOVED lines=38> */
[----:B------:R-:W-:-:S03]  /*25330*/  MOV R116, R26 ;  /* 0x0000001a00747202 */ /* 0x000fc60000000f00 */
[----:B------:R-:W-:Y:S01]  /*25340*/  IMAD.MOV.U32 R26, RZ, RZ, RZ ;  /* 0x000000ffff1a7224 */ /* 0x000fe200078e00ff */
[----:B------:R-:W-:Y:S01]  /*25350*/  LOP3.LUT R18, R132, R24, R127, 0x96, !PT ;  /* 0x0000001884127212 */ /* 0x000fe200078e967f */
[----:B------:R-:W-:-:S07]  /*25360*/  IMAD.MOV.U32 R24, RZ, RZ, R152 ;  /* 0x000000ffff187224 */ /* 0x000fce00078e0098 */
.L_x_11004:
[----:B------:R-:W-:Y:S05]  /*25370*/  BSYNC.RECONVERGENT B0 ;  /* 0x0000000000007941 */ /* 0x000fea0003800200 */
.L_x_11003:
        /* <DEDUP_REMOVED lines=20> */
.L_x_11010:
        /* <DEDUP_REMOVED lines=13> */
.L_x_11012:
[----:B------:R-:W-:Y:S05]  /*25590*/  BSYNC.RECONVERGENT B1 ;  /* 0x0000000000017941 */ /* 0x000fea0003800200 */
.L_x_11011:
        /* <DEDUP_REMOVED lines=34> */
[----:B------:R-:W-:Y:S01]  /*257c0*/  IMAD.MOV.U32 R27, RZ, RZ, RZ ;  /* 0x000000ffff1b7224 */ /* 0x000fe200078e00ff */
        /* <DEDUP_REMOVED lines=8> */
.L_x_11009:
[----:B------:R-:W-:Y:S05]  /*25850*/  BSYNC.RECONVERGENT B0 ;  /* 0x0000000000007941 */ /* 0x000fea0003800200 */
.L_x_11008:
        /* <DEDUP_REMOVED lines=19> */
.L_x_11015:
        /* <DEDUP_REMOVED lines=13> */
.L_x_11017:
[----:B------:R-:W-:Y:S05]  /*25a60*/  BSYNC.RECONVERGENT B1 ;  /* 0x0000000000017941 */ /* 0x000fea0003800200 */
.L_x_11016:
        /* <DEDUP_REMOVED lines=39> */
[----:B------:R-:W-:Y:S01]  /*25ce0*/  LOP3.LUT R18, R132, R26, R25, 0x96, !PT ;  /* 0x0000001a84127212 */ /* 0x000fe200078e9619 */
[----:B------:R-:W-:Y:S01]  /*25cf0*/  IMAD.MOV.U32 R26, RZ, RZ, RZ ;  /* 0x000000ffff1a7224 */ /* 0x000fe200078e00ff */
[----:B------:R-:W-:Y:S01]  /*25d00*/  MOV R25, R126 ;  /* 0x0000007e00197202 */ /* 0x000fe20000000f00 */
[----:B------:R-:W-:-:S07]  /*25d10*/  IMAD.MOV.U32 R126, RZ, RZ, R24 ;  /* 0x000000ffff7e7224 */ /* 0x000fce00078e0018 */
.L_x_11014:
[----:B------:R-:W-:Y:S05]  /*25d20*/  BSYNC.RECONVERGENT B0 ;  /* 0x0000000000007941 */ /* 0x000fea0003800200 */
.L_x_11013:
        /* <DEDUP_REMOVED lines=20> */
.L_x_11020:
        /* <DEDUP_REMOVED lines=13> */
.L_x_11022:
[----:B------:R-:W-:Y:S05]  /*25f40*/  BSYNC.RECONVERGENT B1 ;  /* 0x0000000000017941 */ /* 0x000fea0003800200 */
.L_x_11021:
        /* <DEDUP_REMOVED lines=43> */
.L_x_11019:
[----:B------:R-:W-:Y:S05]  /*26200*/  BSYNC.RECONVERGENT B0 ;  /* 0x0000000000007941 */ /* 0x000fea0003800200 */
.L_x_11018:
        /* <DEDUP_REMOVED lines=19> */
.L_x_11025:
        /* <DEDUP_REMOVED lines=13> */
.L_x_11027:
[----:B------:R-:W-:Y:S05]  /*26410*/  BSYNC.RECONVERGENT B1 ;  /* 0x0000000000017941 */ /* 0x000fea0003800200 */
.L_x_11026:
        /* <DEDUP_REMOVED lines=43> */
.L_x_11024:
[----:B------:R-:W-:Y:S05]  /*266d0*/  BSYNC.RECONVERGENT B0 ;  /* 0x0000000000007941 */ /* 0x000fea0003800200 */
.L_x_11023:
        /* <DEDUP_REMOVED lines=18> */
.L_x_11030:
        /* <DEDUP_REMOVED lines=13> */
.L_x_11032:
[----:B------:R-:W-:Y:S05]  /*268d0*/  BSYNC.RECONVERGENT B1 ;  /* 0x0000000000017941 */ /* 0x000fea0003800200 */
.L_x_11031:
        /* <DEDUP_REMOVED lines=43> */
.L_x_11029:
[----:B------:R-:W-:Y:S05]  /*26b90*/  BSYNC.RECONVERGENT B0 ;  /* 0x0000000000007941 */ /* 0x000fea0003800200 */
.L_x_11028:
        /* <DEDUP_REMOVED lines=17> */
.L_x_11035:
        /* <DEDUP_REMOVED lines=13> */
.L_x_11037:
[----:B------:R-:W-:Y:S05]  /*26d80*/  BSYNC.RECONVERGENT B1 ;  /* 0x0000000000017941 */ /* 0x000fea0003800200 */
.L_x_11036:
        /* <DEDUP_REMOVED lines=43> */
.L_x_11034:
[----:B------:R-:W-:Y:S05]  /*27040*/  BSYNC.RECONVERGENT B0 ;  /* 0x0000000000007941 */ /* 0x000fea0003800200 */
.L_x_11033:
        /* <DEDUP_REMOVED lines=18> */
.L_x_11040:
        /* <DEDUP_REMOVED lines=13> */
.L_x_11042:
[----:B------:R-:W-:Y:S05]  /*27240*/  BSYNC.RECONVERGENT B1 ;  /* 0x0000000000017941 */ /* 0x000fea0003800200 */
.L_x_11041:
        /* <DEDUP_REMOVED lines=24> */
[----:B------:R-:W-:-:S04]  /*273d0*/  LOP3.LUT R92, R92, UR13, R27, 0x96, !PT ;  /* 0x0000000d5c5c7c12 */ /* 0x000fc8000f8e961b */
        /* <DEDUP_REMOVED lines=18> */
.L_x_11039:
[----:B------:R-:W-:Y:S05]  /*27500*/  BSYNC.RECONVERGENT B0 ;  /* 0x0000000000007941 */ /* 0x000fea0003800200 */
.L_x_11038:
[----:B------:R-:W-:Y:S01]  /*27510*/  P2R R26, PR, RZ, 0x2 ;  /* 0x00000002ff1a7803 */ /* 0x000fe20000000000 */
[-C--:B------:R-:W-:Y:S01]  /*27520*/  FMUL.FTZ R161, R161, R146.reuse ;  /* 0x00000092a1a17220 */ /* 0x080fe20000410000 */
[----:B------:R-:W-:Y:S01]  /*27530*/  I2FP.F32.U32 R25, R25 ;  /* 0x0000001900197245 */ /* 0x000fe20000201000 */
[-C--:B------:R-:W-:Y:S01]  /*27540*/  FMUL.FTZ R165, R165, R146.reuse ;  /* 0x00000092a5a57220 */ /* 0x080fe20000410000 */
[----:B------:R-:W-:Y:S01]  /*27550*/  LOP3.LUT P1, RZ, R117, 0x10, RZ, 0xc0, !PT ;  /* 0x0000001075ff7812 */ /* 0x000fe2000782c0ff */
[----:B------:R-:W-:Y:S01]  /*27560*/  FMUL.FTZ R156, R156, R146 ;  /* 0x000000929c9c7220 */ /* 0x000fe20000410000 */
[----:B------:R-:W-:Y:S01]  /*27570*/  P2R R27, PR, RZ, 0x1 ;  /* 0x00000001ff1b7803 */ /* 0x000fe20000000000 */
[----:B------:R-:W-:Y:S01]  /*27580*/  FFMA.FTZ R148, R25, R148, 1.1641532182693481445e-10 ;  /* 0x2f00000019947423 */ /* 0x000fe20000010094 */
[----:B------:R-:W-:Y:S01]  /*27590*/  LOP3.LUT P0, RZ, R117, 0x8, RZ, 0xc0, !PT ;  /* 0x0000000875ff7812 */ /* 0x000fe2000780c0ff */
[-C--:B------:R-:W-:Y:S01]  /*275a0*/  FMUL.FTZ R158, R158, R146.reuse ;  /* 0x000000929e9e7220 */ /* 0x080fe20000410000 */
[----:B------:R-:W-:Y:S01]  /*275b0*/  SHF.L.U32 R95, R95, 0x10, RZ ;  /* 0x000000105f5f7819 */ /* 0x000fe200000006ff */
[-C--:B------:R-:W-:Y:S01]  /*275c0*/  FMUL.FTZ R93, R94, R146.reuse ;  /* 0x000000925e5d7220 */ /* 0x080fe20000410000 */
[----:B------:R-:W-:Y:S01]  /*275d0*/  LOP3.LUT P5, RZ, R117, 0x2, RZ, 0xc0, !PT ;  /* 0x0000000275ff7812 */ /* 0x000fe200078ac0ff */
[-C--:B------:R-:W-:Y:S01]  /*275e0*/  FMUL.FTZ R152, R152, R146.reuse ;  /* 0x0000009298987220 */ /* 0x080fe20000410000 */
[----:B------:R-:W-:Y:S01]  /*275f0*/  FSEL R24, R161, RZ, P1 ;  /* 0x000000ffa1187208 */ /* 0x000fe20000800000 */
[-C--:B------:R-:W-:Y:S01]  /*27600*/  FMUL.FTZ R163, R163, R146.reuse ;  /* 0x00000092a3a37220 */ /* 0x080fe20000410000 */
[----:B------:R-:W-:Y:S01]  /*27610*/  ISETP.NE.AND P1, PT, R26, RZ, PT ;  /* 0x000000ff1a00720c */ /* 0x000fe20003f25270 */
[----:B------:R-:W-:Y:S01]  /*27620*/  FMUL.FTZ R95, R95, R146 ;  /* 0x000000925f5f7220 */ /* 0x000fe20000410000 */
        /* <DEDUP_REMOVED lines=19> */
.L_x_11002:
        /* <DEDUP_REMOVED lines=17> */
[----:B------:R-:W-:Y:S01]  /*27870*/  SEL R133, RZ, 0x100, !P6 ;  /* 0x00000100ff857807 */ /* 0x000fe20007000000 */
[----:B------:R1:W-:Y:S01]  /*27880*/  STG.E.128 desc[UR8][R154.64+0x10], R92 ;  /* 0x0000105c9a007986 */ /* 0x0003e2000c101d08 */
[----:B------:R-:W-:Y:S01]  /*27890*/  LOP3.LUT P1, RZ, R117, 0x10, RZ, 0xc0, !PT ;  /* 0x0000001075ff7812 */ /* 0x000fe2000782c0ff */
[----:B------:R-:W-:Y:S01]  /*278a0*/  FADD.FTZ R131, R132, R57 ;  /* 0x0000003984837221 */ /* 0x000fe20000010000 */
[----:B------:R-:W-:Y:S02]  /*278b0*/  LOP3.LUT R136, R136, R130, R129, 0xfe, !PT ;  /* 0x0000008288887212 */ /* 0x000fe400078efe81 */
[----:B------:R-:W-:Y:S01]  /*278c0*/  LOP3.LUT R130, R133, R135, R134, 0xfe, !PT ;  /* 0x0000008785827212 */ /* 0x000fe200078efe86 */
[----:B------:R-:W-:Y:S01]  /*278d0*/  FADD.FTZ R132, R131, R58 ;  /* 0x0000003a83847221 */ /* 0x000fe20000010000 */
[----:B------:R-:W-:-:S03]  /*278e0*/  SEL R133, RZ, 0x1, !P1 ;  /* 0x00000001ff857807 */ /* 0x000fc60004800000 */
[----:B------:R-:W-:Y:S01]  /*278f0*/  FADD.FTZ R131, R132, R59 ;  /* 0x0000003b84837221 */ /* 0x000fe20000010000 */
[----:B------:R-:W-:-:S03]  /*27900*/  LOP3.LUT R130, R130, R133, RZ, 0xfc, !PT ;  /* 0x0000008582827212 */ /* 0x000fc600078efcff */
        /* <DEDUP_REMOVED lines=56> */
.L_x_11043:
[----:B------:R-:W-:Y:S01]  /*27c90*/  UMOV UR16, 0xffffffff ;  /* 0xffffffff00107882 */ /* 0x000fe20000000000 */
[----:B------:R-:W-:Y:S02]  /*27ca0*/  FADD.FTZ R138, R138, R95 ;  /* 0x0000005f8a8a7221 */ /* 0x000fe40000010000 */
[----:B------:R-:W-:Y:S05]  /*27cb0*/  BRA.DIV UR16, `(.L_x_11044) ;  /* 0x0000001610e07947 */ /* 0x000fea000b800000 */
[----:B------:R-:W1:Y:S01]  /*27cc0*/  SHFL.BFLY PT, R129, R138, 0x1, 0x1f ;  /* 0x0c201f008a817f89 */ /* 0x000e6200000e0000 */
[----:B0-----:R-:W0:Y:S01]  /*27cd0*/  LDC R131, c[0x0][0x400] ;  /* 0x00010000ff837b82 */ /* 0x001e220000000800 */
        /* <DEDUP_REMOVED lines=99> */
.L_x_11057:
[----:B------:R-:W-:Y:S01]  /*28310*/  FMUL.FTZ R129, R130, R130 ;  /* 0x0000008282817220 */ /* 0x000fe20000410000 */
[----:B------:R-:W-:Y:S01]  /*28320*/  ISETP.NE.AND P2, PT, RZ, UR5, PT ;  /* 0x00000005ff007c0c */ /* 0x000fe2000bf45270 */
[----:B-1----:R-:W-:Y:S01]  /*28330*/  FADD.FTZ R136, R135, R136 ;  /* 0x0000008887887221 */ /* 0x002fe20000010000 */
[----:B------:R-:W-:Y:S01]  /*28340*/  IMAD.U32 R161, R3, 0x10000, RZ ;  /* 0x0001000003a17824 */ /* 0x000fe200078e00ff */
[----:B------:R-:W-:Y:S01]  /*28350*/  SHF.L.U32 R163, R111, 0x10, RZ ;  /* 0x000000106fa37819 */ /* 0x000fe200000006ff */
[----:B------:R-:W-:Y:S01]  /*28360*/  IMAD.U32 R165, R90, 0x10000, RZ ;  /* 0x000100005aa57824 */ /* 0x000fe200078e00ff */
[----:B------:R-:W-:Y:S01]  /*28370*/  FSEL R132, R129, RZ, P2 ;  /* 0x000000ff81847208 */ /* 0x000fe20001000000 */
[----:B------:R-:W-:Y:S01]  /*28380*/  FFMA.FTZ R131, R136, R131, UR12 ;  /* 0x0000000c88837e23 */ /* 0x000fe20008010083 */
[----:B------:R-:W-:Y:S01]  /*28390*/  FSEL R129, R130, RZ, !P2 ;  /* 0x000000ff82817208 */ /* 0x000fe20005000000 */
[----:B------:R-:W-:Y:S01]  /*283a0*/  IMAD.U32 R142, R74, 0x10000, RZ ;  /* 0x000100004a8e7824 */ /* 0x000fe200078e00ff */
[----:B------:R-:W-:Y:S01]  /*283b0*/  PRMT R136, R99, 0x7632, R136 ;  /* 0x0000763263887816 */ /* 0x000fe20000000088 */
[----:B------:R-:W-:Y:S01]  /*283c0*/  FADD.FTZ R132, R131, R132 ;  /* 0x0000008483847221 */ /* 0x000fe20000010000 */
[----:B------:R-:W-:Y:S01]  /*283d0*/  PRMT R144, R20, 0x7632, R144 ;  /* 0x0000763214907816 */ /* 0x000fe20000000090 */
        /* <DEDUP_REMOVED lines=10> */
[----:B------:R-:W-:Y:S01]  /*28480*/  SHF.L.U32 R26, R88, 0x10, RZ ;  /* 0x00000010581a7819 */ /* 0x000fe200000006ff */
[----:B------:R-:W-:-:S02]  /*28490*/  IMAD.U32 R24, R113, 0x10000, RZ ;  /* 0x0001000071187824 */ /* 0x000fc400078e00ff */
[C---:B------:R-:W-:Y:S01]  /*284a0*/  FADD.FTZ R54, -R129.reuse, R54 ;  /* 0x0000003681367221 */ /* 0x040fe20000010100 */
[----:B------:R-:W-:Y:S02]  /*284b0*/  IMAD.U32 R27, R2, 0x10000, RZ ;  /* 0x00010000021b7824 */ /* 0x000fe400078e00ff */
[C---:B------:R-:W-:Y:S01]  /*284c0*/  FADD.FTZ R57, -R129.reuse, R57 ;  /* 0x0000003981397221 */ /* 0x040fe20000010100 */
[C---:B------:R-:W-:Y:S01]  /*284d0*/  FADD.FTZ R55, -R129.reuse, R55 ;  /* 0x0000003781377221 */ /* 0x040fe20000010100 */
[C---:B------:R-:W-:Y:S01]  /*284e0*/  FADD.FTZ R56, -R129.reuse, R56 ;  /* 0x0000003881387221 */ /* 0x040fe20000010100 */
[C---:B------:R-:W-:Y:S01]  /*284f0*/  FADD.FTZ R58, -R129.reuse, R58 ;  /* 0x0000003a813a7221 */ /* 0x040fe20000010100 */
[C---:B------:R-:W-:Y:S01]  /*28500*/  FADD.FTZ R59, -R129.reuse, R59 ;  /* 0x0000003b813b7221 */ /* 0x040fe20000010100 */
[C---:B------:R-:W-:Y:S01]  /*28510*/  FADD.FTZ R48, -R129.reuse, R48 ;  /* 0x0000003081307221 */ /* 0x040fe20000010100 */
[C---:B-1----:R-:W-:Y:S01]  /*28520*/  FMUL.FTZ R29, R32.reuse, R52 ;  /* 0x00000034201d7220 */ /* 0x042fe20000410000 */
[----:B------:R-:W-:Y:S01]  /*28530*/  FMUL.FTZ R28, R32, R53 ;  /* 0x00000035201c7220 */ /* 0x000fe20000410000 */
[C---:B------:R-:W-:Y:S01]  /*28540*/  FADD.FTZ R49, -R129.reuse, R49 ;  /* 0x0000003181317221 */ /* 0x040fe20000010100 */
[----:B------:R-:W-:Y:S01]  /*28550*/  FADD.FTZ R50, -R129, R50 ;  /* 0x0000003281327221 */ /* 0x000fe20000010100 */
[----:B------:R-:W-:Y:S01]  /*28560*/  FFMA.FTZ R29, R29, R24, R26 ;  /* 0x000000181d1d7223 */ /* 0x000fe2000001001a */
        /* <DEDUP_REMOVED lines=24> */
[----:B------:R-:W-:Y:S01]  /*286f0*/  IMAD.U32 R53, R89, 0x10000, RZ ;  /* 0x0001000059357824 */ /* 0x000fe200078e00ff */
[----:B------:R-:W-:Y:S01]  /*28700*/  SHF.L.U32 R24, R6, 0x10, RZ ;  /* 0x0000001006187819 */ /* 0x000fe200000006ff */
[----:B------:R-:W-:Y:S01]  /*28710*/  IMAD.U32 R26, R7, 0x10000, RZ ;  /* 0x00010000071a7824 */ /* 0x000fe200078e00ff */
[----:B------:R-:W-:Y:S01]  /*28720*/  SHF.L.U32 R129, R4, 0x10, RZ ;  /* 0x0000001004817819 */ /* 0x000fe200000006ff */
[C---:B------:R-:W-:Y:S01]  /*28730*/  FMUL.FTZ R54, R32.reuse, R54 ;  /* 0x0000003620367220 */ /* 0x040fe20000410000 */
[----:B------:R-:W-:Y:S01]  /*28740*/  FMUL.FTZ R52, R32, R57 ;  /* 0x0000003920347220 */ /* 0x000fe20000410000 */
[----:B------:R-:W-:-:S02]  /*28750*/  IMAD.U32 R161, R5, 0x10000, RZ ;  /* 0x0001000005a17824 */ /* 0x000fc400078e00ff */
[C---:B------:R-:W-:Y:S01]  /*28760*/  FMUL.FTZ R38, R32.reuse, R55 ;  /* 0x0000003720267220 */ /* 0x040fe20000410000 */
[----:B------:R-:W-:Y:S01]  /*28770*/  FMUL.FTZ R56, R32, R56 ;  /* 0x0000003820387220 */ /* 0x000fe20000410000 */
[----:B------:R-:W-:Y:S01]  /*28780*/  FFMA.FTZ R55, R54, R27, R53 ;  /* 0x0000001b36377223 */ /* 0x000fe20000010035 */
[----:B------:R-:W-:Y:S01]  /*28790*/  FFMA.FTZ R52, R52, R24, R26 ;  /* 0x0000001834347223 */ /* 0x000fe2000001001a */
[----:B------:R-:W-:Y:S01]  /*287a0*/  FFMA.FTZ R38, R38, R129, R161 ;  /* 0x0000008126267223 */ /* 0x000fe200000100a1 */
[----:B------:R-:W-:Y:S01]  /*287b0*/  FFMA.FTZ R57, R56, R163, R165 ;  /* 0x000000a338397223 */ /* 0x000fe200000100a5 */
        /* <DEDUP_REMOVED lines=8> */
[----:B------:R-:W-:Y:S01]  /*28840*/  FMUL.FTZ R48, R32, R48 ;  /* 0x0000003020307220 */ /* 0x000fe20000410000 */
[----:B------:R-:W-:Y:S01]  /*28850*/  SHF.L.U32 R161, R108, 0x10, RZ ;  /* 0x000000106ca17819 */ /* 0x000fe200000006ff */
[----:B------:R-:W-:Y:S02]  /*28860*/  IMAD.U32 R27, R91, 0x10000, RZ ;  /* 0x000100005b1b7824 */ /* 0x000fe400078e00ff */
[----:B------:R-:W-:Y:S01]  /*28870*/  FMUL.FTZ R58, R32, R58 ;  /* 0x0000003a203a7220 */ /* 0x000fe20000410000 */
[----:B------:R-:W-:Y:S01]  /*28880*/  FFMA.FTZ R56, R56, R53, R129 ;  /* 0x0000003538387223 */ /* 0x000fe20000010081 */
[----:B------:R-:W-:Y:S01]  /*28890*/  FFMA.FTZ R34, R34, R24, R26 ;  /* 0x0000001822227223 */ /* 0x000fe2000001001a */
[----:B------:R-:W-:Y:S01]  /*288a0*/  FFMA.FTZ R53, R48, R163, R165 ;  /* 0x000000a330357223 */ /* 0x000fe200000100a5 */
[----:B------:R-:W-:Y:S01]  /*288b0*/  SHF.L.U32 R24, R12, 0x10, RZ ;  /* 0x000000100c187819 */ /* 0x000fe200000006ff */
[----:B------:R-:W-:Y:S01]  /*288c0*/  IMAD.U32 R26, R13, 0x10000, RZ ;  /* 0x000100000d1a7824 */ /* 0x000fe200078e00ff */
[----:B------:R-:W-:Y:S01]  /*288d0*/  SHF.L.U32 R129, R14, 0x10, RZ ;  /* 0x000000100e817819 */ /* 0x000fe200000006ff */
[----:B------:R-:W-:-:S02]  /*288e0*/  IMAD.U32 R163, R15, 0x10000, RZ ;  /* 0x000100000fa37824 */ /* 0x000fc400078e00ff */
[C---:B------:R-:W-:Y:S01]  /*288f0*/  FMUL.FTZ R51, R32.reuse, R51 ;  /* 0x0000003320337220 */ /* 0x040fe20000410000 */
[----:B------:R-:W-:Y:S01]  /*28900*/  FMUL.FTZ R54, R32, R45 ;  /* 0x0000002d20367220 */ /* 0x000fe20000410000 */
[----:B------:R-:W-:Y:S01]  /*28910*/  FFMA.FTZ R161, R58, R161, R27 ;  /* 0x000000a13aa17223 */ /* 0x000fe2000001001b */
[----:B------:R-:W-:Y:S01]  /*28920*/  SHF.L.U32 R27, R105, 0x10, RZ ;  /* 0x00000010691b7819 */ /* 0x000fe200000006ff */
[C---:B------:R-:W-:Y:S01]  /*28930*/  FMUL.FTZ R59, R32.reuse, R44 ;  /* 0x0000002c203b7220 */ /* 0x040fe20000410000 */
[----:B------:R-:W-:Y:S02]  /*28940*/  IMAD.U32 R49, R85, 0x10000, RZ ;  /* 0x0001000055317824 */ /* 0x000fe400078e00ff */
[----:B------:R-:W-:Y:S01]  /*28950*/  FMUL.FTZ R50, R32, R50 ;  /* 0x0000003220327220 */ /* 0x000fe20000410000 */
[----:B------:R-:W-:Y:S01]  /*28960*/  FFMA.FTZ R44, R51, R24, R26 ;  /* 0x00000018332c7223 */ /* 0x000fe2000001001a */
[----:B------:R-:W-:Y:S01]  /*28970*/  FFMA.FTZ R54, R54, R129, R163 ;  /* 0x0000008136367223 */ /* 0x000fe200000100a3 */
[----:B------:R-:W-:Y:S01]  /*28980*/  PRMT R24, R87, 0x7632, R24 ;  /* 0x0000763257187816 */ /* 0x000fe20000000018 */
[----:B------:R-:W-:Y:S01]  /*28990*/  FFMA.FTZ R45, R50, R27, R49 ;  /* 0x0000001b322d7223 */ /* 0x000fe20000010031 */
[C---:B------:R-:W-:Y:S01]  /*289a0*/  PRMT R129, R102.reuse, 0x7632, R129 ;  /* 0x0000763266817816 */ /* 0x040fe20000000081 */
[----:B------:R-:W-:Y:S01]  /*289b0*/  IMAD.U32 R49, R102, 0x10000, RZ ;  /* 0x0001000066317824 */ /* 0x000fe200078e00ff */
[----:B------:R-:W-:Y:S01]  /*289c0*/  PRMT R163, R80, 0x7632, R163 ;  /* 0x0000763250a37816 */ /* 0x000fe200000000a3 */
[----:B------:R-:W-:Y:S01]  /*289d0*/  FMUL.FTZ R40, R32, R40 ;  /* 0x0000002820287220 */ /* 0x000fe20000410000 */
[----:B------:R-:W-:Y:S01]  /*289e0*/  SHF.L.U32 R51, R80, 0x10, RZ ;  /* 0x0000001050337819 */ /* 0x000fe200000006ff */
[----:B------:R-:W-:Y:S01]  /*289f0*/  IMAD.U32 R24, R24, 0x10000, RZ ;  /* 0x0001000018187824 */ /* 0x000fe200078e00ff */
[----:B------:R-:W-:Y:S01]  /*28a00*/  SHF.L.U32 R94, R16, 0x10, RZ ;  /* 0x00000010105e7819 */ /* 0x000fe200000006ff */
[----:B------:R-:W-:Y:S01]  /*28a10*/  IMAD.U32 R163, R163, 0x10000, RZ ;  /* 0x00010000a3a37824 */ /* 0x000fe200078e00ff */
[----:B------:R-:W-:Y:S01]  /*28a20*/  SHF.L.U32 R129, R129, 0x10, RZ ;  /* 0x0000001081817819 */ /* 0x000fe200000006ff */
[C---:B------:R-:W-:Y:S01]  /*28a30*/  FMUL.FTZ R47, R32.reuse, R47 ;  /* 0x0000002f202f7220 */ /* 0x040fe20000410000 */
[----:B------:R-:W-:Y:S01]  /*28a40*/  FMUL.FTZ R26, R32, R41 ;  /* 0x00000029201a7220 */ /* 0x000fe20000410000 */
[----:B------:R-:W-:Y:S01]  /*28a50*/  FFMA.FTZ R41, R40, R49, R51 ;  /* 0x0000003128297223 */ /* 0x000fe20000010033 */
[----:B------:R-:W-:Y:S01]  /*28a60*/  SHF.L.U32 R165, R103, 0x10, RZ ;  /* 0x0000001067a57819 */ /* 0x000fe200000006ff */
[--C-:B------:R-:W-:Y:S01]  /*28a70*/  FFMA.FTZ R94, R47, R94, R24.reuse ;  /* 0x0000005e2f5e7223 */ /* 0x100fe20000010018 */
[----:B------:R-:W-:Y:S01]  /*28a80*/  FFMA.FTZ R40, R26, R129, R163 ;  /* 0x000000811a287223 */ /* 0x000fe200000100a3 */
[----:B------:R-:W-:Y:S01]  /*28a90*/  PRMT R24, R101, 0x7632, R24 ;  /* 0x0000763265187816 */ /* 0x000fe20000000018 */
[----:B------:R-:W-:Y:S01]  /*28aa0*/  IMAD.U32 R27, R87, 0x10000, RZ ;  /* 0x00010000571b7824 */ /* 0x000fe200078e00ff */
[----:B------:R-:W-:Y:S01]  /*28ab0*/  PRMT R26, R81, 0x7632, R26 ;  /* 0x00007632511a7816 */ /* 0x000fe2000000001a */
[----:B------:R-:W-:Y:S01]  /*28ac0*/  FMUL.FTZ R46, R32, R46 ;  /* 0x0000002e202e7220 */ /* 0x000fe20000410000 */
[----:B------:R-:W-:Y:S01]  /*28ad0*/  SHF.L.U32 R24, R24, 0x10, RZ ;  /* 0x0000001018187819 */ /* 0x000fe200000006ff */
[C---:B------:R-:W-:Y:S01]  /*28ae0*/  FMUL.FTZ R43, R32.reuse, R43 ;  /* 0x0000002b202b7220 */ /* 0x040fe20000410000 */
[----:B------:R-:W-:Y:S01]  /*28af0*/  FMUL.FTZ R58, R32, R37 ;  /* 0x00000025203a7220 */ /* 0x000fe20000410000 */
[----:B------:R-:W-:-:S02]  /*28b00*/  IMAD.U32 R26, R26, 0x10000, RZ ;  /* 0x000100001a1a7824 */ /* 0x000fc400078e00ff */
[----:B------:R-:W-:Y:S01]  /*28b10*/  FFMA.FTZ R165, R46, R165, R27 ;  /* 0x000000a52ea57223 */ /* 0x000fe2000001001b */
[----:B------:R-:W-:Y:S01]  /*28b20*/  SHF.L.U32 R27, R101, 0x10, RZ ;  /* 0x00000010651b7819 */ /* 0x000fe200000006ff */
[----:B------:R-:W-:Y:S01]  /*28b30*/  IMAD.U32 R47, R81, 0x10000, RZ ;  /* 0x00010000512f7824 */ /* 0x000fe200078e00ff */
[----:B------:R-:W-:Y:S01]  /*28b40*/  SHF.L.U32 R30, R104, 0x10, RZ ;  /* 0x00000010681e7819 */ /* 0x000fe200000006ff */
[----:B------:R-:W-:Y:S01]  /*28b50*/  FMUL.FTZ R42, R32, R42 ;  /* 0x0000002a202a7220 */ /* 0x000fe20000410000 */
[----:B------:R-:W-:Y:S01]  /*28b60*/  FFMA.FTZ R37, R43, R24, R26 ;  /* 0x000000182b257223 */ /* 0x000fe2000001001a */
[----:B------:R-:W-:Y:S01]  /*28b70*/  IMAD.U32 R48, R86, 0x10000, RZ ;  /* 0x0001000056307824 */ /* 0x000fe200078e00ff */
[----:B------:R-:W-:Y:S01]  /*28b80*/  SHF.L.U32 R24, R99, 0x10, RZ ;  /* 0x0000001063187819 */ /* 0x000fe200000006ff */
[----:B------:R-:W-:Y:S02]  /*28b90*/  IMAD.U32 R26, R83, 0x10000, RZ ;  /* 0x00010000531a7824 */ /* 0x000fe400078e00ff */
[----:B------:R-:W-:Y:S01]  /*28ba0*/  FMUL.FTZ R131, R32, R131 ;  /* 0x0000008320837220 */ /* 0x000fe20000410000 */
[----:B------:R-:W-:Y:S01]  /*28bb0*/  SHF.L.U32 R163, R100, 0x10, RZ ;  /* 0x0000001064a37819 */ /* 0x000fe200000006ff */
[----:B------:R-:W-:-:S02]  /*28bc0*/  IMAD.U32 R49, R82, 0x10000, RZ ;  /* 0x0001000052317824 */ /* 0x000fc400078e00ff */
[----:B------:R-:W-:Y:S01]  /*28bd0*/  FMUL.FTZ R36, R32, R36 ;  /* 0x0000002420247220 */ /* 0x000fe20000410000 */
[----:B------:R-:W-:Y:S01]  /*28be0*/  FFMA.FTZ R42, R42, R27, R47 ;  /* 0x0000001b2a2a7223 */ /* 0x000fe2000001002f */
[--C-:B------:R-:W-:Y:S01]  /*28bf0*/  FFMA.FTZ R59, R59, R30, R48.reuse ;  /* 0x0000001e3b3b7223 */ /* 0x100fe20000010030 */
[----:B------:R-:W-:Y:S01]  /*28c00*/  FMUL.FTZ R27, R32, R33 ;  /* 0x00000021201b7220 */ /* 0x000fe20000410000 */
[----:B------:R-:W-:Y:S01]  /*28c10*/  PRMT R48, R98, 0x7632, R48 ;  /* 0x0000763262307816 */ /* 0x000fe20000000030 */
[----:B------:R-:W-:Y:S01]  /*28c20*/  FFMA.FTZ R33, R131, R24, R26 ;  /* 0x0000001883217223 */ /* 0x000fe2000001001a */
[----:B------:R-:W-:Y:S01]  /*28c30*/  PRMT R50, R76, 0x7632, R50 ;  /* 0x000076324c327816 */ /* 0x000fe20000000032 */
[----:B------:R-:W-:Y:S01]  /*28c40*/  FFMA.FTZ R163, R36, R163, R49 ;  /* 0x000000a324a37223 */ /* 0x000fe20000010031 */
        /* <DEDUP_REMOVED lines=16> */
[----:B------:R-:W-:Y:S01]  /*28d50*/  FFMA.FTZ R136, R39, R136, R30 ;  /* 0x0000008827887223 */ /* 0x000fe2000001001e */
[----:B------:R-:W-:Y:S01]  /*28d60*/  SHF.L.U32 R27, R97, 0x10, RZ ;  /* 0x00000010611b7819 */ /* 0x000fe200000006ff */
[----:B------:R-:W-:Y:S01]  /*28d70*/  FFMA.FTZ R133, R35, R24, R26 ;  /* 0x0000001823857223 */ /* 0x000fe2000001001a */
[----:B------:R-:W-:-:S02]  /*28d80*/  IMAD.U32 R39, R77, 0x10000, RZ ;  /* 0x000100004d277824 */ /* 0x000fc400078e00ff */
[----:B------:R-:W-:Y:S01]  /*28d90*/  FMUL.FTZ R132, R32, R135 ;  /* 0x0000008720847220 */ /* 0x000fe20000410000 */
[----:B------:R-:W-:Y:S01]  /*28da0*/  PRMT R26, R79, 0x7632, R26 ;  /* 0x000076324f1a7816 */ /* 0x000fe2000000001a */
[----:B------:R-:W-:Y:S01]  /*28db0*/  IMAD.U32 R46, R78, 0x10000, RZ ;  /* 0x000100004e2e7824 */ /* 0x000fe200078e00ff */
[C---:B------:R-:W-:Y:S01]  /*28dc0*/  PRMT R24, R23.reuse, 0x7632, R24 ;  /* 0x0000763217187816 */ /* 0x040fe20000000018 */
[----:B------:R-:W-:Y:S01]  /*28dd0*/  FFMA.FTZ R132, R132, R27, R39 ;  /* 0x0000001b84847223 */ /* 0x000fe20000010027 */
[----:B------:R-:W-:Y:S01]  /*28de0*/  SHF.L.U32 R30, R96, 0x10, RZ ;  /* 0x00000010601e7819 */ /* 0x000fe200000006ff */
[----:B------:R-:W-:Y:S01]  /*28df0*/  FMUL.FTZ R135, R32, R137 ;  /* 0x0000008920877220 */ /* 0x000fe20000410000 */
[----:B------:R-:W-:Y:S01]  /*28e00*/  SHF.L.U32 R27, R23, 0x10, RZ ;  /* 0x00000010171b7819 */ /* 0x000fe200000006ff */
[----:B------:R-:W-:Y:S01]  /*28e10*/  IMAD.U32 R26, R26, 0x10000, RZ ;  /* 0x000100001a1a7824 */ /* 0x000fe200078e00ff */
[----:B------:R-:W-:Y:S01]  /*28e20*/  SHF.L.U32 R24, R24, 0x10, RZ ;  /* 0x0000001018187819 */ /* 0x000fe200000006ff */
[----:B------:R-:W-:-:S02]  /*28e30*/  IMAD.U32 R35, R79, 0x10000, RZ ;  /* 0x000100004f237824 */ /* 0x000fc400078e00ff */
[C---:B------:R-:W-:Y:S01]  /*28e40*/  FMUL.FTZ R140, R32.reuse, R141 ;  /* 0x0000008d208c7220 */ /* 0x040fe20000410000 */
[----:B------:R-:W-:Y:S01]  /*28e50*/  FMUL.FTZ R31, R32, R31 ;  /* 0x0000001f201f7220 */ /* 0x000fe20000410000 */
[----:B------:R-:W-:Y:S01]  /*28e60*/  FFMA.FTZ R135, R135, R30, R46 ;  /* 0x0000001e87877223 */ /* 0x000fe2000001002e */
[----:B------:R-:W-:Y:S01]  /*28e70*/  PRMT R30, R22, 0x7632, R30 ;  /* 0x00007632161e7816 */ /* 0x000fe2000000001e */
[----:B------:R-:W-:Y:S01]  /*28e80*/  FFMA.FTZ R140, R140, R27, R35 ;  /* 0x0000001b8c8c7223 */ /* 0x000fe20000010023 */
[----:B------:R-:W-:Y:S01]  /*28e90*/  PRMT R46, R72, 0x7632, R46 ;  /* 0x00007632482e7816 */ /* 0x000fe2000000002e */
[----:B------:R-:W-:Y:S01]  /*28ea0*/  FFMA.FTZ R39, R31, R24, R26 ;  /* 0x000000181f277223 */ /* 0x000fe2000001001a */
[----:B------:R-:W-:Y:S01]  /*28eb0*/  PRMT R47, R96, 0x7632, R47 ;  /* 0x00007632602f7816 */ /* 0x000fe2000000002f */
[----:B------:R-:W0:Y:S01]  /*28ec0*/  @!P1 LDC.64 R26, c[0x0][0x3c0] ;  /* 0x0000f000ff1a9b82 */ /* 0x000e220000000a00 */
[----:B------:R-:W-:Y:S01]  /*28ed0*/  PRMT R49, R78, 0x7632, R49 ;  /* 0x000076324e317816 */ /* 0x000fe20000000031 */
[----:B------:R-:W-:Y:S01]  /*28ee0*/  IMAD.U32 R46, R46, 0x10000, RZ ;  /* 0x000100002e2e7824 */ /* 0x000fe200078e00ff */
[----:B------:R-:W-:Y:S01]  /*28ef0*/  SHF.L.U32 R30, R30, 0x10, RZ ;  /* 0x000000101e1e7819 */ /* 0x000fe200000006ff */
[C---:B------:R-:W-:Y:S01]  /*28f00*/  FMUL.FTZ R131, R32.reuse, R151 ;  /* 0x0000009720837220 */ /* 0x040fe20000410000 */
[C---:B------:R-:W-:Y:S01]  /*28f10*/  FMUL.FTZ R138, R32.reuse, R25 ;  /* 0x00000019208a7220 */ /* 0x040fe20000410000 */
[----:B------:R-:W-:Y:S01]  /*28f20*/  SHF.L.U32 R47, R47, 0x10, RZ ;  /* 0x000000102f2f7819 */ /* 0x000fe200000006ff */
[----:B------:R-:W-:Y:S01]  /*28f30*/  IMAD.U32 R49, R49, 0x10000, RZ ;  /* 0x0001000031317824 */ /* 0x000fe200078e00ff */
[----:B------:R-:W1:Y:S01]  /*28f40*/  LDC.64 R24, c[0x0][0x428] ;  /* 0x00010a00ff187b82 */ /* 0x000e620000000a00 */
[C---:B------:R-:W-:Y:S01]  /*28f50*/  FMUL.FTZ R134, R32.reuse, R139 ;  /* 0x0000008b20867220 */ /* 0x040fe20000410000 */
[--C-:B------:R-:W-:Y:S01]  /*28f60*/  FFMA.FTZ R131, R131, R30, R46.reuse ;  /* 0x0000001e83837223 */ /* 0x100fe2000001002e */
[----:B------:R-:W-:Y:S01]  /*28f70*/  PRMT R46, R21, 0x7632, R46 ;  /* 0x00007632152e7816 */ /* 0x000fe2000000002e */
[----:B------:R-:W-:Y:S01]  /*28f80*/  FMUL.FTZ R92, R32, R147 ;  /* 0x00000093205c7220 */ /* 0x000fe20000410000 */
[----:B------:R-:W-:Y:S01]  /*28f90*/  PRMT R48, R73, 0x7632, R48 ;  /* 0x0000763249307816 */ /* 0x000fe20000000030 */
[----:B------:R-:W-:Y:S01]  /*28fa0*/  FFMA.FTZ R134, R134, R47, R49 ;  /* 0x0000002f86867223 */ /* 0x000fe20000010031 */
[----:B------:R-:W-:Y:S01]  /*28fb0*/  SHF.L.U32 R47, R22, 0x10, RZ ;  /* 0x00000010162f7819 */ /* 0x000fe200000006ff */
[----:B------:R-:W-:Y:S01]  /*28fc0*/  IMAD.U32 R49, R72, 0x10000, RZ ;  /* 0x0001000048317824 */ /* 0x000fe200078e00ff */
[----:B------:R-:W-:Y:S01]  /*28fd0*/  SHF.L.U32 R46, R46, 0x10, RZ ;  /* 0x000000102e2e7819 */ /* 0x000fe200000006ff */
[----:B------:R-:W-:-:S02]  /*28fe0*/  IMAD.U32 R48, R48, 0x10000, RZ ;  /* 0x0001000030307824 */ /* 0x000fc400078e00ff */
[----:B------:R-:W-:Y:S01]  /*28ff0*/  FMUL.FTZ R137, R32, R143 ;  /* 0x0000008f20897220 */ /* 0x000fe20000410000 */
[----:B------:R-:W-:Y:S01]  /*29000*/  FFMA.FTZ R92, R92, R47, R49 ;  /* 0x0000002f5c5c7223 */ /* 0x000fe20000010031 */
[----:B------:R-:W-:Y:S01]  /*29010*/  SHF.L.U32 R35, R21, 0x10, RZ ;  /* 0x0000001015237819 */ /* 0x000fe200000006ff */
[----:B------:R-:W-:Y:S02]  /*29020*/  IMAD.U32 R47, R73, 0x10000, RZ ;  /* 0x00010000492f7824 */ /* 0x000fe400078e00ff */
[----:B------:R-:W-:Y:S01]  /*29030*/  FFMA.FTZ R137, R137, R46, R48 ;  /* 0x0000002e89897223 */ /* 0x000fe20000010030 */
[----:B------:R-:W2:Y:S01]  /*29040*/  @!P1 LDC.64 R30, c[0x0][0x3c8] ;  /* 0x0000f200ff1e9b82 */ /* 0x000ea20000000a00 */
[----:B------:R-:W-:Y:S01]  /*29050*/  PRMT R46, R74, 0x7632, R46 ;  /* 0x000076324a2e7816 */ /* 0x000fe2000000002e */
[----:B------:R-:W-:Y:S01]  /*29060*/  FFMA.FTZ R138, R138, R35, R47 ;  /* 0x000000238a8a7223 */ /* 0x000fe2000001002f */
[----:B------:R-:W-:Y:S01]  /*29070*/  PRMT R51, R100, 0x7632, R51 ;  /* 0x0000763264337816 */ /* 0x000fe20000000033 */
[----:B0-----:R-:W-:Y:S01]  /*29080*/  @!P1 IMAD.WIDE R150, R114, 0x4, R26 ;  /* 0x0000000472969825 */ /* 0x001fe200078e021a */
[----:B------:R-:W-:-:S03]  /*29090*/  PRMT R129, R82, 0x7632, R129 ;  /* 0x0000763252817816 */ /* 0x000fc60000000081 */
[----:B------:R-:W-:Y:S01]  /*290a0*/  FMUL.FTZ R93, R32, R93 ;  /* 0x0000005d205d7220 */ /* 0x000fe20000410000 */
        /* <DEDUP_REMOVED lines=13> */
[----:B------:R-:W-:Y:S01]  /*29180*/  FMUL.FTZ R95, R32, R95 ;  /* 0x0000005f205f7220 */ /* 0x000fe20000410000 */
[----:B------:R-:W-:Y:S01]  /*29190*/  FFMA.FTZ R144, R93, R144, R46 ;  /* 0x000000905d907223 */ /* 0x000fe2000001002e */
[----:B------:R-:W-:Y:S01]  /*291a0*/  FFMA.FTZ R58, R58, R51, R129 ;  /* 0x000000333a3a7223 */ /* 0x000fe20000010081 */
[----:B------:R-:W-:Y:S01]  /*291b0*/  FFMA.FTZ R139, R139, R50, R142 ;  /* 0x000000328b8b7223 */ /* 0x000fe2000001008e */
[----:B------:R-:W-:Y:S01]  /*291c0*/  FFMA.FTZ R93, R26, R35, R47 ;  /* 0x000000231a5d7223 */ /* 0x000fe2000001002f */
[----:B------:R-:W-:Y:S01]  /*291d0*/  FFMA.FTZ R146, R95, R146, R48 ;  /* 0x000000925f927223 */ /* 0x000fe20000010030 */
[----:B-1----:R-:W-:Y:S01]  /*291e0*/  IMAD.WIDE.U32 R128, R128, 0x10, R24 ;  /* 0x0000001080807825 */ /* 0x002fe200078e0018 */
[----:B------:R-:W-:Y:S01]  /*291f0*/  @!P1 STG.E desc[UR8][R150.64], R130 ;  /* 0x0000008296009986 */ /* 0x000fe2000c101908 */
[----:B------:R-:W-:-:S02]  /*29200*/  F2FP.BF16.F32.PACK_AB R27, R56, R161 ;  /* 0x000000a1381b723e */ /* 0x000fc400000010ff */
[--C-:B------:R-:W-:Y:S01]  /*29210*/  IMAD.WIDE.U32 R46, R149, 0x10, R24.reuse ;  /* 0x00000010952e7825 */ /* 0x100fe200078e0018 */
[----:B------:R-:W-:Y:S02]  /*29220*/  F2FP.BF16.F32.PACK_AB R26, R52, R57 ;  /* 0x00000039341a723e */ /* 0x000fe400000010ff */
        /* <DEDUP_REMOVED lines=10> */
[----:B--2---:R-:W-:Y:S01]  /*292d0*/  @!P1 IMAD.WIDE R154, R114, 0x4, R30 ;  /* 0x00000004729a9825 */ /* 0x004fe200078e021e */
[----:B------:R-:W0:Y:S01]  /*292e0*/  LDC.64 R44, c[0x0][0x380] ;  /* 0x0000e000ff2c7b82 */ /* 0x000e220000000a00 */
[----:B------:R-:W-:Y:S02]  /*292f0*/  F2FP.BF16.F32.PACK_AB R25, R38, R55 ;  /* 0x000000372619723e */ /* 0x000fe400000010ff */
[----:B------:R-:W-:Y:S01]  /*29300*/  F2FP.BF16.F32.PACK_AB R31, R94, R165 ;  /* 0x000000a55e1f723e */ /* 0x000fe200000010ff */
[----:B------:R1:W-:Y:S01]  /*29310*/  @!P1 STG.E desc[UR8][R154.64], R32 ;  /* 0x000000209a009986 */ /* 0x0003e2000c101908 */
[----:B------:R-:W-:Y:S02]  /*29320*/  F2FP.BF16.F32.PACK_AB R30, R54, R59 ;  /* 0x0000003b361e723e */ /* 0x000fe400000010ff */
[----:B------:R-:W-:Y:S01]  /*29330*/  F2FP.BF16.F32.PACK_AB R28, R34, R53 ;  /* 0x00000035221c723e */ /* 0x000fe200000010ff */
[----:B------:R2:W-:Y:S01]  /*29340*/  STG.E.128 desc[UR8][R128.64], R24 ;  /* 0x0000001880007986 */ /* 0x0005e2000c101d08 */
[----:B------:R-:W-:-:S02]  /*29350*/  F2FP.BF16.F32.PACK_AB R34, R58, R163 ;  /* 0x000000a33a22723e */ /* 0x000fc400000010ff */
[----:B------:R-:W-:Y:S01]  /*29360*/  F2FP.BF16.F32.PACK_AB R38, R134, R135 ;  /* 0x000000878626723e */ /* 0x000fe200000010ff */
[----:B------:R2:W-:Y:S01]  /*29370*/  STG.E.128 desc[UR8][R46.64], R28 ;  /* 0x0000001c2e007986 */ /* 0x0005e2000c101d08 */
[----:B------:R-:W-:Y:S02]  /*29380*/  F2FP.BF16.F32.PACK_AB R43, R146, R93 ;  /* 0x0000005d922b723e */ /* 0x000fe400000010ff */
[----:B------:R-:W-:Y:S02]  /*29390*/  F2FP.BF16.F32.PACK_AB R42, R144, R139 ;  /* 0x0000008b902a723e */ /* 0x000fe400000010ff */
[----:B-1----:R-:W-:Y:S02]  /*293a0*/  F2FP.BF16.F32.PACK_AB R32, R40, R41 ;  /* 0x000000292820723e */ /* 0x002fe400000010ff */
[----:B------:R-:W-:Y:S02]  /*293b0*/  F2FP.BF16.F32.PACK_AB R41, R137, R138 ;  /* 0x0000008a8929723e */ /* 0x000fe400000010ff */
[----:B------:R-:W-:Y:S01]  /*293c0*/  F2FP.BF16.F32.PACK_AB R40, R131, R92 ;  /* 0x0000005c8328723e */ /* 0x000fe200000010ff */
[----:B------:R2:W-:Y:S01]  /*293d0*/  STG.E.128 desc[UR8][R48.64], R32 ;  /* 0x0000002030007986 */ /* 0x0005e2000c101d08 */
[----:B0-----:R-:W-:-:S03]  /*293e0*/  LEA R114, R44, R114, 0x2 ;  /* 0x000000722c727211 */ /* 0x001fc600078e10ff */
[----:B------:R2:W-:Y:S01]  /*293f0*/  STG.E.128 desc[UR8][R50.64], R36 ;  /* 0x0000002432007986 */ /* 0x0005e2000c101d08 */
[----:B------:R-:W-:-:S03]  /*29400*/  ISETP.GE.AND P1, PT, R114, R45, PT ;  /* 0x0000002d7200720c */ /* 0x000fc60003f26270 */
[----:B------:R2:W-:Y:S10]  /*29410*/  STG.E.128 desc[UR8][R142.64], R40 ;  /* 0x000000288e007986 */ /* 0x0005f4000c101d08 */
[----:B------:R-:W-:Y:S05]  /*29420*/  @!P1 BRA `(.L_x_11045) ;  /* 0xfffffd7800449947 */ /* 0x000fea000383ffff */
[----:B------:R-:W-:Y:S05]  /*29430*/  EXIT ;  /* 0x000000000000794d */ /* 0x000fea0003800000 */
.L_x_11044:
[----:B------:R-:W-:Y:S01]  /*29440*/  HFMA2 R140, -RZ, RZ, 0, 1.847743988037109375e-06 ;  /* 0x0000001fff8c7431 */ /* 0x000fe200000001ff */
[----:B------:R-:W-:Y:S01]  /*29450*/  BSSY B0, `(.L_x_11046) ;  /* 0x0000006000007945 */ /* 0x000fe20003800000 */
[----:B------:R-:W-:Y:S02]  /*29460*/  IMAD.MOV.U32 R139, RZ, RZ, 0x1 ;  /* 0x00000001ff8b7424 */ /* 0x000fe400078e00ff */
[----:B------:R-:W-:-:S07]  /*29470*/  IMAD.MOV.U32 R137, RZ, RZ, -0x1 ;  /* 0xffffffffff897424 */ /* 0x000fce00078e00ff */
[----:B0-----:R-:W-:Y:S05]  /*29480*/  WARPSYNC.COLLECTIVE R137, `(.L_x_11047) ;  /* 0x0000000089087348 */ /* 0x001fea0003c00000 */
[----:B------:R1:W2:Y:S02]  /*29490*/  SHFL.BFLY P2, R136, R138, R139, R140 ;  /* 0x0c00008b8a887389 */ /* 0x0002a4000004008c */
[----:B012---:R-:W-:Y:S05]  /*294a0*/  ENDCOLLECTIVE ;  /* 0x000000000000791b */ /* 0x007fea0003800000 */
.L_x_11047:
[----:B------:R-:W-:Y:S05]  /*294b0*/  BSYNC B0 ;  /* 0x0000000000007941 */ /* 0x000fea0003800000 */
.L_x_11046:
        /* <DEDUP_REMOVED lines=10> */
.L_x_11048:
[----:B------:R-:W-:Y:S02]  /*29560*/  IMAD.MOV.U32 R139, RZ, RZ, 0x4 ;  /* 0x00000004ff8b7424 */ /* 0x000fe400078e00ff */
[----:B------:R-:W-:-:S04]  /*29570*/  IMAD.MOV.U32 R129, RZ, RZ, R136 ;  /* 0x000000ffff817224 */ /* 0x000fc800078e0088 */
[----:B------:R-:W-:-:S05]  /*29580*/  FADD.FTZ R133, R132, R129 ;  /* 0x0000008184857221 */ /* 0x000fca0000010000 */
[----:B------:R-:W-:-:S07]  /*29590*/  MOV R138, R133 ;  /* 0x00000085008a7202 */ /* 0x000fce0000000f00 */
[----:B------:R-:W-:Y:S05]  /*295a0*/  WARPSYNC.COLLECTIVE R137, `(.L_x_11049) ;  /* 0x0000000089087348 */ /* 0x000fea0003c00000 */
[----:B------:R0:W1:Y:S02]  /*295b0*/  SHFL.BFLY P2, R136, R138, R139, R140 ;  /* 0x0c00008b8a887389 */ /* 0x000064000004008c */
[----:B01----:R-:W-:Y:S05]  /*295c0*/  ENDCOLLECTIVE ;  /* 0x000000000000791b */ /* 0x003fea0003800000 */
.L_x_11049:
[----:B------:R-:W-:Y:S01]  /*295d0*/  HFMA2 R139, -RZ, RZ, 0, 4.76837158203125e-07 ;  /* 0x00000008ff8b7431 */ /* 0x000fe200000001ff */
[----:B------:R-:W-:-:S05]  /*295e0*/  MOV R130, R136 ;  /* 0x0000008800827202 */ /* 0x000fca0000000f00 */
[----:B------:R-:W-:-:S04]  /*295f0*/  FADD.FTZ R134, R133, R130 ;  /* 0x0000008285867221 */ /* 0x000fc80000010000 */
[----:B------:R-:W-:-:S07]  /*29600*/  IMAD.MOV.U32 R138, RZ, RZ, R134 ;  /* 0x000000ffff8a7224 */ /* 0x000fce00078e0086 */
[----:B------:R-:W-:Y:S05]  /*29610*/  WARPSYNC.COLLECTIVE R137, `(.L_x_11050) ;  /* 0x0000000089087348 */ /* 0x000fea0003c00000 */
[----:B------:R0:W1:Y:S02]  /*29620*/  SHFL.BFLY P2, R136, R138, R139, R140 ;  /* 0x0c00008b8a887389 */ /* 0x000064000004008c */
[----:B01----:R-:W-:Y:S05]  /*29630*/  ENDCOLLECTIVE ;  /* 0x000000000000791b */ /* 0x003fea0003800000 */
.L_x_11050:
[----:B------:R-:W-:Y:S02]  /*29640*/  IMAD.MOV.U32 R139, RZ, RZ, 0x10 ;  /* 0x00000010ff8b7424 */ /* 0x000fe400078e00ff */
[----:B------:R-:W-:-:S04]  /*29650*/  IMAD.MOV.U32 R129, RZ, RZ, R136 ;  /* 0x000000ffff817224 */ /* 0x000fc800078e0088 */
[----:B------:R-:W-:-:S05]  /*29660*/  FADD.FTZ R135, R134, R129 ;  /* 0x0000008186877221 */ /* 0x000fca0000010000 */
[----:B------:R-:W-:-:S07]  /*29670*/  MOV R138, R135 ;  /* 0x00000087008a7202 */ /* 0x000fce0000000f00 */
[----:B------:R-:W-:Y:S05]  /*29680*/  WARPSYNC.COLLECTIVE R137, `(.L_x_11051) ;  /* 0x0000000089087348 */ /* 0x000fea0003c00000 */
[----:B------:R0:W1:Y:S02]  /*29690*/  SHFL.BFLY P2, R136, R138, R139, R140 ;  /* 0x0c00008b8a887389 */ /* 0x000064000004008c */
[----:B01----:R-:W-:Y:S05]  /*296a0*/  ENDCOLLECTIVE ;  /* 0x000000000000791b */ /* 0x003fea0003800000 */
.L_x_11051:
        /* <DEDUP_REMOVED lines=88> */
.L_x_11052:
[----:B------:R-:W-:Y:S02]  /*29c30*/  IMAD.MOV.U32 R139, RZ, RZ, 0x2 ;  /* 0x00000002ff8b7424 */ /* 0x000fe400078e00ff */
[----:B------:R-:W-:-:S04]  /*29c40*/  IMAD.MOV.U32 R132, RZ, RZ, R136 ;  /* 0x000000ffff847224 */ /* 0x000fc800078e0088 */
[----:B------:R-:W-:-:S05]  /*29c50*/  FADD.FTZ R132, R129, R132 ;  /* 0x0000008481847221 */ /* 0x000fca0000010000 */
[----:B------:R-:W-:-:S07]  /*29c60*/  MOV R138, R132 ;  /* 0x00000084008a7202 */ /* 0x000fce0000000f00 */
[----:B------:R-:W-:Y:S05]  /*29c70*/  WARPSYNC.COLLECTIVE R137, `(.L_x_11053) ;  /* 0x0000000089087348 */ /* 0x000fea0003c00000 */
[----:B------:R0:W1:Y:S02]  /*29c80*/  SHFL.BFLY P2, R136, R138, R139, R140 ;  /* 0x0c00008b8a887389 */ /* 0x000064000004008c */
[----:B01----:R-:W-:Y:S05]  /*29c90*/  ENDCOLLECTIVE ;  /* 0x000000000000791b */ /* 0x003fea0003800000 */
.L_x_11053:
[----:B------:R-:W-:Y:S01]  /*29ca0*/  HFMA2 R139, -RZ, RZ, 0, 2.384185791015625e-07 ;  /* 0x00000004ff8b7431 */ /* 0x000fe200000001ff */
[----:B------:R-:W-:-:S05]  /*29cb0*/  MOV R133, R136 ;  /* 0x0000008800857202 */ /* 0x000fca0000000f00 */
[----:B------:R-:W-:-:S04]  /*29cc0*/  FADD.FTZ R133, R132, R133 ;  /* 0x0000008584857221 */ /* 0x000fc80000010000 */
[----:B------:R-:W-:-:S07]  /*29cd0*/  IMAD.MOV.U32 R138, RZ, RZ, R133 ;  /* 0x000000ffff8a7224 */ /* 0x000fce00078e0085 */
[----:B------:R-:W-:Y:S05]  /*29ce0*/  WARPSYNC.COLLECTIVE R137, `(.L_x_11054) ;  /* 0x0000000089087348 */ /* 0x000fea0003c00000 */
[----:B------:R0:W1:Y:S02]  /*29cf0*/  SHFL.BFLY P2, R136, R138, R139, R140 ;  /* 0x0c00008b8a887389 */ /* 0x000064000004008c */
[----:B01----:R-:W-:Y:S05]  /*29d00*/  ENDCOLLECTIVE ;  /* 0x000000000000791b */ /* 0x003fea0003800000 */
.L_x_11054:
[----:B------:R-:W-:Y:S02]  /*29d10*/  IMAD.MOV.U32 R139, RZ, RZ, 0x8 ;  /* 0x00000008ff8b7424 */ /* 0x000fe400078e00ff */
[----:B------:R-:W-:-:S04]  /*29d20*/  IMAD.MOV.U32 R134, RZ, RZ, R136 ;  /* 0x000000ffff867224 */ /* 0x000fc800078e0088 */
[----:B------:R-:W-:-:S05]  /*29d30*/  FADD.FTZ R134, R133, R134 ;  /* 0x0000008685867221 */ /* 0x000fca0000010000 */
[----:B------:R-:W-:-:S07]  /*29d40*/  MOV R138, R134 ;  /* 0x00000086008a7202 */ /* 0x000fce0000000f00 */
[----:B------:R-:W-:Y:S05]  /*29d50*/  WARPSYNC.COLLECTIVE R137, `(.L_x_11055) ;  /* 0x0000000089087348 */ /* 0x000fea0003c00000 */
[----:B------:R0:W1:Y:S02]  /*29d60*/  SHFL.BFLY P2, R136, R138, R139, R140 ;  /* 0x0c00008b8a887389 */ /* 0x000064000004008c */
[----:B01----:R-:W-:Y:S05]  /*29d70*/  ENDCOLLECTIVE ;  /* 0x000000000000791b */ /* 0x003fea0003800000 */
.L_x_11055:
[----:B------:R-:W-:Y:S01]  /*29d80*/  HFMA2 R139, -RZ, RZ, 0, 9.5367431640625e-07 ;  /* 0x00000010ff8b7431 */ /* 0x000fe200000001ff */
[----:B------:R-:W-:-:S05]  /*29d90*/  MOV R135, R136 ;  /* 0x0000008800877202 */ /* 0x000fca0000000f00 */
[----:B------:R-:W-:-:S04]  /*29da0*/  FADD.FTZ R135, R134, R135 ;  /* 0x0000008786877221 */ /* 0x000fc80000010000 */
[----:B------:R-:W-:-:S07]  /*29db0*/  IMAD.MOV.U32 R138, RZ, RZ, R135 ;  /* 0x000000ffff8a7224 */ /* 0x000fce00078e0087 */
[----:B------:R-:W-:Y:S05]  /*29dc0*/  WARPSYNC.COLLECTIVE R137, `(.L_x_11056) ;  /* 0x0000000089087348 */ /* 0x000fea0003c00000 */
[----:B------:R0:W1:Y:S02]  /*29dd0*/  SHFL.BFLY P2, R136, R138, R139, R140 ;  /* 0x0c00008b8a887389 */ /* 0x000064000004008c */
[----:B01----:R-:W-:Y:S05]  /*29de0*/  ENDCOLLECTIVE ;  /* 0x000000000000791b */ /* 0x003fea0003800000 */
.L_x_11056:
[----:B------:R-:W-:Y:S05]  /*29df0*/  BRA `(.L_x_11057) ;  /* 0xffffffe400447947 */ /* 0x000fea000383ffff */
.L_x_11058:
        /* <DEDUP_REMOVED lines=16> */
.L_x_27983:


//--------------------- .text._ZN10layer_norm31ln_parallel_residual_fwd_kernelINS_13Kernel_traitsIf13__nv_bfloat16fS2_fjLj1280ELj1ELj4ELj1ELj16ENS_18Kernel_traits_baseILj1280EfS2_fS2_fjLj128EEEEELb0ELb0ELb0EEEvNS_9FwdParamsE --------------------------
	.section	.text._ZN10layer_norm31ln_parallel_residual_fwd_kernelINS_13Kernel_traitsIf13__nv_bfloat16fS2_fjLj1280ELj1ELj4ELj1ELj16ENS_18Kernel_traits_baseILj1280EfS2_fS2_fjLj128EEEEELb0ELb0ELb0EEEvNS_9FwdParamsE,"ax",@progbits
	.align	128
        .global         _ZN10layer_norm31ln_parallel_residual_fwd_kernelINS_13Kernel_traitsIf13__nv_bfloat16fS2_fjLj1280ELj1ELj4ELj1ELj16ENS_18Kernel_traits_baseILj1280EfS2_fS2_fjLj128EEEEELb0ELb0ELb0EEEvNS_9FwdParamsE
        .type           _ZN10layer_norm31ln_parallel_residual_fwd_kernelINS_13Kernel_traitsIf13__nv_bfloat16fS2_fjLj1280ELj1ELj4ELj1ELj16ENS_18Kernel_traits_baseILj1280EfS2_fS2_fjLj128EEEEELb0ELb0ELb0EEEvNS_9FwdParamsE,@function
        .size           _ZN10layer_norm31ln_parallel_residual_fwd_kernelINS_13Kernel_traitsIf13__nv_bfloat16fS2_fjLj1280ELj1ELj4ELj1ELj16ENS_18Kernel_traits_baseILj1280EfS2_fS2_fjLj128EEEEELb0ELb0ELb0EEEvNS_9FwdParamsE,(.L_x_27984 - _ZN10layer_norm31ln_parallel_residual_fwd_kernelINS_13Kernel_traitsIf13__nv_bfloat16fS2_fjLj1280ELj1ELj4ELj1ELj16ENS_18Kernel_traits_baseILj1280EfS2_fS2_fjLj128EEEEELb0ELb0ELb0EEEvNS_9FwdParamsE)
        .other          _ZN10layer_norm31ln_parallel_residual_fwd_kernelINS_13Kernel_traitsIf13__nv_bfloat16fS2_fjLj1280ELj1ELj4ELj1ELj16ENS_18Kernel_traits_baseILj1280EfS2_fS2_fjLj128EEEEELb0ELb0ELb0EEEvNS_9FwdParamsE,@"STO_CUDA_ENTRY STV_DEFAULT"
_ZN10layer_norm31ln_parallel_residual_fwd_kernelINS_13Kernel_traitsIf13__nv_bfloat16fS2_fjLj1280ELj1ELj4ELj1ELj16ENS_18Kernel_traits_baseILj1280EfS2_fS2_fjLj128EEEEELb0ELb0ELb0EEEvNS_9FwdParamsE:
.text._ZN10layer_norm31ln_parallel_residual_fwd_kernelINS_13Kernel_traitsIf13__nv_bfloat16fS2_fjLj1280ELj1ELj4ELj1ELj16ENS_18Kernel_traits_baseILj1280EfS2_fS2_fjLj128EEEEELb0ELb0ELb0EEEvNS_9FwdParamsE:
        /* <DEDUP_REMOVED lines=27> */
[----:B0-----:R-:W-:-:S07]  /*01b0*/  @P0 IMAD.WIDE.U32 R68, R132, 0x20, R68 ;  /* 0x0000002084440825 */ /* 0x001fce00078e0044 */
[----:B------:R-:W0:Y:S01]  /*01c0*/  LDC.64 R76, c[0x0][0x3d0] ;  /* 0x0000f400ff4c7b82 */ /* 0x000e220000000a00 */
[C---:B-1----:R-:W-:Y:S01]  /*01d0*/  @P0 IMAD.WIDE.U32 R70, R132.reuse, 0x20, R70 ;  /* 0x0000002084460825 */ /* 0x042fe200078e0046 */
[----:B------:R-:W-:Y:S01]  /*01e0*/  @P0 LOP3.LUT R132, R132, 0x20, RZ, 0xfc, !PT ;  /* 0x0000002084840812 */ /* 0x000fe200078efcff */
[----:B------:R-:W5:Y:S05]  /*01f0*/  @P0 LDG.E.128 R4, desc[UR6][R68.64] ;  /* 0x0000000644040981 */ /* 0x000f6a000c1e1d00 */
[----:B------:R-:W1:Y:S08]  /*0200*/  LDC.64 R78, c[0x0][0x3d8] ;  /* 0x0000f600ff4e7b82 */ /* 0x000e700000000a00 */
[----:B------:R-:W4:Y:S08]  /*0210*/  LDC.64 R80, c[0x0][0x3d0] ;  /* 0x0000f400ff507b82 */ /* 0x000f300000000a00 */
[----:B------:R-:W4:Y:S01]  /*0220*/  LDC.64 R82, c[0x0][0x3d8] ;  /* 0x0000f600ff527b82 */ /* 0x000f220000000a00 */
[C---:B--2---:R-:W-:Y:S01]  /*0230*/  @P1 IMAD.WIDE.U32 R72, R132.reuse, 0x20, R72 ;  /* 0x0000002084481825 */ /* 0x044fe200078e0048 */
[----:B------:R-:W5:Y:S03]  /*0240*/  @P0 LDG.E.128 R8, desc[UR6][R68.64+0x10] ;  /* 0x0000100644080981 */ /* 0x000f66000c1e1d00 */
[C---:B---3--:R-:W-:Y:S01]  /*0250*/  @P1 IMAD.WIDE.U32 R74, R132.reuse, 0x20, R74 ;  /* 0x00000020844a1825 */ /* 0x048fe200078e004a */
[----:B------:R-:W-:Y:S01]  /*0260*/  @P1 IADD3 R132, PT, PT, R132, 0x20, RZ ;  /* 0x0000002084841810 */ /* 0x000fe20007ffe0ff */
[----:B------:R-:W5:Y:S04]  /*0270*/  @P1 LDG.E.128 R20, desc[UR6][R72.64] ;  /* 0x0000000648141981 */ /* 0x000f68000c1e1d00 */
[----:B------:R-:W5:Y:S04]  /*0280*/  @P1 LDG.E.128 R24, desc[UR6][R72.64+0x10] ;  /* 0x0000100648181981 */ /* 0x000f68000c1e1d00 */
[----:B------:R-:W5:Y:S04]  /*0290*/  @P1 LDG.E.128 R28, desc[UR6][R74.64] ;  /* 0x000000064a1c1981 */ /* 0x000f68000c1e1d00 */
[----:B------:R-:W5:Y:S01]  /*02a0*/  @P1 LDG.E.128 R32, desc[UR6][R74.64+0x10] ;  /* 0x000010064a201981 */ /* 0x000f62000c1e1d00 */
[----:B------:R-:W-:Y:S01]  /*02b0*/  ISETP.GE.U32.AND P1, PT, R3, 0xa0, PT ;  /* 0x000000a00300780c */ /* 0x000fe20003f26070 */
[C---:B0-----:R-:W-:Y:S01]  /*02c0*/  @P2 IMAD.WIDE.U32 R76, R132.reuse, 0x20, R76 ;  /* 0x00000020844c2825 */ /* 0x041fe200078e004c */
[----:B------:R-:W-:Y:S01]  /*02d0*/  CS2R R86, SRZ ;  /* 0x0000000000567805 */ /* 0x000fe2000001ff00 */
[----:B------:R-:W5:Y:S02]  /*02e0*/  @P0 LDG.E.128 R12, desc[UR6][R70.64] ;  /* 0x00000006460c0981 */ /* 0x000f64000c1e1d00 */
[C---:B-1----:R-:W-:Y:S01]  /*02f0*/  @P2 IMAD.WIDE.U32 R78, R132.reuse, 0x20, R78 ;  /* 0x00000020844e2825 */ /* 0x042fe200078e004e */
[----:B------:R-:W-:Y:S01]  /*0300*/  @P2 IADD3 R132, PT, PT, R132, 0x20, RZ ;  /* 0x0000002084842810 */ /* 0x000fe20007ffe0ff */
[----:B------:R0:W5:Y:S04]  /*0310*/  @P0 LDG.E.128 R16, desc[UR6][R70.64+0x10] ;  /* 0x0000100646100981 */ /* 0x000168000c1e1d00 */
[C---:B----4-:R-:W-:Y:S01]  /*0320*/  @P3 IMAD.WIDE.U32 R80, R132.reuse, 0x20, R80 ;  /* 0x0000002084503825 */ /* 0x050fe200078e0050 */
[----:B------:R-:W5:Y:S03]  /*0330*/  @P2 LDG.E.128 R36, desc[UR6][R76.64] ;  /* 0x000000064c242981 */ /* 0x000f66000c1e1d00 */
[----:B------:R-:W-:Y:S01]  /*0340*/  @P3 IMAD.WIDE.U32 R82, R132, 0x20, R82 ;  /* 0x0000002084523825 */ /* 0x000fe200078e0052 */
[----:B------:R1:W5:Y:S01]  /*0350*/  @P2 LDG.E.128 R40, desc[UR6][R76.64+0x10] ;  /* 0x000010064c282981 */ /* 0x000362000c1e1d00 */
[----:B0-----:R-:W-:-:S02]  /*0360*/  CS2R R70, SRZ ;  /* 0x0000000000467805 */ /* 0x001fc4000001ff00 */
[----:B------:R-:W-:Y:S02]  /*0370*/  CS2R R68, SRZ ;  /* 0x0000000000447805 */ /* 0x000fe4000001ff00 */
[----:B------:R-:W-:Y:S01]  /*0380*/  CS2R R74, SRZ ;  /* 0x00000000004a7805 */ /* 0x000fe2000001ff00 */
[----:B------:R-:W5:Y:S01]  /*0390*/  @P2 LDG.E.128 R44, desc[UR6][R78.64] ;  /* 0x000000064e2c2981 */ /* 0x000f62000c1e1d00 */
[----:B------:R-:W-:Y:S02]  /*03a0*/  CS2R R72, SRZ ;  /* 0x0000000000487805 */ /* 0x000fe4000001ff00 */
[----:B------:R-:W-:Y:S02]  /*03b0*/  CS2R R84, SRZ ;  /* 0x0000000000547805 */ /* 0x000fe4000001ff00 */
[----:B------:R-:W-:Y:S01]  /*03c0*/  CS2R R90, SRZ ;  /* 0x00000000005a7805 */ /* 0x000fe2000001ff00 */
[----:B------:R0:W5:Y:S01]  /*03d0*/  @P2 LDG.E.128 R48, desc[UR6][R78.64+0x10] ;  /* 0x000010064e302981 */ /* 0x000162000c1e1d00 */
[----:B------:R-:W-:-:S02]  /*03e0*/  CS2R R88, SRZ ;  /* 0x0000000000587805 */ /* 0x000fc4000001ff00 */
[----:B-1----:R-:W-:Y:S02]  /*03f0*/  CS2R R76, SRZ ;  /* 0x00000000004c7805 */ /* 0x002fe4000001ff00 */
[----:B------:R-:W-:Y:S01]  /*0400*/  CS2R R94, SRZ ;  /* 0x00000000005e7805 */ /* 0x000fe2000001ff00 */
[----:B------:R-:W5:Y:S01]  /*0410*/  @P3 LDG.E.128 R52, desc[UR6][R80.64] ;  /* 0x0000000650343981 */ /* 0x000f62000c1e1d00 */
[----:B------:R-:W-:Y:S02]  /*0420*/  CS2R R92, SRZ ;  /* 0x00000000005c7805 */ /* 0x000fe4000001ff00 */
[----:B------:R-:W-:Y:S02]  /*0430*/  CS2R R98, SRZ ;  /* 0x0000000000627805 */ /* 0x000fe4000001ff00 */
[----:B------:R-:W-:Y:S01]  /*0440*/  CS2R R96, SRZ ;  /* 0x0000000000607805 */ /* 0x000fe2000001ff00 */
[----:B------:R1:W5:Y:S01]  /*0450*/  @P3 LDG.E.128 R56, desc[UR6][R80.64+0x10] ;  /* 0x0000100650383981 */ /* 0x000362000c1e1d00 */
[----:B------:R-:W-:-:S02]  /*0460*/  CS2R R102, SRZ ;  /* 0x0000000000667805 */ /* 0x000fc4000001ff00 */
[----:B0-----:R-:W-:Y:S02]  /*0470*/  CS2R R78, SRZ ;  /* 0x00000000004e7805 */ /* 0x001fe4000001ff00 */
        /* <DEDUP_REMOVED lines=8> */
[----:B------:R-:W-:Y:S02]  /*0500*/  CS2R R114, SRZ ;  /* 0x0000000000727805 */ /* 0x000fe4000001ff00 */
[----:B------:R-:W-:Y:S02]  /*0510*/  CS2R R112, SRZ ;  /* 0x0000000000707805 */ /* 0x000fe4000001ff00 */
[----:B------:R-:W-:Y:S02]  /*0520*/  CS2R R118, SRZ ;  /* 0x0000000000767805 */ /* 0x000fe4000001ff00 */
[----:B------:R-:W-:Y:S02]  /*0530*/  CS2R R116, SRZ ;  /* 0x0000000000747805 */ /* 0x000fe4000001ff00 */
[----:B------:R-:W-:-:S02]  /*0540*/  CS2R R122, SRZ ;  /* 0x00000000007a7805 */ /* 0x000fc4000001ff00 */
[----:B------:R-:W-:Y:S02]  /*0550*/  CS2R R120, SRZ ;  /* 0x0000000000787805 */ /* 0x000fe4000001ff00 */
[----:B------:R-:W-:Y:S02]  /*0560*/  CS2R R126, SRZ ;  /* 0x00000000007e7805 */ /* 0x000fe4000001ff00 */
[----:B0-----:R-:W-:Y:S02]  /*0570*/  CS2R R82, SRZ ;  /* 0x0000000000527805 */ /* 0x001fe4000001ff00 */
[----:B------:R-:W-:Y:S02]  /*0580*/  CS2R R124, SRZ ;  /* 0x00000000007c7805 */ /* 0x000fe4000001ff00 */
[----:B------:R-:W-:Y:S02]  /*0590*/  CS2R R130, SRZ ;  /* 0x0000000000827805 */ /* 0x000fe4000001ff00 */
[----:B------:R-:W-:-:S02]  /*05a0*/  CS2R R128, SRZ ;  /* 0x0000000000807805 */ /* 0x000fc4000001ff00 */
[----:B------:R-:W-:Y:S01]  /*05b0*/  @P3 IADD3 R132, PT, PT, R132, 0x20, RZ ;  /* 0x0000002084843810 */ /* 0x000fe20007ffe0ff */
[----:B------:R-:W-:Y:S06]  /*05c0*/  @!P1 BRA `(.L_x_11062) ;  /* 0x0000001400949947 */ /* 0x000fec0003800000 */
[----:B------:R-:W0:Y:S08]  /*05d0*/  LDC.64 R70, c[0x0][0x3d8] ;  /* 0x0000f600ff467b82 */ /* 0x000e300000000a00 */
[----:B------:R-:W1:Y:S01]  /*05e0*/  LDC.64 R68, c[0x0][0x3d0] ;  /* 0x0000f400ff447b82 */ /* 0x000e620000000a00 */
        /* <DEDUP_REMOVED lines=10> */
[C---:B0-----:R-:W-:Y:S01]  /*0690*/  IMAD.WIDE.U32 R70, R132.reuse, 0x20, R70 ;  /* 0x0000002084467825 */ /* 0x041fe200078e0046 */
[----:B------:R-:W-:Y:S02]  /*06a0*/  CS2R R86, SRZ ;  /* 0x0000000000567805 */ /* 0x000fe4000001ff00 */
[----:B------:R-:W-:Y:S02]  /*06b0*/  CS2R R84, SRZ ;  /* 0x0000000000547805 */ /* 0x000fe4000001ff00 */
[----:B------:R-:W-:Y:S02]  /*06c0*/  CS2R R90, SRZ ;  /* 0x00000000005a7805 */ /* 0x000fe4000001ff00 */
[----:B------:R-:W-:Y:S01]  /*06d0*/  CS2R R88, SRZ ;  /* 0x0000000000587805 */ /* 0x000fe2000001ff00 */
[----:B------:R-:W5:Y:S01]  /*06e0*/  LDG.E.128 R136, desc[UR6][R70.64+0x10] ;  /* 0x0000100646887981 */ /* 0x000f62000c1e1d00 */
[----:B-1----:R-:W-:Y:S01]  /*06f0*/  IMAD.WIDE.U32 R68, R132, 0x20, R68 ;  /* 0x0000002084447825 */ /* 0x002fe200078e0044 */
[----:B------:R-:W-:-:S02]  /*0700*/  CS2R R94, SRZ ;  /* 0x00000000005e7805 */ /* 0x000fc4000001ff00 */
[----:B------:R0:W5:Y:S01]  /*0710*/  LDG.E.128 R132, desc[UR6][R70.64] ;  /* 0x0000000646847981 */ /* 0x000162000c1e1d00 */
[----:B------:R-:W-:Y:S02]  /*0720*/  CS2R R92, SRZ ;  /* 0x00000000005c7805 */ /* 0x000fe4000001ff00 */
[----:B------:R-:W-:Y:S02]  /*0730*/  CS2R R98, SRZ ;  /* 0x0000000000627805 */ /* 0x000fe4000001ff00 */
[----:B------:R-:W-:Y:S01]  /*0740*/  CS2R R96, SRZ ;  /* 0x0000000000607805 */ /* 0x000fe2000001ff00 */
[----:B------:R-:W5:Y:S01]  /*0750*/  LDG.E.128 R140, desc[UR6][R68.64] ;  /* 0x00000006448c7981 */ /* 0x000f62000c1e1d00 */
[----:B------:R-:W-:Y:S02]  /*0760*/  CS2R R158, SRZ ;  /* 0x00000000009e7805 */ /* 0x000fe4000001ff00 */
[----:B------:R-:W-:Y:S02]  /*0770*/  CS2R R156, SRZ ;  /* 0x00000000009c7805 */ /* 0x000fe4000001ff00 */
[----:B------:R-:W-:Y:S01]  /*0780*/  CS2R R162, SRZ ;  /* 0x0000000000a27805 */ /* 0x000fe2000001ff00 */
[----:B------:R1:W5:Y:S01]  /*0790*/  LDG.E.128 R144, desc[UR6][R68.64+0x10] ;  /* 0x0000100644907981 */ /* 0x000362000c1e1d00 */
        /* <DEDUP_REMOVED lines=9> */
[----:B-1----:R-:W-:Y:S02]  /*0830*/  CS2R R68, SRZ ;  /* 0x0000000000447805 */ /* 0x002fe4000001ff00 */
        /* <DEDUP_REMOVED lines=10> */
.L_x_11061:
        /* <DEDUP_REMOVED lines=8> */
[----:B0-----:R-:W-:-:S07]  /*0960*/  @P0 IMAD.WIDE.U32 R70, R132, 0x20, R70 ;  /* 0x0000002084460825 */ /* 0x001fce00078e0046 */
[----:B------:R-:W0:Y:S01]  /*0970*/  LDC.64 R76, c[0x0][0x3d8] ;  /* 0x0000f600ff4c7b82 */ /* 0x000e220000000a00 */
[C---:B-1----:R-:W-:Y:S01]  /*0980*/  @P0 IMAD.WIDE.U32 R72, R132.reuse, 0x20, R72 ;  /* 0x0000002084480825 */ /* 0x042fe200078e0048 */
[----:B------:R-:W5:Y:S06]  /*0990*/  @P0 LDG.E.128 R4, desc[UR6][R70.64] ;  /* 0x0000000646040981 */ /* 0x000f6c000c1e1d00 */
[----:B------:R-:W1:Y:S08]  /*09a0*/  LDC.64 R80, c[0x0][0x3d0] ;  /* 0x0000f400ff507b82 */ /* 0x000e700000000a00 */
[----:B------:R-:W4:Y:S08]  /*09b0*/  @P1 LDC.64 R78, c[0x0][0x440] ;  /* 0x00011000ff4e1b82 */ /* 0x000f300000000a00 */
[----:B------:R-:W1:Y:S08]  /*09c0*/  LDC.64 R82, c[0x0][0x3d8] ;  /* 0x0000f600ff527b82 */ /* 0x000e700000000a00 */
[----:B------:R-:W1:Y:S01]  /*09d0*/  @P2 LDC.64 R84, c[0x0][0x440] ;  /* 0x00011000ff542b82 */ /* 0x000e620000000a00 */
[C---:B--2---:R-:W-:Y:S01]  /*09e0*/  @P0 IMAD.WIDE.U32 R68, R132.reuse, 0x20, R68 ;  /* 0x0000002084440825 */ /* 0x044fe200078e0044 */
[----:B------:R-:W-:Y:S01]  /*09f0*/  @P0 LOP3.LUT R132, R132, 0x20, RZ, 0xfc, !PT ;  /* 0x0000002084840812 */ /* 0x000fe200078efcff */
[----:B------:R2:W5:Y:S05]  /*0a00*/  @P0 LDG.E.128 R8, desc[UR6][R70.64+0x10] ;  /* 0x0000100646080981 */ /* 0x00056a000c1e1d00 */
[----:B------:R-:W2:Y:S08]  /*0a10*/  LDC.64 R86, c[0x0][0x3d0] ;  /* 0x0000f400ff567b82 */ /* 0x000eb00000000a00 */
[----:B------:R-:W2:Y:S08]  /*0a20*/  LDC.64 R88, c[0x0][0x3d8] ;  /* 0x0000f600ff587b82 */ /* 0x000eb00000000a00 */
[----:B------:R-:W2:Y:S01]  /*0a30*/  @P3 LDC.64 R90, c[0x0][0x440] ;  /* 0x00011000ff5a3b82 */ /* 0x000ea20000000a00 */
[C---:B---3--:R-:W-:Y:S01]  /*0a40*/  @P1 IMAD.WIDE.U32 R74, R132.reuse, 0x20, R74 ;  /* 0x00000020844a1825 */ /* 0x048fe200078e004a */
[----:B------:R-:W5:Y:S03]  /*0a50*/  @P0 LDG.E.128 R12, desc[UR6][R72.64] ;  /* 0x00000006480c0981 */ /* 0x000f66000c1e1d00 */
[C---:B0-----:R-:W-:Y:S01]  /*0a60*/  @P1 IMAD.WIDE.U32 R76, R132.reuse, 0x20, R76 ;  /* 0x00000020844c1825 */ /* 0x041fe200078e004c */
[----:B------:R-:W5:Y:S03]  /*0a70*/  @P1 LDG.E.128 R20, desc[UR6][R74.64] ;  /* 0x000000064a141981 */ /* 0x000f66000c1e1d00 */
[C---:B----4-:R-:W-:Y:S01]  /*0a80*/  @P1 IMAD.WIDE.U32 R78, R132.reuse, 0x20, R78 ;  /* 0x00000020844e1825 */ /* 0x050fe200078e004e */
[----:B------:R-:W-:Y:S01]  /*0a90*/  @P1 IADD3 R132, PT, PT, R132, 0x20, RZ ;  /* 0x0000002084841810 */ /* 0x000fe20007ffe0ff */
[----:B------:R-:W5:Y:S04]  /*0aa0*/  @P1 LDG.E.128 R24, desc[UR6][R74.64+0x10] ;  /* 0x000010064a181981 */ /* 0x000f68000c1e1d00 */
[----:B------:R-:W5:Y:S04]  /*0ab0*/  @P1 LDG.E.128 R28, desc[UR6][R76.64] ;  /* 0x000000064c1c1981 */ /* 0x000f68000c1e1d00 */
[----:B------:R-:W5:Y:S04]  /*0ac0*/  @P1 LDG.E.128 R32, desc[UR6][R76.64+0x10] ;  /* 0x000010064c201981 */ /* 0x000f68000c1e1d00 */
[----:B------:R-:W5:Y:S04]  /*0ad0*/  @P1 LD.E.128 R120, desc[UR6][R78.64] ;  /* 0x000000064e781980 */ /* 0x000f68000c101d00 */
[----:B------:R-:W5:Y:S01]  /*0ae0*/  @P1 LD.E.128 R116, desc[UR6][R78.64+0x10] ;  /* 0x000010064e741980 */ /* 0x000f62000c101d00 */
[----:B------:R-:W-:Y:S01]  /*0af0*/  ISETP.GE.U32.AND P1, PT, R3, 0xa0, PT ;  /* 0x000000a00300780c */ /* 0x000fe20003f26070 */
[C---:B-1----:R-:W-:Y:S01]  /*0b00*/  @P2 IMAD.WIDE.U32 R80, R132.reuse, 0x20, R80 ;  /* 0x0000002084502825 */ /* 0x042fe200078e0050 */
[----:B------:R-:W-:Y:S01]  /*0b10*/  CS2R R94, SRZ ;  /* 0x00000000005e7805 */ /* 0x000fe2000001ff00 */
[----:B------:R-:W5:Y:S02]  /*0b20*/  @P0 LDG.E.128 R16, desc[UR6][R72.64+0x10] ;  /* 0x0000100648100981 */ /* 0x000f64000c1e1d00 */
[C---:B------:R-:W-:Y:S01]  /*0b30*/  @P2 IMAD.WIDE.U32 R82, R132.reuse, 0x20, R82 ;  /* 0x0000002084522825 */ /* 0x040fe200078e0052 */
[----:B------:R-:W-:Y:S01]  /*0b40*/  CS2R R92, SRZ ;  /* 0x00000000005c7805 */ /* 0x000fe2000001ff00 */
[----:B------:R-:W5:Y:S02]  /*0b50*/  @P0 LD.E.128 R128, desc[UR6][R68.64] ;  /* 0x0000000644800980 */ /* 0x000f64000c101d00 */
[C---:B------:R-:W-:Y:S01]  /*0b60*/  @P2 IMAD.WIDE.U32 R84, R132.reuse, 0x20, R84 ;  /* 0x0000002084542825 */ /* 0x040fe200078e0054 */
[----:B------:R-:W-:Y:S01]  /*0b70*/  @P2 IADD3 R132, PT, PT, R132, 0x20, RZ ;  /* 0x0000002084842810 */ /* 0x000fe20007ffe0ff */
[----:B------:R0:W5:Y:S04]  /*0b80*/  @P0 LD.E.128 R124, desc[UR6][R68.64+0x10] ;  /* 0x00001006447c0980 */ /* 0x000168000c101d00 */
[C---:B--2---:R-:W-:Y:S01]  /*0b90*/  @P3 IMAD.WIDE.U32 R86, R132.reuse, 0x20, R86 ;  /* 0x0000002084563825 */ /* 0x044fe200078e0056 */
[----:B------:R-:W5:Y:S03]  /*0ba0*/  @P2 LDG.E.128 R36, desc[UR6][R80.64] ;  /* 0x0000000650242981 */ /* 0x000f66000c1e1d00 */
[C---:B------:R-:W-:Y:S01]  /*0bb0*/  @P3 IMAD.WIDE.U32 R88, R132.reuse, 0x20, R88 ;  /* 0x0000002084583825 */ /* 0x040fe200078e0058 */
[----:B------:R1:W5:Y:S03]  /*0bc0*/  @P2 LDG.E.128 R40, desc[UR6][R80.64+0x10] ;  /* 0x0000100650282981 */ /* 0x000366000c1e1d00 */
[----:B------:R-:W-:Y:S01]  /*0bd0*/  @P3 IMAD.WIDE.U32 R90, R132, 0x20, R90 ;  /* 0x00000020845a3825 */ /* 0x000fe200078e005a */
[----:B------:R-:W5:Y:S01]  /*0be0*/  @P2 LDG.E.128 R44, desc[UR6][R82.64] ;  /* 0x00000006522c2981 */ /* 0x000f62000c1e1d00 */
[----:B------:R-:W-:-:S02]  /*0bf0*/  CS2R R70, SRZ ;  /* 0x0000000000467805 */ /* 0x000fc4000001ff00 */
[----:B0-----:R-:W-:Y:S02]  /*0c00*/  CS2R R68, SRZ ;  /* 0x0000000000447805 */ /* 0x001fe4000001ff00 */
[----:B------:R-:W-:Y:S01]  /*0c10*/  CS2R R74, SRZ ;  /* 0x00000000004a7805 */ /* 0x000fe2000001ff00 */
[----:B------:R0:W5:Y:S01]  /*0c20*/  @P2 LDG.E.128 R48, desc[UR6][R82.64+0x10] ;  /* 0x0000100652302981 */ /* 0x000162000c1e1d00 */
[----:B------:R-:W-:Y:S02]  /*0c30*/  CS2R R72, SRZ ;  /* 0x0000000000487805 */ /* 0x000fe4000001ff00 */
[----:B------:R-:W-:Y:S02]  /*0c40*/  CS2R R78, SRZ ;  /* 0x00000000004e7805 */ /* 0x000fe4000001ff00 */
[----:B------:R-:W-:Y:S01]  /*0c50*/  CS2R R76, SRZ ;  /* 0x00000000004c7805 */ /* 0x000fe2000001ff00 */
[----:B------:R-:W5:Y:S01]  /*0c60*/  @P2 LD.E.128 R112, desc[UR6][R84.64] ;  /* 0x0000000654702980 */ /* 0x000f62000c101d00 */
[----:B-1----:R-:W-:-:S02]  /*0c70*/  CS2R R80, SRZ ;  /* 0x0000000000507805 */ /* 0x002fc4000001ff00 */
[----:B------:R-:W-:Y:S02]  /*0c80*/  CS2R R98, SRZ ;  /* 0x0000000000627805 */ /* 0x000fe4000001ff00 */
[----:B------:R-:W-:Y:S01]  /*0c90*/  CS2R R96, SRZ ;  /* 0x0000000000607805 */ /* 0x000fe2000001ff00 */
[----:B------:R1:W5:Y:S01]  /*0ca0*/  @P2 LD.E.128 R108, desc[UR6][R84.64+0x10] ;  /* 0x00001006546c2980 */ /* 0x000362000c101d00 */
[----:B------:R-:W-:Y:S02]  /*0cb0*/  @P3 IADD3 R132, PT, PT, R132, 0x20, RZ ;  /* 0x0000002084843810 */ /* 0x000fe40007ffe0ff */
[----:B0-----:R-:W-:Y:S01]  /*0cc0*/  CS2R R82, SRZ ;  /* 0x0000000000527805 */ /* 0x001fe2000001ff00 */
[----:B------:R-:W5:Y:S04]  /*0cd0*/  @P3 LDG.E.128 R52, desc[UR6][R86.64] ;  /* 0x0000000656343981 */ /* 0x000f68000c1e1d00 */
[----:B------:R0:W5:Y:S01]  /*0ce0*/  @P3 LDG.E.128 R56, desc[UR6][R86.64+0x10] ;  /* 0x0000100656383981 */ /* 0x000162000c1e1d00 */
[----:B-1----:R-:W-:-:S03]  /*0cf0*/  CS2R R84, SRZ ;  /* 0x0000000000547805 */ /* 0x002fc6000001ff00 */
[----:B------:R-:W5:Y:S04]  /*0d00*/  @P3 LDG.E.128 R60, desc[UR6][R88.64] ;  /* 0x00000006583c3981 */ /* 0x000f68000c1e1d00 */
[----:B------:R1:W5:Y:S01]  /*0d10*/  @P3 LDG.E.128 R64, desc[UR6][R88.64+0x10] ;  /* 0x0000100658403981 */ /* 0x000362000c1e1d00 */
[----:B0-----:R-:W-:-:S03]  /*0d20*/  CS2R R86, SRZ ;  /* 0x0000000000567805 */ /* 0x001fc6000001ff00 */
[----:B------:R-:W5:Y:S04]  /*0d30*/  @P3 LD.E.128 R104, desc[UR6][R90.64] ;  /* 0x000000065a683980 */ /* 0x000f68000c101d00 */
[----:B------:R0:W5:Y:S01]  /*0d40*/  @P3 LD.E.128 R100, desc[UR6][R90.64+0x10] ;  /* 0x000010065a643980 */ /* 0x000162000c101d00 */
[----:B-1----:R-:W-:Y:S02]  /*0d50*/  CS2R R88, SRZ ;  /* 0x0000000000587805 */ /* 0x002fe4000001ff00 */
[----:B0-----:R-:W-:Y:S01]  /*0d60*/  CS2R R90, SRZ ;  /* 0x00000000005a7805 */ /* 0x001fe2000001ff00 */
[----:B------:R-:W-:Y:S06]  /*0d70*/  @!P1 BRA `(.L_x_11062) ;  /* 0x0000000c00a89947 */ /* 0x000fec0003800000 */
[----:B------:R-:W0:Y:S08]  /*0d80*/  LDC.64 R70, c[0x0][0x440] ;  /* 0x00011000ff467b82 */ /* 0x000e300000000a00 */
[----:B------:R-:W1:Y:S08]  /*0d90*/  LDC.64 R68, c[0x0][0x3d0] ;  /* 0x0000f400ff447b82 */ /* 0x000e700000000a00 */
[----:B------:R-:W2:Y:S01]  /*0da0*/  LDC.64 R72, c[0x0][0x3d8] ;  /* 0x0000f600ff487b82 */ /* 0x000ea20000000a00 */
[----:B------:R-:W-:-:S02]  /*0db0*/  CS2R R150, SRZ ;  /* 0x0000000000967805 */ /* 0x000fc4000001ff00 */
[----:B------:R-:W-:Y:S01]  /*0dc0*/  CS2R R148, SRZ ;  /* 0x0000000000947805 */ /* 0x000fe2000001ff00 */
[C---:B0-----:R-:W-:Y:S01]  /*0dd0*/  IMAD.WIDE.U32 R70, R132.reuse, 0x20, R70 ;  /* 0x0000002084467825 */ /* 0x041fe200078e0046 */
[----:B------:R-:W-:Y:S02]  /*0de0*/  CS2R R154, SRZ ;  /* 0x00000000009a7805 */ /* 0x000fe4000001ff00 */
[----:B------:R-:W-:Y:S02]  /*0df0*/  CS2R R152, SRZ ;  /* 0x0000000000987805 */ /* 0x000fe4000001ff00 */
[----:B------:R-:W-:Y:S02]  /*0e00*/  CS2R R74, SRZ ;  /* 0x00000000004a7805 */ /* 0x000fe4000001ff00 */
[----:B------:R-:W-:Y:S01]  /*0e10*/  CS2R R78, SRZ ;  /* 0x00000000004e7805 */ /* 0x000fe2000001ff00 */
[----:B------:R-:W5:Y:S01]  /*0e20*/  LD.E.128 R160, desc[UR6][R70.64] ;  /* 0x0000000646a07980 */ /* 0x000f62000c101d00 */
[----:B-1----:R-:W-:-:S03]  /*0e30*/  IMAD.WIDE.U32 R68, R132, 0x20, R68 ;  /* 0x0000002084447825 */ /* 0x002fc600078e0044 */
[----:B------:R0:W5:Y:S01]  /*0e40*/  LD.E.128 R156, desc[UR6][R70.64+0x10] ;  /* 0x00001006469c7980 */ /* 0x000162000c101d00 */
[----:B------:R-:W-:Y:S02]  /*0e50*/  CS2R R76, SRZ ;  /* 0x00000000004c7805 */ /* 0x000fe4000001ff00 */
[----:B------:R-:W-:Y:S02]  /*0e60*/  CS2R R82, SRZ ;  /* 0x0000000000527805 */ /* 0x000fe4000001ff00 */
[----:B------:R-:W-:Y:S01]  /*0e70*/  CS2R R80, SRZ ;  /* 0x0000000000507805 */ /* 0x000fe2000001ff00 */
[----:B------:R-:W5:Y:S01]  /*0e80*/  LDG.E.128 R140, desc[UR6][R68.64] ;  /* 0x00000006448c7981 */ /* 0x000f62000c1e1d00 */
[----:B--2---:R-:W-:-:S03]  /*0e90*/  IMAD.WIDE.U32 R72, R132, 0x20, R72 ;  /* 0x0000002084487825 */ /* 0x004fc600078e0048 */
[----:B------:R1:W5:Y:S01]  /*0ea0*/  LDG.E.128 R144, desc[UR6][R68.64+0x10] ;  /* 0x0000100644907981 */ /* 0x000362000c1e1d00 */
[----:B------:R-:W-:Y:S02]  /*0eb0*/  CS2R R86, SRZ ;  /* 0x0000000000567805 */ /* 0x000fe4000001ff00 */
[----:B0-----:R-:W-:Y:S02]  /*0ec0*/  CS2R R70, SRZ ;  /* 0x0000000000467805 */ /* 0x001fe4000001ff00 */
[----:B------:R-:W-:Y:S01]  /*0ed0*/  CS2R R84, SRZ ;  /* 0x0000000000547805 */ /* 0x000fe2000001ff00 */
[----:B------:R-:W5:Y:S01]  /*0ee0*/  LDG.E.128 R132, desc[UR6][R72.64] ;  /* 0x0000000648847981 */ /* 0x000f62000c1e1d00 */
[----:B------:R-:W-:Y:S02]  /*0ef0*/  CS2R R90, SRZ ;  /* 0x00000000005a7805 */ /* 0x000fe4000001ff00 */
[----:B------:R-:W-:Y:S02]  /*0f00*/  CS2R R88, SRZ ;  /* 0x0000000000587805 */ /* 0x000fe4000001ff00 */
[----:B------:R-:W-:Y:S01]  /*0f10*/  CS2R R94, SRZ ;  /* 0x00000000005e7805 */ /* 0x000fe2000001ff00 */
[----:B------:R0:W5:Y:S01]  /*0f20*/  LDG.E.128 R136, desc[UR6][R72.64+0x10] ;  /* 0x0000100648887981 */ /* 0x000162000c1e1d00 */
[----:B------:R-:W-:-:S02]  /*0f30*/  CS2R R92, SRZ ;  /* 0x00000000005c7805 */ /* 0x000fc4000001ff00 */
[----:B-1----:R-:W-:Y:S02]  /*0f40*/  CS2R R68, SRZ ;  /* 0x0000000000447805 */ /* 0x002fe4000001ff00 */
[----:B------:R-:W-:Y:S02]  /*0f50*/  CS2R R98, SRZ ;  /* 0x0000000000627805 */ /* 0x000fe4000001ff00 */
[----:B------:R-:W-:Y:S02]  /*0f60*/  CS2R R96, SRZ ;  /* 0x0000000000607805 */ /* 0x000fe4000001ff00 */
[----:B0-----:R-:W-:Y:S01]  /*0f70*/  CS2R R72, SRZ ;  /* 0x0000000000487805 */ /* 0x001fe2000001ff00 */
[----:B------:R-:W-:Y:S06]  /*0f80*/  BRA `(.L_x_11062) ;  /* 0x0000000c00247947 */ /* 0x000fec0003800000 */
.L_x_11060:
[----:B------:R-:W0:Y:S02]  /*0f90*/  LDCU.64 UR4, c[0x0][0x440] ;  /* 0x00008800ff0477ac */ /* 0x000e240008000a00 */
[----:B0-----:R-:W-:-:S04]  /*0fa0*/  UISETP.NE.U32.AND UP0, UPT, UR4, URZ, UPT ;  /* 0x000000ff0400728c */ /* 0x001fc8000bf05070 */
[----:B------:R-:W-:-:S09]  /*0fb0*/  UISETP.NE.AND.EX UP0, UPT, UR5, URZ, UPT, UP0 ;  /* 0x000000ff0500728c */ /* 0x000fd2000bf05300 */
[----:B------:R-:W-:Y:S05]  /*0fc0*/  BRA.U !UP0, `(.L_x_11063) ;  /* 0x00000005086c7547 */ /* 0x000fea000b800000 */
[C---:B------:R-:W-:Y:S01]  /*0fd0*/  ISETP.GE.U32.AND P0, PT, R3.reuse, 0x20, PT ;  /* 0x000000200300780c */ /* 0x040fe20003f06070 */
[----:B------:R-:W0:Y:S01]  /*0fe0*/  LDC.64 R136, c[0x0][0x3d0] ;  /* 0x0000f400ff887b82 */ /* 0x000e220000000a00 */
[C---:B------:R-:W-:Y:S02]  /*0ff0*/  ISETP.GE.U32.AND P1, PT, R3.reuse, 0x40, PT ;  /* 0x000000400300780c */ /* 0x040fe40003f26070 */
[----:B------:R-:W-:-:S05]  /*1000*/  ISETP.GE.U32.AND P2, PT, R3, 0x60, PT ;  /* 0x000000600300780c */ /* 0x000fca0003f46070 */
[----:B------:R-:W1:Y:S08]  /*1010*/  LDC.64 R138, c[0x0][0x3d8] ;  /* 0x0000f600ff8a7b82 */ /* 0x000e700000000a00 */
[----:B------:R-:W2:Y:S01]  /*1020*/  @P0 LDC.64 R134, c[0x0][0x438] ;  /* 0x00010e00ff860b82 */ /* 0x000ea20000000a00 */
[----:B------:R-:W-:-:S07]  /*1030*/  ISETP.GE.U32.AND P3, PT, R3, 0x80, PT ;  /* 0x000000800300780c */ /* 0x000fce0003f66070 */
[----:B------:R-:W3:Y:S01]  /*1040*/  @P0 LDC.64 R140, c[0x0][0x440] ;  /* 0x00011000ff8c0b82 */ /* 0x000ee20000000a00 */
[----:B0-----:R-:W-:-:S05]  /*1050*/  @P0 IMAD.WIDE.U32 R136, R132, 0x20, R136 ;  /* 0x0000002084880825 */ /* 0x001fca00078e0088 */
[----:B------:R-:W5:Y:S02]  /*1060*/  @P0 LDG.E.128 R4, desc[UR6][R136.64] ;  /* 0x0000000688040981 */ /* 0x000f64000c1e1d00 */
[----:B------:R-:W0:Y:S01]  /*1070*/  LDC.64 R142, c[0x0][0x3d0] ;  /* 0x0000f400ff8e7b82 */ /* 0x000e220000000a00 */
[C---:B-1----:R-:W-:Y:S01]  /*1080*/  @P0 IMAD.WIDE.U32 R138, R132.reuse, 0x20, R138 ;  /* 0x00000020848a0825 */ /* 0x042fe200078e008a */
[----:B------:R1:W5:Y:S04]  /*1090*/  @P0 LDG.E.128 R8, desc[UR6][R136.64+0x10] ;  /* 0x0000100688080981 */ /* 0x000368000c1e1d00 */
[----:B------:R-:W5:Y:S02]  /*10a0*/  @P0 LDG.E.128 R12, desc[UR6][R138.64] ;  /* 0x000000068a0c0981 */ /* 0x000f64000c1e1d00 */
[----:B------:R-:W4:Y:S01]  /*10b0*/  LDC.64 R146, c[0x0][0x3d8] ;  /* 0x0000f600ff927b82 */ /* 0x000f220000000a00 */
[C---:B--2---:R-:W-:Y:S01]  /*10c0*/  @P0 IMAD.WIDE.U32 R134, R132.reuse, 0x20, R134 ;  /* 0x0000002084860825 */ /* 0x044fe200078e0086 */
[----:B------:R-:W5:Y:S04]  /*10d0*/  @P0 LDG.E.128 R16, desc[UR6][R138.64+0x10] ;  /* 0x000010068a100981 */ /* 0x000f68000c1e1d00 */
[----:B------:R-:W5:Y:S02]  /*10e0*/  @P0 LD.E.128 R96, desc[UR6][R134.64] ;  /* 0x0000000686600980 */ /* 0x000f64000c101d00 */
[----:B------:R-:W2:Y:S02]  /*10f0*/  @P1 LDC.64 R144, c[0x0][0x438] ;  /* 0x00010e00ff901b82 */ /* 0x000ea40000000a00 */
[----:B------:R3:W5:Y:S06]  /*1100*/  @P0 LD.E.128 R92, desc[UR6][R134.64+0x10] ;  /* 0x00001006865c0980 */ /* 0x00076c000c101d00 */
[----:B------:R-:W4:Y:S08]  /*1110*/  @P1 LDC.64 R148, c[0x0][0x440] ;  /* 0x00011000ff941b82 */ /* 0x000f300000000a00 */
[----:B------:R-:W4:Y:S08]  /*1120*/  LDC.64 R150, c[0x0][0x3d0] ;  /* 0x0000f400ff967b82 */ /* 0x000f300000000a00 */
[----:B------:R-:W4:Y:S08]  /*1130*/  @P2 LDC.64 R152, c[0x0][0x438] ;  /* 0x00010e00ff982b82 */ /* 0x000f300000000a00 */
[----:B-1----:R-:W1:Y:S08]  /*1140*/  LDC.64 R136, c[0x0][0x3d8] ;  /* 0x0000f600ff887b82 */ /* 0x002e700000000a00 */
[----:B---3--:R-:W3:Y:S01]  /*1150*/  @P2 LDC.64 R134, c[0x0][0x440] ;  /* 0x00011000ff862b82 */ /* 0x008ee20000000a00 */
[----:B------:R-:W-:-:S07]  /*1160*/  @P0 IMAD.WIDE.U32 R140, R132, 0x20, R140 ;  /* 0x00000020848c0825 */ /* 0x000fce00078e008c */
[----:B------:R-:W3:Y:S01]  /*1170*/  LDC.64 R154, c[0x0][0x3d0] ;  /* 0x0000f400ff9a7b82 */ /* 0x000ee20000000a00 */
[----:B------:R-:W-:Y:S01]  /*1180*/  @P0 LOP3.LUT R132, R132, 0x20, RZ, 0xfc, !PT ;  /* 0x0000002084840812 */ /* 0x000fe200078efcff */
[----:B------:R0:W5:Y:S06]  /*1190*/  @P0 LD.E.128 R128, desc[UR6][R140.64] ;  /* 0x000000068c800980 */ /* 0x00016c000c101d00 */
[----:B------:R-:W3:Y:S08]  /*11a0*/  LDC.64 R158, c[0x0][0x3d8] ;  /* 0x0000f600ff9e7b82 */ /* 0x000ef00000000a00 */
[----:B------:R-:W3:Y:S08]  /*11b0*/  @P3 LDC.64 R156, c[0x0][0x438] ;  /* 0x00010e00ff9c3b82 */ /* 0x000ef00000000a00 */
[----:B------:R-:W3:Y:S01]  /*11c0*/  @P3 LDC.64 R138, c[0x0][0x440] ;  /* 0x00011000ff8a3b82 */ /* 0x000ee20000000a00 */
[C---:B0-----:R-:W-:Y:S01]  /*11d0*/  @P1 IMAD.WIDE.U32 R142, R132.reuse, 0x20, R142 ;  /* 0x00000020848e1825 */ /* 0x041fe200078e008e */
[----:B------:R0:W5:Y:S03]  /*11e0*/  @P0 LD.E.128 R124, desc[UR6][R140.64+0x10] ;  /* 0x000010068c7c0980 */ /* 0x000166000c101d00 */
[C---:B--2---:R-:W-:Y:S01]  /*11f0*/  @P1 IMAD.WIDE.U32 R144, R132.reuse, 0x20, R144 ;  /* 0x0000002084901825 */ /* 0x044fe200078e0090 */
[----:B------:R0:W5:Y:S03]  /*1200*/  @P1 LDG.E.128 R20, desc[UR6][R142.64] ;  /* 0x000000068e141981 */ /* 0x000166000c1e1d00 */
[C---:B----4-:R-:W-:Y:S01]  /*1210*/  @P1 IMAD.WIDE.U32 R146, R132.reuse, 0x20, R146 ;  /* 0x0000002084921825 */ /* 0x050fe200078e0092 */
[----:B------:R0:W5:Y:S03]  /*1220*/  @P1 LDG.E.128 R24, desc[UR6][R142.64+0x10] ;  /* 0x000010068e181981 */ /* 0x000166000c1e1d00 */
[C---:B------:R-:W-:Y:S01]  /*1230*/  @P1 IMAD.WIDE.U32 R148, R132.reuse, 0x20, R148 ;  /* 0x0000002084941825 */ /* 0x040fe200078e0094 */
[----:B------:R-:W-:Y:S01]  /*1240*/  @P1 IADD3 R132, PT, PT, R132, 0x20, RZ ;  /* 0x0000002084841810 */ /* 0x000fe20007ffe0ff */
[----:B------:R0:W5:Y:S04]  /*1250*/  @P1 LD.E.128 R88, desc[UR6][R144.64] ;  /* 0x0000000690581980 */ /* 0x000168000c101d00 */
[C---:B------:R-:W-:Y:S01]  /*1260*/  @P2 IMAD.WIDE.U32 R150, R132.reuse, 0x20, R150 ;  /* 0x0000002084962825 */ /* 0x040fe200078e0096 */
[----:B------:R0:W5:Y:S03]  /*1270*/  @P1 LD.E.128 R84, desc[UR6][R144.64+0x10] ;  /* 0x0000100690541980 */ /* 0x000166000c101d00 */
        /* <DEDUP_REMOVED lines=28> */
[----:B------:R-:W-:-:S02]  /*1440*/  ISETP.GE.U32.AND P1, PT, R3, 0xa0, PT ;  /* 0x000000a00300780c */ /* 0x000fc40003f26070 */
[----:B------:R-:W-:-:S11]  /*1450*/  @P3 IADD3 R132, PT, PT, R132, 0x20, RZ ;  /* 0x0000002084843810 */ /* 0x000fd60007ffe0ff */
        /* <DEDUP_REMOVED lines=18> */
.L_x_11063:
        /* <DEDUP_REMOVED lines=9> */
[----:B------:R-:W0:Y:S08]  /*1610*/  LDC.64 R110, c[0x0][0x3d8] ;  /* 0x0000f600ff6e7b82 */ /* 0x000e300000000a00 */
[----:B------:R-:W4:Y:S01]  /*1620*/  @P1 LDC.64 R108, c[0x0][0x438] ;  /* 0x00010e00ff6c1b82 */ /* 0x000f220000000a00 */
[C---:B--2---:R-:W-:Y:S01]  /*1630*/  @P0 IMAD.WIDE.U32 R102, R132.reuse, 0x20, R102 ;  /* 0x0000002084660825 */ /* 0x044fe200078e0066 */
[----:B------:R-:W5:Y:S06]  /*1640*/  @P0 LDG.E.128 R4, desc[UR6][R100.64] ;  /* 0x0000000664040981 */ /* 0x000f6c000c1e1d00 */
[----:B------:R-:W2:Y:S08]  /*1650*/  LDC.64 R112, c[0x0][0x3d0] ;  /* 0x0000f400ff707b82 */ /* 0x000eb00000000a00 */
[----:B------:R-:W2:Y:S08]  /*1660*/  LDC.64 R116, c[0x0][0x3d8] ;  /* 0x0000f600ff747b82 */ /* 0x000eb00000000a00 */
[----:B------:R-:W2:Y:S01]  /*1670*/  @P2 LDC.64 R114, c[0x0][0x438] ;  /* 0x00010e00ff722b82 */ /* 0x000ea20000000a00 */
[C---:B-1----:R-:W-:Y:S01]  /*1680*/  @P0 IMAD.WIDE.U32 R104, R132.reuse, 0x20, R104 ;  /* 0x0000002084680825 */ /* 0x042fe200078e0068 */
[----:B------:R-:W-:Y:S01]  /*1690*/  @P0 LOP3.LUT R132, R132, 0x20, RZ, 0xfc, !PT ;  /* 0x0000002084840812 */ /* 0x000fe200078efcff */
[----:B------:R1:W5:Y:S05]  /*16a0*/  @P0 LDG.E.128 R8, desc[UR6][R100.64+0x10] ;  /* 0x0000100664080981 */ /* 0x00036a000c1e1d00 */
[----:B------:R-:W1:Y:S08]  /*16b0*/  LDC.64 R118, c[0x0][0x3d0] ;  /* 0x0000f400ff767b82 */ /* 0x000e700000000a00 */
[----:B------:R-:W1:Y:S08]  /*16c0*/  @P3 LDC.64 R120, c[0x0][0x438] ;  /* 0x00010e00ff783b82 */ /* 0x000e700000000a00 */
[----:B------:R-:W1:Y:S01]  /*16d0*/  LDC.64 R122, c[0x0][0x3d8] ;  /* 0x0000f600ff7a7b82 */ /* 0x000e620000000a00 */
[C---:B---3--:R-:W-:Y:S01]  /*16e0*/  @P1 IMAD.WIDE.U32 R106, R132.reuse, 0x20, R106 ;  /* 0x00000020846a1825 */ /* 0x048fe200078e006a */
[----:B------:R-:W5:Y:S03]  /*16f0*/  @P0 LD.E.128 R96, desc[UR6][R102.64] ;  /* 0x0000000666600980 */ /* 0x000f66000c101d00 */
[C---:B----4-:R-:W-:Y:S01]  /*1700*/  @P1 IMAD.WIDE.U32 R108, R132.reuse, 0x20, R108 ;  /* 0x00000020846c1825 */ /* 0x050fe200078e006c */
[----:B------:R-:W5:Y:S03]  /*1710*/  @P1 LDG.E.128 R20, desc[UR6][R106.64] ;  /* 0x000000066a141981 */ /* 0x000f66000c1e1d00 */
[C---:B0-----:R-:W-:Y:S01]  /*1720*/  @P1 IMAD.WIDE.U32 R110, R132.reuse, 0x20, R110 ;  /* 0x00000020846e1825 */ /* 0x041fe200078e006e */
[----:B------:R-:W-:Y:S01]  /*1730*/  @P1 IADD3 R132, PT, PT, R132, 0x20, RZ ;  /* 0x0000002084841810 */ /* 0x000fe20007ffe0ff */
[----:B------:R-:W5:Y:S04]  /*1740*/  @P1 LDG.E.128 R24, desc[UR6][R106.64+0x10] ;  /* 0x000010066a181981 */ /* 0x000f68000c1e1d00 */
[----:B------:R-:W5:Y:S04]  /*1750*/  @P1 LD.E.128 R88, desc[UR6][R108.64] ;  /* 0x000000066c581980 */ /* 0x000f68000c101d00 */
[----:B------:R-:W5:Y:S04]  /*1760*/  @P1 LD.E.128 R84, desc[UR6][R108.64+0x10] ;  /* 0x000010066c541980 */ /* 0x000f68000c101d00 */
[----:B------:R-:W5:Y:S04]  /*1770*/  @P1 LDG.E.128 R28, desc[UR6][R110.64] ;  /* 0x000000066e1c1981 */ /* 0x000f68000c1e1d00 */
[----:B------:R-:W5:Y:S01]  /*1780*/  @P1 LDG.E.128 R32, desc[UR6][R110.64+0x10] ;  /* 0x000010066e201981 */ /* 0x000f62000c1e1d00 */
[----:B------:R-:W-:Y:S01]  /*1790*/  ISETP.GE.U32.AND P1, PT, R3, 0xa0, PT ;  /* 0x000000a00300780c */ /* 0x000fe20003f26070 */
[C---:B--2---:R-:W-:Y:S01]  /*17a0*/  @P2 IMAD.WIDE.U32 R112, R132.reuse, 0x20, R112 ;  /* 0x0000002084702825 */ /* 0x044fe200078e0070 */
[----:B------:R-:W-:Y:S01]  /*17b0*/  CS2R R126, SRZ ;  /* 0x00000000007e7805 */ /* 0x000fe2000001ff00 */
[----:B------:R0:W5:Y:S02]  /*17c0*/  @P0 LD.E.128 R92, desc[UR6][R102.64+0x10] ;  /* 0x00001006665c0980 */ /* 0x000164000c101d00 */
[C---:B------:R-:W-:Y:S01]  /*17d0*/  @P2 IMAD.WIDE.U32 R114, R132.reuse, 0x20, R114 ;  /* 0x0000002084722825 */ /* 0x040fe200078e0072 */
[----:B------:R-:W-:Y:S01]  /*17e0*/  CS2R R124, SRZ ;  /* 0x00000000007c7805 */ /* 0x000fe2000001ff00 */
[----:B------:R-:W5:Y:S02]  /*17f0*/  @P0 LDG.E.128 R12, desc[UR6][R104.64] ;  /* 0x00000006680c0981 */ /* 0x000f64000c1e1d00 */
[C---:B------:R-:W-:Y:S01]  /*1800*/  @P2 IMAD.WIDE.U32 R116, R132.reuse, 0x20, R116 ;  /* 0x0000002084742825 */ /* 0x040fe200078e0074 */
[----:B-1----:R-:W-:Y:S01]  /*1810*/  CS2R R100, SRZ ;  /* 0x0000000000647805 */ /* 0x002fe2000001ff00 */
[----:B------:R1:W5:Y:S02]  /*1820*/  @P0 LDG.E.128 R16, desc[UR6][R104.64+0x10] ;  /* 0x0000100668100981 */ /* 0x000364000c1e1d00 */
[----:B------:R-:W-:Y:S01]  /*1830*/  @P2 VIADD R132, R132, 0x20 ;  /* 0x0000002084842836 */ /* 0x000fe20000000000 */
[----:B0-----:R-:W-:Y:S01]  /*1840*/  CS2R R102, SRZ ;  /* 0x0000000000667805 */ /* 0x001fe2000001ff00 */
[----:B------:R-:W5:Y:S02]  /*1850*/  @P2 LDG.E.128 R36, desc[UR6][R112.64] ;  /* 0x0000000670242981 */ /* 0x000f64000c1e1d00 */
[C---:B------:R-:W-:Y:S01]  /*1860*/  @P3 IMAD.WIDE.U32 R118, R132.reuse, 0x20, R118 ;  /* 0x0000002084763825 */ /* 0x040fe200078e0076 */
[----:B------:R-:W-:Y:S01]  /*1870*/  CS2R R106, SRZ ;  /* 0x00000000006a7805 */ /* 0x000fe2000001ff00 */
[----:B------:R0:W5:Y:S02]  /*1880*/  @P2 LDG.E.128 R40, desc[UR6][R112.64+0x10] ;  /* 0x0000100670282981 */ /* 0x000164000c1e1d00 */
[C---:B------:R-:W-:Y:S01]  /*1890*/  @P3 IMAD.WIDE.U32 R120, R132.reuse, 0x20, R120 ;  /* 0x0000002084783825 */ /* 0x040fe200078e0078 */
[----:B-1----:R-:W-:Y:S01]  /*18a0*/  CS2R R104, SRZ ;  /* 0x0000000000687805 */ /* 0x002fe2000001ff00 */
[----:B------:R-:W5:Y:S02]  /*18b0*/  @P2 LD.E.128 R80, desc[UR6][R114.64] ;  /* 0x0000000672502980 */ /* 0x000f64000c101d00 */
[----:B------:R-:W-:Y:S01]  /*18c0*/  @P3 IMAD.WIDE.U32 R122, R132, 0x20, R122 ;  /* 0x00000020847a3825 */ /* 0x000fe200078e007a */
[----:B------:R-:W-:Y:S01]  /*18d0*/  CS2R R110, SRZ ;  /* 0x00000000006e7805 */ /* 0x000fe2000001ff00 */
[----:B------:R1:W5:Y:S01]  /*18e0*/  @P2 LD.E.128 R76, desc[UR6][R114.64+0x10] ;  /* 0x00001006724c2980 */ /* 0x000362000c101d00 */
[----:B------:R-:W-:-:S02]  /*18f0*/  CS2R R108, SRZ ;  /* 0x00000000006c7805 */ /* 0x000fc4000001ff00 */
[----:B0-----:R-:W-:Y:S02]  /*1900*/  CS2R R112, SRZ ;  /* 0x0000000000707805 */ /* 0x001fe4000001ff00 */
[----:B------:R-:W-:Y:S01]  /*1910*/  CS2R R130, SRZ ;  /* 0x0000000000827805 */ /* 0x000fe2000001ff00 */
[----:B------:R-:W5:Y:S01]  /*1920*/  @P2 LDG.E.128 R44, desc[UR6][R116.64] ;  /* 0x00000006742c2981 */ /* 0x000f62000c1e1d00 */
[----:B------:R-:W-:Y:S02]  /*1930*/  CS2R R128, SRZ ;  /* 0x0000000000807805 */ /* 0x000fe4000001ff00 */
[----:B------:R-:W-:Y:S01]  /*1940*/  @P3 IADD3 R132, PT, PT, R132, 0x20, RZ ;  /* 0x0000002084843810 */ /* 0x000fe20007ffe0ff */
[----:B------:R0:W5:Y:S01]  /*1950*/  @P2 LDG.E.128 R48, desc[UR6][R116.64+0x10] ;  /* 0x0000100674302981 */ /* 0x000162000c1e1d00 */
[----:B-1----:R-:W-:-:S03]  /*1960*/  CS2R R114, SRZ ;  /* 0x0000000000727805 */ /* 0x002fc6000001ff00 */
[----:B------:R-:W5:Y:S04]  /*1970*/  @P3 LDG.E.128 R52, desc[UR6][R118.64] ;  /* 0x0000000676343981 */ /* 0x000f68000c1e1d00 */
[----:B------:R1:W5:Y:S01]  /*1980*/  @P3 LDG.E.128 R56, desc[UR6][R118.64+0x10] ;  /* 0x0000100676383981 */ /* 0x000362000c1e1d00 */
[----:B0-----:R-:W-:-:S03]  /*1990*/  CS2R R116, SRZ ;  /* 0x0000000000747805 */ /* 0x001fc6000001ff00 */
[----:B------:R-:W5:Y:S04]  /*19a0*/  @P3 LD.E.128 R72, desc[UR6][R120.64] ;  /* 0x0000000678483980 */ /* 0x000f68000c101d00 */
        /* <DEDUP_REMOVED lines=20> */
[----:B------:R-:W-:Y:S02]  /*1af0*/  CS2R R114, SRZ ;  /* 0x0000000000727805 */ /* 0x000fe4000001ff00 */
[----:B------:R-:W-:Y:S02]  /*1b00*/  CS2R R112, SRZ ;  /* 0x0000000000707805 */ /* 0x000fe4000001ff00 */
[----:B------:R-:W-:Y:S01]  /*1b10*/  CS2R R118, SRZ ;  /* 0x0000000000767805 */ /* 0x000fe2000001ff00 */
[----:B------:R-:W5:Y:S01]  /*1b20*/  LDG.E.128 R140, desc[UR6][R100.64] ;  /* 0x00000006648c7981 */ /* 0x000f62000c1e1d00 */
[----:B--2---:R-:W-:-:S03]  /*1b30*/  IMAD.WIDE.U32 R104, R132, 0x20, R104 ;  /* 0x0000002084687825 */ /* 0x004fc600078e0068 */
[----:B------:R0:W5:Y:S01]  /*1b40*/  LDG.E.128 R144, desc[UR6][R100.64+0x10] ;  /* 0x0000100664907981 */ /* 0x000162000c1e1d00 */
[----:B------:R-:W-:Y:S02]  /*1b50*/  CS2R R116, SRZ ;  /* 0x0000000000747805 */ /* 0x000fe4000001ff00 */
[----:B------:R-:W-:Y:S02]  /*1b60*/  CS2R R122, SRZ ;  /* 0x00000000007a7805 */ /* 0x000fe4000001ff00 */
[----:B------:R-:W-:Y:S01]  /*1b70*/  CS2R R120, SRZ ;  /* 0x0000000000787805 */ /* 0x000fe2000001ff00 */
[----:B------:R1:W5:Y:S01]  /*1b80*/  LDG.E.128 R132, desc[UR6][R102.64] ;  /* 0x0000000666847981 */ /* 0x000362000c1e1d00 */
[----:B------:R-:W-:Y:S02]  /*1b90*/  CS2R R126, SRZ ;  /* 0x00000000007e7805 */ /* 0x000fe4000001ff00 */
[----:B------:R-:W-:Y:S02]  /*1ba0*/  CS2R R124, SRZ ;  /* 0x00000000007c7805 */ /* 0x000fe4000001ff00 */
[----:B------:R-:W-:Y:S01]  /*1bb0*/  CS2R R130, SRZ ;  /* 0x0000000000827805 */ /* 0x000fe2000001ff00 */
[----:B------:R-:W5:Y:S01]  /*1bc0*/  LD.E.128 R152, desc[UR6][R104.64] ;  /* 0x0000000668987980 */ /* 0x000f62000c101d00 */
[----:B------:R-:W-:-:S02]  /*1bd0*/  CS2R R128, SRZ ;  /* 0x0000000000807805 */ /* 0x000fc4000001ff00 */
[----:B0-----:R-:W-:Y:S01]  /*1be0*/  CS2R R100, SRZ ;  /* 0x0000000000647805 */ /* 0x001fe2000001ff00 */
[----:B------:R0:W5:Y:S01]  /*1bf0*/  LD.E.128 R148, desc[UR6][R104.64+0x10] ;  /* 0x0000100668947980 */ /* 0x000162000c101d00 */
[----:B-1----:R-:W-:Y:S02]  /*1c00*/  CS2R R102, SRZ ;  /* 0x0000000000667805 */ /* 0x002fe4000001ff00 */
[----:B0-----:R-:W-:-:S07]  /*1c10*/  CS2R R104, SRZ ;  /* 0x0000000000687805 */ /* 0x001fce000001ff00 */
.L_x_11062:
[----:B------:R-:W-:Y:S05]  /*1c20*/  BSYNC.RECONVERGENT B0 ;  /* 0x0000000000007941 */ /* 0x000fea0003800200 */
.L_x_11059:
[----:B------:R-:W1:Y:S01]  /*1c30*/  S2UR UR4, SR_CTAID.X ;  /* 0x00000000000479c3 */ /* 0x000e620000002500 */
[----:B------:R-:W2:Y:S01]  /*1c40*/  LDCU UR5, c[0x0][0x384] ;  /* 0x00007080ff0577ac */ /* 0x000ea20008000800 */
[----:B------:R-:W-:Y:S01]  /*1c50*/  SHF.R.U32.HI R0, RZ, 0x5, R0 ;  /* 0x00000005ff007819 */ /* 0x000fe20000011600 */
[----:B-1----:R-:W-:-:S06]  /*1c60*/  USHF.L.U32 UR4, UR4, 0x2, URZ ;  /* 0x0000000204047899 */ /* 0x002fcc00080006ff */
[----:B------:R-:W-:-:S04]  /*1c70*/  LOP3.LUT R212, R0, UR4, RZ, 0xfc, !PT ;  /* 0x0000000400d47c12 */ /* 0x000fc8000f8efcff */
[----:B--2---:R-:W-:-:S13]  /*1c80*/  ISETP.GE.AND P1, PT, R212, UR5, PT ;  /* 0x00000005d4007c0c */ /* 0x004fda000bf26270 */
[----:B------:R-:W-:Y:S05]  /*1c90*/  @P1 EXIT ;  /* 0x000000000000194d */ /* 0x000fea0003800000 */
[----:B------:R-:W1:Y:S01]  /*1ca0*/  LDCU UR12, c[0x0][0x388] ;  /* 0x00007100ff0c77ac */ /* 0x000e620008000800 */
[----:B------:R-:W2:Y:S01]  /*1cb0*/  LDCU.U8 UR10, c[0x0][0x410] ;  /* 0x00008200ff0a77ac */ /* 0x000ea20008000000 */
[----:B------:R-:W3:Y:S01]  /*1cc0*/  LDCU UR11, c[0x0][0x448] ;  /* 0x00008900ff0b77ac */ /* 0x000ee20008000800 */
[----:B------:R-:W4:Y:S01]  /*1cd0*/  LDCU.64 UR4, c[0x0][0x398] ;  /* 0x00007300ff0477ac */ /* 0x000f220008000a00 */
[----:B------:R-:W0:Y:S02]  /*1ce0*/  LDCU.64 UR8, c[0x0][0x3a0] ;  /* 0x00007400ff0877ac */ /* 0x000e240008000a00 */
.L_x_11105:
[----:B-1----:R-:W-:Y:S01]  /*1cf0*/  IMAD R0, R212, UR12, RZ ;  /* 0x0000000cd4007c24 */ /* 0x002fe2000f8e02ff */
[----:B------:R-:W-:Y:S04]  /*1d00*/  BSSY.RECONVERGENT B0, `(.L_x_11064) ;  /* 0x000008d000007945 */ /* 0x000fe80003800200 */
[----:B------:R-:W-:-:S04]  /*1d10*/  SHF.R.S32.HI R213, RZ, 0x1f, R0 ;  /* 0x0000001fffd57819 */ /* 0x000fc80000011400 */
[----:B------:R-:W-:-:S04]  /*1d20*/  LEA.HI R213, R213, R0, RZ, 0x3 ;  /* 0x00000000d5d57211 */ /* 0x000fc800078f18ff */
[----:B------:R-:W-:-:S04]  /*1d30*/  LEA.HI.SX32 R213, R213, R2, 0x1d ;  /* 0x00000002d5d57211 */ /* 0x000fc800078feaff */
[----:B------:R-:W-:Y:S01]  /*1d40*/  MOV R0, R213 ;  /* 0x000000d500007202 */ /* 0x000fe20000000f00 */
[----:B------:R-:W-:Y:S06]  /*1d50*/  @!P0 BRA `(.L_x_11065) ;  /* 0x00000008001c8947 */ /* 0x000fec0003800000 */
[----:B----4-:R-:W-:Y:S01]  /*1d60*/  ISETP.NE.U32.AND P0, PT, RZ, UR4, PT ;  /* 0x00000004ff007c0c */ /* 0x010fe2000bf05070 */
[----:B------:R-:W1:Y:S01]  /*1d70*/  LDC.64 R176, c[0x0][0x390] ;  /* 0x0000e400ffb07b82 */ /* 0x000e620000000a00 */
[----:B0-----:R-:W-:Y:S02]  /*1d80*/  ISETP.NE.U32.AND P1, PT, RZ, UR8, PT ;  /* 0x00000008ff007c0c */ /* 0x001fe4000bf25070 */
[----:B------:R-:W-:Y:S02]  /*1d90*/  ISETP.NE.AND.EX P0, PT, RZ, UR5, PT, P0 ;  /* 0x00000005ff007c0c */ /* 0x000fe4000bf05300 */
[----:B------:R-:W-:-:S11]  /*1da0*/  ISETP.NE.AND.EX P1, PT, RZ, UR9, PT, P1 ;  /* 0x00000009ff007c0c */ /* 0x000fd6000bf25310 */
[----:B------:R-:W0:Y:S08]  /*1db0*/  @P0 LDC.64 R172, c[0x0][0x398] ;  /* 0x0000e600ffac0b82 */ /* 0x000e300000000a00 */
[----:B------:R-:W4:Y:S01]  /*1dc0*/  @P1 LDC.64 R174, c[0x0][0x3a0] ;  /* 0x0000e800ffae1b82 */ /* 0x000f220000000a00 */
[----:B-1----:R-:W-:-:S06]  /*1dd0*/  IMAD.WIDE.U32 R176, R213, 0x10, R176 ;  /* 0x00000010d5b07825 */ /* 0x002fcc00078e00b0 */
[----:B------:R-:W5:Y:S01]  /*1de0*/  LDG.E.128 R176, desc[UR6][R176.64] ;  /* 0x00000006b0b07981 */ /* 0x000f62000c1e1d00 */
[----:B0-----:R-:W-:-:S05]  /*1df0*/  @P0 IMAD.WIDE.U32 R172, R213, 0x10, R172 ;  /* 0x00000010d5ac0825 */ /* 0x001fca00078e00ac */
[----:B------:R0:W5:Y:S01]  /*1e00*/  @P0 LDG.E.128 R220, desc[UR6][R172.64] ;  /* 0x00000006acdc0981 */ /* 0x000162000c1e1d00 */
[----:B----4-:R-:W-:-:S05]  /*1e10*/  @P1 IMAD.WIDE.U32 R174, R213, 0x20, R174 ;  /* 0x00000020d5ae1825 */ /* 0x010fca00078e00ae */
        /* <DEDUP_REMOVED lines=21> */
.L_x_11067:
[C---:B-----5:R-:W-:Y:S01]  /*1f70*/  PRMT R0, R176.reuse, 0x7632, R0 ;  /* 0x00007632b0007816 */ /* 0x060fe20000000000 */
[----:B------:R-:W-:Y:S01]  /*1f80*/  IMAD.U32 R173, R176, 0x10000, RZ ;  /* 0x00010000b0ad7824 */ /* 0x000fe200078e00ff */
[----:B------:R-:W-:Y:S02]  /*1f90*/  PRMT R172, R177, 0x7632, R172 ;  /* 0x00007632b1ac7816 */ /* 0x000fe400000000ac */
[C---:B------:R-:W-:Y:S02]  /*1fa0*/  PRMT R174, R178.reuse, 0x7632, R174 ;  /* 0x00007632b2ae7816 */ /* 0x040fe400000000ae */
        /* <DEDUP_REMOVED lines=17> */
.L_x_11066:
[----:B------:R-:W-:-:S04]  /*20c0*/  UISETP.NE.U32.AND UP0, UPT, UR8, URZ, UPT ;  /* 0x000000ff0800728c */ /* 0x000fc8000bf05070 */
[----:B------:R-:W-:-:S09]  /*20d0*/  UISETP.NE.AND.EX UP0, UPT, UR9, URZ, UPT, UP0 ;  /* 0x000000ff0900728c */ /* 0x000fd2000bf05300 */
[----:B------:R-:W-:Y:S05]  /*20e0*/  BRA.U UP0, `(.L_x_11069) ;  /* 0x0000000100847547 */ /* 0x000fea000b800000 */
[C---:B-----5:R-:W-:Y:S01]  /*20f0*/  PRMT R214, R177.reuse, 0x7632, R214 ;  /* 0x00007632b1d67816 */ /* 0x060fe200000000d6 */
[----:B------:R-:W-:Y:S01]  /*2100*/  IMAD.U32 R172, R220, 0x10000, RZ ;  /* 0x00010000dcac7824 */ /* 0x000fe200078e00ff */
[C---:B------:R-:W-:Y:S02]  /*2110*/  SHF.L.U32 R173, R176.reuse, 0x10, RZ ;  /* 0x00000010b0ad7819 */ /* 0x040fe400000006ff */
[----:B------:R-:W-:Y:S02]  /*2120*/  SHF.L.U32 R177, R177, 0x10, RZ ;  /* 0x00000010b1b17819 */ /* 0x000fe400000006ff */
[----:B------:R-:W-:Y:S01]  /*2130*/  SHF.L.U32 R174, R221, 0x10, RZ ;  /* 0x00000010ddae7819 */ /* 0x000fe200000006ff */
[----:B------:R-:W-:Y:S01]  /*2140*/  FADD.FTZ R172, R173, R172 ;  /* 0x000000acadac7221 */ /* 0x000fe20000010000 */
[----:B------:R-:W-:Y:S02]  /*2150*/  PRMT R175, R176, 0x7632, R175 ;  /* 0x00007632b0af7816 */ /* 0x000fe400000000af */
[----:B------:R-:W-:Y:S01]  /*2160*/  SHF.L.U32 R217, R178, 0x10, RZ ;  /* 0x00000010b2d97819 */ /* 0x000fe200000006ff */
[----:B------:R-:W-:Y:S01]  /*2170*/  FADD.FTZ R174, R177, R174 ;  /* 0x000000aeb1ae7221 */ /* 0x000fe20000010000 */
[----:B------:R-:W-:-:S02]  /*2180*/  SHF.L.U32 R176, R222, 0x10, RZ ;  /* 0x00000010deb07819 */ /* 0x000fc400000006ff */
[----:B------:R-:W-:Y:S02]  /*2190*/  PRMT R218, R178, 0x7632, R218 ;  /* 0x00007632b2da7816 */ /* 0x000fe400000000da */
[----:B------:R-:W-:Y:S01]  /*21a0*/  PRMT R219, R179, 0x7632, R219 ;  /* 0x00007632b3db7816 */ /* 0x000fe200000000db */
[----:B------:R-:W-:Y:S01]  /*21b0*/  FADD.FTZ R176, R217, R176 ;  /* 0x000000b0d9b07221 */ /* 0x000fe20000010000 */
[----:B------:R-:W-:Y:S02]  /*21c0*/  PRMT R0, R220, 0x7632, R0 ;  /* 0x00007632dc007816 */ /* 0x000fe40000000000 */
        /* <DEDUP_REMOVED lines=19> */
.L_x_11069:
[C---:B-----5:R-:W-:Y:S02]  /*2300*/  PRMT R175, R176.reuse, 0x7632, R175 ;  /* 0x00007632b0af7816 */ /* 0x060fe400000000af */
        /* <DEDUP_REMOVED lines=11> */
[----:B------:R-:W-:Y:S02]  /*23c0*/  PRMT R173, R222, 0x7632, R173 ;  /* 0x00007632dead7816 */ /* 0x000fe400000000ad */
[----:B------:R-:W-:Y:S01]  /*23d0*/  PRMT R174, R223, 0x7632, R174 ;  /* 0x00007632dfae7816 */ /* 0x000fe200000000ae */
[----:B------:R-:W-:Y:S01]  /*23e0*/  IMAD.U32 R172, R172, 0x10000, RZ ;  /* 0x00010000acac7824 */ /* 0x000fe200078e00ff */
        /* <DEDUP_REMOVED lines=25> */
.L_x_11068:
[----:B------:R-:W0:Y:S01]  /*2580*/  LDC.64 R216, c[0x0][0x3a8] ;  /* 0x0000ea00ffd87b82 */ /* 0x000e220000000a00 */
[C---:B------:R-:W-:Y:S01]  /*2590*/  IADD3 R0, PT, PT, R213.reuse, 0x20, RZ ;  /* 0x00000020d5007810 */ /* 0x040fe20007ffe0ff */
[----:B0-----:R-:W-:-:S05]  /*25a0*/  IMAD.WIDE.U32 R216, R213, 0x20, R216 ;  /* 0x00000020d5d87825 */ /* 0x001fca00078e00d8 */
[----:B------:R1:W-:Y:S04]  /*25b0*/  STG.E.128 desc[UR6][R216.64], R172 ;  /* 0x000000acd8007986 */ /* 0x0003e8000c101d06 */
[----:B------:R1:W-:Y:S02]  /*25c0*/  STG.E.128 desc[UR6][R216.64+0x10], R176 ;  /* 0x000010b0d8007986 */ /* 0x0003e4000c101d06 */
.L_x_11065:
[----:B0-234-:R-:W-:Y:S05]  /*25d0*/  BSYNC.RECONVERGENT B0 ;  /* 0x0000000000007941 */ /* 0x01dfea0003800200 */
.L_x_11064:
[----:B------:R-:W-:Y:S01]  /*25e0*/  ISETP.GE.U32.AND P0, PT, R3, 0x40, PT ;  /* 0x000000400300780c */ /* 0x000fe20003f06070 */
[----:B------:R-:W-:Y:S01]  /*25f0*/  BSSY.RECONVERGENT B0, `(.L_x_11070) ;  /* 0x0000085000007945 */ /* 0x000fe20003800200 */
[----:B------:R-:W-:-:S11]  /*2600*/  LOP3.LUT R215, R215, 0xfffffffb, RZ, 0xc0, !PT ;  /* 0xfffffffbd7d77812 */ /* 0x000fd600078ec0ff */
[----:B------:R-:W-:Y:S01]  /*2610*/  @P0 LOP3.LUT R215, R215, 0x4, RZ, 0xfc, !PT ;  /* 0x00000004d7d70812 */ /* 0x000fe200078efcff */
[----:B------:R-:W-:Y:S06]  /*2620*/  @!P0 BRA `(.L_x_11071) ;  /* 0x0000000800048947 */ /* 0x000fec0003800000 */
[----:B------:R-:W-:Y:S01]  /*2630*/  ISETP.NE.U32.AND P0, PT, RZ, UR4, PT ;  /* 0x00000004ff007c0c */ /* 0x000fe2000bf05070 */
[----:B------:R-:W0:Y:S01]  /*2640*/  LDC.64 R184, c[0x0][0x390] ;  /* 0x0000e400ffb87b82 */ /* 0x000e220000000a00 */
[----:B------:R-:W-:Y:S02]  /*2650*/  ISETP.NE.U32.AND P1, PT, RZ, UR8, PT ;  /* 0x00000008ff007c0c */ /* 0x000fe4000bf25070 */
[----:B------:R-:W-:Y:S02]  /*2660*/  ISETP.NE.AND.EX P0, PT, RZ, UR5, PT, P0 ;  /* 0x00000005ff007c0c */ /* 0x000fe4000bf05300 */
[----:B------:R-:W-:-:S11]  /*2670*/  ISETP.NE.AND.EX P1, PT, RZ, UR9, PT, P1 ;  /* 0x00000009ff007c0c */ /* 0x000fd6000bf25310 */
[----:B------:R-:W2:Y:S08]  /*2680*/  @P0 LDC.64 R180, c[0x0][0x398] ;  /* 0x0000e600ffb40b82 */ /* 0x000eb00000000a00 */
[----:B------:R-:W3:Y:S01]  /*2690*/  @P1 LDC.64 R182, c[0x0][0x3a0] ;  /* 0x0000e800ffb61b82 */ /* 0x000ee20000000a00 */
[----:B0-----:R-:W-:-:S06]  /*26a0*/  IMAD.WIDE.U32 R184, R0, 0x10, R184 ;  /* 0x0000001000b87825 */ /* 0x001fcc00078e00b8 */
        /* <DEDUP_REMOVED lines=8> */
[----:B0----5:R-:W-:Y:S01]  /*2730*/  PRMT R180, R184, 0x7632, R180 ;  /* 0x00007632b8b47816 */ /* 0x021fe200000000b4 */
[----:B------:R-:W-:Y:S01]  /*2740*/  IMAD.U32 R218, R187, 0x10000, RZ ;  /* 0x00010000bbda7824 */ /* 0x000fe200078e00ff */
[----:B------:R-:W-:Y:S02]  /*2750*/  PRMT R214, R186, 0x7632, R214 ;  /* 0x00007632bad67816 */ /* 0x000fe400000000d6 */
[----:B------:R-:W-:Y:S02]  /*2760*/  SHF.L.U32 R184, R184, 0x10, RZ ;  /* 0x00000010b8b87819 */ /* 0x000fe400000006ff */
[----:B------:R-:W-:Y:S02]  /*2770*/  PRMT R182, R185, 0x7632, R182 ;  /* 0x00007632b9b67816 */ /* 0x000fe400000000b6 */
[----:B------:R-:W-:Y:S02]  /*2780*/  SHF.L.U32 R186, R186, 0x10, RZ ;  /* 0x00000010baba7819 */ /* 0x000fe400000006ff */
[----:B------:R-:W-:-:S02]  /*2790*/  SHF.L.U32 R183, R220, 0x10, RZ ;  /* 0x00000010dcb77819 */ /* 0x000fc400000006ff */
[C---:B-1----:R-:W-:Y:S02]  /*27a0*/  SHF.L.U32 R217, R222.reuse, 0x10, RZ ;  /* 0x00000010ded97819 */ /* 0x042fe400000006ff */
[----:B------:R-:W-:Y:S01]  /*27b0*/  SHF.L.U32 R185, R185, 0x10, RZ ;  /* 0x00000010b9b97819 */ /* 0x000fe200000006ff */
[----:B------:R-:W-:Y:S01]  /*27c0*/  FADD.FTZ R183, R183, R184 ;  /* 0x000000b8b7b77221 */ /* 0x000fe20000010000 */
[----:B------:R-:W-:Y:S01]  /*27d0*/  SHF.L.U32 R224, R221, 0x10, RZ ;  /* 0x00000010dde07819 */ /* 0x000fe200000006ff */
[----:B------:R-:W-:Y:S01]  /*27e0*/  FADD.FTZ R217, R217, R186 ;  /* 0x000000bad9d97221 */ /* 0x000fe20000010000 */
[----:B------:R-:W-:Y:S02]  /*27f0*/  PRMT R184, R221, 0x7632, R184 ;  /* 0x00007632ddb87816 */ /* 0x000fe400000000b8 */
[----:B------:R-:W-:Y:S01]  /*2800*/  PRMT R186, R222, 0x7632, R186 ;  /* 0x00007632deba7816 */ /* 0x000fe200000000ba */
[----:B------:R-:W-:Y:S01]  /*2810*/  FADD.FTZ R185, R224, R185 ;  /* 0x000000b9e0b97221 */ /* 0x000fe20000010000 */
[----:B------:R-:W-:-:S02]  /*2820*/  PRMT R216, R187, 0x7632, R216 ;  /* 0x00007632bbd87816 */ /* 0x000fc400000000d8 */
[----:B------:R-:W-:Y:S02]  /*2830*/  PRMT R181, R220, 0x7632, R181 ;  /* 0x00007632dcb57816 */ /* 0x000fe400000000b5 */
[C---:B------:R-:W-:Y:S02]  /*2840*/  PRMT R224, R223.reuse, 0x7632, R224 ;  /* 0x00007632dfe07816 */ /* 0x040fe400000000e0 */
        /* <DEDUP_REMOVED lines=23> */
.L_x_11073:
[C---:B-1---5:R-:W-:Y:S02]  /*29c0*/  PRMT R216, R185.reuse, 0x7632, R216 ;  /* 0x00007632b9d87816 */ /* 0x062fe400000000d8 */
        /* <DEDUP_REMOVED lines=29> */
[----:B------:R-:W-:Y:S02]  /*2ba0*/  FADD.FTZ R185, R218, R185 ;  /* 0x000000b9dab97221 */ /* 0x000fe40000010000 */
[----:B------:R-:W-:Y:S01]  /*2bb0*/  FADD.FTZ R187, R226, R187 ;  /* 0x000000bbe2bb7221 */ /* 0x000fe20000010000 */
[----:B------:R-:W-:Y:S06]  /*2bc0*/  BRA `(.L_x_11074) ;  /* 0x0000000000887947 */ /* 0x000fec0003800000 */
.L_x_11072:
[----:B------:R-:W-:Y:S05]  /*2bd0*/  @!P1 BRA `(.L_x_11075) ;  /* 0x0000000000549947 */ /* 0x000fea0003800000 */
[C---:B0----5:R-:W-:Y:S02]  /*2be0*/  PRMT R180, R184.reuse, 0x7632, R180 ;  /* 0x00007632b8b47816 */ /* 0x061fe400000000b4 */
[----:B------:R-:W-:Y:S02]  /*2bf0*/  SHF.L.U32 R181, R184, 0x10, RZ ;  /* 0x00000010b8b57819 */ /* 0x000fe400000006ff */
[----:B------:R-:W-:Y:S02]  /*2c00*/  PRMT R182, R185, 0x7632, R182 ;  /* 0x00007632b9b67816 */ /* 0x000fe400000000b6 */
[----:B------:R-:W-:Y:S02]  /*2c10*/  PRMT R183, R186, 0x7632, R183 ;  /* 0x00007632bab77816 */ /* 0x000fe400000000b7 */
[----:B------:R-:W-:Y:S02]  /*2c20*/  PRMT R184, R187, 0x7632, R184 ;  /* 0x00007632bbb87816 */ /* 0x000fe400000000b8 */
[----:B------:R-:W-:-:S02]  /*2c30*/  SHF.L.U32 R185, R185, 0x10, RZ ;  /* 0x00000010b9b97819 */ /* 0x000fc400000006ff */
[----:B------:R-:W-:Y:S02]  /*2c40*/  SHF.L.U32 R187, R187, 0x10, RZ ;  /* 0x00000010bbbb7819 */ /* 0x000fe400000006ff */
[----:B-1----:R-:W-:Y:S02]  /*2c50*/  SHF.L.U32 R217, R186, 0x10, RZ ;  /* 0x00000010bad97819 */ /* 0x002fe400000006ff */
        /* <DEDUP_REMOVED lines=13> */
.L_x_11075:
[----:B0----5:R-:W-:Y:S02]  /*2d30*/  PRMT R181, R184, 0x7632, R181 ;  /* 0x00007632b8b57816 */ /* 0x021fe400000000b5 */
[----:B------:R-:W-:Y:S02]  /*2d40*/  PRMT R183, R185, 0x7632, R183 ;  /* 0x00007632b9b77816 */ /* 0x000fe400000000b7 */
[----:B------:R-:W-:Y:S02]  /*2d50*/  PRMT R214, R186, 0x7632, R214 ;  /* 0x00007632bad67816 */ /* 0x000fe400000000d6 */
[----:B-1----:R-:W-:Y:S02]  /*2d60*/  PRMT R216, R187, 0x7632, R216 ;  /* 0x00007632bbd87816 */ /* 0x002fe400000000d8 */
[----:B------:R-:W-:Y:S01]  /*2d70*/  SHF.L.U32 R180, R184, 0x10, RZ ;  /* 0x00000010b8b47819 */ /* 0x000fe200000006ff */
[----:B------:R-:W-:Y:S01]  /*2d80*/  IMAD.U32 R184, R186, 0x10000, RZ ;  /* 0x00010000bab87824 */ /* 0x000fe200078e00ff */
[----:B------:R-:W-:-:S02]  /*2d90*/  SHF.L.U32 R182, R185, 0x10, RZ ;  /* 0x00000010b9b67819 */ /* 0x000fc400000006ff */
[----:B------:R-:W-:Y:S02]  /*2da0*/  SHF.L.U32 R186, R187, 0x10, RZ ;  /* 0x00000010bbba7819 */ /* 0x000fe400000006ff */
[----:B------:R-:W-:Y:S02]  /*2db0*/  SHF.L.U32 R181, R181, 0x10, RZ ;  /* 0x00000010b5b57819 */ /* 0x000fe400000006ff */
[----:B------:R-:W-:Y:S02]  /*2dc0*/  SHF.L.U32 R183, R183, 0x10, RZ ;  /* 0x00000010b7b77819 */ /* 0x000fe400000006ff */
[----:B------:R-:W-:Y:S02]  /*2dd0*/  SHF.L.U32 R185, R214, 0x10, RZ ;  /* 0x00000010d6b97819 */ /* 0x000fe400000006ff */
[----:B------:R-:W-:-:S07]  /*2de0*/  SHF.L.U32 R187, R216, 0x10, RZ ;  /* 0x00000010d8bb7819 */ /* 0x000fce00000006ff */
.L_x_11074:
[----:B------:R-:W0:Y:S02]  /*2df0*/  LDC.64 R216, c[0x0][0x3a8] ;  /* 0x0000ea00ffd87b82 */ /* 0x000e240000000a00 */
[C---:B0-----:R-:W-:Y:S01]  /*2e00*/  IMAD.WIDE.U32 R216, R0.reuse, 0x20, R216 ;  /* 0x0000002000d87825 */ /* 0x041fe200078e00d8 */
[----:B------:R-:W-:-:S04]  /*2e10*/  IADD3 R0, PT, PT, R0, 0x20, RZ ;  /* 0x0000002000007810 */ /* 0x000fc80007ffe0ff */
[----:B------:R0:W-:Y:S04]  /*2e20*/  STG.E.128 desc[UR6][R216.64], R180 ;  /* 0x000000b4d8007986 */ /* 0x0001e8000c101d06 */
[----:B------:R0:W-:Y:S02]  /*2e30*/  STG.E.128 desc[UR6][R216.64+0x10], R184 ;  /* 0x000010b8d8007986 */ /* 0x0001e4000c101d06 */
.L_x_11071:
[----:B------:R-:W-:Y:S05]  /*2e40*/  BSYNC.RECONVERGENT B0 ;  /* 0x0000000000007941 */ /* 0x000fea0003800200 */
.L_x_11070:
        /* <DEDUP_REMOVED lines=11> */
[----:B------:R-:W0:Y:S01]  /*2f00*/  @P1 LDC.64 R192, c[0x0][0x3a0] ;  /* 0x0000e800ffc01b82 */ /* 0x000e220000000a00 */
[----:B--2---:R-:W-:-:S04]  /*2f10*/  IMAD.WIDE.U32 R188, R0, 0x10, R188 ;  /* 0x0000001000bc7825 */ /* 0x004fc800078e00bc */
[----:B---3--:R-:W-:-:S05]  /*2f20*/  @P0 IMAD.WIDE.U32 R190, R0, 0x10, R190 ;  /* 0x0000001000be0825 */ /* 0x008fca00078e00be */
[----:B------:R2:W5:Y:S01]  /*2f30*/  @P0 LDG.E.128 R220, desc[UR6][R190.64] ;  /* 0x00000006bedc0981 */ /* 0x000562000c1e1d00 */
[----:B01----:R-:W-:-:S03]  /*2f40*/  @P1 IMAD.WIDE.U32 R216, R0, 0x20, R192 ;  /* 0x0000002000d81825 */ /* 0x003fc600078e00c0 */
[----:B------:R2:W5:Y:S04]  /*2f50*/  LDG.E.128 R192, desc[UR6][R188.64] ;  /* 0x00000006bcc07981 */ /* 0x000568000c1e1d00 */
[----:B------:R2:W5:Y:S04]  /*2f60*/  @P1 LDG.E.128 R164, desc[UR6][R216.64] ;  /* 0x00000006d8a41981 */ /* 0x000568000c1e1d00 */
[----:B------:R2:W5:Y:S01]  /*2f70*/  @P1 LDG.E.128 R168, desc[UR6][R216.64+0x10] ;  /* 0x00001006d8a81981 */ /* 0x000562000c1e1d00 */
[----:B------:R-:W-:Y:S05]  /*2f80*/  @!P0 BRA `(.L_x_11078) ;  /* 0x00000004002c8947 */ /* 0x000fea0003800000 */
[----:B------:R-:W-:Y:S05]  /*2f90*/  @!P1 BRA `(.L_x_11079) ;  /* 0x0000000000a49947 */ /* 0x000fea0003800000 */
[----:B--2--5:R-:W-:Y:S01]  /*2fa0*/  PRMT R188, R192, 0x7632, R188 ;  /* 0x00007632c0bc7816 */ /* 0x024fe200000000bc */
[----:B------:R-:W-:Y:S01]  /*2fb0*/  IMAD.U32 R217, R222, 0x10000, RZ ;  /* 0x00010000ded97824 */ /* 0x000fe200078e00ff */
[----:B------:R-:W-:Y:S02]  /*2fc0*/  PRMT R214, R194, 0x7632, R214 ;  /* 0x00007632c2d67816 */ /* 0x000fe400000000d6 */
[----:B------:R-:W-:Y:S02]  /*2fd0*/  SHF.L.U32 R192, R192, 0x10, RZ ;  /* 0x00000010c0c07819 */ /* 0x000fe400000006ff */
[----:B------:R-:W-:Y:S02]  /*2fe0*/  PRMT R190, R193, 0x7632, R190 ;  /* 0x00007632c1be7816 */ /* 0x000fe400000000be */
[----:B------:R-:W-:Y:S02]  /*2ff0*/  SHF.L.U32 R194, R194, 0x10, RZ ;  /* 0x00000010c2c27819 */ /* 0x000fe400000006ff */
[----:B------:R-:W-:-:S02]  /*3000*/  SHF.L.U32 R191, R220, 0x10, RZ ;  /* 0x00000010dcbf7819 */ /* 0x000fc400000006ff */
[----:B------:R-:W-:Y:S01]  /*3010*/  SHF.L.U32 R193, R193, 0x10, RZ ;  /* 0x00000010c1c17819 */ /* 0x000fe200000006ff */
[----:B------:R-:W-:Y:S01]  /*3020*/  FADD.FTZ R217, R217, R194 ;  /* 0x000000c2d9d97221 */ /* 0x000fe20000010000 */
[----:B------:R-:W-:Y:S01]  /*3030*/  SHF.L.U32 R224, R221, 0x10, RZ ;  /* 0x00000010dde07819 */ /* 0x000fe200000006ff */
[--C-:B------:R-:W-:Y:S01]  /*3040*/  FADD.FTZ R191, R191, R192.reuse ;  /* 0x000000c0bfbf7221 */ /* 0x100fe20000010000 */
[----:B------:R-:W-:Y:S02]  /*3050*/  PRMT R192, R221, 0x7632, R192 ;  /* 0x00007632ddc07816 */ /* 0x000fe400000000c0 */
        /* <DEDUP_REMOVED lines=29> */
.L_x_11079:
[C---:B-----5:R-:W-:Y:S01]  /*3230*/  PRMT R214, R192.reuse, 0x7632, R214 ;  /* 0x00007632c0d67816 */ /* 0x060fe200000000d6 */
[C---:B--2---:R-:W-:Y:S01]  /*3240*/  IMAD.U32 R190, R193.reuse, 0x10000, RZ ;  /* 0x00010000c1be7824 */ /* 0x044fe200078e00ff */
[----:B------:R-:W-:Y:S02]  /*3250*/  SHF.L.U32 R188, R192, 0x10, RZ ;  /* 0x00000010c0bc7819 */ /* 0x000fe400000006ff */
        /* <DEDUP_REMOVED lines=30> */
.L_x_11078:
[----:B------:R-:W-:Y:S05]  /*3440*/  @!P1 BRA `(.L_x_11081) ;  /* 0x0000000000549947 */ /* 0x000fea0003800000 */
[C---:B--2--5:R-:W-:Y:S02]  /*3450*/  PRMT R188, R192.reuse, 0x7632, R188 ;  /* 0x00007632c0bc7816 */ /* 0x064fe400000000bc */
[----:B------:R-:W-:Y:S02]  /*3460*/  SHF.L.U32 R189, R192, 0x10, RZ ;  /* 0x00000010c0bd7819 */ /* 0x000fe400000006ff */
[----:B------:R-:W-:Y:S02]  /*3470*/  PRMT R190, R193, 0x7632, R190 ;  /* 0x00007632c1be7816 */ /* 0x000fe400000000be */
[----:B------:R-:W-:Y:S02]  /*3480*/  PRMT R191, R194, 0x7632, R191 ;  /* 0x00007632c2bf7816 */ /* 0x000fe400000000bf */
        /* <DEDUP_REMOVED lines=17> */
.L_x_11081:
[----:B--2--5:R-:W-:Y:S01]  /*35a0*/  PRMT R189, R192, 0x7632, R189 ;  /* 0x00007632c0bd7816 */ /* 0x024fe200000000bd */
        /* <DEDUP_REMOVED lines=11> */
.L_x_11080:
[----:B------:R-:W0:Y:S02]  /*3660*/  LDC.64 R216, c[0x0][0x3a8] ;  /* 0x0000ea00ffd87b82 */ /* 0x000e240000000a00 */
[C---:B0-----:R-:W-:Y:S01]  /*3670*/  IMAD.WIDE.U32 R216, R0.reuse, 0x20, R216 ;  /* 0x0000002000d87825 */ /* 0x041fe200078e00d8 */
[----:B------:R-:W-:-:S04]  /*3680*/  IADD3 R0, PT, PT, R0, 0x20, RZ ;  /* 0x0000002000007810 */ /* 0x000fc80007ffe0ff */
[----:B------:R2:W-:Y:S04]  /*3690*/  STG.E.128 desc[UR6][R216.64], R188 ;  /* 0x000000bcd8007986 */ /* 0x0005e8000c101d06 */
[----:B------:R2:W-:Y:S02]  /*36a0*/  STG.E.128 desc[UR6][R216.64+0x10], R192 ;  /* 0x000010c0d8007986 */ /* 0x0005e4000c101d06 */
.L_x_11077:
[----:B------:R-:W-:Y:S05]  /*36b0*/  BSYNC.RECONVERGENT B0 ;  /* 0x0000000000007941 */ /* 0x000fea0003800200 */
.L_x_11076:
        /* <DEDUP_REMOVED lines=12> */
[----:B---3--:R-:W-:-:S04]  /*3780*/  IMAD.WIDE.U32 R196, R0, 0x10, R196 ;  /* 0x0000001000c47825 */ /* 0x008fc800078e00c4 */
[----:B----4-:R-:W-:-:S05]  /*3790*/  @P0 IMAD.WIDE.U32 R198, R0, 0x10, R198 ;  /* 0x0000001000c60825 */ /* 0x010fca00078e00c6 */
[----:B------:R3:W5:Y:S01]  /*37a0*/  @P0 LDG.E.128 R220, desc[UR6][R198.64] ;  /* 0x00000006c6dc0981 */ /* 0x000762000c1e1d00 */
[----:B012---:R-:W-:-:S03]  /*37b0*/  @P1 IMAD.WIDE.U32 R216, R0, 0x20, R200 ;  /* 0x0000002000d81825 */ /* 0x007fc600078e00c8 */
[----:B------:R3:W5:Y:S04]  /*37c0*/  LDG.E.128 R200, desc[UR6][R196.64] ;  /* 0x00000006c4c87981 */ /* 0x000768000c1e1d00 */
[----:B------:R3:W5:Y:S04]  /*37d0*/  @P1 LDG.E.128 R164, desc[UR6][R216.64] ;  /* 0x00000006d8a41981 */ /* 0x000768000c1e1d00 */
[----:B------:R3:W5:Y:S01]  /*37e0*/  @P1 LDG.E.128 R168, desc[UR6][R216.64+0x10] ;  /* 0x00001006d8a81981 */ /* 0x000762000c1e1d00 */
[----:B------:R-:W-:Y:S05]  /*37f0*/  @!P0 BRA `(.L_x_11084) ;  /* 0x00000004002c8947 */ /* 0x000fea0003800000 */
[----:B------:R-:W-:Y:S05]  /*3800*/  @!P1 BRA `(.L_x_11085) ;  /* 0x0000000000a49947 */ /* 0x000fea0003800000 */
[----:B---3-5:R-:W-:Y:S01]  /*3810*/  PRMT R196, R200, 0x7632, R196 ;  /* 0x00007632c8c47816 */ /* 0x028fe200000000c4 */
[----:B------:R-:W-:Y:S01]  /*3820*/  IMAD.U32 R224, R221, 0x10000, RZ ;  /* 0x00010000dde07824 */ /* 0x000fe200078e00ff */
[----:B------:R-:W-:Y:S02]  /*3830*/  PRMT R214, R202, 0x7632, R214 ;  /* 0x00007632cad67816 */ /* 0x000fe400000000d6 */
[----:B------:R-:W-:Y:S02]  /*3840*/  SHF.L.U32 R200, R200, 0x10, RZ ;  /* 0x00000010c8c87819 */ /* 0x000fe400000006ff */
[----:B------:R-:W-:Y:S02]  /*3850*/  PRMT R198, R201, 0x7632, R198 ;  /* 0x00007632c9c67816 */ /* 0x000fe400000000c6 */
[----:B------:R-:W-:Y:S02]  /*3860*/  SHF.L.U32 R202, R202, 0x10, RZ ;  /* 0x00000010caca7819 */ /* 0x000fe400000006ff */
[----:B------:R-:W-:-:S02]  /*3870*/  SHF.L.U32 R199, R220, 0x10, RZ ;  /* 0x00000010dcc77819 */ /* 0x000fc400000006ff */
[C---:B------:R-:W-:Y:S02]  /*3880*/  SHF.L.U32 R217, R222.reuse, 0x10, RZ ;  /* 0x00000010ded97819 */ /* 0x040fe400000006ff */
[----:B------:R-:W-:Y:S01]  /*3890*/  SHF.L.U32 R201, R201, 0x10, RZ ;  /* 0x00000010c9c97819 */ /* 0x000fe200000006ff */
[--C-:B------:R-:W-:Y:S01]  /*38a0*/  FADD.FTZ R199, R199, R200.reuse ;  /* 0x000000c8c7c77221 */ /* 0x100fe20000010000 */
[----:B------:R-:W-:Y:S01]  /*38b0*/  PRMT R200, R221, 0x7632, R200 ;  /* 0x00007632ddc87816 */ /* 0x000fe200000000c8 */
[--C-:B------:R-:W-:Y:S01]  /*38c0*/  FADD.FTZ R217, R217, R202.reuse ;  /* 0x000000cad9d97221 */ /* 0x100fe20000010000 */
        /* <DEDUP_REMOVED lines=29> */
.L_x_11085:
[C---:B-----5:R-:W-:Y:S01]  /*3aa0*/  PRMT R214, R200.reuse, 0x7632, R214 ;  /* 0x00007632c8d67816 */ /* 0x060fe200000000d6 */
[----:B---3--:R-:W-:Y:S01]  /*3ab0*/  IMAD.U32 R196, R200, 0x10000, RZ ;  /* 0x00010000c8c47824 */ /* 0x008fe200078e00ff */
[C---:B------:R-:W-:Y:S02]  /*3ac0*/  PRMT R216, R201.reuse, 0x7632, R216 ;  /* 0x00007632c9d87816 */ /* 0x040fe400000000d8 */
[----:B------:R-:W-:Y:S02]  /*3ad0*/  SHF.L.U32 R198, R201, 0x10, RZ ;  /* 0x00000010c9c67819 */ /* 0x000fe400000006ff */
        /* <DEDUP_REMOVED lines=11> */
[----:B------:R-:W-:Y:S02]  /*3b90*/  PRMT R199, R221, 0x7632, R199 ;  /* 0x00007632ddc77816 */ /* 0x000fe400000000c7 */
        /* <DEDUP_REMOVED lines=17> */
.L_x_11084:
[----:B------:R-:W-:Y:S05]  /*3cb0*/  @!P1 BRA `(.L_x_11087) ;  /* 0x0000000000549947 */ /* 0x000fea0003800000 */
[C---:B---3-5:R-:W-:Y:S02]  /*3cc0*/  PRMT R196, R200.reuse, 0x7632, R196 ;  /* 0x00007632c8c47816 */ /* 0x068fe400000000c4 */
        /* <DEDUP_REMOVED lines=20> */
.L_x_11087:
[C---:B---3-5:R-:W-:Y:S01]  /*3e10*/  PRMT R197, R200.reuse, 0x7632, R197 ;  /* 0x00007632c8c57816 */ /* 0x068fe200000000c5 */
        /* <DEDUP_REMOVED lines=11> */
.L_x_11086:
[----:B------:R-:W0:Y:S02]  /*3ed0*/  LDC.64 R216, c[0x0][0x3a8] ;  /* 0x0000ea00ffd87b82 */ /* 0x000e240000000a00 */
[C---:B0-----:R-:W-:Y:S01]  /*3ee0*/  IMAD.WIDE.U32 R216, R0.reuse, 0x20, R216 ;  /* 0x0000002000d87825 */ /* 0x041fe200078e00d8 */
[----:B------:R-:W-:-:S04]  /*3ef0*/  IADD3 R0, PT, PT, R0, 0x20, RZ ;  /* 0x0000002000007810 */ /* 0x000fc80007ffe0ff */
[----:B------:R3:W-:Y:S04]  /*3f00*/  STG.E.128 desc[UR6][R216.64], R196 ;  /* 0x000000c4d8007986 */ /* 0x0007e8000c101d06 */
[----:B------:R3:W-:Y:S02]  /*3f10*/  STG.E.128 desc[UR6][R216.64+0x10], R200 ;  /* 0x000010c8d8007986 */ /* 0x0007e4000c101d06 */
.L_x_11083:
[----:B------:R-:W-:Y:S05]  /*3f20*/  BSYNC.RECONVERGENT B0 ;  /* 0x0000000000007941 */ /* 0x000fea0003800200 */
.L_x_11082:
        /* <DEDUP_REMOVED lines=24> */
[----:B------:R-:W-:Y:S01]  /*40b0*/  SHF.L.U32 R210, R210, 0x10, RZ ;  /* 0x00000010d2d27819 */ /* 0x000fe200000006ff */
[----:B------:R-:W-:Y:S01]  /*40c0*/  FADD.FTZ R207, R207, R208 ;  /* 0x000000d0cfcf7221 */ /* 0x000fe20000010000 */
[----:B--23--:R-:W-:-:S02]  /*40d0*/  SHF.L.U32 R217, R222, 0x10, RZ ;  /* 0x00000010ded97819 */ /* 0x00cfc400000006ff */
        /* <DEDUP_REMOVED lines=33> */
.L_x_11091:
[C---:B-----5:R-:W-:Y:S02]  /*42f0*/  PRMT R214, R208.reuse, 0x7632, R214 ;  /* 0x00007632d0d67816 */ /* 0x060fe400000000d6 */
[----:B0-----:R-:W-:Y:S02]  /*4300*/  SHF.L.U32 R204, R208, 0x10, RZ ;  /* 0x00000010d0cc7819 */ /* 0x001fe400000006ff */
[C---:B--23--:R-:W-:Y:S02]  /*4310*/  PRMT R216, R209.reuse, 0x7632, R216 ;  /* 0x00007632d1d87816 */ /* 0x04cfe400000000d8 */
        /* <DEDUP_REMOVED lines=30> */
.L_x_11090:
[----:B------:R-:W-:Y:S05]  /*4500*/  @!P2 BRA `(.L_x_11093) ;  /* 0x000000000054a947 */ /* 0x000fea0003800000 */
[C---:B0----5:R-:W-:Y:S02]  /*4510*/  PRMT R204, R208.reuse, 0x7632, R204 ;  /* 0x00007632d0cc7816 */ /* 0x061fe400000000cc */
[----:B------:R-:W-:Y:S02]  /*4520*/  SHF.L.U32 R205, R208, 0x10, RZ ;  /* 0x00000010d0cd7819 */ /* 0x000fe400000006ff */
[----:B------:R-:W-:Y:S02]  /*4530*/  PRMT R206, R209, 0x7632, R206 ;  /* 0x00007632d1ce7816 */ /* 0x000fe400000000ce */
[----:B------:R-:W-:Y:S02]  /*4540*/  PRMT R207, R210, 0x7632, R207 ;  /* 0x00007632d2cf7816 */ /* 0x000fe400000000cf */
[----:B------:R-:W-:Y:S02]  /*4550*/  PRMT R208, R211, 0x7632, R208 ;  /* 0x00007632d3d07816 */ /* 0x000fe400000000d0 */
[----:B------:R-:W-:-:S02]  /*4560*/  SHF.L.U32 R209, R209, 0x10, RZ ;  /* 0x00000010d1d17819 */ /* 0x000fc400000006ff */
[----:B------:R-:W-:Y:S01]  /*4570*/  SHF.L.U32 R211, R211, 0x10, RZ ;  /* 0x00000010d3d37819 */ /* 0x000fe200000006ff */
[----:B------:R-:W-:Y:S01]  /*4580*/  IMAD.U32 R224, R208, 0x10000, RZ ;  /* 0x00010000d0e07824 */ /* 0x000fe200078e00ff */
[----:B--23--:R-:W-:Y:S02]  /*4590*/  SHF.L.U32 R217, R210, 0x10, RZ ;  /* 0x00000010d2d97819 */ /* 0x00cfe400000006ff */
        /* <DEDUP_REMOVED lines=12> */
.L_x_11093:
[----:B0----5:R-:W-:Y:S02]  /*4660*/  PRMT R205, R208, 0x7632, R205 ;  /* 0x00007632d0cd7816 */ /* 0x021fe400000000cd */
[----:B------:R-:W-:Y:S02]  /*4670*/  PRMT R207, R209, 0x7632, R207 ;  /* 0x00007632d1cf7816 */ /* 0x000fe400000000cf */
[----:B------:R-:W-:Y:S02]  /*4680*/  PRMT R214, R210, 0x7632, R214 ;  /* 0x00007632d2d67816 */ /* 0x000fe400000000d6 */
[----:B--23--:R-:W-:Y:S02]  /*4690*/  PRMT R216, R211, 0x7632, R216 ;  /* 0x00007632d3d87816 */ /* 0x00cfe400000000d8 */
        /* <DEDUP_REMOVED lines=8> */
.L_x_11092:
[----:B------:R-:W0:Y:S02]  /*4720*/  LDC.64 R216, c[0x0][0x3a8] ;  /* 0x0000ea00ffd87b82 */ /* 0x000e240000000a00 */
[----:B0-----:R-:W-:-:S05]  /*4730*/  IMAD.WIDE.U32 R216, R0, 0x20, R216 ;  /* 0x0000002000d87825 */ /* 0x001fca00078e00d8 */
[----:B------:R4:W-:Y:S04]  /*4740*/  STG.E.128 desc[UR6][R216.64], R204 ;  /* 0x000000ccd8007986 */ /* 0x0009e8000c101d06 */
[----:B------:R4:W-:Y:S02]  /*4750*/  STG.E.128 desc[UR6][R216.64+0x10], R208 ;  /* 0x000010d0d8007986 */ /* 0x0009e4000c101d06 */
.L_x_11089:
[----:B------:R-:W-:Y:S05]  /*4760*/  BSYNC.RECONVERGENT B0 ;  /* 0x0000000000007941 */ /* 0x000fea0003800200 */
.L_x_11088:
[----:B------:R-:W-:Y:S01]  /*4770*/  FADD.FTZ R0, RZ, R172 ;  /* 0x000000acff007221 */ /* 0x000fe20000010000 */
[C---:B------:R-:W-:Y:S01]  /*4780*/  ISETP.GE.U32.AND P0, PT, R3.reuse, 0x20, PT ;  /* 0x000000200300780c */ /* 0x040fe20003f06070 */
[----:B------:R-:W0:Y:S01]  /*4790*/  S2R R226, SR_TID.X ;  /* 0x0000000000e27919 */ /* 0x000e220000002100 */
[----:B------:R-:W-:Y:S01]  /*47a0*/  ISETP.GT.U32.AND P2, PT, R3, 0x3f, PT ;  /* 0x0000003f0300780c */ /* 0x000fe20003f44070 */
[----:B01234-:R-:W-:Y:S01]  /*47b0*/  FADD.FTZ R217, R173, R0 ;  /* 0x00000000add97221 */ /* 0x01ffe20000010000 */
[C---:B------:R-:W-:Y:S01]  /*47c0*/  ISETP.GT.U32.AND P3, PT, R3.reuse, 0x5f, PT ;  /* 0x0000005f0300780c */ /* 0x040fe20003f64070 */
[----:B------:R-:W-:Y:S01]  /*47d0*/  UMOV UR13, 0xffffffff ;  /* 0xffffffff000d7882 */ /* 0x000fe20000000000 */
[C---:B------:R-:W-:Y:S01]  /*47e0*/  ISETP.GT.U32.AND P4, PT, R3.reuse, 0x7f, PT ;  /* 0x0000007f0300780c */ /* 0x040fe20003f84070 */
        /* <DEDUP_REMOVED lines=9> */
[----:B------:R-:W-:-:S03]  /*4880*/  LOP3.LUT P6, RZ, R226, 0x1f, RZ, 0xc0, !PT ;  /* 0x0000001fe2ff7812 */ /* 0x000fc600078cc0ff */
        /* <DEDUP_REMOVED lines=136> */
.L_x_11117:
        /* <DEDUP_REMOVED lines=9> */
[----:B------:R-:W1:Y:S04]  /*51a0*/  @!P3 LDC.64 R218, c[0x0][0x3c0] ;  /* 0x0000f000ffdabb82 */ /* 0x000e680000000a00 */
[----:B------:R-:W2:Y:S04]  /*51b0*/  MUFU.RSQ R214, R214 ;  /* 0x000000d600d67308 */ /* 0x000ea80000001400 */
[----:B0-----:R-:W0:Y:S01]  /*51c0*/  @!P3 LDC.64 R224, c[0x0][0x3c8] ;  /* 0x0000f200ffe0bb82 */ /* 0x001e220000000a00 */
[----:B-1----:R-:W-:-:S05]  /*51d0*/  @!P3 IMAD.WIDE R218, R212, 0x4, R218 ;  /* 0x00000004d4dab825 */ /* 0x002fca00078e02da */
[----:B------:R1:W-:Y:S01]  /*51e0*/  @!P3 STG.E desc[UR6][R218.64], R216 ;  /* 0x000000d8da00b986 */ /* 0x0003e2000c101906 */
[----:B0-----:R-:W-:-:S05]  /*51f0*/  @!P3 IMAD.WIDE R224, R212, 0x4, R224 ;  /* 0x00000004d4e0b825 */ /* 0x001fca00078e02e0 */
[----:B--2---:R1:W-:Y:S01]  /*5200*/  @!P3 STG.E desc[UR6][R224.64], R214 ;  /* 0x000000d6e000b986 */ /* 0x0043e2000c101906 */
[----:B------:R-:W-:Y:S05]  /*5210*/  @!P0 BRA `(.L_x_11096) ;  /* 0x0000000000bc8947 */ /* 0x000fea0003800000 */
[--C-:B------:R-:W-:Y:S01]  /*5220*/  FADD.FTZ R217, R172, -R0.reuse ;  /* 0x80000000acd97221 */ /* 0x100fe20000010000 */
[--C-:B-1----:R-:W-:Y:S01]  /*5230*/  FADD.FTZ R219, R173, -R0.reuse ;  /* 0x80000000addb7221 */ /* 0x102fe20000010000 */
[--C-:B------:R-:W-:Y:S01]  /*5240*/  FADD.FTZ R227, R174, -R0.reuse ;  /* 0x80000000aee37221 */ /* 0x100fe20000010000 */
[----:B------:R-:W-:Y:S01]  /*5250*/  FADD.FTZ R229, R175, -R0 ;  /* 0x80000000afe57221 */ /* 0x000fe20000010000 */
        /* <DEDUP_REMOVED lines=23> */
[C---:B------:R-:W-:Y:S01]  /*53d0*/  FFMA.FTZ R235, R236.reuse, R11, R95 ;  /* 0x0000000beceb7223 */ /* 0x040fe2000001005f */
        /* <DEDUP_REMOVED lines=19> */
.L_x_11096:
[----:B------:R-:W-:Y:S05]  /*5510*/  BSYNC.RECONVERGENT B0 ;  /* 0x0000000000007941 */ /* 0x000fea0003800200 */
.L_x_11095:
[----:B------:R-:W-:Y:S01]  /*5520*/  ISETP.GE.U32.AND P2, PT, R3, 0x40, PT ;  /* 0x000000400300780c */ /* 0x000fe20003f46070 */
[----:B------:R-:W-:-:S12]  /*5530*/  BSSY.RECONVERGENT B0, `(.L_x_11097) ;  /* 0x0000031000007945 */ /* 0x000fd80003800200 */
[----:B------:R-:W-:Y:S05]  /*5540*/  @!P2 BRA `(.L_x_11098) ;  /* 0x0000000000bca947 */ /* 0x000fea0003800000 */
[--C-:B0-----:R-:W-:Y:S01]  /*5550*/  FADD.FTZ R217, R180, -R0.reuse ;  /* 0x80000000b4d97221 */ /* 0x101fe20000010000 */
        /* <DEDUP_REMOVED lines=46> */
.L_x_11098:
[----:B------:R-:W-:Y:S05]  /*5840*/  BSYNC.RECONVERGENT B0 ;  /* 0x0000000000007941 */ /* 0x000fea0003800200 */
.L_x_11097:
[----:B------:R-:W-:Y:S01]  /*5850*/  ISETP.GE.U32.AND P2, PT, R3, 0x60, PT ;  /* 0x000000600300780c */ /* 0x000fe20003f46070 */
[----:B------:R-:W-:-:S12]  /*5860*/  BSSY.RECONVERGENT B0, `(.L_x_11099) ;  /* 0x0000031000007945 */ /* 0x000fd80003800200 */
[----:B------:R-:W-:Y:S05]  /*5870*/  @!P2 BRA `(.L_x_11100) ;  /* 0x0000000000bca947 */ /* 0x000fea0003800000 */
[--C-:B0-2---:R-:W-:Y:S01]  /*5880*/  FADD.FTZ R217, R188, -R0.reuse ;  /* 0x80000000bcd97221 */ /* 0x105fe20000010000 */
        /* <DEDUP_REMOVED lines=46> */
.L_x_11100:
[----:B------:R-:W-:Y:S05]  /*5b70*/  BSYNC.RECONVERGENT B0 ;  /* 0x0000000000007941 */ /* 0x000fea0003800200 */
.L_x_11099:
[----:B------:R-:W-:Y:S01]  /*5b80*/  ISETP.GE.U32.AND P2, PT, R3, 0x80, PT ;  /* 0x000000800300780c */ /* 0x000fe20003f46070 */
[----:B------:R-:W-:-:S12]  /*5b90*/  BSSY.RECONVERGENT B0, `(.L_x_11101) ;  /* 0x0000031000007945 */ /* 0x000fd80003800200 */
[----:B------:R-:W-:Y:S05]  /*5ba0*/  @!P2 BRA `(.L_x_11102) ;  /* 0x0000000000bca947 */ /* 0x000fea0003800000 */
[--C-:B0-23--:R-:W-:Y:S01]  /*5bb0*/  FADD.FTZ R217, R196, -R0.reuse ;  /* 0x80000000c4d97221 */ /* 0x10dfe20000010000 */
        /* <DEDUP_REMOVED lines=46> */
.L_x_11102:
[----:B------:R-:W-:Y:S05]  /*5ea0*/  BSYNC.RECONVERGENT B0 ;  /* 0x0000000000007941 */ /* 0x000fea0003800200 */
.L_x_11101:
[----:B------:R-:W-:Y:S04]  /*5eb0*/  BSSY.RECONVERGENT B0, `(.L_x_11103) ;  /* 0x0000030000007945 */ /* 0x000fe80003800200 */
[----:B------:R-:W-:Y:S05]  /*5ec0*/  @!P1 BRA `(.L_x_11104) ;  /* 0x0000000000b89947 */ /* 0x000fea0003800000 */
[----:B0-234-:R-:W0:Y:S01]  /*5ed0*/  LDC.64 R228, c[0x0][0x428] ;  /* 0x00010a00ffe47b82 */ /* 0x01de220000000a00 */
[--C-:B-1----:R-:W-:Y:S01]  /*5ee0*/  FADD.FTZ R219, R204, -R0.reuse ;  /* 0x80000000ccdb7221 */ /* 0x102fe20000010000 */
[--C-:B------:R-:W-:Y:S01]  /*5ef0*/  FADD.FTZ R225, R205, -R0.reuse ;  /* 0x80000000cde17221 */ /* 0x100fe20000010000 */
[--C-:B------:R-:W-:Y:S01]  /*5f00*/  FADD.FTZ R227, R206, -R0.reuse ;  /* 0x80000000cee37221 */ /* 0x100fe20000010000 */
[--C-:B------:R-:W-:Y:S01]  /*5f10*/  FADD.FTZ R231, R207, -R0.reuse ;  /* 0x80000000cfe77221 */ /* 0x100fe20000010000 */
[--C-:B------:R-:W-:Y:S01]  /*5f20*/  FADD.FTZ R233, R208, -R0.reuse ;  /* 0x80000000d0e97221 */ /* 0x100fe20000010000 */
[--C-:B------:R-:W-:Y:S01]  /*5f30*/  FADD.FTZ R237, R209, -R0.reuse ;  /* 0x80000000d1ed7221 */ /* 0x100fe20000010000 */
[--C-:B------:R-:W-:Y:S01]  /*5f40*/  FADD.FTZ R239, R210, -R0.reuse ;  /* 0x80000000d2ef7221 */ /* 0x100fe20000010000 */
[----:B------:R-:W1:Y:S01]  /*5f50*/  LDC.64 R216, c[0x0][0x430] ;  /* 0x00010c00ffd87b82 */ /* 0x000e620000000a00 */
        /* <DEDUP_REMOVED lines=15> */
[----:B0-----:R-:W-:-:S04]  /*6050*/  IMAD.WIDE.U32 R228, R213, 0x10, R228 ;  /* 0x00000010d5e47825 */ /* 0x001fc800078e00e4 */
[C---:B------:R-:W-:Y:S01]  /*6060*/  FFMA.FTZ R236, R234.reuse, R147, R151 ;  /* 0x00000093eaec7223 */ /* 0x040fe20000010097 */
[----:B------:R-:W-:Y:S01]  /*6070*/  FFMA.FTZ R234, R234, R139, R159 ;  /* 0x0000008beaea7223 */ /* 0x000fe2000001009f */
[----:B-1----:R-:W-:Y:S01]  /*6080*/  IMAD.WIDE.U32 R230, R213, 0x10, R216 ;  /* 0x00000010d5e67825 */ /* 0x002fe200078e00d8 */
[----:B------:R-:W-:-:S03]  /*6090*/  F2FP.BF16.F32.PACK_AB R216, R225, R214 ;  /* 0x000000d6e1d8723e */ /* 0x000fc600000010ff */
        /* <DEDUP_REMOVED lines=12> */
[----:B------:R-:W-:Y:S01]  /*6160*/  F2FP.BF16.F32.PACK_AB R226, R233, R226 ;  /* 0x000000e2e9e2723e */ /* 0x000fe200000010ff */
[----:B------:R0:W-:Y:S01]  /*6170*/  STG.E.128 desc[UR6][R228.64], R216 ;  /* 0x000000d8e4007986 */ /* 0x0001e2000c101d06 */
[----:B------:R-:W-:Y:S02]  /*6180*/  F2FP.BF16.F32.PACK_AB R225, R214, R225 ;  /* 0x000000e1d6e1723e */ /* 0x000fe400000010ff */
[----:B------:R-:W-:-:S05]  /*6190*/  F2FP.BF16.F32.PACK_AB R224, R224, R213 ;  /* 0x000000d5e0e0723e */ /* 0x000fca00000010ff */
[----:B------:R0:W-:Y:S02]  /*61a0*/  STG.E.128 desc[UR6][R230.64], R224 ;  /* 0x000000e0e6007986 */ /* 0x0001e4000c101d06 */
.L_x_11104:
[----:B------:R-:W-:Y:S05]  /*61b0*/  BSYNC.RECONVERGENT B0 ;  /* 0x0000000000007941 */ /* 0x000fea0003800200 */
.L_x_11103:
[----:B01234-:R-:W0:Y:S02]  /*61c0*/  LDC.64 R216, c[0x0][0x380] ;  /* 0x0000e000ffd87b82 */ /* 0x01fe240000000a00 */
[----:B0-----:R-:W-:-:S04]  /*61d0*/  LEA R212, R216, R212, 0x2 ;  /* 0x000000d4d8d47211 */ /* 0x001fc800078e10ff */
[----:B------:R-:W-:-:S13]  /*61e0*/  ISETP.GE.AND P1, PT, R212, R217, PT ;  /* 0x000000d9d400720c */ /* 0x000fda0003f26270 */
[----:B------:R-:W-:Y:S05]  /*61f0*/  @!P1 BRA `(.L_x_11105) ;  /* 0xffffffb800bc9947 */ /* 0x000fea000383ffff */
[----:B------:R-:W-:Y:S05]  /*6200*/  EXIT ;  /* 0x000000000000794d */ /* 0x000fea0003800000 */
.L_x_11094:
        /* <DEDUP_REMOVED lines=8> */
.L_x_11107:
[----:B------:R-:W-:Y:S05]  /*6290*/  BSYNC B0 ;  /* 0x0000000000007941 */ /* 0x000fea0003800000 */
.L_x_11106:
        /* <DEDUP_REMOVED lines=10> */
.L_x_11108:
[----:B------:R-:W-:Y:S01]  /*6340*/  HFMA2 R229, -RZ, RZ, 0, 2.384185791015625e-07 ;  /* 0x00000004ffe57431 */ /* 0x000fe200000001ff */
[----:B------:R-:W-:-:S05]  /*6350*/  MOV R219, R228 ;  /* 0x000000e400db7202 */ /* 0x000fca0000000f00 */
[----:B------:R-:W-:-:S04]  /*6360*/  FADD.FTZ R219, R218, R219 ;  /* 0x000000dbdadb7221 */ /* 0x000fc80000010000 */
[----:B------:R-:W-:-:S07]  /*6370*/  IMAD.MOV.U32 R230, RZ, RZ, R219 ;  /* 0x000000ffffe67224 */ /* 0x000fce00078e00db */
[----:B------:R-:W-:Y:S05]  /*6380*/  WARPSYNC.COLLECTIVE R227, `(.L_x_11109) ;  /* 0x00000000e3087348 */ /* 0x000fea0003c00000 */
[----:B------:R0:W1:Y:S02]  /*6390*/  SHFL.BFLY P6, R228, R230, R229, R232 ;  /* 0x0c0000e5e6e47389 */ /* 0x00006400000c00e8 */
[----:B01----:R-:W-:Y:S05]  /*63a0*/  ENDCOLLECTIVE ;  /* 0x000000000000791b */ /* 0x003fea0003800000 */
.L_x_11109:
[----:B------:R-:W-:Y:S01]  /*63b0*/  HFMA2 R229, -RZ, RZ, 0, 4.76837158203125e-07 ;  /* 0x00000008ffe57431 */ /* 0x000fe200000001ff */
[----:B------:R-:W-:-:S05]  /*63c0*/  MOV R0, R228 ;  /* 0x000000e400007202 */ /* 0x000fca0000000f00 */
[----:B------:R-:W-:-:S05]  /*63d0*/  FADD.FTZ R224, R219, R0 ;  /* 0x00000000dbe07221 */ /* 0x000fca0000010000 */
[----:B------:R-:W-:-:S07]  /*63e0*/  MOV R230, R224 ;  /* 0x000000e000e67202 */ /* 0x000fce0000000f00 */
[----:B------:R-:W-:Y:S05]  /*63f0*/  WARPSYNC.COLLECTIVE R227, `(.L_x_11110) ;  /* 0x00000000e3087348 */ /* 0x000fea0003c00000 */
[----:B------:R0:W1:Y:S02]  /*6400*/  SHFL.BFLY P6, R228, R230, R229, R232 ;  /* 0x0c0000e5e6e47389 */ /* 0x00006400000c00e8 */
[----:B01----:R-:W-:Y:S05]  /*6410*/  ENDCOLLECTIVE ;  /* 0x000000000000791b */ /* 0x003fea0003800000 */
.L_x_11110:
[----:B------:R-:W-:Y:S01]  /*6420*/  HFMA2 R229, -RZ, RZ, 0, 9.5367431640625e-07 ;  /* 0x00000010ffe57431 */ /* 0x000fe200000001ff */
[----:B------:R-:W-:-:S05]  /*6430*/  MOV R225, R228 ;  /* 0x000000e400e17202 */ /* 0x000fca0000000f00 */
[----:B------:R-:W-:-:S05]  /*6440*/  FADD.FTZ R225, R224, R225 ;  /* 0x000000e1e0e17221 */ /* 0x000fca0000010000 */
[----:B------:R-:W-:-:S07]  /*6450*/  MOV R230, R225 ;  /* 0x000000e100e67202 */ /* 0x000fce0000000f00 */
[----:B------:R-:W-:Y:S05]  /*6460*/  WARPSYNC.COLLECTIVE R227, `(.L_x_11111) ;  /* 0x00000000e3087348 */ /* 0x000fea0003c00000 */
[----:B------:R0:W1:Y:S02]  /*6470*/  SHFL.BFLY P6, R228, R230, R229, R232 ;  /* 0x0c0000e5e6e47389 */ /* 0x00006400000c00e8 */
[----:B01----:R-:W-:Y:S05]  /*6480*/  ENDCOLLECTIVE ;  /* 0x000000000000791b */ /* 0x003fea0003800000 */
.L_x_11111:
        /* <DEDUP_REMOVED lines=89> */
.L_x_11112:
[----:B------:R-:W-:Y:S01]  /*6a20*/  HFMA2 R229, -RZ, RZ, 0, 1.1920928955078125e-07 ;  /* 0x00000002ffe57431 */ /* 0x000fe200000001ff */
[----:B------:R-:W-:-:S05]  /*6a30*/  MOV R217, R228 ;  /* 0x000000e400d97202 */ /* 0x000fca0000000f00 */
[----:B------:R-:W-:-:S04]  /*6a40*/  FADD.FTZ R217, R0, R217 ;  /* 0x000000d900d97221 */ /* 0x000fc80000010000 */
[----:B------:R-:W-:-:S07]  /*6a50*/  IMAD.MOV.U32 R230, RZ, RZ, R217 ;  /* 0x000000ffffe67224 */ /* 0x000fce00078e00d9 */
[----:B------:R-:W-:Y:S05]  /*6a60*/  WARPSYNC.COLLECTIVE R227, `(.L_x_11113) ;  /* 0x00000000e3087348 */ /* 0x000fea0003c00000 */
[----:B------:R0:W1:Y:S02]  /*6a70*/  SHFL.BFLY P6, R228, R230, R229, R232 ;  /* 0x0c0000e5e6e47389 */ /* 0x00006400000c00e8 */
[----:B01----:R-:W-:Y:S05]  /*6a80*/  ENDCOLLECTIVE ;  /* 0x000000000000791b */ /* 0x003fea0003800000 */
.L_x_11113:
[----:B------:R-:W-:Y:S01]  /*6a90*/  HFMA2 R229, -RZ, RZ, 0, 2.384185791015625e-07 ;  /* 0x00000004ffe57431 */ /* 0x000fe200000001ff */
[----:B------:R-:W-:-:S05]  /*6aa0*/  MOV R218, R228 ;  /* 0x000000e400da7202 */ /* 0x000fca0000000f00 */
[----:B------:R-:W-:-:S05]  /*6ab0*/  FADD.FTZ R218, R217, R218 ;  /* 0x000000dad9da7221 */ /* 0x000fca0000010000 */
[----:B------:R-:W-:-:S07]  /*6ac0*/  MOV R230, R218 ;  /* 0x000000da00e67202 */ /* 0x000fce0000000f00 */
[----:B------:R-:W-:Y:S05]  /*6ad0*/  WARPSYNC.COLLECTIVE R227, `(.L_x_11114) ;  /* 0x00000000e3087348 */ /* 0x000fea0003c00000 */
[----:B------:R0:W1:Y:S02]  /*6ae0*/  SHFL.BFLY P6, R228, R230, R229, R232 ;  /* 0x0c0000e5e6e47389 */ /* 0x00006400000c00e8 */
[----:B01----:R-:W-:Y:S05]  /*6af0*/  ENDCOLLECTIVE ;  /* 0x000000000000791b */ /* 0x003fea0003800000 */
.L_x_11114:
[----:B------:R-:W-:Y:S01]  /*6b00*/  HFMA2 R229, -RZ, RZ, 0, 4.76837158203125e-07 ;  /* 0x00000008ffe57431 */ /* 0x000fe200000001ff */
[----:B------:R-:W-:-:S05]  /*6b10*/  MOV R219, R228 ;  /* 0x000000e400db7202 */ /* 0x000fca0000000f00 */
[----:B------:R-:W-:-:S05]  /*6b20*/  FADD.FTZ R219, R218, R219 ;  /* 0x000000dbdadb7221 */ /* 0x000fca0000010000 */
[----:B------:R-:W-:-:S07]  /*6b30*/  MOV R230, R219 ;  /* 0x000000db00e67202 */ /* 0x000fce0000000f00 */
[----:B------:R-:W-:Y:S05]  /*6b40*/  WARPSYNC.COLLECTIVE R227, `(.L_x_11115) ;  /* 0x00000000e3087348 */ /* 0x000fea0003c00000 */
[----:B------:R0:W1:Y:S02]  /*6b50*/  SHFL.BFLY P6, R228, R230, R229, R232 ;  /* 0x0c0000e5e6e47389 */ /* 0x00006400000c00e8 */
[----:B01----:R-:W-:Y:S05]  /*6b60*/  ENDCOLLECTIVE ;  /* 0x000000000000791b */ /* 0x003fea0003800000 */
.L_x_11115:
[----:B------:R-:W-:Y:S01]  /*6b70*/  HFMA2 R229, -RZ, RZ, 0, 9.5367431640625e-07 ;  /* 0x00000010ffe57431 */ /* 0x000fe200000001ff */
[----:B------:R-:W-:-:S05]  /*6b80*/  MOV R224, R228 ;  /* 0x000000e400e07202 */ /* 0x000fca0000000f00 */
[----:B------:R-:W-:-:S05]  /*6b90*/  FADD.FTZ R224, R219, R224 ;  /* 0x000000e0dbe07221 */ /* 0x000fca0000010000 */
[----:B------:R-:W-:-:S07]  /*6ba0*/  MOV R230, R224 ;  /* 0x000000e000e67202 */ /* 0x000fce0000000f00 */
[----:B------:R-:W-:Y:S05]  /*6bb0*/  WARPSYNC.COLLECTIVE R227, `(.L_x_11116) ;  /* 0x00000000e3087348 */ /* 0x000fea0003c00000 */
[----:B------:R0:W1:Y:S02]  /*6bc0*/  SHFL.BFLY P6, R228, R230, R229, R232 ;  /* 0x0c0000e5e6e47389 */ /* 0x00006400000c00e8 */
[----:B01----:R-:W-:Y:S05]  /*6bd0*/  ENDCOLLECTIVE ;  /* 0x000000000000791b */ /* 0x003fea0003800000 */
.L_x_11116:
[----:B------:R-:W-:Y:S01]  /*6be0*/  MOV R225, R228 ;  /* 0x000000e400e17202 */ /* 0x000fe20000000f00 */
[----:B------:R-:W-:Y:S06]  /*6bf0*/  BRA `(.L_x_11117) ;  /* 0xffffffe400447947 */ /* 0x000fec000383ffff */
.L_x_11118:
        /* <DEDUP_REMOVED lines=16> */
.L_x_27984:


//--------------------- .text._ZN10layer_norm31ln_parallel_residual_fwd_kernelINS_13Kernel_traitsIf13__nv_bfloat16fS2_fjLj1280ELj1ELj4ELj1ELj16ENS_18Kernel_traits_baseILj1280EfS2_fS2_fjLj128EEEEELb0ELb0ELb1EEEvNS_9FwdParamsE --------------------------
	.section	.text._ZN10layer_norm31ln_parallel_residual_fwd_kernelINS_13Kernel_traitsIf13__nv_bfloat16fS2_fjLj1280ELj1ELj4ELj1ELj16ENS_18Kernel_traits_baseILj1280EfS2_fS2_fjLj128EEEEELb0ELb0ELb1EEEvNS_9FwdParamsE,"ax",@progbits
	.align	128
        .global         _ZN10layer_norm31ln_parallel_residual_fwd_kernelINS_13Kernel_traitsIf13__nv_bfloat16fS2_fjLj1280ELj1ELj4ELj1ELj16ENS_18Kernel_traits_baseILj1280EfS2_fS2_fjLj128EEEEELb0ELb0ELb1EEEvNS_9FwdParamsE
        .type           _ZN10layer_norm31ln_parallel_residual_fwd_kernelINS_13Kernel_traitsIf13__nv_bfloat16fS2_fjLj1280ELj1ELj4ELj1ELj16ENS_18Kernel_traits_baseILj1280EfS2_fS2_fjLj128EEEEELb0ELb0ELb1EEEvNS_9FwdParamsE,@function
        .size           _ZN10layer_norm31ln_parallel_residual_fwd_kernelINS_13Kernel_traitsIf13__nv_bfloat16fS2_fjLj1280ELj1ELj4ELj1ELj16ENS_18Kernel_traits_baseILj1280EfS2_fS2_fjLj128EEEEELb0ELb0ELb1EEEvNS_9FwdParamsE,(.L_x_27985 - _ZN10layer_norm31ln_parallel_residual_fwd_kernelINS_13Kernel_traitsIf13__nv_bfloat16fS2_fjLj1280ELj1ELj4ELj1ELj16ENS_18Kernel_traits_baseILj1280EfS2_fS2_fjLj128EEEEELb0ELb0ELb1EEEvNS_9FwdParamsE)
        .other          _ZN10layer_norm31ln_parallel_residual_fwd_kernelINS_13Kernel_traitsIf13__nv_bfloat16fS2_fjLj1280ELj1ELj4ELj1ELj16ENS_18Kernel_traits_baseILj1280EfS2_fS2_fjLj128EEEEELb0ELb0ELb1EEEvNS_9FwdParamsE,@"STO_CUDA_ENTRY STV_DEFAULT"
_ZN10layer_norm31ln_parallel_residual_fwd_kernelINS_13Kernel_traitsIf13__nv_bfloat16fS2_fjLj1280ELj1ELj4ELj1ELj16ENS_18Kernel_traits_baseILj1280EfS2_fS2_fjLj128EEEEELb0ELb0ELb1EEEvNS_9FwdParamsE:
.text._ZN10layer_norm31ln_parallel_residual_fwd_kernelINS_13Kernel_traitsIf13__nv_bfloat16fS2_fjLj1280ELj1ELj4ELj1ELj16ENS_18Kernel_traits_baseILj1280EfS2_fS2_fjLj128EEEEELb0ELb0ELb1EEEvNS_9FwdParamsE:
        /* <DEDUP_REMOVED lines=77> */
.L_x_11120:
        /* <DEDUP_REMOVED lines=37> */
.L_x_11119:
[----:B------:R-:W0:Y:S02]  /*0720*/  LDCU.64 UR12, c[0x0][0x440] ;  /* 0x00008800ff0c77ac */ /* 0x000e240008000a00 */
[----:B0-----:R-:W-:-:S04]  /*0730*/  UISETP.NE.U32.AND UP0, UPT, UR12, URZ, UPT ;  /* 0x000000ff0c00728c */ /* 0x001fc8000bf05070 */
[----:B------:R-:W-:-:S09]  /*0740*/  UISETP.NE.AND.EX UP0, UPT, UR13, URZ, UPT, UP0 ;  /* 0x000000ff0d00728c */ /* 0x000fd2000bf05300 */
[----:B------:R-:W-:Y:S05]  /*0750*/  BRA.U !UP0, `(.L_x_11122) ;  /* 0x0000000108d07547 */ /* 0x000fea000b800000 */
[----:B------:R-:W0:Y:S01]  /*0760*/  LDCU.128 UR8, c[0x0][0x3d0] ;  /* 0x00007a00ff0877ac */ /* 0x000e220008000c00 */
[----:B------:R-:W-:-:S04]  /*0770*/  SHF.L.U32 R2, R10, 0x5, RZ ;  /* 0x000000050a027819 */ /* 0x000fc800000006ff */
[----:B------:R-:W-:-:S04]  /*0780*/  LOP3.LUT R8, R2, 0x3e0, RZ, 0xc0, !PT ;  /* 0x000003e002087812 */ /* 0x000fc800078ec0ff */
[----:B------:R-:W-:-:S04]  /*0790*/  IADD3 R4, P1, PT, R8, UR4, RZ ;  /* 0x0000000408047c10 */ /* 0x000fc8000ff3e0ff */
[----:B------:R-:W-:Y:S02]  /*07a0*/  IADD3.X R5, PT, PT, RZ, UR5, RZ, P1, !PT ;  /* 0x00000005ff057c10 */ /* 0x000fe40008ffe4ff */
[----:B0-----:R-:W-:-:S03]  /*07b0*/  IADD3 R2, P0, PT, R8, UR8, RZ ;  /* 0x0000000808027c10 */ /* 0x001fc6000ff1e0ff */
[----:B------:R1:W5:Y:S01]  /*07c0*/  LDG.E.128 R48, desc[UR6][R4.64] ;  /* 0x0000000604307981 */ /* 0x000362000c1e1d00 */
[C---:B------:R-:W-:Y:S02]  /*07d0*/  IADD3 R6, P2, PT, R8.reuse, UR10, RZ ;  /* 0x0000000a08067c10 */ /* 0x040fe4000ff5e0ff */
[----:B------:R-:W-:Y:S01]  /*07e0*/  IADD3 R8, P3, PT, R8, UR12, RZ ;  /* 0x0000000c08087c10 */ /* 0x000fe2000ff7e0ff */
[----:B------:R1:W5:Y:S01]  /*07f0*/  LDG.E.128 R44, desc[UR6][R4.64+0x10] ;  /* 0x00001006042c7981 */ /* 0x000362000c1e1d00 */
[----:B------:R-:W-:Y:S02]  /*0800*/  IADD3.X R3, PT, PT, RZ, UR9, RZ, P0, !PT ;  /* 0x00000009ff037c10 */ /* 0x000fe400087fe4ff */
[----:B------:R-:W-:Y:S01]  /*0810*/  IADD3.X R7, PT, PT, RZ, UR11, RZ, P2, !PT ;  /* 0x0000000bff077c10 */ /* 0x000fe200097fe4ff */
[----:B------:R1:W5:Y:S01]  /*0820*/  LDG.E.128 R40, desc[UR6][R4.64+0x400] ;  /* 0x0004000604287981 */ /* 0x000362000c1e1d00 */
[----:B------:R-:W-:-:S03]  /*0830*/  IADD3.X R9, PT, PT, RZ, UR13, RZ, P3, !PT ;  /* 0x0000000dff097c10 */ /* 0x000fc60009ffe4ff */
        /* <DEDUP_REMOVED lines=38> */
.L_x_11122:
        /* <DEDUP_REMOVED lines=56> */
.L_x_11121:
[----:B------:R-:W2:Y:S01]  /*0e20*/  S2UR UR4, SR_CTAID.X ;  /* 0x00000000000479c3 */ /* 0x000ea20000002500 */
[----:B------:R-:W3:Y:S01]  /*0e30*/  LDCU UR5, c[0x0][0x384] ;  /* 0x00007080ff0577ac */ /* 0x000ee20008000800 */
[----:B01----:R-:W-:Y:S01]  /*0e40*/  SHF.R.U32.HI R2, RZ, 0x5, R10 ;  /* 0x00000005ff027819 */ /* 0x003fe2000001160a */
[----:B--2---:R-:W-:-:S06]  /*0e50*/  USHF.L.U32 UR4, UR4, 0x2, URZ ;  /* 0x0000000204047899 */ /* 0x004fcc00080006ff */
[----:B------:R-:W-:-:S04]  /*0e60*/  LOP3.LUT R2, R2, UR4, RZ, 0xfc, !PT ;  /* 0x0000000402027c12 */ /* 0x000fc8000f8efcff */
[----:B---3--:R-:W-:-:S13]  /*0e70*/  ISETP.GE.AND P0, PT, R2, UR5, PT ;  /* 0x0000000502007c0c */ /* 0x008fda000bf06270 */
[----:B------:R-:W-:Y:S05]  /*0e80*/  @P0 EXIT ;  /* 0x000000000000094d */ /* 0x000fea0003800000 */
[----:B------:R-:W0:Y:S01]  /*0e90*/  LDCU.64 UR4, c[0x0][0x398] ;  /* 0x00007300ff0477ac */ /* 0x000e220008000a00 */
[----:B------:R-:W1:Y:S01]  /*0ea0*/  LDCU UR8, c[0x0][0x388] ;  /* 0x00007100ff0877ac */ /* 0x000e620008000800 */
[----:B------:R-:W2:Y:S01]  /*0eb0*/  LDCU.U8 UR12, c[0x0][0x410] ;  /* 0x00008200ff0c77ac */ /* 0x000ea20008000000 */
[----:B------:R-:W3:Y:S01]  /*0ec0*/  LDCU UR9, c[0x0][0x448] ;  /* 0x00008900ff0977ac */ /* 0x000ee20008000800 */
[----:B------:R-:W4:Y:S01]  /*0ed0*/  LDCU.64 UR10, c[0x0][0x398] ;  /* 0x00007300ff0a77ac */ /* 0x000f220008000a00 */
[----:B0-----:R-:W-:-:S04]  /*0ee0*/  UISETP.NE.U32.AND UP0, UPT, UR4, URZ, UPT ;  /* 0x000000ff0400728c */ /* 0x001fc8000bf05070 */
[----:B------:R-:W-:Y:S01]  /*0ef0*/  UISETP.NE.AND.EX UP0, UPT, UR5, URZ, UPT, UP0 ;  /* 0x000000ff0500728c */ /* 0x000fe2000bf05300 */
[----:B------:R-:W0:Y:S05]  /*0f00*/  LDCU.64 UR4, c[0x0][0x3a0] ;  /* 0x00007400ff0477ac */ /* 0x000e2a0008000a00 */
[----:B-1234-:R-:W-:-:S13]  /*0f10*/  PLOP3.LUT P1, PT, PT, PT, UP0, 0x80, 0x8 ;  /* 0x000000000008781c */ /* 0x01efda0003f2f008 */
.L_x_11144:
[----:B0-----:R-:W-:Y:S01]  /*0f20*/  ISETP.NE.U32.AND P0, PT, RZ, UR4, PT ;  /* 0x00000004ff007c0c */ /* 0x001fe2000bf05070 */
[----:B-1----:R-:W0:Y:S01]  /*0f30*/  LDC.64 R10, c[0x0][0x390] ;  /* 0x0000e400ff0a7b82 */ /* 0x002e220000000a00 */
[----:B------:R-:W-:Y:S02]  /*0f40*/  IMAD R3, R2, UR8, RZ ;  /* 0x0000000802037c24 */ /* 0x000fe4000f8e02ff */
        /* <DEDUP_REMOVED lines=32> */
.L_x_11124:
[C---:B-----5:R-:W-:Y:S02]  /*1150*/  PRMT R3, R184.reuse, 0x7632, R3 ;  /* 0x00007632b8037816 */ /* 0x060fe40000000003 */
[----:B------:R-:W-:Y:S02]  /*1160*/  SHF.L.U32 R7, R184, 0x10, RZ ;  /* 0x00000010b8077819 */ /* 0x000fe400000006ff */
[----:B------:R-:W-:Y:S02]  /*1170*/  PRMT R6, R185, 0x7632, R6 ;  /* 0x00007632b9067816 */ /* 0x000fe40000000006 */
        /* <DEDUP_REMOVED lines=18> */
.L_x_11123:
[----:B------:R-:W-:-:S04]  /*12a0*/  UISETP.NE.U32.AND UP0, UPT, UR4, URZ, UPT ;  /* 0x000000ff0400728c */ /* 0x000fc8000bf05070 */
[----:B------:R-:W-:-:S09]  /*12b0*/  UISETP.NE.AND.EX UP0, UPT, UR5, URZ, UPT, UP0 ;  /* 0x000000ff0500728c */ /* 0x000fd2000bf05300 */
[----:B------:R-:W-:Y:S05]  /*12c0*/  BRA.U UP0, `(.L_x_11126) ;  /* 0x0000000100847547 */ /* 0x000fea000b800000 */
[----:B-----5:R-:W-:Y:S02]  /*12d0*/  SHF.L.U32 R3, R184, 0x10, RZ ;  /* 0x00000010b8037819 */ /* 0x020fe400000006ff */
        /* <DEDUP_REMOVED lines=29> */
[----:B------:R-:W-:-:S04]  /*14b0*/  FADD.FTZ R217, R217, R6 ;  /* 0x00000006d9d97221 */ /* 0x000fc80000010000 */
[----:B------:R-:W-:Y:S01]  /*14c0*/  FADD.FTZ R219, R186, R7 ;  /* 0x00000007badb7221 */ /* 0x000fe20000010000 */
[----:B------:R-:W-:Y:S06]  /*14d0*/  BRA `(.L_x_11125) ;  /* 0x0000000000a07947 */ /* 0x000fec0003800000 */
.L_x_11126:
[C---:B-----5:R-:W-:Y:S02]  /*14e0*/  PRMT R6, R184.reuse, 0x7632, R6 ;  /* 0x00007632b8067816 */ /* 0x060fe40000000006 */
[----:B------:R-:W-:Y:S02]  /*14f0*/  SHF.L.U32 R184, R184, 0x10, RZ ;  /* 0x00000010b8b87819 */ /* 0x000fe400000006ff */
[----:B------:R-:W-:Y:S02]  /*1500*/  SHF.L.U32 R3, R172, 0x10, RZ ;  /* 0x00000010ac037819 */ /* 0x000fe400000006ff */
[----:B------:R-:W-:Y:S02]  /*1510*/  SHF.L.U32 R4, R185, 0x10, RZ ;  /* 0x00000010b9047819 */ /* 0x000fe400000006ff */
[----:B------:R-:W-:Y:S02]  /*1520*/  SHF.L.U32 R7, R173, 0x10, RZ ;  /* 0x00000010ad077819 */ /* 0x000fe400000006ff */
[----:B------:R-:W-:-:S02]  /*1530*/  PRMT R188, R186, 0x7632, R188 ;  /* 0x00007632babc7816 */ /* 0x000fc400000000bc */
[----:B------:R-:W-:Y:S01]  /*1540*/  PRMT R9, R185, 0x7632, R9 ;  /* 0x00007632b9097816 */ /* 0x000fe20000000009 */
[----:B------:R-:W-:Y:S01]  /*1550*/  FADD.FTZ R185, R184, R3 ;  /* 0x00000003b8b97221 */ /* 0x000fe20000010000 */
[----:B------:R-:W-:Y:S02]  /*1560*/  SHF.L.U32 R186, R186, 0x10, RZ ;  /* 0x00000010baba7819 */ /* 0x000fe400000006ff */
[----:B------:R-:W-:Y:S01]  /*1570*/  SHF.L.U32 R189, R174, 0x10, RZ ;  /* 0x00000010aebd7819 */ /* 0x000fe200000006ff */
[----:B------:R-:W-:Y:S01]  /*1580*/  FADD.FTZ R220, R176, R185 ;  /* 0x000000b9b0dc7221 */ /* 0x000fe20000010000 */
[C---:B------:R-:W-:Y:S02]  /*1590*/  PRMT R190, R187.reuse, 0x7632, R190 ;  /* 0x00007632bbbe7816 */ /* 0x040fe400000000be */
        /* <DEDUP_REMOVED lines=26> */
[----:B------:R-:W-:-:S03]  /*1740*/  FADD.FTZ R217, R181, R8 ;  /* 0x00000008b5d97221 */ /* 0x000fc60000010000 */
[----:B------:R-:W-:-:S07]  /*1750*/  FADD.FTZ R219, R183, R184 ;  /* 0x000000b8b7db7221 */ /* 0x000fce0000010000 */
.L_x_11125:
        /* <DEDUP_REMOVED lines=19> */
[----:B-----5:R-:W-:Y:S02]  /*1890*/  PRMT R3, R184, 0x7632, R3 ;  /* 0x00007632b8037816 */ /* 0x020fe40000000003 */
[C---:B0-----:R-:W-:Y:S02]  /*18a0*/  PRMT R188, R185.reuse, 0x7632, R188 ;  /* 0x00007632b9bc7816 */ /* 0x041fe400000000bc */
[----:B------:R-:W-:Y:S02]  /*18b0*/  PRMT R189, R186, 0x7632, R189 ;  /* 0x00007632babd7816 */ /* 0x000fe400000000bd */
[----:B------:R-:W-:Y:S02]  /*18c0*/  SHF.L.U32 R184, R184, 0x10, RZ ;  /* 0x00000010b8b87819 */ /* 0x000fe400000006ff */
[----:B------:R-:W-:Y:S02]  /*18d0*/  SHF.L.U32 R185, R185, 0x10, RZ ;  /* 0x00000010b9b97819 */ /* 0x000fe400000006ff */
[----:B------:R-:W-:-:S02]  /*18e0*/  SHF.L.U32 R186, R186, 0x10, RZ ;  /* 0x00000010baba7819 */ /* 0x000fc400000006ff */
        /* <DEDUP_REMOVED lines=31> */
[----:B------:R-:W-:Y:S01]  /*1ae0*/  FADD.FTZ R210, R182, R193 ;  /* 0x000000c1b6d27221 */ /* 0x000fe20000010000 */
[----:B------:R-:W-:-:S02]  /*1af0*/  FADD.FTZ R209, R181, R186 ;  /* 0x000000bab5d17221 */ /* 0x000fc40000010000 */
[----:B------:R-:W-:Y:S01]  /*1b00*/  FADD.FTZ R211, R183, R190 ;  /* 0x000000beb7d37221 */ /* 0x000fe20000010000 */
[----:B------:R-:W-:Y:S06]  /*1b10*/  BRA `(.L_x_11129) ;  /* 0x00000004000c7947 */ /* 0x000fec0003800000 */
.L_x_11128:
[----:B0----5:R-:W-:Y:S02]  /*1b20*/  PRMT R188, R184, 0x7632, R188 ;  /* 0x00007632b8bc7816 */ /* 0x021fe400000000bc */
        /* <DEDUP_REMOVED lines=32> */
.L_x_11127:
[----:B------:R-:W-:Y:S05]  /*1d30*/  @!P0 BRA `(.L_x_11130) ;  /* 0x0000000000548947 */ /* 0x000fea0003800000 */
[C---:B-----5:R-:W-:Y:S02]  /*1d40*/  PRMT R3, R184.reuse, 0x7632, R3 ;  /* 0x00007632b8037816 */ /* 0x060fe40000000003 */
[----:B0-----:R-:W-:Y:S02]  /*1d50*/  SHF.L.U32 R7, R184, 0x10, RZ ;  /* 0x00000010b8077819 */ /* 0x001fe400000006ff */
        /* <DEDUP_REMOVED lines=19> */
.L_x_11130:
        /* <DEDUP_REMOVED lines=12> */
.L_x_11129:
        /* <DEDUP_REMOVED lines=15> */
[----:B-----5:R-:W-:Y:S02]  /*2040*/  PRMT R3, R184, 0x7632, R3 ;  /* 0x00007632b8037816 */ /* 0x020fe40000000003 */
[C---:B-1----:R-:W-:Y:S02]  /*2050*/  PRMT R188, R185.reuse, 0x7632, R188 ;  /* 0x00007632b9bc7816 */ /* 0x042fe400000000bc */
[----:B------:R-:W-:Y:S02]  /*2060*/  SHF.L.U32 R6, R185, 0x10, RZ ;  /* 0x00000010b9067819 */ /* 0x000fe400000006ff */
[----:B------:R-:W-:Y:S02]  /*2070*/  PRMT R190, R186, 0x7632, R190 ;  /* 0x00007632babe7816 */ /* 0x000fe400000000be */
[----:B------:R-:W-:Y:S02]  /*2080*/  SHF.L.U32 R184, R184, 0x10, RZ ;  /* 0x00000010b8b87819 */ /* 0x000fe400000006ff */
[----:B------:R-:W-:-:S02]  /*2090*/  SHF.L.U32 R186, R186, 0x10, RZ ;  /* 0x00000010baba7819 */ /* 0x000fc400000006ff */
[----:B------:R-:W-:Y:S02]  /*20a0*/  SHF.L.U32 R185, R172, 0x10, RZ ;  /* 0x00000010acb97819 */ /* 0x000fe400000006ff */
[----:B------:R-:W-:Y:S02]  /*20b0*/  SHF.L.U32 R189, R173, 0x10, RZ ;  /* 0x00000010adbd7819 */ /* 0x000fe400000006ff */
[----:B------:R-:W-:Y:S01]  /*20c0*/  SHF.L.U32 R191, R174, 0x10, RZ ;  /* 0x00000010aebf7819 */ /* 0x000fe200000006ff */
[----:B------:R-:W-:Y:S01]  /*20d0*/  FADD.FTZ R185, R185, R184 ;  /* 0x000000b8b9b97221 */ /* 0x000fe20000010000 */
[C---:B------:R-:W-:Y:S02]  /*20e0*/  PRMT R192, R187.reuse, 0x7632, R192 ;  /* 0x00007632bbc07816 */ /* 0x040fe400000000c0 */
[----:B------:R-:W-:Y:S01]  /*20f0*/  SHF.L.U32 R194, R187, 0x10, RZ ;  /* 0x00000010bbc27819 */ /* 0x000fe200000006ff */
[----:B------:R-:W-:Y:S01]  /*2100*/  FADD.FTZ R187, R189, R6 ;  /* 0x00000006bdbb7221 */ /* 0x000fe20000010000 */
        /* <DEDUP_REMOVED lines=28> */
.L_x_11132:
[C---:B-1---5:R-:W-:Y:S02]  /*22d0*/  PRMT R188, R184.reuse, 0x7632, R188 ;  /* 0x00007632b8bc7816 */ /* 0x062fe400000000bc */
[C---:B------:R-:W-:Y:S02]  /*22e0*/  PRMT R189, R185.reuse, 0x7632, R189 ;  /* 0x00007632b9bd7816 */ /* 0x040fe400000000bd */
        /* <DEDUP_REMOVED lines=31> */
.L_x_11131:
[----:B------:R-:W-:Y:S05]  /*24e0*/  @!P0 BRA `(.L_x_11134) ;  /* 0x0000000000548947 */ /* 0x000fea0003800000 */
[C---:B-----5:R-:W-:Y:S02]  /*24f0*/  PRMT R3, R184.reuse, 0x7632, R3 ;  /* 0x00007632b8037816 */ /* 0x060fe40000000003 */
[----:B-1----:R-:W-:Y:S02]  /*2500*/  SHF.L.U32 R189, R184, 0x10, RZ ;  /* 0x00000010b8bd7819 */ /* 0x002fe400000006ff */
        /* <DEDUP_REMOVED lines=19> */
.L_x_11134:
        /* <DEDUP_REMOVED lines=12> */
.L_x_11133:
        /* <DEDUP_REMOVED lines=28> */
[--C-:B------:R-:W-:Y:S01]  /*28c0*/  FADD.FTZ R193, R193, R186.reuse ;  /* 0x000000bac1c17221 */ /* 0x100fe20000010000 */
[----:B------:R-:W-:-:S02]  /*28d0*/  PRMT R186, R173, 0x7632, R186 ;  /* 0x00007632adba7816 */ /* 0x000fc400000000ba */
[----:B------:R-:W-:Y:S02]  /*28e0*/  PRMT R192, R174, 0x7632, R192 ;  /* 0x00007632aec07816 */ /* 0x000fe400000000c0 */
[----:B------:R-:W-:Y:S02]  /*28f0*/  PRMT R213, R175, 0x7632, R213 ;  /* 0x00007632afd57816 */ /* 0x000fe400000000d5 */
[----:B------:R-:W-:Y:S02]  /*2900*/  SHF.L.U32 R212, R187, 0x10, RZ ;  /* 0x00000010bbd47819 */ /* 0x000fe400000006ff */
[----:B------:R-:W-:Y:S02]  /*2910*/  SHF.L.U32 R225, R175, 0x10, RZ ;  /* 0x00000010afe17819 */ /* 0x000fe400000006ff */
        /* <DEDUP_REMOVED lines=22> */
.L_x_11136:
[----:B-1---5:R-:W-:Y:S02]  /*2a80*/  PRMT R189, R184, 0x7632, R189 ;  /* 0x00007632b8bd7816 */ /* 0x022fe400000000bd */
[C---:B------:R-:W-:Y:S02]  /*2a90*/  PRMT R190, R185.reuse, 0x7632, R190 ;  /* 0x00007632b9be7816 */ /* 0x040fe400000000be */
[----:B------:R-:W-:Y:S02]  /*2aa0*/  SHF.L.U32 R194, R185, 0x10, RZ ;  /* 0x00000010b9c27819 */ /* 0x000fe400000006ff */
[----:B------:R-:W-:Y:S02]  /*2ab0*/  PRMT R193, R186, 0x7632, R193 ;  /* 0x00007632bac17816 */ /* 0x000fe400000000c1 */
        /* <DEDUP_REMOVED lines=13> */
[----:B------:R-:W-:Y:S01]  /*2b90*/  SHF.L.U32 R6, R6, 0x10, RZ ;  /* 0x0000001006067819 */ /* 0x000fe200000006ff */
[----:B------:R-:W-:Y:S01]  /*2ba0*/  FADD.FTZ R194, R191, R194 ;  /* 0x000000c2bfc27221 */ /* 0x000fe20000010000 */
        /* <DEDUP_REMOVED lines=11> */
[----:B------:R-:W-:-:S04]  /*2c60*/  FADD.FTZ R189, R212, R185 ;  /* 0x000000b9d4bd7221 */ /* 0x000fc80000010000 */
[----:B------:R-:W-:Y:S01]  /*2c70*/  FADD.FTZ R191, R213, R186 ;  /* 0x000000bad5bf7221 */ /* 0x000fe20000010000 */
[----:B------:R-:W-:Y:S06]  /*2c80*/  BRA `(.L_x_11137) ;  /* 0x0000000000887947 */ /* 0x000fec0003800000 */
.L_x_11135:
[----:B------:R-:W-:Y:S05]  /*2c90*/  @!P0 BRA `(.L_x_11138) ;  /* 0x0000000000548947 */ /* 0x000fea0003800000 */
[C---:B-----5:R-:W-:Y:S02]  /*2ca0*/  PRMT R6, R184.reuse, 0x7632, R6 ;  /* 0x00007632b8067816 */ /* 0x060fe40000000006 */
[----:B-1----:R-:W-:Y:S02]  /*2cb0*/  SHF.L.U32 R189, R184, 0x10, RZ ;  /* 0x00000010b8bd7819 */ /* 0x002fe400000006ff */
[----:B------:R-:W-:Y:S02]  /*2cc0*/  PRMT R184, R185, 0x7632, R184 ;  /* 0x00007632b9b87816 */ /* 0x000fe400000000b8 */
[----:B------:R-:W-:Y:S01]  /*2cd0*/  PRMT R188, R186, 0x7632, R188 ;  /* 0x00007632babc7816 */ /* 0x000fe200000000bc */
        /* <DEDUP_REMOVED lines=17> */
.L_x_11138:
        /* <DEDUP_REMOVED lines=12> */
.L_x_11137:
        /* <DEDUP_REMOVED lines=15> */
[C---:B-----5:R-:W-:Y:S02]  /*2fa0*/  PRMT R10, R212.reuse, 0x7632, R10 ;  /* 0x00007632d40a7816 */ /* 0x060fe4000000000a */
[C---:B-1----:R-:W-:Y:S02]  /*2fb0*/  PRMT R184, R213.reuse, 0x7632, R184 ;  /* 0x00007632d5b87816 */ /* 0x042fe400000000b8 */
        /* <DEDUP_REMOVED lines=8> */
[----:B------:R-:W-:Y:S01]  /*3040*/  FADD.FTZ R213, R186, R213 ;  /* 0x000000d5bad57221 */ /* 0x000fe20000010000 */
[C---:B------:R-:W-:Y:S02]  /*3050*/  PRMT R226, R215.reuse, 0x7632, R226 ;  /* 0x00007632d7e27816 */ /* 0x040fe400000000e2 */
[----:B------:R-:W-:Y:S01]  /*3060*/  SHF.L.U32 R227, R215, 0x10, RZ ;  /* 0x00000010d7e37819 */ /* 0x000fe200000006ff */
[----:B------:R-:W-:Y:S01]  /*3070*/  FADD.FTZ R215, R11, R214 ;  /* 0x000000d60bd77221 */ /* 0x000fe20000010000 */
[----:B------:R-:W-:-:S02]  /*3080*/  PRMT R186, R173, 0x7632, R186 ;  /* 0x00007632adba7816 */ /* 0x000fc400000000ba */
[----:B------:R-:W-:Y:S02]  /*3090*/  PRMT R212, R174, 0x7632, R212 ;  /* 0x00007632aed47816 */ /* 0x000fe400000000d4 */
        /* <DEDUP_REMOVED lines=25> */
.L_x_11140:
[C---:B-1---5:R-:W-:Y:S02]  /*3230*/  PRMT R224, R212.reuse, 0x7632, R224 ;  /* 0x00007632d4e07816 */ /* 0x062fe400000000e0 */
[----:B------:R-:W-:Y:S02]  /*3240*/  SHF.L.U32 R184, R212, 0x10, RZ ;  /* 0x00000010d4b87819 */ /* 0x000fe400000006ff */
        /* <DEDUP_REMOVED lines=28> */
[----:B------:R-:W-:-:S03]  /*3410*/  FADD.FTZ R213, R224, R213 ;  /* 0x000000d5e0d57221 */ /* 0x000fc60000010000 */
[----:B------:R-:W-:Y:S01]  /*3420*/  FADD.FTZ R215, R230, R215 ;  /* 0x000000d7e6d77221 */ /* 0x000fe20000010000 */
[----:B------:R-:W-:Y:S06]  /*3430*/  BRA `(.L_x_11141) ;  /* 0x0000000000887947 */ /* 0x000fec0003800000 */
.L_x_11139:
[----:B------:R-:W-:Y:S05]  /*3440*/  @!P0 BRA `(.L_x_11142) ;  /* 0x0000000000548947 */ /* 0x000fea0003800000 */
[----:B-----5:R-:W-:Y:S02]  /*3450*/  PRMT R10, R212, 0x7632, R10 ;  /* 0x00007632d40a7816 */ /* 0x020fe4000000000a */
[----:B-1----:R-:W-:Y:S02]  /*3460*/  PRMT R184, R213, 0x7632, R184 ;  /* 0x00007632d5b87816 */ /* 0x002fe400000000b8 */
[C---:B------:R-:W-:Y:S02]  /*3470*/  PRMT R185, R214.reuse, 0x7632, R185 ;  /* 0x00007632d6b97816 */ /* 0x040fe400000000b9 */
        /* <DEDUP_REMOVED lines=18> */
.L_x_11142:
        /* <DEDUP_REMOVED lines=12> */
.L_x_11141:
        /* <DEDUP_REMOVED lines=148> */
.L_x_11156:
[----:B------:R-:W-:Y:S01]  /*3fa0*/  FMUL.FTZ R8, R9, R9 ;  /* 0x0000000909087220 */ /* 0x000fe20000410000 */
[----:B-1----:R-:W-:Y:S01]  /*3fb0*/  FADD.FTZ R227, R226, R227 ;  /* 0x000000e3e2e37221 */ /* 0x002fe20000010000 */
[----:B------:R-:W-:-:S03]  /*3fc0*/  ISETP.NE.AND P2, PT, RZ, UR12, PT ;  /* 0x0000000cff007c0c */ /* 0x000fc6000bf45270 */
[----:B------:R-:W-:Y:S01]  /*3fd0*/  FFMA.FTZ R10, R227, R10, UR9 ;  /* 0x00000009e30a7e23 */ /* 0x000fe2000801000a */
[----:B------:R-:W-:Y:S02]  /*3fe0*/  FSEL R11, R8, RZ, P2 ;  /* 0x000000ff080b7208 */ /* 0x000fe40001000000 */
[----:B------:R-:W-:-:S03]  /*3ff0*/  FSEL R8, R9, RZ, !P2 ;  /* 0x000000ff09087208 */ /* 0x000fc60005000000 */
[----:B------:R-:W-:Y:S02]  /*4000*/  FADD.FTZ R225, R10, R11 ;  /* 0x0000000b0ae17221 */ /* 0x000fe40000010000 */
        /* <DEDUP_REMOVED lines=8> */
[----:B------:R-:W3:Y:S01]  /*4090*/  @!P0 LDC.64 R184, c[0x0][0x3c8] ;  /* 0x0000f200ffb88b82 */ /* 0x000ee20000000a00 */
[C---:B------:R-:W-:Y:S01]  /*40a0*/  FADD.FTZ R216, -R8.reuse, R216 ;  /* 0x000000d808d87221 */ /* 0x040fe20000010100 */
[C---:B------:R-:W-:Y:S01]  /*40b0*/  FADD.FTZ R221, -R8.reuse, R221 ;  /* 0x000000dd08dd7221 */ /* 0x040fe20000010100 */
[C---:B------:R-:W-:Y:S01]  /*40c0*/  FADD.FTZ R222, -R8.reuse, R222 ;  /* 0x000000de08de7221 */ /* 0x040fe20000010100 */
[C---:B------:R-:W-:Y:S01]  /*40d0*/  FADD.FTZ R217, -R8.reuse, R217 ;  /* 0x000000d908d97221 */ /* 0x040fe20000010100 */
[C---:B------:R-:W-:Y:S01]  /*40e0*/  FADD.FTZ R223, -R8.reuse, R223 ;  /* 0x000000df08df7221 */ /* 0x040fe20000010100 */
[C---:B------:R-:W-:Y:S01]  /*40f0*/  FADD.FTZ R218, -R8.reuse, R218 ;  /* 0x000000da08da7221 */ /* 0x040fe20000010100 */
[C---:B------:R-:W-:Y:S01]  /*4100*/  FADD.FTZ R219, -R8.reuse, R219 ;  /* 0x000000db08db7221 */ /* 0x040fe20000010100 */
[----:B------:R-:W4:Y:S01]  /*4110*/  LDC.64 R186, c[0x0][0x428] ;  /* 0x00010a00ffba7b82 */ /* 0x000f220000000a00 */
[C---:B0-----:R-:W-:Y:S01]  /*4120*/  FADD.FTZ R226, -R8.reuse, R195 ;  /* 0x000000c308e27221 */ /* 0x041fe20000010100 */
[C---:B------:R-:W-:Y:S01]  /*4130*/  FADD.FTZ R228, -R8.reuse, R189 ;  /* 0x000000bd08e47221 */ /* 0x040fe20000010100 */
[C---:B------:R-:W-:Y:S01]  /*4140*/  FADD.FTZ R230, -R8.reuse, R191 ;  /* 0x000000bf08e67221 */ /* 0x040fe20000010100 */
[----:B------:R-:W-:Y:S01]  /*4150*/  FADD.FTZ R240, -R8, R212 ;  /* 0x000000d408f07221 */ /* 0x000fe20000010100 */
[C---:B--2---:R-:W-:Y:S01]  /*4160*/  FMUL.FTZ R189, R193.reuse, R220 ;  /* 0x000000dcc1bd7220 */ /* 0x044fe20000410000 */
[C---:B------:R-:W-:Y:S01]  /*4170*/  FMUL.FTZ R195, R193.reuse, R216 ;  /* 0x000000d8c1c37220 */ /* 0x040fe20000410000 */
[----:B------:R-:W-:Y:S01]  /*4180*/  FMUL.FTZ R220, R193, R221 ;  /* 0x000000ddc1dc7220 */ /* 0x000fe20000410000 */
[----:B-1----:R-:W-:-:S04]  /*4190*/  @!P0 IMAD.WIDE R10, R2, 0x4, R10 ;  /* 0x00000004020a8825 */ /* 0x002fc800078e020a */
[C---:B------:R-:W-:Y:S01]  /*41a0*/  FMUL.FTZ R191, R193.reuse, R222 ;  /* 0x000000dec1bf7220 */ /* 0x040fe20000410000 */
[C---:B------:R-:W-:Y:S01]  /*41b0*/  FMUL.FTZ R216, R193.reuse, R217 ;  /* 0x000000d9c1d87220 */ /* 0x040fe20000410000 */
[C---:B------:R-:W-:Y:S01]  /*41c0*/  FMUL.FTZ R222, R193.reuse, R223 ;  /* 0x000000dfc1de7220 */ /* 0x040fe20000410000 */
[C---:B------:R-:W-:Y:S01]  /*41d0*/  FMUL.FTZ R217, R193.reuse, R218 ;  /* 0x000000dac1d97220 */ /* 0x040fe20000410000 */
[----:B------:R-:W-:Y:S01]  /*41e0*/  FMUL.FTZ R218, R193, R219 ;  /* 0x000000dbc1da7220 */ /* 0x000fe20000410000 */
[----:B------:R0:W-:Y:S01]  /*41f0*/  @!P0 STG.E desc[UR6][R10.64], R9 ;  /* 0x000000090a008986 */ /* 0x0001e2000c101906 */
[----:B------:R-:W-:Y:S01]  /*4200*/  FADD.FTZ R242, -R8, R213 ;  /* 0x000000d508f27221 */ /* 0x000fe20000010100 */
[----:B------:R-:W-:Y:S01]  /*4210*/  FFMA.FTZ R212, R222, R55, R51 ;  /* 0x00000037ded47223 */ /* 0x000fe20000010033 */
[----:B------:R-:W-:Y:S01]  /*4220*/  FFMA.FTZ R213, R195, R56, R44 ;  /* 0x00000038c3d57223 */ /* 0x000fe2000001002c */
[----:B------:R-:W-:Y:S01]  /*4230*/  FFMA.FTZ R246, R216, R57, R45 ;  /* 0x00000039d8f67223 */ /* 0x000fe2000001002d */
[----:B------:R-:W-:Y:S01]  /*4240*/  FFMA.FTZ R219, R217, R58, R46 ;  /* 0x0000003ad9db7223 */ /* 0x000fe2000001002e */
[----:B------:R-:W-:Y:S01]  /*4250*/  FFMA.FTZ R248, R218, R59, R47 ;  /* 0x0000003bdaf87223 */ /* 0x000fe2000001002f */
[C---:B------:R-:W-:Y:S01]  /*4260*/  FADD.FTZ R200, -R8.reuse, R200 ;  /* 0x000000c808c87221 */ /* 0x040fe20000010100 */
[C---:B------:R-:W-:Y:S01]  /*4270*/  FADD.FTZ R201, -R8.reuse, R201 ;  /* 0x000000c908c97221 */ /* 0x040fe20000010100 */
[C---:B------:R-:W-:Y:S01]  /*4280*/  FADD.FTZ R202, -R8.reuse, R202 ;  /* 0x000000ca08ca7221 */ /* 0x040fe20000010100 */
[C---:B------:R-:W-:Y:S01]  /*4290*/  FADD.FTZ R203, -R8.reuse, R203 ;  /* 0x000000cb08cb7221 */ /* 0x040fe20000010100 */
[----:B------:R-:W-:Y:S01]  /*42a0*/  FADD.FTZ R208, -R8, R208 ;  /* 0x000000d008d07221 */ /* 0x000fe20000010100 */
[----:B0-----:R-:W-:Y:S01]  /*42b0*/  FFMA.FTZ R9, R189, R52, R48 ;  /* 0x00000034bd097223 */ /* 0x001fe20000010030 */
        /* <DEDUP_REMOVED lines=19> */
[----:B------:R-:W-:Y:S01]  /*43f0*/  F2FP.BF16.F32.PACK_AB R8, R10, R9 ;  /* 0x000000090a08723e */ /* 0x000fe200000010ff */
[----:B---3--:R-:W-:Y:S01]  /*4400*/  @!P0 IMAD.WIDE R184, R2, 0x4, R184 ;  /* 0x0000000402b88825 */ /* 0x008fe200078e02b8 */
[----:B------:R-:W-:-:S03]  /*4410*/  F2FP.BF16.F32.PACK_AB R9, R212, R11 ;  /* 0x0000000bd409723e */ /* 0x000fc600000010ff */
[----:B------:R-:W-:Y:S01]  /*4420*/  FMUL.FTZ R215, R193, R200 ;  /* 0x000000c8c1d77220 */ /* 0x000fe20000410000 */
[----:B------:R-:W-:Y:S01]  /*4430*/  F2FP.BF16.F32.PACK_AB R10, R246, R213 ;  /* 0x000000d5f60a723e */ /* 0x000fe200000010ff */
[----:B----4-:R-:W-:Y:S01]  /*4440*/  IMAD.WIDE.U32 R212, R5, 0x10, R186 ;  /* 0x0000001005d47825 */ /* 0x010fe200078e00ba */
[----:B------:R-:W-:-:S03]  /*4450*/  F2FP.BF16.F32.PACK_AB R11, R248, R219 ;  /* 0x000000dbf80b723e */ /* 0x000fc600000010ff */
[C---:B------:R-:W-:Y:S01]  /*4460*/  FMUL.FTZ R200, R193.reuse, R201 ;  /* 0x000000c9c1c87220 */ /* 0x040fe20000410000 */
[C---:B------:R-:W-:Y:S01]  /*4470*/  FMUL.FTZ R201, R193.reuse, R202 ;  /* 0x000000cac1c97220 */ /* 0x040fe20000410000 */
[----:B------:R0:W-:Y:S01]  /*4480*/  @!P0 STG.E desc[UR6][R184.64], R193 ;  /* 0x000000c1b8008986 */ /* 0x0001e2000c101906 */
[C---:B------:R-:W-:Y:S01]  /*4490*/  FMUL.FTZ R202, R193.reuse, R203 ;  /* 0x000000cbc1ca7220 */ /* 0x040fe20000410000 */
[C---:B------:R-:W-:Y:S01]  /*44a0*/  FMUL.FTZ R203, R193.reuse, R208 ;  /* 0x000000d0c1cb7220 */ /* 0x040fe20000410000 */
[C---:B------:R-:W-:Y:S01]  /*44b0*/  FMUL.FTZ R208, R193.reuse, R209 ;  /* 0x000000d1c1d07220 */ /* 0x040fe20000410000 */
[----:B------:R1:W-:Y:S01]  /*44c0*/  STG.E.128 desc[UR6][R212.64], R8 ;  /* 0x00000008d4007986 */ /* 0x0003e2000c101d06 */
        /* <DEDUP_REMOVED lines=14> */
[----:B0-----:R-:W-:Y:S01]  /*45b0*/  FFMA.FTZ R185, R202, R63, R43 ;  /* 0x0000003fcab97223 */ /* 0x001fe2000001002b */
[----:B------:R-:W-:Y:S01]  /*45c0*/  FMUL.FTZ R199, R193, R192 ;  /* 0x000000c0c1c77220 */ /* 0x000fe20000410000 */
[----:B------:R-:W-:Y:S01]  /*45d0*/  FFMA.FTZ R195, R217, R98, R166 ;  /* 0x00000062d9c37223 */ /* 0x000fe200000100a6 */
[----:B-1----:R-:W0:Y:S01]  /*45e0*/  LDC.64 R212, c[0x0][0x430] ;  /* 0x00010c00ffd47b82 */ /* 0x002e220000000a00 */
        /* <DEDUP_REMOVED lines=8> */
[----:B------:R-:W-:Y:S01]  /*4670*/  FMUL.FTZ R221, R193, R188 ;  /* 0x000000bcc1dd7220 */ /* 0x000fe20000410000 */
        /* <DEDUP_REMOVED lines=40> */
[----:B0-----:R-:W-:-:S04]  /*4900*/  IMAD.WIDE.U32 R236, R5, 0x10, R212 ;  /* 0x0000001005ec7825 */ /* 0x001fc800078e00d4 */
[----:B------:R-:W-:Y:S01]  /*4910*/  FFMA.FTZ R191, R219, R106, R158 ;  /* 0x0000006adbbf7223 */ /* 0x000fe2000001009e */
[----:B------:R-:W-:Y:S01]  /*4920*/  FFMA.FTZ R210, R210, R107, R159 ;  /* 0x0000006bd2d27223 */ /* 0x000fe2000001009f */
        /* <DEDUP_REMOVED lines=10> */
[----:B------:R-:W-:-:S03]  /*49d0*/  F2FP.BF16.F32.PACK_AB R191, R210, R191 ;  /* 0x000000bfd2bf723e */ /* 0x000fc600000010ff */
[----:B------:R-:W-:Y:S01]  /*49e0*/  FFMA.FTZ R198, R198, R115, R151 ;  /* 0x00000073c6c67223 */ /* 0x000fe20000010097 */
[----:B------:R-:W-:Y:S01]  /*49f0*/  FFMA.FTZ R209, R209, R108, R152 ;  /* 0x0000006cd1d17223 */ /* 0x000fe20000010098 */
[----:B------:R-:W-:-:S04]  /*4a00*/  IMAD.WIDE.U32 R4, R4, 0x10, R212 ;  /* 0x0000001004047825 */ /* 0x000fc800078e00d4 */
[----:B------:R-:W-:Y:S01]  /*4a10*/  FFMA.FTZ R204, R204, R109, R153 ;  /* 0x0000006dcccc7223 */ /* 0x000fe20000010099 */
[----:B------:R-:W-:Y:S01]  /*4a20*/  FFMA.FTZ R205, R205, R110, R154 ;  /* 0x0000006ecdcd7223 */ /* 0x000fe2000001009a */
[----:B------:R-:W-:Y:S01]  /*4a30*/  FFMA.FTZ R206, R206, R111, R155 ;  /* 0x0000006fcece7223 */ /* 0x000fe2000001009b */
[----:B------:R-:W-:Y:S01]  /*4a40*/  IMAD.WIDE.U32 R214, R7, 0x10, R212 ;  /* 0x0000001007d67825 */ /* 0x000fe200078e00d4 */
[----:B------:R2:W-:Y:S03]  /*4a50*/  STG.E.128 desc[UR6][R4.64], R188 ;  /* 0x000000bc04007986 */ /* 0x0005e6000c101d06 */
[----:B------:R-:W-:Y:S01]  /*4a60*/  FFMA.FTZ R7, R197, R114, R150 ;  /* 0x00000072c5077223 */ /* 0x000fe20000010096 */
[----:B------:R-:W-:Y:S01]  /*4a70*/  FFMA.FTZ R197, R242, R89, R13 ;  /* 0x00000059f2c57223 */ /* 0x000fe2000001000d */
[----:B------:R-:W-:-:S04]  /*4a80*/  IMAD.WIDE.U32 R216, R3, 0x10, R212 ;  /* 0x0000001003d87825 */ /* 0x000fc800078e00d4 */
[----:B------:R-:W-:Y:S01]  /*4a90*/  FFMA.FTZ R3, R196, R113, R149 ;  /* 0x00000071c4037223 */ /* 0x000fe20000010095 */
[----:B0-----:R-:W-:Y:S01]  /*4aa0*/  FFMA.FTZ R192, R230, R83, R23 ;  /* 0x00000053e6c07223 */ /* 0x001fe20000010017 */
[----:B------:R-:W-:Y:S01]  /*4ab0*/  F2FP.BF16.F32.PACK_AB R7, R198, R7 ;  /* 0x00000007c607723e */ /* 0x000fe200000010ff */
[----:B------:R-:W-:-:S04]  /*4ac0*/  IMAD.WIDE.U32 R186, R6, 0x10, R186 ;  /* 0x0000001006ba7825 */ /* 0x000fc800078e00ba */
[----:B-1----:R-:W-:Y:S01]  /*4ad0*/  FFMA.FTZ R8, R199, R76, R24 ;  /* 0x0000004cc7087223 */ /* 0x002fe20000010018 */
[----:B------:R-:W-:Y:S01]  /*4ae0*/  FFMA.FTZ R9, R224, R77, R25 ;  /* 0x0000004de0097223 */ /* 0x000fe20000010019 */
[----:B------:R-:W-:Y:S01]  /*4af0*/  FFMA.FTZ R10, R226, R79, R27 ;  /* 0x0000004fe20a7223 */ /* 0x000fe2000001001b */
[----:B------:R-:W-:-:S04]  /*4b00*/  IMAD.WIDE.U32 R212, R6, 0x10, R212 ;  /* 0x0000001006d47825 */ /* 0x000fc800078e00d4 */
[----:B------:R-:W-:Y:S01]  /*4b10*/  FFMA.FTZ R6, R207, R112, R148 ;  /* 0x00000070cf067223 */ /* 0x000fe20000010094 */
[----:B------:R-:W-:Y:S01]  /*4b20*/  FFMA.FTZ R11, R223, R82, R22 ;  /* 0x00000052df0b7223 */ /* 0x000fe20000010016 */
[----:B------:R-:W-:Y:S01]  /*4b30*/  F2FP.BF16.F32.PACK_AB R8, R9, R8 ;  /* 0x000000080908723e */ /* 0x000fe200000010ff */
[----:B------:R-:W-:Y:S01]  /*4b40*/  FFMA.FTZ R9, R211, R78, R26 ;  /* 0x0000004ed3097223 */ /* 0x000fe2000001001a */
[----:B------:R-:W-:Y:S01]  /*4b50*/  FFMA.FTZ R193, R234, R85, R17 ;  /* 0x00000055eac17223 */ /* 0x000fe20000010011 */
[----:B------:R-:W-:Y:S01]  /*4b60*/  F2FP.BF16.F32.PACK_AB R6, R3, R6 ;  /* 0x000000060306723e */ /* 0x000fe200000010ff */
[C---:B------:R-:W-:Y:S01]  /*4b70*/  FFMA.FTZ R3, R221.reuse, R80, R20 ;  /* 0x00000050dd037223 */ /* 0x040fe20000010014 */
[----:B--2---:R-:W-:Y:S01]  /*4b80*/  FFMA.FTZ R188, R228, R81, R21 ;  /* 0x00000051e4bc7223 */ /* 0x004fe20000010015 */
[----:B------:R-:W-:Y:S01]  /*4b90*/  F2FP.BF16.F32.PACK_AB R9, R10, R9 ;  /* 0x000000090a09723e */ /* 0x000fe200000010ff */
[----:B------:R-:W-:Y:S01]  /*4ba0*/  FFMA.FTZ R190, R221, R120, R140 ;  /* 0x00000078ddbe7223 */ /* 0x000fe2000001008c */
[----:B------:R-:W-:Y:S01]  /*4bb0*/  F2FP.BF16.F32.PACK_AB R11, R192, R11 ;  /* 0x0000000bc00b723e */ /* 0x000fe200000010ff */
[----:B------:R-:W-:Y:S01]  /*4bc0*/  FFMA.FTZ R192, R225, R84, R16 ;  /* 0x00000054e1c07223 */ /* 0x000fe20000010010 */
[----:B------:R-:W-:Y:S01]  /*4bd0*/  F2FP.BF16.F32.PACK_AB R10, R188, R3 ;  /* 0x00000003bc0a723e */ /* 0x000fe200000010ff */
[----:B------:R-:W-:Y:S01]  /*4be0*/  FFMA.FTZ R188, R199, R116, R144 ;  /* 0x00000074c7bc7223 */ /* 0x000fe20000010090 */
[----:B------:R-:W-:Y:S01]  /*4bf0*/  FFMA.FTZ R189, R228, R121, R141 ;  /* 0x00000079e4bd7223 */ /* 0x000fe2000001008d */
[----:B------:R-:W0:Y:S01]  /*4c00*/  LDC.64 R198, c[0x0][0x380] ;  /* 0x0000e000ffc67b82 */ /* 0x000e220000000a00 */
        /* <DEDUP_REMOVED lines=23> */
[----:B------:R1:W-:Y:S01]  /*4d80*/  STG.E.128 desc[UR6][R218.64], R200 ;  /* 0x000000c8da007986 */ /* 0x0003e2000c101d06 */
[----:B------:R-:W-:-:S02]  /*4d90*/  F2FP.BF16.F32.PACK_AB R4, R204, R209 ;  /* 0x000000d1cc04723e */ /* 0x000fc400000010ff */
[----:B------:R-:W-:Y:S02]  /*4da0*/  F2FP.BF16.F32.PACK_AB R191, R230, R191 ;  /* 0x000000bfe6bf723e */ /* 0x000fe400000010ff */
        /* <DEDUP_REMOVED lines=8> */
[----:B------:R-:W-:-:S02]  /*4e30*/  F2FP.BF16.F32.PACK_AB R229, R238, R227 ;  /* 0x000000e3eee5723e */ /* 0x000fc400000010ff */
[----:B------:R-:W-:Y:S01]  /*4e40*/  F2FP.BF16.F32.PACK_AB R228, R234, R225 ;  /* 0x000000e1eae4723e */ /* 0x000fe200000010ff */
[----:B------:R1:W-:Y:S01]  /*4e50*/  STG.E.128 desc[UR6][R186.64], R192 ;  /* 0x000000c0ba007986 */ /* 0x0003e2000c101d06 */
[----:B0-----:R-:W-:-:S03]  /*4e60*/  LEA R2, R198, R2, 0x2 ;  /* 0x00000002c6027211 */ /* 0x001fc600078e10ff */
[----:B------:R1:W-:Y:S01]  /*4e70*/  STG.E.128 desc[UR6][R212.64], R228 ;  /* 0x000000e4d4007986 */ /* 0x0003e2000c101d06 */
[----:B------:R-:W-:-:S13]  /*4e80*/  ISETP.GE.AND P0, PT, R2, R199, PT ;  /* 0x000000c70200720c */ /* 0x000fda0003f06270 */
[----:B------:R-:W-:Y:S05]  /*4e90*/  @!P0 BRA `(.L_x_11144) ;  /* 0xffffffc000208947 */ /* 0x000fea000383ffff */
[----:B------:R-:W-:Y:S05]  /*4ea0*/  EXIT ;  /* 0x000000000000794d */ /* 0x000fea0003800000 */
.L_x_11143:
        /* <DEDUP_REMOVED lines=8> */
.L_x_11146:
[----:B------:R-:W-:Y:S05]  /*4f30*/  BSYNC B0 ;  /* 0x0000000000007941 */ /* 0x000fea0003800000 */
.L_x_11145:
        /* <DEDUP_REMOVED lines=10> */
.L_x_11147:
[----:B------:R-:W-:Y:S01]  /*4fe0*/  HFMA2 R230, -RZ, RZ, 0, 2.384185791015625e-07 ;  /* 0x00000004ffe67431 */ /* 0x000fe200000001ff */
[----:B------:R-:W-:-:S05]  /*4ff0*/  MOV R9, R229 ;  /* 0x000000e500097202 */ /* 0x000fca0000000f00 */
[----:B------:R-:W-:-:S05]  /*5000*/  FADD.FTZ R225, R224, R9 ;  /* 0x00000009e0e17221 */ /* 0x000fca0000010000 */
[----:B------:R-:W-:-:S07]  /*5010*/  MOV R231, R225 ;  /* 0x000000e100e77202 */ /* 0x000fce0000000f00 */
[----:B------:R-:W-:Y:S05]  /*5020*/  WARPSYNC.COLLECTIVE R228, `(.L_x_11148) ;  /* 0x00000000e4087348 */ /* 0x000fea0003c00000 */
[----:B------:R0:W1:Y:S02]  /*5030*/  SHFL.BFLY P2, R229, R231, R230, R233 ;  /* 0x0c0000e6e7e57389 */ /* 0x00006400000400e9 */
[----:B01----:R-:W-:Y:S05]  /*5040*/  ENDCOLLECTIVE ;  /* 0x000000000000791b */ /* 0x003fea0003800000 */
.L_x_11148:
[----:B------:R-:W-:Y:S01]  /*5050*/  HFMA2 R230, -RZ, RZ, 0, 4.76837158203125e-07 ;  /* 0x00000008ffe67431 */ /* 0x000fe200000001ff */
[----:B------:R-:W-:-:S05]  /*5060*/  MOV R8, R229 ;  /* 0x000000e500087202 */ /* 0x000fca0000000f00 */
[----:B------:R-:W-:-:S05]  /*5070*/  FADD.FTZ R226, R225, R8 ;  /* 0x00000008e1e27221 */ /* 0x000fca0000010000 */
[----:B------:R-:W-:-:S07]  /*5080*/  MOV R231, R226 ;  /* 0x000000e200e77202 */ /* 0x000fce0000000f00 */
[----:B------:R-:W-:Y:S05]  /*5090*/  WARPSYNC.COLLECTIVE R228, `(.L_x_11149) ;  /* 0x00000000e4087348 */ /* 0x000fea0003c00000 */
[----:B------:R0:W1:Y:S02]  /*50a0*/  SHFL.BFLY P2, R229, R231, R230, R233 ;  /* 0x0c0000e6e7e57389 */ /* 0x00006400000400e9 */
[----:B01----:R-:W-:Y:S05]  /*50b0*/  ENDCOLLECTIVE ;  /* 0x000000000000791b */ /* 0x003fea0003800000 */
.L_x_11149:
[----:B------:R-:W-:Y:S01]  /*50c0*/  HFMA2 R230, -RZ, RZ, 0, 9.5367431640625e-07 ;  /* 0x00000010ffe67431 */ /* 0x000fe200000001ff */
[----:B------:R-:W-:-:S05]  /*50d0*/  MOV R9, R229 ;  /* 0x000000e500097202 */ /* 0x000fca0000000f00 */
[----:B------:R-:W-:-:S05]  /*50e0*/  FADD.FTZ R227, R226, R9 ;  /* 0x00000009e2e37221 */ /* 0x000fca0000010000 */
[----:B------:R-:W-:-:S07]  /*50f0*/  MOV R231, R227 ;  /* 0x000000e300e77202 */ /* 0x000fce0000000f00 */
[----:B------:R-:W-:Y:S05]  /*5100*/  WARPSYNC.COLLECTIVE R228, `(.L_x_11150) ;  /* 0x00000000e4087348 */ /* 0x000fea0003c00000 */
[----:B------:R0:W1:Y:S02]  /*5110*/  SHFL.BFLY P2, R229, R231, R230, R233 ;  /* 0x0c0000e6e7e57389 */ /* 0x00006400000400e9 */
[----:B01----:R-:W-:Y:S05]  /*5120*/  ENDCOLLECTIVE ;  /* 0x000000000000791b */ /* 0x003fea0003800000 */
.L_x_11150:
        /* <DEDUP_REMOVED lines=88> */
.L_x_11151:
[----:B------:R-:W-:Y:S01]  /*56b0*/  HFMA2 R230, -RZ, RZ, 0, 1.1920928955078125e-07 ;  /* 0x00000002ffe67431 */ /* 0x000fe200000001ff */
[----:B------:R-:W-:-:S05]  /*56c0*/  MOV R11, R229 ;  /* 0x000000e5000b7202 */ /* 0x000fca0000000f00 */
[----:B------:R-:W-:-:S05]  /*56d0*/  FADD.FTZ R11, R8, R11 ;  /* 0x0000000b080b7221 */ /* 0x000fca0000010000 */
[----:B------:R-:W-:-:S07]  /*56e0*/  MOV R231, R11 ;  /* 0x0000000b00e77202 */ /* 0x000fce0000000f00 */
[----:B------:R-:W-:Y:S05]  /*56f0*/  WARPSYNC.COLLECTIVE R228, `(.L_x_11152) ;  /* 0x00000000e4087348 */ /* 0x000fea0003c00000 */
[----:B------:R0:W1:Y:S02]  /*5700*/  SHFL.BFLY P2, R229, R231, R230, R233 ;  /* 0x0c0000e6e7e57389 */ /* 0x00006400000400e9 */
[----:B01----:R-:W-:Y:S05]  /*5710*/  ENDCOLLECTIVE ;  /* 0x000000000000791b */ /* 0x003fea0003800000 */
.L_x_11152:
[----:B------:R-:W-:Y:S01]  /*5720*/  HFMA2 R230, -RZ, RZ, 0, 2.384185791015625e-07 ;  /* 0x00000004ffe67431 */ /* 0x000fe200000001ff */
[----:B------:R-:W-:-:S05]  /*5730*/  MOV R224, R229 ;  /* 0x000000e500e07202 */ /* 0x000fca0000000f00 */
[----:B------:R-:W-:-:S05]  /*5740*/  FADD.FTZ R224, R11, R224 ;  /* 0x000000e00be07221 */ /* 0x000fca0000010000 */
[----:B------:R-:W-:-:S07]  /*5750*/  MOV R231, R224 ;  /* 0x000000e000e77202 */ /* 0x000fce0000000f00 */
[----:B------:R-:W-:Y:S05]  /*5760*/  WARPSYNC.COLLECTIVE R228, `(.L_x_11153) ;  /* 0x00000000e4087348 */ /* 0x000fea0003c00000 */
[----:B------:R0:W1:Y:S02]  /*5770*/  SHFL.BFLY P2, R229, R231, R230, R233 ;  /* 0x0c0000e6e7e57389 */ /* 0x00006400000400e9 */
[----:B01----:R-:W-:Y:S05]  /*5780*/  ENDCOLLECTIVE ;  /* 0x000000000000791b */ /* 0x003fea0003800000 */
.L_x_11153:
[----:B------:R-:W-:Y:S01]  /*5790*/  HFMA2 R230, -RZ, RZ, 0, 4.76837158203125e-07 ;  /* 0x00000008ffe67431 */ /* 0x000fe200000001ff */
[----:B------:R-:W-:-:S05]  /*57a0*/  MOV R225, R229 ;  /* 0x000000e500e17202 */ /* 0x000fca0000000f00 */
[----:B------:R-:W-:-:S05]  /*57b0*/  FADD.FTZ R225, R224, R225 ;  /* 0x000000e1e0e17221 */ /* 0x000fca0000010000 */
[----:B------:R-:W-:-:S07]  /*57c0*/  MOV R231, R225 ;  /* 0x000000e100e77202 */ /* 0x000fce0000000f00 */
[----:B------:R-:W-:Y:S05]  /*57d0*/  WARPSYNC.COLLECTIVE R228, `(.L_x_11154) ;  /* 0x00000000e4087348 */ /* 0x000fea0003c00000 */
[----:B------:R0:W1:Y:S02]  /*57e0*/  SHFL.BFLY P2, R229, R231, R230, R233 ;  /* 0x0c0000e6e7e57389 */ /* 0x00006400000400e9 */
[----:B01----:R-:W-:Y:S05]  /*57f0*/  ENDCOLLECTIVE ;  /* 0x000000000000791b */ /* 0x003fea0003800000 */
.L_x_11154:
[----:B------:R-:W-:Y:S01]  /*5800*/  HFMA2 R230, -RZ, RZ, 0, 9.5367431640625e-07 ;  /* 0x00000010ffe67431 */ /* 0x000fe200000001ff */
[----:B------:R-:W-:-:S05]  /*5810*/  MOV R226, R229 ;  /* 0x000000e500e27202 */ /* 0x000fca0000000f00 */
[----:B------:R-:W-:-:S05]  /*5820*/  FADD.FTZ R226, R225, R226 ;  /* 0x000000e2e1e27221 */ /* 0x000fca0000010000 */
[----:B------:R-:W-:-:S07]  /*5830*/  MOV R231, R226 ;  /* 0x000000e200e77202 */ /* 0x000fce0000000f00 */
[----:B------:R-:W-:Y:S05]  /*5840*/  WARPSYNC.COLLECTIVE R228, `(.L_x_11155) ;  /* 0x00000000e4087348 */ /* 0x000fea0003c00000 */
[----:B------:R0:W1:Y:S02]  /*5850*/  SHFL.BFLY P2, R229, R231, R230, R233 ;  /* 0x0c0000e6e7e57389 */ /* 0x00006400000400e9 */
[----:B01----:R-:W-:Y:S05]  /*5860*/  ENDCOLLECTIVE ;  /* 0x000000000000791b */ /* 0x003fea0003800000 */
.L_x_11155:
[----:B------:R-:W-:Y:S01]  /*5870*/  MOV R227, R229 ;  /* 0x000000e500e37202 */ /* 0x000fe20000000f00 */
[----:B------:R-:W-:Y:S06]  /*5880*/  BRA `(.L_x_11156) ;  /* 0xffffffe400c47947 */ /* 0x000fec000383ffff */
.L_x_11157:
        /* <DEDUP_REMOVED lines=15> */
.L_x_27985:


//--------------------- .text._ZN10layer_norm31ln_parallel_residual_fwd_kernelINS_13Kernel_traitsIf13__nv_bfloat16fS2_fjLj1280ELj1ELj4ELj1ELj16ENS_18Kernel_traits_baseILj1280EfS2_fS2_fjLj128EEEEELb0ELb1ELb0EEEvNS_9FwdParamsE --------------------------
	.section	.text._ZN10layer_norm31ln_parallel_residual_fwd_kernelINS_13Kernel_traitsIf13__nv_bfloat16fS2_fjLj1280ELj1ELj4ELj1ELj16ENS_18Kernel_traits_baseILj1280EfS2_fS2_fjLj128EEEEELb0ELb1ELb0EEEvNS_9FwdParamsE,"ax",@progbits
	.align	128
        .global         _ZN10layer_norm31ln_parallel_residual_fwd_kernelINS_13Kernel_traitsIf13__nv_bfloat16fS2_fjLj1280ELj1ELj4ELj1ELj16ENS_18Kernel_traits_baseILj1280EfS2_fS2_fjLj128EEEEELb0ELb1ELb0EEEvNS_9FwdParamsE
        .type           _ZN10layer_norm31ln_parallel_residual_fwd_kernelINS_13Kernel_traitsIf13__nv_bfloat16fS2_fjLj1280ELj1ELj4ELj1ELj16ENS_18Kernel_traits_baseILj1280EfS2_fS2_fjLj128EEEEELb0ELb1ELb0EEEvNS_9FwdParamsE,@function
        .size           _ZN10layer_norm31ln_parallel_residual_fwd_kernelINS_13Kernel_traitsIf13__nv_bfloat16fS2_fjLj1280ELj1ELj4ELj1ELj16ENS_18Kernel_traits_baseILj1280EfS2_fS2_fjLj128EEEEELb0ELb1ELb0EEEvNS_9FwdParamsE,(.L_x_27986 - _ZN10layer_norm31ln_parallel_residual_fwd_kernelINS_13Kernel_traitsIf13__nv_bfloat16fS2_fjLj1280ELj1ELj4ELj1ELj16ENS_18Kernel_traits_baseILj1280EfS2_fS2_fjLj128EEEEELb0ELb1ELb0EEEvNS_9FwdParamsE)
        .other          _ZN10layer_norm31ln_parallel_residual_fwd_kernelINS_13Kernel_traitsIf13__nv_bfloat16fS2_fjLj1280ELj1ELj4ELj1ELj16ENS_18Kernel_traits_baseILj1280EfS2_fS2_fjLj128EEEEELb0ELb1ELb0EEEvNS_9FwdParamsE,@"STO_CUDA_ENTRY STV_DEFAULT"
_ZN10layer_norm31ln_parallel_residual_fwd_kernelINS_13Kernel_traitsIf13__nv_bfloat16fS2_fjLj1280ELj1ELj4ELj1ELj16ENS_18Kernel_traits_baseILj1280EfS2_fS2_fjLj128EEEEELb0ELb1ELb0EEEvNS_9FwdParamsE:
.text._ZN10layer_norm31ln_parallel_residual_fwd_kernelINS_13Kernel_traitsIf13__nv_bfloat16fS2_fjLj1280ELj1ELj4ELj1ELj16ENS_18Kernel_traits_baseILj1280EfS2_fS2_fjLj128EEEEELb0ELb1ELb0EEEvNS_9FwdParamsE:
        /* <DEDUP_REMOVED lines=11> */
[----:B0-----:R-:W-:Y:S01]  /*00b0*/  LOP3.LUT R141, R140, 0x1f, RZ, 0xc, !PT ;  /* 0x0000001f8c8d7812 */ /* 0x001fe200078e0cff */
        /* <DEDUP_REMOVED lines=58> */
.L_x_11159:
        /* <DEDUP_REMOVED lines=12> */
[----:B------:R-:W-:-:S06]  /*0520*/  @P1 IADD3 R33, PT, PT, R33, 0x20, RZ ;  /* 0x0000002021211810 */ /* 0x000fcc0007ffe0ff */
[----:B------:R-:W0:Y:S01]  /*0530*/  @P0 LDC.64 R16, c[0x0][0x3d0] ;  /* 0x0000f400ff100b82 */ /* 0x000e220000000a00 */
[C---:B-1----:R-:W-:Y:S01]  /*0540*/  @P2 IMAD.WIDE.U32 R18, R33.reuse, 0x20, R14 ;  /* 0x0000002021122825 */ /* 0x042fe200078e000e */
[----:B------:R-:W-:Y:S01]  /*0550*/  @P2 IADD3 R33, PT, PT, R33, 0x20, RZ ;  /* 0x0000002021212810 */ /* 0x000fe20007ffe0ff */
[----:B------:R-:W5:Y:S01]  /*0560*/  @P1 LDG.E.128 R20, desc[UR6][R12.64] ;  /* 0x000000060c141981 */ /* 0x000f62000c1e1d00 */
[----:B------:R-:W-:Y:S02]  /*0570*/  CS2R R66, SRZ ;  /* 0x0000000000427805 */ /* 0x000fe4000001ff00 */
[----:B------:R-:W-:Y:S02]  /*0580*/  CS2R R64, SRZ ;  /* 0x0000000000407805 */ /* 0x000fe4000001ff00 */
[----:B------:R-:W-:Y:S01]  /*0590*/  CS2R R62, SRZ ;  /* 0x00000000003e7805 */ /* 0x000fe2000001ff00 */
[----:B------:R-:W5:Y:S01]  /*05a0*/  @P1 LDG.E.128 R24, desc[UR6][R12.64+0x10] ;  /* 0x000010060c181981 */ /* 0x000f62000c1e1d00 */
[C---:B--2---:R-:W-:Y:S01]  /*05b0*/  @P3 IMAD.WIDE.U32 R28, R33.reuse, 0x20, R28 ;  /* 0x00000020211c3825 */ /* 0x044fe200078e001c */
[----:B------:R-:W-:-:S02]  /*05c0*/  @P3 IADD3 R33, PT, PT, R33, 0x20, RZ ;  /* 0x0000002021213810 */ /* 0x000fc40007ffe0ff */
[----:B------:R-:W-:Y:S01]  /*05d0*/  CS2R R60, SRZ ;  /* 0x00000000003c7805 */ /* 0x000fe2000001ff00 */
[----:B------:R-:W5:Y:S01]  /*05e0*/  @P2 LDG.E.128 R36, desc[UR6][R18.64] ;  /* 0x0000000612242981 */ /* 0x000f62000c1e1d00 */
[----:B------:R-:W-:Y:S02]  /*05f0*/  CS2R R50, SRZ ;  /* 0x0000000000327805 */ /* 0x000fe4000001ff00 */
[----:B------:R-:W-:Y:S02]  /*0600*/  CS2R R48, SRZ ;  /* 0x0000000000307805 */ /* 0x000fe4000001ff00 */
[----:B------:R-:W-:Y:S01]  /*0610*/  CS2R R46, SRZ ;  /* 0x00000000002e7805 */ /* 0x000fe2000001ff00 */
[----:B------:R1:W5:Y:S01]  /*0620*/  @P2 LDG.E.128 R40, desc[UR6][R18.64+0x10] ;  /* 0x0000100612282981 */ /* 0x000362000c1e1d00 */
[----:B---3--:R-:W-:Y:S01]  /*0630*/  @P4 IMAD.WIDE.U32 R14, R33, 0x20, R30 ;  /* 0x00000020210e4825 */ /* 0x008fe200078e001e */
[----:B------:R-:W-:Y:S02]  /*0640*/  CS2R R44, SRZ ;  /* 0x00000000002c7805 */ /* 0x000fe4000001ff00 */
[----:B------:R-:W-:Y:S01]  /*0650*/  CS2R R34, SRZ ;  /* 0x0000000000227805 */ /* 0x000fe2000001ff00 */
[----:B------:R-:W5:Y:S01]  /*0660*/  @P3 LDG.E.128 R52, desc[UR6][R28.64] ;  /* 0x000000061c343981 */ /* 0x000f62000c1e1d00 */
[----:B0-----:R-:W-:-:S03]  /*0670*/  @P0 IMAD.WIDE.U32 R16, R140, 0x20, R16 ;  /* 0x000000208c100825 */ /* 0x001fc600078e0010 */
[----:B------:R0:W5:Y:S01]  /*0680*/  @P3 LDG.E.128 R56, desc[UR6][R28.64+0x10] ;  /* 0x000010061c383981 */ /* 0x000162000c1e1d00 */
[----:B------:R-:W-:Y:S02]  /*0690*/  CS2R R32, SRZ ;  /* 0x0000000000207805 */ /* 0x000fe4000001ff00 */
[----:B------:R-:W-:Y:S02]  /*06a0*/  CS2R R30, SRZ ;  /* 0x00000000001e7805 */ /* 0x000fe4000001ff00 */
[----:B-1----:R-:W-:Y:S01]  /*06b0*/  CS2R R18, SRZ ;  /* 0x0000000000127805 */ /* 0x002fe2000001ff00 */
[----:B------:R-:W5:Y:S01]  /*06c0*/  @P4 LDG.E.128 R68, desc[UR6][R14.64] ;  /* 0x000000060e444981 */ /* 0x000f62000c1e1d00 */
[----:B------:R-:W-:Y:S02]  /*06d0*/  CS2R R12, SRZ ;  /* 0x00000000000c7805 */ /* 0x000fe4000001ff00 */
[----:B------:R-:W-:Y:S02]  /*06e0*/  @P4 CS2R R82, SRZ ;  /* 0x0000000000524805 */ /* 0x000fe4000001ff00 */
[----:B------:R-:W-:Y:S01]  /*06f0*/  @P4 CS2R R80, SRZ ;  /* 0x0000000000504805 */ /* 0x000fe2000001ff00 */
[----:B------:R1:W5:Y:S01]  /*0700*/  @P4 LDG.E.128 R72, desc[UR6][R14.64+0x10] ;  /* 0x000010060e484981 */ /* 0x000362000c1e1d00 */
[----:B------:R-:W-:-:S02]  /*0710*/  @P4 CS2R R78, SRZ ;  /* 0x00000000004e4805 */ /* 0x000fc4000001ff00 */
[----:B0-----:R-:W-:Y:S02]  /*0720*/  CS2R R28, SRZ ;  /* 0x00000000001c7805 */ /* 0x001fe4000001ff00 */
[----:B------:R-:W-:Y:S01]  /*0730*/  @P4 CS2R R76, SRZ ;  /* 0x00000000004c4805 */ /* 0x000fe2000001ff00 */
[----:B------:R-:W5:Y:S04]  /*0740*/  @P0 LDG.E.128 R4, desc[UR6][R16.64] ;  /* 0x0000000610040981 */ /* 0x000f68000c1e1d00 */
[----:B------:R0:W5:Y:S01]  /*0750*/  @P0 LDG.E.128 R8, desc[UR6][R16.64+0x10] ;  /* 0x0000100610080981 */ /* 0x000162000c1e1d00 */
[----:B-1----:R-:W-:Y:S02]  /*0760*/  CS2R R14, SRZ ;  /* 0x00000000000e7805 */ /* 0x002fe4000001ff00 */
[----:B0-----:R-:W-:-:S07]  /*0770*/  CS2R R16, SRZ ;  /* 0x0000000000107805 */ /* 0x001fce000001ff00 */
.L_x_11160:
[----:B------:R-:W-:Y:S05]  /*0780*/  BSYNC.RECONVERGENT B0 ;  /* 0x0000000000007941 */ /* 0x000fea0003800200 */
.L_x_11158:
        /* <DEDUP_REMOVED lines=10> */
.L_x_11202:
        /* <DEDUP_REMOVED lines=40> */
.L_x_11164:
[C---:B-----5:R-:W-:Y:S02]  /*0ab0*/  PRMT R0, R96.reuse, 0x7632, R0 ;  /* 0x0000763260007816 */ /* 0x060fe40000000000 */
[----:B------:R-:W-:Y:S02]  /*0ac0*/  SHF.L.U32 R93, R96, 0x10, RZ ;  /* 0x00000010605d7819 */ /* 0x000fe400000006ff */
[----:B------:R-:W-:Y:S02]  /*0ad0*/  PRMT R92, R97, 0x7632, R92 ;  /* 0x00007632615c7816 */ /* 0x000fe4000000005c */
[----:B------:R-:W-:Y:S02]  /*0ae0*/  PRMT R94, R98, 0x7632, R94 ;  /* 0x00007632625e7816 */ /* 0x000fe4000000005e */
[----:B------:R-:W-:Y:S02]  /*0af0*/  PRMT R96, R99, 0x7632, R96 ;  /* 0x0000763263607816 */ /* 0x000fe40000000060 */
        /* <DEDUP_REMOVED lines=16> */
.L_x_11163:
[----:B------:R-:W-:-:S04]  /*0c00*/  UISETP.NE.U32.AND UP0, UPT, UR10, URZ, UPT ;  /* 0x000000ff0a00728c */ /* 0x000fc8000bf05070 */
[----:B------:R-:W-:-:S09]  /*0c10*/  UISETP.NE.AND.EX UP0, UPT, UR11, URZ, UPT, UP0 ;  /* 0x000000ff0b00728c */ /* 0x000fd2000bf05300 */
[----:B------:R-:W-:Y:S05]  /*0c20*/  BRA.U UP0, `(.L_x_11166) ;  /* 0x0000000100847547 */ /* 0x000fea000b800000 */
[C---:B-----5:R-:W-:Y:S02]  /*0c30*/  PRMT R132, R97.reuse, 0x7632, R132 ;  /* 0x0000763261847816 */ /* 0x060fe40000000084 */
[----:B------:R-:W-:Y:S02]  /*0c40*/  SHF.L.U32 R93, R96, 0x10, RZ ;  /* 0x00000010605d7819 */ /* 0x000fe400000006ff */
        /* <DEDUP_REMOVED lines=31> */
.L_x_11166:
        /* <DEDUP_REMOVED lines=39> */
[----:B------:R-:W-:-:S07]  /*10b0*/  FADD.FTZ R99, R91, R142 ;  /* 0x0000008e5b637221 */ /* 0x000fce0000010000 */
.L_x_11165:
[----:B------:R-:W0:Y:S01]  /*10c0*/  LDC.64 R132, c[0x0][0x3a8] ;  /* 0x0000ea00ff847b82 */ /* 0x000e220000000a00 */
[C---:B------:R-:W-:Y:S01]  /*10d0*/  IADD3 R0, PT, PT, R2.reuse, 0x20, RZ ;  /* 0x0000002002007810 */ /* 0x040fe20007ffe0ff */
[----:B0-----:R-:W-:-:S05]  /*10e0*/  IMAD.WIDE.U32 R132, R2, 0x20, R132 ;  /* 0x0000002002847825 */ /* 0x001fca00078e0084 */
[----:B------:R0:W-:Y:S04]  /*10f0*/  STG.E.128 desc[UR6][R132.64], R92 ;  /* 0x0000005c84007986 */ /* 0x0001e8000c101d06 */
[----:B------:R0:W-:Y:S02]  /*1100*/  STG.E.128 desc[UR6][R132.64+0x10], R96 ;  /* 0x0000106084007986 */ /* 0x0001e4000c101d06 */
.L_x_11162:
[----:B------:R-:W-:Y:S05]  /*1110*/  BSYNC.RECONVERGENT B0 ;  /* 0x0000000000007941 */ /* 0x000fea0003800200 */
.L_x_11161:
        /* <DEDUP_REMOVED lines=20> */
[----:B0----5:R-:W-:Y:S02]  /*1260*/  PRMT R100, R104, 0x7632, R100 ;  /* 0x0000763268647816 */ /* 0x021fe40000000064 */
[----:B------:R-:W-:Y:S02]  /*1270*/  PRMT R132, R106, 0x7632, R132 ;  /* 0x000076326a847816 */ /* 0x000fe40000000084 */
[----:B------:R-:W-:Y:S02]  /*1280*/  SHF.L.U32 R104, R104, 0x10, RZ ;  /* 0x0000001068687819 */ /* 0x000fe400000006ff */
[----:B------:R-:W-:Y:S02]  /*1290*/  PRMT R102, R105, 0x7632, R102 ;  /* 0x0000763269667816 */ /* 0x000fe40000000066 */
[----:B------:R-:W-:Y:S02]  /*12a0*/  SHF.L.U32 R106, R106, 0x10, RZ ;  /* 0x000000106a6a7819 */ /* 0x000fe400000006ff */
[----:B------:R-:W-:-:S02]  /*12b0*/  SHF.L.U32 R103, R136, 0x10, RZ ;  /* 0x0000001088677819 */ /* 0x000fc400000006ff */
[C---:B------:R-:W-:Y:S02]  /*12c0*/  SHF.L.U32 R133, R138.reuse, 0x10, RZ ;  /* 0x000000108a857819 */ /* 0x040fe400000006ff */
        /* <DEDUP_REMOVED lines=34> */
.L_x_11170:
[C---:B-----5:R-:W-:Y:S02]  /*14f0*/  PRMT R132, R104.reuse, 0x7632, R132 ;  /* 0x0000763268847816 */ /* 0x060fe40000000084 */
        /* <DEDUP_REMOVED lines=32> */
.L_x_11169:
        /* <DEDUP_REMOVED lines=22> */
.L_x_11172:
[----:B0----5:R-:W-:Y:S02]  /*1860*/  PRMT R101, R104, 0x7632, R101 ;  /* 0x0000763268657816 */ /* 0x021fe40000000065 */
        /* <DEDUP_REMOVED lines=11> */
.L_x_11171:
[----:B------:R-:W0:Y:S02]  /*1920*/  LDC.64 R132, c[0x0][0x3a8] ;  /* 0x0000ea00ff847b82 */ /* 0x000e240000000a00 */
[C---:B0-----:R-:W-:Y:S01]  /*1930*/  IMAD.WIDE.U32 R132, R0.reuse, 0x20, R132 ;  /* 0x0000002000847825 */ /* 0x041fe200078e0084 */
[----:B------:R-:W-:-:S04]  /*1940*/  IADD3 R0, PT, PT, R0, 0x20, RZ ;  /* 0x0000002000007810 */ /* 0x000fc80007ffe0ff */
[----:B------:R0:W-:Y:S04]  /*1950*/  STG.E.128 desc[UR6][R132.64], R100 ;  /* 0x0000006484007986 */ /* 0x0001e8000c101d06 */
[----:B------:R0:W-:Y:S02]  /*1960*/  STG.E.128 desc[UR6][R132.64+0x10], R104 ;  /* 0x0000106884007986 */ /* 0x0001e4000c101d06 */
.L_x_11168:
[----:B------:R-:W-:Y:S05]  /*1970*/  BSYNC.RECONVERGENT B0 ;  /* 0x0000000000007941 */ /* 0x000fea0003800200 */
.L_x_11167:
        /* <DEDUP_REMOVED lines=11> */
[----:B0-----:R-:W-:-:S04]  /*1a30*/  IMAD.WIDE.U32 R108, R0, 0x10, R108 ;  /* 0x00000010006c7825 */ /* 0x001fc800078e006c */
[----:B-1----:R-:W-:-:S05]  /*1a40*/  @P0 IMAD.WIDE.U32 R110, R0, 0x10, R110 ;  /* 0x00000010006e0825 */ /* 0x002fca00078e006e */
[----:B------:R0:W5:Y:S01]  /*1a50*/  @P0 LDG.E.128 R136, desc[UR6][R110.64] ;  /* 0x000000066e880981 */ /* 0x000162000c1e1d00 */
[----:B--2---:R-:W-:-:S03]  /*1a60*/  @P1 IMAD.WIDE.U32 R132, R0, 0x20, R112 ;  /* 0x0000002000841825 */ /* 0x004fc600078e0070 */
[----:B------:R0:W5:Y:S04]  /*1a70*/  LDG.E.128 R112, desc[UR6][R108.64] ;  /* 0x000000066c707981 */ /* 0x000168000c1e1d00 */
        /* <DEDUP_REMOVED lines=45> */
.L_x_11176:
[C---:B0----5:R-:W-:Y:S02]  /*1d50*/  PRMT R132, R112.reuse, 0x7632, R132 ;  /* 0x0000763270847816 */ /* 0x061fe40000000084 */
        /* <DEDUP_REMOVED lines=32> */
.L_x_11175:
        /* <DEDUP_REMOVED lines=22> */
.L_x_11178:
        /* <DEDUP_REMOVED lines=12> */
.L_x_11177:
[----:B------:R-:W0:Y:S02]  /*2180*/  LDC.64 R132, c[0x0][0x3a8] ;  /* 0x0000ea00ff847b82 */ /* 0x000e240000000a00 */
[C---:B0-----:R-:W-:Y:S01]  /*2190*/  IMAD.WIDE.U32 R132, R0.reuse, 0x20, R132 ;  /* 0x0000002000847825 */ /* 0x041fe200078e0084 */
[----:B------:R-:W-:-:S04]  /*21a0*/  IADD3 R0, PT, PT, R0, 0x20, RZ ;  /* 0x0000002000007810 */ /* 0x000fc80007ffe0ff */
[----:B------:R0:W-:Y:S04]  /*21b0*/  STG.E.128 desc[UR6][R132.64], R108 ;  /* 0x0000006c84007986 */ /* 0x0001e8000c101d06 */
[----:B------:R0:W-:Y:S02]  /*21c0*/  STG.E.128 desc[UR6][R132.64+0x10], R112 ;  /* 0x0000107084007986 */ /* 0x0001e4000c101d06 */
.L_x_11174:
[----:B------:R-:W-:Y:S05]  /*21d0*/  BSYNC.RECONVERGENT B0 ;  /* 0x0000000000007941 */ /* 0x000fea0003800200 */
.L_x_11173:
        /* <DEDUP_REMOVED lines=61> */
.L_x_11182:
        /* <DEDUP_REMOVED lines=33> */
.L_x_11181:
        /* <DEDUP_REMOVED lines=22> */
.L_x_11184:
        /* <DEDUP_REMOVED lines=12> */
.L_x_11183:
[----:B------:R-:W0:Y:S02]  /*29e0*/  LDC.64 R132, c[0x0][0x3a8] ;  /* 0x0000ea00ff847b82 */ /* 0x000e240000000a00 */
[C---:B0-----:R-:W-:Y:S01]  /*29f0*/  IMAD.WIDE.U32 R132, R0.reuse, 0x20, R132 ;  /* 0x0000002000847825 */ /* 0x041fe200078e0084 */
[----:B------:R-:W-:-:S04]  /*2a00*/  IADD3 R0, PT, PT, R0, 0x20, RZ ;  /* 0x0000002000007810 */ /* 0x000fc80007ffe0ff */
[----:B------:R0:W-:Y:S04]  /*2a10*/  STG.E.128 desc[UR6][R132.64], R116 ;  /* 0x0000007484007986 */ /* 0x0001e8000c101d06 */
[----:B------:R0:W-:Y:S02]  /*2a20*/  STG.E.128 desc[UR6][R132.64+0x10], R120 ;  /* 0x0000107884007986 */ /* 0x0001e4000c101d06 */
.L_x_11180:
[----:B------:R-:W-:Y:S05]  /*2a30*/  BSYNC.RECONVERGENT B0 ;  /* 0x0000000000007941 */ /* 0x000fea0003800200 */
.L_x_11179:
        /* <DEDUP_REMOVED lines=61> */
.L_x_11188:
        /* <DEDUP_REMOVED lines=33> */
.L_x_11187:
        /* <DEDUP_REMOVED lines=22> */
.L_x_11190:
        /* <DEDUP_REMOVED lines=12> */
.L_x_11189:
[----:B------:R-:W0:Y:S02]  /*3240*/  LDC.64 R132, c[0x0][0x3a8] ;  /* 0x0000ea00ff847b82 */ /* 0x000e240000000a00 */
[----:B0-----:R-:W-:-:S05]  /*3250*/  IMAD.WIDE.U32 R132, R0, 0x20, R132 ;  /* 0x0000002000847825 */ /* 0x001fca00078e0084 */
[----:B------:R0:W-:Y:S04]  /*3260*/  STG.E.128 desc[UR6][R132.64], R124 ;  /* 0x0000007c84007986 */ /* 0x0001e8000c101d06 */
[----:B------:R0:W-:Y:S02]  /*3270*/  STG.E.128 desc[UR6][R132.64+0x10], R128 ;  /* 0x0000108084007986 */ /* 0x0001e4000c101d06 */
.L_x_11186:
[----:B------:R-:W-:Y:S05]  /*3280*/  BSYNC.RECONVERGENT B0 ;  /* 0x0000000000007941 */ /* 0x000fea0003800200 */
.L_x_11185:
[----:B------:R-:W-:Y:S01]  /*3290*/  FADD.FTZ R0, RZ, R92 ;  /* 0x0000005cff007221 */ /* 0x000fe20000010000 */
[C---:B------:R-:W-:Y:S01]  /*32a0*/  ISETP.GE.U32.AND P0, PT, R141.reuse, 0x20, PT ;  /* 0x000000208d00780c */ /* 0x040fe20003f06070 */
[----:B------:R-:W-:Y:S01]  /*32b0*/  UMOV UR4, 0xffffffff ;  /* 0xffffffff00047882 */ /* 0x000fe20000000000 */
[----:B------:R-:W-:Y:S01]  /*32c0*/  ISETP.GT.U32.AND P1, PT, R141, 0x3f, PT ;  /* 0x0000003f8d00780c */ /* 0x000fe20003f24070 */
[----:B0-----:R-:W-:Y:S01]  /*32d0*/  FADD.FTZ R133, R93, R0 ;  /* 0x000000005d857221 */ /* 0x001fe20000010000 */
        /* <DEDUP_REMOVED lines=146> */
.L_x_11214:
[----:B------:R-:W-:Y:S01]  /*3c00*/  FMUL.FTZ R0, R132, R132 ;  /* 0x0000008484007220 */ /* 0x000fe20000410000 */
[----:B------:R-:W-:Y:S01]  /*3c10*/  ISETP.NE.AND P1, PT, R143, RZ, PT ;  /* 0x000000ff8f00720c */ /* 0x000fe20003f25270 */
        /* <DEDUP_REMOVED lines=46> */
.L_x_11193:
[----:B------:R-:W-:Y:S05]  /*3f00*/  BSYNC.RECONVERGENT B0 ;  /* 0x0000000000007941 */ /* 0x000fea0003800200 */
.L_x_11192:
        /* <DEDUP_REMOVED lines=35> */
.L_x_11195:
[----:B------:R-:W-:Y:S05]  /*4140*/  BSYNC.RECONVERGENT B0 ;  /* 0x0000000000007941 */ /* 0x000fea0003800200 */
.L_x_11194:
        /* <DEDUP_REMOVED lines=35> */
.L_x_11197:
[----:B------:R-:W-:Y:S05]  /*4380*/  BSYNC.RECONVERGENT B0 ;  /* 0x0000000000007941 */ /* 0x000fea0003800200 */
.L_x_11196:
        /* <DEDUP_REMOVED lines=35> */
.L_x_11199:
[----:B------:R-:W-:Y:S05]  /*45c0*/  BSYNC.RECONVERGENT B0 ;  /* 0x0000000000007941 */ /* 0x000fea0003800200 */
.L_x_11198:
        /* <DEDUP_REMOVED lines=34> */
.L_x_11201:
[----:B------:R-:W-:Y:S05]  /*47f0*/  BSYNC.RECONVERGENT B0 ;  /* 0x0000000000007941 */ /* 0x000fea0003800200 */
.L_x_11200:
[----:B01234-:R-:W0:Y:S02]  /*4800*/  LDC.64 R132, c[0x0][0x380] ;  /* 0x0000e000ff847b82 */ /* 0x01fe240000000a00 */
[----:B0-----:R-:W-:-:S04]  /*4810*/  LEA R3, R132, R3, 0x2 ;  /* 0x0000000384037211 */ /* 0x001fc800078e10ff */
[----:B------:R-:W-:-:S13]  /*4820*/  ISETP.GE.AND P1, PT, R3, R133, PT ;  /* 0x000000850300720c */ /* 0x000fda0003f26270 */
[----:B------:R-:W-:Y:S05]  /*4830*/  @!P1 BRA `(.L_x_11202) ;  /* 0xffffffbc00fc9947 */ /* 0x000fea000383ffff */
[----:B------:R-:W-:Y:S05]  /*4840*/  EXIT ;  /* 0x000000000000794d */ /* 0x000fea0003800000 */
.L_x_11191:
        /* <DEDUP_REMOVED lines=8> */
.L_x_11204:
[----:B------:R-:W-:Y:S05]  /*48d0*/  BSYNC B0 ;  /* 0x0000000000007941 */ /* 0x000fea0003800000 */
.L_x_11203:
        /* <DEDUP_REMOVED lines=10> */
.L_x_11205:
[----:B------:R-:W-:Y:S01]  /*4980*/  HFMA2 R150, -RZ, RZ, 0, 2.384185791015625e-07 ;  /* 0x00000004ff967431 */ /* 0x000fe200000001ff */
[----:B------:R-:W-:-:S05]  /*4990*/  MOV R0, R147 ;  /* 0x0000009300007202 */ /* 0x000fca0000000f00 */
[----:B------:R-:W-:-:S05]  /*49a0*/  FADD.FTZ R142, R135, R0 ;  /* 0x00000000878e7221 */ /* 0x000fca0000010000 */
[----:B------:R-:W-:-:S07]  /*49b0*/  MOV R149, R142 ;  /* 0x0000008e00957202 */ /* 0x000fce0000000f00 */
[----:B------:R-:W-:Y:S05]  /*49c0*/  WARPSYNC.COLLECTIVE R148, `(.L_x_11206) ;  /* 0x0000000094087348 */ /* 0x000fea0003c00000 */
[----:B------:R0:W1:Y:S02]  /*49d0*/  SHFL.BFLY P6, R147, R149, R150, R151 ;  /* 0x0c00009695937389 */ /* 0x00006400000c0097 */
[----:B01----:R-:W-:Y:S05]  /*49e0*/  ENDCOLLECTIVE ;  /* 0x000000000000791b */ /* 0x003fea0003800000 */
.L_x_11206:
[----:B------:R-:W-:Y:S01]  /*49f0*/  HFMA2 R150, -RZ, RZ, 0, 4.76837158203125e-07 ;  /* 0x00000008ff967431 */ /* 0x000fe200000001ff */
[----:B------:R-:W-:-:S05]  /*4a00*/  MOV R145, R147 ;  /* 0x0000009300917202 */ /* 0x000fca0000000f00 */
[----:B------:R-:W-:-:S05]  /*4a10*/  FADD.FTZ R145, R142, R145 ;  /* 0x000000918e917221 */ /* 0x000fca0000010000 */
[----:B------:R-:W-:-:S07]  /*4a20*/  MOV R149, R145 ;  /* 0x0000009100957202 */ /* 0x000fce0000000f00 */
[----:B------:R-:W-:Y:S05]  /*4a30*/  WARPSYNC.COLLECTIVE R148, `(.L_x_11207) ;  /* 0x0000000094087348 */ /* 0x000fea0003c00000 */
[----:B------:R0:W1:Y:S02]  /*4a40*/  SHFL.BFLY P6, R147, R149, R150, R151 ;  /* 0x0c00009695937389 */ /* 0x00006400000c0097 */
[----:B01----:R-:W-:Y:S05]  /*4a50*/  ENDCOLLECTIVE ;  /* 0x000000000000791b */ /* 0x003fea0003800000 */
.L_x_11207:
[----:B------:R-:W-:Y:S01]  /*4a60*/  HFMA2 R150, -RZ, RZ, 0, 9.5367431640625e-07 ;  /* 0x00000010ff967431 */ /* 0x000fe200000001ff */
[----:B------:R-:W-:-:S05]  /*4a70*/  MOV R0, R147 ;  /* 0x0000009300007202 */ /* 0x000fca0000000f00 */
[----:B------:R-:W-:-:S05]  /*4a80*/  FADD.FTZ R144, R145, R0 ;  /* 0x0000000091907221 */ /* 0x000fca0000010000 */
[----:B------:R-:W-:-:S07]  /*4a90*/  MOV R149, R144 ;  /* 0x0000009000957202 */ /* 0x000fce0000000f00 */
[----:B------:R-:W-:Y:S05]  /*4aa0*/  WARPSYNC.COLLECTIVE R148, `(.L_x_11208) ;  /* 0x0000000094087348 */ /* 0x000fea0003c00000 */
[----:B------:R0:W1:Y:S02]  /*4ab0*/  SHFL.BFLY P6, R147, R149, R150, R151 ;  /* 0x0c00009695937389 */ /* 0x00006400000c0097 */
[----:B01----:R-:W-:Y:S05]  /*4ac0*/  ENDCOLLECTIVE ;  /* 0x000000000000791b */ /* 0x003fea0003800000 */
.L_x_11208:
[----:B------:R-:W-:Y:S02]  /*4ad0*/  HFMA2 R150, -RZ, RZ, 0, 5.9604644775390625e-08 ;  /* 0x00000001ff967431 */ /* 0x000fe400000001ff */
        /* <DEDUP_REMOVED lines=87> */
.L_x_11209:
[----:B------:R-:W-:Y:S01]  /*5050*/  HFMA2 R150, -RZ, RZ, 0, 1.1920928955078125e-07 ;  /* 0x00000002ff967431 */ /* 0x000fe200000001ff */
[----:B------:R-:W-:-:S05]  /*5060*/  MOV R133, R147 ;  /* 0x0000009300857202 */ /* 0x000fca0000000f00 */
[----:B------:R-:W-:-:S05]  /*5070*/  FADD.FTZ R133, R0, R133 ;  /* 0x0000008500857221 */ /* 0x000fca0000010000 */
[----:B------:R-:W-:-:S07]  /*5080*/  MOV R149, R133 ;  /* 0x0000008500957202 */ /* 0x000fce0000000f00 */
[----:B------:R-:W-:Y:S05]  /*5090*/  WARPSYNC.COLLECTIVE R148, `(.L_x_11210) ;  /* 0x0000000094087348 */ /* 0x000fea0003c00000 */
[----:B------:R0:W1:Y:S02]  /*50a0*/  SHFL.BFLY P6, R147, R149, R150, R151 ;  /* 0x0c00009695937389 */ /* 0x00006400000c0097 */
[----:B01----:R-:W-:Y:S05]  /*50b0*/  ENDCOLLECTIVE ;  /* 0x000000000000791b */ /* 0x003fea0003800000 */
.L_x_11210:
[----:B------:R-:W-:Y:S01]  /*50c0*/  HFMA2 R150, -RZ, RZ, 0, 2.384185791015625e-07 ;  /* 0x00000004ff967431 */ /* 0x000fe200000001ff */
[----:B------:R-:W-:-:S05]  /*50d0*/  MOV R142, R147 ;  /* 0x00000093008e7202 */ /* 0x000fca0000000f00 */
[----:B------:R-:W-:-:S05]  /*50e0*/  FADD.FTZ R142, R133, R142 ;  /* 0x0000008e858e7221 */ /* 0x000fca0000010000 */
[----:B------:R-:W-:-:S07]  /*50f0*/  MOV R149, R142 ;  /* 0x0000008e00957202 */ /* 0x000fce0000000f00 */
[----:B------:R-:W-:Y:S05]  /*5100*/  WARPSYNC.COLLECTIVE R148, `(.L_x_11211) ;  /* 0x0000000094087348 */ /* 0x000fea0003c00000 */
[----:B------:R0:W1:Y:S02]  /*5110*/  SHFL.BFLY P6, R147, R149, R150, R151 ;  /* 0x0c00009695937389 */ /* 0x00006400000c0097 */
[----:B01----:R-:W-:Y:S05]  /*5120*/  ENDCOLLECTIVE ;  /* 0x000000000000791b */ /* 0x003fea0003800000 */
.L_x_11211:
[----:B------:R-:W-:Y:S01]  /*5130*/  HFMA2 R150, -RZ, RZ, 0, 4.76837158203125e-07 ;  /* 0x00000008ff967431 */ /* 0x000fe200000001ff */
[----:B------:R-:W-:-:S05]  /*5140*/  MOV R135, R147 ;  /* 0x0000009300877202 */ /* 0x000fca0000000f00 */
[----:B------:R-:W-:-:S05]  /*5150*/  FADD.FTZ R135, R142, R135 ;  /* 0x000000878e877221 */ /* 0x000fca0000010000 */
[----:B------:R-:W-:-:S07]  /*5160*/  MOV R149, R135 ;  /* 0x0000008700957202 */ /* 0x000fce0000000f00 */
[----:B------:R-:W-:Y:S05]  /*5170*/  WARPSYNC.COLLECTIVE R148, `(.L_x_11212) ;  /* 0x0000000094087348 */ /* 0x000fea0003c00000 */
[----:B------:R0:W1:Y:S02]  /*5180*/  SHFL.BFLY P6, R147, R149, R150, R151 ;  /* 0x0c00009695937389 */ /* 0x00006400000c0097 */
[----:B01----:R-:W-:Y:S05]  /*5190*/  ENDCOLLECTIVE ;  /* 0x000000000000791b */ /* 0x003fea0003800000 */
.L_x_11212:
[----:B------:R-:W-:Y:S01]  /*51a0*/  HFMA2 R150, -RZ, RZ, 0, 9.5367431640625e-07 ;  /* 0x00000010ff967431 */ /* 0x000fe200000001ff */
[----:B------:R-:W-:-:S05]  /*51b0*/  MOV R144, R147 ;  /* 0x0000009300907202 */ /* 0x000fca0000000f00 */
[----:B------:R-:W-:-:S05]  /*51c0*/  FADD.FTZ R146, R135, R144 ;  /* 0x0000009087927221 */ /* 0x000fca0000010000 */
[----:B------:R-:W-:-:S07]  /*51d0*/  MOV R149, R146 ;  /* 0x0000009200957202 */ /* 0x000fce0000000f00 */
[----:B------:R-:W-:Y:S05]  /*51e0*/  WARPSYNC.COLLECTIVE R148, `(.L_x_11213) ;  /* 0x0000000094087348 */ /* 0x000fea0003c00000 */
[----:B------:R0:W1:Y:S02]  /*51f0*/  SHFL.BFLY P6, R147, R149, R150, R151 ;  /* 0x0c00009695937389 */ /* 0x00006400000c0097 */
[----:B01----:R-:W-:Y:S05]  /*5200*/  ENDCOLLECTIVE ;  /* 0x000000000000791b */ /* 0x003fea0003800000 */
.L_x_11213:
[----:B------:R-:W-:Y:S05]  /*5210*/  BRA `(.L_x_11214) ;  /* 0xffffffe800787947 */ /* 0x000fea000383ffff */
.L_x_11215:
        /* <DEDUP_REMOVED lines=14> */
.L_x_27986:


//--------------------- .text._ZN10layer_norm31ln_parallel_residual_fwd_kernelINS_13Kernel_traitsIf13__nv_bfloat16fS2_fjLj1280ELj1ELj4ELj1ELj16ENS_18Kernel_traits_baseILj1280EfS2_fS2_fjLj128EEEEELb0ELb1ELb1EEEvNS_9FwdParamsE --------------------------
	.section	.text._ZN10layer_norm31ln_parallel_residual_fwd_kernelINS_13Kernel_traitsIf13__nv_bfloat16fS2_fjLj1280ELj1ELj4ELj1ELj16ENS_18Kernel_traits_baseILj1280EfS2_fS2_fjLj128EEEEELb0ELb1ELb1EEEvNS_9FwdParamsE,"ax",@progbits
	.align	128
        .global         _ZN10layer_norm31ln_parallel_residual_fwd_kernelINS_13Kernel_traitsIf13__nv_bfloat16fS2_fjLj1280ELj1ELj4ELj1ELj16ENS_18Kernel_traits_baseILj1280EfS2_fS2_fjLj128EEEEELb0ELb1ELb1EEEvNS_9FwdParamsE
        .type           _ZN10layer_norm31ln_parallel_residual_fwd_kernelINS_13Kernel_traitsIf13__nv_bfloat16fS2_fjLj1280ELj1ELj4ELj1ELj16ENS_18Kernel_traits_baseILj1280EfS2_fS2_fjLj128EEEEELb0ELb1ELb1EEEvNS_9FwdParamsE,@function
        .size           _ZN10layer_norm31ln_parallel_residual_fwd_kernelINS_13Kernel_traitsIf13__nv_bfloat16fS2_fjLj1280ELj1ELj4ELj1ELj16ENS_18Kernel_traits_baseILj1280EfS2_fS2_fjLj128EEEEELb0ELb1ELb1EEEvNS_9FwdParamsE,(.L_x_27987 - _ZN10layer_norm31ln_parallel_residual_fwd_kernelINS_13Kernel_traitsIf13__nv_bfloat16fS2_fjLj1280ELj1ELj4ELj1ELj16ENS_18Kernel_traits_baseILj1280EfS2_fS2_fjLj128EEEEELb0ELb1ELb1EEEvNS_9FwdParamsE)
        .other          _ZN10layer_norm31ln_parallel_residual_fwd_kernelINS_13Kernel_traitsIf13__nv_bfloat16fS2_fjLj1280ELj1ELj4ELj1ELj16ENS_18Kernel_traits_baseILj1280EfS2_fS2_fjLj128EEEEELb0ELb1ELb1EEEvNS_9FwdParamsE,@"STO_CUDA_ENTRY STV_DEFAULT"
_ZN10layer_norm31ln_parallel_residual_fwd_kernelINS_13Kernel_traitsIf13__nv_bfloat16fS2_fjLj1280ELj1ELj4ELj1ELj16ENS_18Kernel_traits_baseILj1280EfS2_fS2_fjLj128EEEEELb0ELb1ELb1EEEvNS_9FwdParamsE:
.text._ZN10layer_norm31ln_parallel_residual_fwd_kernelINS_13Kernel_traitsIf13__nv_bfloat16fS2_fjLj1280ELj1ELj4ELj1ELj16ENS_18Kernel_traits_baseILj1280EfS2_fS2_fjLj128EEEEELb0ELb1ELb1EEEvNS_9FwdParamsE:
[----:B------:R-:W-:Y:S01]  /*0000*/  LDC R1, c[0x0][0x37c] ;  /* 0x0000df00ff017b82 */ /* 0x000fe20000000800 */
[----:B------:R-:W0:Y:S01]  /*0010*/  S2R R0, SR_TID.X ;  /* 0x0000000000007919 */ /* 0x000e220000002100 */
[----:B------:R-:W1:Y:S06]  /*0020*/  LDCU.64 UR8, c[0x0][0x438] ;  /* 0x00008700ff0877ac */ /* 0x000e6c0008000a00 */
[----:B------:R-:W2:Y:S01]  /*0030*/  S2UR UR4, SR_CTAID.X ;  /* 0x00000000000479c3 */ /* 0x000ea20000002500 */
[----:B------:R-:W3:Y:S01]  /*0040*/  LDCU.64 UR6, c[0x0][0x358] ;  /* 0x00006b00ff0677ac */ /* 0x000ee20008000a00 */
[----:B-1----:R-:W-:-:S04]  /*0050*/  UISETP.NE.U32.AND UP0, UPT, UR8, URZ, UPT ;  /* 0x000000ff0800728c */ /* 0x002fc8000bf05070 */
[----:B------:R-:W-:Y:S02]  /*0060*/  UISETP.NE.AND.EX UP0, UPT, UR9, URZ, UPT, UP0 ;  /* 0x000000ff0900728c */ /* 0x000fe4000bf05300 */
[----:B--2---:R-:W-:Y:S01]  /*0070*/  USHF.L.U32 UR4, UR4, 0x2, URZ ;  /* 0x0000000204047899 */ /* 0x004fe200080006ff */
[----:B0-----:R-:W-:Y:S02]  /*0080*/  SHF.R.U32.HI R2, RZ, 0x5, R0 ;  /* 0x00000005ff027819 */ /* 0x001fe40000011600 */
[----:B------:R-:W-:-:S03]  /*0090*/  LOP3.LUT R0, R0, 0x1f, RZ, 0xc0, !PT ;  /* 0x0000001f00007812 */ /* 0x000fc600078ec0ff */
[----:B------:R-:W-:Y:S01]  /*00a0*/  LOP3.LUT R2, R2, UR4, RZ, 0xfc, !PT ;  /* 0x0000000402027c12 */ /* 0x000fe2000f8efcff */
[----:B---3--:R-:W-:Y:S06]  /*00b0*/  BRA.U !UP0, `(.L_x_11216) ;  /* 0x0000000108647547 */ /* 0x008fec000b800000 */
        /* <DEDUP_REMOVED lines=25> */
.L_x_11216:
        /* <DEDUP_REMOVED lines=32> */
.L_x_11217:
[----:B------:R-:W1:Y:S02]  /*0450*/  LDCU UR4, c[0x0][0x384] ;  /* 0x00007080ff0477ac */ /* 0x000e640008000800 */
[----:B-1----:R-:W-:-:S13]  /*0460*/  ISETP.GE.AND P0, PT, R2, UR4, PT ;  /* 0x0000000402007c0c */ /* 0x002fda000bf06270 */
[----:B------:R-:W-:Y:S05]  /*0470*/  @P0 EXIT ;  /* 0x000000000000094d */ /* 0x000fea0003800000 */
[----:B------:R-:W1:Y:S01]  /*0480*/  LDCU.64 UR8, c[0x0][0x398] ;  /* 0x00007300ff0877ac */ /* 0x000e620008000a00 */
[----:B------:R-:W2:Y:S01]  /*0490*/  LDCU.U8 UR4, c[0x0][0x410] ;  /* 0x00008200ff0477ac */ /* 0x000ea20008000000 */
[----:B------:R-:W3:Y:S01]  /*04a0*/  LDCU UR5, c[0x0][0x388] ;  /* 0x00007100ff0577ac */ /* 0x000ee20008000800 */
[----:B------:R-:W4:Y:S01]  /*04b0*/  LDCU UR12, c[0x0][0x448] ;  /* 0x00008900ff0c77ac */ /* 0x000f220008000800 */
[----:B------:R-:W0:Y:S01]  /*04c0*/  LDCU.64 UR14, c[0x0][0x398] ;  /* 0x00007300ff0e77ac */ /* 0x000e220008000a00 */
[----:B-1----:R-:W-:Y:S01]  /*04d0*/  ISETP.NE.U32.AND P0, PT, RZ, UR8, PT ;  /* 0x00000008ff007c0c */ /* 0x002fe2000bf05070 */
[----:B------:R-:W1:Y:S03]  /*04e0*/  LDCU.64 UR10, c[0x0][0x3a0] ;  /* 0x00007400ff0a77ac */ /* 0x000e660008000a00 */
[----:B------:R-:W-:Y:S02]  /*04f0*/  ISETP.NE.AND.EX P0, PT, RZ, UR9, PT, P0 ;  /* 0x00000009ff007c0c */ /* 0x000fe4000bf05300 */
[----:B0-234-:R-:W-:-:S13]  /*0500*/  ISETP.NE.AND P2, PT, RZ, UR4, PT ;  /* 0x00000004ff007c0c */ /* 0x01dfda000bf45270 */
.L_x_11239:
[----:B-1----:R-:W-:Y:S01]  /*0510*/  ISETP.NE.U32.AND P1, PT, RZ, UR10, PT ;  /* 0x0000000aff007c0c */ /* 0x002fe2000bf25070 */
[----:B--2---:R-:W0:Y:S01]  /*0520*/  @P0 LDC.64 R4, c[0x0][0x398] ;  /* 0x0000e600ff040b82 */ /* 0x004e220000000a00 */
        /* <DEDUP_REMOVED lines=8> */
[----:B------:R-:W3:Y:S01]  /*05b0*/  @P0 LDG.E.128 R56, desc[UR6][R4.64] ;  /* 0x0000000604380981 */ /* 0x000ee2000c1e1d00 */
[----:B-1----:R-:W-:-:S06]  /*05c0*/  IMAD.WIDE.U32 R8, R7, 0x10, R12 ;  /* 0x0000001007087825 */ /* 0x002fcc00078e000c */
[----:B-----5:R-:W5:Y:S01]  /*05d0*/  LDG.E.128 R8, desc[UR6][R8.64] ;  /* 0x0000000608087981 */ /* 0x020f62000c1e1d00 */
[----:B--2---:R-:W-:-:S05]  /*05e0*/  @P1 IMAD.WIDE.U32 R14, R7, 0x20, R14 ;  /* 0x00000020070e1825 */ /* 0x004fca00078e000e */
[----:B------:R0:W5:Y:S04]  /*05f0*/  @P1 LDG.E.128 R52, desc[UR6][R14.64] ;  /* 0x000000060e341981 */ /* 0x000168000c1e1d00 */
        /* <DEDUP_REMOVED lines=24> */
.L_x_11219:
[C---:B-----5:R-:W-:Y:S02]  /*0780*/  PRMT R3, R8.reuse, 0x7632, R3 ;  /* 0x0000763208037816 */ /* 0x060fe40000000003 */
        /* <DEDUP_REMOVED lines=20> */
.L_x_11218:
[----:B------:R-:W-:-:S04]  /*08d0*/  UISETP.NE.U32.AND UP0, UPT, UR10, URZ, UPT ;  /* 0x000000ff0a00728c */ /* 0x000fc8000bf05070 */
[----:B------:R-:W-:-:S09]  /*08e0*/  UISETP.NE.AND.EX UP0, UPT, UR11, URZ, UPT, UP0 ;  /* 0x000000ff0b00728c */ /* 0x000fd2000bf05300 */
[----:B------:R-:W-:Y:S05]  /*08f0*/  BRA.U UP0, `(.L_x_11221) ;  /* 0x0000000100747547 */ /* 0x000fea000b800000 */
[C---:B-----5:R-:W-:Y:S02]  /*0900*/  PRMT R5, R8.reuse, 0x7632, R5 ;  /* 0x0000763208057816 */ /* 0x060fe40000000005 */
        /* <DEDUP_REMOVED lines=28> */
.L_x_11221:
[C---:B-----5:R-:W-:Y:S02]  /*0ad0*/  PRMT R5, R8.reuse, 0x7632, R5 ;  /* 0x0000763208057816 */ /* 0x060fe40000000005 */
[C---:B------:R-:W-:Y:S02]  /*0ae0*/  PRMT R14, R9.reuse, 0x7632, R14 ;  /* 0x00007632090e7816 */ /* 0x040fe4000000000e */
[----:B------:R-:W-:Y:S02]  /*0af0*/  SHF.L.U32 R15, R9, 0x10, RZ ;  /* 0x00000010090f7819 */ /* 0x000fe400000006ff */
[----:B------:R-:W-:Y:S02]  /*0b00*/  SHF.L.U32 R8, R8, 0x10, RZ ;  /* 0x0000001008087819 */ /* 0x000fe400000006ff */
[----:B------:R-:W-:Y:S02]  /*0b10*/  SHF.L.U32 R9, R56, 0x10, RZ ;  /* 0x0000001038097819 */ /* 0x000fe400000006ff */
[----:B------:R-:W-:-:S02]  /*0b20*/  PRMT R17, R10, 0x7632, R17 ;  /* 0x000076320a117816 */ /* 0x000fc40000000011 */
[C---:B------:R-:W-:Y:S01]  /*0b30*/  PRMT R20, R11.reuse, 0x7632, R20 ;  /* 0x000076320b147816 */ /* 0x040fe20000000014 */
[----:B------:R-:W-:Y:S01]  /*0b40*/  FADD.FTZ R9, R8, R9 ;  /* 0x0000000908097221 */ /* 0x000fe20000010000 */
        /* <DEDUP_REMOVED lines=28> */
.L_x_11220:
        /* <DEDUP_REMOVED lines=57> */
.L_x_11223:
        /* <DEDUP_REMOVED lines=29> */
.L_x_11222:
        /* <DEDUP_REMOVED lines=22> */
.L_x_11225:
        /* <DEDUP_REMOVED lines=12> */
.L_x_11224:
        /* <DEDUP_REMOVED lines=14> */
[----:B-----5:R-:W-:Y:S02]  /*1570*/  PRMT R4, R59, 0x7632, R4 ;  /* 0x000076323b047816 */ /* 0x020fe40000000004 */
[----:B------:R-:W-:Y:S02]  /*1580*/  PRMT R6, R58, 0x7632, R6 ;  /* 0x000076323a067816 */ /* 0x000fe40000000006 */
[----:B-1----:R-:W-:Y:S02]  /*1590*/  PRMT R14, R57, 0x7632, R14 ;  /* 0x00007632390e7816 */ /* 0x002fe4000000000e */
[----:B------:R-:W-:Y:S01]  /*15a0*/  PRMT R15, R56, 0x7632, R15 ;  /* 0x00007632380f7816 */ /* 0x000fe2000000000f */
[----:B------:R-:W-:Y:S06]  /*15b0*/  @!P1 BRA `(.L_x_11227) ;  /* 0x0000000000949947 */ /* 0x000fec0003800000 */
[----:B------:R-:W-:Y:S02]  /*15c0*/  SHF.L.U32 R18, R9, 0x10, RZ ;  /* 0x0000001009127819 */ /* 0x000fe400000006ff */
[C---:B------:R-:W-:Y:S02]  /*15d0*/  PRMT R19, R10.reuse, 0x7632, R19 ;  /* 0x000076320a137816 */ /* 0x040fe40000000013 */
[----:B------:R-:W-:Y:S02]  /*15e0*/  SHF.L.U32 R21, R57, 0x10, RZ ;  /* 0x0000001039157819 */ /* 0x000fe400000006ff */
[----:B------:R-:W-:Y:S02]  /*15f0*/  SHF.L.U32 R10, R10, 0x10, RZ ;  /* 0x000000100a0a7819 */ /* 0x000fe400000006ff */
[----:B------:R-:W-:Y:S02]  /*1600*/  SHF.L.U32 R23, R58, 0x10, RZ ;  /* 0x000000103a177819 */ /* 0x000fe400000006ff */
[----:B------:R-:W-:-:S02]  /*1610*/  PRMT R16, R8, 0x7632, R16 ;  /* 0x0000763208107816 */ /* 0x000fc40000000010 */
[----:B------:R-:W-:Y:S02]  /*1620*/  PRMT R17, R9, 0x7632, R17 ;  /* 0x0000763209117816 */ /* 0x000fe40000000011 */
[C---:B------:R-:W-:Y:S02]  /*1630*/  PRMT R20, R11.reuse, 0x7632, R20 ;  /* 0x000076320b147816 */ /* 0x040fe40000000014 */
[----:B------:R-:W-:Y:S01]  /*1640*/  SHF.L.U32 R22, R11, 0x10, RZ ;  /* 0x000000100b167819 */ /* 0x000fe200000006ff */
[----:B------:R-:W-:Y:S01]  /*1650*/  FADD.FTZ R11, R21, R18 ;  /* 0x00000012150b7221 */ /* 0x000fe20000010000 */
        /* <DEDUP_REMOVED lines=27> */
.L_x_11227:
        /* <DEDUP_REMOVED lines=29> */
.L_x_11226:
        /* <DEDUP_REMOVED lines=22> */
.L_x_11229:
        /* <DEDUP_REMOVED lines=12> */
.L_x_11228:
        /* <DEDUP_REMOVED lines=15> */
[----:B-1----:R-:W-:Y:S02]  /*1cf0*/  PRMT R14, R58, 0x7632, R14 ;  /* 0x000076323a0e7816 */ /* 0x002fe4000000000e */
[----:B------:R-:W-:Y:S02]  /*1d00*/  PRMT R15, R57, 0x7632, R15 ;  /* 0x00007632390f7816 */ /* 0x000fe4000000000f */
[----:B------:R-:W-:Y:S01]  /*1d10*/  PRMT R17, R56, 0x7632, R17 ;  /* 0x0000763238117816 */ /* 0x000fe20000000011 */
[----:B------:R-:W-:Y:S06]  /*1d20*/  @!P1 BRA `(.L_x_11231) ;  /* 0x0000000000949947 */ /* 0x000fec0003800000 */
[C---:B------:R-:W-:Y:S02]  /*1d30*/  PRMT R20, R10.reuse, 0x7632, R20 ;  /* 0x000076320a147816 */ /* 0x040fe40000000014 */
[----:B------:R-:W-:Y:S02]  /*1d40*/  SHF.L.U32 R10, R10, 0x10, RZ ;  /* 0x000000100a0a7819 */ /* 0x000fe400000006ff */
[----:B------:R-:W-:Y:S02]  /*1d50*/  SHF.L.U32 R21, R58, 0x10, RZ ;  /* 0x000000103a157819 */ /* 0x000fe400000006ff */
[----:B------:R-:W-:Y:S02]  /*1d60*/  PRMT R16, R8, 0x7632, R16 ;  /* 0x0000763208107816 */ /* 0x000fe40000000010 */
[----:B------:R-:W-:Y:S02]  /*1d70*/  PRMT R18, R9, 0x7632, R18 ;  /* 0x0000763209127816 */ /* 0x000fe40000000012 */
[----:B------:R-:W-:-:S02]  /*1d80*/  PRMT R22, R11, 0x7632, R22 ;  /* 0x000076320b167816 */ /* 0x000fc40000000016 */
[----:B------:R-:W-:Y:S02]  /*1d90*/  SHF.L.U32 R19, R9, 0x10, RZ ;  /* 0x0000001009137819 */ /* 0x000fe400000006ff */
[----:B------:R-:W-:Y:S01]  /*1da0*/  SHF.L.U32 R23, R11, 0x10, RZ ;  /* 0x000000100b177819 */ /* 0x000fe200000006ff */
[----:B------:R-:W-:Y:S01]  /*1db0*/  FADD.FTZ R11, R21, R10 ;  /* 0x0000000a150b7221 */ /* 0x000fe20000010000 */
        /* <DEDUP_REMOVED lines=28> */
.L_x_11231:
[----:B------:R-:W-:Y:S02]  /*1f80*/  PRMT R18, R8, 0x7632, R18 ;  /* 0x0000763208127816 */ /* 0x000fe40000000012 */
[C---:B------:R-:W-:Y:S02]  /*1f90*/  PRMT R19, R9.reuse, 0x7632, R19 ;  /* 0x0000763209137816 */ /* 0x040fe40000000013 */
        /* <DEDUP_REMOVED lines=27> */
.L_x_11230:
        /* <DEDUP_REMOVED lines=22> */
.L_x_11233:
[----:B-----5:R-:W-:Y:S02]  /*22b0*/  PRMT R21, R8, 0x7632, R21 ;  /* 0x0000763208157816 */ /* 0x020fe40000000015 */
[----:B------:R-:W-:Y:S02]  /*22c0*/  PRMT R23, R9, 0x7632, R23 ;  /* 0x0000763209177816 */ /* 0x000fe40000000017 */
[----:B-1----:R-:W-:Y:S02]  /*22d0*/  PRMT R17, R10, 0x7632, R17 ;  /* 0x000076320a117816 */ /* 0x002fe40000000011 */
        /* <DEDUP_REMOVED lines=9> */
.L_x_11232:
        /* <DEDUP_REMOVED lines=16> */
[C---:B------:R-:W-:Y:S02]  /*2470*/  PRMT R13, R9.reuse, 0x7632, R13 ;  /* 0x00007632090d7816 */ /* 0x040fe4000000000d */
[----:B-1----:R-:W-:Y:S02]  /*2480*/  SHF.L.U32 R14, R9, 0x10, RZ ;  /* 0x00000010090e7819 */ /* 0x002fe400000006ff */
        /* <DEDUP_REMOVED lines=38> */
.L_x_11235:
[C---:B-1---5:R-:W-:Y:S02]  /*26f0*/  PRMT R15, R8.reuse, 0x7632, R15 ;  /* 0x00007632080f7816 */ /* 0x062fe4000000000f */
[C---:B------:R-:W-:Y:S02]  /*2700*/  PRMT R142, R9.reuse, 0x7632, R142 ;  /* 0x00007632098e7816 */ /* 0x040fe4000000008e */
[----:B------:R-:W-:Y:S02]  /*2710*/  SHF.L.U32 R14, R9, 0x10, RZ ;  /* 0x00000010090e7819 */ /* 0x000fe400000006ff */
[----:B------:R-:W-:Y:S02]  /*2720*/  SHF.L.U32 R8, R8, 0x10, RZ ;  /* 0x0000001008087819 */ /* 0x000fe400000006ff */
[----:B------:R-:W-:Y:S02]  /*2730*/  SHF.L.U32 R9, R56, 0x10, RZ ;  /* 0x0000001038097819 */ /* 0x000fe400000006ff */
[----:B------:R-:W-:-:S02]  /*2740*/  PRMT R143, R10, 0x7632, R143 ;  /* 0x000076320a8f7816 */ /* 0x000fc4000000008f */
        /* <DEDUP_REMOVED lines=8> */
[----:B------:R-:W-:-:S02]  /*27d0*/  PRMT R9, R56, 0x7632, R9 ;  /* 0x0000763238097816 */ /* 0x000fc40000000009 */
[----:B------:R-:W-:Y:S02]  /*27e0*/  PRMT R11, R58, 0x7632, R11 ;  /* 0x000076323a0b7816 */ /* 0x000fe4000000000b */
[----:B------:R-:W-:Y:S02]  /*27f0*/  PRMT R10, R57, 0x7632, R10 ;  /* 0x00007632390a7816 */ /* 0x000fe4000000000a */
[----:B------:R-:W-:Y:S02]  /*2800*/  PRMT R13, R59, 0x7632, R13 ;  /* 0x000076323b0d7816 */ /* 0x000fe4000000000d */
[----:B------:R-:W-:Y:S02]  /*2810*/  SHF.L.U32 R144, R15, 0x10, RZ ;  /* 0x000000100f907819 */ /* 0x000fe400000006ff */
[----:B------:R-:W-:Y:S02]  /*2820*/  SHF.L.U32 R9, R9, 0x10, RZ ;  /* 0x0000001009097819 */ /* 0x000fe400000006ff */
        /* <DEDUP_REMOVED lines=13> */
.L_x_11234:
[----:B------:R-:W-:Y:S05]  /*2900*/  @!P1 BRA `(.L_x_11237) ;  /* 0x0000000000549947 */ /* 0x000fea0003800000 */
[C---:B-----5:R-:W-:Y:S02]  /*2910*/  PRMT R12, R8.reuse, 0x7632, R12 ;  /* 0x00007632080c7816 */ /* 0x060fe4000000000c */
[----:B------:R-:W-:Y:S02]  /*2920*/  SHF.L.U32 R13, R8, 0x10, RZ ;  /* 0x00000010080d7819 */ /* 0x000fe400000006ff */
[C---:B-1----:R-:W-:Y:S02]  /*2930*/  PRMT R14, R10.reuse, 0x7632, R14 ;  /* 0x000076320a0e7816 */ /* 0x042fe4000000000e */
[----:B------:R-:W-:Y:S02]  /*2940*/  SHF.L.U32 R15, R10, 0x10, RZ ;  /* 0x000000100a0f7819 */ /* 0x000fe400000006ff */
[----:B------:R-:W-:Y:S02]  /*2950*/  PRMT R8, R9, 0x7632, R8 ;  /* 0x0000763209087816 */ /* 0x000fe40000000008 */
[----:B------:R-:W-:-:S02]  /*2960*/  PRMT R10, R11, 0x7632, R10 ;  /* 0x000076320b0a7816 */ /* 0x000fc4000000000a */
        /* <DEDUP_REMOVED lines=15> */
.L_x_11237:
[----:B-----5:R-:W-:Y:S02]  /*2a60*/  PRMT R13, R8, 0x7632, R13 ;  /* 0x00007632080d7816 */ /* 0x020fe4000000000d */
[----:B-1----:R-:W-:Y:S02]  /*2a70*/  PRMT R15, R9, 0x7632, R15 ;  /* 0x00007632090f7816 */ /* 0x002fe4000000000f */
        /* <DEDUP_REMOVED lines=10> */
.L_x_11236:
        /* <DEDUP_REMOVED lines=147> */
.L_x_11251:
[C---:B------:R-:W-:Y:S01]  /*3450*/  FSEL R141, R140.reuse, RZ, !P2 ;  /* 0x000000ff8c8d7208 */ /* 0x040fe20005000000 */
[----:B------:R-:W-:Y:S01]  /*3460*/  FMUL.FTZ R147, R140, R140 ;  /* 0x0000008c8c937220 */ /* 0x000fe20000410000 */
[----:B01----:R-:W-:-:S03]  /*3470*/  FADD.FTZ R145, R145, R148 ;  /* 0x0000009491917221 */ /* 0x003fc60000010000 */
[C---:B------:R-:W-:Y:S01]  /*3480*/  FADD.FTZ R143, -R141.reuse, R34 ;  /* 0x000000228d8f7221 */ /* 0x040fe20000010100 */
[----:B------:R-:W-:Y:S01]  /*3490*/  FADD.FTZ R144, -R141, R35 ;  /* 0x000000238d907221 */ /* 0x000fe20000010100 */
[----:B------:R-:W-:Y:S01]  /*34a0*/  FSEL R147, R147, RZ, P2 ;  /* 0x000000ff93937208 */ /* 0x000fe20001000000 */
[----:B------:R-:W0:Y:S01]  /*34b0*/  @!P1 LDC.64 R34, c[0x0][0x3c0] ;  /* 0x0000f000ff229b82 */ /* 0x000e220000000a00 */
[----:B------:R-:W-:Y:S01]  /*34c0*/  FFMA.FTZ R142, R145, R142, UR12 ;  /* 0x0000000c918e7e23 */ /* 0x000fe2000801008e */
[C---:B------:R-:W-:Y:S01]  /*34d0*/  FADD.FTZ R156, -R141.reuse, R9 ;  /* 0x000000098d9c7221 */ /* 0x040fe20000010100 */
[C---:B------:R-:W-:Y:S01]  /*34e0*/  FADD.FTZ R145, -R141.reuse, R28 ;  /* 0x0000001c8d917221 */ /* 0x040fe20000010100 */
[C---:B------:R-:W-:Y:S01]  /*34f0*/  FADD.FTZ R146, -R141.reuse, R29 ;  /* 0x0000001d8d927221 */ /* 0x040fe20000010100 */
[----:B------:R-:W-:Y:S01]  /*3500*/  FADD.FTZ R147, R142, R147 ;  /* 0x000000938e937221 */ /* 0x000fe20000010000 */
[C---:B------:R-:W-:Y:S01]  /*3510*/  FADD.FTZ R44, -R141.reuse, R44 ;  /* 0x0000002c8d2c7221 */ /* 0x040fe20000010100 */
[C---:B------:R-:W-:Y:S01]  /*3520*/  FADD.FTZ R45, -R141.reuse, R45 ;  /* 0x0000002d8d2d7221 */ /* 0x040fe20000010100 */
        /* <DEDUP_REMOVED lines=19> */
[----:B------:R-:W0:Y:S01]  /*3660*/  LDC.64 R8, c[0x0][0x428] ;  /* 0x00010a00ff087b82 */ /* 0x000e220000000a00 */
[----:B------:R-:W-:Y:S01]  /*3670*/  FADD.FTZ R39, -R141, R39 ;  /* 0x000000278d277221 */ /* 0x000fe20000010100 */
[C---:B--2---:R-:W-:Y:S01]  /*3680*/  FMUL.FTZ R11, R147.reuse, R44 ;  /* 0x0000002c930b7220 */ /* 0x044fe20000410000 */
        /* <DEDUP_REMOVED lines=18> */
[----:B------:R2:W-:Y:S01]  /*37b0*/  @!P1 STG.E desc[UR6][R160.64], R140 ;  /* 0x0000008ca0009986 */ /* 0x0005e2000c101906 */
[C---:B------:R-:W-:Y:S01]  /*37c0*/  FMUL.FTZ R32, R147.reuse, R33 ;  /* 0x0000002193207220 */ /* 0x040fe20000410000 */
[----:B------:R-:W-:Y:S01]  /*37d0*/  FMUL.FTZ R33, R147, R30 ;  /* 0x0000001e93217220 */ /* 0x000fe20000410000 */
[----:B0-----:R-:W-:-:S04]  /*37e0*/  IMAD.WIDE.U32 R162, R4, 0x10, R8 ;  /* 0x0000001004a27825 */ /* 0x001fc800078e0008 */
[----:B------:R-:W-:Y:S01]  /*37f0*/  FMUL.FTZ R30, R147, R31 ;  /* 0x0000001f931e7220 */ /* 0x000fe20000410000 */
[----:B------:R-:W-:Y:S01]  /*3800*/  FFMA.FTZ R4, R11, R136, R96 ;  /* 0x000000880b047223 */ /* 0x000fe20000010060 */
[----:B------:R-:W-:Y:S01]  /*3810*/  FMUL.FTZ R17, R147, R42 ;  /* 0x0000002a93117220 */ /* 0x000fe20000410000 */
[----:B-1----:R-:W-:-:S04]  /*3820*/  @!P1 IMAD.WIDE R28, R2, 0x4, R28 ;  /* 0x00000004021c9825 */ /* 0x002fc800078e021c */
[C---:B------:R-:W-:Y:S01]  /*3830*/  FMUL.FTZ R19, R147.reuse, R36 ;  /* 0x0000002493137220 */ /* 0x040fe20000410000 */
[C---:B------:R-:W-:Y:S01]  /*3840*/  FMUL.FTZ R23, R147.reuse, R38 ;  /* 0x0000002693177220 */ /* 0x040fe20000410000 */
[C---:B------:R-:W-:Y:S01]  /*3850*/  FMUL.FTZ R31, R147.reuse, R24 ;  /* 0x00000018931f7220 */ /* 0x040fe20000410000 */
[----:B------:R-:W-:Y:S01]  /*3860*/  FMUL.FTZ R36, R147, R37 ;  /* 0x0000002593247220 */ /* 0x000fe20000410000 */
[----:B--2---:R-:W-:-:S04]  /*3870*/  IMAD.WIDE.U32 R140, R3, 0x10, R8 ;  /* 0x00000010038c7825 */ /* 0x004fc800078e0008 */
[----:B------:R-:W-:Y:S01]  /*3880*/  FFMA.FTZ R3, R44, R137, R97 ;  /* 0x000000892c037223 */ /* 0x000fe20000010061 */
[C---:B------:R-:W-:Y:S01]  /*3890*/  FMUL.FTZ R38, R147.reuse, R39 ;  /* 0x0000002793267220 */ /* 0x040fe20000410000 */
[C---:B------:R-:W-:Y:S01]  /*38a0*/  FMUL.FTZ R24, R147.reuse, R25 ;  /* 0x0000001993187220 */ /* 0x040fe20000410000 */
[C---:B------:R-:W-:Y:S01]  /*38b0*/  FMUL.FTZ R37, R147.reuse, R26 ;  /* 0x0000001a93257220 */ /* 0x040fe20000410000 */
[C---:B------:R-:W-:Y:S01]  /*38c0*/  FMUL.FTZ R160, R147.reuse, R27 ;  /* 0x0000001b93a07220 */ /* 0x040fe20000410000 */
[C---:B------:R-:W-:Y:S01]  /*38d0*/  FMUL.FTZ R39, R147.reuse, R16 ;  /* 0x0000001093277220 */ /* 0x040fe20000410000 */
[----:B------:R-:W-:Y:S01]  /*38e0*/  FMUL.FTZ R16, R147, R148 ;  /* 0x0000009493107220 */ /* 0x000fe20000410000 */
[----:B------:R-:W-:-:S04]  /*38f0*/  IMAD.WIDE.U32 R26, R7, 0x10, R8 ;  /* 0x00000010071a7825 */ /* 0x000fc800078e0008 */
[C---:B------:R-:W-:Y:S01]  /*3900*/  FMUL.FTZ R15, R147.reuse, R40 ;  /* 0x00000028930f7220 */ /* 0x040fe20000410000 */
[----:B------:R-:W-:Y:S01]  /*3910*/  FMUL.FTZ R45, R147, R14 ;  /* 0x0000000e932d7220 */ /* 0x000fe20000410000 */
[----:B------:R0:W-:Y:S01]  /*3920*/  @!P1 STG.E desc[UR6][R28.64], R147 ;  /* 0x000000931c009986 */ /* 0x0001e2000c101906 */
[----:B------:R-:W-:-:S04]  /*3930*/  IMAD.WIDE.U32 R148, R5, 0x10, R8 ;  /* 0x0000001005947825 */ /* 0x000fc800078e0008 */
[----:B------:R-:W-:Y:S01]  /*3940*/  FFMA.FTZ R7, R17, R134, R94 ;  /* 0x0000008611077223 */ /* 0x000fe2000001005e */
[----:B------:R-:W-:Y:S01]  /*3950*/  F2FP.BF16.F32.PACK_AB R4, R3, R4 ;  /* 0x000000040304723e */ /* 0x000fe200000010ff */
[----:B------:R-:W-:Y:S01]  /*3960*/  FMUL.FTZ R13, R147, R46 ;  /* 0x0000002e930d7220 */ /* 0x000fe20000410000 */
[----:B------:R-:W-:-:S04]  /*3970*/  IMAD.WIDE.U32 R164, R6, 0x10, R8 ;  /* 0x0000001006a47825 */ /* 0x000fc800078e0008 */
[C---:B------:R-:W-:Y:S01]  /*3980*/  FMUL.FTZ R40, R147.reuse, R41 ;  /* 0x0000002993287220 */ /* 0x040fe20000410000 */
[----:B------:R-:W-:Y:S01]  /*3990*/  FMUL.FTZ R25, R147, R20 ;  /* 0x0000001493197220 */ /* 0x000fe20000410000 */
[----:B------:R-:W-:Y:S01]  /*39a0*/  FFMA.FTZ R8, R19, R128, R88 ;  /* 0x0000008013087223 */ /* 0x000fe20000010058 */
[----:B------:R-:W-:Y:S01]  /*39b0*/  FFMA.FTZ R3, R36, R129, R89 ;  /* 0x0000008124037223 */ /* 0x000fe20000010059 */
[----:B------:R-:W-:Y:S01]  /*39c0*/  FFMA.FTZ R14, R31, R116, R76 ;  /* 0x000000741f0e7223 */ /* 0x000fe2000001004c */
[----:B------:R-:W-:Y:S01]  /*39d0*/  FFMA.FTZ R17, R24, R117, R77 ;  /* 0x0000007518117223 */ /* 0x000fe2000001004d */
[----:B0-----:R-:W0:Y:S01]  /*39e0*/  LDC.64 R28, c[0x0][0x380] ;  /* 0x0000e000ff1c7b82 */ /* 0x001e220000000a00 */
        /* <DEDUP_REMOVED lines=8> */
[C---:B------:R-:W-:Y:S01]  /*3a70*/  FMUL.FTZ R46, R147.reuse, R47 ;  /* 0x0000002f932e7220 */ /* 0x040fe20000410000 */
[C---:B------:R-:W-:Y:S01]  /*3a80*/  FMUL.FTZ R42, R147.reuse, R43 ;  /* 0x0000002b932a7220 */ /* 0x040fe20000410000 */
[----:B------:R-:W-:Y:S01]  /*3a90*/  FMUL.FTZ R41, R147, R12 ;  /* 0x0000000c93297220 */ /* 0x000fe20000410000 */
[----:B------:R-:W-:Y:S01]  /*3aa0*/  FFMA.FTZ R10, R35, R124, R84 ;  /* 0x0000007c230a7223 */ /* 0x000fe20000010054 */
[----:B------:R-:W-:Y:S01]  /*3ab0*/  FFMA.FTZ R13, R32, R125, R85 ;  /* 0x0000007d200d7223 */ /* 0x000fe20000010055 */
[----:B------:R-:W-:Y:S01]  /*3ac0*/  F2FP.BF16.F32.PACK_AB R8, R3, R8 ;  /* 0x000000080308723e */ /* 0x000fe200000010ff */
[----:B------:R-:W-:Y:S01]  /*3ad0*/  FMUL.FTZ R143, R147, R143 ;  /* 0x0000008f938f7220 */ /* 0x000fe20000410000 */
[----:B------:R-:W-:Y:S01]  /*3ae0*/  F2FP.BF16.F32.PACK_AB R14, R17, R14 ;  /* 0x0000000e110e723e */ /* 0x000fe200000010ff */
[C---:B------:R-:W-:Y:S01]  /*3af0*/  FMUL.FTZ R144, R147.reuse, R144 ;  /* 0x0000009093907220 */ /* 0x040fe20000410000 */
[----:B------:R-:W-:Y:S01]  /*3b00*/  FMUL.FTZ R43, R147, R18 ;  /* 0x00000012932b7220 */ /* 0x000fe20000410000 */
        /* <DEDUP_REMOVED lines=52> */
[----:B------:R-:W-:Y:S01]  /*3e50*/  F2FP.BF16.F32.PACK_AB R22, R31, R22 ;  /* 0x000000161f16723e */ /* 0x000fe200000010ff */
[----:B------:R2:W-:Y:S01]  /*3e60*/  STG.E.128 desc[UR6][R162.64], R16 ;  /* 0x00000010a2007986 */ /* 0x0005e2000c101d06 */
[----:B------:R-:W-:Y:S02]  /*3e70*/  F2FP.BF16.F32.PACK_AB R21, R154, R21 ;  /* 0x000000159a15723e */ /* 0x000fe400000010ff */
[----:B------:R-:W-:-:S02]  /*3e80*/  F2FP.BF16.F32.PACK_AB R20, R25, R20 ;  /* 0x000000141914723e */ /* 0x000fc400000010ff */
[----:B0-----:R-:W-:-:S03]  /*3e90*/  LEA R2, R28, R2, 0x2 ;  /* 0x000000021c027211 */ /* 0x001fc600078e10ff */
[----:B------:R2:W-:Y:S01]  /*3ea0*/  STG.E.128 desc[UR6][R164.64], R20 ;  /* 0x00000014a4007986 */ /* 0x0005e2000c101d06 */
[----:B------:R-:W-:-:S13]  /*3eb0*/  ISETP.GE.AND P1, PT, R2, R29, PT ;  /* 0x0000001d0200720c */ /* 0x000fda0003f26270 */
[----:B------:R-:W-:Y:S05]  /*3ec0*/  @!P1 BRA `(.L_x_11239) ;  /* 0xffffffc400909947 */ /* 0x000fea000383ffff */
[----:B------:R-:W-:Y:S05]  /*3ed0*/  EXIT ;  /* 0x000000000000794d */ /* 0x000fea0003800000 */
.L_x_11238:
        /* <DEDUP_REMOVED lines=8> */
.L_x_11241:
[----:B------:R-:W-:Y:S05]  /*3f60*/  BSYNC B0 ;  /* 0x0000000000007941 */ /* 0x000fea0003800000 */
.L_x_11240:
        /* <DEDUP_REMOVED lines=10> */
.L_x_11242:
[----:B------:R-:W-:Y:S01]  /*4010*/  HFMA2 R151, -RZ, RZ, 0, 2.384185791015625e-07 ;  /* 0x00000004ff977431 */ /* 0x000fe200000001ff */
[----:B------:R-:W-:-:S05]  /*4020*/  MOV R141, R148 ;  /* 0x00000094008d7202 */ /* 0x000fca0000000f00 */
[----:B------:R-:W-:-:S05]  /*4030*/  FADD.FTZ R145, R144, R141 ;  /* 0x0000008d90917221 */ /* 0x000fca0000010000 */
[----:B------:R-:W-:-:S07]  /*4040*/  MOV R150, R145 ;  /* 0x0000009100967202 */ /* 0x000fce0000000f00 */
[----:B------:R-:W-:Y:S05]  /*4050*/  WARPSYNC.COLLECTIVE R149, `(.L_x_11243) ;  /* 0x0000000095087348 */ /* 0x000fea0003c00000 */
[----:B------:R0:W1:Y:S02]  /*4060*/  SHFL.BFLY P3, R148, R150, R151, R152 ;  /* 0x0c00009796947389 */ /* 0x0000640000060098 */
[----:B01----:R-:W-:Y:S05]  /*4070*/  ENDCOLLECTIVE ;  /* 0x000000000000791b */ /* 0x003fea0003800000 */
.L_x_11243:
[----:B------:R-:W-:Y:S01]  /*4080*/  HFMA2 R151, -RZ, RZ, 0, 4.76837158203125e-07 ;  /* 0x00000008ff977431 */ /* 0x000fe200000001ff */
[----:B------:R-:W-:-:S05]  /*4090*/  MOV R140, R148 ;  /* 0x00000094008c7202 */ /* 0x000fca0000000f00 */
[----:B------:R-:W-:-:S05]  /*40a0*/  FADD.FTZ R146, R145, R140 ;  /* 0x0000008c91927221 */ /* 0x000fca0000010000 */
[----:B------:R-:W-:-:S07]  /*40b0*/  MOV R150, R146 ;  /* 0x0000009200967202 */ /* 0x000fce0000000f00 */
[----:B------:R-:W-:Y:S05]  /*40c0*/  WARPSYNC.COLLECTIVE R149, `(.L_x_11244) ;  /* 0x0000000095087348 */ /* 0x000fea0003c00000 */
[----:B------:R0:W1:Y:S02]  /*40d0*/  SHFL.BFLY P3, R148, R150, R151, R152 ;  /* 0x0c00009796947389 */ /* 0x0000640000060098 */
[----:B01----:R-:W-:Y:S05]  /*40e0*/  ENDCOLLECTIVE ;  /* 0x000000000000791b */ /* 0x003fea0003800000 */
.L_x_11244:
[----:B------:R-:W-:Y:S01]  /*40f0*/  HFMA2 R151, -RZ, RZ, 0, 9.5367431640625e-07 ;  /* 0x00000010ff977431 */ /* 0x000fe200000001ff */
[----:B------:R-:W-:-:S05]  /*4100*/  MOV R141, R148 ;  /* 0x00000094008d7202 */ /* 0x000fca0000000f00 */
[----:B------:R-:W-:-:S05]  /*4110*/  FADD.FTZ R147, R146, R141 ;  /* 0x0000008d92937221 */ /* 0x000fca0000010000 */
[----:B------:R-:W-:-:S07]  /*4120*/  MOV R150, R147 ;  /* 0x0000009300967202 */ /* 0x000fce0000000f00 */
[----:B------:R-:W-:Y:S05]  /*4130*/  WARPSYNC.COLLECTIVE R149, `(.L_x_11245) ;  /* 0x0000000095087348 */ /* 0x000fea0003c00000 */
[----:B------:R0:W1:Y:S02]  /*4140*/  SHFL.BFLY P3, R148, R150, R151, R152 ;  /* 0x0c00009796947389 */ /* 0x0000640000060098 */
[----:B01----:R-:W-:Y:S05]  /*4150*/  ENDCOLLECTIVE ;  /* 0x000000000000791b */ /* 0x003fea0003800000 */
.L_x_11245:
        /* <DEDUP_REMOVED lines=88> */
.L_x_11246:
[----:B------:R-:W-:Y:S01]  /*46e0*/  HFMA2 R151, -RZ, RZ, 0, 1.1920928955078125e-07 ;  /* 0x00000002ff977431 */ /* 0x000fe200000001ff */
[----:B------:R-:W-:-:S05]  /*46f0*/  MOV R144, R148 ;  /* 0x0000009400907202 */ /* 0x000fca0000000f00 */
[----:B------:R-:W-:-:S05]  /*4700*/  FADD.FTZ R144, R141, R144 ;  /* 0x000000908d907221 */ /* 0x000fca0000010000 */
[----:B------:R-:W-:-:S07]  /*4710*/  MOV R150, R144 ;  /* 0x0000009000967202 */ /* 0x000fce0000000f00 */
[----:B------:R-:W-:Y:S05]  /*4720*/  WARPSYNC.COLLECTIVE R149, `(.L_x_11247) ;  /* 0x0000000095087348 */ /* 0x000fea0003c00000 */
[----:B------:R0:W1:Y:S02]  /*4730*/  SHFL.BFLY P3, R148, R150, R151, R152 ;  /* 0x0c00009796947389 */ /* 0x0000640000060098 */
[----:B01----:R-:W-:Y:S05]  /*4740*/  ENDCOLLECTIVE ;  /* 0x000000000000791b */ /* 0x003fea0003800000 */
.L_x_11247:
[----:B------:R-:W-:Y:S01]  /*4750*/  HFMA2 R151, -RZ, RZ, 0, 2.384185791015625e-07 ;  /* 0x00000004ff977431 */ /* 0x000fe200000001ff */
[----:B------:R-:W-:-:S05]  /*4760*/  MOV R143, R148 ;  /* 0x00000094008f7202 */ /* 0x000fca0000000f00 */
[----:B------:R-:W-:-:S05]  /*4770*/  FADD.FTZ R143, R144, R143 ;  /* 0x0000008f908f7221 */ /* 0x000fca0000010000 */
[----:B------:R-:W-:-:S07]  /*4780*/  MOV R150, R143 ;  /* 0x0000008f00967202 */ /* 0x000fce0000000f00 */
[----:B------:R-:W-:Y:S05]  /*4790*/  WARPSYNC.COLLECTIVE R149, `(.L_x_11248) ;  /* 0x0000000095087348 */ /* 0x000fea0003c00000 */
[----:B------:R0:W1:Y:S02]  /*47a0*/  SHFL.BFLY P3, R148, R150, R151, R152 ;  /* 0x0c00009796947389 */ /* 0x0000640000060098 */
[----:B01----:R-:W-:Y:S05]  /*47b0*/  ENDCOLLECTIVE ;  /* 0x000000000000791b */ /* 0x003fea0003800000 */
.L_x_11248:
[----:B------:R-:W-:Y:S01]  /*47c0*/  HFMA2 R151, -RZ, RZ, 0, 4.76837158203125e-07 ;  /* 0x00000008ff977431 */ /* 0x000fe200000001ff */
[----:B------:R-:W-:-:S05]  /*47d0*/  MOV R146, R148 ;  /* 0x0000009400927202 */ /* 0x000fca0000000f00 */
[----:B------:R-:W-:-:S05]  /*47e0*/  FADD.FTZ R146, R143, R146 ;  /* 0x000000928f927221 */ /* 0x000fca0000010000 */
[----:B------:R-:W-:-:S07]  /*47f0*/  MOV R150, R146 ;  /* 0x0000009200967202 */ /* 0x000fce0000000f00 */
[----:B------:R-:W-:Y:S05]  /*4800*/  WARPSYNC.COLLECTIVE R149, `(.L_x_11249) ;  /* 0x0000000095087348 */ /* 0x000fea0003c00000 */
[----:B------:R0:W1:Y:S02]  /*4810*/  SHFL.BFLY P3, R148, R150, R151, R152 ;  /* 0x0c00009796947389 */ /* 0x0000640000060098 */
[----:B01----:R-:W-:Y:S05]  /*4820*/  ENDCOLLECTIVE ;  /* 0x000000000000791b */ /* 0x003fea0003800000 */
.L_x_11249:
[----:B------:R-:W-:Y:S01]  /*4830*/  HFMA2 R151, -RZ, RZ, 0, 9.5367431640625e-07 ;  /* 0x00000010ff977431 */ /* 0x000fe200000001ff */
[----:B------:R-:W-:-:S05]  /*4840*/  MOV R145, R148 ;  /* 0x0000009400917202 */ /* 0x000fca0000000f00 */
[----:B------:R-:W-:-:S05]  /*4850*/  FADD.FTZ R145, R146, R145 ;  /* 0x0000009192917221 */ /* 0x000fca0000010000 */
[----:B------:R-:W-:-:S07]  /*4860*/  MOV R150, R145 ;  /* 0x0000009100967202 */ /* 0x000fce0000000f00 */
[----:B------:R-:W-:Y:S05]  /*4870*/  WARPSYNC.COLLECTIVE R149, `(.L_x_11250) ;  /* 0x0000000095087348 */ /* 0x000fea0003c00000 */
[----:B------:R0:W1:Y:S02]  /*4880*/  SHFL.BFLY P3, R148, R150, R151, R152 ;  /* 0x0c00009796947389 */ /* 0x0000640000060098 */
[----:B01----:R-:W-:Y:S05]  /*4890*/  ENDCOLLECTIVE ;  /* 0x000000000000791b */ /* 0x003fea0003800000 */
.L_x_11250:
[----:B------:R-:W-:Y:S05]  /*48a0*/  BRA `(.L_x_11251) ;  /* 0xffffffe800e87947 */ /* 0x000fea000383ffff */
.L_x_11252:
        /* <DEDUP_REMOVED lines=13> */
.L_x_27987:


//--------------------- .text._ZN10layer_norm31ln_parallel_residual_fwd_kernelINS_13Kernel_traitsIf13__nv_bfloat16fS2_fjLj1280ELj1ELj4ELj1ELj16ENS_18Kernel_traits_baseILj1280EfS2_fS2_fjLj128EEEEELb1ELb0ELb0EEEvNS_9FwdParamsE --------------------------
	.section	.text._ZN10layer_norm31ln_parallel_residual_fwd_kernelINS_13Kernel_traitsIf13__nv_bfloat16fS2_fjLj1280ELj1ELj4ELj1ELj16ENS_18Kernel_traits_baseILj1280EfS2_fS2_fjLj128EEEEELb1ELb0ELb0EEEvNS_9FwdParamsE,"ax",@progbits
	.align	128
        .global         _ZN10layer_norm31ln_parallel_residual_fwd_kernelINS_13Kernel_traitsIf13__nv_bfloat16fS2_fjLj1280ELj1ELj4ELj1ELj16ENS_18Kernel_traits_baseILj1280EfS2_fS2_fjLj128EEEEELb1ELb0ELb0EEEvNS_9FwdParamsE
        .type           _ZN10layer_norm31ln_parallel_residual_fwd_kernelINS_13Kernel_traitsIf13__nv_bfloat16fS2_fjLj1280ELj1ELj4ELj1ELj16ENS_18Kernel_traits_baseILj1280EfS2_fS2_fjLj128EEEEELb1ELb0ELb0EEEvNS_9FwdParamsE,@function
        .size           _ZN10layer_norm31ln_parallel_residual_fwd_kernelINS_13Kernel_traitsIf13__nv_bfloat16fS2_fjLj1280ELj1ELj4ELj1ELj16ENS_18Kernel_traits_baseILj1280EfS2_fS2_fjLj128EEEEELb1ELb0ELb0EEEvNS_9FwdParamsE,(.L_x_27988 - _ZN10layer_norm31ln_parallel_residual_fwd_kernelINS_13Kernel_traitsIf13__nv_bfloat16fS2_fjLj1280ELj1ELj4ELj1ELj16ENS_18Kernel_traits_baseILj1280EfS2_fS2_fjLj128EEEEELb1ELb0ELb0EEEvNS_9FwdParamsE)
        .other          _ZN10layer_norm31ln_parallel_residual_fwd_kernelINS_13Kernel_traitsIf13__nv_bfloat16fS2_fjLj1280ELj1ELj4ELj1ELj16ENS_18Kernel_traits_baseILj1280EfS2_fS2_fjLj128EEEEELb1ELb0ELb0EEEvNS_9FwdParamsE,@"STO_CUDA_ENTRY STV_DEFAULT"
_ZN10layer_norm31ln_parallel_residual_fwd_kernelINS_13Kernel_traitsIf13__nv_bfloat16fS2_fjLj1280ELj1ELj4ELj1ELj16ENS_18Kernel_traits_baseILj1280EfS2_fS2_fjLj128EEEEELb1ELb0ELb0EEEvNS_9FwdParamsE:
.text._ZN10layer_norm31ln_parallel_residual_fwd_kernelINS_13Kernel_traitsIf13__nv_bfloat16fS2_fjLj1280ELj1ELj4ELj1ELj16ENS_18Kernel_traits_baseILj1280EfS2_fS2_fjLj128EEEEELb1ELb0ELb0EEEvNS_9FwdParamsE:
        /* <DEDUP_REMOVED lines=71> */
[----:B------:R-:W5:Y:S02]  /*0470*/  @P3 LDG.E.128 R12, desc[UR6][R4.64] ;  /* 0x00000006040c3981 */ /* 0x000f64000c1e1d00 */
[----:B------:R-:W0:Y:S01]  /*0480*/  LDC.64 R76, c[0x0][0x3d0] ;  /* 0x0000f400ff4c7b82 */ /* 0x000e220000000a00 */
[C---:B-1----:R-:W-:Y:S01]  /*0490*/  @P3 IMAD.WIDE.U32 R6, R3.reuse, 0x20, R6 ;  /* 0x0000002003063825 */ /* 0x042fe200078e0006 */
[----:B------:R-:W-:Y:S01]  /*04a0*/  @P3 LOP3.LUT R3, R3, 0x20, RZ, 0xfc, !PT ;  /* 0x0000002003033812 */ /* 0x000fe200078efcff */
[----:B------:R1:W5:Y:S04]  /*04b0*/  @P3 LDG.E.128 R16, desc[UR6][R4.64+0x10] ;  /* 0x0000100604103981 */ /* 0x000368000c1e1d00 */
[----:B------:R-:W5:Y:S01]  /*04c0*/  @P3 LDG.E.128 R20, desc[UR6][R6.64] ;  /* 0x0000000606143981 */ /* 0x000f62000c1e1d00 */
[----:B------:R-:W4:Y:S08]  /*04d0*/  LDC.64 R78, c[0x0][0x3d8] ;  /* 0x0000f600ff4e7b82 */ /* 0x000f300000000a00 */
[----:B------:R-:W1:Y:S01]  /*04e0*/  LDC.64 R82, c[0x0][0x3d0] ;  /* 0x0000f400ff527b82 */ /* 0x000e620000000a00 */
[C---:B--2---:R-:W-:Y:S01]  /*04f0*/  @P0 IMAD.WIDE.U32 R8, R3.reuse, 0x20, R8 ;  /* 0x0000002003080825 */ /* 0x044fe200078e0008 */
[----:B------:R-:W5:Y:S03]  /*0500*/  @P3 LDG.E.128 R24, desc[UR6][R6.64+0x10] ;  /* 0x0000100606183981 */ /* 0x000f66000c1e1d00 */
[C---:B---3--:R-:W-:Y:S01]  /*0510*/  @P0 IMAD.WIDE.U32 R10, R3.reuse, 0x20, R10 ;  /* 0x00000020030a0825 */ /* 0x048fe200078e000a */
[----:B------:R-:W5:Y:S02]  /*0520*/  @P0 LDG.E.128 R28, desc[UR6][R8.64] ;  /* 0x00000006081c0981 */ /* 0x000f64000c1e1d00 */
[----:B------:R-:W2:Y:S01]  /*0530*/  LDC.64 R84, c[0x0][0x3d8] ;  /* 0x0000f600ff547b82 */ /* 0x000ea20000000a00 */
[----:B------:R-:W-:Y:S01]  /*0540*/  @P0 VIADD R3, R3, 0x20 ;  /* 0x0000002003030836 */ /* 0x000fe20000000000 */
[----:B------:R-:W5:Y:S03]  /*0550*/  @P0 LDG.E.128 R32, desc[UR6][R8.64+0x10] ;  /* 0x0000100608200981 */ /* 0x000f66000c1e1d00 */
[C---:B0-----:R-:W-:Y:S01]  /*0560*/  @P1 IMAD.WIDE.U32 R76, R3.reuse, 0x20, R76 ;  /* 0x00000020034c1825 */ /* 0x041fe200078e004c */
[----:B------:R-:W5:Y:S03]  /*0570*/  @P0 LDG.E.128 R36, desc[UR6][R10.64] ;  /* 0x000000060a240981 */ /* 0x000f66000c1e1d00 */
[C---:B----4-:R-:W-:Y:S01]  /*0580*/  @P1 IMAD.WIDE.U32 R80, R3.reuse, 0x20, R78 ;  /* 0x0000002003501825 */ /* 0x050fe200078e004e */
[----:B------:R-:W5:Y:S03]  /*0590*/  @P0 LDG.E.128 R40, desc[UR6][R10.64+0x10] ;  /* 0x000010060a280981 */ /* 0x000f66000c1e1d00 */
[----:B------:R-:W-:Y:S01]  /*05a0*/  @P1 VIADD R3, R3, 0x20 ;  /* 0x0000002003031836 */ /* 0x000fe20000000000 */
[----:B------:R-:W5:Y:S03]  /*05b0*/  @P1 LDG.E.128 R44, desc[UR6][R76.64] ;  /* 0x000000064c2c1981 */ /* 0x000f66000c1e1d00 */
[C---:B-1----:R-:W-:Y:S01]  /*05c0*/  @P2 IMAD.WIDE.U32 R4, R3.reuse, 0x20, R82 ;  /* 0x0000002003042825 */ /* 0x042fe200078e0052 */
[----:B------:R0:W5:Y:S04]  /*05d0*/  @P1 LDG.E.128 R48, desc[UR6][R76.64+0x10] ;  /* 0x000010064c301981 */ /* 0x000168000c1e1d00 */
[----:B------:R-:W5:Y:S04]  /*05e0*/  @P2 LDG.E.128 R60, desc[UR6][R4.64] ;  /* 0x00000006043c2981 */ /* 0x000f68000c1e1d00 */
[----:B------:R-:W5:Y:S01]  /*05f0*/  @P2 LDG.E.128 R64, desc[UR6][R4.64+0x10] ;  /* 0x0000100604402981 */ /* 0x000f62000c1e1d00 */
[----:B------:R-:W-:Y:S01]  /*0600*/  ISETP.GE.U32.AND P0, PT, R0, 0xa0, PT ;  /* 0x000000a00000780c */ /* 0x000fe20003f06070 */
[----:B--2---:R-:W-:Y:S01]  /*0610*/  @P2 IMAD.WIDE.U32 R84, R3, 0x20, R84 ;  /* 0x0000002003542825 */ /* 0x004fe200078e0054 */
[----:B------:R-:W-:Y:S01]  /*0620*/  CS2R R78, SRZ ;  /* 0x00000000004e7805 */ /* 0x000fe2000001ff00 */
[----:B------:R-:W5:Y:S01]  /*0630*/  @P1 LDG.E.128 R52, desc[UR6][R80.64] ;  /* 0x0000000650341981 */ /* 0x000f62000c1e1d00 */
[----:B0-----:R-:W-:-:S02]  /*0640*/  CS2R R76, SRZ ;  /* 0x00000000004c7805 */ /* 0x001fc4000001ff00 */
        /* <DEDUP_REMOVED lines=13> */
[----:B------:R-:W-:Y:S02]  /*0720*/  CS2R R100, SRZ ;  /* 0x0000000000647805 */ /* 0x000fe4000001ff00 */
[----:B------:R-:W-:-:S02]  /*0730*/  CS2R R106, SRZ ;  /* 0x00000000006a7805 */ /* 0x000fc4000001ff00 */
[----:B------:R-:W-:Y:S02]  /*0740*/  CS2R R104, SRZ ;  /* 0x0000000000687805 */ /* 0x000fe4000001ff00 */
[----:B------:R-:W-:Y:S02]  /*0750*/  CS2R R110, SRZ ;  /* 0x00000000006e7805 */ /* 0x000fe4000001ff00 */
[----:B------:R-:W-:Y:S02]  /*0760*/  CS2R R108, SRZ ;  /* 0x00000000006c7805 */ /* 0x000fe4000001ff00 */
[----:B------:R-:W-:Y:S02]  /*0770*/  CS2R R114, SRZ ;  /* 0x0000000000727805 */ /* 0x000fe4000001ff00 */
[----:B------:R-:W-:Y:S02]  /*0780*/  CS2R R112, SRZ ;  /* 0x0000000000707805 */ /* 0x000fe4000001ff00 */
[----:B-1----:R-:W-:-:S02]  /*0790*/  CS2R R84, SRZ ;  /* 0x0000000000547805 */ /* 0x002fc4000001ff00 */
        /* <DEDUP_REMOVED lines=12> */
[----:B------:R-:W-:Y:S01]  /*0860*/  @P2 IADD3 R3, PT, PT, R3, 0x20, RZ ;  /* 0x0000002003032810 */ /* 0x000fe20007ffe0ff */
[----:B------:R-:W-:Y:S06]  /*0870*/  @!P0 BRA `(.L_x_11256) ;  /* 0x0000001400ac8947 */ /* 0x000fec0003800000 */
        /* <DEDUP_REMOVED lines=49> */
.L_x_11255:
        /* <DEDUP_REMOVED lines=11> */
[----:B------:R-:W5:Y:S01]  /*0c40*/  @P3 LDG.E.128 R12, desc[UR6][R6.64] ;  /* 0x00000006060c3981 */ /* 0x000f62000c1e1d00 */
[C---:B-1----:R-:W-:Y:S01]  /*0c50*/  @P3 IMAD.WIDE.U32 R8, R3.reuse, 0x20, R8 ;  /* 0x0000002003083825 */ /* 0x042fe200078e0008 */
[----:B------:R-:W0:Y:S02]  /*0c60*/  LDC.64 R76, c[0x0][0x3d8] ;  /* 0x0000f600ff4c7b82 */ /* 0x000e240000000a00 */
[----:B------:R-:W5:Y:S04]  /*0c70*/  @P3 LDG.E.128 R16, desc[UR6][R6.64+0x10] ;  /* 0x0000100606103981 */ /* 0x000f68000c1e1d00 */
[----:B------:R-:W5:Y:S02]  /*0c80*/  @P3 LDG.E.128 R20, desc[UR6][R8.64] ;  /* 0x0000000608143981 */ /* 0x000f64000c1e1d00 */
[----:B------:R-:W1:Y:S02]  /*0c90*/  @P0 LDC.64 R78, c[0x0][0x440] ;  /* 0x00011000ff4e0b82 */ /* 0x000e640000000a00 */
[----:B------:R-:W5:Y:S01]  /*0ca0*/  @P3 LDG.E.128 R24, desc[UR6][R8.64+0x10] ;  /* 0x0000100608183981 */ /* 0x000f62000c1e1d00 */
[----:B---3--:R-:W-:-:S05]  /*0cb0*/  @P3 IMAD.WIDE.U32 R4, R3, 0x20, R4 ;  /* 0x0000002003043825 */ /* 0x008fca00078e0004 */
[----:B------:R-:W3:Y:S01]  /*0cc0*/  LDC.64 R80, c[0x0][0x3d0] ;  /* 0x0000f400ff507b82 */ /* 0x000ee20000000a00 */
[----:B------:R-:W5:Y:S04]  /*0cd0*/  @P3 LD.E.128 R136, desc[UR6][R4.64] ;  /* 0x0000000604883980 */ /* 0x000f68000c101d00 */
[----:B------:R-:W5:Y:S03]  /*0ce0*/  @P3 LD.E.128 R132, desc[UR6][R4.64+0x10] ;  /* 0x0000100604843980 */ /* 0x000f66000c101d00 */
[----:B------:R-:W4:Y:S08]  /*0cf0*/  LDC.64 R82, c[0x0][0x3d8] ;  /* 0x0000f600ff527b82 */ /* 0x000f300000000a00 */
[----:B------:R-:W4:Y:S01]  /*0d00*/  @P1 LDC.64 R84, c[0x0][0x440] ;  /* 0x00011000ff541b82 */ /* 0x000f220000000a00 */
[----:B------:R-:W-:-:S07]  /*0d10*/  @P3 LOP3.LUT R3, R3, 0x20, RZ, 0xfc, !PT ;  /* 0x0000002003033812 */ /* 0x000fce00078efcff */
[----:B------:R-:W4:Y:S08]  /*0d20*/  LDC.64 R86, c[0x0][0x3d0] ;  /* 0x0000f400ff567b82 */ /* 0x000f300000000a00 */
[----:B------:R-:W4:Y:S08]  /*0d30*/  LDC.64 R88, c[0x0][0x3d8] ;  /* 0x0000f600ff587b82 */ /* 0x000f300000000a00 */
[----:B------:R-:W4:Y:S01]  /*0d40*/  @P2 LDC.64 R90, c[0x0][0x440] ;  /* 0x00011000ff5a2b82 */ /* 0x000f220000000a00 */
[----:B--2---:R-:W-:-:S04]  /*0d50*/  @P0 IMAD.WIDE.U32 R10, R3, 0x20, R10 ;  /* 0x00000020030a0825 */ /* 0x004fc800078e000a */
[C---:B0-----:R-:W-:Y:S01]  /*0d60*/  @P0 IMAD.WIDE.U32 R76, R3.reuse, 0x20, R76 ;  /* 0x00000020034c0825 */ /* 0x041fe200078e004c */
[----:B------:R-:W5:Y:S03]  /*0d70*/  @P0 LDG.E.128 R28, desc[UR6][R10.64] ;  /* 0x000000060a1c0981 */ /* 0x000f66000c1e1d00 */
[C---:B-1----:R-:W-:Y:S01]  /*0d80*/  @P0 IMAD.WIDE.U32 R78, R3.reuse, 0x20, R78 ;  /* 0x00000020034e0825 */ /* 0x042fe200078e004e */
[----:B------:R-:W5:Y:S03]  /*0d90*/  @P0 LDG.E.128 R32, desc[UR6][R10.64+0x10] ;  /* 0x000010060a200981 */ /* 0x000f66000c1e1d00 */
[----:B------:R-:W-:Y:S01]  /*0da0*/  @P0 VIADD R3, R3, 0x20 ;  /* 0x0000002003030836 */ /* 0x000fe20000000000 */
[----:B------:R-:W5:Y:S04]  /*0db0*/  @P0 LDG.E.128 R36, desc[UR6][R76.64] ;  /* 0x000000064c240981 */ /* 0x000f68000c1e1d00 */
[----:B------:R-:W5:Y:S04]  /*0dc0*/  @P0 LDG.E.128 R40, desc[UR6][R76.64+0x10] ;  /* 0x000010064c280981 */ /* 0x000f68000c1e1d00 */
[----:B------:R-:W5:Y:S04]  /*0dd0*/  @P0 LD.E.128 R128, desc[UR6][R78.64] ;  /* 0x000000064e800980 */ /* 0x000f68000c101d00 */
[----:B------:R0:W5:Y:S01]  /*0de0*/  @P0 LD.E.128 R124, desc[UR6][R78.64+0x10] ;  /* 0x000010064e7c0980 */ /* 0x000162000c101d00 */
[----:B------:R-:W-:Y:S01]  /*0df0*/  ISETP.GE.U32.AND P0, PT, R0, 0xa0, PT ;  /* 0x000000a00000780c */ /* 0x000fe20003f06070 */
[----:B---3--:R-:W-:-:S04]  /*0e00*/  @P1 IMAD.WIDE.U32 R80, R3, 0x20, R80 ;  /* 0x0000002003501825 */ /* 0x008fc800078e0050 */
[C---:B----4-:R-:W-:Y:S01]  /*0e10*/  @P1 IMAD.WIDE.U32 R82, R3.reuse, 0x20, R82 ;  /* 0x0000002003521825 */ /* 0x050fe200078e0052 */
[----:B------:R-:W5:Y:S03]  /*0e20*/  @P1 LDG.E.128 R44, desc[UR6][R80.64] ;  /* 0x00000006502c1981 */ /* 0x000f66000c1e1d00 */
[C---:B------:R-:W-:Y:S01]  /*0e30*/  @P1 IMAD.WIDE.U32 R84, R3.reuse, 0x20, R84 ;  /* 0x0000002003541825 */ /* 0x040fe200078e0054 */
[----:B------:R-:W5:Y:S03]  /*0e40*/  @P1 LDG.E.128 R48, desc[UR6][R80.64+0x10] ;  /* 0x0000100650301981 */ /* 0x000f66000c1e1d00 */
[----:B------:R-:W-:Y:S01]  /*0e50*/  @P1 VIADD R3, R3, 0x20 ;  /* 0x0000002003031836 */ /* 0x000fe20000000000 */
[----:B------:R-:W5:Y:S03]  /*0e60*/  @P1 LDG.E.128 R52, desc[UR6][R82.64] ;  /* 0x0000000652341981 */ /* 0x000f66000c1e1d00 */
[C---:B------:R-:W-:Y:S01]  /*0e70*/  @P2 IMAD.WIDE.U32 R86, R3.reuse, 0x20, R86 ;  /* 0x0000002003562825 */ /* 0x040fe200078e0056 */
[----:B------:R1:W5:Y:S03]  /*0e80*/  @P1 LDG.E.128 R56, desc[UR6][R82.64+0x10] ;  /* 0x0000100652381981 */ /* 0x000366000c1e1d00 */
[C---:B------:R-:W-:Y:S01]  /*0e90*/  @P2 IMAD.WIDE.U32 R88, R3.reuse, 0x20, R88 ;  /* 0x0000002003582825 */ /* 0x040fe200078e0058 */
[----:B------:R-:W5:Y:S03]  /*0ea0*/  @P1 LD.E.128 R120, desc[UR6][R84.64] ;  /* 0x0000000654781980 */ /* 0x000f66000c101d00 */
[----:B------:R-:W-:Y:S01]  /*0eb0*/  @P2 IMAD.WIDE.U32 R90, R3, 0x20, R90 ;  /* 0x00000020035a2825 */ /* 0x000fe200078e005a */
[----:B------:R2:W5:Y:S01]  /*0ec0*/  @P1 LD.E.128 R116, desc[UR6][R84.64+0x10] ;  /* 0x0000100654741980 */ /* 0x000562000c101d00 */
[----:B0-----:R-:W-:-:S02]  /*0ed0*/  CS2R R78, SRZ ;  /* 0x00000000004e7805 */ /* 0x001fc4000001ff00 */
[----:B------:R-:W-:Y:S02]  /*0ee0*/  CS2R R76, SRZ ;  /* 0x00000000004c7805 */ /* 0x000fe4000001ff00 */
[----:B-1----:R-:W-:Y:S01]  /*0ef0*/  CS2R R82, SRZ ;  /* 0x0000000000527805 */ /* 0x002fe2000001ff00 */
[----:B------:R-:W5:Y:S01]  /*0f00*/  @P2 LDG.E.128 R60, desc[UR6][R86.64] ;  /* 0x00000006563c2981 */ /* 0x000f62000c1e1d00 */
[----:B------:R-:W-:Y:S02]  /*0f10*/  CS2R R80, SRZ ;  /* 0x0000000000507805 */ /* 0x000fe4000001ff00 */
[----:B------:R-:W-:Y:S02]  /*0f20*/  CS2R R94, SRZ ;  /* 0x00000000005e7805 */ /* 0x000fe4000001ff00 */
[----:B------:R-:W-:Y:S01]  /*0f30*/  CS2R R92, SRZ ;  /* 0x00000000005c7805 */ /* 0x000fe2000001ff00 */
[----:B------:R0:W5:Y:S01]  /*0f40*/  @P2 LDG.E.128 R64, desc[UR6][R86.64+0x10] ;  /* 0x0000100656402981 */ /* 0x000162000c1e1d00 */
[----:B------:R-:W-:-:S02]  /*0f50*/  CS2R R98, SRZ ;  /* 0x0000000000627805 */ /* 0x000fc4000001ff00 */
[----:B--2---:R-:W-:Y:S02]  /*0f60*/  CS2R R84, SRZ ;  /* 0x0000000000547805 */ /* 0x004fe4000001ff00 */
[----:B------:R-:W-:Y:S01]  /*0f70*/  CS2R R96, SRZ ;  /* 0x0000000000607805 */ /* 0x000fe2000001ff00 */
[----:B------:R-:W5:Y:S01]  /*0f80*/  @P2 LDG.E.128 R68, desc[UR6][R88.64] ;  /* 0x0000000658442981 */ /* 0x000f62000c1e1d00 */
[----:B------:R-:W-:Y:S02]  /*0f90*/  CS2R R102, SRZ ;  /* 0x0000000000667805 */ /* 0x000fe4000001ff00 */
[----:B------:R-:W-:Y:S02]  /*0fa0*/  CS2R R100, SRZ ;  /* 0x0000000000647805 */ /* 0x000fe4000001ff00 */
[----:B------:R-:W-:Y:S01]  /*0fb0*/  CS2R R106, SRZ ;  /* 0x00000000006a7805 */ /* 0x000fe2000001ff00 */
[----:B------:R1:W5:Y:S01]  /*0fc0*/  @P2 LDG.E.128 R72, desc[UR6][R88.64+0x10] ;  /* 0x0000100658482981 */ /* 0x000362000c1e1d00 */
[----:B------:R-:W-:-:S02]  /*0fd0*/  CS2R R104, SRZ ;  /* 0x0000000000687805 */ /* 0x000fc4000001ff00 */
[----:B0-----:R-:W-:Y:S01]  /*0fe0*/  CS2R R86, SRZ ;  /* 0x0000000000567805 */ /* 0x001fe2000001ff00 */
[----:B------:R-:W-:Y:S01]  /*0ff0*/  @P2 VIADD R3, R3, 0x20 ;  /* 0x0000002003032836 */ /* 0x000fe20000000000 */
        /* <DEDUP_REMOVED lines=38> */
.L_x_11254:
        /* <DEDUP_REMOVED lines=54> */
[----:B------:R0:W5:Y:S03]  /*15c0*/  @P1 LD.E.128 R88, desc[UR6][R150.64] ;  /* 0x0000000696581980 */ /* 0x000166000c101d00 */
[----:B------:R-:W-:Y:S01]  /*15d0*/  @P1 VIADD R3, R3, 0x20 ;  /* 0x0000002003031836 */ /* 0x000fe20000000000 */
[----:B------:R0:W5:Y:S03]  /*15e0*/  @P1 LD.E.128 R84, desc[UR6][R150.64+0x10] ;  /* 0x0000100696541980 */ /* 0x000166000c101d00 */
[C---:B------:R-:W-:Y:S01]  /*15f0*/  @P2 IMAD.WIDE.U32 R152, R3.reuse, 0x20, R152 ;  /* 0x0000002003982825 */ /* 0x040fe200078e0098 */
[----:B------:R0:W5:Y:S03]  /*1600*/  @P1 LDG.E.128 R52, desc[UR6][R6.64] ;  /* 0x0000000606341981 */ /* 0x000166000c1e1d00 */
[C---:B------:R-:W-:Y:S01]  /*1610*/  @P2 IMAD.WIDE.U32 R154, R3.reuse, 0x20, R154 ;  /* 0x00000020039a2825 */ /* 0x040fe200078e009a */
[----:B------:R0:W5:Y:S03]  /*1620*/  @P1 LDG.E.128 R56, desc[UR6][R6.64+0x10] ;  /* 0x0000100606381981 */ /* 0x000166000c1e1d00 */
[C---:B------:R-:W-:Y:S01]  /*1630*/  @P2 IMAD.WIDE.U32 R156, R3.reuse, 0x20, R156 ;  /* 0x00000020039c2825 */ /* 0x040fe200078e009c */
[----:B------:R0:W5:Y:S03]  /*1640*/  @P1 LD.E.128 R120, desc[UR6][R4.64] ;  /* 0x0000000604781980 */ /* 0x000166000c101d00 */
[C---:B------:R-:W-:Y:S01]  /*1650*/  @P2 IMAD.WIDE.U32 R8, R3.reuse, 0x20, R8 ;  /* 0x0000002003082825 */ /* 0x040fe200078e0008 */
        /* <DEDUP_REMOVED lines=33> */
.L_x_11257:
        /* <DEDUP_REMOVED lines=13> */
[----:B------:R-:W0:Y:S02]  /*1940*/  @P0 LDC.64 R108, c[0x0][0x438] ;  /* 0x00010e00ff6c0b82 */ /* 0x000e240000000a00 */
[----:B------:R-:W5:Y:S04]  /*1950*/  @P3 LDG.E.128 R16, desc[UR6][R4.64+0x10] ;  /* 0x0000100604103981 */ /* 0x000f68000c1e1d00 */
[----:B------:R-:W5:Y:S02]  /*1960*/  @P3 LDG.E.128 R20, desc[UR6][R8.64] ;  /* 0x0000000608143981 */ /* 0x000f64000c1e1d00 */
[----:B------:R-:W1:Y:S02]  /*1970*/  LDC.64 R110, c[0x0][0x3d8] ;  /* 0x0000f600ff6e7b82 */ /* 0x000e640000000a00 */
        /* <DEDUP_REMOVED lines=9> */
[----:B------:R-:W4:Y:S08]  /*1a10*/  @P2 LDC.64 R120, c[0x0][0x438] ;  /* 0x00010e00ff782b82 */ /* 0x000f300000000a00 */
[----:B------:R-:W4:Y:S01]  /*1a20*/  LDC.64 R122, c[0x0][0x3d8] ;  /* 0x0000f600ff7a7b82 */ /* 0x000f220000000a00 */
[----:B--2---:R-:W-:-:S04]  /*1a30*/  @P0 IMAD.WIDE.U32 R10, R3, 0x20, R10 ;  /* 0x00000020030a0825 */ /* 0x004fc800078e000a */
[C---:B0-----:R-:W-:Y:S01]  /*1a40*/  @P0 IMAD.WIDE.U32 R108, R3.reuse, 0x20, R108 ;  /* 0x00000020036c0825 */ /* 0x041fe200078e006c */
[----:B------:R-:W5:Y:S03]  /*1a50*/  @P0 LDG.E.128 R28, desc[UR6][R10.64] ;  /* 0x000000060a1c0981 */ /* 0x000f66000c1e1d00 */
[C---:B-1----:R-:W-:Y:S01]  /*1a60*/  @P0 IMAD.WIDE.U32 R110, R3.reuse, 0x20, R110 ;  /* 0x00000020036e0825 */ /* 0x042fe200078e006e */
[----:B------:R-:W5:Y:S03]  /*1a70*/  @P0 LDG.E.128 R32, desc[UR6][R10.64+0x10] ;  /* 0x000010060a200981 */ /* 0x000f66000c1e1d00 */
[----:B------:R-:W-:Y:S01]  /*1a80*/  @P0 VIADD R3, R3, 0x20 ;  /* 0x0000002003030836 */ /* 0x000fe20000000000 */
[----:B------:R-:W5:Y:S04]  /*1a90*/  @P0 LD.E.128 R96, desc[UR6][R108.64] ;  /* 0x000000066c600980 */ /* 0x000f68000c101d00 */
[----:B------:R-:W5:Y:S04]  /*1aa0*/  @P0 LD.E.128 R92, desc[UR6][R108.64+0x10] ;  /* 0x000010066c5c0980 */ /* 0x000f68000c101d00 */
[----:B------:R-:W5:Y:S04]  /*1ab0*/  @P0 LDG.E.128 R36, desc[UR6][R110.64] ;  /* 0x000000066e240981 */ /* 0x000f68000c1e1d00 */
[----:B------:R0:W5:Y:S01]  /*1ac0*/  @P0 LDG.E.128 R40, desc[UR6][R110.64+0x10] ;  /* 0x000010066e280981 */ /* 0x000162000c1e1d00 */
[----:B------:R-:W-:Y:S01]  /*1ad0*/  ISETP.GE.U32.AND P0, PT, R0, 0xa0, PT ;  /* 0x000000a00000780c */ /* 0x000fe20003f06070 */
[----:B---3--:R-:W-:-:S04]  /*1ae0*/  @P1 IMAD.WIDE.U32 R112, R3, 0x20, R112 ;  /* 0x0000002003701825 */ /* 0x008fc800078e0070 */
[C---:B----4-:R-:W-:Y:S01]  /*1af0*/  @P1 IMAD.WIDE.U32 R114, R3.reuse, 0x20, R114 ;  /* 0x0000002003721825 */ /* 0x050fe200078e0072 */
[----:B------:R-:W5:Y:S03]  /*1b00*/  @P1 LDG.E.128 R44, desc[UR6][R112.64] ;  /* 0x00000006702c1981 */ /* 0x000f66000c1e1d00 */
[C---:B------:R-:W-:Y:S01]  /*1b10*/  @P1 IMAD.WIDE.U32 R116, R3.reuse, 0x20, R116 ;  /* 0x0000002003741825 */ /* 0x040fe200078e0074 */
[----:B------:R-:W-:Y:S01]  /*1b20*/  @P1 IADD3 R3, PT, PT, R3, 0x20, RZ ;  /* 0x0000002003031810 */ /* 0x000fe20007ffe0ff */
[----:B------:R1:W5:Y:S04]  /*1b30*/  @P1 LDG.E.128 R48, desc[UR6][R112.64+0x10] ;  /* 0x0000100670301981 */ /* 0x000368000c1e1d00 */
[C---:B------:R-:W-:Y:S01]  /*1b40*/  @P2 IMAD.WIDE.U32 R118, R3.reuse, 0x20, R118 ;  /* 0x0000002003762825 */ /* 0x040fe200078e0076 */
[----:B------:R-:W5:Y:S03]  /*1b50*/  @P1 LD.E.128 R88, desc[UR6][R114.64] ;  /* 0x0000000672581980 */ /* 0x000f66000c101d00 */
[C---:B------:R-:W-:Y:S01]  /*1b60*/  @P2 IMAD.WIDE.U32 R120, R3.reuse, 0x20, R120 ;  /* 0x0000002003782825 */ /* 0x040fe200078e0078 */
[----:B------:R2:W5:Y:S03]  /*1b70*/  @P1 LD.E.128 R84, desc[UR6][R114.64+0x10] ;  /* 0x0000100672541980 */ /* 0x000566000c101d00 */
[----:B------:R-:W-:Y:S01]  /*1b80*/  @P2 IMAD.WIDE.U32 R122, R3, 0x20, R122 ;  /* 0x00000020037a2825 */ /* 0x000fe200078e007a */
[----:B------:R-:W5:Y:S01]  /*1b90*/  @P1 LDG.E.128 R52, desc[UR6][R116.64] ;  /* 0x0000000674341981 */ /* 0x000f62000c1e1d00 */
[----:B0-----:R-:W-:-:S02]  /*1ba0*/  CS2R R110, SRZ ;  /* 0x00000000006e7805 */ /* 0x001fc4000001ff00 */
[----:B------:R-:W-:Y:S02]  /*1bb0*/  CS2R R108, SRZ ;  /* 0x00000000006c7805 */ /* 0x000fe4000001ff00 */
[----:B-1----:R-:W-:Y:S01]  /*1bc0*/  CS2R R112, SRZ ;  /* 0x0000000000707805 */ /* 0x002fe2000001ff00 */
[----:B------:R0:W5:Y:S01]  /*1bd0*/  @P1 LDG.E.128 R56, desc[UR6][R116.64+0x10] ;  /* 0x0000100674381981 */ /* 0x000162000c1e1d00 */
[----:B------:R-:W-:Y:S02]  /*1be0*/  CS2R R126, SRZ ;  /* 0x00000000007e7805 */ /* 0x000fe4000001ff00 */
[----:B--2---:R-:W-:Y:S02]  /*1bf0*/  CS2R R114, SRZ ;  /* 0x0000000000727805 */ /* 0x004fe4000001ff00 */
        /* <DEDUP_REMOVED lines=10> */
[----:B------:R-:W-:Y:S01]  /*1ca0*/  CS2R R136, SRZ ;  /* 0x0000000000887805 */ /* 0x000fe2000001ff00 */
[----:B------:R-:W-:-:S02]  /*1cb0*/  @P2 VIADD R3, R3, 0x20 ;  /* 0x0000002003032836 */ /* 0x000fc40000000000 */
        /* <DEDUP_REMOVED lines=39> */
.L_x_11256:
[----:B------:R-:W-:Y:S05]  /*1f30*/  BSYNC.RECONVERGENT B0 ;  /* 0x0000000000007941 */ /* 0x000fea0003800200 */
.L_x_11253:
[----:B------:R-:W1:Y:S02]  /*1f40*/  LDCU UR8, c[0x0][0x384] ;  /* 0x00007080ff0877ac */ /* 0x000e640008000800 */
[----:B-1----:R-:W-:-:S13]  /*1f50*/  ISETP.GE.AND P0, PT, R239, UR8, PT ;  /* 0x00000008ef007c0c */ /* 0x002fda000bf06270 */
[----:B------:R-:W-:Y:S05]  /*1f60*/  @P0 EXIT ;  /* 0x000000000000094d */ /* 0x000fea0003800000 */
[----:B------:R-:W-:Y:S01]  /*1f70*/  IMAD.HI.U32 R3, R238, -0x326172a9, RZ ;  /* 0xcd9e8d57ee037827 */ /* 0x000fe200078e00ff */
[----:B------:R-:W-:Y:S01]  /*1f80*/  BSSY B0, `(.L_x_11258) ;  /* 0x0002f19000007945 */ /* 0x000fe20003800000 */
[----:B0-----:R-:W-:Y:S01]  /*1f90*/  LOP3.LUT R11, R2, 0x3, RZ, 0xc0, !PT ;  /* 0x00000003020b7812 */ /* 0x001fe200078ec0ff */
[----:B------:R-:W0:Y:S01]  /*1fa0*/  LDCU.64 UR8, c[0x0][0x398] ;  /* 0x00007300ff0877ac */ /* 0x000e220008000a00 */
[----:B------:R-:W-:Y:S01]  /*1fb0*/  IMAD.HI.U32 R4, R237, -0x2daee0ad, RZ ;  /* 0xd2511f53ed047827 */ /* 0x000fe200078e00ff */
[----:B------:R-:W-:-:S03]  /*1fc0*/  LOP3.LUT R3, R236, UR4, R3, 0x96, !PT ;  /* 0x00000004ec037c12 */ /* 0x000fc6000f8e9603 */
[----:B------:R-:W-:Y:S01]  /*1fd0*/  IMAD R6, R238, -0x326172a9, RZ ;  /* 0xcd9e8d57ee067824 */ /* 0x000fe200078e02ff */
[----:B------:R-:W-:Y:S01]  /*1fe0*/  LOP3.LUT R4, R4, UR5, RZ, 0x3c, !PT ;  /* 0x0000000504047c12 */ /* 0x000fe2000f8e3cff */
[----:B------:R-:W-:Y:S02]  /*1ff0*/  IMAD R8, R237, -0x2daee0ad, RZ ;  /* 0xd2511f53ed087824 */ /* 0x000fe400078e02ff */
[----:B------:R-:W-:-:S04]  /*2000*/  IMAD.HI.U32 R7, R3, -0x2daee0ad, RZ ;  /* 0xd2511f5303077827 */ /* 0x000fc800078e00ff */
[----:B------:R-:W-:Y:S01]  /*2010*/  IMAD.HI.U32 R5, R4, -0x326172a9, RZ ;  /* 0xcd9e8d5704057827 */ /* 0x000fe200078e00ff */
[----:B------:R-:W-:Y:S01]  /*2020*/  LOP3.LUT R7, R8, UR10, R7, 0x96, !PT ;  /* 0x0000000a08077c12 */ /* 0x000fe2000f8e9607 */
[----:B------:R-:W1:Y:S02]  /*2030*/  LDCU.64 UR10, c[0x0][0x3a0] ;  /* 0x00007400ff0a77ac */ /* 0x000e640008000a00 */
[----:B------:R-:W-:Y:S01]  /*2040*/  IMAD R9, R3, -0x2daee0ad, RZ ;  /* 0xd2511f5303097824 */ /* 0x000fe200078e02ff */
[----:B------:R-:W-:Y:S01]  /*2050*/  LOP3.LUT R5, R6, UR12, R5, 0x96, !PT ;  /* 0x0000000c06057c12 */ /* 0x000fe2000f8e9605 */
[----:B------:R-:W-:Y:S02]  /*2060*/  IMAD R4, R4, -0x326172a9, RZ ;  /* 0xcd9e8d5704047824 */ /* 0x000fe400078e02ff */
[----:B------:R-:W-:-:S04]  /*2070*/  IMAD.HI.U32 R3, R7, -0x326172a9, RZ ;  /* 0xcd9e8d5707037827 */ /* 0x000fc800078e00ff */
[C---:B------:R-:W-:Y:S01]  /*2080*/  IMAD.HI.U32 R6, R5.reuse, -0x2daee0ad, RZ ;  /* 0xd2511f5305067827 */ /* 0x040fe200078e00ff */
[----:B------:R-:W-:Y:S01]  /*2090*/  LOP3.LUT R3, R4, UR16, R3, 0x96, !PT ;  /* 0x0000001004037c12 */ /* 0x000fe2000f8e9603 */
[----:B------:R-:W2:Y:S02]  /*20a0*/  LDCU UR16, c[0x0][0x408] ;  /* 0x00008100ff1077ac */ /* 0x000ea40008000800 */
[----:B------:R-:W-:Y:S01]  /*20b0*/  IMAD R8, R5, -0x2daee0ad, RZ ;  /* 0xd2511f5305087824 */ /* 0x000fe200078e02ff */
[----:B------:R-:W-:Y:S01]  /*20c0*/  LOP3.LUT R6, R9, UR13, R6, 0x96, !PT ;  /* 0x0000000d09067c12 */ /* 0x000fe2000f8e9606 */
[----:B------:R-:W-:Y:S02]  /*20d0*/  IMAD R7, R7, -0x326172a9, RZ ;  /* 0xcd9e8d5707077824 */ /* 0x000fe400078e02ff */
        /* <DEDUP_REMOVED lines=46> */
.L_x_11894:
[----:B------:R-:W-:Y:S01]  /*23c0*/  IMAD R224, R239, UR17, RZ ;  /* 0x00000011efe07c24 */ /* 0x000fe2000f8e02ff */
[----:B------:R-:W-:Y:S01]  /*23d0*/  LOP3.LUT P0, RZ, R241, 0x100, RZ, 0xc0, !PT ;  /* 0x00000100f1ff7812 */ /* 0x000fe2000780c0ff */
[----:B------:R-:W-:Y:S03]  /*23e0*/  BSSY.RECONVERGENT B1, `(.L_x_11259) ;  /* 0x0000908000017945 */ /* 0x000fe60003800200 */
[----:B------:R-:W-:-:S04]  /*23f0*/  SHF.R.S32.HI R225, RZ, 0x1f, R224 ;  /* 0x0000001fffe17819 */ /* 0x000fc800000114e0 */
[----:B------:R-:W-:-:S04]  /*2400*/  LEA.HI R225, R225, R224, RZ, 0x3 ;  /* 0x000000e0e1e17211 */ /* 0x000fc800078f18ff */
[----:B------:R-:W-:-:S05]  /*2410*/  LEA.HI.SX32 R242, R225, R240, 0x1d ;  /* 0x000000f0e1f27211 */ /* 0x000fca00078feaff */
[----:B------:R-:W-:Y:S01]  /*2420*/  IMAD.MOV.U32 R224, RZ, RZ, R242 ;  /* 0x000000ffffe07224 */ /* 0x000fe200078e00f2 */
[----:B0-2-4-:R-:W-:Y:S06]  /*2430*/  @!P0 BRA `(.L_x_11260) ;  /* 0x0000009000088947 */ /* 0x015fec0003800000 */
        /* <DEDUP_REMOVED lines=33> */
.L_x_11264:
        /* <DEDUP_REMOVED lines=13> */
.L_x_11266:
[----:B------:R-:W-:Y:S05]  /*2720*/  BSYNC.RECONVERGENT B3 ;  /* 0x0000000000037941 */ /* 0x000fea0003800200 */
.L_x_11265:
[----:B------:R-:W-:Y:S01]  /*2730*/  IMAD.WIDE.U32 R184, R238, -0x326172a9, RZ ;  /* 0xcd9e8d57eeb87825 */ /* 0x000fe200078e00ff */
[----:B------:R-:W-:Y:S01]  /*2740*/  LOP3.LUT R224, R10, UR5, R187, 0x96, !PT ;  /* 0x000000050ae07c12 */ /* 0x000fe2000f8e96bb */
[----:B------:R-:W-:Y:S02]  /*2750*/  UIADD3 UR20, UPT, UPT, UR5, -0x4498517b, URZ ;  /* 0xbb67ae8505147890 */ /* 0x000fe4000fffe0ff */
[----:B------:R-:W-:Y:S01]  /*2760*/  UIADD3 UR21, UPT, UPT, UR5, 0x32370b8f, URZ ;  /* 0x32370b8f05157890 */ /* 0x000fe2000fffe0ff */
[----:B------:R-:W-:Y:S01]  /*2770*/  LOP3.LUT R226, R236, UR4, R185, 0x96, !PT ;  /* 0x00000004ece27c12 */ /* 0x000fe2000f8e96b9 */
[----:B------:R-:W-:-:S04]  /*2780*/  IMAD.WIDE.U32 R224, R224, -0x326172a9, RZ ;  /* 0xcd9e8d57e0e07825 */ /* 0x000fc800078e00ff */
        /* <DEDUP_REMOVED lines=43> */
[----:B------:R-:W-:Y:S01]  /*2a40*/  IMAD.WIDE.U32 R234, R234, -0x326172a9, RZ ;  /* 0xcd9e8d57eaea7825 */ /* 0x000fe200078e00ff */
[----:B------:R-:W-:-:S03]  /*2a50*/  UIADD3 UR20, UPT, UPT, UR5, -0x695add53, URZ ;  /* 0x96a522ad05147890 */ /* 0x000fc6000fffe0ff */
[----:B------:R-:W-:Y:S01]  /*2a60*/  IMAD.WIDE.U32 R224, R224, -0x2daee0ad, RZ ;  /* 0xd2511f53e0e07825 */ /* 0x000fe200078e00ff */
[----:B------:R-:W-:-:S04]  /*2a70*/  LOP3.LUT R233, R186, UR15, R235, 0x96, !PT ;  /* 0x0000000fbae97c12 */ /* 0x000fc8000f8e96eb */
[----:B------:R-:W-:Y:S02]  /*2a80*/  LOP3.LUT R235, R184, UR20, R225, 0x96, !PT ;  /* 0x00000014b8eb7c12 */ /* 0x000fe4000f8e96e1 */
[----:B------:R-:W-:-:S07]  /*2a90*/  MOV R184, R232 ;  /* 0x000000e800b87202 */ /* 0x000fce0000000f00 */
.L_x_11263:
[----:B------:R-:W-:Y:S05]  /*2aa0*/  BSYNC.RECONVERGENT B2 ;  /* 0x0000000000027941 */ /* 0x000fea0003800200 */
.L_x_11262:
[----:B------:R-:W0:Y:S01]  /*2ab0*/  LDC R225, c[0x0][0x404] ;  /* 0x00010100ffe17b82 */ /* 0x000e220000000800 */
[----:B------:R-:W-:Y:S01]  /*2ac0*/  I2FP.F32.U32 R184, R184 ;  /* 0x000000b800b87245 */ /* 0x000fe20000201000 */
[----:B------:R-:W-:Y:S01]  /*2ad0*/  IMAD.MOV.U32 R227, RZ, RZ, 0x2f800000 ;  /* 0x2f800000ffe37424 */ /* 0x000fe200078e00ff */
[----:B------:R-:W-:Y:S01]  /*2ae0*/  ISETP.NE.AND P2, PT, R185, 0x1, PT ;  /* 0x00000001b900780c */ /* 0x000fe20003f45270 */
[----:B------:R-:W-:Y:S01]  /*2af0*/  BSSY.RECONVERGENT B2, `(.L_x_11267) ;  /* 0x0000058000027945 */ /* 0x000fe20003800200 */
[----:B------:R-:W-:Y:S01]  /*2b00*/  LOP3.LUT R241, R241, 0xffffffef, RZ, 0xc0, !PT ;  /* 0xffffffeff1f17812 */ /* 0x000fe200078ec0ff */
[----:B------:R-:W-:Y:S01]  /*2b10*/  FFMA.FTZ R184, R184, R227, 1.1641532182693481445e-10 ;  /* 0x2f000000b8b87423 */ /* 0x000fe200000100e3 */
[----:B------:R-:W-:Y:S02]  /*2b20*/  HFMA2 R186, -RZ, RZ, 0, 1.1920928955078125e-07 ;  /* 0x00000002ffba7431 */ /* 0x000fe400000001ff */
[C---:B-----5:R-:W-:Y:S01]  /*2b30*/  IMAD.U32 R226, R188.reuse, 0x10000, RZ ;  /* 0x00010000bce27824 */ /* 0x060fe200078e00ff */
[----:B------:R-:W-:Y:S01]  /*2b40*/  PRMT R188, R188, 0x7632, R188 ;  /* 0x00007632bcbc7816 */ /* 0x000fe200000000bc */
[----:B------:R-:W-:Y:S01]  /*2b50*/  IMAD.MOV.U32 R11, RZ, RZ, R234 ;  /* 0x000000ffff0b7224 */ /* 0x000fe200078e00ea */
        /* <DEDUP_REMOVED lines=11> */
.L_x_11269:
        /* <DEDUP_REMOVED lines=13> */
.L_x_11271:
[----:B------:R-:W-:Y:S05]  /*2ce0*/  BSYNC.RECONVERGENT B3 ;  /* 0x0000000000037941 */ /* 0x000fea0003800200 */
.L_x_11270:
[----:B------:R-:W-:Y:S01]  /*2cf0*/  LOP3.LUT R228, R10, UR5, R187, 0x96, !PT ;  /* 0x000000050ae47c12 */ /* 0x000fe2000f8e96bb */
[----:B------:R-:W-:Y:S01]  /*2d00*/  IMAD.WIDE.U32 R184, R238, -0x326172a9, RZ ;  /* 0xcd9e8d57eeb87825 */ /* 0x000fe200078e00ff */
[----:B------:R-:W-:-:S03]  /*2d10*/  UIADD3 UR20, UPT, UPT, UR5, -0x4498517b, URZ ;  /* 0xbb67ae8505147890 */ /* 0x000fc6000fffe0ff */
[----:B------:R-:W-:Y:S01]  /*2d20*/  IMAD.WIDE.U32 R228, R228, -0x326172a9, RZ ;  /* 0xcd9e8d57e4e47825 */ /* 0x000fe200078e00ff */
[----:B------:R-:W-:-:S03]  /*2d30*/  LOP3.LUT R185, R236, UR4, R185, 0x96, !PT ;  /* 0x00000004ecb97c12 */ /* 0x000fc6000f8e96b9 */
[----:B------:R-:W-:Y:S01]  /*2d40*/  IMAD.MOV.U32 R11, RZ, RZ, R224 ;  /* 0x000000ffff0b7224 */ /* 0x000fe200078e00e0 */
[----:B------:R-:W-:Y:S01]  /*2d50*/  LOP3.LUT R187, R184, UR12, R229, 0x96, !PT ;  /* 0x0000000cb8bb7c12 */ /* 0x000fe2000f8e96e5 */
[----:B------:R-:W-:-:S05]  /*2d60*/  IMAD.WIDE.U32 R184, R185, -0x2daee0ad, RZ ;  /* 0xd2511f53b9b87825 */ /* 0x000fca00078e00ff */
[----:B------:R-:W-:Y:S01]  /*2d70*/  LOP3.LUT R185, R186, UR20, R185, 0x96, !PT ;  /* 0x00000014bab97c12 */ /* 0x000fe2000f8e96b9 */
[----:B------:R-:W-:Y:S01]  /*2d80*/  IMAD.WIDE.U32 R186, R187, -0x2daee0ad, RZ ;  /* 0xd2511f53bbba7825 */ /* 0x000fe200078e00ff */
[----:B------:R-:W-:-:S04]  /*2d90*/  UIADD3 UR20, UPT, UPT, UR4, 0x3c6ef372, URZ ;  /* 0x3c6ef37204147890 */ /* 0x000fc8000fffe0ff */
[----:B------:R-:W-:Y:S01]  /*2da0*/  LOP3.LUT R229, R184, UR13, R187, 0x96, !PT ;  /* 0x0000000db8e57c12 */ /* 0x000fe2000f8e96bb */
[----:B------:R-:W-:-:S05]  /*2db0*/  IMAD.WIDE.U32 R184, R185, -0x326172a9, RZ ;  /* 0xcd9e8d57b9b87825 */ /* 0x000fca00078e00ff */
[----:B------:R-:W-:Y:S01]  /*2dc0*/  LOP3.LUT R185, R228, UR20, R185, 0x96, !PT ;  /* 0x00000014e4b97c12 */ /* 0x000fe2000f8e96b9 */
[----:B------:R-:W-:Y:S01]  /*2dd0*/  UIADD3 UR20, UPT, UPT, UR4, -0x255992d5, URZ ;  /* 0xdaa66d2b04147890 */ /* 0x000fe2000fffe0ff */
        /* <DEDUP_REMOVED lines=38> */
[----:B------:R-:W-:Y:S01]  /*3040*/  IMAD.MOV.U32 R224, RZ, RZ, R184 ;  /* 0x000000ffffe07224 */ /* 0x000fe200078e00b8 */
[----:B------:R-:W-:Y:S01]  /*3050*/  LOP3.LUT R235, R186, UR20, R185, 0x96, !PT ;  /* 0x00000014baeb7c12 */ /* 0x000fe2000f8e96b9 */
[----:B------:R-:W-:-:S07]  /*3060*/  IMAD.MOV.U32 R186, RZ, RZ, RZ ;  /* 0x000000ffffba7224 */ /* 0x000fce00078e00ff */
.L_x_11268:
[----:B------:R-:W-:Y:S05]  /*3070*/  BSYNC.RECONVERGENT B2 ;  /* 0x0000000000027941 */ /* 0x000fea0003800200 */
.L_x_11267:
        /* <DEDUP_REMOVED lines=19> */
.L_x_11274:
        /* <DEDUP_REMOVED lines=13> */
.L_x_11276:
[----:B------:R-:W-:Y:S05]  /*3280*/  BSYNC.RECONVERGENT B3 ;  /* 0x0000000000037941 */ /* 0x000fea0003800200 */
.L_x_11275:
        /* <DEDUP_REMOVED lines=55> */
[----:B------:R-:W-:-:S07]  /*3600*/  HFMA2 R185, -RZ, RZ, 0, 0 ;  /* 0x00000000ffb97431 */ /* 0x000fce00000001ff */
.L_x_11273:
[----:B------:R-:W-:Y:S05]  /*3610*/  BSYNC.RECONVERGENT B2 ;  /* 0x0000000000027941 */ /* 0x000fea0003800200 */
.L_x_11272:
[----:B------:R-:W-:Y:S01]  /*3620*/  I2FP.F32.U32 R184, R11 ;  /* 0x0000000b00b87245 */ /* 0x000fe20000201000 */
[----:B------:R-:W-:Y:S01]  /*3630*/  BSSY.RECONVERGENT B2, `(.L_x_11277) ;  /* 0x0000059000027945 */ /* 0x000fe20003800200 */
[----:B------:R-:W-:Y:S01]  /*3640*/  ISETP.NE.AND P2, PT, R185, 0x1, PT ;  /* 0x00000001b900780c */ /* 0x000fe20003f45270 */
[----:B------:R-:W-:Y:S01]  /*3650*/  IMAD.U32 R228, R189, 0x10000, RZ ;  /* 0x00010000bde47824 */ /* 0x000fe200078e00ff */
[----:B------:R-:W-:Y:S01]  /*3660*/  LOP3.LUT R241, R241, 0xfffffffb, RZ, 0xc0, !PT ;  /* 0xfffffffbf1f17812 */ /* 0x000fe200078ec0ff */
[----:B------:R-:W-:Y:S01]  /*3670*/  FFMA.FTZ R184, R184, R227, 1.1641532182693481445e-10 ;  /* 0x2f000000b8b87423 */ /* 0x000fe200000100e3 */
[----:B------:R-:W-:Y:S01]  /*3680*/  PRMT R231, R189, 0x7632, R231 ;  /* 0x00007632bde77816 */ /* 0x000fe200000000e7 */
[----:B------:R-:W-:Y:S02]  /*3690*/  IMAD.MOV.U32 R186, RZ, RZ, 0x2 ;  /* 0x00000002ffba7424 */ /* 0x000fe400078e00ff */
        /* <DEDUP_REMOVED lines=12> */
.L_x_11279:
        /* <DEDUP_REMOVED lines=13> */
.L_x_11281:
[----:B------:R-:W-:Y:S05]  /*3830*/  BSYNC.RECONVERGENT B3 ;  /* 0x0000000000037941 */ /* 0x000fea0003800200 */
.L_x_11280:
        /* <DEDUP_REMOVED lines=52> */
[----:B------:R-:W-:-:S05]  /*3b80*/  IMAD.WIDE.U32 R184, R185, -0x2daee0ad, RZ ;  /* 0xd2511f53b9b87825 */ /* 0x000fca00078e00ff */
[----:B------:R-:W-:Y:S01]  /*3b90*/  LOP3.LUT R235, R186, UR20, R185, 0x96, !PT ;  /* 0x00000014baeb7c12 */ /* 0x000fe2000f8e96b9 */
[----:B------:R-:W-:Y:S01]  /*3ba0*/  IMAD.MOV.U32 R186, RZ, RZ, RZ ;  /* 0x000000ffffba7224 */ /* 0x000fe200078e00ff */
[----:B------:R-:W-:-:S07]  /*3bb0*/  MOV R224, R184 ;  /* 0x000000b800e07202 */ /* 0x000fce0000000f00 */
.L_x_11278:
[----:B------:R-:W-:Y:S05]  /*3bc0*/  BSYNC.RECONVERGENT B2 ;  /* 0x0000000000027941 */ /* 0x000fea0003800200 */
.L_x_11277:
[----:B------:R-:W-:Y:S01]  /*3bd0*/  I2FP.F32.U32 R184, R11 ;  /* 0x0000000b00b87245 */ /* 0x000fe20000201000 */
[----:B------:R-:W-:Y:S01]  /*3be0*/  BSSY.RECONVERGENT B2, `(.L_x_11282) ;  /* 0x0000058000027945 */ /* 0x000fe20003800200 */
[----:B------:R-:W-:Y:S01]  /*3bf0*/  LOP3.LUT R241, R241, 0xfffffffd, RZ, 0xc0, !PT ;  /* 0xfffffffdf1f17812 */ /* 0x000fe200078ec0ff */
[----:B------:R-:W-:Y:S01]  /*3c00*/  IMAD.U32 R231, R231, 0x10000, RZ ;  /* 0x00010000e7e77824 */ /* 0x000fe200078e00ff */
[----:B------:R-:W-:Y:S01]  /*3c10*/  MOV R11, R234 ;  /* 0x000000ea000b7202 */ /* 0x000fe20000000f00 */
[----:B------:R-:W-:Y:S01]  /*3c20*/  FFMA.FTZ R184, R184, R227, 1.1641532182693481445e-10 ;  /* 0x2f000000b8b87423 */ /* 0x000fe200000100e3 */
[----:B------:R-:W-:-:S04]  /*3c30*/  IMAD.MOV.U32 R185, RZ, RZ, 0x2 ;  /* 0x00000002ffb97424 */ /* 0x000fc800078e00ff */
[----:B------:R-:W-:-:S13]  /*3c40*/  FSETP.LE.FTZ.AND P2, PT, R184, R225, PT ;  /* 0x000000e1b800720b */ /* 0x000fda0003f53000 */
        /* <DEDUP_REMOVED lines=11> */
.L_x_11284:
        /* <DEDUP_REMOVED lines=13> */
.L_x_11286:
[----:B------:R-:W-:Y:S05]  /*3dd0*/  BSYNC.RECONVERGENT B3 ;  /* 0x0000000000037941 */ /* 0x000fea0003800200 */
.L_x_11285:
[----:B------:R-:W-:Y:S01]  /*3de0*/  LOP3.LUT R188, R10, UR5, R187, 0x96, !PT ;  /* 0x000000050abc7c12 */ /* 0x000fe2000f8e96bb */
[----:B------:R-:W-:Y:S01]  /*3df0*/  IMAD.WIDE.U32 R184, R238, -0x326172a9, RZ ;  /* 0xcd9e8d57eeb87825 */ /* 0x000fe200078e00ff */
[----:B------:R-:W-:Y:S01]  /*3e00*/  UIADD3 UR20, UPT, UPT, UR5, -0x4498517b, URZ ;  /* 0xbb67ae8505147890 */ /* 0x000fe2000fffe0ff */
[----:B------:R-:W-:Y:S02]  /*3e10*/  MOV R11, R224 ;  /* 0x000000e0000b7202 */ /* 0x000fe40000000f00 */
[----:B------:R-:W-:Y:S01]  /*3e20*/  IMAD.WIDE.U32 R188, R188, -0x326172a9, RZ ;  /* 0xcd9e8d57bcbc7825 */ /* 0x000fe200078e00ff */
[----:B------:R-:W-:-:S04]  /*3e30*/  LOP3.LUT R185, R236, UR4, R185, 0x96, !PT ;  /* 0x00000004ecb97c12 */ /* 0x000fc8000f8e96b9 */
        /* <DEDUP_REMOVED lines=50> */
.L_x_11283:
[----:B------:R-:W-:Y:S05]  /*4160*/  BSYNC.RECONVERGENT B2 ;  /* 0x0000000000027941 */ /* 0x000fea0003800200 */
.L_x_11282:
        /* <DEDUP_REMOVED lines=18> */
.L_x_11289:
        /* <DEDUP_REMOVED lines=13> */
.L_x_11291:
[----:B------:R-:W-:Y:S05]  /*4360*/  BSYNC.RECONVERGENT B3 ;  /* 0x0000000000037941 */ /* 0x000fea0003800200 */
.L_x_11290:
        /* <DEDUP_REMOVED lines=56> */
.L_x_11288:
[----:B------:R-:W-:Y:S05]  /*46f0*/  BSYNC.RECONVERGENT B2 ;  /* 0x0000000000027941 */ /* 0x000fea0003800200 */
.L_x_11287:
        /* <DEDUP_REMOVED lines=17> */
.L_x_11294:
        /* <DEDUP_REMOVED lines=13> */
.L_x_11296:
[----:B------:R-:W-:Y:S05]  /*48e0*/  BSYNC.RECONVERGENT B3 ;  /* 0x0000000000037941 */ /* 0x000fea0003800200 */
.L_x_11295:
        /* <DEDUP_REMOVED lines=54> */
[----:B------:R-:W-:Y:S01]  /*4c50*/  IMAD.MOV.U32 R224, RZ, RZ, R184 ;  /* 0x000000ffffe07224 */ /* 0x000fe200078e00b8 */
[----:B------:R-:W-:-:S07]  /*4c60*/  LOP3.LUT R235, R186, UR20, R185, 0x96, !PT ;  /* 0x00000014baeb7c12 */ /* 0x000fce000f8e96b9 */
.L_x_11293:
[----:B------:R-:W-:Y:S05]  /*4c70*/  BSYNC.RECONVERGENT B2 ;  /* 0x0000000000027941 */ /* 0x000fea0003800200 */
.L_x_11292:
[----:B------:R-:W-:Y:S01]  /*4c80*/  ISETP.NE.AND P5, PT, R187, 0x1, PT ;  /* 0x00000001bb00780c */ /* 0x000fe20003fa5270 */
[----:B------:R-:W-:Y:S01]  /*4c90*/  BSSY.RECONVERGENT B2, `(.L_x_11297) ;  /* 0x0000057000027945 */ /* 0x000fe20003800200 */
[----:B------:R-:W-:Y:S01]  /*4ca0*/  I2FP.F32.U32 R184, R11 ;  /* 0x0000000b00b87245 */ /* 0x000fe20000201000 */
[C---:B------:R-:W-:Y:S01]  /*4cb0*/  IMAD.U32 R232, R191.reuse, 0x10000, RZ ;  /* 0x00010000bfe87824 */ /* 0x040fe200078e00ff */
[----:B------:R-:W-:Y:S01]  /*4cc0*/  PRMT R191, R191, 0x7632, R191 ;  /* 0x00007632bfbf7816 */ /* 0x000fe200000000bf */
        /* <DEDUP_REMOVED lines=13> */
.L_x_11299:
        /* <DEDUP_REMOVED lines=13> */
.L_x_11301:
[----:B------:R-:W-:Y:S05]  /*4e70*/  BSYNC.RECONVERGENT B3 ;  /* 0x0000000000037941 */ /* 0x000fea0003800200 */
.L_x_11300:
[----:B------:R-:W-:Y:S01]  /*4e80*/  LOP3.LUT R188, R10, UR5, R187, 0x96, !PT ;  /* 0x000000050abc7c12 */ /* 0x000fe2000f8e96bb */
[----:B------:R-:W-:Y:S01]  /*4e90*/  IMAD.WIDE.U32 R184, R238, -0x326172a9, RZ ;  /* 0xcd9e8d57eeb87825 */ /* 0x000fe200078e00ff */
[----:B------:R-:W-:-:S03]  /*4ea0*/  UIADD3 UR20, UPT, UPT, UR5, -0x4498517b, URZ ;  /* 0xbb67ae8505147890 */ /* 0x000fc6000fffe0ff */
[----:B------:R-:W-:Y:S01]  /*4eb0*/  IMAD.WIDE.U32 R188, R188, -0x326172a9, RZ ;  /* 0xcd9e8d57bcbc7825 */ /* 0x000fe200078e00ff */
[----:B------:R-:W-:-:S03]  /*4ec0*/  LOP3.LUT R185, R236, UR4, R185, 0x96, !PT ;  /* 0x00000004ecb97c12 */ /* 0x000fc6000f8e96b9 */
[----:B------:R-:W-:Y:S01]  /*4ed0*/  IMAD.MOV.U32 R11, RZ, RZ, RZ ;  /* 0x000000ffff0b7224 */ /* 0x000fe200078e00ff */
        /* <DEDUP_REMOVED lines=48> */
[----:B------:R-:W-:Y:S01]  /*51e0*/  IMAD.MOV.U32 R185, RZ, RZ, R224 ;  /* 0x000000ffffb97224 */ /* 0x000fe200078e00e0 */
[----:B------:R-:W-:-:S07]  /*51f0*/  MOV R224, R184 ;  /* 0x000000b800e07202 */ /* 0x000fce0000000f00 */
.L_x_11298:
[----:B------:R-:W-:Y:S05]  /*5200*/  BSYNC.RECONVERGENT B2 ;  /* 0x0000000000027941 */ /* 0x000fea0003800200 */
.L_x_11297:
[----:B------:R-:W-:Y:S01]  /*5210*/  P2R R187, PR, RZ, 0x2 ;  /* 0x00000002ffbb7803 */ /* 0x000fe20000000000 */
[----:B------:R-:W-:Y:S01]  /*5220*/  FMUL.FTZ R226, R226, UR16 ;  /* 0x00000010e2e27c20 */ /* 0x000fe20008410000 */
[----:B------:R-:W-:Y:S01]  /*5230*/  I2FP.F32.U32 R244, R185 ;  /* 0x000000b900f47245 */ /* 0x000fe20000201000 */
[----:B------:R-:W-:Y:S01]  /*5240*/  FMUL.FTZ R231, R231, UR16 ;  /* 0x00000010e7e77c20 */ /* 0x000fe20008410000 */
[----:B------:R-:W-:Y:S01]  /*5250*/  LOP3.LUT P1, RZ, R241, 0x10, RZ, 0xc0, !PT ;  /* 0x00000010f1ff7812 */ /* 0x000fe2000782c0ff */
[----:B------:R-:W-:Y:S01]  /*5260*/  IMAD.U32 R191, R191, 0x10000, RZ ;  /* 0x00010000bfbf7824 */ /* 0x000fe200078e00ff */
[----:B------:R-:W-:Y:S01]  /*5270*/  LOP3.LUT P5, RZ, R241, 0x2, RZ, 0xc0, !PT ;  /* 0x00000002f1ff7812 */ /* 0x000fe200078ac0ff */
[----:B------:R-:W-:Y:S01]  /*5280*/  FFMA.FTZ R244, R244, R227, 1.1641532182693481445e-10 ;  /* 0x2f000000f4f47423 */ /* 0x000fe200000100e3 */
[----:B------:R-:W-:Y:S01]  /*5290*/  FSEL R184, R226, RZ, P1 ;  /* 0x000000ffe2b87208 */ /* 0x000fe20000800000 */
[----:B------:R-:W-:Y:S01]  /*52a0*/  FMUL.FTZ R229, R229, UR16 ;  /* 0x00000010e5e57c20 */ /* 0x000fe20008410000 */
[----:B------:R-:W-:Y:S01]  /*52b0*/  ISETP.NE.AND P1, PT, R187, RZ, PT ;  /* 0x000000ffbb00720c */ /* 0x000fe20003f25270 */
[----:B------:R-:W-:Y:S01]  /*52c0*/  FMUL.FTZ R232, R232, UR16 ;  /* 0x00000010e8e87c20 */ /* 0x000fe20008410000 */
[----:B------:R-:W-:Y:S01]  /*52d0*/  P2R R186, PR, RZ, 0x1 ;  /* 0x00000001ffba7803 */ /* 0x000fe20000000000 */
[----:B------:R-:W-:Y:S01]  /*52e0*/  FMUL.FTZ R189, R190, UR16 ;  /* 0x00000010bebd7c20 */ /* 0x000fe20008410000 */
[----:B------:R-:W-:Y:S01]  /*52f0*/  LOP3.LUT P0, RZ, R241, 0x8, RZ, 0xc0, !PT ;  /* 0x00000008f1ff7812 */ /* 0x000fe2000780c0ff */
[----:B------:R-:W-:Y:S01]  /*5300*/  FMUL.FTZ R230, R230, UR16 ;  /* 0x00000010e6e67c20 */ /* 0x000fe20008410000 */
[----:B------:R-:W-:Y:S01]  /*5310*/  FMUL.FTZ R228, R228, UR16 ;  /* 0x00000010e4e47c20 */ /* 0x000fe20008410000 */
[----:B------:R-:W-:Y:S01]  /*5320*/  FMUL.FTZ R191, R191, UR16 ;  /* 0x00000010bfbf7c20 */ /* 0x000fe20008410000 */
[----:B------:R-:W-:-:S02]  /*5330*/  FSEL R187, R231, RZ, P5 ;  /* 0x000000ffe7bb7208 */ /* 0x000fc40002800000 */
[----:B------:R-:W-:Y:S02]  /*5340*/  LOP3.LUT P6, RZ, R241, 0x4, RZ, 0xc0, !PT ;  /* 0x00000004f1ff7812 */ /* 0x000fe400078cc0ff */
[----:B------:R-:W-:Y:S01]  /*5350*/  FSETP.GTU.FTZ.AND P5, PT, R244, R225, PT ;  /* 0x000000e1f400720b */ /* 0x000fe20003fbc000 */
[----:B------:R-:W-:Y:S01]  /*5360*/  @P1 FADD.FTZ R184, R176, R184 ;  /* 0x000000b8b0b81221 */ /* 0x000fe20000010000 */
[----:B------:R-:W-:Y:S01]  /*5370*/  FSEL R185, R229, RZ, P0 ;  /* 0x000000ffe5b97208 */ /* 0x000fe20000000000 */
[----:B------:R-:W-:Y:S01]  /*5380*/  @P1 FADD.FTZ R187, R179, R187 ;  /* 0x000000bbb3bb1221 */ /* 0x000fe20000010000 */
[----:B------:R-:W-:Y:S02]  /*5390*/  ISETP.NE.AND P0, PT, R186, RZ, PT ;  /* 0x000000ffba00720c */ /* 0x000fe40003f05270 */
        /* <DEDUP_REMOVED lines=11> */
[----:B------:R-:W-:Y:S01]  /*5450*/  @P1 FADD.FTZ R191, R183, R191 ;  /* 0x000000bfb7bf1221 */ /* 0x000fe20000010000 */
[----:B------:R-:W-:Y:S09]  /*5460*/  BRA `(.L_x_11302) ;  /* 0x0000005c00447947 */ /* 0x000ff20003800000 */
.L_x_11261:
        /* <DEDUP_REMOVED lines=16> */
.L_x_11305:
        /* <DEDUP_REMOVED lines=13> */
.L_x_11307:
[----:B------:R-:W-:Y:S05]  /*5640*/  BSYNC.RECONVERGENT B3 ;  /* 0x0000000000037941 */ /* 0x000fea0003800200 */
.L_x_11306:
        /* <DEDUP_REMOVED lines=53> */
[----:B------:R-:W-:Y:S01]  /*59a0*/  LOP3.LUT R235, R2, UR20, R225, 0x96, !PT ;  /* 0x0000001402eb7c12 */ /* 0x000fe2000f8e96e1 */
[----:B------:R-:W-:-:S07]  /*59b0*/  IMAD.MOV.U32 R2, RZ, RZ, R232 ;  /* 0x000000ffff027224 */ /* 0x000fce00078e00e8 */
.L_x_11304:
[----:B------:R-:W-:Y:S05]  /*59c0*/  BSYNC.RECONVERGENT B2 ;  /* 0x0000000000027941 */ /* 0x000fea0003800200 */
.L_x_11303:
[----:B------:R-:W0:Y:S01]  /*59d0*/  LDC R8, c[0x0][0x404] ;  /* 0x00010100ff087b82 */ /* 0x000e220000000800 */
[----:B------:R-:W-:Y:S01]  /*59e0*/  I2FP.F32.U32 R3, R2 ;  /* 0x0000000200037245 */ /* 0x000fe20000201000 */
[----:B------:R-:W-:Y:S01]  /*59f0*/  IMAD.MOV.U32 R232, RZ, RZ, 0x2f800000 ;  /* 0x2f800000ffe87424 */ /* 0x000fe200078e00ff */
[----:B------:R-:W-:Y:S01]  /*5a00*/  ISETP.NE.AND P2, PT, R4, 0x1, PT ;  /* 0x000000010400780c */ /* 0x000fe20003f45270 */
[C---:B-----5:R-:W-:Y:S01]  /*5a10*/  IMAD.U32 R2, R188.reuse, 0x10000, RZ ;  /* 0x00010000bc027824 */ /* 0x060fe200078e00ff */
        /* <DEDUP_REMOVED lines=19> */
.L_x_11310:
        /* <DEDUP_REMOVED lines=13> */
.L_x_11312:
[----:B------:R-:W-:Y:S05]  /*5c20*/  BSYNC.RECONVERGENT B3 ;  /* 0x0000000000037941 */ /* 0x000fea0003800200 */
.L_x_11311:
[----:B------:R-:W-:Y:S01]  /*5c30*/  IMAD.WIDE.U32 R186, R238, -0x326172a9, RZ ;  /* 0xcd9e8d57eeba7825 */ /* 0x000fe200078e00ff */
[----:B------:R-:W-:Y:S01]  /*5c40*/  LOP3.LUT R4, R10, UR5, R185, 0x96, !PT ;  /* 0x000000050a047c12 */ /* 0x000fe2000f8e96b9 */
[----:B------:R-:W-:Y:S01]  /*5c50*/  UIADD3 UR20, UPT, UPT, UR5, -0x4498517b, URZ ;  /* 0xbb67ae8505147890 */ /* 0x000fe2000fffe0ff */
[----:B------:R-:W-:Y:S01]  /*5c60*/  MOV R3, R224 ;  /* 0x000000e000037202 */ /* 0x000fe20000000f00 */
        /* <DEDUP_REMOVED lines=49> */
[----:B------:R-:W-:-:S03]  /*5f80*/  LOP3.LUT R233, R184, UR15, R235, 0x96, !PT ;  /* 0x0000000fb8e97c12 */ /* 0x000fc6000f8e96eb */
[----:B------:R-:W-:Y:S01]  /*5f90*/  IMAD.MOV.U32 R224, RZ, RZ, R6 ;  /* 0x000000ffffe07224 */ /* 0x000fe200078e0006 */
[----:B------:R-:W-:-:S07]  /*5fa0*/  LOP3.LUT R235, R4, UR20, R7, 0x96, !PT ;  /* 0x0000001404eb7c12 */ /* 0x000fce000f8e9607 */
.L_x_11309:
[----:B------:R-:W-:Y:S05]  /*5fb0*/  BSYNC.RECONVERGENT B2 ;  /* 0x0000000000027941 */ /* 0x000fea0003800200 */
.L_x_11308:
[----:B------:R-:W-:Y:S01]  /*5fc0*/  I2FP.F32.U32 R3, R3 ;  /* 0x0000000300037245 */ /* 0x000fe20000201000 */
[----:B------:R-:W-:Y:S01]  /*5fd0*/  IMAD.U32 R4, R172, 0x10000, RZ ;  /* 0x00010000ac047824 */ /* 0x000fe200078e00ff */
[----:B------:R-:W-:Y:S01]  /*5fe0*/  ISETP.NE.AND P3, PT, R5, 0x1, PT ;  /* 0x000000010500780c */ /* 0x000fe20003f65270 */
[----:B------:R-:W-:Y:S02]  /*5ff0*/  BSSY.RECONVERGENT B2, `(.L_x_11313) ;  /* 0x000005a000027945 */ /* 0x000fe40003800200 */
[----:B------:R-:W-:Y:S01]  /*6000*/  FFMA.FTZ R3, R3, R232, 1.1641532182693481445e-10 ;  /* 0x2f00000003037423 */ /* 0x000fe200000100e8 */
[----:B------:R-:W-:-:S04]  /*6010*/  FMUL.FTZ R4, R4, R225 ;  /* 0x000000e104047220 */ /* 0x000fc80000410000 */
[----:B------:R-:W-:Y:S02]  /*6020*/  FSETP.GTU.FTZ.AND P2, PT, R3, R8, PT ;  /* 0x000000080300720b */ /* 0x000fe40003f5c000 */
[----:B------:R-:W-:Y:S01]  /*6030*/  FSEL R3, R2, RZ, P4 ;  /* 0x000000ff02037208 */ /* 0x000fe20002000000 */
[----:B------:R-:W-:Y:S01]  /*6040*/  IMAD.MOV.U32 R2, RZ, RZ, R234 ;  /* 0x000000ffff027224 */ /* 0x000fe200078e00ea */
[----:B------:R-:W-:Y:S02]  /*6050*/  FSEL R4, R4, RZ, !P2 ;  /* 0x000000ff04047208 */ /* 0x000fe40005000000 */
[----:B------:R-:W-:-:S03]  /*6060*/  SEL R9, RZ, 0x1, P2 ;  /* 0x00000001ff097807 */ /* 0x000fc60001000000 */
        /* <DEDUP_REMOVED lines=12> */
.L_x_11315:
        /* <DEDUP_REMOVED lines=13> */
.L_x_11317:
[----:B------:R-:W-:Y:S05]  /*6200*/  BSYNC.RECONVERGENT B3 ;  /* 0x0000000000037941 */ /* 0x000fea0003800200 */
.L_x_11316:
        /* <DEDUP_REMOVED lines=53> */
[----:B------:R-:W-:Y:S02]  /*6560*/  IMAD.MOV.U32 R2, RZ, RZ, R224 ;  /* 0x000000ffff027224 */ /* 0x000fe400078e00e0 */
[----:B------:R-:W-:Y:S02]  /*6570*/  IMAD.MOV.U32 R224, RZ, RZ, R4 ;  /* 0x000000ffffe07224 */ /* 0x000fe400078e0004 */
[----:B------:R-:W-:-:S07]  /*6580*/  IMAD.MOV.U32 R4, RZ, RZ, RZ ;  /* 0x000000ffff047224 */ /* 0x000fce00078e00ff */
.L_x_11314:
[----:B------:R-:W-:Y:S05]  /*6590*/  BSYNC.RECONVERGENT B2 ;  /* 0x0000000000027941 */ /* 0x000fea0003800200 */
.L_x_11313:
        /* <DEDUP_REMOVED lines=20> */
.L_x_11320:
        /* <DEDUP_REMOVED lines=13> */
.L_x_11322:
[----:B------:R-:W-:Y:S05]  /*67b0*/  BSYNC.RECONVERGENT B3 ;  /* 0x0000000000037941 */ /* 0x000fea0003800200 */
.L_x_11321:
        /* <DEDUP_REMOVED lines=53> */
[----:B------:R-:W-:Y:S02]  /*6b10*/  HFMA2 R5, -RZ, RZ, 0, 0 ;  /* 0x00000000ff057431 */ /* 0x000fe400000001ff */
[----:B------:R-:W-:Y:S02]  /*6b20*/  IMAD.MOV.U32 R2, RZ, RZ, R224 ;  /* 0x000000ffff027224 */ /* 0x000fe400078e00e0 */
[----:B------:R-:W-:-:S07]  /*6b30*/  IMAD.MOV.U32 R224, RZ, RZ, R4 ;  /* 0x000000ffffe07224 */ /* 0x000fce00078e0004 */
.L_x_11319:
[----:B------:R-:W-:Y:S05]  /*6b40*/  BSYNC.RECONVERGENT B2 ;  /* 0x0000000000027941 */ /* 0x000fea0003800200 */
.L_x_11318:
[----:B------:R-:W-:Y:S01]  /*6b50*/  I2FP.F32.U32 R3, R2 ;  /* 0x0000000200037245 */ /* 0x000fe20000201000 */
[----:B------:R-:W-:Y:S01]  /*6b60*/  BSSY.RECONVERGENT B2, `(.L_x_11323) ;  /* 0x000005d000027945 */ /* 0x000fe20003800200 */
[----:B------:R-:W-:Y:S01]  /*6b70*/  PRMT R2, R172, 0x7632, R2 ;  /* 0x00007632ac027816 */ /* 0x000fe20000000002 */
[----:B------:R-:W-:Y:S01]  /*6b80*/  IMAD.MOV.U32 R7, RZ, RZ, 0x2 ;  /* 0x00000002ff077424 */ /* 0x000fe200078e00ff */
[----:B------:R-:W-:Y:S01]  /*6b90*/  ISETP.NE.AND P3, PT, R5, 0x1, PT ;  /* 0x000000010500780c */ /* 0x000fe20003f65270 */
[----:B------:R-:W-:Y:S01]  /*6ba0*/  FFMA.FTZ R3, R3, R232, 1.1641532182693481445e-10 ;  /* 0x2f00000003037423 */ /* 0x000fe200000100e8 */
[----:B------:R-:W-:Y:S01]  /*6bb0*/  FSEL R4, R11, RZ, P4 ;  /* 0x000000ff0b047208 */ /* 0x000fe20002000000 */
[----:B------:R-:W-:-:S03]  /*6bc0*/  IMAD.U32 R2, R2, 0x10000, RZ ;  /* 0x0001000002027824 */ /* 0x000fc600078e00ff */
[----:B------:R-:W-:Y:S01]  /*6bd0*/  FSETP.GTU.FTZ.AND P2, PT, R3, R8, PT ;  /* 0x000000080300720b */ /* 0x000fe20003f5c000 */
[----:B------:R-:W-:Y:S01]  /*6be0*/  FMUL.FTZ R2, R2, R225 ;  /* 0x000000e102027220 */ /* 0x000fe20000410000 */
[----:B------:R-:W-:-:S04]  /*6bf0*/  IMAD.MOV.U32 R3, RZ, RZ, R234 ;  /* 0x000000ffff037224 */ /* 0x000fc800078e00ea */
        /* <DEDUP_REMOVED lines=13> */
.L_x_11325:
        /* <DEDUP_REMOVED lines=13> */
.L_x_11327:
[----:B------:R-:W-:Y:S05]  /*6da0*/  BSYNC.RECONVERGENT B3 ;  /* 0x0000000000037941 */ /* 0x000fea0003800200 */
.L_x_11326:
[----:B------:R-:W-:Y:S01]  /*6db0*/  IMAD.WIDE.U32 R6, R238, -0x326172a9, RZ ;  /* 0xcd9e8d57ee067825 */ /* 0x000fe200078e00ff */
[----:B------:R-:W-:Y:S01]  /*6dc0*/  LOP3.LUT R186, R10, UR5, R5, 0x96, !PT ;  /* 0x000000050aba7c12 */ /* 0x000fe2000f8e9605 */
[----:B------:R-:W-:Y:S02]  /*6dd0*/  UIADD3 UR20, UPT, UPT, UR5, -0x4498517b, URZ ;  /* 0xbb67ae8505147890 */ /* 0x000fe4000fffe0ff */
[----:B------:R-:W-:Y:S01]  /*6de0*/  UIADD3 UR21, UPT, UPT, UR5, 0x32370b8f, URZ ;  /* 0x32370b8f05157890 */ /* 0x000fe2000fffe0ff */
[----:B------:R-:W-:Y:S01]  /*6df0*/  LOP3.LUT R226, R236, UR4, R7, 0x96, !PT ;  /* 0x00000004ece27c12 */ /* 0x000fe2000f8e9607 */
[----:B------:R-:W-:-:S04]  /*6e00*/  IMAD.WIDE.U32 R186, R186, -0x326172a9, RZ ;  /* 0xcd9e8d57baba7825 */ /* 0x000fc800078e00ff */
[----:B------:R-:W-:Y:S01]  /*6e10*/  IMAD.WIDE.U32 R226, R226, -0x2daee0ad, RZ ;  /* 0xd2511f53e2e27825 */ /* 0x000fe200078e00ff */
[----:B------:R-:W-:-:S03]  /*6e20*/  LOP3.LUT R5, R6, UR12, R187, 0x96, !PT ;  /* 0x0000000c06057c12 */ /* 0x000fc6000f8e96bb */
[----:B------:R-:W-:Y:S01]  /*6e30*/  IMAD.MOV.U32 R3, RZ, RZ, R224 ;  /* 0x000000ffff037224 */ /* 0x000fe200078e00e0 */
        /* <DEDUP_REMOVED lines=45> */
[----:B------:R-:W-:Y:S01]  /*7110*/  IMAD.MOV.U32 R7, RZ, RZ, RZ ;  /* 0x000000ffff077224 */ /* 0x000fe200078e00ff */
[----:B------:R-:W-:-:S07]  /*7120*/  MOV R224, R6 ;  /* 0x0000000600e07202 */ /* 0x000fce0000000f00 */
.L_x_11324:
[----:B------:R-:W-:Y:S05]  /*7130*/  BSYNC.RECONVERGENT B2 ;  /* 0x0000000000027941 */ /* 0x000fea0003800200 */
.L_x_11323:
        /* <DEDUP_REMOVED lines=21> */
.L_x_11330:
        /* <DEDUP_REMOVED lines=13> */
.L_x_11332:
[----:B------:R-:W-:Y:S05]  /*7360*/  BSYNC.RECONVERGENT B3 ;  /* 0x0000000000037941 */ /* 0x000fea0003800200 */
.L_x_11331:
        /* <DEDUP_REMOVED lines=54> */
[----:B------:R-:W-:Y:S01]  /*76d0*/  MOV R4, R224 ;  /* 0x000000e000047202 */ /* 0x000fe20000000f00 */
[----:B------:R-:W-:-:S07]  /*76e0*/  IMAD.MOV.U32 R224, RZ, RZ, R6 ;  /* 0x000000ffffe07224 */ /* 0x000fce00078e0006 */
.L_x_11329:
[----:B------:R-:W-:Y:S05]  /*76f0*/  BSYNC.RECONVERGENT B2 ;  /* 0x0000000000027941 */ /* 0x000fea0003800200 */
.L_x_11328:
[----:B------:R-:W-:Y:S01]  /*7700*/  I2FP.F32.U32 R5, R4 ;  /* 0x0000000400057245 */ /* 0x000fe20000201000 */
[----:B------:R-:W-:Y:S01]  /*7710*/  IMAD.U32 R4, R173, 0x10000, RZ ;  /* 0x00010000ad047824 */ /* 0x000fe200078e00ff */
[----:B------:R-:W-:Y:S01]  /*7720*/  BSSY.RECONVERGENT B2, `(.L_x_11333) ;  /* 0x000005b000027945 */ /* 0x000fe20003800200 */
[----:B------:R-:W-:Y:S02]  /*7730*/  HFMA2 R6, -RZ, RZ, 0, 1.1920928955078125e-07 ;  /* 0x00000002ff067431 */ /* 0x000fe400000001ff */
        /* <DEDUP_REMOVED lines=19> */
.L_x_11335:
        /* <DEDUP_REMOVED lines=13> */
.L_x_11337:
[----:B------:R-:W-:Y:S05]  /*7940*/  BSYNC.RECONVERGENT B3 ;  /* 0x0000000000037941 */ /* 0x000fea0003800200 */
.L_x_11336:
        /* <DEDUP_REMOVED lines=56> */
.L_x_11334:
[----:B------:R-:W-:Y:S05]  /*7cd0*/  BSYNC.RECONVERGENT B2 ;  /* 0x0000000000027941 */ /* 0x000fea0003800200 */
.L_x_11333:
        /* <DEDUP_REMOVED lines=20> */
.L_x_11340:
        /* <DEDUP_REMOVED lines=13> */
.L_x_11342:
[----:B------:R-:W-:Y:S05]  /*7ef0*/  BSYNC.RECONVERGENT B3 ;  /* 0x0000000000037941 */ /* 0x000fea0003800200 */
.L_x_11341:
        /* <DEDUP_REMOVED lines=48> */
[----:B------:R-:W-:Y:S01]  /*8200*/  LOP3.LUT R4, R4, UR20, R189, 0x96, !PT ;  /* 0x0000001404047c12 */ /* 0x000fe2000f8e96bd */
[----:B------:R-:W-:Y:S01]  /*8210*/  IMAD.WIDE.U32 R234, R234, -0x326172a9, RZ ;  /* 0xcd9e8d57eaea7825 */ /* 0x000fe200078e00ff */
[----:B------:R-:W-:-:S03]  /*8220*/  UIADD3 UR20, UPT, UPT, UR5, -0x695add53, URZ ;  /* 0x96a522ad05147890 */ /* 0x000fc6000fffe0ff */
[----:B------:R-:W-:Y:S01]  /*8230*/  IMAD.WIDE.U32 R4, R4, -0x2daee0ad, RZ ;  /* 0xd2511f5304047825 */ /* 0x000fe200078e00ff */
[----:B------:R-:W-:-:S04]  /*8240*/  LOP3.LUT R233, R188, UR15, R235, 0x96, !PT ;  /* 0x0000000fbce97c12 */ /* 0x000fc8000f8e96eb */
[----:B------:R-:W-:Y:S01]  /*8250*/  LOP3.LUT R235, R6, UR20, R5, 0x96, !PT ;  /* 0x0000001406eb7c12 */ /* 0x000fe2000f8e9605 */
[----:B------:R-:W-:Y:S02]  /*8260*/  IMAD.MOV.U32 R5, RZ, RZ, R224 ;  /* 0x000000ffff057224 */ /* 0x000fe400078e00e0 */
[----:B------:R-:W-:-:S07]  /*8270*/  IMAD.MOV.U32 R224, RZ, RZ, R4 ;  /* 0x000000ffffe07224 */ /* 0x000fce00078e0004 */
.L_x_11339:
[----:B------:R-:W-:Y:S05]  /*8280*/  BSYNC.RECONVERGENT B2 ;  /* 0x0000000000027941 */ /* 0x000fea0003800200 */
.L_x_11338:
        /* <DEDUP_REMOVED lines=9> */
[----:B------:R-:W-:-:S04]  /*8320*/  IMAD.MOV.U32 R5, RZ, RZ, R234 ;  /* 0x000000ffff057224 */ /* 0x000fc800078e00ea */
        /* <DEDUP_REMOVED lines=14> */
.L_x_11345:
        /* <DEDUP_REMOVED lines=13> */
.L_x_11347:
[----:B------:R-:W-:Y:S05]  /*84e0*/  BSYNC.RECONVERGENT B3 ;  /* 0x0000000000037941 */ /* 0x000fea0003800200 */
.L_x_11346:
        /* <DEDUP_REMOVED lines=56> */
.L_x_11344:
[----:B------:R-:W-:Y:S05]  /*8870*/  BSYNC.RECONVERGENT B2 ;  /* 0x0000000000027941 */ /* 0x000fea0003800200 */
.L_x_11343:
        /* <DEDUP_REMOVED lines=19> */
.L_x_11350:
        /* <DEDUP_REMOVED lines=13> */
.L_x_11352:
[----:B------:R-:W-:Y:S05]  /*8a80*/  BSYNC.RECONVERGENT B3 ;  /* 0x0000000000037941 */ /* 0x000fea0003800200 */
.L_x_11351:
        /* <DEDUP_REMOVED lines=56> */
.L_x_11349:
[----:B------:R-:W-:Y:S05]  /*8e10*/  BSYNC.RECONVERGENT B2 ;  /* 0x0000000000027941 */ /* 0x000fea0003800200 */
.L_x_11348:
        /* <DEDUP_REMOVED lines=24> */
.L_x_11355:
        /* <DEDUP_REMOVED lines=13> */
.L_x_11357:
[----:B------:R-:W-:Y:S05]  /*9070*/  BSYNC.RECONVERGENT B3 ;  /* 0x0000000000037941 */ /* 0x000fea0003800200 */
.L_x_11356:
[----:B------:R-:W-:Y:S01]  /*9080*/  LOP3.LUT R228, R10, UR5, R227, 0x96, !PT ;  /* 0x000000050ae47c12 */ /* 0x000fe2000f8e96e3 */
[----:B------:R-:W-:Y:S01]  /*9090*/  IMAD.WIDE.U32 R6, R238, -0x326172a9, RZ ;  /* 0xcd9e8d57ee067825 */ /* 0x000fe200078e00ff */
[----:B------:R-:W-:-:S03]  /*90a0*/  UIADD3 UR20, UPT, UPT, UR5, -0x4498517b, URZ ;  /* 0xbb67ae8505147890 */ /* 0x000fc6000fffe0ff */
        /* <DEDUP_REMOVED lines=50> */
[----:B------:R-:W-:Y:S02]  /*93d0*/  IMAD.MOV.U32 R7, RZ, RZ, R224 ;  /* 0x000000ffff077224 */ /* 0x000fe400078e00e0 */
[----:B------:R-:W-:Y:S02]  /*93e0*/  IMAD.MOV.U32 R224, RZ, RZ, R6 ;  /* 0x000000ffffe07224 */ /* 0x000fe400078e0006 */
[----:B------:R-:W-:-:S07]  /*93f0*/  IMAD.MOV.U32 R226, RZ, RZ, RZ ;  /* 0x000000ffffe27224 */ /* 0x000fce00078e00ff */
.L_x_11354:
[----:B------:R-:W-:Y:S05]  /*9400*/  BSYNC.RECONVERGENT B2 ;  /* 0x0000000000027941 */ /* 0x000fea0003800200 */
.L_x_11353:
        /* <DEDUP_REMOVED lines=18> */
.L_x_11360:
        /* <DEDUP_REMOVED lines=13> */
.L_x_11362:
[----:B------:R-:W-:Y:S05]  /*9600*/  BSYNC.RECONVERGENT B3 ;  /* 0x0000000000037941 */ /* 0x000fea0003800200 */
.L_x_11361:
        /* <DEDUP_REMOVED lines=56> */
.L_x_11359:
[----:B------:R-:W-:Y:S05]  /*9990*/  BSYNC.RECONVERGENT B2 ;  /* 0x0000000000027941 */ /* 0x000fea0003800200 */
.L_x_11358:
        /* <DEDUP_REMOVED lines=24> */
.L_x_11365:
        /* <DEDUP_REMOVED lines=13> */
.L_x_11367:
[----:B------:R-:W-:Y:S05]  /*9bf0*/  BSYNC.RECONVERGENT B3 ;  /* 0x0000000000037941 */ /* 0x000fea0003800200 */
.L_x_11366:
        /* <DEDUP_REMOVED lines=52> */
[----:B------:R-:W-:-:S03]  /*9f40*/  IMAD.WIDE.U32 R226, R227, -0x2daee0ad, RZ ;  /* 0xd2511f53e3e27825 */ /* 0x000fc600078e00ff */
[----:B------:R-:W-:Y:S01]  /*9f50*/  MOV R224, R226 ;  /* 0x000000e200e07202 */ /* 0x000fe20000000f00 */
[----:B------:R-:W-:Y:S01]  /*9f60*/  IMAD.MOV.U32 R226, RZ, RZ, RZ ;  /* 0x000000ffffe27224 */ /* 0x000fe200078e00ff */
[----:B------:R-:W-:-:S07]  /*9f70*/  LOP3.LUT R235, R228, UR20, R227, 0x96, !PT ;  /* 0x00000014e4eb7c12 */ /* 0x000fce000f8e96e3 */
.L_x_11364:
[----:B------:R-:W-:Y:S05]  /*9f80*/  BSYNC.RECONVERGENT B2 ;  /* 0x0000000000027941 */ /* 0x000fea0003800200 */
.L_x_11363:
[----:B------:R-:W-:Y:S01]  /*9f90*/  ISETP.NE.AND P5, PT, R226, 0x1, PT ;  /* 0x00000001e200780c */ /* 0x000fe20003fa5270 */
[C---:B------:R-:W-:Y:S01]  /*9fa0*/  IMAD.U32 R190, R191.reuse, 0x10000, RZ ;  /* 0x00010000bfbe7824 */ /* 0x040fe200078e00ff */
[----:B------:R-:W-:Y:S01]  /*9fb0*/  I2FP.F32.U32 R7, R7 ;  /* 0x0000000700077245 */ /* 0x000fe20000201000 */
[----:B------:R-:W-:Y:S01]  /*9fc0*/  BSSY.RECONVERGENT B2, `(.L_x_11368) ;  /* 0x0000056000027945 */ /* 0x000fe20003800200 */
[----:B------:R-:W-:Y:S01]  /*9fd0*/  PRMT R191, R191, 0x7632, R191 ;  /* 0x00007632bfbf7816 */ /* 0x000fe200000000bf */
[----:B------:R-:W-:Y:S02]  /*9fe0*/  IMAD.MOV.U32 R227, RZ, RZ, 0x2 ;  /* 0x00000002ffe37424 */ /* 0x000fe400078e00ff */
        /* <DEDUP_REMOVED lines=13> */
.L_x_11370:
        /* <DEDUP_REMOVED lines=13> */
.L_x_11372:
[----:B------:R-:W-:Y:S05]  /*a190*/  BSYNC.RECONVERGENT B3 ;  /* 0x0000000000037941 */ /* 0x000fea0003800200 */
.L_x_11371:
        /* <DEDUP_REMOVED lines=56> */
.L_x_11369:
[----:B------:R-:W-:Y:S05]  /*a520*/  BSYNC.RECONVERGENT B2 ;  /* 0x0000000000027941 */ /* 0x000fea0003800200 */
.L_x_11368:
        /* <DEDUP_REMOVED lines=11> */
[--C-:B------:R-:W-:Y:S01]  /*a5e0*/  FADD.FTZ R190, R190, R7.reuse ;  /* 0x00000007bebe7221 */ /* 0x100fe20000010000 */
[----:B------:R-:W-:Y:S01]  /*a5f0*/  PRMT R7, R11, 0x7610, R7 ;  /* 0x000076100b077816 */ /* 0x000fe20000000007 */
[----:B------:R-:W-:Y:S02]  /*a600*/  IMAD.MOV.U32 R11, RZ, RZ, R234 ;  /* 0x000000ffff0b7224 */ /* 0x000fe400078e00ea */
        /* <DEDUP_REMOVED lines=10> */
.L_x_11375:
        /* <DEDUP_REMOVED lines=13> */
.L_x_11377:
[----:B------:R-:W-:Y:S05]  /*a780*/  BSYNC.RECONVERGENT B3 ;  /* 0x0000000000037941 */ /* 0x000fea0003800200 */
.L_x_11376:
        /* <DEDUP_REMOVED lines=54> */
[----:B------:R-:W-:Y:S01]  /*aaf0*/  IMAD.MOV.U32 R224, RZ, RZ, R226 ;  /* 0x000000ffffe07224 */ /* 0x000fe200078e00e2 */
[----:B------:R-:W-:-:S07]  /*ab00*/  LOP3.LUT R235, R228, UR20, R227, 0x96, !PT ;  /* 0x00000014e4eb7c12 */ /* 0x000fce000f8e96e3 */
.L_x_11374:
[----:B------:R-:W-:Y:S05]  /*ab10*/  BSYNC.RECONVERGENT B2 ;  /* 0x0000000000027941 */ /* 0x000fea0003800200 */
.L_x_11373:
        /* <DEDUP_REMOVED lines=18> */
.L_x_11380:
        /* <DEDUP_REMOVED lines=15> */
.L_x_11382:
[----:B------:R-:W-:Y:S05]  /*ad30*/  BSYNC.RECONVERGENT B3 ;  /* 0x0000000000037941 */ /* 0x000fea0003800200 */
.L_x_11381:
[----:B------:R-:W-:Y:S01]  /*ad40*/  LOP3.LUT R230, R10, UR5, R229, 0x96, !PT ;  /* 0x000000050ae67c12 */ /* 0x000fe2000f8e96e5 */
[----:B------:R-:W-:Y:S01]  /*ad50*/  IMAD.WIDE.U32 R226, R238, -0x326172a9, RZ ;  /* 0xcd9e8d57eee27825 */ /* 0x000fe200078e00ff */
[----:B------:R-:W-:-:S03]  /*ad60*/  UIADD3 UR20, UPT, UPT, UR5, -0x4498517b, URZ ;  /* 0xbb67ae8505147890 */ /* 0x000fc6000fffe0ff */
[----:B------:R-:W-:Y:S02]  /*ad70*/  HFMA2 R11, -RZ, RZ, 0, 0 ;  /* 0x00000000ff0b7431 */ /* 0x000fe400000001ff */
        /* <DEDUP_REMOVED lines=51> */
[----:B------:R-:W-:-:S07]  /*b0b0*/  IMAD.MOV.U32 R224, RZ, RZ, R226 ;  /* 0x000000ffffe07224 */ /* 0x000fce00078e00e2 */
.L_x_11379:
[----:B------:R-:W-:Y:S05]  /*b0c0*/  BSYNC.RECONVERGENT B2 ;  /* 0x0000000000027941 */ /* 0x000fea0003800200 */
.L_x_11378:
        /* <DEDUP_REMOVED lines=10> */
[----:B------:R-:W-:-:S07]  /*b170*/  @P1 FADD.FTZ R191, R183, R191 ;  /* 0x000000bfb7bf1221 */ /* 0x000fce0000010000 */
.L_x_11302:
[----:B------:R-:W0:Y:S01]  /*b180*/  LDC.64 R226, c[0x0][0x3a8] ;  /* 0x0000ea00ffe27b82 */ /* 0x000e220000000a00 */
[----:B------:R-:W-:Y:S02]  /*b190*/  SEL R225, RZ, 0x1000000, !P5 ;  /* 0x01000000ffe17807 */ /* 0x000fe40006800000 */
[----:B------:R-:W-:Y:S02]  /*b1a0*/  SEL R228, RZ, 0x10000, !P4 ;  /* 0x00010000ffe47807 */ /* 0x000fe40006000000 */
[----:B------:R-:W-:Y:S02]  /*b1b0*/  SEL R243, RZ, 0x100, !P3 ;  /* 0x00000100fff37807 */ /* 0x000fe40005800000 */
[C---:B------:R-:W-:Y:S02]  /*b1c0*/  LOP3.LUT P6, RZ, R241.reuse, 0x8, RZ, 0xc0, !PT ;  /* 0x00000008f1ff7812 */ /* 0x040fe400078cc0ff */
        /* <DEDUP_REMOVED lines=9> */
[----:B------:R-:W-:Y:S01]  /*b260*/  SEL R228, RZ, 0x1, !P2 ;  /* 0x00000001ffe47807 */ /* 0x000fe20005000000 */
[----:B------:R-:W0:Y:S03]  /*b270*/  LDC.64 R226, c[0x0][0x3b0] ;  /* 0x0000ec00ffe27b82 */ /* 0x000e260000000a00 */
[----:B------:R-:W-:Y:S01]  /*b280*/  LOP3.LUT R229, R243, R228, RZ, 0xfc, !PT ;  /* 0x000000e4f3e57212 */ /* 0x000fe200078efcff */
[----:B------:R1:W-:Y:S01]  /*b290*/  STG.E.128 desc[UR6][R230.64], R184 ;  /* 0x000000b8e6007986 */ /* 0x0003e2000c101d06 */
[----:B------:R-:W-:-:S03]  /*b2a0*/  SEL R228, RZ, 0x1, !P1 ;  /* 0x00000001ffe47807 */ /* 0x000fc60004800000 */
[----:B------:R1:W-:Y:S01]  /*b2b0*/  STG.E.128 desc[UR6][R230.64+0x10], R188 ;  /* 0x000010bce6007986 */ /* 0x0003e2000c101d06 */
[----:B------:R-:W-:Y:S01]  /*b2c0*/  LOP3.LUT R228, R225, R228, RZ, 0xfc, !PT ;  /* 0x000000e4e1e47212 */ /* 0x000fe200078efcff */
[----:B0-----:R-:W-:-:S05]  /*b2d0*/  IMAD.WIDE.U32 R226, R242, 0x8, R226 ;  /* 0x00000008f2e27825 */ /* 0x001fca00078e00e2 */
[----:B------:R1:W-:Y:S01]  /*b2e0*/  STG.E.64 desc[UR6][R226.64], R228 ;  /* 0x000000e4e2007986 */ /* 0x0003e2000c101b06 */
[----:B------:R-:W-:Y:S05]  /*b2f0*/  @!P0 BRA `(.L_x_11383) ;  /* 0x0000000000508947 */ /* 0x000fea0003800000 */
[----:B------:R-:W-:Y:S01]  /*b300*/  IMAD.U32 R225, R7, 0x10000, RZ ;  /* 0x0001000007e17824 */ /* 0x000fe200078e00ff */
[----:B-1----:R-:W0:Y:S01]  /*b310*/  LDC.64 R226, c[0x0][0x3b8] ;  /* 0x0000ee00ffe27b82 */ /* 0x002e220000000a00 */
[----:B------:R-:W-:Y:S02]  /*b320*/  LOP3.LUT R244, R4, 0xff, RZ, 0xc0, !PT ;  /* 0x000000ff04f47812 */ /* 0x000fe400078ec0ff */
[----:B------:R-:W-:Y:S02]  /*b330*/  LOP3.LUT R230, R3, 0xff, RZ, 0xc0, !PT ;  /* 0x000000ff03e67812 */ /* 0x000fe400078ec0ff */
[----:B------:R-:W-:Y:S01]  /*b340*/  LOP3.LUT R232, R225, 0xff0000, RZ, 0xc0, !PT ;  /* 0x00ff0000e1e87812 */ /* 0x000fe200078ec0ff */
[----:B------:R-:W-:Y:S01]  /*b350*/  IMAD.WIDE.U32 R244, R244, 0x1000000, RZ ;  /* 0x01000000f4f47825 */ /* 0x000fe200078e00ff */
[----:B------:R-:W-:Y:S02]  /*b360*/  LOP3.LUT R225, R8, 0xffff, RZ, 0xc0, !PT ;  /* 0x0000ffff08e17812 */ /* 0x000fe400078ec0ff */
[----:B------:R-:W-:Y:S01]  /*b370*/  LOP3.LUT R228, R2, 0xff, RZ, 0xc0, !PT ;  /* 0x000000ff02e47812 */ /* 0x000fe200078ec0ff */
[----:B------:R-:W-:Y:S01]  /*b380*/  IMAD.WIDE.U32 R230, R230, 0x10000, RZ ;  /* 0x00010000e6e67825 */ /* 0x000fe200078e00ff */
[----:B------:R-:W-:-:S02]  /*b390*/  PRMT R232, R232, 0x4210, R225 ;  /* 0x00004210e8e87816 */ /* 0x000fc400000000e1 */
[----:B------:R-:W-:Y:S01]  /*b3a0*/  PRMT R225, R6, 0x7104, RZ ;  /* 0x0000710406e17816 */ /* 0x000fe200000000ff */
[----:B------:R-:W-:-:S03]  /*b3b0*/  IMAD.WIDE.U32 R228, R228, 0x100, RZ ;  /* 0x00000100e4e47825 */ /* 0x000fc600078e00ff */
[----:B------:R-:W-:Y:S02]  /*b3c0*/  LOP3.LUT R232, R232, 0xff00, R225, 0xf8, !PT ;  /* 0x0000ff00e8e87812 */ /* 0x000fe400078ef8e1 */
[----:B------:R-:W-:Y:S02]  /*b3d0*/  LOP3.LUT R230, R228, R244, R230, 0xfe, !PT ;  /* 0x000000f4e4e67212 */ /* 0x000fe400078efee6 */
[----:B------:R-:W-:Y:S02]  /*b3e0*/  LOP3.LUT R225, R232, 0xff, R5, 0xf8, !PT ;  /* 0x000000ffe8e17812 */ /* 0x000fe400078ef805 */
[----:B------:R-:W-:Y:S01]  /*b3f0*/  LOP3.LUT R228, R230, 0xff, R9, 0xf8, !PT ;  /* 0x000000ffe6e47812 */ /* 0x000fe200078ef809 */
[----:B0-----:R-:W-:Y:S01]  /*b400*/  IMAD.WIDE.U32 R226, R242, 0x8, R226 ;  /* 0x00000008f2e27825 */ /* 0x001fe200078e00e2 */
[----:B------:R-:W-:-:S04]  /*b410*/  LOP3.LUT R225, R231, R225, R245, 0xfe, !PT ;  /* 0x000000e1e7e17212 */ /* 0x000fc800078efef5 */
[----:B------:R-:W-:-:S05]  /*b420*/  LOP3.LUT R229, R225, R229, RZ, 0xfc, !PT ;  /* 0x000000e5e1e57212 */ /* 0x000fca00078efcff */
[----:B------:R0:W-:Y:S02]  /*b430*/  STG.E.64 desc[UR6][R226.64], R228 ;  /* 0x000000e4e2007986 */ /* 0x0001e4000c101b06 */
.L_x_11383:
[----:B------:R-:W-:Y:S01]  /*b440*/  IMAD.MOV.U32 R232, RZ, RZ, R224 ;  /* 0x000000ffffe87224 */ /* 0x000fe200078e00e0 */
[----:B------:R-:W-:-:S07]  /*b450*/  IADD3 R224, PT, PT, R242, 0x20, RZ ;  /* 0x00000020f2e07810 */ /* 0x000fce0007ffe0ff */
.L_x_11260:
[----:B------:R-:W-:Y:S05]  /*b460*/  BSYNC.RECONVERGENT B1 ;  /* 0x0000000000017941 */ /* 0x000fea0003800200 */
.L_x_11259:
        /* <DEDUP_REMOVED lines=22> */
[----:B------:R-:W-:Y:S02]  /*b5d0*/  IMAD.MOV.U32 R4, RZ, RZ, 0x2 ;  /* 0x00000002ff047424 */ /* 0x000fe400078e00ff */
        /* <DEDUP_REMOVED lines=13> */
.L_x_11389:
        /* <DEDUP_REMOVED lines=13> */
.L_x_11391:
[----:B------:R-:W-:Y:S05]  /*b780*/  BSYNC.RECONVERGENT B3 ;  /* 0x0000000000037941 */ /* 0x000fea0003800200 */
.L_x_11390:
        /* <DEDUP_REMOVED lines=52> */
[----:B------:R-:W-:Y:S01]  /*bad0*/  IMAD.MOV.U32 R4, RZ, RZ, RZ ;  /* 0x000000ffff047224 */ /* 0x000fe200078e00ff */
[----:B------:R-:W-:Y:S01]  /*bae0*/  LOP3.LUT R235, R2, UR20, R227, 0x96, !PT ;  /* 0x0000001402eb7c12 */ /* 0x000fe2000f8e96e3 */
[----:B------:R-:W-:-:S07]  /*baf0*/  IMAD.MOV.U32 R2, RZ, RZ, R232 ;  /* 0x000000ffff027224 */ /* 0x000fce00078e00e8 */
.L_x_11388:
[----:B------:R-:W-:Y:S05]  /*bb00*/  BSYNC.RECONVERGENT B2 ;  /* 0x0000000000027941 */ /* 0x000fea0003800200 */
.L_x_11387:
        /* <DEDUP_REMOVED lines=24> */
.L_x_11394:
        /* <DEDUP_REMOVED lines=13> */
.L_x_11396:
[----:B------:R-:W-:Y:S05]  /*bd60*/  BSYNC.RECONVERGENT B3 ;  /* 0x0000000000037941 */ /* 0x000fea0003800200 */
.L_x_11395:
[----:B------:R-:W-:Y:S01]  /*bd70*/  IMAD.WIDE.U32 R4, R238, -0x326172a9, RZ ;  /* 0xcd9e8d57ee047825 */ /* 0x000fe200078e00ff */
[----:B------:R-:W-:Y:S01]  /*bd80*/  LOP3.LUT R6, R10, UR5, R3, 0x96, !PT ;  /* 0x000000050a067c12 */ /* 0x000fe2000f8e9603 */
[----:B------:R-:W-:Y:S02]  /*bd90*/  UIADD3 UR20, UPT, UPT, UR5, -0x4498517b, URZ ;  /* 0xbb67ae8505147890 */ /* 0x000fe4000fffe0ff */
[----:B------:R-:W-:Y:S01]  /*bda0*/  UIADD3 UR21, UPT, UPT, UR5, 0x32370b8f, URZ ;  /* 0x32370b8f05157890 */ /* 0x000fe2000fffe0ff */
[----:B--2---:R-:W-:Y:S01]  /*bdb0*/  LOP3.LUT R192, R236, UR4, R5, 0x96, !PT ;  /* 0x00000004ecc07c12 */ /* 0x004fe2000f8e9605 */
        /* <DEDUP_REMOVED lines=44> */
[----:B------:R-:W-:Y:S01]  /*c080*/  IMAD.WIDE.U32 R234, R234, -0x326172a9, RZ ;  /* 0xcd9e8d57eaea7825 */ /* 0x000fe200078e00ff */
[----:B------:R-:W-:-:S03]  /*c090*/  UIADD3 UR20, UPT, UPT, UR5, -0x695add53, URZ ;  /* 0x96a522ad05147890 */ /* 0x000fc6000fffe0ff */
[----:B------:R-:W-:Y:S01]  /*c0a0*/  IMAD.WIDE.U32 R4, R4, -0x2daee0ad, RZ ;  /* 0xd2511f5304047825 */ /* 0x000fe200078e00ff */
[----:B------:R-:W-:-:S03]  /*c0b0*/  LOP3.LUT R233, R194, UR15, R235, 0x96, !PT ;  /* 0x0000000fc2e97c12 */ /* 0x000fc6000f8e96eb */
[----:B------:R-:W-:Y:S01]  /*c0c0*/  IMAD.MOV.U32 R226, RZ, RZ, R4 ;  /* 0x000000ffffe27224 */ /* 0x000fe200078e0004 */
[----:B------:R-:W-:Y:S01]  /*c0d0*/  LOP3.LUT R235, R2, UR20, R5, 0x96, !PT ;  /* 0x0000001402eb7c12 */ /* 0x000fe2000f8e9605 */
[----:B------:R-:W-:-:S07]  /*c0e0*/  HFMA2 R5, -RZ, RZ, 0, 0 ;  /* 0x00000000ff057431 */ /* 0x000fce00000001ff */
.L_x_11393:
[----:B------:R-:W-:Y:S05]  /*c0f0*/  BSYNC.RECONVERGENT B2 ;  /* 0x0000000000027941 */ /* 0x000fea0003800200 */
.L_x_11392:
        /* <DEDUP_REMOVED lines=8> */
[----:B--2---:R-:W-:Y:S01]  /*c180*/  FSEL R192, R4, RZ, !P2 ;  /* 0x000000ff04c07208 */ /* 0x004fe20005000000 */
        /* <DEDUP_REMOVED lines=14> */
.L_x_11399:
        /* <DEDUP_REMOVED lines=13> */
.L_x_11401:
[----:B------:R-:W-:Y:S05]  /*c340*/  BSYNC.RECONVERGENT B3 ;  /* 0x0000000000037941 */ /* 0x000fea0003800200 */
.L_x_11400:
        /* <DEDUP_REMOVED lines=53> */
[----:B------:R-:W-:Y:S01]  /*c6a0*/  IMAD.MOV.U32 R3, RZ, RZ, R226 ;  /* 0x000000ffff037224 */ /* 0x000fe200078e00e2 */
[----:B------:R-:W-:Y:S01]  /*c6b0*/  MOV R226, R2 ;  /* 0x0000000200e27202 */ /* 0x000fe20000000f00 */
[----:B------:R-:W-:-:S07]  /*c6c0*/  IMAD.MOV.U32 R4, RZ, RZ, RZ ;  /* 0x000000ffff047224 */ /* 0x000fce00078e00ff */
.L_x_11398:
[----:B------:R-:W-:Y:S05]  /*c6d0*/  BSYNC.RECONVERGENT B2 ;  /* 0x0000000000027941 */ /* 0x000fea0003800200 */
.L_x_11397:
        /* <DEDUP_REMOVED lines=20> */
.L_x_11404:
        /* <DEDUP_REMOVED lines=13> */
.L_x_11406:
[----:B------:R-:W-:Y:S05]  /*c8f0*/  BSYNC.RECONVERGENT B3 ;  /* 0x0000000000037941 */ /* 0x000fea0003800200 */
.L_x_11405:
        /* <DEDUP_REMOVED lines=54> */
[----:B------:R-:W-:Y:S01]  /*cc60*/  MOV R2, R226 ;  /* 0x000000e200027202 */ /* 0x000fe20000000f00 */
[----:B------:R-:W-:-:S07]  /*cc70*/  IMAD.MOV.U32 R226, RZ, RZ, R4 ;  /* 0x000000ffffe27224 */ /* 0x000fce00078e0004 */
.L_x_11403:
[----:B------:R-:W-:Y:S05]  /*cc80*/  BSYNC.RECONVERGENT B2 ;  /* 0x0000000000027941 */ /* 0x000fea0003800200 */
.L_x_11402:
        /* <DEDUP_REMOVED lines=24> */
.L_x_11409:
        /* <DEDUP_REMOVED lines=13> */
.L_x_11411:
[----:B------:R-:W-:Y:S05]  /*cee0*/  BSYNC.RECONVERGENT B3 ;  /* 0x0000000000037941 */ /* 0x000fea0003800200 */
.L_x_11410:
        /* <DEDUP_REMOVED lines=56> */
.L_x_11408:
[----:B------:R-:W-:Y:S05]  /*d270*/  BSYNC.RECONVERGENT B2 ;  /* 0x0000000000027941 */ /* 0x000fea0003800200 */
.L_x_11407:
        /* <DEDUP_REMOVED lines=21> */
.L_x_11414:
        /* <DEDUP_REMOVED lines=13> */
.L_x_11416:
[----:B------:R-:W-:Y:S05]  /*d4a0*/  BSYNC.RECONVERGENT B3 ;  /* 0x0000000000037941 */ /* 0x000fea0003800200 */
.L_x_11415:
        /* <DEDUP_REMOVED lines=56> */
.L_x_11413:
[----:B------:R-:W-:Y:S05]  /*d830*/  BSYNC.RECONVERGENT B2 ;  /* 0x0000000000027941 */ /* 0x000fea0003800200 */
.L_x_11412:
[----:B------:R-:W-:Y:S01]  /*d840*/  I2FP.F32.U32 R4, R5 ;  /* 0x0000000500047245 */ /* 0x000fe20000201000 */
[----:B------:R-:W-:Y:S01]  /*d850*/  IMAD.U32 R6, R173, 0x10000, RZ ;  /* 0x00010000ad067824 */ /* 0x000fe200078e00ff */
[----:B------:R-:W-:Y:S01]  /*d860*/  FSEL R3, R3, RZ, P4 ;  /* 0x000000ff03037208 */ /* 0x000fe20002000000 */
[----:B------:R-:W-:Y:S01]  /*d870*/  BSSY.RECONVERGENT B2, `(.L_x_11417) ;  /* 0x000005b000027945 */ /* 0x000fe20003800200 */
[----:B------:R-:W-:Y:S02]  /*d880*/  IMAD.MOV.U32 R195, RZ, RZ, 0x2 ;  /* 0x00000002ffc37424 */ /* 0x000fe400078e00ff */
        /* <DEDUP_REMOVED lines=19> */
.L_x_11419:
        /* <DEDUP_REMOVED lines=13> */
.L_x_11421:
[----:B------:R-:W-:Y:S05]  /*da90*/  BSYNC.RECONVERGENT B3 ;  /* 0x0000000000037941 */ /* 0x000fea0003800200 */
.L_x_11420:
        /* <DEDUP_REMOVED lines=8> */
[----:B------:R-:W-:Y:S01]  /*db20*/  IMAD.MOV.U32 R195, RZ, RZ, RZ ;  /* 0x000000ffffc37224 */ /* 0x000fe200078e00ff */
        /* <DEDUP_REMOVED lines=46> */
[----:B------:R-:W-:-:S07]  /*de10*/  MOV R226, R4 ;  /* 0x0000000400e27202 */ /* 0x000fce0000000f00 */
.L_x_11418:
[----:B------:R-:W-:Y:S05]  /*de20*/  BSYNC.RECONVERGENT B2 ;  /* 0x0000000000027941 */ /* 0x000fea0003800200 */
.L_x_11417:
        /* <DEDUP_REMOVED lines=20> */
.L_x_11424:
        /* <DEDUP_REMOVED lines=13> */
.L_x_11426:
[----:B------:R-:W-:Y:S05]  /*e040*/  BSYNC.RECONVERGENT B3 ;  /* 0x0000000000037941 */ /* 0x000fea0003800200 */
.L_x_11425:
        /* <DEDUP_REMOVED lines=56> */
.L_x_11423:
[----:B------:R-:W-:Y:S05]  /*e3d0*/  BSYNC.RECONVERGENT B2 ;  /* 0x0000000000027941 */ /* 0x000fea0003800200 */
.L_x_11422:
        /* <DEDUP_REMOVED lines=24> */
.L_x_11429:
        /* <DEDUP_REMOVED lines=13> */
.L_x_11431:
[----:B------:R-:W-:Y:S05]  /*e630*/  BSYNC.RECONVERGENT B3 ;  /* 0x0000000000037941 */ /* 0x000fea0003800200 */
.L_x_11430:
        /* <DEDUP_REMOVED lines=56> */
.L_x_11428:
[----:B------:R-:W-:Y:S05]  /*e9c0*/  BSYNC.RECONVERGENT B2 ;  /* 0x0000000000027941 */ /* 0x000fea0003800200 */
.L_x_11427:
        /* <DEDUP_REMOVED lines=19> */
.L_x_11434:
        /* <DEDUP_REMOVED lines=13> */
.L_x_11436:
[----:B------:R-:W-:Y:S05]  /*ebd0*/  BSYNC.RECONVERGENT B3 ;  /* 0x0000000000037941 */ /* 0x000fea0003800200 */
.L_x_11435:
        /* <DEDUP_REMOVED lines=54> */
[----:B------:R-:W-:Y:S01]  /*ef40*/  IMAD.MOV.U32 R226, RZ, RZ, R6 ;  /* 0x000000ffffe27224 */ /* 0x000fe200078e0006 */
[----:B------:R-:W-:-:S07]  /*ef50*/  LOP3.LUT R235, R196, UR20, R7, 0x96, !PT ;  /* 0x00000014c4eb7c12 */ /* 0x000fce000f8e9607 */
.L_x_11433:
[----:B------:R-:W-:Y:S05]  /*ef60*/  BSYNC.RECONVERGENT B2 ;  /* 0x0000000000027941 */ /* 0x000fea0003800200 */
.L_x_11432:
        /* <DEDUP_REMOVED lines=24> */
.L_x_11439:
        /* <DEDUP_REMOVED lines=13> */
.L_x_11441:
[----:B------:R-:W-:Y:S05]  /*f1c0*/  BSYNC.RECONVERGENT B3 ;  /* 0x0000000000037941 */ /* 0x000fea0003800200 */
.L_x_11440:
        /* <DEDUP_REMOVED lines=52> */
[----:B------:R-:W-:-:S05]  /*f510*/  IMAD.WIDE.U32 R6, R7, -0x2daee0ad, RZ ;  /* 0xd2511f5307067825 */ /* 0x000fca00078e00ff */
[----:B------:R-:W-:Y:S01]  /*f520*/  LOP3.LUT R235, R228, UR20, R7, 0x96, !PT ;  /* 0x00000014e4eb7c12 */ /* 0x000fe2000f8e9607 */
[----:B------:R-:W-:Y:S01]  /*f530*/  IMAD.MOV.U32 R7, RZ, RZ, R226 ;  /* 0x000000ffff077224 */ /* 0x000fe200078e00e2 */
[----:B------:R-:W-:-:S07]  /*f540*/  MOV R226, R6 ;  /* 0x0000000600e27202 */ /* 0x000fce0000000f00 */
.L_x_11438:
[----:B------:R-:W-:Y:S05]  /*f550*/  BSYNC.RECONVERGENT B2 ;  /* 0x0000000000027941 */ /* 0x000fea0003800200 */
.L_x_11437:
[----:B------:R-:W-:Y:S01]  /*f560*/  ISETP.NE.AND P4, PT, R229, 0x1, PT ;  /* 0x00000001e500780c */ /* 0x000fe20003f85270 */
[----:B------:R-:W-:Y:S01]  /*f570*/  IMAD.U32 R198, R198, 0x10000, RZ ;  /* 0x00010000c6c67824 */ /* 0x000fe200078e00ff */
[----:B------:R-:W-:Y:S01]  /*f580*/  I2FP.F32.U32 R6, R7 ;  /* 0x0000000700067245 */ /* 0x000fe20000201000 */
[----:B------:R-:W-:Y:S01]  /*f590*/  BSSY.RECONVERGENT B2, `(.L_x_11442) ;  /* 0x0000055000027945 */ /* 0x000fe20003800200 */
[----:B------:R-:W-:Y:S02]  /*f5a0*/  IMAD.MOV.U32 R228, RZ, RZ, 0x2 ;  /* 0x00000002ffe47424 */ /* 0x000fe400078e00ff */
[----:B------:R-:W-:Y:S01]  /*f5b0*/  FMUL.FTZ R11, R198, R225 ;  /* 0x000000e1c60b7220 */ /* 0x000fe20000410000 */
        /* <DEDUP_REMOVED lines=12> */
.L_x_11444:
        /* <DEDUP_REMOVED lines=13> */
.L_x_11446:
[----:B------:R-:W-:Y:S05]  /*f750*/  BSYNC.RECONVERGENT B3 ;  /* 0x0000000000037941 */ /* 0x000fea0003800200 */
.L_x_11445:
        /* <DEDUP_REMOVED lines=56> */
.L_x_11443:
[----:B------:R-:W-:Y:S05]  /*fae0*/  BSYNC.RECONVERGENT B2 ;  /* 0x0000000000027941 */ /* 0x000fea0003800200 */
.L_x_11442:
        /* <DEDUP_REMOVED lines=24> */
.L_x_11449:
        /* <DEDUP_REMOVED lines=13> */
.L_x_11451:
[----:B------:R-:W-:Y:S05]  /*fd40*/  BSYNC.RECONVERGENT B3 ;  /* 0x0000000000037941 */ /* 0x000fea0003800200 */
.L_x_11450:
        /* <DEDUP_REMOVED lines=56> */
.L_x_11448:
[----:B------:R-:W-:Y:S05]  /*100d0*/  BSYNC.RECONVERGENT B2 ;  /* 0x0000000000027941 */ /* 0x000fea0003800200 */
.L_x_11447:
[----:B------:R-:W-:Y:S01]  /*100e0*/  ISETP.NE.AND P5, PT, R229, 0x1, PT ;  /* 0x00000001e500780c */ /* 0x000fe20003fa5270 */
[----:B------:R-:W-:Y:S01]  /*100f0*/  BSSY.RECONVERGENT B2, `(.L_x_11452) ;  /* 0x0000058000027945 */ /* 0x000fe20003800200 */
[----:B------:R-:W-:Y:S02]  /*10100*/  I2FP.F32.U32 R198, R7 ;  /* 0x0000000700c67245 */ /* 0x000fe40000201000 */
[C---:B------:R-:W-:Y:S02]  /*10110*/  SHF.L.U32 R228, R199.reuse, 0x10, RZ ;  /* 0x00000010c7e47819 */ /* 0x040fe400000006ff */
[----:B------:R-:W-:Y:S01]  /*10120*/  PRMT R199, R199, 0x7632, R199 ;  /* 0x00007632c7c77816 */ /* 0x000fe200000000c7 */
[----:B------:R-:W-:Y:S01]  /*10130*/  FFMA.FTZ R11, R198, R227, 1.1641532182693481445e-10 ;  /* 0x2f000000c60b7423 */ /* 0x000fe200000100e3 */
[----:B------:R-:W-:Y:S02]  /*10140*/  IMAD.MOV.U32 R198, RZ, RZ, R234 ;  /* 0x000000ffffc67224 */ /* 0x000fe400078e00ea */
[----:B------:R-:W-:Y:S01]  /*10150*/  FMUL.FTZ R7, R228, R225 ;  /* 0x000000e1e4077220 */ /* 0x000fe20000410000 */
[----:B------:R-:W-:Y:S01]  /*10160*/  IMAD.MOV.U32 R228, RZ, RZ, 0x2 ;  /* 0x00000002ffe47424 */ /* 0x000fe200078e00ff */
        /* <DEDUP_REMOVED lines=10> */
.L_x_11454:
        /* <DEDUP_REMOVED lines=13> */
.L_x_11456:
[----:B------:R-:W-:Y:S05]  /*102e0*/  BSYNC.RECONVERGENT B3 ;  /* 0x0000000000037941 */ /* 0x000fea0003800200 */
.L_x_11455:
        /* <DEDUP_REMOVED lines=53> */
[----:B------:R-:W-:Y:S02]  /*10640*/  IMAD.MOV.U32 R226, RZ, RZ, R228 ;  /* 0x000000ffffe27224 */ /* 0x000fe400078e00e4 */
[----:B------:R-:W-:Y:S01]  /*10650*/  HFMA2 R228, -RZ, RZ, 0, 0 ;  /* 0x00000000ffe47431 */ /* 0x000fe200000001ff */
[----:B------:R-:W-:-:S07]  /*10660*/  LOP3.LUT R235, R230, UR20, R229, 0x96, !PT ;  /* 0x00000014e6eb7c12 */ /* 0x000fce000f8e96e5 */
.L_x_11453:
[----:B------:R-:W-:Y:S05]  /*10670*/  BSYNC.RECONVERGENT B2 ;  /* 0x0000000000027941 */ /* 0x000fea0003800200 */
.L_x_11452:
        /* <DEDUP_REMOVED lines=24> */
.L_x_11459:
        /* <DEDUP_REMOVED lines=13> */
.L_x_11461:
[----:B------:R-:W-:Y:S05]  /*108d0*/  BSYNC.RECONVERGENT B3 ;  /* 0x0000000000037941 */ /* 0x000fea0003800200 */
.L_x_11460:
        /* <DEDUP_REMOVED lines=54> */
[----:B------:R-:W-:Y:S02]  /*10c40*/  LOP3.LUT R235, R230, UR20, R229, 0x96, !PT ;  /* 0x00000014e6eb7c12 */ /* 0x000fe4000f8e96e5 */
[----:B------:R-:W-:-:S07]  /*10c50*/  MOV R226, R228 ;  /* 0x000000e400e27202 */ /* 0x000fce0000000f00 */
.L_x_11458:
[----:B------:R-:W-:Y:S05]  /*10c60*/  BSYNC.RECONVERGENT B2 ;  /* 0x0000000000027941 */ /* 0x000fea0003800200 */
.L_x_11457:
        /* <DEDUP_REMOVED lines=18> */
.L_x_11464:
        /* <DEDUP_REMOVED lines=15> */
.L_x_11466:
[----:B------:R-:W-:Y:S05]  /*10e80*/  BSYNC.RECONVERGENT B3 ;  /* 0x0000000000037941 */ /* 0x000fea0003800200 */
.L_x_11465:
        /* <DEDUP_REMOVED lines=53> */
[----:B------:R-:W-:Y:S02]  /*111e0*/  LOP3.LUT R235, R230, UR20, R229, 0x96, !PT ;  /* 0x00000014e6eb7c12 */ /* 0x000fe4000f8e96e5 */
[----:B------:R-:W-:Y:S01]  /*111f0*/  MOV R230, R226 ;  /* 0x000000e200e67202 */ /* 0x000fe20000000f00 */
[----:B------:R-:W-:-:S07]  /*11200*/  IMAD.MOV.U32 R226, RZ, RZ, R228 ;  /* 0x000000ffffe27224 */ /* 0x000fce00078e00e4 */
.L_x_11463:
[----:B------:R-:W-:Y:S05]  /*11210*/  BSYNC.RECONVERGENT B2 ;  /* 0x0000000000027941 */ /* 0x000fea0003800200 */
.L_x_11462:
[----:B------:R-:W-:Y:S02]  /*11220*/  I2FP.F32.U32 R228, R230 ;  /* 0x000000e600e47245 */ /* 0x000fe40000201000 */
[----:B------:R-:W-:-:S03]  /*11230*/  FSEL R199, R199, RZ, P5 ;  /* 0x000000ffc7c77208 */ /* 0x000fc60002800000 */
[----:B------:R-:W-:Y:S01]  /*11240*/  FFMA.FTZ R227, R228, R227, 1.1641532182693481445e-10 ;  /* 0x2f000000e4e37423 */ /* 0x000fe200000100e3 */
[----:B------:R-:W-:-:S04]  /*11250*/  PRMT R228, R175, 0x7632, R228 ;  /* 0x00007632afe47816 */ /* 0x000fc800000000e4 */
[----:B------:R-:W-:Y:S01]  /*11260*/  FSETP.GTU.FTZ.AND P6, PT, R227, R8, PT ;  /* 0x00000008e300720b */ /* 0x000fe20003fdc000 */
[----:B------:R-:W-:-:S03]  /*11270*/  IMAD.U32 R228, R228, 0x10000, RZ ;  /* 0x00010000e4e47824 */ /* 0x000fc600078e00ff */
[----:B------:R-:W-:Y:S01]  /*11280*/  SEL R8, RZ, 0x1, P6 ;  /* 0x00000001ff087807 */ /* 0x000fe20003000000 */
[----:B------:R-:W-:-:S05]  /*11290*/  FMUL.FTZ R228, R228, R225 ;  /* 0x000000e1e4e47220 */ /* 0x000fca0000410000 */
[----:B------:R-:W-:-:S05]  /*112a0*/  FSEL R228, R228, RZ, !P6 ;  /* 0x000000ffe4e47208 */ /* 0x000fca0007000000 */
[----:B------:R-:W-:-:S04]  /*112b0*/  FADD.FTZ R199, R228, R199 ;  /* 0x000000c7e4c77221 */ /* 0x000fc80000010000 */
[----:B------:R-:W-:Y:S01]  /*112c0*/  @P1 FADD.FTZ R199, R183, R199 ;  /* 0x000000c7b7c71221 */ /* 0x000fe20000010000 */
[----:B------:R-:W-:Y:S06]  /*112d0*/  BRA `(.L_x_11467) ;  /* 0x0000002c00c47947 */ /* 0x000fec0003800000 */
.L_x_11386:
        /* <DEDUP_REMOVED lines=16> */
.L_x_11470:
        /* <DEDUP_REMOVED lines=13> */
.L_x_11472:
[----:B------:R-:W-:Y:S05]  /*114b0*/  BSYNC.RECONVERGENT B3 ;  /* 0x0000000000037941 */ /* 0x000fea0003800200 */
.L_x_11471:
        /* <DEDUP_REMOVED lines=55> */
.L_x_11469:
[----:B------:R-:W-:Y:S05]  /*11830*/  BSYNC.RECONVERGENT B2 ;  /* 0x0000000000027941 */ /* 0x000fea0003800200 */
.L_x_11468:
        /* <DEDUP_REMOVED lines=22> */
.L_x_11475:
        /* <DEDUP_REMOVED lines=13> */
.L_x_11477:
[----:B------:R-:W-:Y:S05]  /*11a70*/  BSYNC.RECONVERGENT B3 ;  /* 0x0000000000037941 */ /* 0x000fea0003800200 */
.L_x_11476:
        /* <DEDUP_REMOVED lines=56> */
.L_x_11474:
[----:B------:R-:W-:Y:S05]  /*11e00*/  BSYNC.RECONVERGENT B2 ;  /* 0x0000000000027941 */ /* 0x000fea0003800200 */
.L_x_11473:
        /* <DEDUP_REMOVED lines=19> */
.L_x_11480:
        /* <DEDUP_REMOVED lines=13> */
.L_x_11482:
[----:B------:R-:W-:Y:S05]  /*12010*/  BSYNC.RECONVERGENT B3 ;  /* 0x0000000000037941 */ /* 0x000fea0003800200 */
.L_x_11481:
        /* <DEDUP_REMOVED lines=56> */
.L_x_11479:
[----:B------:R-:W-:Y:S05]  /*123a0*/  BSYNC.RECONVERGENT B2 ;  /* 0x0000000000027941 */ /* 0x000fea0003800200 */
.L_x_11478:
[----:B------:R-:W-:Y:S01]  /*123b0*/  I2FP.F32.U32 R11, R11 ;  /* 0x0000000b000b7245 */ /* 0x000fe20000201000 */
[----:B------:R-:W-:Y:S01]  /*123c0*/  BSSY.RECONVERGENT B2, `(.L_x_11483) ;  /* 0x0000059000027945 */ /* 0x000fe20003800200 */
[----:B------:R-:W-:Y:S01]  /*123d0*/  LOP3.LUT R241, R241, 0xfffffffb, RZ, 0xc0, !PT ;  /* 0xfffffffbf1f17812 */ /* 0x000fe200078ec0ff */
[C---:B------:R-:W-:Y:S01]  /*123e0*/  IMAD.U32 R229, R197.reuse, 0x10000, RZ ;  /* 0x00010000c5e57824 */ /* 0x040fe200078e00ff */
[----:B------:R-:W-:Y:S01]  /*123f0*/  PRMT R231, R197, 0x7632, R231 ;  /* 0x00007632c5e77816 */ /* 0x000fe200000000e7 */
[----:B------:R-:W-:Y:S01]  /*12400*/  FFMA.FTZ R192, R11, R228, 1.1641532182693481445e-10 ;  /* 0x2f0000000bc07423 */ /* 0x000fe200000100e4 */
[----:B------:R-:W-:Y:S02]  /*12410*/  IMAD.MOV.U32 R194, RZ, RZ, 0x2 ;  /* 0x00000002ffc27424 */ /* 0x000fe400078e00ff */
[----:B------:R-:W-:Y:S02]  /*12420*/  IMAD.MOV.U32 R11, RZ, RZ, R234 ;  /* 0x000000ffff0b7224 */ /* 0x000fe400078e00ea */
[----:B------:R-:W-:-:S13]  /*12430*/  FSETP.LE.FTZ.AND P2, PT, R192, R225, PT ;  /* 0x000000e1c000720b */ /* 0x000fda0003f53000 */
[----:B------:R-:W-:Y:S02]  /*12440*/  @P2 LOP3.LUT R241, R241, 0x4, RZ, 0xfc, !PT ;  /* 0x00000004f1f12812 */ /* 0x000fe400078efcff */
[----:B------:R-:W-:-:S13]  /*12450*/  ISETP.NE.AND P2, PT, R193, 0x1, PT ;  /* 0x00000001c100780c */ /* 0x000fda0003f45270 */
        /* <DEDUP_REMOVED lines=9> */
.L_x_11485:
        /* <DEDUP_REMOVED lines=13> */
.L_x_11487:
[----:B------:R-:W-:Y:S05]  /*125c0*/  BSYNC.RECONVERGENT B3 ;  /* 0x0000000000037941 */ /* 0x000fea0003800200 */
.L_x_11486:
        /* <DEDUP_REMOVED lines=56> */
.L_x_11484:
[----:B------:R-:W-:Y:S05]  /*12950*/  BSYNC.RECONVERGENT B2 ;  /* 0x0000000000027941 */ /* 0x000fea0003800200 */
.L_x_11483:
        /* <DEDUP_REMOVED lines=19> */
.L_x_11490:
        /* <DEDUP_REMOVED lines=13> */
.L_x_11492:
[----:B------:R-:W-:Y:S05]  /*12b60*/  BSYNC.RECONVERGENT B3 ;  /* 0x0000000000037941 */ /* 0x000fea0003800200 */
.L_x_11491:
        /* <DEDUP_REMOVED lines=56> */
.L_x_11489:
[----:B------:R-:W-:Y:S05]  /*12ef0*/  BSYNC.RECONVERGENT B2 ;  /* 0x0000000000027941 */ /* 0x000fea0003800200 */
.L_x_11488:
        /* <DEDUP_REMOVED lines=18> */
.L_x_11495:
        /* <DEDUP_REMOVED lines=13> */
.L_x_11497:
[----:B------:R-:W-:Y:S05]  /*130f0*/  BSYNC.RECONVERGENT B3 ;  /* 0x0000000000037941 */ /* 0x000fea0003800200 */
.L_x_11496:
        /* <DEDUP_REMOVED lines=56> */
.L_x_11494:
[----:B------:R-:W-:Y:S05]  /*13480*/  BSYNC.RECONVERGENT B2 ;  /* 0x0000000000027941 */ /* 0x000fea0003800200 */
.L_x_11493:
        /* <DEDUP_REMOVED lines=17> */
.L_x_11500:
        /* <DEDUP_REMOVED lines=13> */
.L_x_11502:
[----:B------:R-:W-:Y:S05]  /*13670*/  BSYNC.RECONVERGENT B3 ;  /* 0x0000000000037941 */ /* 0x000fea0003800200 */
.L_x_11501:
        /* <DEDUP_REMOVED lines=56> */
.L_x_11499:
[----:B------:R-:W-:Y:S05]  /*13a00*/  BSYNC.RECONVERGENT B2 ;  /* 0x0000000000027941 */ /* 0x000fea0003800200 */
.L_x_11498:
[----:B------:R-:W-:Y:S01]  /*13a10*/  ISETP.NE.AND P5, PT, R195, 0x1, PT ;  /* 0x00000001c300780c */ /* 0x000fe20003fa5270 */
[----:B------:R-:W-:Y:S01]  /*13a20*/  BSSY.RECONVERGENT B2, `(.L_x_11503) ;  /* 0x0000057000027945 */ /* 0x000fe20003800200 */
[----:B------:R-:W-:Y:S01]  /*13a30*/  I2FP.F32.U32 R11, R11 ;  /* 0x0000000b000b7245 */ /* 0x000fe20000201000 */
[C---:B------:R-:W-:Y:S01]  /*13a40*/  IMAD.U32 R243, R199.reuse, 0x10000, RZ ;  /* 0x00010000c7f37824 */ /* 0x040fe200078e00ff */
[----:B------:R-:W-:Y:S01]  /*13a50*/  PRMT R199, R199, 0x7632, R199 ;  /* 0x00007632c7c77816 */ /* 0x000fe200000000c7 */
[----:B------:R-:W-:Y:S02]  /*13a60*/  IMAD.MOV.U32 R193, RZ, RZ, R234 ;  /* 0x000000ffffc17224 */ /* 0x000fe400078e00ea */
[----:B------:R-:W-:Y:S01]  /*13a70*/  FFMA.FTZ R192, R11, R228, 1.1641532182693481445e-10 ;  /* 0x2f0000000bc07423 */ /* 0x000fe200000100e4 */
[----:B------:R-:W-:-:S04]  /*13a80*/  IMAD.MOV.U32 R11, RZ, RZ, 0x2 ;  /* 0x00000002ff0b7424 */ /* 0x000fc800078e00ff */
        /* <DEDUP_REMOVED lines=10> */
.L_x_11505:
        /* <DEDUP_REMOVED lines=13> */
.L_x_11507:
[----:B------:R-:W-:Y:S05]  /*13c00*/  BSYNC.RECONVERGENT B3 ;  /* 0x0000000000037941 */ /* 0x000fea0003800200 */
.L_x_11506:
        /* <DEDUP_REMOVED lines=56> */
.L_x_11504:
[----:B------:R-:W-:Y:S05]  /*13f90*/  BSYNC.RECONVERGENT B2 ;  /* 0x0000000000027941 */ /* 0x000fea0003800200 */
.L_x_11503:
        /* <DEDUP_REMOVED lines=37> */
.L_x_11467:
        /* <DEDUP_REMOVED lines=25> */
[----:B-1----:R-:W-:Y:S02]  /*14380*/  PRMT R230, R6, 0x7104, RZ ;  /* 0x0000710406e67816 */ /* 0x002fe400000000ff */
[----:B------:R-:W-:Y:S02]  /*14390*/  LOP3.LUT R246, R4, 0xff, RZ, 0xc0, !PT ;  /* 0x000000ff04f67812 */ /* 0x000fe400078ec0ff */
[----:B------:R-:W-:Y:S02]  /*143a0*/  LOP3.LUT R228, R225, 0xff0000, RZ, 0xc0, !PT ;  /* 0x00ff0000e1e47812 */ /* 0x000fe400078ec0ff */
[----:B------:R-:W-:Y:S01]  /*143b0*/  LOP3.LUT R225, R8, 0xffff, RZ, 0xc0, !PT ;  /* 0x0000ffff08e17812 */ /* 0x000fe200078ec0ff */
[----:B------:R-:W-:Y:S01]  /*143c0*/  IMAD.WIDE.U32 R246, R246, 0x1000000, RZ ;  /* 0x01000000f6f67825 */ /* 0x000fe200078e00ff */
[----:B------:R-:W-:Y:S02]  /*143d0*/  LOP3.LUT R244, R3, 0xff, RZ, 0xc0, !PT ;  /* 0x000000ff03f47812 */ /* 0x000fe400078ec0ff */
[----:B------:R-:W-:-:S02]  /*143e0*/  PRMT R225, R228, 0x4210, R225 ;  /* 0x00004210e4e17816 */ /* 0x000fc400000000e1 */
[----:B------:R-:W0:Y:S01]  /*143f0*/  LDC.64 R228, c[0x0][0x3b8] ;  /* 0x0000ee00ffe47b82 */ /* 0x000e220000000a00 */
[----:B------:R-:W-:Y:S01]  /*14400*/  LOP3.LUT R231, R2, 0xff, RZ, 0xc0, !PT ;  /* 0x000000ff02e77812 */ /* 0x000fe200078ec0ff */
[----:B------:R-:W-:Y:S01]  /*14410*/  IMAD.WIDE.U32 R244, R244, 0x10000, RZ ;  /* 0x00010000f4f47825 */ /* 0x000fe200078e00ff */
[----:B------:R-:W-:-:S04]  /*14420*/  LOP3.LUT R230, R225, 0xff00, R230, 0xf8, !PT ;  /* 0x0000ff00e1e67812 */ /* 0x000fc800078ef8e6 */
[----:B------:R-:W-:Y:S01]  /*14430*/  LOP3.LUT R225, R230, 0xff, R5, 0xf8, !PT ;  /* 0x000000ffe6e17812 */ /* 0x000fe200078ef805 */
[----:B------:R-:W-:-:S03]  /*14440*/  IMAD.WIDE.U32 R230, R231, 0x100, RZ ;  /* 0x00000100e7e67825 */ /* 0x000fc600078e00ff */
[----:B------:R-:W-:Y:S02]  /*14450*/  LOP3.LUT R225, R245, R225, R247, 0xfe, !PT ;  /* 0x000000e1f5e17212 */ /* 0x000fe400078efef7 */
[----:B------:R-:W-:Y:S02]  /*14460*/  LOP3.LUT R244, R230, R246, R244, 0xfe, !PT ;  /* 0x000000f6e6f47212 */ /* 0x000fe400078efef4 */
[----:B------:R-:W-:Y:S02]  /*14470*/  LOP3.LUT R231, R225, R231, RZ, 0xfc, !PT ;  /* 0x000000e7e1e77212 */ /* 0x000fe400078efcff */
[----:B------:R-:W-:Y:S01]  /*14480*/  LOP3.LUT R230, R244, 0xff, R9, 0xf8, !PT ;  /* 0x000000fff4e67812 */ /* 0x000fe200078ef809 */
[----:B0-----:R-:W-:-:S05]  /*14490*/  IMAD.WIDE.U32 R228, R224, 0x8, R228 ;  /* 0x00000008e0e47825 */ /* 0x001fca00078e00e4 */
[----:B------:R0:W-:Y:S02]  /*144a0*/  STG.E.64 desc[UR6][R228.64], R230 ;  /* 0x000000e6e4007986 */ /* 0x0001e4000c101b06 */
.L_x_11508:
[----:B------:R-:W-:Y:S01]  /*144b0*/  MOV R232, R226 ;  /* 0x000000e200e87202 */ /* 0x000fe20000000f00 */
[----:B------:R-:W-:-:S07]  /*144c0*/  VIADD R224, R224, 0x20 ;  /* 0x00000020e0e07836 */ /* 0x000fce0000000000 */
.L_x_11385:
[----:B------:R-:W-:Y:S05]  /*144d0*/  BSYNC.RECONVERGENT B1 ;  /* 0x0000000000017941 */ /* 0x000fea0003800200 */
.L_x_11384:
        /* <DEDUP_REMOVED lines=22> */
[----:B------:R-:W-:Y:S01]  /*14640*/  IMAD.MOV.U32 R4, RZ, RZ, 0x2 ;  /* 0x00000002ff047424 */ /* 0x000fe200078e00ff */
[----:B01----:R-:W-:Y:S01]  /*14650*/  MOV R226, R232 ;  /* 0x000000e800e27202 */ /* 0x003fe20000000f00 */
        /* <DEDUP_REMOVED lines=12> */
.L_x_11514:
        /* <DEDUP_REMOVED lines=13> */
.L_x_11516:
[----:B------:R-:W-:Y:S05]  /*147f0*/  BSYNC.RECONVERGENT B3 ;  /* 0x0000000000037941 */ /* 0x000fea0003800200 */
.L_x_11515:
        /* <DEDUP_REMOVED lines=55> */
.L_x_11513:
[----:B------:R-:W-:Y:S05]  /*14b70*/  BSYNC.RECONVERGENT B2 ;  /* 0x0000000000027941 */ /* 0x000fea0003800200 */
.L_x_11512:
        /* <DEDUP_REMOVED lines=24> */
.L_x_11519:
        /* <DEDUP_REMOVED lines=13> */
.L_x_11521:
[----:B------:R-:W-:Y:S05]  /*14dd0*/  BSYNC.RECONVERGENT B3 ;  /* 0x0000000000037941 */ /* 0x000fea0003800200 */
.L_x_11520:
        /* <DEDUP_REMOVED lines=56> */
.L_x_11518:
[----:B------:R-:W-:Y:S05]  /*15160*/  BSYNC.RECONVERGENT B2 ;  /* 0x0000000000027941 */ /* 0x000fea0003800200 */
.L_x_11517:
[----:B------:R-:W-:Y:S01]  /*15170*/  I2FP.F32.U32 R2, R3 ;  /* 0x0000000300027245 */ /* 0x000fe20000201000 */
[----:B------:R-:W-:Y:S01]  /*15180*/  IMAD.U32 R4, R172, 0x10000, RZ ;  /* 0x00010000ac047824 */ /* 0x000fe200078e00ff */
[----:B------:R-:W-:Y:S03]  /*15190*/  BSSY.RECONVERGENT B2, `(.L_x_11522) ;  /* 0x000005b000027945 */ /* 0x000fe60003800200 */
[----:B------:R-:W-:Y:S01]  /*151a0*/  FFMA.FTZ R3, R2, R227, 1.1641532182693481445e-10 ;  /* 0x2f00000002037423 */ /* 0x000fe200000100e3 */
[----:B------:R-:W-:-:S04]  /*151b0*/  FMUL.FTZ R4, R4, R225 ;  /* 0x000000e104047220 */ /* 0x000fc80000410000 */
[----:B------:R-:W-:Y:S02]  /*151c0*/  FSETP.GTU.FTZ.AND P2, PT, R3, R8, PT ;  /* 0x000000080300720b */ /* 0x000fe40003f5c000 */
[----:B------:R-:W-:Y:S02]  /*151d0*/  FSEL R3, R9, RZ, P4 ;  /* 0x000000ff09037208 */ /* 0x000fe40002000000 */
[----:B--2---:R-:W-:Y:S01]  /*151e0*/  FSEL R200, R4, RZ, !P2 ;  /* 0x000000ff04c87208 */ /* 0x004fe20005000000 */
[----:B------:R-:W-:Y:S01]  /*151f0*/  IMAD.MOV.U32 R4, RZ, RZ, 0x2 ;  /* 0x00000002ff047424 */ /* 0x000fe200078e00ff */
        /* <DEDUP_REMOVED lines=14> */
.L_x_11524:
        /* <DEDUP_REMOVED lines=13> */
.L_x_11526:
[----:B------:R-:W-:Y:S05]  /*153b0*/  BSYNC.RECONVERGENT B3 ;  /* 0x0000000000037941 */ /* 0x000fea0003800200 */
.L_x_11525:
        /* <DEDUP_REMOVED lines=56> */
.L_x_11523:
[----:B------:R-:W-:Y:S05]  /*15740*/  BSYNC.RECONVERGENT B2 ;  /* 0x0000000000027941 */ /* 0x000fea0003800200 */
.L_x_11522:
        /* <DEDUP_REMOVED lines=20> */
.L_x_11529:
        /* <DEDUP_REMOVED lines=13> */
.L_x_11531:
[----:B------:R-:W-:Y:S05]  /*15960*/  BSYNC.RECONVERGENT B3 ;  /* 0x0000000000037941 */ /* 0x000fea0003800200 */
.L_x_11530:
        /* <DEDUP_REMOVED lines=56> */
.L_x_11528:
[----:B------:R-:W-:Y:S05]  /*15cf0*/  BSYNC.RECONVERGENT B2 ;  /* 0x0000000000027941 */ /* 0x000fea0003800200 */
.L_x_11527:
        /* <DEDUP_REMOVED lines=24> */
.L_x_11534:
        /* <DEDUP_REMOVED lines=13> */
.L_x_11536:
[----:B------:R-:W-:Y:S05]  /*15f50*/  BSYNC.RECONVERGENT B3 ;  /* 0x0000000000037941 */ /* 0x000fea0003800200 */
.L_x_11535:
        /* <DEDUP_REMOVED lines=56> */
.L_x_11533:
[----:B------:R-:W-:Y:S05]  /*162e0*/  BSYNC.RECONVERGENT B2 ;  /* 0x0000000000027941 */ /* 0x000fea0003800200 */
.L_x_11532:
[----:B------:R-:W-:Y:S01]  /*162f0*/  I2FP.F32.U32 R4, R3 ;  /* 0x0000000300047245 */ /* 0x000fe20000201000 */
[----:B------:R-:W-:Y:S01]  /*16300*/  BSSY.RECONVERGENT B2, `(.L_x_11537) ;  /* 0x000005a000027945 */ /* 0x000fe20003800200 */
[----:B------:R-:W-:Y:S01]  /*16310*/  ISETP.NE.AND P2, PT, R202, 0x1, PT ;  /* 0x00000001ca00780c */ /* 0x000fe20003f45270 */
[----:B------:R-:W-:Y:S01]  /*16320*/  IMAD.MOV.U32 R203, RZ, RZ, 0x2 ;  /* 0x00000002ffcb7424 */ /* 0x000fe200078e00ff */
[----:B------:R-:W-:Y:S01]  /*16330*/  SHF.L.U32 R6, R205, 0x10, RZ ;  /* 0x00000010cd067819 */ /* 0x000fe200000006ff */
[----:B------:R-:W-:Y:S01]  /*16340*/  FFMA.FTZ R5, R4, R227, 1.1641532182693481445e-10 ;  /* 0x2f00000004057423 */ /* 0x000fe200000100e3 */
[----:B------:R-:W-:Y:S01]  /*16350*/  LOP3.LUT R241, R241, 0xfffffffb, RZ, 0xc0, !PT ;  /* 0xfffffffbf1f17812 */ /* 0x000fe200078ec0ff */
[----:B------:R-:W-:Y:S01]  /*16360*/  IMAD.MOV.U32 R7, RZ, RZ, R234 ;  /* 0x000000ffff077224 */ /* 0x000fe200078e00ea */
[----:B------:R-:W-:Y:S01]  /*16370*/  PRMT R11, R205, 0x7632, R11 ;  /* 0x00007632cd0b7816 */ /* 0x000fe2000000000b */
        /* <DEDUP_REMOVED lines=12> */
.L_x_11539:
        /* <DEDUP_REMOVED lines=13> */
.L_x_11541:
[----:B------:R-:W-:Y:S05]  /*16510*/  BSYNC.RECONVERGENT B3 ;  /* 0x0000000000037941 */ /* 0x000fea0003800200 */
.L_x_11540:
        /* <DEDUP_REMOVED lines=53> */
[----:B------:R-:W-:Y:S01]  /*16870*/  IMAD.MOV.U32 R203, RZ, RZ, RZ ;  /* 0x000000ffffcb7224 */ /* 0x000fe200078e00ff */
[----:B------:R-:W-:Y:S02]  /*16880*/  LOP3.LUT R235, R6, UR20, R5, 0x96, !PT ;  /* 0x0000001406eb7c12 */ /* 0x000fe4000f8e9605 */
[----:B------:R-:W-:-:S07]  /*16890*/  MOV R226, R4 ;  /* 0x0000000400e27202 */ /* 0x000fce0000000f00 */
.L_x_11538:
[----:B------:R-:W-:Y:S05]  /*168a0*/  BSYNC.RECONVERGENT B2 ;  /* 0x0000000000027941 */ /* 0x000fea0003800200 */
.L_x_11537:
        /* <DEDUP_REMOVED lines=24> */
.L_x_11544:
        /* <DEDUP_REMOVED lines=13> */
.L_x_11546:
[----:B------:R-:W-:Y:S05]  /*16b00*/  BSYNC.RECONVERGENT B3 ;  /* 0x0000000000037941 */ /* 0x000fea0003800200 */
.L_x_11545:
        /* <DEDUP_REMOVED lines=54> */
[----:B------:R-:W-:Y:S02]  /*16e70*/  IMAD.MOV.U32 R5, RZ, RZ, R226 ;  /* 0x000000ffff057224 */ /* 0x000fe400078e00e2 */
[----:B------:R-:W-:-:S07]  /*16e80*/  IMAD.MOV.U32 R226, RZ, RZ, R4 ;  /* 0x000000ffffe27224 */ /* 0x000fce00078e0004 */
.L_x_11543:
[----:B------:R-:W-:Y:S05]  /*16e90*/  BSYNC.RECONVERGENT B2 ;  /* 0x0000000000027941 */ /* 0x000fea0003800200 */
.L_x_11542:
        /* <DEDUP_REMOVED lines=20> */
.L_x_11549:
        /* <DEDUP_REMOVED lines=13> */
.L_x_11551:
[----:B------:R-:W-:Y:S05]  /*170b0*/  BSYNC.RECONVERGENT B3 ;  /* 0x0000000000037941 */ /* 0x000fea0003800200 */
.L_x_11550:
        /* <DEDUP_REMOVED lines=56> */
.L_x_11548:
[----:B------:R-:W-:Y:S05]  /*17440*/  BSYNC.RECONVERGENT B2 ;  /* 0x0000000000027941 */ /* 0x000fea0003800200 */
.L_x_11547:
        /* <DEDUP_REMOVED lines=24> */
.L_x_11554:
        /* <DEDUP_REMOVED lines=13> */
.L_x_11556:
[----:B------:R-:W-:Y:S05]  /*176a0*/  BSYNC.RECONVERGENT B3 ;  /* 0x0000000000037941 */ /* 0x000fea0003800200 */
.L_x_11555:
        /* <DEDUP_REMOVED lines=56> */
.L_x_11553:
[----:B------:R-:W-:Y:S05]  /*17a30*/  BSYNC.RECONVERGENT B2 ;  /* 0x0000000000027941 */ /* 0x000fea0003800200 */
.L_x_11552:
        /* <DEDUP_REMOVED lines=19> */
.L_x_11559:
        /* <DEDUP_REMOVED lines=13> */
.L_x_11561:
[----:B------:R-:W-:Y:S05]  /*17c40*/  BSYNC.RECONVERGENT B3 ;  /* 0x0000000000037941 */ /* 0x000fea0003800200 */
.L_x_11560:
        /* <DEDUP_REMOVED lines=56> */
.L_x_11558:
[----:B------:R-:W-:Y:S05]  /*17fd0*/  BSYNC.RECONVERGENT B2 ;  /* 0x0000000000027941 */ /* 0x000fea0003800200 */
.L_x_11557:
        /* <DEDUP_REMOVED lines=24> */
.L_x_11564:
        /* <DEDUP_REMOVED lines=13> */
.L_x_11566:
[----:B------:R-:W-:Y:S05]  /*18230*/  BSYNC.RECONVERGENT B3 ;  /* 0x0000000000037941 */ /* 0x000fea0003800200 */
.L_x_11565:
        /* <DEDUP_REMOVED lines=54> */
[----:B------:R-:W-:Y:S01]  /*185a0*/  MOV R7, R226 ;  /* 0x000000e200077202 */ /* 0x000fe20000000f00 */
[----:B------:R-:W-:-:S07]  /*185b0*/  IMAD.MOV.U32 R226, RZ, RZ, R6 ;  /* 0x000000ffffe27224 */ /* 0x000fce00078e0006 */
.L_x_11563:
[----:B------:R-:W-:Y:S05]  /*185c0*/  BSYNC.RECONVERGENT B2 ;  /* 0x0000000000027941 */ /* 0x000fea0003800200 */
.L_x_11562:
        /* <DEDUP_REMOVED lines=18> */
.L_x_11569:
        /* <DEDUP_REMOVED lines=13> */
.L_x_11571:
[----:B------:R-:W-:Y:S05]  /*187c0*/  BSYNC.RECONVERGENT B3 ;  /* 0x0000000000037941 */ /* 0x000fea0003800200 */
.L_x_11570:
        /* <DEDUP_REMOVED lines=56> */
.L_x_11568:
[----:B------:R-:W-:Y:S05]  /*18b50*/  BSYNC.RECONVERGENT B2 ;  /* 0x0000000000027941 */ /* 0x000fea0003800200 */
.L_x_11567:
        /* <DEDUP_REMOVED lines=24> */
.L_x_11574:
        /* <DEDUP_REMOVED lines=13> */
.L_x_11576:
[----:B------:R-:W-:Y:S05]  /*18db0*/  BSYNC.RECONVERGENT B3 ;  /* 0x0000000000037941 */ /* 0x000fea0003800200 */
.L_x_11575:
        /* <DEDUP_REMOVED lines=56> */
.L_x_11573:
[----:B------:R-:W-:Y:S05]  /*19140*/  BSYNC.RECONVERGENT B2 ;  /* 0x0000000000027941 */ /* 0x000fea0003800200 */
.L_x_11572:
        /* <DEDUP_REMOVED lines=19> */
.L_x_11579:
        /* <DEDUP_REMOVED lines=13> */
.L_x_11581:
[----:B------:R-:W-:Y:S05]  /*19350*/  BSYNC.RECONVERGENT B3 ;  /* 0x0000000000037941 */ /* 0x000fea0003800200 */
.L_x_11580:
        /* <DEDUP_REMOVED lines=56> */
.L_x_11578:
[----:B------:R-:W-:Y:S05]  /*196e0*/  BSYNC.RECONVERGENT B2 ;  /* 0x0000000000027941 */ /* 0x000fea0003800200 */
.L_x_11577:
[----:B------:R-:W-:Y:S01]  /*196f0*/  I2FP.F32.U32 R206, R206 ;  /* 0x000000ce00ce7245 */ /* 0x000fe20000201000 */
[----:B------:R-:W-:Y:S01]  /*19700*/  BSSY.RECONVERGENT B2, `(.L_x_11582) ;  /* 0x000005d000027945 */ /* 0x000fe20003800200 */
[----:B------:R-:W-:Y:S01]  /*19710*/  FSEL R7, R7, RZ, P4 ;  /* 0x000000ff07077208 */ /* 0x000fe20002000000 */
[----:B------:R-:W-:Y:S02]  /*19720*/  IMAD.MOV.U32 R231, RZ, RZ, 0x2 ;  /* 0x00000002ffe77424 */ /* 0x000fe400078e00ff */
[----:B------:R-:W-:Y:S01]  /*19730*/  FFMA.FTZ R11, R206, R227, 1.1641532182693481445e-10 ;  /* 0x2f000000ce0b7423 */ /* 0x000fe200000100e3 */
[----:B------:R-:W-:-:S04]  /*19740*/  SHF.L.U32 R206, R175, 0x10, RZ ;  /* 0x00000010afce7819 */ /* 0x000fc800000006ff */
[----:B------:R-:W-:Y:S01]  /*19750*/  FSETP.GTU.FTZ.AND P5, PT, R11, R8, PT ;  /* 0x000000080b00720b */ /* 0x000fe20003fbc000 */
[----:B------:R-:W-:-:S03]  /*19760*/  FMUL.FTZ R206, R206, R225 ;  /* 0x000000e1cece7220 */ /* 0x000fc60000410000 */
[----:B------:R-:W-:Y:S02]  /*19770*/  SEL R11, RZ, 0x1, P5 ;  /* 0x00000001ff0b7807 */ /* 0x000fe40002800000 */
[----:B------:R-:W-:Y:S02]  /*19780*/  FSEL R206, R206, RZ, !P5 ;  /* 0x000000ffcece7208 */ /* 0x000fe40006800000 */
[----:B------:R-:W-:-:S03]  /*19790*/  ISETP.NE.AND P5, PT, R228, 0x1, PT ;  /* 0x00000001e400780c */ /* 0x000fc60003fa5270 */
[--C-:B------:R-:W-:Y:S01]  /*197a0*/  FADD.FTZ R206, R206, R7.reuse ;  /* 0x00000007cece7221 */ /* 0x100fe20000010000 */
[----:B------:R-:W-:Y:S01]  /*197b0*/  PRMT R7, R11, 0x7610, R7 ;  /* 0x000076100b077816 */ /* 0x000fe20000000007 */
[----:B------:R-:W-:Y:S02]  /*197c0*/  IMAD.MOV.U32 R11, RZ, RZ, R234 ;  /* 0x000000ffff0b7224 */ /* 0x000fe400078e00ea */
        /* <DEDUP_REMOVED lines=10> */
.L_x_11584:
        /* <DEDUP_REMOVED lines=13> */
.L_x_11586:
[----:B------:R-:W-:Y:S05]  /*19940*/  BSYNC.RECONVERGENT B3 ;  /* 0x0000000000037941 */ /* 0x000fea0003800200 */
.L_x_11585:
        /* <DEDUP_REMOVED lines=56> */
.L_x_11583:
[----:B------:R-:W-:Y:S05]  /*19cd0*/  BSYNC.RECONVERGENT B2 ;  /* 0x0000000000027941 */ /* 0x000fea0003800200 */
.L_x_11582:
[----:B------:R-:W-:Y:S01]  /*19ce0*/  ISETP.NE.AND P6, PT, R231, 0x1, PT ;  /* 0x00000001e700780c */ /* 0x000fe20003fc5270 */
[----:B------:R-:W-:Y:S01]  /*19cf0*/  IMAD.U32 R230, R207, 0x10000, RZ ;  /* 0x00010000cfe67824 */ /* 0x000fe200078e00ff */
[----:B------:R-:W-:Y:S01]  /*19d00*/  I2FP.F32.U32 R228, R11 ;  /* 0x0000000b00e47245 */ /* 0x000fe20000201000 */
[----:B------:R-:W-:Y:S01]  /*19d10*/  BSSY.RECONVERGENT B2, `(.L_x_11587) ;  /* 0x0000057000027945 */ /* 0x000fe20003800200 */
[----:B------:R-:W-:Y:S02]  /*19d20*/  HFMA2 R11, -RZ, RZ, 0, 1.1920928955078125e-07 ;  /* 0x00000002ff0b7431 */ /* 0x000fe400000001ff */
[----:B------:R-:W-:Y:S01]  /*19d30*/  FMUL.FTZ R207, R230, R225 ;  /* 0x000000e1e6cf7220 */ /* 0x000fe20000410000 */
        /* <DEDUP_REMOVED lines=12> */
.L_x_11589:
        /* <DEDUP_REMOVED lines=15> */
.L_x_11591:
[----:B------:R-:W-:Y:S05]  /*19ef0*/  BSYNC.RECONVERGENT B3 ;  /* 0x0000000000037941 */ /* 0x000fea0003800200 */
.L_x_11590:
        /* <DEDUP_REMOVED lines=56> */
.L_x_11588:
[----:B------:R-:W-:Y:S05]  /*1a280*/  BSYNC.RECONVERGENT B2 ;  /* 0x0000000000027941 */ /* 0x000fea0003800200 */
.L_x_11587:
        /* <DEDUP_REMOVED lines=12> */
.L_x_11511:
        /* <DEDUP_REMOVED lines=16> */
.L_x_11595:
        /* <DEDUP_REMOVED lines=13> */
.L_x_11597:
[----:B------:R-:W-:Y:S05]  /*1a520*/  BSYNC.RECONVERGENT B3 ;  /* 0x0000000000037941 */ /* 0x000fea0003800200 */
.L_x_11596:
        /* <DEDUP_REMOVED lines=55> */
.L_x_11594:
[----:B------:R-:W-:Y:S05]  /*1a8a0*/  BSYNC.RECONVERGENT B2 ;  /* 0x0000000000027941 */ /* 0x000fea0003800200 */
.L_x_11593:
        /* <DEDUP_REMOVED lines=22> */
.L_x_11600:
        /* <DEDUP_REMOVED lines=13> */
.L_x_11602:
[----:B------:R-:W-:Y:S05]  /*1aae0*/  BSYNC.RECONVERGENT B3 ;  /* 0x0000000000037941 */ /* 0x000fea0003800200 */
.L_x_11601:
        /* <DEDUP_REMOVED lines=56> */
.L_x_11599:
[----:B------:R-:W-:Y:S05]  /*1ae70*/  BSYNC.RECONVERGENT B2 ;  /* 0x0000000000027941 */ /* 0x000fea0003800200 */
.L_x_11598:
[----:B------:R-:W-:Y:S01]  /*1ae80*/  I2FP.F32.U32 R11, R11 ;  /* 0x0000000b000b7245 */ /* 0x000fe20000201000 */
[----:B------:R-:W-:Y:S01]  /*1ae90*/  BSSY.RECONVERGENT B2, `(.L_x_11603) ;  /* 0x0000058000027945 */ /* 0x000fe20003800200 */
[----:B------:R-:W-:Y:S01]  /*1aea0*/  LOP3.LUT R241, R241, 0xfffffff7, RZ, 0xc0, !PT ;  /* 0xfffffff7f1f17812 */ /* 0x000fe200078ec0ff */
[----:B------:R-:W-:Y:S02]  /*1aeb0*/  HFMA2 R201, -RZ, RZ, 0, 1.1920928955078125e-07 ;  /* 0x00000002ffc97431 */ /* 0x000fe400000001ff */
[----:B------:R-:W-:Y:S02]  /*1aec0*/  IMAD.U32 R230, R204, 0x10000, RZ ;  /* 0x00010000cce67824 */ /* 0x000fe400078e00ff */
[----:B------:R-:W-:Y:S01]  /*1aed0*/  FFMA.FTZ R200, R11, R228, 1.1641532182693481445e-10 ;  /* 0x2f0000000bc87423 */ /* 0x000fe200000100e4 */
[----:B------:R-:W-:-:S04]  /*1aee0*/  IMAD.MOV.U32 R11, RZ, RZ, R234 ;  /* 0x000000ffff0b7224 */ /* 0x000fc800078e00ea */
[----:B------:R-:W-:-:S13]  /*1aef0*/  FSETP.LE.FTZ.AND P2, PT, R200, R225, PT ;  /* 0x000000e1c800720b */ /* 0x000fda0003f53000 */
        /* <DEDUP_REMOVED lines=11> */
.L_x_11605:
        /* <DEDUP_REMOVED lines=13> */
.L_x_11607:
[----:B------:R-:W-:Y:S05]  /*1b080*/  BSYNC.RECONVERGENT B3 ;  /* 0x0000000000037941 */ /* 0x000fea0003800200 */
.L_x_11606:
        /* <DEDUP_REMOVED lines=56> */
.L_x_11604:
[----:B------:R-:W-:Y:S05]  /*1b410*/  BSYNC.RECONVERGENT B2 ;  /* 0x0000000000027941 */ /* 0x000fea0003800200 */
.L_x_11603:
        /* <DEDUP_REMOVED lines=20> */
.L_x_11610:
        /* <DEDUP_REMOVED lines=13> */
.L_x_11612:
[----:B------:R-:W-:Y:S05]  /*1b630*/  BSYNC.RECONVERGENT B3 ;  /* 0x0000000000037941 */ /* 0x000fea0003800200 */
.L_x_11611:
        /* <DEDUP_REMOVED lines=56> */
.L_x_11609:
[----:B------:R-:W-:Y:S05]  /*1b9c0*/  BSYNC.RECONVERGENT B2 ;  /* 0x0000000000027941 */ /* 0x000fea0003800200 */
.L_x_11608:
        /* <DEDUP_REMOVED lines=19> */
.L_x_11615:
        /* <DEDUP_REMOVED lines=13> */
.L_x_11617:
[----:B------:R-:W-:Y:S05]  /*1bbd0*/  BSYNC.RECONVERGENT B3 ;  /* 0x0000000000037941 */ /* 0x000fea0003800200 */
.L_x_11616:
        /* <DEDUP_REMOVED lines=56> */
.L_x_11614:
[----:B------:R-:W-:Y:S05]  /*1bf60*/  BSYNC.RECONVERGENT B2 ;  /* 0x0000000000027941 */ /* 0x000fea0003800200 */
.L_x_11613:
        /* <DEDUP_REMOVED lines=18> */
.L_x_11620:
        /* <DEDUP_REMOVED lines=13> */
.L_x_11622:
[----:B------:R-:W-:Y:S05]  /*1c160*/  BSYNC.RECONVERGENT B3 ;  /* 0x0000000000037941 */ /* 0x000fea0003800200 */
.L_x_11621:
        /* <DEDUP_REMOVED lines=56> */
.L_x_11619:
[----:B------:R-:W-:Y:S05]  /*1c4f0*/  BSYNC.RECONVERGENT B2 ;  /* 0x0000000000027941 */ /* 0x000fea0003800200 */
.L_x_11618:
        /* <DEDUP_REMOVED lines=17> */
.L_x_11625:
        /* <DEDUP_REMOVED lines=13> */
.L_x_11627:
[----:B------:R-:W-:Y:S05]  /*1c6e0*/  BSYNC.RECONVERGENT B3 ;  /* 0x0000000000037941 */ /* 0x000fea0003800200 */
.L_x_11626:
        /* <DEDUP_REMOVED lines=56> */
.L_x_11624:
[----:B------:R-:W-:Y:S05]  /*1ca70*/  BSYNC.RECONVERGENT B2 ;  /* 0x0000000000027941 */ /* 0x000fea0003800200 */
.L_x_11623:
[----:B------:R-:W-:Y:S01]  /*1ca80*/  ISETP.NE.AND P5, PT, R203, 0x1, PT ;  /* 0x00000001cb00780c */ /* 0x000fe20003fa5270 */
[----:B------:R-:W-:Y:S01]  /*1ca90*/  BSSY.RECONVERGENT B2, `(.L_x_11628) ;  /* 0x0000057000027945 */ /* 0x000fe20003800200 */
[----:B------:R-:W-:Y:S01]  /*1caa0*/  I2FP.F32.U32 R11, R11 ;  /* 0x0000000b000b7245 */ /* 0x000fe20000201000 */
[----:B------:R-:W-:Y:S01]  /*1cab0*/  IMAD.MOV.U32 R201, RZ, RZ, R234 ;  /* 0x000000ffffc97224 */ /* 0x000fe200078e00ea */
[C---:B------:R-:W-:Y:S02]  /*1cac0*/  SHF.L.U32 R243, R207.reuse, 0x10, RZ ;  /* 0x00000010cff37819 */ /* 0x040fe400000006ff */
[----:B------:R-:W-:Y:S01]  /*1cad0*/  PRMT R207, R207, 0x7632, R207 ;  /* 0x00007632cfcf7816 */ /* 0x000fe200000000cf */
        /* <DEDUP_REMOVED lines=12> */
.L_x_11630:
        /* <DEDUP_REMOVED lines=13> */
.L_x_11632:
[----:B------:R-:W-:Y:S05]  /*1cc70*/  BSYNC.RECONVERGENT B3 ;  /* 0x0000000000037941 */ /* 0x000fea0003800200 */
.L_x_11631:
        /* <DEDUP_REMOVED lines=56> */
.L_x_11629:
[----:B------:R-:W-:Y:S05]  /*1d000*/  BSYNC.RECONVERGENT B2 ;  /* 0x0000000000027941 */ /* 0x000fea0003800200 */
.L_x_11628:
        /* <DEDUP_REMOVED lines=37> */
.L_x_11592:
        /* <DEDUP_REMOVED lines=19> */
[----:B-1----:R-:W-:Y:S02]  /*1d390*/  IMAD.WIDE.U32 R228, R224, 0x8, R228 ;  /* 0x00000008e0e47825 */ /* 0x002fe400078e00e4 */
[----:B------:R0:W-:Y:S01]  /*1d3a0*/  STG.E.128 desc[UR6][R244.64+0x10], R204 ;  /* 0x000010ccf4007986 */ /* 0x0001e2000c101d06 */
[----:B------:R-:W-:-:S05]  /*1d3b0*/  LOP3.LUT R230, R225, R230, RZ, 0xfc, !PT ;  /* 0x000000e6e1e67212 */ /* 0x000fca00078efcff */
[----:B------:R0:W-:Y:S01]  /*1d3c0*/  STG.E.64 desc[UR6][R228.64], R230 ;  /* 0x000000e6e4007986 */ /* 0x0001e2000c101b06 */
[----:B------:R-:W-:Y:S05]  /*1d3d0*/  @!P0 BRA `(.L_x_11633) ;  /* 0x0000000000508947 */ /* 0x000fea0003800000 */
[----:B------:R-:W-:Y:S02]  /*1d3e0*/  SHF.L.U32 R225, R7, 0x10, RZ ;  /* 0x0000001007e17819 */ /* 0x000fe400000006ff */
[----:B0-----:R-:W-:Y:S02]  /*1d3f0*/  PRMT R230, R6, 0x7104, RZ ;  /* 0x0000710406e67816 */ /* 0x001fe400000000ff */
[----:B------:R-:W-:Y:S02]  /*1d400*/  LOP3.LUT R228, R225, 0xff0000, RZ, 0xc0, !PT ;  /* 0x00ff0000e1e47812 */ /* 0x000fe400078ec0ff */
[----:B------:R-:W-:Y:S02]  /*1d410*/  LOP3.LUT R225, R8, 0xffff, RZ, 0xc0, !PT ;  /* 0x0000ffff08e17812 */ /* 0x000fe400078ec0ff */
[----:B------:R-:W-:Y:S02]  /*1d420*/  LOP3.LUT R246, R4, 0xff, RZ, 0xc0, !PT ;  /* 0x000000ff04f67812 */ /* 0x000fe400078ec0ff */
[----:B------:R-:W-:-:S02]  /*1d430*/  PRMT R225, R228, 0x4210, R225 ;  /* 0x00004210e4e17816 */ /* 0x000fc400000000e1 */
[----:B------:R-:W0:Y:S01]  /*1d440*/  LDC.64 R228, c[0x0][0x3b8] ;  /* 0x0000ee00ffe47b82 */ /* 0x000e220000000a00 */
        /* <DEDUP_REMOVED lines=13> */
.L_x_11633:
[----:B------:R-:W-:Y:S02]  /*1d520*/  IMAD.MOV.U32 R232, RZ, RZ, R226 ;  /* 0x000000ffffe87224 */ /* 0x000fe400078e00e2 */
[----:B------:R-:W-:-:S07]  /*1d530*/  VIADD R224, R224, 0x20 ;  /* 0x00000020e0e07836 */ /* 0x000fce0000000000 */
.L_x_11510:
[----:B------:R-:W-:Y:S05]  /*1d540*/  BSYNC.RECONVERGENT B1 ;  /* 0x0000000000017941 */ /* 0x000fea0003800200 */
.L_x_11509:
        /* <DEDUP_REMOVED lines=22> */
[----:B------:R-:W-:Y:S02]  /*1d6b0*/  HFMA2 R4, -RZ, RZ, 0, 1.1920928955078125e-07 ;  /* 0x00000002ff047431 */ /* 0x000fe400000001ff */
        /* <DEDUP_REMOVED lines=13> */
.L_x_11639:
        /* <DEDUP_REMOVED lines=13> */
.L_x_11641:
[----:B------:R-:W-:Y:S05]  /*1d860*/  BSYNC.RECONVERGENT B3 ;  /* 0x0000000000037941 */ /* 0x000fea0003800200 */
.L_x_11640:
        /* <DEDUP_REMOVED lines=55> */
.L_x_11638:
[----:B------:R-:W-:Y:S05]  /*1dbe0*/  BSYNC.RECONVERGENT B2 ;  /* 0x0000000000027941 */ /* 0x000fea0003800200 */
.L_x_11637:
        /* <DEDUP_REMOVED lines=24> */
.L_x_11644:
        /* <DEDUP_REMOVED lines=13> */
.L_x_11646:
[----:B------:R-:W-:Y:S05]  /*1de40*/  BSYNC.RECONVERGENT B3 ;  /* 0x0000000000037941 */ /* 0x000fea0003800200 */
.L_x_11645:
        /* <DEDUP_REMOVED lines=56> */
.L_x_11643:
[----:B------:R-:W-:Y:S05]  /*1e1d0*/  BSYNC.RECONVERGENT B2 ;  /* 0x0000000000027941 */ /* 0x000fea0003800200 */
.L_x_11642:
        /* <DEDUP_REMOVED lines=8> */
[----:B--2---:R-:W-:Y:S01]  /*1e260*/  FSEL R208, R4, RZ, !P2 ;  /* 0x000000ff04d07208 */ /* 0x004fe20005000000 */
[----:B------:R-:W-:Y:S01]  /*1e270*/  IMAD.MOV.U32 R4, RZ, RZ, 0x2 ;  /* 0x00000002ff047424 */ /* 0x000fe200078e00ff */
        /* <DEDUP_REMOVED lines=14> */
.L_x_11649:
        /* <DEDUP_REMOVED lines=13> */
.L_x_11651:
[----:B------:R-:W-:Y:S05]  /*1e430*/  BSYNC.RECONVERGENT B3 ;  /* 0x0000000000037941 */ /* 0x000fea0003800200 */
.L_x_11650:
        /* <DEDUP_REMOVED lines=56> */
.L_x_11648:
[----:B------:R-:W-:Y:S05]  /*1e7c0*/  BSYNC.RECONVERGENT B2 ;  /* 0x0000000000027941 */ /* 0x000fea0003800200 */
.L_x_11647:
        /* <DEDUP_REMOVED lines=20> */
.L_x_11654:
        /* <DEDUP_REMOVED lines=13> */
.L_x_11656:
[----:B------:R-:W-:Y:S05]  /*1e9e0*/  BSYNC.RECONVERGENT B3 ;  /* 0x0000000000037941 */ /* 0x000fea0003800200 */
.L_x_11655:
        /* <DEDUP_REMOVED lines=56> */
.L_x_11653:
[----:B------:R-:W-:Y:S05]  /*1ed70*/  BSYNC.RECONVERGENT B2 ;  /* 0x0000000000027941 */ /* 0x000fea0003800200 */
.L_x_11652:
        /* <DEDUP_REMOVED lines=24> */
.L_x_11659:
        /* <DEDUP_REMOVED lines=13> */
.L_x_11661:
[----:B------:R-:W-:Y:S05]  /*1efd0*/  BSYNC.RECONVERGENT B3 ;  /* 0x0000000000037941 */ /* 0x000fea0003800200 */
.L_x_11660:
        /* <DEDUP_REMOVED lines=56> */
.L_x_11658:
[----:B------:R-:W-:Y:S05]  /*1f360*/  BSYNC.RECONVERGENT B2 ;  /* 0x0000000000027941 */ /* 0x000fea0003800200 */
.L_x_11657:
        /* <DEDUP_REMOVED lines=21> */
.L_x_11664:
        /* <DEDUP_REMOVED lines=13> */
.L_x_11666:
[----:B------:R-:W-:Y:S05]  /*1f590*/  BSYNC.RECONVERGENT B3 ;  /* 0x0000000000037941 */ /* 0x000fea0003800200 */
.L_x_11665:
        /* <DEDUP_REMOVED lines=56> */
.L_x_11663:
[----:B------:R-:W-:Y:S05]  /*1f920*/  BSYNC.RECONVERGENT B2 ;  /* 0x0000000000027941 */ /* 0x000fea0003800200 */
.L_x_11662:
        /* <DEDUP_REMOVED lines=24> */
.L_x_11669:
        /* <DEDUP_REMOVED lines=13> */
.L_x_11671:
[----:B------:R-:W-:Y:S05]  /*1fb80*/  BSYNC.RECONVERGENT B3 ;  /* 0x0000000000037941 */ /* 0x000fea0003800200 */
.L_x_11670:
        /* <DEDUP_REMOVED lines=56> */
.L_x_11668:
[----:B------:R-:W-:Y:S05]  /*1ff10*/  BSYNC.RECONVERGENT B2 ;  /* 0x0000000000027941 */ /* 0x000fea0003800200 */
.L_x_11667:
        /* <DEDUP_REMOVED lines=20> */
.L_x_11674:
        /* <DEDUP_REMOVED lines=13> */
.L_x_11676:
[----:B------:R-:W-:Y:S05]  /*20130*/  BSYNC.RECONVERGENT B3 ;  /* 0x0000000000037941 */ /* 0x000fea0003800200 */
.L_x_11675:
        /* <DEDUP_REMOVED lines=56> */
.L_x_11673:
[----:B------:R-:W-:Y:S05]  /*204c0*/  BSYNC.RECONVERGENT B2 ;  /* 0x0000000000027941 */ /* 0x000fea0003800200 */
.L_x_11672:
        /* <DEDUP_REMOVED lines=24> */
.L_x_11679:
        /* <DEDUP_REMOVED lines=13> */
.L_x_11681:
[----:B------:R-:W-:Y:S05]  /*20720*/  BSYNC.RECONVERGENT B3 ;  /* 0x0000000000037941 */ /* 0x000fea0003800200 */
.L_x_11680:
        /* <DEDUP_REMOVED lines=56> */
.L_x_11678:
[----:B------:R-:W-:Y:S05]  /*20ab0*/  BSYNC.RECONVERGENT B2 ;  /* 0x0000000000027941 */ /* 0x000fea0003800200 */
.L_x_11677:
        /* <DEDUP_REMOVED lines=19> */
.L_x_11684:
        /* <DEDUP_REMOVED lines=13> */
.L_x_11686:
[----:B------:R-:W-:Y:S05]  /*20cc0*/  BSYNC.RECONVERGENT B3 ;  /* 0x0000000000037941 */ /* 0x000fea0003800200 */
.L_x_11685:
        /* <DEDUP_REMOVED lines=56> */
.L_x_11683:
[----:B------:R-:W-:Y:S05]  /*21050*/  BSYNC.RECONVERGENT B2 ;  /* 0x0000000000027941 */ /* 0x000fea0003800200 */
.L_x_11682:
        /* <DEDUP_REMOVED lines=24> */
.L_x_11689:
        /* <DEDUP_REMOVED lines=13> */
.L_x_11691:
[----:B------:R-:W-:Y:S05]  /*212b0*/  BSYNC.RECONVERGENT B3 ;  /* 0x0000000000037941 */ /* 0x000fea0003800200 */
.L_x_11690:
        /* <DEDUP_REMOVED lines=56> */
.L_x_11688:
[----:B------:R-:W-:Y:S05]  /*21640*/  BSYNC.RECONVERGENT B2 ;  /* 0x0000000000027941 */ /* 0x000fea0003800200 */
.L_x_11687:
        /* <DEDUP_REMOVED lines=18> */
.L_x_11694:
        /* <DEDUP_REMOVED lines=13> */
.L_x_11696:
[----:B------:R-:W-:Y:S05]  /*21840*/  BSYNC.RECONVERGENT B3 ;  /* 0x0000000000037941 */ /* 0x000fea0003800200 */
.L_x_11695:
        /* <DEDUP_REMOVED lines=56> */
.L_x_11693:
[----:B------:R-:W-:Y:S05]  /*21bd0*/  BSYNC.RECONVERGENT B2 ;  /* 0x0000000000027941 */ /* 0x000fea0003800200 */
.L_x_11692:
        /* <DEDUP_REMOVED lines=24> */
.L_x_11699:
        /* <DEDUP_REMOVED lines=13> */
.L_x_11701:
[----:B------:R-:W-:Y:S05]  /*21e30*/  BSYNC.RECONVERGENT B3 ;  /* 0x0000000000037941 */ /* 0x000fea0003800200 */
.L_x_11700:
        /* <DEDUP_REMOVED lines=56> */
.L_x_11698:
[----:B------:R-:W-:Y:S05]  /*221c0*/  BSYNC.RECONVERGENT B2 ;  /* 0x0000000000027941 */ /* 0x000fea0003800200 */
.L_x_11697:
        /* <DEDUP_REMOVED lines=19> */
.L_x_11704:
        /* <DEDUP_REMOVED lines=13> */
.L_x_11706:
[----:B------:R-:W-:Y:S05]  /*223d0*/  BSYNC.RECONVERGENT B3 ;  /* 0x0000000000037941 */ /* 0x000fea0003800200 */
.L_x_11705:
        /* <DEDUP_REMOVED lines=56> */
.L_x_11703:
[----:B------:R-:W-:Y:S05]  /*22760*/  BSYNC.RECONVERGENT B2 ;  /* 0x0000000000027941 */ /* 0x000fea0003800200 */
.L_x_11702:
        /* <DEDUP_REMOVED lines=24> */
.L_x_11709:
        /* <DEDUP_REMOVED lines=13> */
.L_x_11711:
[----:B------:R-:W-:Y:S05]  /*229c0*/  BSYNC.RECONVERGENT B3 ;  /* 0x0000000000037941 */ /* 0x000fea0003800200 */
.L_x_11710:
        /* <DEDUP_REMOVED lines=56> */
.L_x_11708:
[----:B------:R-:W-:Y:S05]  /*22d50*/  BSYNC.RECONVERGENT B2 ;  /* 0x0000000000027941 */ /* 0x000fea0003800200 */
.L_x_11707:
        /* <DEDUP_REMOVED lines=18> */
.L_x_11714:
        /* <DEDUP_REMOVED lines=15> */
.L_x_11716:
[----:B------:R-:W-:Y:S05]  /*22f70*/  BSYNC.RECONVERGENT B3 ;  /* 0x0000000000037941 */ /* 0x000fea0003800200 */
.L_x_11715:
        /* <DEDUP_REMOVED lines=56> */
.L_x_11713:
[----:B------:R-:W-:Y:S05]  /*23300*/  BSYNC.RECONVERGENT B2 ;  /* 0x0000000000027941 */ /* 0x000fea0003800200 */
.L_x_11712:
        /* <DEDUP_REMOVED lines=12> */
.L_x_11636:
        /* <DEDUP_REMOVED lines=16> */
.L_x_11720:
        /* <DEDUP_REMOVED lines=13> */
.L_x_11722:
[----:B------:R-:W-:Y:S05]  /*235a0*/  BSYNC.RECONVERGENT B3 ;  /* 0x0000000000037941 */ /* 0x000fea0003800200 */
.L_x_11721:
        /* <DEDUP_REMOVED lines=55> */
.L_x_11719:
[----:B------:R-:W-:Y:S05]  /*23920*/  BSYNC.RECONVERGENT B2 ;  /* 0x0000000000027941 */ /* 0x000fea0003800200 */
.L_x_11718:
        /* <DEDUP_REMOVED lines=8> */
[----:B------:R-:W-:Y:S02]  /*239b0*/  IMAD.MOV.U32 R210, RZ, RZ, 0x2 ;  /* 0x00000002ffd27424 */ /* 0x000fe400078e00ff */
[----:B------:R-:W-:Y:S01]  /*239c0*/  IMAD.MOV.U32 R11, RZ, RZ, R234 ;  /* 0x000000ffff0b7224 */ /* 0x000fe200078e00ea */
[----:B0-----:R-:W-:-:S13]  /*239d0*/  FSETP.LE.FTZ.AND P2, PT, R208, R225, PT ;  /* 0x000000e1d000720b */ /* 0x001fda0003f53000 */
        /* <DEDUP_REMOVED lines=11> */
.L_x_11725:
        /* <DEDUP_REMOVED lines=13> */
.L_x_11727:
[----:B------:R-:W-:Y:S05]  /*23b60*/  BSYNC.RECONVERGENT B3 ;  /* 0x0000000000037941 */ /* 0x000fea0003800200 */
.L_x_11726:
        /* <DEDUP_REMOVED lines=56> */
.L_x_11724:
[----:B------:R-:W-:Y:S05]  /*23ef0*/  BSYNC.RECONVERGENT B2 ;  /* 0x0000000000027941 */ /* 0x000fea0003800200 */
.L_x_11723:
        /* <DEDUP_REMOVED lines=19> */
.L_x_11730:
        /* <DEDUP_REMOVED lines=13> */
.L_x_11732:
[----:B------:R-:W-:Y:S05]  /*24100*/  BSYNC.RECONVERGENT B3 ;  /* 0x0000000000037941 */ /* 0x000fea0003800200 */
.L_x_11731:
        /* <DEDUP_REMOVED lines=56> */
.L_x_11729:
[----:B------:R-:W-:Y:S05]  /*24490*/  BSYNC.RECONVERGENT B2 ;  /* 0x0000000000027941 */ /* 0x000fea0003800200 */
.L_x_11728:
        /* <DEDUP_REMOVED lines=20> */
.L_x_11735:
        /* <DEDUP_REMOVED lines=13> */
.L_x_11737:
[----:B------:R-:W-:Y:S05]  /*246b0*/  BSYNC.RECONVERGENT B3 ;  /* 0x0000000000037941 */ /* 0x000fea0003800200 */
.L_x_11736:
        /* <DEDUP_REMOVED lines=56> */
.L_x_11734:
[----:B------:R-:W-:Y:S05]  /*24a40*/  BSYNC.RECONVERGENT B2 ;  /* 0x0000000000027941 */ /* 0x000fea0003800200 */
.L_x_11733:
        /* <DEDUP_REMOVED lines=19> */
.L_x_11740:
        /* <DEDUP_REMOVED lines=13> */
.L_x_11742:
[----:B------:R-:W-:Y:S05]  /*24c50*/  BSYNC.RECONVERGENT B3 ;  /* 0x0000000000037941 */ /* 0x000fea0003800200 */
.L_x_11741:
        /* <DEDUP_REMOVED lines=56> */
.L_x_11739:
[----:B------:R-:W-:Y:S05]  /*24fe0*/  BSYNC.RECONVERGENT B2 ;  /* 0x0000000000027941 */ /* 0x000fea0003800200 */
.L_x_11738:
        /* <DEDUP_REMOVED lines=18> */
.L_x_11745:
        /* <DEDUP_REMOVED lines=13> */
.L_x_11747:
[----:B------:R-:W-:Y:S05]  /*251e0*/  BSYNC.RECONVERGENT B3 ;  /* 0x0000000000037941 */ /* 0x000fea0003800200 */
.L_x_11746:
        /* <DEDUP_REMOVED lines=56> */
.L_x_11744:
[----:B------:R-:W-:Y:S05]  /*25570*/  BSYNC.RECONVERGENT B2 ;  /* 0x0000000000027941 */ /* 0x000fea0003800200 */
.L_x_11743:
        /* <DEDUP_REMOVED lines=17> */
.L_x_11750:
        /* <DEDUP_REMOVED lines=13> */
.L_x_11752:
[----:B------:R-:W-:Y:S05]  /*25760*/  BSYNC.RECONVERGENT B3 ;  /* 0x0000000000037941 */ /* 0x000fea0003800200 */
.L_x_11751:
        /* <DEDUP_REMOVED lines=56> */
.L_x_11749:
[----:B------:R-:W-:Y:S05]  /*25af0*/  BSYNC.RECONVERGENT B2 ;  /* 0x0000000000027941 */ /* 0x000fea0003800200 */
.L_x_11748:
        /* <DEDUP_REMOVED lines=18> */
.L_x_11755:
        /* <DEDUP_REMOVED lines=13> */
.L_x_11757:
[----:B------:R-:W-:Y:S05]  /*25cf0*/  BSYNC.RECONVERGENT B3 ;  /* 0x0000000000037941 */ /* 0x000fea0003800200 */
.L_x_11756:
        /* <DEDUP_REMOVED lines=56> */
.L_x_11754:
[----:B------:R-:W-:Y:S05]  /*26080*/  BSYNC.RECONVERGENT B2 ;  /* 0x0000000000027941 */ /* 0x000fea0003800200 */
.L_x_11753:
        /* <DEDUP_REMOVED lines=37> */
.L_x_11717:
        /* <DEDUP_REMOVED lines=20> */
[----:B------:R-:W-:Y:S01]  /*26420*/  LOP3.LUT R230, R225, R230, RZ, 0xfc, !PT ;  /* 0x000000e6e1e67212 */ /* 0x000fe200078efcff */
[----:B------:R0:W-:Y:S04]  /*26430*/  STG.E.128 desc[UR6][R244.64+0x10], R212 ;  /* 0x000010d4f4007986 */ /* 0x0001e8000c101d06 */
        /* <DEDUP_REMOVED lines=22> */
.L_x_11758:
[----:B------:R-:W-:Y:S02]  /*265a0*/  IMAD.MOV.U32 R232, RZ, RZ, R226 ;  /* 0x000000ffffe87224 */ /* 0x000fe400078e00e2 */
[----:B------:R-:W-:-:S07]  /*265b0*/  VIADD R224, R224, 0x20 ;  /* 0x00000020e0e07836 */ /* 0x000fce0000000000 */
.L_x_11635:
[----:B------:R-:W-:Y:S05]  /*265c0*/  BSYNC.RECONVERGENT B1 ;  /* 0x0000000000017941 */ /* 0x000fea0003800200 */
.L_x_11634:
        /* <DEDUP_REMOVED lines=36> */
.L_x_11764:
        /* <DEDUP_REMOVED lines=13> */
.L_x_11766:
[----:B------:R-:W-:Y:S05]  /*268e0*/  BSYNC.RECONVERGENT B3 ;  /* 0x0000000000037941 */ /* 0x000fea0003800200 */
.L_x_11765:
        /* <DEDUP_REMOVED lines=55> */
.L_x_11763:
[----:B------:R-:W-:Y:S05]  /*26c60*/  BSYNC.RECONVERGENT B2 ;  /* 0x0000000000027941 */ /* 0x000fea0003800200 */
.L_x_11762:
        /* <DEDUP_REMOVED lines=24> */
.L_x_11769:
        /* <DEDUP_REMOVED lines=13> */
.L_x_11771:
[----:B------:R-:W-:Y:S05]  /*26ec0*/  BSYNC.RECONVERGENT B3 ;  /* 0x0000000000037941 */ /* 0x000fea0003800200 */
.L_x_11770:
        /* <DEDUP_REMOVED lines=56> */
.L_x_11768:
[----:B------:R-:W-:Y:S05]  /*27250*/  BSYNC.RECONVERGENT B2 ;  /* 0x0000000000027941 */ /* 0x000fea0003800200 */
.L_x_11767:
        /* <DEDUP_REMOVED lines=8> */
[----:B--2---:R-:W-:Y:S01]  /*272e0*/  FSEL R216, R3, RZ, !P2 ;  /* 0x000000ff03d87208 */ /* 0x004fe20005000000 */
[----:B------:R-:W-:Y:S01]  /*272f0*/  IMAD.MOV.U32 R3, RZ, RZ, R234 ;  /* 0x000000ffff037224 */ /* 0x000fe200078e00ea */
        /* <DEDUP_REMOVED lines=14> */
.L_x_11774:
        /* <DEDUP_REMOVED lines=13> */
.L_x_11776:
[----:B------:R-:W-:Y:S05]  /*274b0*/  BSYNC.RECONVERGENT B3 ;  /* 0x0000000000037941 */ /* 0x000fea0003800200 */
.L_x_11775:
        /* <DEDUP_REMOVED lines=56> */
.L_x_11773:
[----:B------:R-:W-:Y:S05]  /*27840*/  BSYNC.RECONVERGENT B2 ;  /* 0x0000000000027941 */ /* 0x000fea0003800200 */
.L_x_11772:
        /* <DEDUP_REMOVED lines=20> */
.L_x_11779:
        /* <DEDUP_REMOVED lines=13> */
.L_x_11781:
[----:B------:R-:W-:Y:S05]  /*27a60*/  BSYNC.RECONVERGENT B3 ;  /* 0x0000000000037941 */ /* 0x000fea0003800200 */
.L_x_11780:
        /* <DEDUP_REMOVED lines=56> */
.L_x_11778:
[----:B------:R-:W-:Y:S05]  /*27df0*/  BSYNC.RECONVERGENT B2 ;  /* 0x0000000000027941 */ /* 0x000fea0003800200 */
.L_x_11777:
        /* <DEDUP_REMOVED lines=8> */
[----:B------:R-:W-:-:S03]  /*27e80*/  FMUL.FTZ R3, R3, R8 ;  /* 0x0000000803037220 */ /* 0x000fc60000410000 */
[----:B------:R-:W-:Y:S02]  /*27e90*/  SEL R2, RZ, 0x1, P2 ;  /* 0x00000001ff027807 */ /* 0x000fe40001000000 */
[----:B------:R-:W-:Y:S02]  /*27ea0*/  FSEL R3, R3, RZ, !P2 ;  /* 0x000000ff03037208 */ /* 0x000fe40005000000 */
[----:B------:R-:W-:-:S03]  /*27eb0*/  ISETP.NE.AND P2, PT, R5, 0x1, PT ;  /* 0x000000010500780c */ /* 0x000fc60003f45270 */
[----:B------:R-:W-:Y:S01]  /*27ec0*/  FADD.FTZ R217, R3, R4 ;  /* 0x0000000403d97221 */ /* 0x000fe20000010000 */
[----:B------:R-:W-:-:S03]  /*27ed0*/  MOV R3, R234 ;  /* 0x000000ea00037202 */ /* 0x000fc60000000f00 */
        /* <DEDUP_REMOVED lines=10> */
.L_x_11784:
        /* <DEDUP_REMOVED lines=13> */
.L_x_11786:
[----:B------:R-:W-:Y:S05]  /*28050*/  BSYNC.RECONVERGENT B3 ;  /* 0x0000000000037941 */ /* 0x000fea0003800200 */
.L_x_11785:
        /* <DEDUP_REMOVED lines=56> */
.L_x_11783:
[----:B------:R-:W-:Y:S05]  /*283e0*/  BSYNC.RECONVERGENT B2 ;  /* 0x0000000000027941 */ /* 0x000fea0003800200 */
.L_x_11782:
        /* <DEDUP_REMOVED lines=21> */
.L_x_11789:
        /* <DEDUP_REMOVED lines=13> */
.L_x_11791:
[----:B------:R-:W-:Y:S05]  /*28610*/  BSYNC.RECONVERGENT B3 ;  /* 0x0000000000037941 */ /* 0x000fea0003800200 */
.L_x_11790:
        /* <DEDUP_REMOVED lines=56> */
.L_x_11788:
[----:B------:R-:W-:Y:S05]  /*289a0*/  BSYNC.RECONVERGENT B2 ;  /* 0x0000000000027941 */ /* 0x000fea0003800200 */
.L_x_11787:
        /* <DEDUP_REMOVED lines=24> */
.L_x_11794:
        /* <DEDUP_REMOVED lines=13> */
.L_x_11796:
[----:B------:R-:W-:Y:S05]  /*28c00*/  BSYNC.RECONVERGENT B3 ;  /* 0x0000000000037941 */ /* 0x000fea0003800200 */
.L_x_11795:
        /* <DEDUP_REMOVED lines=56> */
.L_x_11793:
[----:B------:R-:W-:Y:S05]  /*28f90*/  BSYNC.RECONVERGENT B2 ;  /* 0x0000000000027941 */ /* 0x000fea0003800200 */
.L_x_11792:
        /* <DEDUP_REMOVED lines=20> */
.L_x_11799:
        /* <DEDUP_REMOVED lines=13> */
.L_x_11801:
[----:B------:R-:W-:Y:S05]  /*291b0*/  BSYNC.RECONVERGENT B3 ;  /* 0x0000000000037941 */ /* 0x000fea0003800200 */
.L_x_11800:
        /* <DEDUP_REMOVED lines=56> */
.L_x_11798:
[----:B------:R-:W-:Y:S05]  /*29540*/  BSYNC.RECONVERGENT B2 ;  /* 0x0000000000027941 */ /* 0x000fea0003800200 */
.L_x_11797:
[----:B------:R-:W-:Y:S01]  /*29550*/  I2FP.F32.U32 R4, R5 ;  /* 0x0000000500047245 */ /* 0x000fe20000201000 */
[----:B------:R-:W-:Y:S01]  /*29560*/  BSSY.RECONVERGENT B2, `(.L_x_11802) ;  /* 0x000005d000027945 */ /* 0x000fe20003800200 */
[----:B------:R-:W-:Y:S02]  /*29570*/  PRMT R5, R173, 0x7632, R5 ;  /* 0x00007632ad057816 */ /* 0x000fe40000000005 */
[----:B------:R-:W-:Y:S01]  /*29580*/  FSEL R6, R11, RZ, P4 ;  /* 0x000000ff0b067208 */ /* 0x000fe20002000000 */
[----:B------:R-:W-:Y:S01]  /*29590*/  FFMA.FTZ R4, R4, R227, 1.1641532182693481445e-10 ;  /* 0x2f00000004047423 */ /* 0x000fe200000100e3 */
[----:B------:R-:W-:Y:S01]  /*295a0*/  SHF.L.U32 R5, R5, 0x10, RZ ;  /* 0x0000001005057819 */ /* 0x000fe200000006ff */
[----:B------:R-:W-:-:S03]  /*295b0*/  IMAD.MOV.U32 R11, RZ, RZ, 0x2 ;  /* 0x00000002ff0b7424 */ /* 0x000fc600078e00ff */
        /* <DEDUP_REMOVED lines=17> */
.L_x_11804:
        /* <DEDUP_REMOVED lines=13> */
.L_x_11806:
[----:B------:R-:W-:Y:S05]  /*297a0*/  BSYNC.RECONVERGENT B3 ;  /* 0x0000000000037941 */ /* 0x000fea0003800200 */
.L_x_11805:
        /* <DEDUP_REMOVED lines=13> */
[----:B------:R-:W-:-:S03]  /*29880*/  LOP3.LUT R7, R230, UR13, R229, 0x96, !PT ;  /* 0x0000000de6077c12 */ /* 0x000fc6000f8e96e5 */
        /* <DEDUP_REMOVED lines=40> */
[----:B------:R-:W-:Y:S02]  /*29b10*/  LOP3.LUT R235, R220, UR20, R7, 0x96, !PT ;  /* 0x00000014dceb7c12 */ /* 0x000fe4000f8e9607 */
[----:B------:R-:W-:-:S07]  /*29b20*/  MOV R226, R6 ;  /* 0x0000000600e27202 */ /* 0x000fce0000000f00 */
.L_x_11803:
[----:B------:R-:W-:Y:S05]  /*29b30*/  BSYNC.RECONVERGENT B2 ;  /* 0x0000000000027941 */ /* 0x000fea0003800200 */
.L_x_11802:
[----:B------:R-:W-:Y:S01]  /*29b40*/  ISETP.NE.AND P3, PT, R11, 0x1, PT ;  /* 0x000000010b00780c */ /* 0x000fe20003f65270 */
[----:B------:R-:W-:Y:S01]  /*29b50*/  BSSY.RECONVERGENT B2, `(.L_x_11807) ;  /* 0x0000058000027945 */ /* 0x000fe20003800200 */
[----:B------:R-:W-:Y:S01]  /*29b60*/  I2FP.F32.U32 R6, R5 ;  /* 0x0000000500067245 */ /* 0x000fe20000201000 */
[C---:B------:R-:W-:Y:S02]  /*29b70*/  IMAD.U32 R5, R222.reuse, 0x10000, RZ ;  /* 0x00010000de057824 */ /* 0x040fe400078e00ff */
        /* <DEDUP_REMOVED lines=15> */
.L_x_11809:
        /* <DEDUP_REMOVED lines=13> */
.L_x_11811:
[----:B------:R-:W-:Y:S05]  /*29d40*/  BSYNC.RECONVERGENT B3 ;  /* 0x0000000000037941 */ /* 0x000fea0003800200 */
.L_x_11810:
        /* <DEDUP_REMOVED lines=56> */
.L_x_11808:
[----:B------:R-:W-:Y:S05]  /*2a0d0*/  BSYNC.RECONVERGENT B2 ;  /* 0x0000000000027941 */ /* 0x000fea0003800200 */
.L_x_11807:
        /* <DEDUP_REMOVED lines=11> */
[--C-:B------:R-:W-:Y:S01]  /*2a190*/  FADD.FTZ R220, R220, R5.reuse ;  /* 0x00000005dcdc7221 */ /* 0x100fe20000010000 */
[----:B------:R-:W-:Y:S02]  /*2a1a0*/  PRMT R5, R6, 0x7610, R5 ;  /* 0x0000761006057816 */ /* 0x000fe40000000005 */
[----:B------:R-:W-:Y:S01]  /*2a1b0*/  MOV R7, R234 ;  /* 0x000000ea00077202 */ /* 0x000fe20000000f00 */
        /* <DEDUP_REMOVED lines=10> */
.L_x_11814:
        /* <DEDUP_REMOVED lines=13> */
.L_x_11816:
[----:B------:R-:W-:Y:S05]  /*2a330*/  BSYNC.RECONVERGENT B3 ;  /* 0x0000000000037941 */ /* 0x000fea0003800200 */
.L_x_11815:
        /* <DEDUP_REMOVED lines=56> */
.L_x_11813:
[----:B------:R-:W-:Y:S05]  /*2a6c0*/  BSYNC.RECONVERGENT B2 ;  /* 0x0000000000027941 */ /* 0x000fea0003800200 */
.L_x_11812:
        /* <DEDUP_REMOVED lines=18> */
.L_x_11819:
        /* <DEDUP_REMOVED lines=13> */
.L_x_11821:
[----:B------:R-:W-:Y:S05]  /*2a8c0*/  BSYNC.RECONVERGENT B3 ;  /* 0x0000000000037941 */ /* 0x000fea0003800200 */
.L_x_11820:
        /* <DEDUP_REMOVED lines=56> */
.L_x_11818:
[----:B------:R-:W-:Y:S05]  /*2ac50*/  BSYNC.RECONVERGENT B2 ;  /* 0x0000000000027941 */ /* 0x000fea0003800200 */
.L_x_11817:
        /* <DEDUP_REMOVED lines=24> */
.L_x_11824:
        /* <DEDUP_REMOVED lines=13> */
.L_x_11826:
[----:B------:R-:W-:Y:S05]  /*2aeb0*/  BSYNC.RECONVERGENT B3 ;  /* 0x0000000000037941 */ /* 0x000fea0003800200 */
.L_x_11825:
        /* <DEDUP_REMOVED lines=56> */
.L_x_11823:
[----:B------:R-:W-:Y:S05]  /*2b240*/  BSYNC.RECONVERGENT B2 ;  /* 0x0000000000027941 */ /* 0x000fea0003800200 */
.L_x_11822:
[----:B------:R-:W-:Y:S01]  /*2b250*/  ISETP.NE.AND P5, PT, R228, 0x1, PT ;  /* 0x00000001e400780c */ /* 0x000fe20003fa5270 */
[----:B------:R-:W-:Y:S01]  /*2b260*/  BSSY.RECONVERGENT B2, `(.L_x_11827) ;  /* 0x0000058000027945 */ /* 0x000fe20003800200 */
[----:B------:R-:W-:Y:S01]  /*2b270*/  I2FP.F32.U32 R222, R7 ;  /* 0x0000000700de7245 */ /* 0x000fe20000201000 */
[C---:B------:R-:W-:Y:S01]  /*2b280*/  IMAD.U32 R7, R223.reuse, 0x10000, RZ ;  /* 0x00010000df077824 */ /* 0x040fe200078e00ff */
        /* <DEDUP_REMOVED lines=15> */
.L_x_11829:
        /* <DEDUP_REMOVED lines=13> */
.L_x_11831:
[----:B------:R-:W-:Y:S05]  /*2b450*/  BSYNC.RECONVERGENT B3 ;  /* 0x0000000000037941 */ /* 0x000fea0003800200 */
.L_x_11830:
        /* <DEDUP_REMOVED lines=56> */
.L_x_11828:
[----:B------:R-:W-:Y:S05]  /*2b7e0*/  BSYNC.RECONVERGENT B2 ;  /* 0x0000000000027941 */ /* 0x000fea0003800200 */
.L_x_11827:
        /* <DEDUP_REMOVED lines=24> */
.L_x_11834:
        /* <DEDUP_REMOVED lines=13> */
.L_x_11836:
[----:B------:R-:W-:Y:S05]  /*2ba40*/  BSYNC.RECONVERGENT B3 ;  /* 0x0000000000037941 */ /* 0x000fea0003800200 */
.L_x_11835:
        /* <DEDUP_REMOVED lines=56> */
.L_x_11833:
[----:B------:R-:W-:Y:S05]  /*2bdd0*/  BSYNC.RECONVERGENT B2 ;  /* 0x0000000000027941 */ /* 0x000fea0003800200 */
.L_x_11832:
        /* <DEDUP_REMOVED lines=18> */
.L_x_11839:
        /* <DEDUP_REMOVED lines=15> */
.L_x_11841:
[----:B------:R-:W-:Y:S05]  /*2bff0*/  BSYNC.RECONVERGENT B3 ;  /* 0x0000000000037941 */ /* 0x000fea0003800200 */
.L_x_11840:
        /* <DEDUP_REMOVED lines=56> */
.L_x_11838:
[----:B------:R-:W-:Y:S05]  /*2c380*/  BSYNC.RECONVERGENT B2 ;  /* 0x0000000000027941 */ /* 0x000fea0003800200 */
.L_x_11837:
[----:B------:R-:W-:-:S05]  /*2c390*/  I2FP.F32.U32 R228, R229 ;  /* 0x000000e500e47245 */ /* 0x000fca0000201000 */
[----:B------:R-:W-:Y:S01]  /*2c3a0*/  FFMA.FTZ R228, R228, R227, 1.1641532182693481445e-10 ;  /* 0x2f000000e4e47423 */ /* 0x000fe200000100e3 */
[----:B------:R-:W-:-:S04]  /*2c3b0*/  PRMT R227, R175, 0x7632, R227 ;  /* 0x00007632afe37816 */ /* 0x000fc800000000e3 */
[----:B------:R-:W-:Y:S01]  /*2c3c0*/  FSETP.GTU.FTZ.AND P6, PT, R228, R225, PT ;  /* 0x000000e1e400720b */ /* 0x000fe20003fdc000 */
[----:B------:R-:W-:Y:S01]  /*2c3d0*/  IMAD.U32 R227, R227, 0x10000, RZ ;  /* 0x00010000e3e37824 */ /* 0x000fe200078e00ff */
[----:B------:R-:W-:-:S03]  /*2c3e0*/  FSEL R228, R223, RZ, P5 ;  /* 0x000000ffdfe47208 */ /* 0x000fc60002800000 */
[----:B------:R-:W-:Y:S01]  /*2c3f0*/  FMUL.FTZ R227, R227, R8 ;  /* 0x00000008e3e37220 */ /* 0x000fe20000410000 */
[----:B------:R-:W-:-:S04]  /*2c400*/  SEL R8, RZ, 0x1, P6 ;  /* 0x00000001ff087807 */ /* 0x000fc80003000000 */
[----:B------:R-:W-:-:S05]  /*2c410*/  FSEL R227, R227, RZ, !P6 ;  /* 0x000000ffe3e37208 */ /* 0x000fca0007000000 */
[----:B------:R-:W-:-:S04]  /*2c420*/  FADD.FTZ R223, R227, R228 ;  /* 0x000000e4e3df7221 */ /* 0x000fc80000010000 */
[----:B------:R-:W-:Y:S01]  /*2c430*/  @P1 FADD.FTZ R223, R183, R223 ;  /* 0x000000dfb7df1221 */ /* 0x000fe20000010000 */
[----:B------:R-:W-:Y:S06]  /*2c440*/  BRA `(.L_x_11842) ;  /* 0x0000002c00c47947 */ /* 0x000fec0003800000 */
.L_x_11761:
        /* <DEDUP_REMOVED lines=16> */
.L_x_11845:
        /* <DEDUP_REMOVED lines=13> */
.L_x_11847:
[----:B------:R-:W-:Y:S05]  /*2c620*/  BSYNC.RECONVERGENT B3 ;  /* 0x0000000000037941 */ /* 0x000fea0003800200 */
.L_x_11846:
        /* <DEDUP_REMOVED lines=55> */
.L_x_11844:
[----:B------:R-:W-:Y:S05]  /*2c9a0*/  BSYNC.RECONVERGENT B2 ;  /* 0x0000000000027941 */ /* 0x000fea0003800200 */
.L_x_11843:
        /* <DEDUP_REMOVED lines=22> */
.L_x_11850:
        /* <DEDUP_REMOVED lines=13> */
.L_x_11852:
[----:B------:R-:W-:Y:S05]  /*2cbe0*/  BSYNC.RECONVERGENT B3 ;  /* 0x0000000000037941 */ /* 0x000fea0003800200 */
.L_x_11851:
        /* <DEDUP_REMOVED lines=56> */
.L_x_11849:
[----:B------:R-:W-:Y:S05]  /*2cf70*/  BSYNC.RECONVERGENT B2 ;  /* 0x0000000000027941 */ /* 0x000fea0003800200 */
.L_x_11848:
        /* <DEDUP_REMOVED lines=19> */
.L_x_11855:
        /* <DEDUP_REMOVED lines=13> */
.L_x_11857:
[----:B------:R-:W-:Y:S05]  /*2d180*/  BSYNC.RECONVERGENT B3 ;  /* 0x0000000000037941 */ /* 0x000fea0003800200 */
.L_x_11856:
        /* <DEDUP_REMOVED lines=56> */
.L_x_11854:
[----:B------:R-:W-:Y:S05]  /*2d510*/  BSYNC.RECONVERGENT B2 ;  /* 0x0000000000027941 */ /* 0x000fea0003800200 */
.L_x_11853:
        /* <DEDUP_REMOVED lines=20> */
.L_x_11860:
        /* <DEDUP_REMOVED lines=13> */
.L_x_11862:
[----:B------:R-:W-:Y:S05]  /*2d730*/  BSYNC.RECONVERGENT B3 ;  /* 0x0000000000037941 */ /* 0x000fea0003800200 */
.L_x_11861:
        /* <DEDUP_REMOVED lines=56> */
.L_x_11859:
[----:B------:R-:W-:Y:S05]  /*2dac0*/  BSYNC.RECONVERGENT B2 ;  /* 0x0000000000027941 */ /* 0x000fea0003800200 */
.L_x_11858:
        /* <DEDUP_REMOVED lines=19> */
.L_x_11865:
        /* <DEDUP_REMOVED lines=13> */
.L_x_11867:
[----:B------:R-:W-:Y:S05]  /*2dcd0*/  BSYNC.RECONVERGENT B3 ;  /* 0x0000000000037941 */ /* 0x000fea0003800200 */
.L_x_11866:
        /* <DEDUP_REMOVED lines=56> */
.L_x_11864:
[----:B------:R-:W-:Y:S05]  /*2e060*/  BSYNC.RECONVERGENT B2 ;  /* 0x0000000000027941 */ /* 0x000fea0003800200 */
.L_x_11863:
        /* <DEDUP_REMOVED lines=18> */
.L_x_11870:
        /* <DEDUP_REMOVED lines=13> */
.L_x_11872:
[----:B------:R-:W-:Y:S05]  /*2e260*/  BSYNC.RECONVERGENT B3 ;  /* 0x0000000000037941 */ /* 0x000fea0003800200 */
.L_x_11871:
        /* <DEDUP_REMOVED lines=56> */
.L_x_11869:
[----:B------:R-:W-:Y:S05]  /*2e5f0*/  BSYNC.RECONVERGENT B2 ;  /* 0x0000000000027941 */ /* 0x000fea0003800200 */
.L_x_11868:
        /* <DEDUP_REMOVED lines=17> */
.L_x_11875:
        /* <DEDUP_REMOVED lines=13> */
.L_x_11877:
[----:B------:R-:W-:Y:S05]  /*2e7e0*/  BSYNC.RECONVERGENT B3 ;  /* 0x0000000000037941 */ /* 0x000fea0003800200 */
.L_x_11876:
        /* <DEDUP_REMOVED lines=56> */
.L_x_11874:
[----:B------:R-:W-:Y:S05]  /*2eb70*/  BSYNC.RECONVERGENT B2 ;  /* 0x0000000000027941 */ /* 0x000fea0003800200 */
.L_x_11873:
        /* <DEDUP_REMOVED lines=18> */
.L_x_11880:
        /* <DEDUP_REMOVED lines=13> */
.L_x_11882:
[----:B------:R-:W-:Y:S05]  /*2ed70*/  BSYNC.RECONVERGENT B3 ;  /* 0x0000000000037941 */ /* 0x000fea0003800200 */
.L_x_11881:
        /* <DEDUP_REMOVED lines=56> */
.L_x_11879:
[----:B------:R-:W-:Y:S05]  /*2f100*/  BSYNC.RECONVERGENT B2 ;  /* 0x0000000000027941 */ /* 0x000fea0003800200 */
.L_x_11878:
        /* <DEDUP_REMOVED lines=37> */
.L_x_11842:
        /* <DEDUP_REMOVED lines=8> */
[----:B------:R-:W-:Y:S02]  /*2f3e0*/  SEL R243, RZ, 0x1, !P2 ;  /* 0x00000001fff37807 */ /* 0x000fe40005000000 */
[----:B------:R-:W-:Y:S02]  /*2f3f0*/  LOP3.LUT P1, RZ, R241, 0x10, RZ, 0xc0, !PT ;  /* 0x00000010f1ff7812 */ /* 0x000fe4000782c0ff */
[----:B------:R-:W-:Y:S02]  /*2f400*/  SEL R227, RZ, 0x1000000, !P4 ;  /* 0x01000000ffe37807 */ /* 0x000fe40006000000 */
[----:B------:R-:W-:Y:S02]  /*2f410*/  SEL R232, RZ, 0x10000, !P5 ;  /* 0x00010000ffe87807 */ /* 0x000fe40006800000 */
[----:B------:R-:W-:Y:S01]  /*2f420*/  SEL R225, RZ, 0x100, !P6 ;  /* 0x00000100ffe17807 */ /* 0x000fe20007000000 */
[----:B0-----:R-:W-:Y:S01]  /*2f430*/  IMAD.WIDE.U32 R244, R224, 0x20, R230 ;  /* 0x00000020e0f47825 */ /* 0x001fe200078e00e6 */
[----:B------:R-:W-:-:S02]  /*2f440*/  LOP3.LUT R230, R246, R248, R247, 0xfe, !PT ;  /* 0x000000f8f6e67212 */ /* 0x000fc400078efef7 */
[----:B------:R-:W-:Y:S02]  /*2f450*/  LOP3.LUT R225, R225, R227, R232, 0xfe, !PT ;  /* 0x000000e3e1e17212 */ /* 0x000fe400078efee8 */
[----:B------:R-:W-:Y:S01]  /*2f460*/  LOP3.LUT R231, R230, R243, RZ, 0xfc, !PT ;  /* 0x000000f3e6e77212 */ /* 0x000fe200078efcff */
[----:B------:R2:W-:Y:S01]  /*2f470*/  STG.E.128 desc[UR6][R244.64], R216 ;  /* 0x000000d8f4007986 */ /* 0x0005e2000c101d06 */
[----:B------:R-:W-:Y:S01]  /*2f480*/  SEL R230, RZ, 0x1, !P1 ;  /* 0x00000001ffe67807 */ /* 0x000fe20004800000 */
[----:B-1----:R-:W-:Y:S01]  /*2f490*/  IMAD.WIDE.U32 R228, R224, 0x8, R228 ;  /* 0x00000008e0e47825 */ /* 0x002fe200078e00e4 */
[----:B------:R-:W-:Y:S01]  /*2f4a0*/  MOV R232, R226 ;  /* 0x000000e200e87202 */ /* 0x000fe20000000f00 */
[----:B------:R2:W-:Y:S01]  /*2f4b0*/  STG.E.128 desc[UR6][R244.64+0x10], R220 ;  /* 0x000010dcf4007986 */ /* 0x0005e2000c101d06 */
[----:B------:R-:W-:-:S05]  /*2f4c0*/  LOP3.LUT R230, R225, R230, RZ, 0xfc, !PT ;  /* 0x000000e6e1e67212 */ /* 0x000fca00078efcff */
[----:B------:R2:W-:Y:S01]  /*2f4d0*/  STG.E.64 desc[UR6][R228.64], R230 ;  /* 0x000000e6e4007986 */ /* 0x0005e2000c101b06 */
[----:B------:R-:W-:Y:S05]  /*2f4e0*/  @!P0 BRA `(.L_x_11760) ;  /* 0x0000000000508947 */ /* 0x000fea0003800000 */
[----:B------:R-:W-:Y:S01]  /*2f4f0*/  IMAD.U32 R225, R7, 0x10000, RZ ;  /* 0x0001000007e17824 */ /* 0x000fe200078e00ff */
[----:B--2---:R-:W-:Y:S02]  /*2f500*/  LOP3.LUT R244, R4, 0xff, RZ, 0xc0, !PT ;  /* 0x000000ff04f47812 */ /* 0x004fe400078ec0ff */
        /* <DEDUP_REMOVED lines=8> */
[----:B------:R-:W0:Y:S02]  /*2f590*/  LDC.64 R226, c[0x0][0x3b8] ;  /* 0x0000ee00ffe27b82 */ /* 0x000e240000000a00 */
[----:B------:R-:W-:Y:S02]  /*2f5a0*/  LOP3.LUT R225, R228, 0xff, R5, 0xf8, !PT ;  /* 0x000000ffe4e17812 */ /* 0x000fe400078ef805 */
[----:B------:R-:W-:Y:S02]  /*2f5b0*/  LOP3.LUT R228, R2, 0xff, RZ, 0xc0, !PT ;  /* 0x000000ff02e47812 */ /* 0x000fe400078ec0ff */
[----:B------:R-:W-:-:S03]  /*2f5c0*/  LOP3.LUT R225, R231, R225, R245, 0xfe, !PT ;  /* 0x000000e1e7e17212 */ /* 0x000fc600078efef5 */
[----:B------:R-:W-:-:S03]  /*2f5d0*/  IMAD.WIDE.U32 R228, R228, 0x100, RZ ;  /* 0x00000100e4e47825 */ /* 0x000fc600078e00ff */
[----:B------:R-:W-:Y:S02]  /*2f5e0*/  LOP3.LUT R230, R228, R244, R230, 0xfe, !PT ;  /* 0x000000f4e4e67212 */ /* 0x000fe400078efee6 */
[----:B------:R-:W-:Y:S02]  /*2f5f0*/  LOP3.LUT R229, R225, R229, RZ, 0xfc, !PT ;  /* 0x000000e5e1e57212 */ /* 0x000fe400078efcff */
[----:B------:R-:W-:Y:S01]  /*2f600*/  LOP3.LUT R228, R230, 0xff, R9, 0xf8, !PT ;  /* 0x000000ffe6e47812 */ /* 0x000fe200078ef809 */
[----:B0-----:R-:W-:-:S05]  /*2f610*/  IMAD.WIDE.U32 R226, R224, 0x8, R226 ;  /* 0x00000008e0e27825 */ /* 0x001fca00078e00e2 */
[----:B------:R3:W-:Y:S02]  /*2f620*/  STG.E.64 desc[UR6][R226.64], R228 ;  /* 0x000000e4e2007986 */ /* 0x0007e4000c101b06 */
.L_x_11760:
[----:B------:R-:W-:Y:S05]  /*2f630*/  BSYNC.RECONVERGENT B1 ;  /* 0x0000000000017941 */ /* 0x000fea0003800200 */
.L_x_11759:
        /* <DEDUP_REMOVED lines=53> */
[----:B------:R-:W2:Y:S02]  /*2f990*/  SHFL.BFLY PT, R224, R227, 0x2, 0x1f ;  /* 0x0c401f00e3e07f89 */ /* 0x000ea400000e0000 */
[----:B--2---:R-:W-:-:S05]  /*2f9a0*/  FADD.FTZ R228, R227, R224 ;  /* 0x000000e0e3e47221 */ /* 0x004fca0000010000 */
        /* <DEDUP_REMOVED lines=97> */
.L_x_11906:
[----:B------:R-:W-:Y:S01]  /*2ffc0*/  FMUL.FTZ R224, R229, R229 ;  /* 0x000000e5e5e07220 */ /* 0x000fe20000410000 */
[----:B-1----:R-:W-:Y:S01]  /*2ffd0*/  FADD.FTZ R231, R230, R231 ;  /* 0x000000e7e6e77221 */ /* 0x002fe20000010000 */
[----:B------:R-:W-:Y:S01]  /*2ffe0*/  ISETP.NE.AND P1, PT, RZ, UR18, PT ;  /* 0x00000012ff007c0c */ /* 0x000fe2000bf25270 */
[----:B------:R-:W-:Y:S02]  /*2fff0*/  BSSY.RECONVERGENT B1, `(.L_x_11884) ;  /* 0x0000040000017945 */ /* 0x000fe40003800200 */
[----:B------:R-:W-:Y:S01]  /*30000*/  FFMA.FTZ R228, R231, R226, UR19 ;  /* 0x00000013e7e47e23 */ /* 0x000fe200080100e2 */
[----:B------:R-:W-:Y:S01]  /*30010*/  FSEL R245, R224, RZ, P1 ;  /* 0x000000ffe0f57208 */ /* 0x000fe20000800000 */
[----:B------:R-:W1:Y:S01]  /*30020*/  @!P5 LDC.64 R226, c[0x0][0x3c0] ;  /* 0x0000f000ffe2db82 */ /* 0x000e620000000a00 */
[----:B------:R-:W-:-:S03]  /*30030*/  FSEL R243, R229, RZ, !P1 ;  /* 0x000000ffe5f37208 */ /* 0x000fc60004800000 */
[----:B------:R-:W-:-:S04]  /*30040*/  FADD.FTZ R228, R228, R245 ;  /* 0x000000f5e4e47221 */ /* 0x000fc80000010000 */
[----:B------:R-:W2:Y:S01]  /*30050*/  @!P5 LDC.64 R224, c[0x0][0x3c8] ;  /* 0x0000f200ffe0db82 */ /* 0x000ea20000000a00 */
        /* <DEDUP_REMOVED lines=8> */
[--C-:B------:R-:W-:Y:S01]  /*300e0*/  FADD.FTZ R249, R186, -R243.reuse ;  /* 0x800000f3baf97221 */ /* 0x100fe20000010000 */
[--C-:B------:R-:W-:Y:S01]  /*300f0*/  FADD.FTZ R245, R188, -R243.reuse ;  /* 0x800000f3bcf57221 */ /* 0x100fe20000010000 */
[C---:B------:R-:W-:Y:S01]  /*30100*/  FMUL.FTZ R225, R244.reuse, R225 ;  /* 0x000000e1f4e17220 */ /* 0x040fe20000410000 */
[C---:B------:R-:W-:Y:S01]  /*30110*/  FMUL.FTZ R226, R244.reuse, R227 ;  /* 0x000000e3f4e27220 */ /* 0x040fe20000410000 */
[----:B------:R-:W-:Y:S01]  /*30120*/  FMUL.FTZ R249, R244, R249 ;  /* 0x000000f9f4f97220 */ /* 0x000fe20000410000 */
[----:B------:R-:W-:Y:S01]  /*30130*/  FADD.FTZ R227, R189, -R243 ;  /* 0x800000f3bde37221 */ /* 0x000fe20000010000 */
[----:B-----5:R-:W-:Y:S01]  /*30140*/  FFMA.FTZ R224, R225, R12, R104 ;  /* 0x0000000ce1e07223 */ /* 0x020fe20000010068 */
[----:B------:R-:W-:Y:S01]  /*30150*/  FFMA.FTZ R225, R226, R13, R105 ;  /* 0x0000000de2e17223 */ /* 0x000fe20000010069 */
[--C-:B------:R-:W-:Y:S01]  /*30160*/  FADD.FTZ R231, R190, -R243.reuse ;  /* 0x800000f3bee77221 */ /* 0x100fe20000010000 */
[--C-:B------:R-:W-:Y:S01]  /*30170*/  FADD.FTZ R247, R191, -R243.reuse ;  /* 0x800000f3bff77221 */ /* 0x100fe20000010000 */
[----:B------:R-:W1:Y:S01]  /*30180*/  LDC.64 R228, c[0x0][0x428] ;  /* 0x00010a00ffe47b82 */ /* 0x000e620000000a00 */
[C---:B------:R-:W-:Y:S01]  /*30190*/  FMUL.FTZ R245, R244.reuse, R245 ;  /* 0x000000f5f4f57220 */ /* 0x040fe20000410000 */
[----:B------:R-:W-:Y:S01]  /*301a0*/  F2FP.BF16.F32.PACK_AB R224, R225, R224 ;  /* 0x000000e0e1e0723e */ /* 0x000fe200000010ff */
[----:B------:R-:W-:Y:S01]  /*301b0*/  FADD.FTZ R225, R187, -R243 ;  /* 0x800000f3bbe17221 */ /* 0x000fe20000010000 */
[C---:B------:R-:W-:Y:S01]  /*301c0*/  FMUL.FTZ R248, R244.reuse, R227 ;  /* 0x000000e3f4f87220 */ /* 0x040fe20000410000 */
[C---:B------:R-:W-:Y:S01]  /*301d0*/  FMUL.FTZ R231, R244.reuse, R231 ;  /* 0x000000e7f4e77220 */ /* 0x040fe20000410000 */
[C---:B------:R-:W-:Y:S01]  /*301e0*/  FMUL.FTZ R246, R244.reuse, R247 ;  /* 0x000000f7f4f67220 */ /* 0x040fe20000410000 */
[----:B0-----:R-:W-:Y:S01]  /*301f0*/  FMUL.FTZ R230, R244, R225 ;  /* 0x000000e1f4e67220 */ /* 0x001fe20000410000 */
[----:B------:R-:W-:Y:S01]  /*30200*/  FFMA.FTZ R225, R249, R14, R106 ;  /* 0x0000000ef9e17223 */ /* 0x000fe2000001006a */
[----:B------:R-:W-:Y:S01]  /*30210*/  FFMA.FTZ R227, R248, R17, R101 ;  /* 0x00000011f8e37223 */ /* 0x000fe20000010065 */
[C---:B------:R-:W-:Y:S01]  /*30220*/  FFMA.FTZ R247, R231.reuse, R18, R102 ;  /* 0x00000012e7f77223 */ /* 0x040fe20000010066 */
[----:B------:R-:W-:Y:S01]  /*30230*/  FFMA.FTZ R226, R230, R15, R107 ;  /* 0x0000000fe6e27223 */ /* 0x000fe2000001006b */
[C---:B------:R-:W-:Y:S01]  /*30240*/  FFMA.FTZ R250, R246.reuse, R19, R103 ;  /* 0x00000013f6fa7223 */ /* 0x040fe20000010067 */
[----:B------:R-:W-:Y:S01]  /*30250*/  FFMA.FTZ R231, R231, R26, R134 ;  /* 0x0000001ae7e77223 */ /* 0x000fe20000010086 */
[----:B------:R-:W-:Y:S01]  /*30260*/  FFMA.FTZ R246, R246, R27, R135 ;  /* 0x0000001bf6f67223 */ /* 0x000fe20000010087 */
[----:B------:R-:W-:Y:S01]  /*30270*/  FADD.FTZ R251, R184, -R243 ;  /* 0x800000f3b8fb7221 */ /* 0x000fe20000010000 */
[----:B------:R-:W-:Y:S01]  /*30280*/  F2FP.BF16.F32.PACK_AB R225, R226, R225 ;  /* 0x000000e1e2e1723e */ /* 0x000fe200000010ff */
[----:B------:R-:W-:Y:S01]  /*30290*/  FFMA.FTZ R226, R245, R16, R100 ;  /* 0x00000010f5e27223 */ /* 0x000fe20000010064 */
[----:B------:R-:W-:Y:S01]  /*302a0*/  FFMA.FTZ R249, R249, R22, R138 ;  /* 0x00000016f9f97223 */ /* 0x000fe2000001008a */
[----:B------:R-:W-:Y:S01]  /*302b0*/  F2FP.BF16.F32.PACK_AB R231, R246, R231 ;  /* 0x000000e7f6e7723e */ /* 0x000fe200000010ff */
[----:B------:R-:W-:-:S02]  /*302c0*/  FMUL.FTZ R251, R244, R251 ;  /* 0x000000fbf4fb7220 */ /* 0x000fc40000410000 */
[----:B------:R-:W-:Y:S02]  /*302d0*/  F2FP.BF16.F32.PACK_AB R226, R227, R226 ;  /* 0x000000e2e3e2723e */ /* 0x000fe400000010ff */
[----:B------:R-:W-:Y:S01]  /*302e0*/  F2FP.BF16.F32.PACK_AB R227, R250, R247 ;  /* 0x000000f7fae3723e */ /* 0x000fe200000010ff */
[----:B------:R-:W-:Y:S01]  /*302f0*/  FADD.FTZ R250, R185, -R243 ;  /* 0x800000f3b9fa7221 */ /* 0x000fe20000010000 */
[----:B------:R-:W0:Y:S01]  /*30300*/  LDC.64 R246, c[0x0][0x430] ;  /* 0x00010c00fff67b82 */ /* 0x000e220000000a00 */
[----:B-1----:R-:W-:-:S04]  /*30310*/  IMAD.WIDE.U32 R228, R242, 0x10, R228 ;  /* 0x00000010f2e47825 */ /* 0x002fc800078e00e4 */
[----:B------:R-:W-:Y:S01]  /*30320*/  FMUL.FTZ R252, R244, R250 ;  /* 0x000000faf4fc7220 */ /* 0x000fe20000410000 */
[----:B------:R-:W-:Y:S01]  /*30330*/  FFMA.FTZ R250, R230, R23, R139 ;  /* 0x00000017e6fa7223 */ /* 0x000fe2000001008b */
[----:B------:R-:W-:Y:S01]  /*30340*/  FFMA.FTZ R230, R245, R24, R132 ;  /* 0x00000018f5e67223 */ /* 0x000fe20000010084 */
[----:B------:R1:W-:Y:S02]  /*30350*/  STG.E.128 desc[UR6][R228.64], R224 ;  /* 0x000000e0e4007986 */ /* 0x0003e4000c101d06 */
[----:B-1----:R-:W-:Y:S01]  /*30360*/  FFMA.FTZ R225, R248, R25, R133 ;  /* 0x00000019f8e17223 */ /* 0x002fe20000010085 */
[----:B------:R-:W-:Y:S01]  /*30370*/  FFMA.FTZ R228, R251, R20, R136 ;  /* 0x00000014fbe47223 */ /* 0x000fe20000010088 */
[----:B------:R-:W-:Y:S01]  /*30380*/  FFMA.FTZ R227, R252, R21, R137 ;  /* 0x00000015fce37223 */ /* 0x000fe20000010089 */
[----:B------:R-:W-:Y:S01]  /*30390*/  F2FP.BF16.F32.PACK_AB R229, R250, R249 ;  /* 0x000000f9fae5723e */ /* 0x000fe200000010ff */
[----:B0-----:R-:W-:Y:S01]  /*303a0*/  IMAD.WIDE.U32 R246, R242, 0x10, R246 ;  /* 0x00000010f2f67825 */ /* 0x001fe200078e00f6 */
[----:B------:R-:W-:-:S02]  /*303b0*/  F2FP.BF16.F32.PACK_AB R230, R225, R230 ;  /* 0x000000e6e1e6723e */ /* 0x000fc400000010ff */
[----:B------:R-:W-:Y:S01]  /*303c0*/  F2FP.BF16.F32.PACK_AB R228, R227, R228 ;  /* 0x000000e4e3e4723e */ /* 0x000fe200000010ff */
[----:B------:R-:W-:-:S04]  /*303d0*/  VIADD R242, R242, 0x20 ;  /* 0x00000020f2f27836 */ /* 0x000fc80000000000 */
[----:B------:R2:W-:Y:S03]  /*303e0*/  STG.E.128 desc[UR6][R246.64], R228 ;  /* 0x000000e4f6007986 */ /* 0x0005e6000c101d06 */
.L_x_11885:
[----:B------:R-:W-:Y:S05]  /*303f0*/  BSYNC.RECONVERGENT B1 ;  /* 0x0000000000017941 */ /* 0x000fea0003800200 */
.L_x_11884:
[----:B------:R-:W-:Y:S01]  /*30400*/  LOP3.LUT P0, RZ, R241, 0x200, RZ, 0xc0, !PT ;  /* 0x00000200f1ff7812 */ /* 0x000fe2000780c0ff */
[----:B------:R-:W-:-:S12]  /*30410*/  BSSY.RECONVERGENT B1, `(.L_x_11886) ;  /* 0x0000033000017945 */ /* 0x000fd80003800200 */
[----:B------:R-:W-:Y:S05]  /*30420*/  @!P0 BRA `(.L_x_11887) ;  /* 0x0000000000c48947 */ /* 0x000fea0003800000 */
[--C-:B-1----:R-:W-:Y:S01]  /*30430*/  FADD.FTZ R225, R192, -R243.reuse ;  /* 0x800000f3c0e17221 */ /* 0x102fe20000010000 */
[--C-:B------:R-:W-:Y:S01]  /*30440*/  FADD.FTZ R227, R193, -R243.reuse ;  /* 0x800000f3c1e37221 */ /* 0x100fe20000010000 */
[--C-:B------:R-:W-:Y:S01]  /*30450*/  FADD.FTZ R245, R194, -R243.reuse ;  /* 0x800000f3c2f57221 */ /* 0x100fe20000010000 */
[----:B--2---:R-:W-:Y:S01]  /*30460*/  FADD.FTZ R229, R195, -R243 ;  /* 0x800000f3c3e57221 */ /* 0x004fe20000010000 */
[C---:B------:R-:W-:Y:S01]  /*30470*/  FMUL.FTZ R225, R244.reuse, R225 ;  /* 0x000000e1f4e17220 */ /* 0x040fe20000410000 */
[C---:B0-----:R-:W-:Y:S01]  /*30480*/  FMUL.FTZ R230, R244.reuse, R227 ;  /* 0x000000e3f4e67220 */ /* 0x041fe20000410000 */
[C---:B------:R-:W-:Y:S01]  /*30490*/  FMUL.FTZ R245, R244.reuse, R245 ;  /* 0x000000f5f4f57220 */ /* 0x040fe20000410000 */
[----:B------:R-:W-:Y:S01]  /*304a0*/  FMUL.FTZ R250, R244, R229 ;  /* 0x000000e5f4fa7220 */ /* 0x000fe20000410000 */
[----:B-----5:R-:W-:Y:S01]  /*304b0*/  FFMA.FTZ R224, R225, R28, R96 ;  /* 0x0000001ce1e07223 */ /* 0x020fe20000010060 */
[----:B------:R-:W-:Y:S01]  /*304c0*/  FFMA.FTZ R225, R230, R29, R97 ;  /* 0x0000001de6e17223 */ /* 0x000fe20000010061 */
[----:B------:R-:W-:Y:S01]  /*304d0*/  FFMA.FTZ R226, R245, R30, R98 ;  /* 0x0000001ef5e27223 */ /* 0x000fe20000010062 */
[----:B------:R-:W-:Y:S01]  /*304e0*/  FFMA.FTZ R227, R250, R31, R99 ;  /* 0x0000001ffae37223 */ /* 0x000fe20000010063 */
[--C-:B------:R-:W-:Y:S01]  /*304f0*/  FADD.FTZ R249, R196, -R243.reuse ;  /* 0x800000f3c4f97221 */ /* 0x100fe20000010000 */
[--C-:B------:R-:W-:Y:S01]  /*30500*/  FADD.FTZ R231, R198, -R243.reuse ;  /* 0x800000f3c6e77221 */ /* 0x100fe20000010000 */
[----:B------:R-:W-:Y:S01]  /*30510*/  F2FP.BF16.F32.PACK_AB R224, R225, R224 ;  /* 0x000000e0e1e0723e */ /* 0x000fe200000010ff */
[--C-:B------:R-:W-:Y:S01]  /*30520*/  FADD.FTZ R247, R199, -R243.reuse ;  /* 0x800000f3c7f77221 */ /* 0x100fe20000010000 */
[----:B------:R-:W-:Y:S01]  /*30530*/  F2FP.BF16.F32.PACK_AB R225, R227, R226 ;  /* 0x000000e2e3e1723e */ /* 0x000fe200000010ff */
[--C-:B------:R-:W-:Y:S01]  /*30540*/  FADD.FTZ R227, R197, -R243.reuse ;  /* 0x800000f3c5e37221 */ /* 0x100fe20000010000 */
[C---:B------:R-:W-:Y:S01]  /*30550*/  FMUL.FTZ R249, R244.reuse, R249 ;  /* 0x000000f9f4f97220 */ /* 0x040fe20000410000 */
[----:B------:R-:W0:Y:S01]  /*30560*/  LDC.64 R228, c[0x0][0x428] ;  /* 0x00010a00ffe47b82 */ /* 0x000e220000000a00 */
[C---:B------:R-:W-:Y:S01]  /*30570*/  FMUL.FTZ R231, R244.reuse, R231 ;  /* 0x000000e7f4e77220 */ /* 0x040fe20000410000 */
[C---:B------:R-:W-:Y:S01]  /*30580*/  FMUL.FTZ R248, R244.reuse, R227 ;  /* 0x000000e3f4f87220 */ /* 0x040fe20000410000 */
[----:B------:R-:W-:Y:S01]  /*30590*/  FFMA.FTZ R226, R249, R32, R92 ;  /* 0x00000020f9e27223 */ /* 0x000fe2000001005c */
[----:B------:R-:W-:Y:S01]  /*305a0*/  FMUL.FTZ R246, R244, R247 ;  /* 0x000000f7f4f67220 */ /* 0x000fe20000410000 */
[----:B------:R-:W-:Y:S01]  /*305b0*/  FADD.FTZ R251, R192, -R243 ;  /* 0x800000f3c0fb7221 */ /* 0x000fe20000010000 */
[----:B------:R-:W-:Y:S01]  /*305c0*/  FFMA.FTZ R227, R248, R33, R93 ;  /* 0x00000021f8e37223 */ /* 0x000fe2000001005d */
[----:B------:R-:W-:Y:S01]  /*305d0*/  FFMA.FTZ R245, R245, R38, R130 ;  /* 0x00000026f5f57223 */ /* 0x000fe20000010082 */
[----:B------:R-:W-:Y:S01]  /*305e0*/  FFMA.FTZ R252, R246, R35, R95 ;  /* 0x00000023f6fc7223 */ /* 0x000fe2000001005f */
[----:B------:R-:W-:-:S02]  /*305f0*/  FFMA.FTZ R250, R250, R39, R131 ;  /* 0x00000027fafa7223 */ /* 0x000fc40000010083 */
[----:B------:R-:W-:Y:S01]  /*30600*/  F2FP.BF16.F32.PACK_AB R226, R227, R226 ;  /* 0x000000e2e3e2723e */ /* 0x000fe200000010ff */
[C---:B------:R-:W-:Y:S01]  /*30610*/  FFMA.FTZ R227, R231.reuse, R34, R94 ;  /* 0x00000022e7e37223 */ /* 0x040fe2000001005e */
[----:B------:R-:W-:-:S04]  /*30620*/  FFMA.FTZ R231, R231, R42, R126 ;  /* 0x0000002ae7e77223 */ /* 0x000fc8000001007e */
[----:B------:R-:W-:Y:S01]  /*30630*/  F2FP.BF16.F32.PACK_AB R227, R252, R227 ;  /* 0x000000e3fce3723e */ /* 0x000fe200000010ff */
[----:B------:R-:W-:Y:S02]  /*30640*/  FFMA.FTZ R252, R246, R43, R127 ;  /* 0x0000002bf6fc7223 */ /* 0x000fe4000001007f */
[----:B------:R-:W1:Y:S03]  /*30650*/  LDC.64 R246, c[0x0][0x430] ;  /* 0x00010c00fff67b82 */ /* 0x000e660000000a00 */
[----:B------:R-:W-:Y:S01]  /*30660*/  F2FP.BF16.F32.PACK_AB R231, R252, R231 ;  /* 0x000000e7fce7723e */ /* 0x000fe200000010ff */
[----:B0-----:R-:W-:-:S04]  /*30670*/  IMAD.WIDE.U32 R228, R242, 0x10, R228 ;  /* 0x00000010f2e47825 */ /* 0x001fc800078e00e4 */
[----:B------:R-:W-:Y:S01]  /*30680*/  FMUL.FTZ R252, R244, R251 ;  /* 0x000000fbf4fc7220 */ /* 0x000fe20000410000 */
[----:B------:R-:W-:Y:S01]  /*30690*/  FFMA.FTZ R251, R230, R37, R129 ;  /* 0x00000025e6fb7223 */ /* 0x000fe20000010081 */
[----:B------:R-:W-:Y:S01]  /*306a0*/  FFMA.FTZ R230, R249, R40, R124 ;  /* 0x00000028f9e67223 */ /* 0x000fe2000001007c */
[----:B------:R-:W-:Y:S01]  /*306b0*/  FFMA.FTZ R249, R248, R41, R125 ;  /* 0x00000029f8f97223 */ /* 0x000fe2000001007d */
[----:B------:R0:W-:Y:S04]  /*306c0*/  STG.E.128 desc[UR6][R228.64], R224 ;  /* 0x000000e0e4007986 */ /* 0x0001e8000c101d06 */
[----:B------:R-:W-:Y:S01]  /*306d0*/  F2FP.BF16.F32.PACK_AB R230, R249, R230 ;  /* 0x000000e6f9e6723e */ /* 0x000fe200000010ff */
[----:B0-----:R-:W-:Y:S01]  /*306e0*/  FFMA.FTZ R228, R252, R36, R128 ;  /* 0x00000024fce47223 */ /* 0x001fe20000010080 */
[----:B------:R-:W-:Y:S01]  /*306f0*/  F2FP.BF16.F32.PACK_AB R229, R250, R245 ;  /* 0x000000f5fae5723e */ /* 0x000fe200000010ff */
[C---:B-1----:R-:W-:Y:S01]  /*30700*/  IMAD.WIDE.U32 R224, R242.reuse, 0x10, R246 ;  /* 0x00000010f2e07825 */ /* 0x042fe200078e00f6 */
[----:B------:R-:W-:-:S02]  /*30710*/  IADD3 R242, PT, PT, R242, 0x20, RZ ;  /* 0x00000020f2f27810 */ /* 0x000fc40007ffe0ff */
[----:B------:R-:W-:-:S05]  /*30720*/  F2FP.BF16.F32.PACK_AB R228, R251, R228 ;  /* 0x000000e4fbe4723e */ /* 0x000fca00000010ff */
[----:B------:R3:W-:Y:S02]  /*30730*/  STG.E.128 desc[UR6][R224.64], R228 ;  /* 0x000000e4e0007986 */ /* 0x0007e4000c101d06 */
.L_x_11887:
[----:B------:R-:W-:Y:S05]  /*30740*/  BSYNC.RECONVERGENT B1 ;  /* 0x0000000000017941 */ /* 0x000fea0003800200 */
.L_x_11886:
[----:B------:R-:W-:Y:S01]  /*30750*/  LOP3.LUT P0, RZ, R241, 0x80, RZ, 0xc0, !PT ;  /* 0x00000080f1ff7812 */ /* 0x000fe2000780c0ff */
[----:B------:R-:W-:-:S12]  /*30760*/  BSSY.RECONVERGENT B1, `(.L_x_11888) ;  /* 0x0000031000017945 */ /* 0x000fd80003800200 */
[----:B------:R-:W-:Y:S05]  /*30770*/  @!P0 BRA `(.L_x_11889) ;  /* 0x0000000000bc8947 */ /* 0x000fea0003800000 */
[--C-:B------:R-:W-:Y:S01]  /*30780*/  FADD.FTZ R245, R200, -R243.reuse ;  /* 0x800000f3c8f57221 */ /* 0x100fe20000010000 */
[--C-:B-1-3--:R-:W-:Y:S01]  /*30790*/  FADD.FTZ R225, R201, -R243.reuse ;  /* 0x800000f3c9e17221 */ /* 0x10afe20000010000 */
[--C-:B------:R-:W-:Y:S01]  /*307a0*/  FADD.FTZ R249, R202, -R243.reuse ;  /* 0x800000f3caf97221 */ /* 0x100fe20000010000 */
[----:B------:R-:W-:Y:S01]  /*307b0*/  FADD.FTZ R227, R203, -R243 ;  /* 0x800000f3cbe37221 */ /* 0x000fe20000010000 */
[C---:B------:R-:W-:Y:S01]  /*307c0*/  FMUL.FTZ R245, R244.reuse, R245 ;  /* 0x000000f5f4f57220 */ /* 0x040fe20000410000 */
[C---:B------:R-:W-:Y:S01]  /*307d0*/  FMUL.FTZ R248, R244.reuse, R225 ;  /* 0x000000e1f4f87220 */ /* 0x040fe20000410000 */
[C---:B------:R-:W-:Y:S01]  /*307e0*/  FMUL.FTZ R249, R244.reuse, R249 ;  /* 0x000000f9f4f97220 */ /* 0x040fe20000410000 */
[----:B0-2---:R-:W-:Y:S01]  /*307f0*/  FMUL.FTZ R230, R244, R227 ;  /* 0x000000e3f4e67220 */ /* 0x005fe20000410000 */
        /* <DEDUP_REMOVED lines=9> */
[----:B------:R-:W-:Y:S01]  /*30890*/  FADD.FTZ R227, R205, -R243 ;  /* 0x800000f3cde37221 */ /* 0x000fe20000010000 */
[C---:B------:R-:W-:Y:S01]  /*308a0*/  FMUL.FTZ R251, R244.reuse, R251 ;  /* 0x000000fbf4fb7220 */ /* 0x040fe20000410000 */
[C---:B------:R-:W-:Y:S01]  /*308b0*/  FMUL.FTZ R231, R244.reuse, R231 ;  /* 0x000000e7f4e77220 */ /* 0x040fe20000410000 */
[C---:B------:R-:W-:Y:S01]  /*308c0*/  FMUL.FTZ R252, R244.reuse, R229 ;  /* 0x000000e5f4fc7220 */ /* 0x040fe20000410000 */
[----:B------:R-:W-:Y:S01]  /*308d0*/  FMUL.FTZ R250, R244, R227 ;  /* 0x000000e3f4fa7220 */ /* 0x000fe20000410000 */
[----:B------:R-:W-:Y:S01]  /*308e0*/  FFMA.FTZ R226, R251, R48, R84 ;  /* 0x00000030fbe27223 */ /* 0x000fe20000010054 */
[C---:B------:R-:W-:Y:S01]  /*308f0*/  FFMA.FTZ R228, R231.reuse, R50, R86 ;  /* 0x00000032e7e47223 */ /* 0x040fe20000010056 */
        /* <DEDUP_REMOVED lines=14> */
[----:B------:R-:W-:-:S03]  /*309e0*/  FFMA.FTZ R248, R248, R53, R121 ;  /* 0x00000035f8f87223 */ /* 0x000fc60000010079 */
[----:B------:R-:W-:Y:S01]  /*309f0*/  F2FP.BF16.F32.PACK_AB R230, R252, R251 ;  /* 0x000000fbfce6723e */ /* 0x000fe200000010ff */
[----:B0-----:R-:W-:-:S04]  /*30a00*/  IMAD.WIDE.U32 R246, R242, 0x10, R246 ;  /* 0x00000010f2f67825 */ /* 0x001fc800078e00f6 */
[----:B-1----:R-:W-:-:S04]  /*30a10*/  IMAD.WIDE.U32 R228, R242, 0x10, R228 ;  /* 0x00000010f2e47825 */ /* 0x002fc800078e00e4 */
[----:B------:R-:W-:Y:S01]  /*30a20*/  VIADD R242, R242, 0x20 ;  /* 0x00000020f2f27836 */ /* 0x000fe20000000000 */
[----:B------:R0:W-:Y:S02]  /*30a30*/  STG.E.128 desc[UR6][R228.64], R224 ;  /* 0x000000e0e4007986 */ /* 0x0001e4000c101d06 */
[----:B0-----:R-:W-:Y:S02]  /*30a40*/  F2FP.BF16.F32.PACK_AB R229, R250, R249 ;  /* 0x000000f9fae5723e */ /* 0x001fe400000010ff */
[----:B------:R-:W-:-:S05]  /*30a50*/  F2FP.BF16.F32.PACK_AB R228, R248, R245 ;  /* 0x000000f5f8e4723e */ /* 0x000fca00000010ff */
[----:B------:R4:W-:Y:S02]  /*30a60*/  STG.E.128 desc[UR6][R246.64], R228 ;  /* 0x000000e4f6007986 */ /* 0x0009e4000c101d06 */
.L_x_11889:
[----:B------:R-:W-:Y:S05]  /*30a70*/  BSYNC.RECONVERGENT B1 ;  /* 0x0000000000017941 */ /* 0x000fea0003800200 */
.L_x_11888:
        /* <DEDUP_REMOVED lines=10> */
[----:B0-2-4-:R-:W-:Y:S01]  /*30b20*/  FMUL.FTZ R230, R244, R227 ;  /* 0x000000e3f4e67220 */ /* 0x015fe20000410000 */
        /* <DEDUP_REMOVED lines=39> */
.L_x_11891:
[----:B------:R-:W-:Y:S05]  /*30da0*/  BSYNC.RECONVERGENT B1 ;  /* 0x0000000000017941 */ /* 0x000fea0003800200 */
.L_x_11890:
[----:B------:R-:W-:Y:S01]  /*30db0*/  LOP3.LUT P0, RZ, R241, 0x20, RZ, 0xc0, !PT ;  /* 0x00000020f1ff7812 */ /* 0x000fe2000780c0ff */
[----:B------:R-:W-:-:S12]  /*30dc0*/  BSSY.RECONVERGENT B1, `(.L_x_11892) ;  /* 0x0000030000017945 */ /* 0x000fd80003800200 */
[----:B------:R-:W-:Y:S05]  /*30dd0*/  @!P0 BRA `(.L_x_11893) ;  /* 0x0000000000b88947 */ /* 0x000fea0003800000 */
[--C-:B-1-3--:R-:W-:Y:S01]  /*30de0*/  FADD.FTZ R225, R216, -R243.reuse ;  /* 0x800000f3d8e17221 */ /* 0x10afe20000010000 */
[--C-:B------:R-:W-:Y:S01]  /*30df0*/  FADD.FTZ R227, R217, -R243.reuse ;  /* 0x800000f3d9e37221 */ /* 0x100fe20000010000 */
[--C-:B0-2-4-:R-:W-:Y:S01]  /*30e00*/  FADD.FTZ R247, R218, -R243.reuse ;  /* 0x800000f3daf77221 */ /* 0x115fe20000010000 */
        /* <DEDUP_REMOVED lines=43> */
.L_x_11893:
[----:B------:R-:W-:Y:S05]  /*310c0*/  BSYNC.RECONVERGENT B1 ;  /* 0x0000000000017941 */ /* 0x000fea0003800200 */
.L_x_11892:
[----:B-1-3--:R-:W1:Y:S02]  /*310d0*/  LDC.64 R224, c[0x0][0x380] ;  /* 0x0000e000ffe07b82 */ /* 0x00ae640000000a00 */
[----:B-1----:R-:W-:-:S04]  /*310e0*/  LEA R239, R224, R239, 0x2 ;  /* 0x000000efe0ef7211 */ /* 0x002fc800078e10ff */
[----:B------:R-:W-:-:S13]  /*310f0*/  ISETP.GE.AND P0, PT, R239, R225, PT ;  /* 0x000000e1ef00720c */ /* 0x000fda0003f06270 */
[----:B------:R-:W-:Y:S05]  /*31100*/  @!P0 BRA `(.L_x_11894) ;  /* 0xfffffd1000ac8947 */ /* 0x000fea000383ffff */
[----:B------:R-:W-:Y:S05]  /*31110*/  BSYNC B0 ;  /* 0x0000000000007941 */ /* 0x000fea0003800000 */
.L_x_11258:
[----:B------:R-:W-:Y:S05]  /*31120*/  EXIT ;  /* 0x000000000000794d */ /* 0x000fea0003800000 */
.L_x_11883:
[----:B------:R-:W-:Y:S01]  /*31130*/  HFMA2 R248, -RZ, RZ, 0, 1.847743988037109375e-06 ;  /* 0x0000001ffff87431 */ /* 0x000fe200000001ff */
[----:B------:R-:W-:Y:S01]  /*31140*/  BSSY B1, `(.L_x_11895) ;  /* 0x0000007000017945 */ /* 0x000fe20003800000 */
[----:B------:R-:W-:Y:S02]  /*31150*/  IMAD.MOV.U32 R246, RZ, RZ, R225 ;  /* 0x000000fffff67224 */ /* 0x000fe400078e00e1 */
[----:B--2---:R-:W-:Y:S02]  /*31160*/  IMAD.MOV.U32 R245, RZ, RZ, 0x1 ;  /* 0x00000001fff57424 */ /* 0x004fe400078e00ff */
[----:B------:R-:W-:-:S07]  /*31170*/  IMAD.MOV.U32 R243, RZ, RZ, -0x1 ;  /* 0xfffffffffff37424 */ /* 0x000fce00078e00ff */
[----:B-----5:R-:W-:Y:S05]  /*31180*/  WARPSYNC.COLLECTIVE R243, `(.L_x_11896) ;  /* 0x00000000f3087348 */ /* 0x020fea0003c00000 */
[----:B------:R0:W1:Y:S02]  /*31190*/  SHFL.BFLY P6, R244, R246, R245, R248 ;  /* 0x0c0000f5f6f47389 */ /* 0x00006400000c00f8 */
[----:B01---5:R-:W-:Y:S05]  /*311a0*/  ENDCOLLECTIVE ;  /* 0x000000000000791b */ /* 0x023fea0003800000 */
.L_x_11896:
[----:B------:R-:W-:Y:S05]  /*311b0*/  BSYNC B1 ;  /* 0x0000000000017941 */ /* 0x000fea0003800000 */
.L_x_11895:
        /* <DEDUP_REMOVED lines=10> */
.L_x_11897:
[----:B------:R-:W-:Y:S02]  /*31260*/  HFMA2 R245, -RZ, RZ, 0, 2.384185791015625e-07 ;  /* 0x00000004fff57431 */ /* 0x000fe400000001ff */
[----:B------:R-:W-:-:S04]  /*31270*/  IMAD.MOV.U32 R224, RZ, RZ, R244 ;  /* 0x000000ffffe07224 */ /* 0x000fc800078e00f4 */
[----:B------:R-:W-:-:S04]  /*31280*/  FADD.FTZ R228, R227, R224 ;  /* 0x000000e0e3e47221 */ /* 0x000fc80000010000 */
[----:B------:R-:W-:-:S07]  /*31290*/  IMAD.MOV.U32 R246, RZ, RZ, R228 ;  /* 0x000000fffff67224 */ /* 0x000fce00078e00e4 */
[----:B------:R-:W-:Y:S05]  /*312a0*/  WARPSYNC.COLLECTIVE R243, `(.L_x_11898) ;  /* 0x00000000f3087348 */ /* 0x000fea0003c00000 */
[----:B------:R0:W1:Y:S02]  /*312b0*/  SHFL.BFLY P6, R244, R246, R245, R248 ;  /* 0x0c0000f5f6f47389 */ /* 0x00006400000c00f8 */
[----:B01----:R-:W-:Y:S05]  /*312c0*/  ENDCOLLECTIVE ;  /* 0x000000000000791b */ /* 0x003fea0003800000 */
.L_x_11898:
[----:B------:R-:W-:Y:S01]  /*312d0*/  MOV R245, 0x8 ;  /* 0x0000000800f57802 */ /* 0x000fe20000000f00 */
[----:B------:R-:W-:-:S04]  /*312e0*/  IMAD.MOV.U32 R229, RZ, RZ, R244 ;  /* 0x000000ffffe57224 */ /* 0x000fc800078e00f4 */
[----:B------:R-:W-:-:S04]  /*312f0*/  FADD.FTZ R230, R228, R229 ;  /* 0x000000e5e4e67221 */ /* 0x000fc80000010000 */
[----:B------:R-:W-:-:S07]  /*31300*/  IMAD.MOV.U32 R246, RZ, RZ, R230 ;  /* 0x000000fffff67224 */ /* 0x000fce00078e00e6 */
[----:B------:R-:W-:Y:S05]  /*31310*/  WARPSYNC.COLLECTIVE R243, `(.L_x_11899) ;  /* 0x00000000f3087348 */ /* 0x000fea0003c00000 */
[----:B------:R0:W1:Y:S02]  /*31320*/  SHFL.BFLY P6, R244, R246, R245, R248 ;  /* 0x0c0000f5f6f47389 */ /* 0x00006400000c00f8 */
[----:B01----:R-:W-:Y:S05]  /*31330*/  ENDCOLLECTIVE ;  /* 0x000000000000791b */ /* 0x003fea0003800000 */
.L_x_11899:
[----:B------:R-:W-:Y:S02]  /*31340*/  HFMA2 R245, -RZ, RZ, 0, 9.5367431640625e-07 ;  /* 0x00000010fff57431 */ /* 0x000fe400000001ff */
[----:B------:R-:W-:-:S04]  /*31350*/  IMAD.MOV.U32 R229, RZ, RZ, R244 ;  /* 0x000000ffffe57224 */ /* 0x000fc800078e00f4 */
[----:B------:R-:W-:-:S04]  /*31360*/  FADD.FTZ R231, R230, R229 ;  /* 0x000000e5e6e77221 */ /* 0x000fc80000010000 */
[----:B------:R-:W-:-:S07]  /*31370*/  IMAD.MOV.U32 R246, RZ, RZ, R231 ;  /* 0x000000fffff67224 */ /* 0x000fce00078e00e7 */
[----:B------:R-:W-:Y:S05]  /*31380*/  WARPSYNC.COLLECTIVE R243, `(.L_x_11900) ;  /* 0x00000000f3087348 */ /* 0x000fea0003c00000 */
[----:B------:R0:W1:Y:S02]  /*31390*/  SHFL.BFLY P6, R244, R246, R245, R248 ;  /* 0x0c0000f5f6f47389 */ /* 0x00006400000c00f8 */
[----:B01----:R-:W-:Y:S05]  /*313a0*/  ENDCOLLECTIVE ;  /* 0x000000000000791b */ /* 0x003fea0003800000 */
.L_x_11900:
        /* <DEDUP_REMOVED lines=89> */
.L_x_11901:
[----:B------:R-:W-:Y:S02]  /*31940*/  HFMA2 R245, -RZ, RZ, 0, 1.1920928955078125e-07 ;  /* 0x00000002fff57431 */ /* 0x000fe400000001ff */
[----:B------:R-:W-:-:S04]  /*31950*/  IMAD.MOV.U32 R225, RZ, RZ, R244 ;  /* 0x000000ffffe17224 */ /* 0x000fc800078e00f4 */
[----:B------:R-:W-:-:S04]  /*31960*/  FADD.FTZ R225, R224, R225 ;  /* 0x000000e1e0e17221 */ /* 0x000fc80000010000 */
[----:B------:R-:W-:-:S07]  /*31970*/  IMAD.MOV.U32 R246, RZ, RZ, R225 ;  /* 0x000000fffff67224 */ /* 0x000fce00078e00e1 */
[----:B------:R-:W-:Y:S05]  /*31980*/  WARPSYNC.COLLECTIVE R243, `(.L_x_11902) ;  /* 0x00000000f3087348 */ /* 0x000fea0003c00000 */
[----:B------:R0:W1:Y:S02]  /*31990*/  SHFL.BFLY P6, R244, R246, R245, R248 ;  /* 0x0c0000f5f6f47389 */ /* 0x00006400000c00f8 */
[----:B01----:R-:W-:Y:S05]  /*319a0*/  ENDCOLLECTIVE ;  /* 0x000000000000791b */ /* 0x003fea0003800000 */
.L_x_11902:
[----:B------:R-:W-:Y:S01]  /*319b0*/  MOV R245, 0x4 ;  /* 0x0000000400f57802 */ /* 0x000fe20000000f00 */
[----:B------:R-:W-:-:S04]  /*319c0*/  IMAD.MOV.U32 R228, RZ, RZ, R244 ;  /* 0x000000ffffe47224 */ /* 0x000fc800078e00f4 */
[----:B------:R-:W-:-:S04]  /*319d0*/  FADD.FTZ R228, R225, R228 ;  /* 0x000000e4e1e47221 */ /* 0x000fc80000010000 */
[----:B------:R-:W-:-:S07]  /*319e0*/  IMAD.MOV.U32 R246, RZ, RZ, R228 ;  /* 0x000000fffff67224 */ /* 0x000fce00078e00e4 */
[----:B------:R-:W-:Y:S05]  /*319f0*/  WARPSYNC.COLLECTIVE R243, `(.L_x_11903) ;  /* 0x00000000f3087348 */ /* 0x000fea0003c00000 */
[----:B------:R0:W1:Y:S02]  /*31a00*/  SHFL.BFLY P6, R244, R246, R245, R248 ;  /* 0x0c0000f5f6f47389 */ /* 0x00006400000c00f8 */
[----:B01----:R-:W-:Y:S05]  /*31a10*/  ENDCOLLECTIVE ;  /* 0x000000000000791b */ /* 0x003fea0003800000 */
.L_x_11903:
[----:B------:R-:W-:Y:S02]  /*31a20*/  HFMA2 R245, -RZ, RZ, 0, 4.76837158203125e-07 ;  /* 0x00000008fff57431 */ /* 0x000fe400000001ff */
[----:B------:R-:W-:-:S04]  /*31a30*/  IMAD.MOV.U32 R227, RZ, RZ, R244 ;  /* 0x000000ffffe37224 */ /* 0x000fc800078e00f4 */
[----:B------:R-:W-:-:S04]  /*31a40*/  FADD.FTZ R227, R228, R227 ;  /* 0x000000e3e4e37221 */ /* 0x000fc80000010000 */
[----:B------:R-:W-:-:S07]  /*31a50*/  IMAD.MOV.U32 R246, RZ, RZ, R227 ;  /* 0x000000fffff67224 */ /* 0x000fce00078e00e3 */
[----:B------:R-:W-:Y:S05]  /*31a60*/  WARPSYNC.COLLECTIVE R243, `(.L_x_11904) ;  /* 0x00000000f3087348 */ /* 0x000fea0003c00000 */
[----:B------:R0:W1:Y:S02]  /*31a70*/  SHFL.BFLY P6, R244, R246, R245, R248 ;  /* 0x0c0000f5f6f47389 */ /* 0x00006400000c00f8 */
[----:B01----:R-:W-:Y:S05]  /*31a80*/  ENDCOLLECTIVE ;  /* 0x000000000000791b */ /* 0x003fea0003800000 */
.L_x_11904:
[----:B------:R-:W-:Y:S01]  /*31a90*/  MOV R245, 0x10 ;  /* 0x0000001000f57802 */ /* 0x000fe20000000f00 */
[----:B------:R-:W-:-:S04]  /*31aa0*/  IMAD.MOV.U32 R230, RZ, RZ, R244 ;  /* 0x000000ffffe67224 */ /* 0x000fc800078e00f4 */
[----:B------:R-:W-:-:S04]  /*31ab0*/  FADD.FTZ R230, R227, R230 ;  /* 0x000000e6e3e67221 */ /* 0x000fc80000010000 */
[----:B------:R-:W-:-:S07]  /*31ac0*/  IMAD.MOV.U32 R246, RZ, RZ, R230 ;  /* 0x000000fffff67224 */ /* 0x000fce00078e00e6 */
[----:B------:R-:W-:Y:S05]  /*31ad0*/  WARPSYNC.COLLECTIVE R243, `(.L_x_11905) ;  /* 0x00000000f3087348 */ /* 0x000fea0003c00000 */
[----:B------:R0:W1:Y:S02]  /*31ae0*/  SHFL.BFLY P6, R244, R246, R245, R248 ;  /* 0x0c0000f5f6f47389 */ /* 0x00006400000c00f8 */
[----:B01----:R-:W-:Y:S05]  /*31af0*/  ENDCOLLECTIVE ;  /* 0x000000000000791b */ /* 0x003fea0003800000 */
.L_x_11905:
[----:B------:R-:W-:Y:S01]  /*31b00*/  IMAD.MOV.U32 R231, RZ, RZ, R244 ;  /* 0x000000ffffe77224 */ /* 0x000fe200078e00f4 */
[----:B------:R-:W-:Y:S06]  /*31b10*/  BRA `(.L_x_11906) ;  /* 0xffffffe400287947 */ /* 0x000fec000383ffff */
.L_x_11907:
        /* <DEDUP_REMOVED lines=14> */
.L_x_27988:


//--------------------- .text._ZN10layer_norm31ln_parallel_residual_fwd_kernelINS_13Kernel_traitsIf13__nv_bfloat16fS2_fjLj1280ELj1ELj4ELj1ELj16ENS_18Kernel_traits_baseILj1280EfS2_fS2_fjLj128EEEEELb1ELb0ELb1EEEvNS_9FwdParamsE --------------------------
	.section	.text._ZN10layer_norm31ln_parallel_residual_fwd_kernelINS_13Kernel_traitsIf13__nv_bfloat16fS2_fjLj1280ELj1ELj4ELj1ELj16ENS_18Kernel_traits_baseILj1280EfS2_fS2_fjLj128EEEEELb1ELb0ELb1EEEvNS_9FwdParamsE,"ax",@progbits
	.align	128
        .global         _ZN10layer_norm31ln_parallel_residual_fwd_kernelINS_13Kernel_traitsIf13__nv_bfloat16fS2_fjLj1280ELj1ELj4ELj1ELj16ENS_18Kernel_traits_baseILj1280EfS2_fS2_fjLj128EEEEELb1ELb0ELb1EEEvNS_9FwdParamsE
        .type           _ZN10layer_norm31ln_parallel_residual_fwd_kernelINS_13Kernel_traitsIf13__nv_bfloat16fS2_fjLj1280ELj1ELj4ELj1ELj16ENS_18Kernel_traits_baseILj1280EfS2_fS2_fjLj128EEEEELb1ELb0ELb1EEEvNS_9FwdParamsE,@function
        .size           _ZN10layer_norm31ln_parallel_residual_fwd_kernelINS_13Kernel_traitsIf13__nv_bfloat16fS2_fjLj1280ELj1ELj4ELj1ELj16ENS_18Kernel_traits_baseILj1280EfS2_fS2_fjLj128EEEEELb1ELb0ELb1EEEvNS_9FwdParamsE,(.L_x_27989 - _ZN10layer_norm31ln_parallel_residual_fwd_kernelINS_13Kernel_traitsIf13__nv_bfloat16fS2_fjLj1280ELj1ELj4ELj1ELj16ENS_18Kernel_traits_baseILj1280EfS2_fS2_fjLj128EEEEELb1ELb0ELb1EEEvNS_9FwdParamsE)
        .other          _ZN10layer_norm31ln_parallel_residual_fwd_kernelINS_13Kernel_traitsIf13__nv_bfloat16fS2_fjLj1280ELj1ELj4ELj1ELj16ENS_18Kernel_traits_baseILj1280EfS2_fS2_fjLj128EEEEELb1ELb0ELb1EEEvNS_9FwdParamsE,@"STO_CUDA_ENTRY STV_DEFAULT"
_ZN10layer_norm31ln_parallel_residual_fwd_kernelINS_13Kernel_traitsIf13__nv_bfloat16fS2_fjLj1280ELj1ELj4ELj1ELj16ENS_18Kernel_traits_baseILj1280EfS2_fS2_fjLj128EEEEELb1ELb0ELb1EEEvNS_9FwdParamsE:
.text._ZN10layer_norm31ln_parallel_residual_fwd_kernelINS_13Kernel_traitsIf13__nv_bfloat16fS2_fjLj1280ELj1ELj4ELj1ELj16ENS_18Kernel_traits_baseILj1280EfS2_fS2_fjLj128EEEEELb1ELb0ELb1EEEvNS_9FwdParamsE:
[----:B------:R-:W0:Y:S01]  /*0000*/  LDC R1, c[0x0][0x37c] ;  /* 0x0000df00ff017b82 */ /* 0x000e220000000800 */
[----:B------:R-:W1:Y:S07]  /*0010*/  LDCU.U8 UR4, c[0x0][0x464] ;  /* 0x00008c80ff0477ac */ /* 0x000e6e0008000000 */
[----:B------:R-:W2:Y:S01]  /*0020*/  LDC R228, c[0x0][0x458] ;  /* 0x00011600ffe47b82 */ /* 0x000ea20000000800 */
[----:B0-----:R-:W-:Y:S01]  /*0030*/  VIADD R1, R1, 0xfffffff0 ;  /* 0xfffffff001017836 */ /* 0x001fe20000000000 */
[----:B------:R-:W0:Y:S01]  /*0040*/  LDCU.64 UR6, c[0x0][0x450] ;  /* 0x00008a00ff0677ac */ /* 0x000e220008000a00 */
[----:B------:R-:W3:Y:S05]  /*0050*/  LDCU.64 UR8, c[0x0][0x358] ;  /* 0x00006b00ff0877ac */ /* 0x000eea0008000a00 */
[----:B------:R-:W2:Y:S01]  /*0060*/  LDC R229, c[0x0][0x45c] ;  /* 0x00011700ffe57b82 */ /* 0x000ea20000000800 */
[----:B------:R-:W4:Y:S01]  /*0070*/  LDCU.64 UR10, c[0x0][0x438] ;  /* 0x00008700ff0a77ac */ /* 0x000f220008000a00 */
[----:B-1----:R-:W-:Y:S01]  /*0080*/  ISETP.NE.AND P0, PT, RZ, UR4, PT ;  /* 0x00000004ff007c0c */ /* 0x002fe2000bf05270 */
[----:B0-----:R-:W-:Y:S01]  /*0090*/  IMAD.U32 R2, RZ, RZ, UR6 ;  /* 0x00000006ff027e24 */ /* 0x001fe2000f8e00ff */
[----:B------:R-:W-:-:S11]  /*00a0*/  MOV R3, UR7 ;  /* 0x0000000700037c02 */ /* 0x000fd60008000f00 */
[----:B---3--:R-:W3:Y:S01]  /*00b0*/  @P0 LDG.E.64 R2, desc[UR8][R2.64] ;  /* 0x0000000802020981 */ /* 0x008ee2000c1e1b00 */
[----:B------:R-:W0:Y:S03]  /*00c0*/  @P0 LDC R7, c[0x0][0x460] ;  /* 0x00011800ff070b82 */ /* 0x000e260000000800 */
[----:B--2---:R-:W0:Y:S01]  /*00d0*/  @P0 LDG.E.64 R4, desc[UR8][R228.64] ;  /* 0x00000008e4040981 */ /* 0x004e22000c1e1b00 */
[----:B----4-:R-:W-:Y:S01]  /*00e0*/  UISETP.NE.U32.AND UP0, UPT, UR10, URZ, UPT ;  /* 0x000000ff0a00728c */ /* 0x010fe2000bf05070 */
[----:B------:R-:W1:Y:S03]  /*00f0*/  S2R R231, SR_TID.X ;  /* 0x0000000000e77919 */ /* 0x000e660000002100 */
[----:B------:R-:W2:Y:S01]  /*0100*/  S2UR UR5, SR_CTAID.X ;  /* 0x00000000000579c3 */ /* 0x000ea20000002500 */
[----:B------:R-:W-:-:S07]  /*0110*/  UISETP.NE.AND.EX UP0, UPT, UR11, URZ, UPT, UP0 ;  /* 0x000000ff0b00728c */ /* 0x000fce000bf05300 */
[----:B------:R-:W1:Y:S01]  /*0120*/  LDC R0, c[0x0][0x360] ;  /* 0x0000d800ff007b82 */ /* 0x000e620000000800 */
[----:B--2---:R-:W-:Y:S02]  /*0130*/  USHF.L.U32 UR4, UR5, 0x2, URZ ;  /* 0x0000000205047899 */ /* 0x004fe400080006ff */
[--C-:B-1----:R-:W-:Y:S01]  /*0140*/  IMAD R0, R0, UR5, R231.reuse ;  /* 0x0000000500007c24 */ /* 0x102fe2000f8e02e7 */
[----:B---3--:R-:W-:Y:S02]  /*0150*/  @P0 R2UR UR6, R2 ;  /* 0x00000000020602ca */ /* 0x008fe400000e0000 */
[----:B------:R-:W-:Y:S02]  /*0160*/  @P0 R2UR UR7, R3 ;  /* 0x00000000030702ca */ /* 0x000fe400000e0000 */
[----:B0-----:R-:W-:Y:S02]  /*0170*/  @P0 IADD3 R228, P1, PT, R4, R7, RZ ;  /* 0x0000000704e40210 */ /* 0x001fe40007f3e0ff */
[----:B------:R-:W-:-:S02]  /*0180*/  SHF.R.U32.HI R2, RZ, 0x5, R231 ;  /* 0x00000005ff027819 */ /* 0x000fc400000116e7 */
[----:B------:R-:W-:Y:S01]  /*0190*/  LOP3.LUT R231, R231, 0x1f, RZ, 0xc0, !PT ;  /* 0x0000001fe7e77812 */ /* 0x000fe200078ec0ff */
[----:B------:R-:W-:Y:S01]  /*01a0*/  @P0 IMAD.X R229, RZ, RZ, R5, P1 ;  /* 0x000000ffffe50224 */ /* 0x000fe200008e0605 */
[----:B------:R-:W-:-:S03]  /*01b0*/  LOP3.LUT R2, R2, UR4, RZ, 0xfc, !PT ;  /* 0x0000000402027c12 */ /* 0x000fc6000f8efcff */
        /* <DEDUP_REMOVED lines=92> */
.L_x_11909:
        /* <DEDUP_REMOVED lines=37> */
.L_x_11908:
        /* <DEDUP_REMOVED lines=55> */
.L_x_11911:
        /* <DEDUP_REMOVED lines=58> */
.L_x_11910:
        /* <DEDUP_REMOVED lines=18> */
[----:B------:R-:W-:Y:S01]  /*1200*/  IMAD.HI.U32 R6, R9, -0x326172a9, RZ ;  /* 0xcd9e8d5709067827 */ /* 0x000fe200078e00ff */
[----:B------:R-:W-:Y:S01]  /*1210*/  UISETP.NE.AND.EX UP0, UPT, UR5, URZ, UPT, UP0 ;  /* 0x000000ff0500728c */ /* 0x000fe2000bf05300 */
[----:B------:R-:W0:Y:S02]  /*1220*/  LDCU UR4, c[0x0][0x388] ;  /* 0x00007100ff0477ac */ /* 0x000e240008000800 */
[----:B------:R-:W-:Y:S01]  /*1230*/  IMAD R8, R5, -0x2daee0ad, RZ ;  /* 0xd2511f5305087824 */ /* 0x000fe200078e02ff */
[----:B------:R-:W-:Y:S01]  /*1240*/  LOP3.LUT R6, R11, UR12, R6, 0x96, !PT ;  /* 0x0000000c0b067c12 */ /* 0x000fe2000f8e9606 */
[C---:B------:R-:W-:Y:S01]  /*1250*/  IMAD.HI.U32 R5, R7.reuse, -0x2daee0ad, RZ ;  /* 0xd2511f5307057827 */ /* 0x040fe200078e00ff */
[----:B------:R-:W-:Y:S01]  /*1260*/  PLOP3.LUT P0, PT, PT, PT, UP0, 0x80, 0x8 ;  /* 0x000000000008781c */ /* 0x000fe20003f0f008 */
[----:B------:R-:W1:Y:S02]  /*1270*/  LDCU UR5, c[0x0][0x448] ;  /* 0x00008900ff0577ac */ /* 0x000e640008000800 */
        /* <DEDUP_REMOVED lines=16> */
[----:B------:R-:W-:Y:S02]  /*1380*/  IMAD R9, R7, -0x2daee0ad, RZ ;  /* 0xd2511f5307097824 */ /* 0x000fe400078e02ff */
[----:B------:R-:W-:-:S04]  /*1390*/  IMAD.HI.U32 R8, R5, -0x2daee0ad, RZ ;  /* 0xd2511f5305087827 */ /* 0x000fc800078e00ff */
[C---:B------:R-:W-:Y:S01]  /*13a0*/  IMAD.HI.U32 R7, R6.reuse, -0x326172a9, RZ ;  /* 0xcd9e8d5706077827 */ /* 0x040fe200078e00ff */
[----:B------:R-:W-:Y:S01]  /*13b0*/  LOP3.LUT R8, R9, UR19, R8, 0x96, !PT ;  /* 0x0000001309087c12 */ /* 0x000fe2000f8e9608 */
[----:B------:R-:W4:Y:S02]  /*13c0*/  LDCU UR19, c[0x0][0x404] ;  /* 0x00008080ff1377ac */ /* 0x000f240008000800 */
        /* <DEDUP_REMOVED lines=9> */
[----:B------:R-:W0:Y:S01]  /*1460*/  LDCU UR21, c[0x0][0x408] ;  /* 0x00008100ff1577ac */ /* 0x000e220008000800 */
        /* <DEDUP_REMOVED lines=15> */
[----:B------:R-:W-:Y:S01]  /*1560*/  IMAD.MOV.U32 R5, RZ, RZ, RZ ;  /* 0x000000ffff057224 */ /* 0x000fe200078e00ff */
[----:B------:R-:W-:Y:S01]  /*1570*/  LOP3.LUT R216, R7, UR26, R216, 0x96, !PT ;  /* 0x0000001a07d87c12 */ /* 0x000fe2000f8e96d8 */
[----:B------:R-:W-:Y:S02]  /*1580*/  IMAD R213, R8, -0x2daee0ad, RZ ;  /* 0xd2511f5308d57824 */ /* 0x000fe400078e02ff */
[----:B01234-:R-:W-:-:S07]  /*1590*/  IMAD R218, R9, -0x326172a9, RZ ;  /* 0xcd9e8d5709da7824 */ /* 0x01ffce00078e02ff */
.L_x_12529:
[----:B------:R-:W-:Y:S01]  /*15a0*/  ISETP.NE.U32.AND P1, PT, RZ, UR10, PT ;  /* 0x0000000aff007c0c */ /* 0x000fe2000bf25070 */
[----:B------:R-:W0:Y:S01]  /*15b0*/  @P0 LDC.64 R18, c[0x0][0x398] ;  /* 0x0000e600ff120b82 */ /* 0x000e220000000a00 */
        /* <DEDUP_REMOVED lines=9> */
[----:B------:R3:W4:Y:S01]  /*1650*/  @P0 LDG.E.128 R64, desc[UR8][R18.64] ;  /* 0x0000000812400981 */ /* 0x000722000c1e1d00 */
[----:B-1----:R-:W-:-:S06]  /*1660*/  IMAD.WIDE.U32 R20, R14, 0x10, R222 ;  /* 0x000000100e147825 */ /* 0x002fcc00078e00de */
[----:B-----5:R-:W5:Y:S01]  /*1670*/  LDG.E.128 R20, desc[UR8][R20.64] ;  /* 0x0000000814147981 */ /* 0x020f62000c1e1d00 */
        /* <DEDUP_REMOVED lines=11> */
[----:B------:R-:W-:Y:S02]  /*1730*/  IMAD.U32 R17, RZ, RZ, UR6 ;  /* 0x00000006ff117e24 */ /* 0x000fe4000f8e00ff */
[----:B------:R-:W-:Y:S02]  /*1740*/  IMAD.U32 R204, RZ, RZ, UR7 ;  /* 0x00000007ffcc7e24 */ /* 0x000fe4000f8e00ff */
[----:B------:R-:W-:-:S02]  /*1750*/  IMAD.U32 R207, RZ, RZ, UR7 ;  /* 0x00000007ffcf7e24 */ /* 0x000fc4000f8e00ff */
[----:B------:R-:W-:Y:S01]  /*1760*/  HFMA2 R230, -RZ, RZ, 0.1171875, 0 ;  /* 0x2f800000ffe67431 */ /* 0x000fe200000001ff */
[----:B---3--:R-:W-:Y:S01]  /*1770*/  IADD3 R18, PT, PT, R28, 0x78dde6e4, RZ ;  /* 0x78dde6e41c127810 */ /* 0x008fe20007ffe0ff */
[----:B------:R-:W-:Y:S01]  /*1780*/  VIADD R19, R29, 0x9e3779b9 ;  /* 0x9e3779b91d137836 */ /* 0x000fe20000000000 */
[----:B------:R-:W-:Y:S01]  /*1790*/  IADD3 R205, PT, PT, R205, 0x646e171e, RZ ;  /* 0x646e171ecdcd7810 */ /* 0x000fe20007ffe0ff */
[----:B------:R-:W-:Y:S01]  /*17a0*/  VIADD R15, R15, 0xf1bbcdc8 ;  /* 0xf1bbcdc80f0f7836 */ /* 0x000fe20000000000 */
[----:B------:R-:W-:Y:S01]  /*17b0*/  IADD3 R208, PT, PT, R208, -0x695add53, RZ ;  /* 0x96a522add0d07810 */ /* 0x000fe20007ffe0ff */
[----:B------:R-:W-:Y:S02]  /*17c0*/  VIADD R17, R17, 0x8ff34781 ;  /* 0x8ff3478111117836 */ /* 0x000fe40000000000 */
[----:B------:R-:W-:Y:S02]  /*17d0*/  VIADD R204, R204, 0xa9066899 ;  /* 0xa9066899cccc7836 */ /* 0x000fe40000000000 */
[----:B------:R-:W-:-:S02]  /*17e0*/  VIADD R206, R206, 0xbb67ae85 ;  /* 0xbb67ae85cece7836 */ /* 0x000fc40000000000 */
[----:B------:R-:W-:Y:S01]  /*17f0*/  VIADD R207, R207, 0xdb3d7428 ;  /* 0xdb3d7428cfcf7836 */ /* 0x000fe20000000000 */
[----:B----4-:R-:W-:Y:S02]  /*1800*/  PRMT R28, R67, 0x7632, R28 ;  /* 0x00007632431c7816 */ /* 0x010fe4000000001c */
[----:B------:R-:W-:Y:S02]  /*1810*/  PRMT R29, R66, 0x7632, R29 ;  /* 0x00007632421d7816 */ /* 0x000fe4000000001d */
        /* <DEDUP_REMOVED lines=19> */
.L_x_11916:
        /* <DEDUP_REMOVED lines=13> */
.L_x_11918:
[----:B------:R-:W-:Y:S05]  /*1a20*/  BSYNC.RECONVERGENT B2 ;  /* 0x0000000000027941 */ /* 0x000fea0003800200 */
.L_x_11917:
        /* <DEDUP_REMOVED lines=40> */
[----:B------:R-:W-:-:S07]  /*1cb0*/  IMAD.MOV.U32 R25, RZ, RZ, R213 ;  /* 0x000000ffff197224 */ /* 0x000fce00078e00d5 */
.L_x_11915:
[----:B------:R-:W-:Y:S05]  /*1cc0*/  BSYNC.RECONVERGENT B1 ;  /* 0x0000000000017941 */ /* 0x000fea0003800200 */
.L_x_11914:
[----:B------:R-:W-:Y:S01]  /*1cd0*/  ISETP.NE.AND P0, PT, R30, 0x1, PT ;  /* 0x000000011e00780c */ /* 0x000fe20003f05270 */
[----:B------:R-:W-:Y:S01]  /*1ce0*/  IMAD.U32 R209, RZ, RZ, UR19 ;  /* 0x00000013ffd17e24 */ /* 0x000fe2000f8e00ff */
[----:B------:R-:W-:Y:S01]  /*1cf0*/  I2FP.F32.U32 R25, R25 ;  /* 0x0000001900197245 */ /* 0x000fe20000201000 */
[----:B------:R-:W-:Y:S01]  /*1d00*/  BSSY.RECONVERGENT B1, `(.L_x_11919) ;  /* 0x0000049000017945 */ /* 0x000fe20003800200 */
[----:B-----5:R-:W-:Y:S02]  /*1d10*/  PRMT R29, R20, 0x7632, R29 ;  /* 0x00007632141d7816 */ /* 0x020fe4000000001d */
[----:B------:R-:W-:Y:S01]  /*1d20*/  MOV R32, 0x2 ;  /* 0x0000000200207802 */ /* 0x000fe20000000f00 */
[----:B------:R-:W-:-:S05]  /*1d30*/  FFMA.FTZ R28, R25, R230, 1.1641532182693481445e-10 ;  /* 0x2f000000191c7423 */ /* 0x000fca00000100e6 */
[----:B------:R-:W-:Y:S01]  /*1d40*/  FSETP.LE.FTZ.AND P2, PT, R28, R209, PT ;  /* 0x000000d11c00720b */ /* 0x000fe20003f53000 */
[----:B------:R-:W-:Y:S02]  /*1d50*/  IMAD.U32 R28, R20, 0x10000, RZ ;  /* 0x00010000141c7824 */ /* 0x000fe400078e00ff */
[----:B------:R-:W-:Y:S01]  /*1d60*/  IMAD.MOV.U32 R20, RZ, RZ, R218 ;  /* 0x000000ffff147224 */ /* 0x000fe200078e00da */
        /* <DEDUP_REMOVED lines=10> */
.L_x_11921:
        /* <DEDUP_REMOVED lines=13> */
.L_x_11923:
[----:B------:R-:W-:Y:S05]  /*1ee0*/  BSYNC.RECONVERGENT B2 ;  /* 0x0000000000027941 */ /* 0x000fea0003800200 */
.L_x_11922:
        /* <DEDUP_REMOVED lines=42> */
.L_x_11920:
[----:B------:R-:W-:Y:S05]  /*2190*/  BSYNC.RECONVERGENT B1 ;  /* 0x0000000000017941 */ /* 0x000fea0003800200 */
.L_x_11919:
[----:B------:R-:W-:Y:S01]  /*21a0*/  ISETP.NE.AND P0, PT, R32, 0x1, PT ;  /* 0x000000012000780c */ /* 0x000fe20003f05270 */
[----:B------:R-:W-:Y:S01]  /*21b0*/  BSSY.RECONVERGENT B1, `(.L_x_11924) ;  /* 0x0000049000017945 */ /* 0x000fe20003800200 */
[----:B------:R-:W-:Y:S01]  /*21c0*/  I2FP.F32.U32 R31, R20 ;  /* 0x00000014001f7245 */ /* 0x000fe20000201000 */
[----:B------:R-:W-:Y:S02]  /*21d0*/  IMAD.U32 R29, R29, 0x10000, RZ ;  /* 0x000100001d1d7824 */ /* 0x000fe400078e00ff */
[----:B------:R-:W-:Y:S02]  /*21e0*/  IMAD.MOV.U32 R34, RZ, RZ, 0x2 ;  /* 0x00000002ff227424 */ /* 0x000fe400078e00ff */
        /* <DEDUP_REMOVED lines=13> */
.L_x_11926:
        /* <DEDUP_REMOVED lines=13> */
.L_x_11928:
[----:B------:R-:W-:Y:S05]  /*2390*/  BSYNC.RECONVERGENT B2 ;  /* 0x0000000000027941 */ /* 0x000fea0003800200 */
.L_x_11927:
        /* <DEDUP_REMOVED lines=42> */
.L_x_11925:
[----:B------:R-:W-:Y:S05]  /*2640*/  BSYNC.RECONVERGENT B1 ;  /* 0x0000000000017941 */ /* 0x000fea0003800200 */
.L_x_11924:
[----:B------:R-:W-:Y:S01]  /*2650*/  ISETP.NE.AND P0, PT, R34, 0x1, PT ;  /* 0x000000012200780c */ /* 0x000fe20003f05270 */
[----:B------:R-:W-:Y:S01]  /*2660*/  BSSY.RECONVERGENT B1, `(.L_x_11929) ;  /* 0x000004a000017945 */ /* 0x000fe20003800200 */
[----:B------:R-:W-:Y:S01]  /*2670*/  I2FP.F32.U32 R31, R31 ;  /* 0x0000001f001f7245 */ /* 0x000fe20000201000 */
[----:B------:R-:W-:Y:S02]  /*2680*/  IMAD.MOV.U32 R35, RZ, RZ, 0x2 ;  /* 0x00000002ff237424 */ /* 0x000fe400078e00ff */
[----:B------:R-:W-:Y:S02]  /*2690*/  IMAD.MOV.U32 R33, RZ, RZ, R218 ;  /* 0x000000ffff217224 */ /* 0x000fe400078e00da */
[----:B------:R-:W-:Y:S01]  /*26a0*/  FFMA.FTZ R30, R31, R230, 1.1641532182693481445e-10 ;  /* 0x2f0000001f1e7423 */ /* 0x000fe200000100e6 */
[----:B------:R-:W-:-:S04]  /*26b0*/  PRMT R31, R21, 0x7632, R31 ;  /* 0x00007632151f7816 */ /* 0x000fc8000000001f */
[----:B------:R-:W-:Y:S02]  /*26c0*/  FSETP.LE.FTZ.AND P2, PT, R30, R209, PT ;  /* 0x000000d11e00720b */ /* 0x000fe40003f53000 */
[----:B------:R-:W-:Y:S02]  /*26d0*/  SHF.L.U32 R30, R21, 0x10, RZ ;  /* 0x00000010151e7819 */ /* 0x000fe400000006ff */
        /* <DEDUP_REMOVED lines=10> */
.L_x_11931:
        /* <DEDUP_REMOVED lines=13> */
.L_x_11933:
[----:B------:R-:W-:Y:S05]  /*2850*/  BSYNC.RECONVERGENT B2 ;  /* 0x0000000000027941 */ /* 0x000fea0003800200 */
.L_x_11932:
        /* <DEDUP_REMOVED lines=40> */
[----:B------:R-:W-:Y:S01]  /*2ae0*/  IMAD.MOV.U32 R33, RZ, RZ, R24 ;  /* 0x000000ffff217224 */ /* 0x000fe200078e0018 */
[----:B------:R-:W-:-:S07]  /*2af0*/  MOV R24, R32 ;  /* 0x0000002000187202 */ /* 0x000fce0000000f00 */
.L_x_11930:
[----:B------:R-:W-:Y:S05]  /*2b00*/  BSYNC.RECONVERGENT B1 ;  /* 0x0000000000017941 */ /* 0x000fea0003800200 */
.L_x_11929:
        /* <DEDUP_REMOVED lines=17> */
.L_x_11936:
        /* <DEDUP_REMOVED lines=13> */
.L_x_11938:
[----:B------:R-:W-:Y:S05]  /*2cf0*/  BSYNC.RECONVERGENT B2 ;  /* 0x0000000000027941 */ /* 0x000fea0003800200 */
.L_x_11937:
        /* <DEDUP_REMOVED lines=42> */
.L_x_11935:
[----:B------:R-:W-:Y:S05]  /*2fa0*/  BSYNC.RECONVERGENT B1 ;  /* 0x0000000000017941 */ /* 0x000fea0003800200 */
.L_x_11934:
[----:B------:R-:W-:Y:S01]  /*2fb0*/  ISETP.NE.AND P0, PT, R34, 0x1, PT ;  /* 0x000000012200780c */ /* 0x000fe20003f05270 */
[----:B------:R-:W-:Y:S01]  /*2fc0*/  BSSY.RECONVERGENT B1, `(.L_x_11939) ;  /* 0x000004a000017945 */ /* 0x000fe20003800200 */
[----:B------:R-:W-:Y:S01]  /*2fd0*/  I2FP.F32.U32 R33, R33 ;  /* 0x0000002100217245 */ /* 0x000fe20000201000 */
[----:B------:R-:W-:-:S04]  /*2fe0*/  IMAD.MOV.U32 R35, RZ, RZ, 0x2 ;  /* 0x00000002ff237424 */ /* 0x000fc800078e00ff */
[----:B------:R-:W-:Y:S01]  /*2ff0*/  FFMA.FTZ R32, R33, R230, 1.1641532182693481445e-10 ;  /* 0x2f00000021207423 */ /* 0x000fe200000100e6 */
[----:B------:R-:W-:-:S04]  /*3000*/  MOV R33, R218 ;  /* 0x000000da00217202 */ /* 0x000fc80000000f00 */
[----:B------:R-:W-:Y:S01]  /*3010*/  FSETP.LE.FTZ.AND P3, PT, R32, R209, PT ;  /* 0x000000d12000720b */ /* 0x000fe20003f73000 */
[C---:B------:R-:W-:Y:S01]  /*3020*/  IMAD.U32 R32, R22.reuse, 0x10000, RZ ;  /* 0x0001000016207824 */ /* 0x040fe200078e00ff */
        /* <DEDUP_REMOVED lines=10> */
.L_x_11941:
        /* <DEDUP_REMOVED lines=13> */
.L_x_11943:
[----:B------:R-:W-:Y:S05]  /*31a0*/  BSYNC.RECONVERGENT B2 ;  /* 0x0000000000027941 */ /* 0x000fea0003800200 */
.L_x_11942:
        /* <DEDUP_REMOVED lines=43> */
.L_x_11940:
[----:B------:R-:W-:Y:S05]  /*3460*/  BSYNC.RECONVERGENT B1 ;  /* 0x0000000000017941 */ /* 0x000fea0003800200 */
.L_x_11939:
[----:B------:R-:W-:Y:S01]  /*3470*/  ISETP.NE.AND P4, PT, R35, 0x1, PT ;  /* 0x000000012300780c */ /* 0x000fe20003f85270 */
[----:B------:R-:W-:Y:S01]  /*3480*/  BSSY.RECONVERGENT B1, `(.L_x_11944) ;  /* 0x0000049000017945 */ /* 0x000fe20003800200 */
[----:B------:R-:W-:Y:S01]  /*3490*/  I2FP.F32.U32 R33, R33 ;  /* 0x0000002100217245 */ /* 0x000fe20000201000 */
[----:B------:R-:W-:-:S04]  /*34a0*/  IMAD.MOV.U32 R37, RZ, RZ, 0x2 ;  /* 0x00000002ff257424 */ /* 0x000fc800078e00ff */
[----:B------:R-:W-:Y:S01]  /*34b0*/  FFMA.FTZ R34, R33, R230, 1.1641532182693481445e-10 ;  /* 0x2f00000021227423 */ /* 0x000fe200000100e6 */
[----:B------:R-:W-:Y:S01]  /*34c0*/  IMAD.U32 R33, R22, 0x10000, RZ ;  /* 0x0001000016217824 */ /* 0x000fe200078e00ff */
[----:B------:R-:W-:-:S03]  /*34d0*/  MOV R22, R218 ;  /* 0x000000da00167202 */ /* 0x000fc60000000f00 */
        /* <DEDUP_REMOVED lines=10> */
.L_x_11946:
        /* <DEDUP_REMOVED lines=13> */
.L_x_11948:
[----:B------:R-:W-:Y:S05]  /*3650*/  BSYNC.RECONVERGENT B2 ;  /* 0x0000000000027941 */ /* 0x000fea0003800200 */
.L_x_11947:
        /* <DEDUP_REMOVED lines=43> */
.L_x_11945:
[----:B------:R-:W-:Y:S05]  /*3910*/  BSYNC.RECONVERGENT B1 ;  /* 0x0000000000017941 */ /* 0x000fea0003800200 */
.L_x_11944:
        /* <DEDUP_REMOVED lines=18> */
.L_x_11951:
        /* <DEDUP_REMOVED lines=13> */
.L_x_11953:
[----:B------:R-:W-:Y:S05]  /*3b10*/  BSYNC.RECONVERGENT B2 ;  /* 0x0000000000027941 */ /* 0x000fea0003800200 */
.L_x_11952:
        /* <DEDUP_REMOVED lines=43> */
.L_x_11950:
[----:B------:R-:W-:Y:S05]  /*3dd0*/  BSYNC.RECONVERGENT B1 ;  /* 0x0000000000017941 */ /* 0x000fea0003800200 */
.L_x_11949:
[----:B------:R-:W-:Y:S01]  /*3de0*/  IMAD.U32 R210, RZ, RZ, UR21 ;  /* 0x00000015ffd27e24 */ /* 0x000fe2000f8e00ff */
[----:B------:R-:W-:Y:S01]  /*3df0*/  P2R R37, PR, RZ, 0x2 ;  /* 0x00000002ff257803 */ /* 0x000fe20000000000 */
[----:B------:R-:W-:Y:S01]  /*3e00*/  IMAD.U32 R23, R23, 0x10000, RZ ;  /* 0x0001000017177824 */ /* 0x000fe200078e00ff */
[----:B------:R-:W-:Y:S01]  /*3e10*/  I2FP.F32.U32 R35, R35 ;  /* 0x0000002300237245 */ /* 0x000fe20000201000 */
[-C--:B------:R-:W-:Y:S01]  /*3e20*/  FMUL.FTZ R30, R30, R210.reuse ;  /* 0x000000d21e1e7220 */ /* 0x080fe20000410000 */
[----:B------:R-:W-:Y:S01]  /*3e30*/  ISETP.NE.AND P1, PT, R21, RZ, PT ;  /* 0x000000ff1500720c */ /* 0x000fe20003f25270 */
[----:B------:R-:W-:Y:S01]  /*3e40*/  FMUL.FTZ R28, R28, R210 ;  /* 0x000000d21c1c7220 */ /* 0x000fe20000410000 */
[----:B------:R-:W-:Y:S01]  /*3e50*/  ISETP.NE.AND P5, PT, R25, RZ, PT ;  /* 0x000000ff1900720c */ /* 0x000fe20003fa5270 */
[----:B------:R-:W-:Y:S01]  /*3e60*/  FFMA.FTZ R36, R35, R230, 1.1641532182693481445e-10 ;  /* 0x2f00000023247423 */ /* 0x000fe200000100e6 */
[----:B------:R-:W-:Y:S01]  /*3e70*/  FSEL R50, R30, RZ, P1 ;  /* 0x000000ff1e327208 */ /* 0x000fe20000800000 */
[-C--:B------:R-:W-:Y:S01]  /*3e80*/  FMUL.FTZ R22, R22, R210.reuse ;  /* 0x000000d216167220 */ /* 0x080fe20000410000 */
[----:B------:R-:W-:Y:S01]  /*3e90*/  ISETP.NE.AND P1, PT, R37, RZ, PT ;  /* 0x000000ff2500720c */ /* 0x000fe20003f25270 */
[-C--:B------:R-:W-:Y:S01]  /*3ea0*/  FMUL.FTZ R33, R33, R210.reuse ;  /* 0x000000d221217220 */ /* 0x080fe20000410000 */
[-C--:B------:R-:W-:Y:S01]  /*3eb0*/  FMUL.FTZ R32, R32, R210.reuse ;  /* 0x000000d220207220 */ /* 0x080fe20000410000 */
        /* <DEDUP_REMOVED lines=19> */
[----:B------:R-:W-:-:S02]  /*3ff0*/  @P1 FADD.FTZ R49, R61, R49 ;  /* 0x000000313d311221 */ /* 0x000fc40000010000 */
[----:B------:R-:W-:Y:S01]  /*4000*/  @P1 FADD.FTZ R55, R59, R55 ;  /* 0x000000373b371221 */ /* 0x000fe20000010000 */
[----:B------:R-:W-:Y:S09]  /*4010*/  BRA `(.L_x_11954) ;  /* 0x0000004c00a47947 */ /* 0x000ff20003800000 */
.L_x_11913:
        /* <DEDUP_REMOVED lines=16> */
.L_x_11957:
        /* <DEDUP_REMOVED lines=13> */
.L_x_11959:
[----:B------:R-:W-:Y:S05]  /*41f0*/  BSYNC.RECONVERGENT B2 ;  /* 0x0000000000027941 */ /* 0x000fea0003800200 */
.L_x_11958:
        /* <DEDUP_REMOVED lines=40> */
[----:B------:R-:W-:-:S07]  /*4480*/  IMAD.MOV.U32 R6, RZ, RZ, R213 ;  /* 0x000000ffff067224 */ /* 0x000fce00078e00d5 */
.L_x_11956:
[----:B------:R-:W-:Y:S05]  /*4490*/  BSYNC.RECONVERGENT B1 ;  /* 0x0000000000017941 */ /* 0x000fea0003800200 */
.L_x_11955:
[----:B------:R-:W-:Y:S01]  /*44a0*/  ISETP.NE.AND P0, PT, R8, 0x1, PT ;  /* 0x000000010800780c */ /* 0x000fe20003f05270 */
[----:B------:R-:W-:Y:S01]  /*44b0*/  IMAD.U32 R210, RZ, RZ, UR21 ;  /* 0x00000015ffd27e24 */ /* 0x000fe2000f8e00ff */
[----:B------:R-:W-:Y:S01]  /*44c0*/  I2FP.F32.U32 R7, R6 ;  /* 0x0000000600077245 */ /* 0x000fe20000201000 */
[----:B------:R-:W-:Y:S01]  /*44d0*/  BSSY.RECONVERGENT B1, `(.L_x_11960) ;  /* 0x000004b000017945 */ /* 0x000fe20003800200 */
[----:B------:R-:W-:Y:S01]  /*44e0*/  MOV R209, UR19 ;  /* 0x0000001300d17c02 */ /* 0x000fe20008000f00 */
[----:B------:R-:W-:Y:S02]  /*44f0*/  HFMA2 R11, -RZ, RZ, 0, 1.1920928955078125e-07 ;  /* 0x00000002ff0b7431 */ /* 0x000fe400000001ff */
[----:B------:R-:W-:Y:S01]  /*4500*/  FFMA.FTZ R6, R7, R230, 1.1641532182693481445e-10 ;  /* 0x2f00000007067423 */ /* 0x000fe200000100e6 */
[C---:B-----5:R-:W-:Y:S01]  /*4510*/  IMAD.U32 R7, R20.reuse, 0x10000, RZ ;  /* 0x0001000014077824 */ /* 0x060fe200078e00ff */
[----:B------:R-:W-:-:S03]  /*4520*/  PRMT R20, R20, 0x7632, R20 ;  /* 0x0000763214147816 */ /* 0x000fc60000000014 */
[----:B------:R-:W-:Y:S01]  /*4530*/  FSETP.LE.FTZ.AND P3, PT, R6, R209, PT ;  /* 0x000000d10600720b */ /* 0x000fe20003f73000 */
[----:B------:R-:W-:Y:S02]  /*4540*/  IMAD.MOV.U32 R6, RZ, RZ, R218 ;  /* 0x000000ffff067224 */ /* 0x000fe400078e00da */
[----:B------:R-:W-:Y:S01]  /*4550*/  FMUL.FTZ R10, R210, R7 ;  /* 0x00000007d20a7220 */ /* 0x000fe20000410000 */
        /* <DEDUP_REMOVED lines=10> */
.L_x_11962:
        /* <DEDUP_REMOVED lines=13> */
.L_x_11964:
[----:B------:R-:W-:Y:S05]  /*46d0*/  BSYNC.RECONVERGENT B2 ;  /* 0x0000000000027941 */ /* 0x000fea0003800200 */
.L_x_11963:
        /* <DEDUP_REMOVED lines=42> */
.L_x_11961:
[----:B------:R-:W-:Y:S05]  /*4980*/  BSYNC.RECONVERGENT B1 ;  /* 0x0000000000017941 */ /* 0x000fea0003800200 */
.L_x_11960:
        /* <DEDUP_REMOVED lines=23> */
.L_x_11967:
        /* <DEDUP_REMOVED lines=13> */
.L_x_11969:
[----:B------:R-:W-:Y:S05]  /*4bd0*/  BSYNC.RECONVERGENT B2 ;  /* 0x0000000000027941 */ /* 0x000fea0003800200 */
.L_x_11968:
        /* <DEDUP_REMOVED lines=42> */
.L_x_11966:
[----:B------:R-:W-:Y:S05]  /*4e80*/  BSYNC.RECONVERGENT B1 ;  /* 0x0000000000017941 */ /* 0x000fea0003800200 */
.L_x_11965:
[----:B------:R-:W-:Y:S01]  /*4e90*/  ISETP.NE.AND P0, PT, R9, 0x1, PT ;  /* 0x000000010900780c */ /* 0x000fe20003f05270 */
[----:B------:R-:W-:Y:S01]  /*4ea0*/  BSSY.RECONVERGENT B1, `(.L_x_11970) ;  /* 0x000004a000017945 */ /* 0x000fe20003800200 */
[----:B------:R-:W-:Y:S01]  /*4eb0*/  I2FP.F32.U32 R7, R7 ;  /* 0x0000000700077245 */ /* 0x000fe20000201000 */
[----:B------:R-:W-:-:S04]  /*4ec0*/  IMAD.MOV.U32 R10, RZ, RZ, 0x2 ;  /* 0x00000002ff0a7424 */ /* 0x000fc800078e00ff */
[----:B------:R-:W-:Y:S01]  /*4ed0*/  FFMA.FTZ R8, R7, R230, 1.1641532182693481445e-10 ;  /* 0x2f00000007087423 */ /* 0x000fe200000100e6 */
[----:B------:R-:W-:-:S04]  /*4ee0*/  SHF.L.U32 R7, R20, 0x10, RZ ;  /* 0x0000001014077819 */ /* 0x000fc800000006ff */
        /* <DEDUP_REMOVED lines=13> */
.L_x_11972:
        /* <DEDUP_REMOVED lines=13> */
.L_x_11974:
[----:B------:R-:W-:Y:S05]  /*5090*/  BSYNC.RECONVERGENT B2 ;  /* 0x0000000000027941 */ /* 0x000fea0003800200 */
.L_x_11973:
        /* <DEDUP_REMOVED lines=42> */
.L_x_11971:
[----:B------:R-:W-:Y:S05]  /*5340*/  BSYNC.RECONVERGENT B1 ;  /* 0x0000000000017941 */ /* 0x000fea0003800200 */
.L_x_11970:
[----:B------:R-:W-:Y:S01]  /*5350*/  I2FP.F32.U32 R9, R8 ;  /* 0x0000000800097245 */ /* 0x000fe20000201000 */
[----:B------:R-:W-:Y:S01]  /*5360*/  IMAD.U32 R31, R31, 0x10000, RZ ;  /* 0x000100001f1f7824 */ /* 0x000fe200078e00ff */
[----:B------:R-:W-:Y:S01]  /*5370*/  ISETP.NE.AND P2, PT, R10, 0x1, PT ;  /* 0x000000010a00780c */ /* 0x000fe20003f45270 */
[----:B------:R-:W-:Y:S01]  /*5380*/  BSSY.RECONVERGENT B1, `(.L_x_11975) ;  /* 0x000004c000017945 */ /* 0x000fe20003800200 */
[----:B------:R-:W-:Y:S02]  /*5390*/  HFMA2 R12, -RZ, RZ, 0, 1.1920928955078125e-07 ;  /* 0x00000002ff0c7431 */ /* 0x000fe400000001ff */
[----:B------:R-:W-:Y:S01]  /*53a0*/  FFMA.FTZ R8, R9, R230, 1.1641532182693481445e-10 ;  /* 0x2f00000009087423 */ /* 0x000fe200000100e6 */
[----:B------:R-:W-:-:S04]  /*53b0*/  FMUL.FTZ R31, R31, R210 ;  /* 0x000000d21f1f7220 */ /* 0x000fc80000410000 */
        /* <DEDUP_REMOVED lines=16> */
.L_x_11977:
        /* <DEDUP_REMOVED lines=13> */
.L_x_11979:
[----:B------:R-:W-:Y:S05]  /*5590*/  BSYNC.RECONVERGENT B2 ;  /* 0x0000000000027941 */ /* 0x000fea0003800200 */
.L_x_11978:
        /* <DEDUP_REMOVED lines=42> */
.L_x_11976:
[----:B------:R-:W-:Y:S05]  /*5840*/  BSYNC.RECONVERGENT B1 ;  /* 0x0000000000017941 */ /* 0x000fea0003800200 */
.L_x_11975:
[----:B------:R-:W-:Y:S01]  /*5850*/  ISETP.NE.AND P0, PT, R12, 0x1, PT ;  /* 0x000000010c00780c */ /* 0x000fe20003f05270 */
[----:B------:R-:W-:Y:S01]  /*5860*/  IMAD.U32 R11, R21, 0x10000, RZ ;  /* 0x00010000150b7824 */ /* 0x000fe200078e00ff */
[----:B------:R-:W-:Y:S01]  /*5870*/  I2FP.F32.U32 R9, R8 ;  /* 0x0000000800097245 */ /* 0x000fe20000201000 */
[----:B------:R-:W-:Y:S01]  /*5880*/  BSSY.RECONVERGENT B1, `(.L_x_11980) ;  /* 0x0000049000017945 */ /* 0x000fe20003800200 */
[----:B------:R-:W-:Y:S01]  /*5890*/  IMAD.MOV.U32 R32, RZ, RZ, 0x2 ;  /* 0x00000002ff207424 */ /* 0x000fe200078e00ff */
[----:B------:R-:W-:Y:S02]  /*58a0*/  MOV R10, R218 ;  /* 0x000000da000a7202 */ /* 0x000fe40000000f00 */
[----:B------:R-:W-:Y:S01]  /*58b0*/  FFMA.FTZ R8, R9, R230, 1.1641532182693481445e-10 ;  /* 0x2f00000009087423 */ /* 0x000fe200000100e6 */
[----:B------:R-:W-:-:S04]  /*58c0*/  PRMT R9, R21, 0x7632, R9 ;  /* 0x0000763215097816 */ /* 0x000fc80000000009 */
[----:B------:R-:W-:Y:S01]  /*58d0*/  FSETP.LE.FTZ.AND P3, PT, R8, R209, PT ;  /* 0x000000d10800720b */ /* 0x000fe20003f73000 */
[----:B------:R-:W-:-:S03]  /*58e0*/  FMUL.FTZ R8, R210, R11 ;  /* 0x0000000bd2087220 */ /* 0x000fc60000410000 */
        /* <DEDUP_REMOVED lines=10> */
.L_x_11982:
        /* <DEDUP_REMOVED lines=13> */
.L_x_11984:
[----:B------:R-:W-:Y:S05]  /*5a60*/  BSYNC.RECONVERGENT B2 ;  /* 0x0000000000027941 */ /* 0x000fea0003800200 */
.L_x_11983:
        /* <DEDUP_REMOVED lines=40> */
[----:B------:R-:W-:Y:S02]  /*5cf0*/  IMAD.MOV.U32 R24, RZ, RZ, R32 ;  /* 0x000000ffff187224 */ /* 0x000fe400078e0020 */
[----:B------:R-:W-:-:S07]  /*5d00*/  IMAD.MOV.U32 R32, RZ, RZ, RZ ;  /* 0x000000ffff207224 */ /* 0x000fce00078e00ff */
.L_x_11981:
[----:B------:R-:W-:Y:S05]  /*5d10*/  BSYNC.RECONVERGENT B1 ;  /* 0x0000000000017941 */ /* 0x000fea0003800200 */
.L_x_11980:
[----:B------:R-:W-:Y:S01]  /*5d20*/  I2FP.F32.U32 R11, R10 ;  /* 0x0000000a000b7245 */ /* 0x000fe20000201000 */
[----:B------:R-:W-:Y:S01]  /*5d30*/  BSSY.RECONVERGENT B1, `(.L_x_11985) ;  /* 0x000004e000017945 */ /* 0x000fe20003800200 */
[----:B------:R-:W-:Y:S01]  /*5d40*/  SHF.L.U32 R31, R65, 0x10, RZ ;  /* 0x00000010411f7819 */ /* 0x000fe200000006ff */
[----:B------:R-:W-:Y:S01]  /*5d50*/  IMAD.MOV.U32 R12, RZ, RZ, 0x2 ;  /* 0x00000002ff0c7424 */ /* 0x000fe200078e00ff */
[----:B------:R-:W-:Y:S01]  /*5d60*/  ISETP.NE.AND P2, PT, R32, 0x1, PT ;  /* 0x000000012000780c */ /* 0x000fe20003f45270 */
[----:B------:R-:W-:Y:S01]  /*5d70*/  FFMA.FTZ R10, R11, R230, 1.1641532182693481445e-10 ;  /* 0x2f0000000b0a7423 */ /* 0x000fe200000100e6 */
[----:B------:R-:W-:Y:S01]  /*5d80*/  FSEL R50, R8, RZ, P3 ;  /* 0x000000ff08327208 */ /* 0x000fe20001800000 */
[----:B------:R-:W-:Y:S01]  /*5d90*/  FMUL.FTZ R31, R31, R210 ;  /* 0x000000d21f1f7220 */ /* 0x000fe20000410000 */
[----:B------:R-:W-:Y:S02]  /*5da0*/  IMAD.MOV.U32 R11, RZ, RZ, R218 ;  /* 0x000000ffff0b7224 */ /* 0x000fe400078e00da */
        /* <DEDUP_REMOVED lines=14> */
.L_x_11987:
        /* <DEDUP_REMOVED lines=13> */
.L_x_11989:
[----:B------:R-:W-:Y:S05]  /*5f60*/  BSYNC.RECONVERGENT B2 ;  /* 0x0000000000027941 */ /* 0x000fea0003800200 */
.L_x_11988:
        /* <DEDUP_REMOVED lines=42> */
.L_x_11986:
[----:B------:R-:W-:Y:S05]  /*6210*/  BSYNC.RECONVERGENT B1 ;  /* 0x0000000000017941 */ /* 0x000fea0003800200 */
.L_x_11985:
        /* <DEDUP_REMOVED lines=18> */
.L_x_11992:
        /* <DEDUP_REMOVED lines=13> */
.L_x_11994:
[----:B------:R-:W-:Y:S05]  /*6410*/  BSYNC.RECONVERGENT B2 ;  /* 0x0000000000027941 */ /* 0x000fea0003800200 */
.L_x_11993:
        /* <DEDUP_REMOVED lines=42> */
.L_x_11991:
[----:B------:R-:W-:Y:S05]  /*66c0*/  BSYNC.RECONVERGENT B1 ;  /* 0x0000000000017941 */ /* 0x000fea0003800200 */
.L_x_11990:
        /* <DEDUP_REMOVED lines=23> */
.L_x_11997:
        /* <DEDUP_REMOVED lines=13> */
.L_x_11999:
[----:B------:R-:W-:Y:S05]  /*6910*/  BSYNC.RECONVERGENT B2 ;  /* 0x0000000000027941 */ /* 0x000fea0003800200 */
.L_x_11998:
        /* <DEDUP_REMOVED lines=42> */
.L_x_11996:
[----:B------:R-:W-:Y:S05]  /*6bc0*/  BSYNC.RECONVERGENT B1 ;  /* 0x0000000000017941 */ /* 0x000fea0003800200 */
.L_x_11995:
        /* <DEDUP_REMOVED lines=19> */
.L_x_12002:
        /* <DEDUP_REMOVED lines=13> */
.L_x_12004:
[----:B------:R-:W-:Y:S05]  /*6dd0*/  BSYNC.RECONVERGENT B2 ;  /* 0x0000000000027941 */ /* 0x000fea0003800200 */
.L_x_12003:
        /* <DEDUP_REMOVED lines=42> */
.L_x_12001:
[----:B------:R-:W-:Y:S05]  /*7080*/  BSYNC.RECONVERGENT B1 ;  /* 0x0000000000017941 */ /* 0x000fea0003800200 */
.L_x_12000:
[----:B------:R-:W-:Y:S01]  /*7090*/  I2FP.F32.U32 R11, R11 ;  /* 0x0000000b000b7245 */ /* 0x000fe20000201000 */
[----:B------:R-:W-:Y:S01]  /*70a0*/  IMAD.U32 R31, R66, 0x10000, RZ ;  /* 0x00010000421f7824 */ /* 0x000fe200078e00ff */
[----:B------:R-:W-:Y:S01]  /*70b0*/  FSEL R52, R10, RZ, P3 ;  /* 0x000000ff0a347208 */ /* 0x000fe20001800000 */
[----:B------:R-:W-:Y:S02]  /*70c0*/  BSSY.RECONVERGENT B1, `(.L_x_12005) ;  /* 0x000004c000017945 */ /* 0x000fe40003800200 */
        /* <DEDUP_REMOVED lines=19> */
.L_x_12007:
        /* <DEDUP_REMOVED lines=13> */
.L_x_12009:
[----:B------:R-:W-:Y:S05]  /*72d0*/  BSYNC.RECONVERGENT B2 ;  /* 0x0000000000027941 */ /* 0x000fea0003800200 */
.L_x_12008:
        /* <DEDUP_REMOVED lines=42> */
.L_x_12006:
[----:B------:R-:W-:Y:S05]  /*7580*/  BSYNC.RECONVERGENT B1 ;  /* 0x0000000000017941 */ /* 0x000fea0003800200 */
.L_x_12005:
[----:B------:R-:W-:Y:S01]  /*7590*/  ISETP.NE.AND P4, PT, R31, 0x1, PT ;  /* 0x000000011f00780c */ /* 0x000fe20003f85270 */
[----:B------:R-:W-:Y:S01]  /*75a0*/  BSSY.RECONVERGENT B1, `(.L_x_12010) ;  /* 0x0000049000017945 */ /* 0x000fe20003800200 */
[----:B------:R-:W-:Y:S01]  /*75b0*/  I2FP.F32.U32 R11, R11 ;  /* 0x0000000b000b7245 */ /* 0x000fe20000201000 */
[----:B------:R-:W-:-:S04]  /*75c0*/  IMAD.MOV.U32 R30, RZ, RZ, 0x2 ;  /* 0x00000002ff1e7424 */ /* 0x000fc800078e00ff */
[----:B------:R-:W-:Y:S01]  /*75d0*/  FFMA.FTZ R12, R11, R230, 1.1641532182693481445e-10 ;  /* 0x2f0000000b0c7423 */ /* 0x000fe200000100e6 */
[----:B------:R-:W-:-:S04]  /*75e0*/  IMAD.U32 R11, R22, 0x10000, RZ ;  /* 0x00010000160b7824 */ /* 0x000fc800078e00ff */
[----:B------:R-:W-:Y:S01]  /*75f0*/  FSETP.LE.FTZ.AND P0, PT, R12, R209, PT ;  /* 0x000000d10c00720b */ /* 0x000fe20003f13000 */
[----:B------:R-:W-:Y:S01]  /*7600*/  FMUL.FTZ R11, R11, R210 ;  /* 0x000000d20b0b7220 */ /* 0x000fe20000410000 */
        /* <DEDUP_REMOVED lines=10> */
.L_x_12012:
        /* <DEDUP_REMOVED lines=13> */
.L_x_12014:
[----:B------:R-:W-:Y:S05]  /*7780*/  BSYNC.RECONVERGENT B2 ;  /* 0x0000000000027941 */ /* 0x000fea0003800200 */
.L_x_12013:
        /* <DEDUP_REMOVED lines=42> */
.L_x_12011:
[----:B------:R-:W-:Y:S05]  /*7a30*/  BSYNC.RECONVERGENT B1 ;  /* 0x0000000000017941 */ /* 0x000fea0003800200 */
.L_x_12010:
        /* <DEDUP_REMOVED lines=24> */
.L_x_12017:
        /* <DEDUP_REMOVED lines=13> */
.L_x_12019:
[----:B------:R-:W-:Y:S05]  /*7c90*/  BSYNC.RECONVERGENT B2 ;  /* 0x0000000000027941 */ /* 0x000fea0003800200 */
.L_x_12018:
        /* <DEDUP_REMOVED lines=42> */
.L_x_12016:
[----:B------:R-:W-:Y:S05]  /*7f40*/  BSYNC.RECONVERGENT B1 ;  /* 0x0000000000017941 */ /* 0x000fea0003800200 */
.L_x_12015:
        /* <DEDUP_REMOVED lines=19> */
.L_x_12022:
        /* <DEDUP_REMOVED lines=13> */
.L_x_12024:
[----:B------:R-:W-:Y:S05]  /*8150*/  BSYNC.RECONVERGENT B2 ;  /* 0x0000000000027941 */ /* 0x000fea0003800200 */
.L_x_12023:
        /* <DEDUP_REMOVED lines=42> */
.L_x_12021:
[----:B------:R-:W-:Y:S05]  /*8400*/  BSYNC.RECONVERGENT B1 ;  /* 0x0000000000017941 */ /* 0x000fea0003800200 */
.L_x_12020:
        /* <DEDUP_REMOVED lines=12> */
[----:B------:R-:W-:Y:S01]  /*84d0*/  IMAD.MOV.U32 R31, RZ, RZ, 0x2 ;  /* 0x00000002ff1f7424 */ /* 0x000fe200078e00ff */
[----:B------:R-:W-:Y:S02]  /*84e0*/  PRMT R12, R22, 0x7610, R12 ;  /* 0x00007610160c7816 */ /* 0x000fe4000000000c */
        /* <DEDUP_REMOVED lines=10> */
.L_x_12027:
        /* <DEDUP_REMOVED lines=13> */
.L_x_12029:
[----:B------:R-:W-:Y:S05]  /*8660*/  BSYNC.RECONVERGENT B2 ;  /* 0x0000000000027941 */ /* 0x000fea0003800200 */
.L_x_12028:
        /* <DEDUP_REMOVED lines=43> */
.L_x_12026:
[----:B------:R-:W-:Y:S05]  /*8920*/  BSYNC.RECONVERGENT B1 ;  /* 0x0000000000017941 */ /* 0x000fea0003800200 */
.L_x_12025:
        /* <DEDUP_REMOVED lines=18> */
.L_x_12032:
        /* <DEDUP_REMOVED lines=15> */
.L_x_12034:
[----:B------:R-:W-:Y:S05]  /*8b40*/  BSYNC.RECONVERGENT B2 ;  /* 0x0000000000027941 */ /* 0x000fea0003800200 */
.L_x_12033:
        /* <DEDUP_REMOVED lines=43> */
.L_x_12031:
[----:B------:R-:W-:Y:S05]  /*8e00*/  BSYNC.RECONVERGENT B1 ;  /* 0x0000000000017941 */ /* 0x000fea0003800200 */
.L_x_12030:
        /* <DEDUP_REMOVED lines=10> */
.L_x_11954:
        /* <DEDUP_REMOVED lines=15> */
[----:B------:R-:W-:-:S02]  /*8fa0*/  LOP3.LUT R30, R30, R28, R29, 0xfe, !PT ;  /* 0x0000001c1e1e7212 */ /* 0x000fc400078efe1d */
[----:B------:R-:W-:Y:S01]  /*8fb0*/  SEL R29, RZ, 0x1, !P3 ;  /* 0x00000001ff1d7807 */ /* 0x000fe20005800000 */
[----:B------:R-:W3:Y:S01]  /*8fc0*/  @P0 LDC.64 R26, c[0x0][0x398] ;  /* 0x0000e600ff1a0b82 */ /* 0x000ee20000000a00 */
[----:B------:R-:W-:Y:S01]  /*8fd0*/  LOP3.LUT R25, R25, R21, R20, 0xfe, !PT ;  /* 0x0000001519197212 */ /* 0x000fe200078efe14 */
[----:B0-----:R-:W-:Y:S01]  /*8fe0*/  IMAD.WIDE.U32 R20, R14, 0x20, R214 ;  /* 0x000000200e147825 */ /* 0x001fe200078e00d6 */
[----:B------:R-:W-:Y:S02]  /*8ff0*/  SEL R28, RZ, 0x1, !P6 ;  /* 0x00000001ff1c7807 */ /* 0x000fe40007000000 */
[----:B------:R-:W-:Y:S01]  /*9000*/  LOP3.LUT R29, R30, R29, RZ, 0xfc, !PT ;  /* 0x0000001d1e1d7212 */ /* 0x000fe200078efcff */
[----:B-1----:R-:W-:Y:S01]  /*9010*/  IMAD.WIDE.U32 R30, R14, 0x8, R228 ;  /* 0x000000080e1e7825 */ /* 0x002fe200078e00e4 */
[----:B------:R-:W-:Y:S01]  /*9020*/  LOP3.LUT R28, R25, R28, RZ, 0xfc, !PT ;  /* 0x0000001c191c7212 */ /* 0x000fe200078efcff */
[----:B------:R-:W-:Y:S04]  /*9030*/  STG.E.128 desc[UR8][R20.64], R48 ;  /* 0x0000003014007986 */ /* 0x000fe8000c101d08 */
[----:B------:R0:W-:Y:S01]  /*9040*/  STG.E.128 desc[UR8][R20.64+0x10], R52 ;  /* 0x0000103414007986 */ /* 0x0001e2000c101d08 */
[----:B--2---:R-:W-:-:S03]  /*9050*/  @P1 IMAD.WIDE.U32 R22, R211, 0x20, R22 ;  /* 0x00000020d3161825 */ /* 0x004fc600078e0016 */
[----:B------:R1:W-:Y:S01]  /*9060*/  STG.E.64 desc[UR8][R30.64], R28 ;  /* 0x0000001c1e007986 */ /* 0x0003e2000c101b08 */
[----:B---3--:R-:W-:-:S04]  /*9070*/  @P0 IMAD.WIDE.U32 R26, R211, 0x10, R26 ;  /* 0x00000010d31a0825 */ /* 0x008fc800078e001a */
[----:B0-----:R-:W-:Y:S01]  /*9080*/  IMAD.WIDE.U32 R20, R211, 0x10, R222 ;  /* 0x00000010d3147825 */ /* 0x001fe200078e00de */
        /* <DEDUP_REMOVED lines=17> */
[----:B0-----:R-:W-:-:S03]  /*91a0*/  IMAD.WIDE.U32 R30, R14, 0x8, R36 ;  /* 0x000000080e1e7825 */ /* 0x001fc600078e0024 */
[----:B------:R-:W-:Y:S02]  /*91b0*/  LOP3.LUT R28, R29, 0xff, R6, 0xf8, !PT ;  /* 0x000000ff1d1c7812 */ /* 0x000fe400078ef806 */
[----:B------:R-:W-:-:S05]  /*91c0*/  LOP3.LUT R29, R25, R33, RZ, 0xfc, !PT ;  /* 0x00000021191d7212 */ /* 0x000fca00078efcff */
[----:B------:R0:W-:Y:S02]  /*91d0*/  STG.E.64 desc[UR8][R30.64], R28 ;  /* 0x0000001c1e007986 */ /* 0x0001e4000c101b08 */
.L_x_12035:
[----:B------:R1:W5:Y:S04]  /*91e0*/  @P1 LDG.E.128 R60, desc[UR8][R22.64] ;  /* 0x00000008163c1981 */ /* 0x000368000c1e1d00 */
[----:B------:R1:W5:Y:S04]  /*91f0*/  @P1 LDG.E.128 R56, desc[UR8][R22.64+0x10] ;  /* 0x0000100816381981 */ /* 0x000368000c1e1d00 */
[----:B------:R1:W5:Y:S04]  /*9200*/  @P0 LDG.E.128 R64, desc[UR8][R26.64] ;  /* 0x000000081a400981 */ /* 0x000368000c1e1d00 */
[----:B------:R-:W5:Y:S01]  /*9210*/  LDG.E.128 R20, desc[UR8][R20.64] ;  /* 0x0000000814147981 */ /* 0x000f62000c1e1d00 */
        /* <DEDUP_REMOVED lines=17> */
.L_x_12039:
        /* <DEDUP_REMOVED lines=13> */
.L_x_12041:
[----:B------:R-:W-:Y:S05]  /*9400*/  BSYNC.RECONVERGENT B2 ;  /* 0x0000000000027941 */ /* 0x000fea0003800200 */
.L_x_12040:
        /* <DEDUP_REMOVED lines=42> */
.L_x_12038:
[----:B------:R-:W-:Y:S05]  /*96b0*/  BSYNC.RECONVERGENT B1 ;  /* 0x0000000000017941 */ /* 0x000fea0003800200 */
.L_x_12037:
[----:B------:R-:W-:Y:S01]  /*96c0*/  ISETP.NE.AND P2, PT, R10, 0x1, PT ;  /* 0x000000010a00780c */ /* 0x000fe20003f45270 */
[C---:B-----5:R-:W-:Y:S01]  /*96d0*/  IMAD.U32 R9, R20.reuse, 0x10000, RZ ;  /* 0x0001000014097824 */ /* 0x060fe200078e00ff */
[----:B------:R-:W-:Y:S01]  /*96e0*/  I2FP.F32.U32 R7, R6 ;  /* 0x0000000600077245 */ /* 0x000fe20000201000 */
[----:B------:R-:W-:Y:S01]  /*96f0*/  BSSY.RECONVERGENT B1, `(.L_x_12042) ;  /* 0x0000049000017945 */ /* 0x000fe20003800200 */
[----:B------:R-:W-:Y:S02]  /*9700*/  HFMA2 R12, -RZ, RZ, 0, 1.1920928955078125e-07 ;  /* 0x00000002ff0c7431 */ /* 0x000fe400000001ff */
[----:B------:R-:W-:Y:S02]  /*9710*/  IMAD.MOV.U32 R8, RZ, RZ, R218 ;  /* 0x000000ffff087224 */ /* 0x000fe400078e00da */
        /* <DEDUP_REMOVED lines=14> */
.L_x_12044:
        /* <DEDUP_REMOVED lines=13> */
.L_x_12046:
[----:B------:R-:W-:Y:S05]  /*98d0*/  BSYNC.RECONVERGENT B2 ;  /* 0x0000000000027941 */ /* 0x000fea0003800200 */
.L_x_12045:
[----:B0-----:R-:W-:Y:S01]  /*98e0*/  IMAD.WIDE.U32 R28, R0, -0x326172a9, RZ ;  /* 0xcd9e8d57001c7825 */ /* 0x001fe200078e00ff */
        /* <DEDUP_REMOVED lines=41> */
.L_x_12043:
[----:B------:R-:W-:Y:S05]  /*9b80*/  BSYNC.RECONVERGENT B1 ;  /* 0x0000000000017941 */ /* 0x000fea0003800200 */
.L_x_12042:
        /* <DEDUP_REMOVED lines=23> */
.L_x_12049:
        /* <DEDUP_REMOVED lines=13> */
.L_x_12051:
[----:B------:R-:W-:Y:S05]  /*9dd0*/  BSYNC.RECONVERGENT B2 ;  /* 0x0000000000027941 */ /* 0x000fea0003800200 */
.L_x_12050:
[----:B0-----:R-:W-:Y:S01]  /*9de0*/  IMAD.WIDE.U32 R28, R0, -0x326172a9, RZ ;  /* 0xcd9e8d57001c7825 */ /* 0x001fe200078e00ff */
        /* <DEDUP_REMOVED lines=41> */
.L_x_12048:
[----:B------:R-:W-:Y:S05]  /*a080*/  BSYNC.RECONVERGENT B1 ;  /* 0x0000000000017941 */ /* 0x000fea0003800200 */
.L_x_12047:
[----:B------:R-:W-:Y:S01]  /*a090*/  ISETP.NE.AND P2, PT, R10, 0x1, PT ;  /* 0x000000010a00780c */ /* 0x000fe20003f45270 */
[----:B------:R-:W-:Y:S01]  /*a0a0*/  BSSY.RECONVERGENT B1, `(.L_x_12052) ;  /* 0x000004a000017945 */ /* 0x000fe20003800200 */
[----:B------:R-:W-:Y:S01]  /*a0b0*/  I2FP.F32.U32 R9, R8 ;  /* 0x0000000800097245 */ /* 0x000fe20000201000 */
[----:B------:R-:W-:Y:S01]  /*a0c0*/  IMAD.MOV.U32 R12, RZ, RZ, 0x2 ;  /* 0x00000002ff0c7424 */ /* 0x000fe200078e00ff */
[----:B------:R-:W-:-:S03]  /*a0d0*/  SHF.L.U32 R7, R7, 0x10, RZ ;  /* 0x0000001007077819 */ /* 0x000fc600000006ff */
[----:B------:R-:W-:Y:S02]  /*a0e0*/  FFMA.FTZ R8, R9, R230, 1.1641532182693481445e-10 ;  /* 0x2f00000009087423 */ /* 0x000fe400000100e6 */
        /* <DEDUP_REMOVED lines=13> */
.L_x_12054:
        /* <DEDUP_REMOVED lines=13> */
.L_x_12056:
[----:B------:R-:W-:Y:S05]  /*a290*/  BSYNC.RECONVERGENT B2 ;  /* 0x0000000000027941 */ /* 0x000fea0003800200 */
.L_x_12055:
[----:B------:R-:W-:Y:S01]  /*a2a0*/  IMAD.WIDE.U32 R10, R0, -0x326172a9, RZ ;  /* 0xcd9e8d57000a7825 */ /* 0x000fe200078e00ff */
[----:B-1----:R-:W-:-:S03]  /*a2b0*/  LOP3.LUT R26, R5, UR7, R9, 0x96, !PT ;  /* 0x00000007051a7c12 */ /* 0x002fc6000f8e9609 */
[----:B------:R-:W-:Y:S01]  /*a2c0*/  IMAD.MOV.U32 R12, RZ, RZ, RZ ;  /* 0x000000ffff0c7224 */ /* 0x000fe200078e00ff */
[----:B0-----:R-:W-:Y:S01]  /*a2d0*/  LOP3.LUT R28, R4, UR6, R11, 0x96, !PT ;  /* 0x00000006041c7c12 */ /* 0x001fe2000f8e960b */
        /* <DEDUP_REMOVED lines=38> */
.L_x_12053:
[----:B------:R-:W-:Y:S05]  /*a540*/  BSYNC.RECONVERGENT B1 ;  /* 0x0000000000017941 */ /* 0x000fea0003800200 */
.L_x_12052:
[----:B------:R-:W-:Y:S01]  /*a550*/  I2FP.F32.U32 R9, R8 ;  /* 0x0000000800097245 */ /* 0x000fe20000201000 */
[----:B------:R-:W-:Y:S01]  /*a560*/  BSSY.RECONVERGENT B1, `(.L_x_12057) ;  /* 0x000004f000017945 */ /* 0x000fe20003800200 */
[----:B------:R-:W-:Y:S01]  /*a570*/  PRMT R8, R64, 0x7632, R8 ;  /* 0x0000763240087816 */ /* 0x000fe20000000008 */
[----:B------:R-:W-:Y:S01]  /*a580*/  HFMA2 R10, -RZ, RZ, 0, 1.1920928955078125e-07 ;  /* 0x00000002ff0a7431 */ /* 0x000fe200000001ff */
[----:B------:R-:W-:-:S03]  /*a590*/  ISETP.NE.AND P3, PT, R12, 0x1, PT ;  /* 0x000000010c00780c */ /* 0x000fc60003f65270 */
[----:B------:R-:W-:Y:S02]  /*a5a0*/  IMAD.U32 R11, R8, 0x10000, RZ ;  /* 0x00010000080b7824 */ /* 0x000fe400078e00ff */
[----:B------:R-:W-:Y:S01]  /*a5b0*/  FFMA.FTZ R8, R9, R230, 1.1641532182693481445e-10 ;  /* 0x2f00000009087423 */ /* 0x000fe200000100e6 */
[----:B------:R-:W-:Y:S02]  /*a5c0*/  IMAD.MOV.U32 R9, RZ, RZ, R218 ;  /* 0x000000ffff097224 */ /* 0x000fe400078e00da */
[----:B------:R-:W-:Y:S02]  /*a5d0*/  FMUL.FTZ R11, R11, R210 ;  /* 0x000000d20b0b7220 */ /* 0x000fe40000410000 */
[----:B------:R-:W-:Y:S02]  /*a5e0*/  FSETP.GTU.FTZ.AND P2, PT, R8, R209, PT ;  /* 0x000000d10800720b */ /* 0x000fe40003f5c000 */
[----:B------:R-:W-:Y:S02]  /*a5f0*/  FSEL R8, R7, RZ, P4 ;  /* 0x000000ff07087208 */ /* 0x000fe40002000000 */
[----:B------:R-:W-:-:S02]  /*a600*/  FSEL R11, R11, RZ, !P2 ;  /* 0x000000ff0b0b7208 */ /* 0x000fc40005000000 */
        /* <DEDUP_REMOVED lines=12> */
.L_x_12059:
        /* <DEDUP_REMOVED lines=13> */
.L_x_12061:
[----:B------:R-:W-:Y:S05]  /*a7a0*/  BSYNC.RECONVERGENT B2 ;  /* 0x0000000000027941 */ /* 0x000fea0003800200 */
.L_x_12060:
        /* <DEDUP_REMOVED lines=42> */
.L_x_12058:
[----:B------:R-:W-:Y:S05]  /*aa50*/  BSYNC.RECONVERGENT B1 ;  /* 0x0000000000017941 */ /* 0x000fea0003800200 */
.L_x_12057:
[----:B------:R-:W-:Y:S01]  /*aa60*/  ISETP.NE.AND P2, PT, R10, 0x1, PT ;  /* 0x000000010a00780c */ /* 0x000fe20003f45270 */
[----:B------:R-:W-:Y:S01]  /*aa70*/  BSSY.RECONVERGENT B1, `(.L_x_12062) ;  /* 0x000004b000017945 */ /* 0x000fe20003800200 */
[----:B------:R-:W-:Y:S01]  /*aa80*/  I2FP.F32.U32 R9, R9 ;  /* 0x0000000900097245 */ /* 0x000fe20000201000 */
[----:B------:R-:W-:Y:S01]  /*aa90*/  IMAD.MOV.U32 R12, RZ, RZ, 0x2 ;  /* 0x00000002ff0c7424 */ /* 0x000fe200078e00ff */
[----:B------:R-:W-:-:S03]  /*aaa0*/  MOV R11, R218 ;  /* 0x000000da000b7202 */ /* 0x000fc60000000f00 */
[----:B------:R-:W-:Y:S01]  /*aab0*/  FFMA.FTZ R8, R9, R230, 1.1641532182693481445e-10 ;  /* 0x2f00000009087423 */ /* 0x000fe200000100e6 */
[C---:B------:R-:W-:Y:S01]  /*aac0*/  IMAD.U32 R9, R21.reuse, 0x10000, RZ ;  /* 0x0001000015097824 */ /* 0x040fe200078e00ff */
[----:B------:R-:W-:-:S03]  /*aad0*/  PRMT R21, R21, 0x7632, R21 ;  /* 0x0000763215157816 */ /* 0x000fc60000000015 */
[----:B------:R-:W-:Y:S01]  /*aae0*/  FSETP.LE.FTZ.AND P4, PT, R8, R209, PT ;  /* 0x000000d10800720b */ /* 0x000fe20003f93000 */
[----:B------:R-:W-:-:S03]  /*aaf0*/  FMUL.FTZ R8, R9, R210 ;  /* 0x000000d209087220 */ /* 0x000fc60000410000 */
[----:B-1----:R-:W-:Y:S01]  /*ab00*/  P2R R26, PR, RZ, 0x10 ;  /* 0x00000010ff1a7803 */ /* 0x002fe20000000000 */
        /* <DEDUP_REMOVED lines=9> */
.L_x_12064:
[----:B------:R-:W-:Y:S01]  /*aba0*/  VIADD R3, R3, 0x1 ;  /* 0x0000000103037836 */ /* 0x000fe20000000000 */
[----:B------:R-:W-:Y:S03]  /*abb0*/  BSSY.RECONVERGENT B2, `(.L_x_12065) ;  /* 0x000000c000027945 */ /* 0x000fe60003800200 */
[C---:B0-----:R-:W-:Y:S01]  /*abc0*/  IMAD.WIDE.U32 R28, R3.reuse, -0x2daee0ad, RZ ;  /* 0xd2511f53031c7825 */ /* 0x041fe200078e00ff */
        /* <DEDUP_REMOVED lines=10> */
.L_x_12066:
[----:B------:R-:W-:Y:S05]  /*ac70*/  BSYNC.RECONVERGENT B2 ;  /* 0x0000000000027941 */ /* 0x000fea0003800200 */
.L_x_12065:
        /* <DEDUP_REMOVED lines=42> */
.L_x_12063:
[----:B------:R-:W-:Y:S05]  /*af20*/  BSYNC.RECONVERGENT B1 ;  /* 0x0000000000017941 */ /* 0x000fea0003800200 */
.L_x_12062:
        /* <DEDUP_REMOVED lines=23> */
.L_x_12069:
[----:B------:R-:W-:Y:S01]  /*b0a0*/  VIADD R3, R3, 0x1 ;  /* 0x0000000103037836 */ /* 0x000fe20000000000 */
[----:B------:R-:W-:Y:S03]  /*b0b0*/  BSSY.RECONVERGENT B2, `(.L_x_12070) ;  /* 0x000000c000027945 */ /* 0x000fe60003800200 */
[C---:B0-----:R-:W-:Y:S01]  /*b0c0*/  IMAD.WIDE.U32 R28, R3.reuse, -0x2daee0ad, RZ ;  /* 0xd2511f53031c7825 */ /* 0x041fe200078e00ff */
        /* <DEDUP_REMOVED lines=10> */
.L_x_12071:
[----:B------:R-:W-:Y:S05]  /*b170*/  BSYNC.RECONVERGENT B2 ;  /* 0x0000000000027941 */ /* 0x000fea0003800200 */
.L_x_12070:
        /* <DEDUP_REMOVED lines=42> */
.L_x_12068:
[----:B------:R-:W-:Y:S05]  /*b420*/  BSYNC.RECONVERGENT B1 ;  /* 0x0000000000017941 */ /* 0x000fea0003800200 */
.L_x_12067:
[----:B------:R-:W-:Y:S01]  /*b430*/  ISETP.NE.AND P2, PT, R27, 0x1, PT ;  /* 0x000000011b00780c */ /* 0x000fe20003f45270 */
[----:B------:R-:W-:Y:S01]  /*b440*/  BSSY.RECONVERGENT B1, `(.L_x_12072) ;  /* 0x000004a000017945 */ /* 0x000fe20003800200 */
[----:B------:R-:W-:Y:S01]  /*b450*/  I2FP.F32.U32 R9, R9 ;  /* 0x0000000900097245 */ /* 0x000fe20000201000 */
[----:B------:R-:W-:Y:S02]  /*b460*/  HFMA2 R12, -RZ, RZ, 0, 1.1920928955078125e-07 ;  /* 0x00000002ff0c7431 */ /* 0x000fe400000001ff */
[----:B------:R-:W-:Y:S02]  /*b470*/  IMAD.MOV.U32 R11, RZ, RZ, R218 ;  /* 0x000000ffff0b7224 */ /* 0x000fe400078e00da */
[----:B------:R-:W-:Y:S01]  /*b480*/  FFMA.FTZ R10, R9, R230, 1.1641532182693481445e-10 ;  /* 0x2f000000090a7423 */ /* 0x000fe200000100e6 */
[----:B------:R-:W-:-:S04]  /*b490*/  IMAD.U32 R9, R21, 0x10000, RZ ;  /* 0x0001000015097824 */ /* 0x000fc800078e00ff */
        /* <DEDUP_REMOVED lines=12> */
.L_x_12074:
[----:B------:R-:W-:Y:S01]  /*b560*/  IADD3 R3, PT, PT, R3, 0x1, RZ ;  /* 0x0000000103037810 */ /* 0x000fe20007ffe0ff */
[----:B------:R-:W-:Y:S03]  /*b570*/  BSSY.RECONVERGENT B2, `(.L_x_12075) ;  /* 0x000000c000027945 */ /* 0x000fe60003800200 */
[C---:B------:R-:W-:Y:S01]  /*b580*/  ISETP.NE.AND P2, PT, R3.reuse, RZ, PT ;  /* 0x000000ff0300720c */ /* 0x040fe20003f45270 */
[----:B0-----:R-:W-:-:S12]  /*b590*/  IMAD.WIDE.U32 R28, R3, -0x2daee0ad, RZ ;  /* 0xd2511f53031c7825 */ /* 0x001fd800078e00ff */
        /* <DEDUP_REMOVED lines=9> */
.L_x_12076:
[----:B------:R-:W-:Y:S05]  /*b630*/  BSYNC.RECONVERGENT B2 ;  /* 0x0000000000027941 */ /* 0x000fea0003800200 */
.L_x_12075:
        /* <DEDUP_REMOVED lines=42> */
.L_x_12073:
[----:B------:R-:W-:Y:S05]  /*b8e0*/  BSYNC.RECONVERGENT B1 ;  /* 0x0000000000017941 */ /* 0x000fea0003800200 */
.L_x_12072:
[----:B------:R-:W-:Y:S01]  /*b8f0*/  PRMT R10, R65, 0x7632, R10 ;  /* 0x00007632410a7816 */ /* 0x000fe2000000000a */
[----:B------:R-:W-:Y:S01]  /*b900*/  BSSY.RECONVERGENT B1, `(.L_x_12077) ;  /* 0x000004f000017945 */ /* 0x000fe20003800200 */
[----:B------:R-:W-:Y:S01]  /*b910*/  I2FP.F32.U32 R11, R11 ;  /* 0x0000000b000b7245 */ /* 0x000fe20000201000 */
[----:B0-----:R-:W-:Y:S02]  /*b920*/  IMAD.MOV.U32 R28, RZ, RZ, 0x2 ;  /* 0x00000002ff1c7424 */ /* 0x001fe400078e00ff */
[----:B------:R-:W-:Y:S02]  /*b930*/  IMAD.U32 R27, R10, 0x10000, RZ ;  /* 0x000100000a1b7824 */ /* 0x000fe400078e00ff */
[----:B------:R-:W-:Y:S01]  /*b940*/  FFMA.FTZ R10, R11, R230, 1.1641532182693481445e-10 ;  /* 0x2f0000000b0a7423 */ /* 0x000fe200000100e6 */
[----:B------:R-:W-:Y:S01]  /*b950*/  MOV R11, R218 ;  /* 0x000000da000b7202 */ /* 0x000fe20000000f00 */
[----:B------:R-:W-:-:S03]  /*b960*/  FMUL.FTZ R27, R27, R210 ;  /* 0x000000d21b1b7220 */ /* 0x000fc60000410000 */
[----:B------:R-:W-:Y:S02]  /*b970*/  FSETP.GTU.FTZ.AND P2, PT, R10, R209, PT ;  /* 0x000000d10a00720b */ /* 0x000fe40003f5c000 */
[----:B------:R-:W-:Y:S02]  /*b980*/  FSEL R10, R9, RZ, P4 ;  /* 0x000000ff090a7208 */ /* 0x000fe40002000000 */
        /* <DEDUP_REMOVED lines=14> */
.L_x_12079:
        /* <DEDUP_REMOVED lines=13> */
.L_x_12081:
[----:B------:R-:W-:Y:S05]  /*bb40*/  BSYNC.RECONVERGENT B2 ;  /* 0x0000000000027941 */ /* 0x000fea0003800200 */
.L_x_12080:
        /* <DEDUP_REMOVED lines=40> */
[----:B------:R-:W-:Y:S01]  /*bdd0*/  MOV R11, R25 ;  /* 0x00000019000b7202 */ /* 0x000fe20000000f00 */
[----:B------:R-:W-:-:S07]  /*bde0*/  IMAD.MOV.U32 R25, RZ, RZ, R10 ;  /* 0x000000ffff197224 */ /* 0x000fce00078e000a */
.L_x_12078:
[----:B------:R-:W-:Y:S05]  /*bdf0*/  BSYNC.RECONVERGENT B1 ;  /* 0x0000000000017941 */ /* 0x000fea0003800200 */
.L_x_12077:
[----:B------:R-:W-:Y:S01]  /*be00*/  ISETP.NE.AND P3, PT, R28, 0x1, PT ;  /* 0x000000011c00780c */ /* 0x000fe20003f65270 */
[----:B------:R-:W-:Y:S01]  /*be10*/  BSSY.RECONVERGENT B1, `(.L_x_12082) ;  /* 0x000004b000017945 */ /* 0x000fe20003800200 */
[----:B------:R-:W-:Y:S01]  /*be20*/  I2FP.F32.U32 R11, R11 ;  /* 0x0000000b000b7245 */ /* 0x000fe20000201000 */
[----:B------:R-:W-:Y:S01]  /*be30*/  IMAD.MOV.U32 R30, RZ, RZ, 0x2 ;  /* 0x00000002ff1e7424 */ /* 0x000fe200078e00ff */
[C---:B------:R-:W-:Y:S01]  /*be40*/  SHF.L.U32 R27, R22.reuse, 0x10, RZ ;  /* 0x00000010161b7819 */ /* 0x040fe200000006ff */
[----:B------:R-:W-:Y:S02]  /*be50*/  IMAD.MOV.U32 R12, RZ, RZ, R218 ;  /* 0x000000ffff0c7224 */ /* 0x000fe400078e00da */
[----:B------:R-:W-:Y:S01]  /*be60*/  FFMA.FTZ R10, R11, R230, 1.1641532182693481445e-10 ;  /* 0x2f0000000b0a7423 */ /* 0x000fe200000100e6 */
[----:B------:R-:W-:-:S04]  /*be70*/  PRMT R11, R22, 0x7632, R11 ;  /* 0x00007632160b7816 */ /* 0x000fc8000000000b */
        /* <DEDUP_REMOVED lines=11> */
.L_x_12084:
        /* <DEDUP_REMOVED lines=13> */
.L_x_12086:
[----:B------:R-:W-:Y:S05]  /*c000*/  BSYNC.RECONVERGENT B2 ;  /* 0x0000000000027941 */ /* 0x000fea0003800200 */
.L_x_12085:
        /* <DEDUP_REMOVED lines=43> */
.L_x_12083:
[----:B------:R-:W-:Y:S05]  /*c2c0*/  BSYNC.RECONVERGENT B1 ;  /* 0x0000000000017941 */ /* 0x000fea0003800200 */
.L_x_12082:
[----:B------:R-:W-:Y:S01]  /*c2d0*/  I2FP.F32.U32 R27, R12 ;  /* 0x0000000c001b7245 */ /* 0x000fe20000201000 */
[----:B------:R-:W-:Y:S01]  /*c2e0*/  BSSY.RECONVERGENT B1, `(.L_x_12087) ;  /* 0x0000050000017945 */ /* 0x000fe20003800200 */
[----:B------:R-:W-:Y:S01]  /*c2f0*/  SHF.L.U32 R29, R66, 0x10, RZ ;  /* 0x00000010421d7819 */ /* 0x000fe200000006ff */
[----:B------:R-:W-:Y:S02]  /*c300*/  IMAD.MOV.U32 R28, RZ, RZ, 0x2 ;  /* 0x00000002ff1c7424 */ /* 0x000fe400078e00ff */
[----:B------:R-:W-:Y:S01]  /*c310*/  FFMA.FTZ R12, R27, R230, 1.1641532182693481445e-10 ;  /* 0x2f0000001b0c7423 */ /* 0x000fe200000100e6 */
[----:B------:R-:W-:Y:S01]  /*c320*/  FSEL R27, R10, RZ, P2 ;  /* 0x000000ff0a1b7208 */ /* 0x000fe20001000000 */
[----:B------:R-:W-:Y:S01]  /*c330*/  FMUL.FTZ R29, R29, R210 ;  /* 0x000000d21d1d7220 */ /* 0x000fe20000410000 */
[----:B------:R-:W-:Y:S02]  /*c340*/  IMAD.MOV.U32 R22, RZ, RZ, R218 ;  /* 0x000000ffff167224 */ /* 0x000fe400078e00da */
[----:B------:R-:W-:-:S04]  /*c350*/  FSETP.GTU.FTZ.AND P3, PT, R12, R209, PT ;  /* 0x000000d10c00720b */ /* 0x000fc80003f7c000 */
[----:B------:R-:W-:Y:S02]  /*c360*/  FSEL R40, R29, RZ, !P3 ;  /* 0x000000ff1d287208 */ /* 0x000fe40005800000 */
[----:B------:R-:W-:Y:S02]  /*c370*/  SEL R12, RZ, 0x1, P3 ;  /* 0x00000001ff0c7807 */ /* 0x000fe40001800000 */
[----:B------:R-:W-:Y:S01]  /*c380*/  ISETP.NE.AND P3, PT, R30, 0x1, PT ;  /* 0x000000011e00780c */ /* 0x000fe20003f65270 */
[----:B------:R-:W-:Y:S01]  /*c390*/  FADD.FTZ R40, R40, R27 ;  /* 0x0000001b28287221 */ /* 0x000fe20000010000 */
        /* <DEDUP_REMOVED lines=11> */
.L_x_12089:
        /* <DEDUP_REMOVED lines=13> */
.L_x_12091:
[----:B------:R-:W-:Y:S05]  /*c520*/  BSYNC.RECONVERGENT B2 ;  /* 0x0000000000027941 */ /* 0x000fea0003800200 */
.L_x_12090:
        /* <DEDUP_REMOVED lines=43> */
.L_x_12088:
[----:B------:R-:W-:Y:S05]  /*c7e0*/  BSYNC.RECONVERGENT B1 ;  /* 0x0000000000017941 */ /* 0x000fea0003800200 */
.L_x_12087:
        /* <DEDUP_REMOVED lines=18> */
.L_x_12094:
        /* <DEDUP_REMOVED lines=13> */
.L_x_12096:
[----:B------:R-:W-:Y:S05]  /*c9e0*/  BSYNC.RECONVERGENT B2 ;  /* 0x0000000000027941 */ /* 0x000fea0003800200 */
.L_x_12095:
        /* <DEDUP_REMOVED lines=43> */
.L_x_12093:
[----:B------:R-:W-:Y:S05]  /*cca0*/  BSYNC.RECONVERGENT B1 ;  /* 0x0000000000017941 */ /* 0x000fea0003800200 */
.L_x_12092:
        /* <DEDUP_REMOVED lines=25> */
.L_x_12099:
        /* <DEDUP_REMOVED lines=13> */
.L_x_12101:
[----:B------:R-:W-:Y:S05]  /*cf10*/  BSYNC.RECONVERGENT B2 ;  /* 0x0000000000027941 */ /* 0x000fea0003800200 */
.L_x_12100:
        /* <DEDUP_REMOVED lines=43> */
.L_x_12098:
[----:B------:R-:W-:Y:S05]  /*d1d0*/  BSYNC.RECONVERGENT B1 ;  /* 0x0000000000017941 */ /* 0x000fea0003800200 */
.L_x_12097:
        /* <DEDUP_REMOVED lines=19> */
.L_x_12104:
        /* <DEDUP_REMOVED lines=13> */
.L_x_12106:
[----:B------:R-:W-:Y:S05]  /*d3e0*/  BSYNC.RECONVERGENT B2 ;  /* 0x0000000000027941 */ /* 0x000fea0003800200 */
.L_x_12105:
        /* <DEDUP_REMOVED lines=43> */
.L_x_12103:
[----:B------:R-:W-:Y:S05]  /*d6a0*/  BSYNC.RECONVERGENT B1 ;  /* 0x0000000000017941 */ /* 0x000fea0003800200 */
.L_x_12102:
[----:B------:R-:W-:Y:S01]  /*d6b0*/  I2FP.F32.U32 R27, R27 ;  /* 0x0000001b001b7245 */ /* 0x000fe20000201000 */
[----:B------:R-:W-:Y:S01]  /*d6c0*/  BSSY.RECONVERGENT B1, `(.L_x_12107) ;  /* 0x0000050000017945 */ /* 0x000fe20003800200 */
[----:B------:R-:W-:-:S03]  /*d6d0*/  SHF.L.U32 R29, R67, 0x10, RZ ;  /* 0x00000010431d7819 */ /* 0x000fc600000006ff */
[----:B------:R-:W-:Y:S01]  /*d6e0*/  FFMA.FTZ R22, R27, R230, 1.1641532182693481445e-10 ;  /* 0x2f0000001b167423 */ /* 0x000fe200000100e6 */
[----:B------:R-:W-:Y:S01]  /*d6f0*/  FSEL R27, R12, RZ, P4 ;  /* 0x000000ff0c1b7208 */ /* 0x000fe20002000000 */
[----:B------:R-:W-:-:S03]  /*d700*/  FMUL.FTZ R29, R29, R210 ;  /* 0x000000d21d1d7220 */ /* 0x000fc60000410000 */
[----:B------:R-:W-:-:S04]  /*d710*/  FSETP.GTU.FTZ.AND P5, PT, R22, R209, PT ;  /* 0x000000d11600720b */ /* 0x000fc80003fbc000 */
[----:B------:R-:W-:Y:S01]  /*d720*/  FSEL R42, R29, RZ, !P5 ;  /* 0x000000ff1d2a7208 */ /* 0x000fe20006800000 */
[----:B------:R-:W-:Y:S01]  /*d730*/  IMAD.MOV.U32 R29, RZ, RZ, 0x2 ;  /* 0x00000002ff1d7424 */ /* 0x000fe200078e00ff */
        /* <DEDUP_REMOVED lines=15> */
.L_x_12109:
        /* <DEDUP_REMOVED lines=13> */
.L_x_12111:
[----:B------:R-:W-:Y:S05]  /*d900*/  BSYNC.RECONVERGENT B2 ;  /* 0x0000000000027941 */ /* 0x000fea0003800200 */
.L_x_12110:
        /* <DEDUP_REMOVED lines=43> */
.L_x_12108:
[----:B------:R-:W-:Y:S05]  /*dbc0*/  BSYNC.RECONVERGENT B1 ;  /* 0x0000000000017941 */ /* 0x000fea0003800200 */
.L_x_12107:
        /* <DEDUP_REMOVED lines=18> */
.L_x_12114:
        /* <DEDUP_REMOVED lines=15> */
.L_x_12116:
[----:B------:R-:W-:Y:S05]  /*dde0*/  BSYNC.RECONVERGENT B2 ;  /* 0x0000000000027941 */ /* 0x000fea0003800200 */
.L_x_12115:
        /* <DEDUP_REMOVED lines=43> */
.L_x_12113:
[----:B------:R-:W-:Y:S05]  /*e0a0*/  BSYNC.RECONVERGENT B1 ;  /* 0x0000000000017941 */ /* 0x000fea0003800200 */
.L_x_12112:
        /* <DEDUP_REMOVED lines=12> */
.L_x_12036:
[----:B------:R-:W-:Y:S01]  /*e170*/  ISETP.NE.AND P2, PT, R34, 0x1, PT ;  /* 0x000000012200780c */ /* 0x000fe20003f45270 */
[----:B------:R-:W-:Y:S01]  /*e180*/  BSSY.RECONVERGENT B1, `(.L_x_12118) ;  /* 0x0000047000017945 */ /* 0x000fe20003800200 */
[----:B0-----:R-:W-:Y:S01]  /*e190*/  IMAD.MOV.U32 R28, RZ, RZ, 0x2 ;  /* 0x00000002ff1c7424 */ /* 0x001fe200078e00ff */
        /* <DEDUP_REMOVED lines=13> */
.L_x_12120:
        /* <DEDUP_REMOVED lines=13> */
.L_x_12122:
[----:B------:R-:W-:Y:S05]  /*e340*/  BSYNC.RECONVERGENT B2 ;  /* 0x0000000000027941 */ /* 0x000fea0003800200 */
.L_x_12121:
        /* <DEDUP_REMOVED lines=42> */
.L_x_12119:
[----:B------:R-:W-:Y:S05]  /*e5f0*/  BSYNC.RECONVERGENT B1 ;  /* 0x0000000000017941 */ /* 0x000fea0003800200 */
.L_x_12118:
[----:B------:R-:W-:Y:S01]  /*e600*/  ISETP.NE.AND P2, PT, R28, 0x1, PT ;  /* 0x000000011c00780c */ /* 0x000fe20003f45270 */
[----:B------:R-:W-:Y:S01]  /*e610*/  BSSY.RECONVERGENT B1, `(.L_x_12123) ;  /* 0x000004b000017945 */ /* 0x000fe20003800200 */
[----:B------:R-:W-:Y:S01]  /*e620*/  I2FP.F32.U32 R27, R26 ;  /* 0x0000001a001b7245 */ /* 0x000fe20000201000 */
[----:B------:R-:W-:Y:S02]  /*e630*/  HFMA2 R30, -RZ, RZ, 0, 1.1920928955078125e-07 ;  /* 0x00000002ff1e7431 */ /* 0x000fe400000001ff */
[----:B------:R-:W-:Y:S02]  /*e640*/  IMAD.MOV.U32 R26, RZ, RZ, R218 ;  /* 0x000000ffff1a7224 */ /* 0x000fe400078e00da */
[----:B------:R-:W-:Y:S01]  /*e650*/  FFMA.FTZ R24, R27, R230, 1.1641532182693481445e-10 ;  /* 0x2f0000001b187423 */ /* 0x000fe200000100e6 */
[----:B-----5:R-:W-:-:S04]  /*e660*/  IMAD.U32 R27, R20, 0x10000, RZ ;  /* 0x00010000141b7824 */ /* 0x020fc800078e00ff */
[----:B------:R-:W-:Y:S02]  /*e670*/  FSETP.LE.FTZ.AND P3, PT, R24, R209, PT ;  /* 0x000000d11800720b */ /* 0x000fe40003f73000 */
[----:B------:R-:W-:Y:S02]  /*e680*/  PRMT R24, R20, 0x7632, R24 ;  /* 0x0000763214187816 */ /* 0x000fe40000000018 */
        /* <DEDUP_REMOVED lines=10> */
.L_x_12125:
        /* <DEDUP_REMOVED lines=13> */
.L_x_12127:
[----:B------:R-:W-:Y:S05]  /*e800*/  BSYNC.RECONVERGENT B2 ;  /* 0x0000000000027941 */ /* 0x000fea0003800200 */
.L_x_12126:
        /* <DEDUP_REMOVED lines=43> */
.L_x_12124:
[----:B------:R-:W-:Y:S05]  /*eac0*/  BSYNC.RECONVERGENT B1 ;  /* 0x0000000000017941 */ /* 0x000fea0003800200 */
.L_x_12123:
[----:B------:R-:W-:Y:S01]  /*ead0*/  ISETP.NE.AND P2, PT, R30, 0x1, PT ;  /* 0x000000011e00780c */ /* 0x000fe20003f45270 */
[----:B------:R-:W-:Y:S01]  /*eae0*/  BSSY.RECONVERGENT B1, `(.L_x_12128) ;  /* 0x000004a000017945 */ /* 0x000fe20003800200 */
[----:B------:R-:W-:Y:S01]  /*eaf0*/  I2FP.F32.U32 R29, R26 ;  /* 0x0000001a001d7245 */ /* 0x000fe20000201000 */
[----:B------:R-:W-:Y:S02]  /*eb00*/  HFMA2 R32, -RZ, RZ, 0, 1.1920928955078125e-07 ;  /* 0x00000002ff207431 */ /* 0x000fe400000001ff */
[----:B------:R-:W-:Y:S02]  /*eb10*/  IMAD.U32 R28, R24, 0x10000, RZ ;  /* 0x00010000181c7824 */ /* 0x000fe400078e00ff */
[----:B------:R-:W-:-:S05]  /*eb20*/  FFMA.FTZ R26, R29, R230, 1.1641532182693481445e-10 ;  /* 0x2f0000001d1a7423 */ /* 0x000fca00000100e6 */
        /* <DEDUP_REMOVED lines=12> */
.L_x_12130:
        /* <DEDUP_REMOVED lines=13> */
.L_x_12132:
[----:B------:R-:W-:Y:S05]  /*ecc0*/  BSYNC.RECONVERGENT B2 ;  /* 0x0000000000027941 */ /* 0x000fea0003800200 */
.L_x_12131:
        /* <DEDUP_REMOVED lines=43> */
.L_x_12129:
[----:B------:R-:W-:Y:S05]  /*ef80*/  BSYNC.RECONVERGENT B1 ;  /* 0x0000000000017941 */ /* 0x000fea0003800200 */
.L_x_12128:
        /* <DEDUP_REMOVED lines=8> */
[----:B------:R-:W-:-:S04]  /*f010*/  FSETP.LE.FTZ.AND P3, PT, R26, R209, PT ;  /* 0x000000d11a00720b */ /* 0x000fc80003f73000 */
        /* <DEDUP_REMOVED lines=10> */
.L_x_12135:
        /* <DEDUP_REMOVED lines=13> */
.L_x_12137:
[----:B------:R-:W-:Y:S05]  /*f190*/  BSYNC.RECONVERGENT B2 ;  /* 0x0000000000027941 */ /* 0x000fea0003800200 */
.L_x_12136:
        /* <DEDUP_REMOVED lines=43> */
.L_x_12134:
[----:B------:R-:W-:Y:S05]  /*f450*/  BSYNC.RECONVERGENT B1 ;  /* 0x0000000000017941 */ /* 0x000fea0003800200 */
.L_x_12133:
[----:B------:R-:W-:Y:S01]  /*f460*/  ISETP.NE.AND P2, PT, R33, 0x1, PT ;  /* 0x000000012100780c */ /* 0x000fe20003f45270 */
[----:B------:R-:W-:Y:S01]  /*f470*/  BSSY.RECONVERGENT B1, `(.L_x_12138) ;  /* 0x000004a000017945 */ /* 0x000fe20003800200 */
[----:B------:R-:W-:Y:S01]  /*f480*/  I2FP.F32.U32 R31, R31 ;  /* 0x0000001f001f7245 */ /* 0x000fe20000201000 */
[----:B------:R-:W-:-:S04]  /*f490*/  HFMA2 R34, -RZ, RZ, 0, 1.1920928955078125e-07 ;  /* 0x00000002ff227431 */ /* 0x000fc800000001ff */
[----:B------:R-:W-:Y:S01]  /*f4a0*/  FFMA.FTZ R30, R31, R230, 1.1641532182693481445e-10 ;  /* 0x2f0000001f1e7423 */ /* 0x000fe200000100e6 */
[----:B------:R-:W-:-:S04]  /*f4b0*/  IMAD.MOV.U32 R31, RZ, RZ, R218 ;  /* 0x000000ffff1f7224 */ /* 0x000fc800078e00da */
[----:B------:R-:W-:Y:S01]  /*f4c0*/  FSETP.LE.FTZ.AND P3, PT, R30, R209, PT ;  /* 0x000000d11e00720b */ /* 0x000fe20003f73000 */
[----:B------:R-:W-:-:S03]  /*f4d0*/  IMAD.U32 R30, R21, 0x10000, RZ ;  /* 0x00010000151e7824 */ /* 0x000fc600078e00ff */
        /* <DEDUP_REMOVED lines=10> */
.L_x_12140:
        /* <DEDUP_REMOVED lines=13> */
.L_x_12142:
[----:B------:R-:W-:Y:S05]  /*f650*/  BSYNC.RECONVERGENT B2 ;  /* 0x0000000000027941 */ /* 0x000fea0003800200 */
.L_x_12141:
        /* <DEDUP_REMOVED lines=43> */
.L_x_12139:
[----:B------:R-:W-:Y:S05]  /*f910*/  BSYNC.RECONVERGENT B1 ;  /* 0x0000000000017941 */ /* 0x000fea0003800200 */
.L_x_12138:
        /* <DEDUP_REMOVED lines=18> */
.L_x_12145:
        /* <DEDUP_REMOVED lines=13> */
.L_x_12147:
[----:B------:R-:W-:Y:S05]  /*fb10*/  BSYNC.RECONVERGENT B2 ;  /* 0x0000000000027941 */ /* 0x000fea0003800200 */
.L_x_12146:
        /* <DEDUP_REMOVED lines=43> */
.L_x_12144:
[----:B------:R-:W-:Y:S05]  /*fdd0*/  BSYNC.RECONVERGENT B1 ;  /* 0x0000000000017941 */ /* 0x000fea0003800200 */
.L_x_12143:
        /* <DEDUP_REMOVED lines=17> */
.L_x_12150:
        /* <DEDUP_REMOVED lines=13> */
.L_x_12152:
[----:B------:R-:W-:Y:S05]  /*ffc0*/  BSYNC.RECONVERGENT B2 ;  /* 0x0000000000027941 */ /* 0x000fea0003800200 */
.L_x_12151:
        /* <DEDUP_REMOVED lines=43> */
.L_x_12149:
[----:B------:R-:W-:Y:S05]  /*10280*/  BSYNC.RECONVERGENT B1 ;  /* 0x0000000000017941 */ /* 0x000fea0003800200 */
.L_x_12148:
        /* <DEDUP_REMOVED lines=18> */
.L_x_12155:
        /* <DEDUP_REMOVED lines=13> */
.L_x_12157:
[----:B------:R-:W-:Y:S05]  /*10480*/  BSYNC.RECONVERGENT B2 ;  /* 0x0000000000027941 */ /* 0x000fea0003800200 */
.L_x_12156:
        /* <DEDUP_REMOVED lines=43> */
.L_x_12154:
[----:B------:R-:W-:Y:S05]  /*10740*/  BSYNC.RECONVERGENT B1 ;  /* 0x0000000000017941 */ /* 0x000fea0003800200 */
.L_x_12153:
[----:B------:R-:W-:Y:S01]  /*10750*/  P2R R35, PR, RZ, 0x2 ;  /* 0x00000002ff237803 */ /* 0x000fe20000000000 */
[-C--:B------:R-:W-:Y:S01]  /*10760*/  FMUL.FTZ R27, R27, R210.reuse ;  /* 0x000000d21b1b7220 */ /* 0x080fe20000410000 */
[----:B------:R-:W-:Y:S01]  /*10770*/  I2FP.F32.U32 R33, R33 ;  /* 0x0000002100217245 */ /* 0x000fe20000201000 */
[----:B------:R-:W-:Y:S01]  /*10780*/  FMUL.FTZ R29, R29, R210 ;  /* 0x000000d21d1d7220 */ /* 0x000fe20000410000 */
[----:B------:R-:W-:Y:S01]  /*10790*/  ISETP.NE.AND P1, PT, R20, RZ, PT ;  /* 0x000000ff1400720c */ /* 0x000fe20003f25270 */
[----:B------:R-:W-:Y:S01]  /*107a0*/  IMAD.U32 R23, R23, 0x10000, RZ ;  /* 0x0001000017177824 */ /* 0x000fe200078e00ff */
[----:B------:R-:W-:Y:S01]  /*107b0*/  ISETP.NE.AND P5, PT, R26, RZ, PT ;  /* 0x000000ff1a00720c */ /* 0x000fe20003fa5270 */
        /* <DEDUP_REMOVED lines=11> */
[----:B------:R-:W-:Y:S02]  /*10870*/  ISETP.NE.AND P0, PT, R24, RZ, PT ;  /* 0x000000ff1800720c */ /* 0x000fe40003f05270 */
[----:B------:R-:W-:Y:S02]  /*10880*/  ISETP.NE.AND P6, PT, R21, RZ, PT ;  /* 0x000000ff1500720c */ /* 0x000fe40003fc5270 */
        /* <DEDUP_REMOVED lines=17> */
.L_x_12117:
[----:B------:R-:W-:Y:S02]  /*109a0*/  SEL R31, RZ, 0x100, !P3 ;  /* 0x00000100ff1f7807 */ /* 0x000fe40005800000 */
[----:B------:R-:W-:Y:S02]  /*109b0*/  ISETP.NE.AND P6, PT, R20, RZ, PT ;  /* 0x000000ff1400720c */ /* 0x000fe40003fc5270 */
[----:B------:R-:W-:Y:S01]  /*109c0*/  ISETP.NE.AND P3, PT, R21, RZ, PT ;  /* 0x000000ff1500720c */ /* 0x000fe20003f65270 */
[----:B------:R-:W-:Y:S01]  /*109d0*/  IMAD.WIDE.U32 R20, R211, 0x20, R214 ;  /* 0x00000020d3147825 */ /* 0x000fe200078e00d6 */
[----:B------:R-:W-:Y:S02]  /*109e0*/  SEL R23, RZ, 0x1000000, !P5 ;  /* 0x01000000ff177807 */ /* 0x000fe40006800000 */
[----:B------:R-:W-:Y:S02]  /*109f0*/  SEL R22, RZ, 0x10000, !P4 ;  /* 0x00010000ff167807 */ /* 0x000fe40006000000 */
[----:B------:R-:W-:Y:S01]  /*10a00*/  STG.E.128 desc[UR8][R20.64], R44 ;  /* 0x0000002c14007986 */ /* 0x000fe2000c101d08 */
[----:B------:R-:W-:-:S02]  /*10a10*/  ISETP.NE.AND P5, PT, R24, RZ, PT ;  /* 0x000000ff1800720c */ /* 0x000fc40003fa5270 */
[----:B------:R-:W-:Y:S01]  /*10a20*/  LOP3.LUT R31, R31, R23, R22, 0xfe, !PT ;  /* 0x000000171f1f7212 */ /* 0x000fe200078efe16 */
[----:B------:R0:W-:Y:S01]  /*10a30*/  STG.E.128 desc[UR8][R20.64+0x10], R40 ;  /* 0x0000102814007986 */ /* 0x0001e2000c101d08 */
[----:B------:R-:W1:Y:S01]  /*10a40*/  @P1 LDC.64 R22, c[0x0][0x3a0] ;  /* 0x0000e800ff161b82 */ /* 0x000e620000000a00 */
[----:B------:R-:W-:Y:S02]  /*10a50*/  ISETP.NE.AND P4, PT, R26, RZ, PT ;  /* 0x000000ff1a00720c */ /* 0x000fe40003f85270 */
[----:B------:R-:W-:Y:S02]  /*10a60*/  SEL R26, RZ, 0x1000000, !P3 ;  /* 0x01000000ff1a7807 */ /* 0x000fe40005800000 */
[----:B------:R-:W-:Y:S02]  /*10a70*/  SEL R27, RZ, 0x10000, !P4 ;  /* 0x00010000ff1b7807 */ /* 0x000fe40006000000 */
[----:B------:R-:W-:Y:S02]  /*10a80*/  SEL R24, RZ, 0x100, !P5 ;  /* 0x00000100ff187807 */ /* 0x000fe40006800000 */
[----:B------:R-:W-:-:S02]  /*10a90*/  SEL R29, RZ, 0x1, !P6 ;  /* 0x00000001ff1d7807 */ /* 0x000fc40007000000 */
[----:B------:R-:W-:Y:S02]  /*10aa0*/  LOP3.LUT R24, R24, R26, R27, 0xfe, !PT ;  /* 0x0000001a18187212 */ /* 0x000fe400078efe1b */
[----:B------:R-:W-:Y:S02]  /*10ab0*/  SEL R26, RZ, 0x1, !P2 ;  /* 0x00000001ff1a7807 */ /* 0x000fe40005000000 */
[----:B------:R-:W-:Y:S01]  /*10ac0*/  IADD3 R212, PT, PT, R14, 0x40, RZ ;  /* 0x000000400ed47810 */ /* 0x000fe20007ffe0ff */
[----:B0-----:R-:W0:Y:S01]  /*10ad0*/  @P0 LDC.64 R20, c[0x0][0x398] ;  /* 0x0000e600ff140b82 */ /* 0x001e220000000a00 */
[----:B------:R-:W-:Y:S02]  /*10ae0*/  LOP3.LUT R27, R31, R26, RZ, 0xfc, !PT ;  /* 0x0000001a1f1b7212 */ /* 0x000fe400078efcff */
[----:B------:R-:W-:Y:S01]  /*10af0*/  LOP3.LUT R26, R24, R29, RZ, 0xfc, !PT ;  /* 0x0000001d181a7212 */ /* 0x000fe200078efcff */
[----:B------:R-:W-:-:S04]  /*10b00*/  IMAD.WIDE.U32 R28, R211, 0x8, R228 ;  /* 0x00000008d31c7825 */ /* 0x000fc800078e00e4 */
[C---:B-1----:R-:W-:Y:S01]  /*10b10*/  @P1 IMAD.WIDE.U32 R22, R212.reuse, 0x20, R22 ;  /* 0x00000020d4161825 */ /* 0x042fe200078e0016 */
[----:B------:R1:W-:Y:S03]  /*10b20*/  STG.E.64 desc[UR8][R28.64], R26 ;  /* 0x0000001a1c007986 */ /* 0x0003e6000c101b08 */
[----:B-1----:R-:W-:-:S04]  /*10b30*/  IMAD.WIDE.U32 R26, R212, 0x10, R222 ;  /* 0x00000010d41a7825 */ /* 0x002fc800078e00de */
[----:B0-----:R-:W-:Y:S01]  /*10b40*/  @P0 IMAD.WIDE.U32 R20, R212, 0x10, R20 ;  /* 0x00000010d4140825 */ /* 0x001fe200078e0014 */
[----:B------:R-:W-:Y:S06]  /*10b50*/  @!P0 BRA `(.L_x_12158) ;  /* 0x0000000000508947 */ /* 0x000fec0003800000 */
        /* <DEDUP_REMOVED lines=15> */
[----:B------:R-:W-:Y:S02]  /*10c50*/  LOP3.LUT R31, R32, R28, R30, 0xfe, !PT ;  /* 0x0000001c201f7212 */ /* 0x000fe400078efe1e */
[----:B------:R-:W-:Y:S02]  /*10c60*/  LOP3.LUT R29, R35, R33, RZ, 0xfc, !PT ;  /* 0x00000021231d7212 */ /* 0x000fe400078efcff */
[----:B------:R-:W-:Y:S01]  /*10c70*/  LOP3.LUT R28, R31, 0xff, R6, 0xf8, !PT ;  /* 0x000000ff1f1c7812 */ /* 0x000fe200078ef806 */
[----:B0-----:R-:W-:-:S05]  /*10c80*/  IMAD.WIDE.U32 R30, R211, 0x8, R36 ;  /* 0x00000008d31e7825 */ /* 0x001fca00078e0024 */
[----:B------:R0:W-:Y:S02]  /*10c90*/  STG.E.64 desc[UR8][R30.64], R28 ;  /* 0x0000001c1e007986 */ /* 0x0001e4000c101b08 */
.L_x_12158:
[----:B------:R1:W5:Y:S04]  /*10ca0*/  @P0 LDG.E.128 R64, desc[UR8][R20.64] ;  /* 0x0000000814400981 */ /* 0x000368000c1e1d00 */
[----:B------:R1:W5:Y:S04]  /*10cb0*/  @P1 LDG.E.128 R60, desc[UR8][R22.64] ;  /* 0x00000008163c1981 */ /* 0x000368000c1e1d00 */
[----:B------:R1:W5:Y:S04]  /*10cc0*/  @P1 LDG.E.128 R56, desc[UR8][R22.64+0x10] ;  /* 0x0000100816381981 */ /* 0x000368000c1e1d00 */
[----:B------:R1:W5:Y:S01]  /*10cd0*/  LDG.E.128 R20, desc[UR8][R26.64] ;  /* 0x000000081a147981 */ /* 0x000362000c1e1d00 */
        /* <DEDUP_REMOVED lines=17> */
.L_x_12162:
        /* <DEDUP_REMOVED lines=13> */
.L_x_12164:
[----:B------:R-:W-:Y:S05]  /*10ec0*/  BSYNC.RECONVERGENT B2 ;  /* 0x0000000000027941 */ /* 0x000fea0003800200 */
.L_x_12163:
[----:B-1----:R-:W-:Y:S01]  /*10ed0*/  IMAD.WIDE.U32 R26, R0, -0x326172a9, RZ ;  /* 0xcd9e8d57001a7825 */ /* 0x002fe200078e00ff */
        /* <DEDUP_REMOVED lines=41> */
.L_x_12161:
[----:B------:R-:W-:Y:S05]  /*11170*/  BSYNC.RECONVERGENT B1 ;  /* 0x0000000000017941 */ /* 0x000fea0003800200 */
.L_x_12160:
        /* <DEDUP_REMOVED lines=8> */
[----:B-1----:R-:W-:Y:S02]  /*11200*/  PRMT R20, R20, 0x7632, R20 ;  /* 0x0000763214147816 */ /* 0x002fe40000000014 */
        /* <DEDUP_REMOVED lines=12> */
.L_x_12167:
        /* <DEDUP_REMOVED lines=13> */
.L_x_12169:
[----:B------:R-:W-:Y:S05]  /*113a0*/  BSYNC.RECONVERGENT B2 ;  /* 0x0000000000027941 */ /* 0x000fea0003800200 */
.L_x_12168:
        /* <DEDUP_REMOVED lines=42> */
.L_x_12166:
[----:B------:R-:W-:Y:S05]  /*11650*/  BSYNC.RECONVERGENT B1 ;  /* 0x0000000000017941 */ /* 0x000fea0003800200 */
.L_x_12165:
[----:B------:R-:W-:Y:S01]  /*11660*/  I2FP.F32.U32 R7, R9 ;  /* 0x0000000900077245 */ /* 0x000fe20000201000 */
[----:B------:R-:W-:Y:S01]  /*11670*/  IMAD.U32 R9, R64, 0x10000, RZ ;  /* 0x0001000040097824 */ /* 0x000fe200078e00ff */
[----:B------:R-:W-:Y:S01]  /*11680*/  ISETP.NE.AND P3, PT, R10, 0x1, PT ;  /* 0x000000010a00780c */ /* 0x000fe20003f65270 */
[----:B------:R-:W-:Y:S01]  /*11690*/  BSSY.RECONVERGENT B1, `(.L_x_12170) ;  /* 0x000004c000017945 */ /* 0x000fe20003800200 */
[----:B------:R-:W-:Y:S02]  /*116a0*/  HFMA2 R11, -RZ, RZ, 0, 1.1920928955078125e-07 ;  /* 0x00000002ff0b7431 */ /* 0x000fe400000001ff */
[----:B------:R-:W-:Y:S01]  /*116b0*/  FFMA.FTZ R8, R7, R230, 1.1641532182693481445e-10 ;  /* 0x2f00000007087423 */ /* 0x000fe200000100e6 */
[----:B------:R-:W-:Y:S01]  /*116c0*/  FMUL.FTZ R9, R9, R210 ;  /* 0x000000d209097220 */ /* 0x000fe20000410000 */
[----:B------:R-:W-:-:S03]  /*116d0*/  FSEL R7, R6, RZ, P4 ;  /* 0x000000ff06077208 */ /* 0x000fc60002000000 */
        /* <DEDUP_REMOVED lines=15> */
.L_x_12172:
        /* <DEDUP_REMOVED lines=13> */
.L_x_12174:
[----:B------:R-:W-:Y:S05]  /*118a0*/  BSYNC.RECONVERGENT B2 ;  /* 0x0000000000027941 */ /* 0x000fea0003800200 */
.L_x_12173:
        /* <DEDUP_REMOVED lines=42> */
.L_x_12171:
[----:B------:R-:W-:Y:S05]  /*11b50*/  BSYNC.RECONVERGENT B1 ;  /* 0x0000000000017941 */ /* 0x000fea0003800200 */
.L_x_12170:
        /* <DEDUP_REMOVED lines=19> */
.L_x_12177:
        /* <DEDUP_REMOVED lines=13> */
.L_x_12179:
[----:B------:R-:W-:Y:S05]  /*11d60*/  BSYNC.RECONVERGENT B2 ;  /* 0x0000000000027941 */ /* 0x000fea0003800200 */
.L_x_12178:
        /* <DEDUP_REMOVED lines=42> */
.L_x_12176:
[----:B------:R-:W-:Y:S05]  /*12010*/  BSYNC.RECONVERGENT B1 ;  /* 0x0000000000017941 */ /* 0x000fea0003800200 */
.L_x_12175:
[----:B------:R-:W-:Y:S01]  /*12020*/  I2FP.F32.U32 R9, R9 ;  /* 0x0000000900097245 */ /* 0x000fe20000201000 */
[----:B------:R-:W-:Y:S01]  /*12030*/  BSSY.RECONVERGENT B1, `(.L_x_12180) ;  /* 0x000004f000017945 */ /* 0x000fe20003800200 */
[----:B------:R-:W-:Y:S01]  /*12040*/  PRMT R8, R64, 0x7632, R8 ;  /* 0x0000763240087816 */ /* 0x000fe20000000008 */
[----:B------:R-:W-:Y:S01]  /*12050*/  IMAD.MOV.U32 R26, RZ, RZ, 0x2 ;  /* 0x00000002ff1a7424 */ /* 0x000fe200078e00ff */
[----:B------:R-:W-:Y:S02]  /*12060*/  ISETP.NE.AND P3, PT, R10, 0x1, PT ;  /* 0x000000010a00780c */ /* 0x000fe40003f65270 */
[----:B------:R-:W-:Y:S01]  /*12070*/  SHF.L.U32 R11, R8, 0x10, RZ ;  /* 0x00000010080b7819 */ /* 0x000fe200000006ff */
[----:B------:R-:W-:Y:S01]  /*12080*/  FFMA.FTZ R8, R9, R230, 1.1641532182693481445e-10 ;  /* 0x2f00000009087423 */ /* 0x000fe200000100e6 */
[----:B------:R-:W-:-:S03]  /*12090*/  IMAD.MOV.U32 R9, RZ, RZ, R218 ;  /* 0x000000ffff097224 */ /* 0x000fc600078e00da */
[----:B------:R-:W-:Y:S01]  /*120a0*/  FMUL.FTZ R11, R11, R210 ;  /* 0x000000d20b0b7220 */ /* 0x000fe20000410000 */
        /* <DEDUP_REMOVED lines=15> */
.L_x_12182:
        /* <DEDUP_REMOVED lines=13> */
.L_x_12184:
[----:B------:R-:W-:Y:S05]  /*12270*/  BSYNC.RECONVERGENT B2 ;  /* 0x0000000000027941 */ /* 0x000fea0003800200 */
.L_x_12183:
        /* <DEDUP_REMOVED lines=42> */
.L_x_12181:
[----:B------:R-:W-:Y:S05]  /*12520*/  BSYNC.RECONVERGENT B1 ;  /* 0x0000000000017941 */ /* 0x000fea0003800200 */
.L_x_12180:
[----:B------:R-:W-:Y:S01]  /*12530*/  ISETP.NE.AND P2, PT, R26, 0x1, PT ;  /* 0x000000011a00780c */ /* 0x000fe20003f45270 */
[----:B------:R-:W-:Y:S01]  /*12540*/  IMAD.U32 R11, R21, 0x10000, RZ ;  /* 0x00010000150b7824 */ /* 0x000fe200078e00ff */
        /* <DEDUP_REMOVED lines=18> */
.L_x_12187:
        /* <DEDUP_REMOVED lines=13> */
.L_x_12189:
[----:B------:R-:W-:Y:S05]  /*12740*/  BSYNC.RECONVERGENT B2 ;  /* 0x0000000000027941 */ /* 0x000fea0003800200 */
.L_x_12188:
        /* <DEDUP_REMOVED lines=43> */
.L_x_12186:
[----:B------:R-:W-:Y:S05]  /*12a00*/  BSYNC.RECONVERGENT B1 ;  /* 0x0000000000017941 */ /* 0x000fea0003800200 */
.L_x_12185:
        /* <DEDUP_REMOVED lines=23> */
.L_x_12192:
        /* <DEDUP_REMOVED lines=13> */
.L_x_12194:
[----:B------:R-:W-:Y:S05]  /*12c50*/  BSYNC.RECONVERGENT B2 ;  /* 0x0000000000027941 */ /* 0x000fea0003800200 */
.L_x_12193:
[----:B0-----:R-:W-:Y:S01]  /*12c60*/  IMAD.WIDE.U32 R30, R0, -0x326172a9, RZ ;  /* 0xcd9e8d57001e7825 */ /* 0x001fe200078e00ff */
        /* <DEDUP_REMOVED lines=42> */
.L_x_12191:
[----:B------:R-:W-:Y:S05]  /*12f10*/  BSYNC.RECONVERGENT B1 ;  /* 0x0000000000017941 */ /* 0x000fea0003800200 */
.L_x_12190:
        /* <DEDUP_REMOVED lines=19> */
.L_x_12197:
        /* <DEDUP_REMOVED lines=13> */
.L_x_12199:
[----:B------:R-:W-:Y:S05]  /*13120*/  BSYNC.RECONVERGENT B2 ;  /* 0x0000000000027941 */ /* 0x000fea0003800200 */
.L_x_12198:
        /* <DEDUP_REMOVED lines=43> */
.L_x_12196:
[----:B------:R-:W-:Y:S05]  /*133e0*/  BSYNC.RECONVERGENT B1 ;  /* 0x0000000000017941 */ /* 0x000fea0003800200 */
.L_x_12195:
[----:B------:R-:W-:Y:S01]  /*133f0*/  PRMT R10, R65, 0x7632, R10 ;  /* 0x00007632410a7816 */ /* 0x000fe2000000000a */
[----:B------:R-:W-:Y:S01]  /*13400*/  BSSY.RECONVERGENT B1, `(.L_x_12200) ;  /* 0x0000050000017945 */ /* 0x000fe20003800200 */
[----:B------:R-:W-:Y:S01]  /*13410*/  I2FP.F32.U32 R11, R11 ;  /* 0x0000000b000b7245 */ /* 0x000fe20000201000 */
[----:B0-----:R-:W-:Y:S02]  /*13420*/  HFMA2 R28, -RZ, RZ, 0, 1.1920928955078125e-07 ;  /* 0x00000002ff1c7431 */ /* 0x001fe400000001ff */
[----:B------:R-:W-:Y:S02]  /*13430*/  IMAD.U32 R27, R10, 0x10000, RZ ;  /* 0x000100000a1b7824 */ /* 0x000fe400078e00ff */
[----:B------:R-:W-:Y:S01]  /*13440*/  FFMA.FTZ R10, R11, R230, 1.1641532182693481445e-10 ;  /* 0x2f0000000b0a7423 */ /* 0x000fe200000100e6 */
[----:B------:R-:W-:Y:S02]  /*13450*/  IMAD.MOV.U32 R11, RZ, RZ, R218 ;  /* 0x000000ffff0b7224 */ /* 0x000fe400078e00da */
[----:B------:R-:W-:-:S02]  /*13460*/  FMUL.FTZ R27, R27, R210 ;  /* 0x000000d21b1b7220 */ /* 0x000fc40000410000 */
        /* <DEDUP_REMOVED lines=16> */
.L_x_12202:
        /* <DEDUP_REMOVED lines=13> */
.L_x_12204:
[----:B------:R-:W-:Y:S05]  /*13640*/  BSYNC.RECONVERGENT B2 ;  /* 0x0000000000027941 */ /* 0x000fea0003800200 */
.L_x_12203:
        /* <DEDUP_REMOVED lines=43> */
.L_x_12201:
[----:B------:R-:W-:Y:S05]  /*13900*/  BSYNC.RECONVERGENT B1 ;  /* 0x0000000000017941 */ /* 0x000fea0003800200 */
.L_x_12200:
[----:B------:R-:W-:Y:S01]  /*13910*/  ISETP.NE.AND P3, PT, R28, 0x1, PT ;  /* 0x000000011c00780c */ /* 0x000fe20003f65270 */
[----:B------:R-:W-:Y:S01]  /*13920*/  IMAD.U32 R27, R22, 0x10000, RZ ;  /* 0x00010000161b7824 */ /* 0x000fe200078e00ff */
[----:B------:R-:W-:Y:S01]  /*13930*/  I2FP.F32.U32 R11, R11 ;  /* 0x0000000b000b7245 */ /* 0x000fe20000201000 */
[----:B------:R-:W-:Y:S01]  /*13940*/  BSSY.RECONVERGENT B1, `(.L_x_12205) ;  /* 0x0000049000017945 */ /* 0x000fe20003800200 */
[----:B------:R-:W-:-:S03]  /*13950*/  IMAD.MOV.U32 R12, RZ, RZ, R218 ;  /* 0x000000ffff0c7224 */ /* 0x000fc600078e00da */
[----:B------:R-:W-:Y:S01]  /*13960*/  FFMA.FTZ R10, R11, R230, 1.1641532182693481445e-10 ;  /* 0x2f0000000b0a7423 */ /* 0x000fe200000100e6 */
[----:B------:R-:W-:Y:S01]  /*13970*/  PRMT R11, R22, 0x7632, R11 ;  /* 0x00007632160b7816 */ /* 0x000fe2000000000b */
[----:B------:R-:W-:-:S03]  /*13980*/  HFMA2 R22, -RZ, RZ, 0, 1.1920928955078125e-07 ;  /* 0x00000002ff167431 */ /* 0x000fc600000001ff */
        /* <DEDUP_REMOVED lines=11> */
.L_x_12207:
        /* <DEDUP_REMOVED lines=13> */
.L_x_12209:
[----:B------:R-:W-:Y:S05]  /*13b10*/  BSYNC.RECONVERGENT B2 ;  /* 0x0000000000027941 */ /* 0x000fea0003800200 */
.L_x_12208:
        /* <DEDUP_REMOVED lines=43> */
.L_x_12206:
[----:B------:R-:W-:Y:S05]  /*13dd0*/  BSYNC.RECONVERGENT B1 ;  /* 0x0000000000017941 */ /* 0x000fea0003800200 */
.L_x_12205:
        /* <DEDUP_REMOVED lines=24> */
.L_x_12212:
        /* <DEDUP_REMOVED lines=13> */
.L_x_12214:
[----:B------:R-:W-:Y:S05]  /*14030*/  BSYNC.RECONVERGENT B2 ;  /* 0x0000000000027941 */ /* 0x000fea0003800200 */
.L_x_12213:
        /* <DEDUP_REMOVED lines=38> */
[----:B------:R-:W-:Y:S01]  /*142a0*/  LOP3.LUT R216, R17, R26, R31, 0x96, !PT ;  /* 0x0000001a11d87212 */ /* 0x000fe200078e961f */
[----:B------:R-:W-:-:S03]  /*142b0*/  IMAD.WIDE.U32 R26, R27, -0x2daee0ad, RZ ;  /* 0xd2511f531b1a7825 */ /* 0x000fc600078e00ff */
[----:B------:R-:W-:Y:S01]  /*142c0*/  MOV R24, R26 ;  /* 0x0000001a00187202 */ /* 0x000fe20000000f00 */
[----:B------:R-:W-:Y:S01]  /*142d0*/  IMAD.MOV.U32 R26, RZ, RZ, RZ ;  /* 0x000000ffff1a7224 */ /* 0x000fe200078e00ff */
[----:B------:R-:W-:-:S07]  /*142e0*/  LOP3.LUT R16, R208, R28, R27, 0x96, !PT ;  /* 0x0000001cd0107212 */ /* 0x000fce00078e961b */
.L_x_12211:
[----:B------:R-:W-:Y:S05]  /*142f0*/  BSYNC.RECONVERGENT B1 ;  /* 0x0000000000017941 */ /* 0x000fea0003800200 */
.L_x_12210:
        /* <DEDUP_REMOVED lines=18> */
.L_x_12217:
        /* <DEDUP_REMOVED lines=13> */
.L_x_12219:
[----:B------:R-:W-:Y:S05]  /*144f0*/  BSYNC.RECONVERGENT B2 ;  /* 0x0000000000027941 */ /* 0x000fea0003800200 */
.L_x_12218:
        /* <DEDUP_REMOVED lines=42> */
[----:B------:R-:W-:-:S07]  /*147a0*/  MOV R24, R26 ;  /* 0x0000001a00187202 */ /* 0x000fce0000000f00 */
.L_x_12216:
[----:B------:R-:W-:Y:S05]  /*147b0*/  BSYNC.RECONVERGENT B1 ;  /* 0x0000000000017941 */ /* 0x000fea0003800200 */
.L_x_12215:
        /* <DEDUP_REMOVED lines=25> */
.L_x_12222:
        /* <DEDUP_REMOVED lines=13> */
.L_x_12224:
[----:B------:R-:W-:Y:S05]  /*14a20*/  BSYNC.RECONVERGENT B2 ;  /* 0x0000000000027941 */ /* 0x000fea0003800200 */
.L_x_12223:
        /* <DEDUP_REMOVED lines=38> */
[----:B------:R-:W-:-:S04]  /*14c90*/  IMAD.WIDE.U32 R26, R12, -0x2daee0ad, RZ ;  /* 0xd2511f530c1a7825 */ /* 0x000fc800078e00ff */
[----:B------:R-:W-:Y:S01]  /*14ca0*/  IMAD.MOV.U32 R12, RZ, RZ, R24 ;  /* 0x000000ffff0c7224 */ /* 0x000fe200078e0018 */
[----:B------:R-:W-:Y:S01]  /*14cb0*/  MOV R24, R26 ;  /* 0x0000001a00187202 */ /* 0x000fe20000000f00 */
[----:B------:R-:W-:Y:S01]  /*14cc0*/  IMAD.MOV.U32 R26, RZ, RZ, RZ ;  /* 0x000000ffff1a7224 */ /* 0x000fe200078e00ff */
[----:B------:R-:W-:-:S07]  /*14cd0*/  LOP3.LUT R16, R208, R28, R27, 0x96, !PT ;  /* 0x0000001cd0107212 */ /* 0x000fce00078e961b */
.L_x_12221:
[----:B------:R-:W-:Y:S05]  /*14ce0*/  BSYNC.RECONVERGENT B1 ;  /* 0x0000000000017941 */ /* 0x000fea0003800200 */
.L_x_12220:
[----:B------:R-:W-:Y:S01]  /*14cf0*/  ISETP.NE.AND P5, PT, R26, 0x1, PT ;  /* 0x000000011a00780c */ /* 0x000fe20003fa5270 */
[C---:B------:R-:W-:Y:S01]  /*14d00*/  IMAD.U32 R29, R23.reuse, 0x10000, RZ ;  /* 0x00010000171d7824 */ /* 0x040fe200078e00ff */
[----:B------:R-:W-:Y:S01]  /*14d10*/  I2FP.F32.U32 R27, R12 ;  /* 0x0000000c001b7245 */ /* 0x000fe20000201000 */
[----:B------:R-:W-:Y:S01]  /*14d20*/  BSSY.RECONVERGENT B1, `(.L_x_12225) ;  /* 0x0000049000017945 */ /* 0x000fe20003800200 */
[----:B------:R-:W-:Y:S01]  /*14d30*/  PRMT R28, R23, 0x7632, R28 ;  /* 0x00007632171c7816 */ /* 0x000fe2000000001c */
[----:B------:R-:W-:Y:S01]  /*14d40*/  FMUL.FTZ R12, R29, R210 ;  /* 0x000000d21d0c7220 */ /* 0x000fe20000410000 */
        /* <DEDUP_REMOVED lines=13> */
.L_x_12227:
        /* <DEDUP_REMOVED lines=13> */
.L_x_12229:
[----:B------:R-:W-:Y:S05]  /*14ef0*/  BSYNC.RECONVERGENT B2 ;  /* 0x0000000000027941 */ /* 0x000fea0003800200 */
.L_x_12228:
        /* <DEDUP_REMOVED lines=40> */
[----:B------:R-:W-:Y:S01]  /*15180*/  LOP3.LUT R16, R208, R26, R23, 0x96, !PT ;  /* 0x0000001ad0107212 */ /* 0x000fe200078e9617 */
[----:B------:R-:W-:Y:S01]  /*15190*/  IMAD.MOV.U32 R23, RZ, RZ, R24 ;  /* 0x000000ffff177224 */ /* 0x000fe200078e0018 */
[----:B------:R-:W-:-:S07]  /*151a0*/  MOV R24, R22 ;  /* 0x0000001600187202 */ /* 0x000fce0000000f00 */
.L_x_12226:
[----:B------:R-:W-:Y:S05]  /*151b0*/  BSYNC.RECONVERGENT B1 ;  /* 0x0000000000017941 */ /* 0x000fea0003800200 */
.L_x_12225:
[----:B------:R-:W-:Y:S01]  /*151c0*/  I2FP.F32.U32 R23, R23 ;  /* 0x0000001700177245 */ /* 0x000fe20000201000 */
[----:B------:R-:W-:Y:S01]  /*151d0*/  BSSY.RECONVERGENT B1, `(.L_x_12230) ;  /* 0x0000050000017945 */ /* 0x000fe20003800200 */
[----:B------:R-:W-:-:S03]  /*151e0*/  HFMA2 R26, -RZ, RZ, 0, 1.1920928955078125e-07 ;  /* 0x00000002ff1a7431 */ /* 0x000fc600000001ff */
[----:B------:R-:W-:Y:S01]  /*151f0*/  FFMA.FTZ R22, R23, R230, 1.1641532182693481445e-10 ;  /* 0x2f00000017167423 */ /* 0x000fe200000100e6 */
[----:B------:R-:W-:-:S04]  /*15200*/  IMAD.U32 R23, R67, 0x10000, RZ ;  /* 0x0001000043177824 */ /* 0x000fc800078e00ff */
[----:B------:R-:W-:Y:S01]  /*15210*/  FMUL.FTZ R23, R23, R210 ;  /* 0x000000d217177220 */ /* 0x000fe20000410000 */
[----:B------:R-:W-:-:S04]  /*15220*/  FSETP.GTU.FTZ.AND P5, PT, R22, R209, PT ;  /* 0x000000d11600720b */ /* 0x000fc80003fbc000 */
[----:B------:R-:W-:Y:S02]  /*15230*/  FSEL R34, R23, RZ, !P5 ;  /* 0x000000ff17227208 */ /* 0x000fe40006800000 */
[----:B------:R-:W-:Y:S02]  /*15240*/  SEL R22, RZ, 0x1, P5 ;  /* 0x00000001ff167807 */ /* 0x000fe40002800000 */
[----:B------:R-:W-:Y:S02]  /*15250*/  ISETP.NE.AND P5, PT, R27, 0x1, PT ;  /* 0x000000011b00780c */ /* 0x000fe40003fa5270 */
[----:B------:R-:W-:Y:S02]  /*15260*/  FSEL R23, R12, RZ, P4 ;  /* 0x000000ff0c177208 */ /* 0x000fe40002000000 */
[----:B------:R-:W-:-:S03]  /*15270*/  PRMT R12, R22, 0x7610, R12 ;  /* 0x00007610160c7816 */ /* 0x000fc6000000000c */
[----:B------:R-:W-:Y:S01]  /*15280*/  FADD.FTZ R34, R34, R23 ;  /* 0x0000001722227221 */ /* 0x000fe20000010000 */
[----:B------:R-:W-:-:S03]  /*15290*/  IMAD.MOV.U32 R23, RZ, RZ, R218 ;  /* 0x000000ffff177224 */ /* 0x000fc600078e00da */
[----:B------:R-:W-:Y:S02]  /*152a0*/  @P1 FADD.FTZ R34, R58, R34 ;  /* 0x000000223a221221 */ /* 0x000fe40000010000 */
        /* <DEDUP_REMOVED lines=9> */
.L_x_12232:
        /* <DEDUP_REMOVED lines=13> */
.L_x_12234:
[----:B------:R-:W-:Y:S05]  /*15410*/  BSYNC.RECONVERGENT B2 ;  /* 0x0000000000027941 */ /* 0x000fea0003800200 */
.L_x_12233:
        /* <DEDUP_REMOVED lines=40> */
[----:B------:R-:W-:Y:S01]  /*156a0*/  IMAD.MOV.U32 R23, RZ, RZ, R24 ;  /* 0x000000ffff177224 */ /* 0x000fe200078e0018 */
[----:B------:R-:W-:Y:S01]  /*156b0*/  MOV R24, R22 ;  /* 0x0000001600187202 */ /* 0x000fe20000000f00 */
[----:B------:R-:W-:-:S07]  /*156c0*/  IMAD.MOV.U32 R26, RZ, RZ, RZ ;  /* 0x000000ffff1a7224 */ /* 0x000fce00078e00ff */
.L_x_12231:
[----:B------:R-:W-:Y:S05]  /*156d0*/  BSYNC.RECONVERGENT B1 ;  /* 0x0000000000017941 */ /* 0x000fea0003800200 */
.L_x_12230:
        /* <DEDUP_REMOVED lines=18> */
.L_x_12237:
        /* <DEDUP_REMOVED lines=15> */
.L_x_12239:
[----:B------:R-:W-:Y:S05]  /*158f0*/  BSYNC.RECONVERGENT B2 ;  /* 0x0000000000027941 */ /* 0x000fea0003800200 */
.L_x_12238:
        /* <DEDUP_REMOVED lines=43> */
.L_x_12236:
[----:B------:R-:W-:Y:S05]  /*15bb0*/  BSYNC.RECONVERGENT B1 ;  /* 0x0000000000017941 */ /* 0x000fea0003800200 */
.L_x_12235:
        /* <DEDUP_REMOVED lines=12> */
.L_x_12159:
        /* <DEDUP_REMOVED lines=11> */
[----:B------:R-:W-:Y:S01]  /*15d30*/  @!P2 MOV R26, R16 ;  /* 0x00000010001aa202 */ /* 0x000fe20000000f00 */
[----:B------:R-:W-:Y:S02]  /*15d40*/  @P2 VIADD R27, R34, 0x1 ;  /* 0x00000001221b2836 */ /* 0x000fe40000000000 */
[----:B------:R-:W-:Y:S02]  /*15d50*/  @P2 IMAD.MOV.U32 R24, RZ, RZ, R25 ;  /* 0x000000ffff182224 */ /* 0x000fe400078e0019 */
[----:B------:R-:W-:Y:S01]  /*15d60*/  @P2 IMAD.MOV.U32 R26, RZ, RZ, R216 ;  /* 0x000000ffff1a2224 */ /* 0x000fe200078e00d8 */
[----:B------:R-:W-:Y:S06]  /*15d70*/  BRA `(.L_x_12242) ;  /* 0x0000000000e47947 */ /* 0x000fec0003800000 */
.L_x_12243:
        /* <DEDUP_REMOVED lines=13> */
.L_x_12245:
[----:B------:R-:W-:Y:S05]  /*15e50*/  BSYNC.RECONVERGENT B2 ;  /* 0x0000000000027941 */ /* 0x000fea0003800200 */
.L_x_12244:
        /* <DEDUP_REMOVED lines=40> */
[----:B------:R-:W-:Y:S01]  /*160e0*/  LOP3.LUT R16, R208, R28, R27, 0x96, !PT ;  /* 0x0000001cd0107212 */ /* 0x000fe200078e961b */
[----:B------:R-:W-:Y:S01]  /*160f0*/  IMAD.MOV.U32 R27, RZ, RZ, RZ ;  /* 0x000000ffff1b7224 */ /* 0x000fe200078e00ff */
[----:B------:R-:W-:-:S07]  /*16100*/  MOV R26, R25 ;  /* 0x00000019001a7202 */ /* 0x000fce0000000f00 */
.L_x_12242:
[----:B------:R-:W-:Y:S05]  /*16110*/  BSYNC.RECONVERGENT B1 ;  /* 0x0000000000017941 */ /* 0x000fea0003800200 */
.L_x_12241:
[----:B------:R-:W-:Y:S01]  /*16120*/  I2FP.F32.U32 R25, R26 ;  /* 0x0000001a00197245 */ /* 0x000fe20000201000 */
[----:B------:R-:W-:Y:S01]  /*16130*/  BSSY.RECONVERGENT B1, `(.L_x_12246) ;  /* 0x000004c000017945 */ /* 0x000fe20003800200 */
[----:B------:R-:W-:Y:S01]  /*16140*/  ISETP.NE.AND P2, PT, R27, 0x1, PT ;  /* 0x000000011b00780c */ /* 0x000fe20003f45270 */
[----:B0-----:R-:W-:Y:S01]  /*16150*/  HFMA2 R29, -RZ, RZ, 0, 1.1920928955078125e-07 ;  /* 0x00000002ff1d7431 */ /* 0x001fe200000001ff */
[----:B------:R-:W-:Y:S01]  /*16160*/  LOP3.LUT R13, R13, 0xffffffef, RZ, 0xc0, !PT ;  /* 0xffffffef0d0d7812 */ /* 0x000fe200078ec0ff */
[----:B------:R-:W-:Y:S01]  /*16170*/  FFMA.FTZ R26, R25, R230, 1.1641532182693481445e-10 ;  /* 0x2f000000191a7423 */ /* 0x000fe200000100e6 */
[----:B------:R-:W-:-:S04]  /*16180*/  IMAD.MOV.U32 R25, RZ, RZ, R218 ;  /* 0x000000ffff197224 */ /* 0x000fc800078e00da */
[----:B------:R-:W-:Y:S01]  /*16190*/  FSETP.LE.FTZ.AND P3, PT, R26, R209, PT ;  /* 0x000000d11a00720b */ /* 0x000fe20003f73000 */
[C---:B-----5:R-:W-:Y:S01]  /*161a0*/  IMAD.U32 R26, R20.reuse, 0x10000, RZ ;  /* 0x00010000141a7824 */ /* 0x060fe200078e00ff */
[----:B------:R-:W-:-:S11]  /*161b0*/  PRMT R20, R20, 0x7632, R20 ;  /* 0x0000763214147816 */ /* 0x000fd60000000014 */
        /* <DEDUP_REMOVED lines=10> */
.L_x_12248:
        /* <DEDUP_REMOVED lines=13> */
.L_x_12250:
[----:B------:R-:W-:Y:S05]  /*16330*/  BSYNC.RECONVERGENT B2 ;  /* 0x0000000000027941 */ /* 0x000fea0003800200 */
.L_x_12249:
        /* <DEDUP_REMOVED lines=43> */
.L_x_12247:
[----:B------:R-:W-:Y:S05]  /*165f0*/  BSYNC.RECONVERGENT B1 ;  /* 0x0000000000017941 */ /* 0x000fea0003800200 */
.L_x_12246:
[----:B------:R-:W-:Y:S01]  /*16600*/  ISETP.NE.AND P2, PT, R29, 0x1, PT ;  /* 0x000000011d00780c */ /* 0x000fe20003f45270 */
[----:B------:R-:W-:Y:S01]  /*16610*/  BSSY.RECONVERGENT B1, `(.L_x_12251) ;  /* 0x000004a000017945 */ /* 0x000fe20003800200 */
[----:B------:R-:W-:Y:S01]  /*16620*/  I2FP.F32.U32 R25, R25 ;  /* 0x0000001900197245 */ /* 0x000fe20000201000 */
[----:B------:R-:W-:Y:S02]  /*16630*/  HFMA2 R30, -RZ, RZ, 0, 1.1920928955078125e-07 ;  /* 0x00000002ff1e7431 */ /* 0x000fe400000001ff */
[----:B------:R-:W-:Y:S02]  /*16640*/  IMAD.U32 R27, R20, 0x10000, RZ ;  /* 0x00010000141b7824 */ /* 0x000fe400078e00ff */
        /* <DEDUP_REMOVED lines=13> */
.L_x_12253:
        /* <DEDUP_REMOVED lines=13> */
.L_x_12255:
[----:B------:R-:W-:Y:S05]  /*167f0*/  BSYNC.RECONVERGENT B2 ;  /* 0x0000000000027941 */ /* 0x000fea0003800200 */
.L_x_12254:
        /* <DEDUP_REMOVED lines=43> */
.L_x_12252:
[----:B------:R-:W-:Y:S05]  /*16ab0*/  BSYNC.RECONVERGENT B1 ;  /* 0x0000000000017941 */ /* 0x000fea0003800200 */
.L_x_12251:
[----:B------:R-:W-:Y:S01]  /*16ac0*/  ISETP.NE.AND P2, PT, R30, 0x1, PT ;  /* 0x000000011e00780c */ /* 0x000fe20003f45270 */
[----:B------:R-:W-:Y:S01]  /*16ad0*/  BSSY.RECONVERGENT B1, `(.L_x_12256) ;  /* 0x000004b000017945 */ /* 0x000fe20003800200 */
[----:B------:R-:W-:Y:S01]  /*16ae0*/  I2FP.F32.U32 R25, R25 ;  /* 0x0000001900197245 */ /* 0x000fe20000201000 */
[----:B------:R-:W-:Y:S02]  /*16af0*/  HFMA2 R32, -RZ, RZ, 0, 1.1920928955078125e-07 ;  /* 0x00000002ff207431 */ /* 0x000fe400000001ff */
[----:B------:R-:W-:Y:S02]  /*16b00*/  IMAD.MOV.U32 R29, RZ, RZ, R218 ;  /* 0x000000ffff1d7224 */ /* 0x000fe400078e00da */
[----:B------:R-:W-:-:S05]  /*16b10*/  FFMA.FTZ R28, R25, R230, 1.1641532182693481445e-10 ;  /* 0x2f000000191c7423 */ /* 0x000fca00000100e6 */
[----:B------:R-:W-:Y:S01]  /*16b20*/  FSETP.LE.FTZ.AND P3, PT, R28, R209, PT ;  /* 0x000000d11c00720b */ /* 0x000fe20003f73000 */
[C---:B------:R-:W-:Y:S01]  /*16b30*/  IMAD.U32 R28, R21.reuse, 0x10000, RZ ;  /* 0x00010000151c7824 */ /* 0x040fe200078e00ff */
[----:B------:R-:W-:Y:S02]  /*16b40*/  PRMT R21, R21, 0x7632, R21 ;  /* 0x0000763215157816 */ /* 0x000fe40000000015 */
        /* <DEDUP_REMOVED lines=10> */
.L_x_12258:
        /* <DEDUP_REMOVED lines=13> */
.L_x_12260:
[----:B------:R-:W-:Y:S05]  /*16cc0*/  BSYNC.RECONVERGENT B2 ;  /* 0x0000000000027941 */ /* 0x000fea0003800200 */
.L_x_12259:
        /* <DEDUP_REMOVED lines=43> */
.L_x_12257:
[----:B------:R-:W-:Y:S05]  /*16f80*/  BSYNC.RECONVERGENT B1 ;  /* 0x0000000000017941 */ /* 0x000fea0003800200 */
.L_x_12256:
[----:B------:R-:W-:Y:S01]  /*16f90*/  ISETP.NE.AND P2, PT, R32, 0x1, PT ;  /* 0x000000012000780c */ /* 0x000fe20003f45270 */
[----:B------:R-:W-:Y:S01]  /*16fa0*/  BSSY.RECONVERGENT B1, `(.L_x_12261) ;  /* 0x000004a000017945 */ /* 0x000fe20003800200 */
[----:B------:R-:W-:Y:S01]  /*16fb0*/  I2FP.F32.U32 R29, R29 ;  /* 0x0000001d001d7245 */ /* 0x000fe20000201000 */
[----:B------:R-:W-:Y:S02]  /*16fc0*/  HFMA2 R33, -RZ, RZ, 0, 1.1920928955078125e-07 ;  /* 0x00000002ff217431 */ /* 0x000fe400000001ff */
[----:B------:R-:W-:Y:S02]  /*16fd0*/  IMAD.MOV.U32 R31, RZ, RZ, R218 ;  /* 0x000000ffff1f7224 */ /* 0x000fe400078e00da */
[----:B------:R-:W-:Y:S01]  /*16fe0*/  FFMA.FTZ R30, R29, R230, 1.1641532182693481445e-10 ;  /* 0x2f0000001d1e7423 */ /* 0x000fe200000100e6 */
[----:B------:R-:W-:-:S04]  /*16ff0*/  IMAD.U32 R29, R21, 0x10000, RZ ;  /* 0x00010000151d7824 */ /* 0x000fc800078e00ff */
        /* <DEDUP_REMOVED lines=11> */
.L_x_12263:
        /* <DEDUP_REMOVED lines=13> */
.L_x_12265:
[----:B------:R-:W-:Y:S05]  /*17180*/  BSYNC.RECONVERGENT B2 ;  /* 0x0000000000027941 */ /* 0x000fea0003800200 */
.L_x_12264:
        /* <DEDUP_REMOVED lines=43> */
.L_x_12262:
[----:B------:R-:W-:Y:S05]  /*17440*/  BSYNC.RECONVERGENT B1 ;  /* 0x0000000000017941 */ /* 0x000fea0003800200 */
.L_x_12261:
[----:B------:R-:W-:Y:S01]  /*17450*/  ISETP.NE.AND P3, PT, R33, 0x1, PT ;  /* 0x000000012100780c */ /* 0x000fe20003f65270 */
[----:B------:R-:W-:Y:S01]  /*17460*/  BSSY.RECONVERGENT B1, `(.L_x_12266) ;  /* 0x000004a000017945 */ /* 0x000fe20003800200 */
[----:B------:R-:W-:Y:S01]  /*17470*/  I2FP.F32.U32 R31, R31 ;  /* 0x0000001f001f7245 */ /* 0x000fe20000201000 */
[----:B------:R-:W-:-:S04]  /*17480*/  HFMA2 R34, -RZ, RZ, 0, 1.1920928955078125e-07 ;  /* 0x00000002ff227431 */ /* 0x000fc800000001ff */
[----:B------:R-:W-:Y:S01]  /*17490*/  FFMA.FTZ R30, R31, R230, 1.1641532182693481445e-10 ;  /* 0x2f0000001f1e7423 */ /* 0x000fe200000100e6 */
[----:B------:R-:W-:-:S04]  /*174a0*/  IMAD.MOV.U32 R31, RZ, RZ, R218 ;  /* 0x000000ffff1f7224 */ /* 0x000fc800078e00da */
        /* <DEDUP_REMOVED lines=12> */
.L_x_12268:
        /* <DEDUP_REMOVED lines=13> */
.L_x_12270:
[----:B------:R-:W-:Y:S05]  /*17640*/  BSYNC.RECONVERGENT B2 ;  /* 0x0000000000027941 */ /* 0x000fea0003800200 */
.L_x_12269:
        /* <DEDUP_REMOVED lines=43> */
.L_x_12267:
[----:B------:R-:W-:Y:S05]  /*17900*/  BSYNC.RECONVERGENT B1 ;  /* 0x0000000000017941 */ /* 0x000fea0003800200 */
.L_x_12266:
        /* <DEDUP_REMOVED lines=17> */
.L_x_12273:
        /* <DEDUP_REMOVED lines=13> */
.L_x_12275:
[----:B------:R-:W-:Y:S05]  /*17af0*/  BSYNC.RECONVERGENT B2 ;  /* 0x0000000000027941 */ /* 0x000fea0003800200 */
.L_x_12274:
        /* <DEDUP_REMOVED lines=42> */
[----:B------:R-:W-:-:S07]  /*17da0*/  MOV R24, R32 ;  /* 0x0000002000187202 */ /* 0x000fce0000000f00 */
.L_x_12272:
[----:B------:R-:W-:Y:S05]  /*17db0*/  BSYNC.RECONVERGENT B1 ;  /* 0x0000000000017941 */ /* 0x000fea0003800200 */
.L_x_12271:
        /* <DEDUP_REMOVED lines=18> */
.L_x_12278:
        /* <DEDUP_REMOVED lines=13> */
.L_x_12280:
[----:B------:R-:W-:Y:S05]  /*17fb0*/  BSYNC.RECONVERGENT B2 ;  /* 0x0000000000027941 */ /* 0x000fea0003800200 */
.L_x_12279:
        /* <DEDUP_REMOVED lines=43> */
.L_x_12277:
[----:B------:R-:W-:Y:S05]  /*18270*/  BSYNC.RECONVERGENT B1 ;  /* 0x0000000000017941 */ /* 0x000fea0003800200 */
.L_x_12276:
[----:B------:R-:W-:Y:S01]  /*18280*/  P2R R35, PR, RZ, 0x2 ;  /* 0x00000002ff237803 */ /* 0x000fe20000000000 */
[-C--:B------:R-:W-:Y:S01]  /*18290*/  FMUL.FTZ R26, R26, R210.reuse ;  /* 0x000000d21a1a7220 */ /* 0x080fe20000410000 */
[----:B------:R-:W-:Y:S01]  /*182a0*/  I2FP.F32.U32 R33, R33 ;  /* 0x0000002100217245 */ /* 0x000fe20000201000 */
[----:B------:R-:W-:Y:S01]  /*182b0*/  FMUL.FTZ R28, R28, R210 ;  /* 0x000000d21c1c7220 */ /* 0x000fe20000410000 */
[----:B------:R-:W-:Y:S01]  /*182c0*/  LOP3.LUT P1, RZ, R13, 0x10, RZ, 0xc0, !PT ;  /* 0x000000100dff7812 */ /* 0x000fe2000782c0ff */
        /* <DEDUP_REMOVED lines=9> */
[----:B------:R-:W-:Y:S01]  /*18360*/  ISETP.NE.AND P0, PT, R20, RZ, PT ;  /* 0x000000ff1400720c */ /* 0x000fe20003f05270 */
[-C--:B------:R-:W-:Y:S01]  /*18370*/  FMUL.FTZ R30, R30, R210.reuse ;  /* 0x000000d21e1e7220 */ /* 0x080fe20000410000 */
[-C--:B------:R-:W-:Y:S01]  /*18380*/  FMUL.FTZ R29, R29, R210.reuse ;  /* 0x000000d21d1d7220 */ /* 0x080fe20000410000 */
[----:B------:R-:W-:Y:S01]  /*18390*/  FMUL.FTZ R23, R23, R210 ;  /* 0x000000d217177220 */ /* 0x000fe20000410000 */
[----:B------:R-:W-:-:S02]  /*183a0*/  FSEL R38, R28, RZ, P5 ;  /* 0x000000ff1c267208 */ /* 0x000fc40002800000 */
[----:B------:R-:W-:Y:S02]  /*183b0*/  ISETP.NE.AND P6, PT, R21, RZ, PT ;  /* 0x000000ff1500720c */ /* 0x000fe40003fc5270 */
        /* <DEDUP_REMOVED lines=17> */
.L_x_12240:
[----:B------:R-:W-:Y:S01]  /*184d0*/  SEL R23, RZ, 0x1000000, !P5 ;  /* 0x01000000ff177807 */ /* 0x000fe20006800000 */
[----:B------:R-:W-:Y:S01]  /*184e0*/  IMAD.WIDE.U32 R28, R212, 0x8, R228 ;  /* 0x00000008d41c7825 */ /* 0x000fe200078e00e4 */
[----:B------:R-:W-:Y:S02]  /*184f0*/  SEL R22, RZ, 0x10000, !P4 ;  /* 0x00010000ff167807 */ /* 0x000fe40006000000 */
[----:B------:R-:W-:Y:S02]  /*18500*/  SEL R27, RZ, 0x100, !P3 ;  /* 0x00000100ff1b7807 */ /* 0x000fe40005800000 */
[----:B------:R-:W-:Y:S02]  /*18510*/  ISETP.NE.AND P5, PT, R20, RZ, PT ;  /* 0x000000ff1400720c */ /* 0x000fe40003fa5270 */
[----:B------:R-:W-:Y:S02]  /*18520*/  ISETP.NE.AND P4, PT, R25, RZ, PT ;  /* 0x000000ff1900720c */ /* 0x000fe40003f85270 */
[----:B------:R-:W-:Y:S01]  /*18530*/  ISETP.NE.AND P3, PT, R21, RZ, PT ;  /* 0x000000ff1500720c */ /* 0x000fe20003f65270 */
[----:B------:R-:W-:Y:S01]  /*18540*/  IMAD.WIDE.U32 R20, R212, 0x20, R214 ;  /* 0x00000020d4147825 */ /* 0x000fe200078e00d6 */
[----:B------:R-:W-:-:S02]  /*18550*/  LOP3.LUT R27, R27, R23, R22, 0xfe, !PT ;  /* 0x000000171b1b7212 */ /* 0x000fc400078efe16 */
[----:B------:R-:W-:Y:S02]  /*18560*/  SEL R26, RZ, 0x1, !P2 ;  /* 0x00000001ff1a7807 */ /* 0x000fe40005000000 */
[----:B------:R-:W-:Y:S01]  /*18570*/  LOP3.LUT P6, RZ, R13, 0x10, RZ, 0xc0, !PT ;  /* 0x000000100dff7812 */ /* 0x000fe200078cc0ff */
[----:B------:R-:W-:Y:S01]  /*18580*/  STG.E.128 desc[UR8][R20.64], R36 ;  /* 0x0000002414007986 */ /* 0x000fe2000c101d08 */
[----:B------:R-:W-:Y:S02]  /*18590*/  SEL R23, RZ, 0x1000000, !P3 ;  /* 0x01000000ff177807 */ /* 0x000fe40005800000 */
[----:B------:R-:W-:Y:S01]  /*185a0*/  SEL R22, RZ, 0x10000, !P4 ;  /* 0x00010000ff167807 */ /* 0x000fe20006000000 */
[----:B------:R0:W-:Y:S01]  /*185b0*/  STG.E.128 desc[UR8][R20.64+0x10], R32 ;  /* 0x0000102014007986 */ /* 0x0001e2000c101d08 */
[----:B------:R-:W-:Y:S02]  /*185c0*/  SEL R25, RZ, 0x100, !P5 ;  /* 0x00000100ff197807 */ /* 0x000fe40006800000 */
[----:B------:R-:W-:-:S02]  /*185d0*/  LOP3.LUT R27, R27, R26, RZ, 0xfc, !PT ;  /* 0x0000001a1b1b7212 */ /* 0x000fc400078efcff */
[----:B------:R-:W-:Y:S02]  /*185e0*/  LOP3.LUT R25, R25, R23, R22, 0xfe, !PT ;  /* 0x0000001719197212 */ /* 0x000fe400078efe16 */
[----:B------:R-:W-:Y:S01]  /*185f0*/  SEL R26, RZ, 0x1, !P6 ;  /* 0x00000001ff1a7807 */ /* 0x000fe20007000000 */
[----:B------:R-:W1:Y:S03]  /*18600*/  @P1 LDC.64 R22, c[0x0][0x3a0] ;  /* 0x0000e800ff161b82 */ /* 0x000e660000000a00 */
[----:B------:R-:W-:-:S05]  /*18610*/  LOP3.LUT R26, R25, R26, RZ, 0xfc, !PT ;  /* 0x0000001a191a7212 */ /* 0x000fca00078efcff */
[----:B------:R2:W-:Y:S01]  /*18620*/  STG.E.64 desc[UR8][R28.64], R26 ;  /* 0x0000001a1c007986 */ /* 0x0005e2000c101b08 */
[----:B0-----:R-:W0:Y:S01]  /*18630*/  @P0 LDC.64 R20, c[0x0][0x398] ;  /* 0x0000e600ff140b82 */ /* 0x001e220000000a00 */
[----:B------:R-:W-:Y:S05]  /*18640*/  @!P0 BRA `(.L_x_12281) ;  /* 0x0000000000508947 */ /* 0x000fea0003800000 */
[----:B------:R-:W-:Y:S01]  /*18650*/  SHF.L.U32 R25, R12, 0x10, RZ ;  /* 0x000000100c197819 */ /* 0x000fe200000006ff */
[----:B------:R-:W3:Y:S01]  /*18660*/  LDC.64 R202, c[0x0][0x3b8] ;  /* 0x0000ee00ffca7b82 */ /* 0x000ee20000000a00 */
[----:B--2---:R-:W-:Y:S02]  /*18670*/  LOP3.LUT R28, R8, 0xff, RZ, 0xc0, !PT ;  /* 0x000000ff081c7812 */ /* 0x004fe400078ec0ff */
        /* <DEDUP_REMOVED lines=15> */
[----:B---3--:R-:W-:-:S05]  /*18770*/  IMAD.WIDE.U32 R28, R212, 0x8, R202 ;  /* 0x00000008d41c7825 */ /* 0x008fca00078e00ca */
[----:B------:R3:W-:Y:S02]  /*18780*/  STG.E.64 desc[UR8][R28.64], R26 ;  /* 0x0000001a1c007986 */ /* 0x0007e4000c101b08 */
.L_x_12281:
[----:B------:R-:W-:-:S04]  /*18790*/  VIADD R214, R14, 0x60 ;  /* 0x000000600ed67836 */ /* 0x000fc80000000000 */
[----:B0-----:R-:W-:-:S04]  /*187a0*/  @P0 IMAD.WIDE.U32 R20, R214, 0x10, R20 ;  /* 0x00000010d6140825 */ /* 0x001fc800078e0014 */
[C---:B-1----:R-:W-:Y:S01]  /*187b0*/  @P1 IMAD.WIDE.U32 R22, R214.reuse, 0x20, R22 ;  /* 0x00000020d6161825 */ /* 0x042fe200078e0016 */
[----:B------:R0:W5:Y:S04]  /*187c0*/  @P0 LDG.E.128 R64, desc[UR8][R20.64] ;  /* 0x0000000814400981 */ /* 0x000168000c1e1d00 */
[----:B------:R1:W5:Y:S04]  /*187d0*/  @P1 LDG.E.128 R60, desc[UR8][R22.64] ;  /* 0x00000008163c1981 */ /* 0x000368000c1e1d00 */
[----:B------:R1:W5:Y:S01]  /*187e0*/  @P1 LDG.E.128 R56, desc[UR8][R22.64+0x10] ;  /* 0x0000100816381981 */ /* 0x000362000c1e1d00 */
[----:B0-----:R-:W-:-:S06]  /*187f0*/  IMAD.WIDE.U32 R20, R214, 0x10, R222 ;  /* 0x00000010d6147825 */ /* 0x001fcc00078e00de */
        /* <DEDUP_REMOVED lines=18> */
.L_x_12285:
        /* <DEDUP_REMOVED lines=13> */
.L_x_12287:
[----:B------:R-:W-:Y:S05]  /*189f0*/  BSYNC.RECONVERGENT B2 ;  /* 0x0000000000027941 */ /* 0x000fea0003800200 */
.L_x_12286:
        /* <DEDUP_REMOVED lines=42> */
.L_x_12284:
[----:B------:R-:W-:Y:S05]  /*18ca0*/  BSYNC.RECONVERGENT B1 ;  /* 0x0000000000017941 */ /* 0x000fea0003800200 */
.L_x_12283:
[----:B------:R-:W-:Y:S01]  /*18cb0*/  I2FP.F32.U32 R7, R6 ;  /* 0x0000000600077245 */ /* 0x000fe20000201000 */
[----:B------:R-:W-:Y:S01]  /*18cc0*/  BSSY.RECONVERGENT B1, `(.L_x_12288) ;  /* 0x000004d000017945 */ /* 0x000fe20003800200 */
[----:B------:R-:W-:Y:S01]  /*18cd0*/  ISETP.NE.AND P2, PT, R8, 0x1, PT ;  /* 0x000000010800780c */ /* 0x000fe20003f45270 */
[----:B------:R-:W-:Y:S01]  /*18ce0*/  IMAD.MOV.U32 R10, RZ, RZ, 0x2 ;  /* 0x00000002ff0a7424 */ /* 0x000fe200078e00ff */
[C---:B-----5:R-:W-:Y:S01]  /*18cf0*/  SHF.L.U32 R9, R20.reuse, 0x10, RZ ;  /* 0x0000001014097819 */ /* 0x060fe200000006ff */
[----:B------:R-:W-:Y:S01]  /*18d00*/  FFMA.FTZ R6, R7, R230, 1.1641532182693481445e-10 ;  /* 0x2f00000007067423 */ /* 0x000fe200000100e6 */
[----:B------:R-:W-:Y:S02]  /*18d10*/  LOP3.LUT R13, R13, 0xffffffef, RZ, 0xc0, !PT ;  /* 0xffffffef0d0d7812 */ /* 0x000fe400078ec0ff */
[----:B------:R-:W-:Y:S02]  /*18d20*/  PRMT R7, R20, 0x7632, R7 ;  /* 0x0000763214077816 */ /* 0x000fe40000000007 */
[----:B------:R-:W-:Y:S01]  /*18d30*/  FSETP.LE.FTZ.AND P4, PT, R6, R209, PT ;  /* 0x000000d10600720b */ /* 0x000fe20003f93000 */
[----:B------:R-:W-:Y:S01]  /*18d40*/  FMUL.FTZ R6, R9, R210 ;  /* 0x000000d209067220 */ /* 0x000fe20000410000 */
[----:B------:R-:W-:-:S11]  /*18d50*/  IMAD.MOV.U32 R9, RZ, RZ, R218 ;  /* 0x000000ffff097224 */ /* 0x000fd600078e00da */
        /* <DEDUP_REMOVED lines=10> */
.L_x_12290:
        /* <DEDUP_REMOVED lines=13> */
.L_x_12292:
[----:B------:R-:W-:Y:S05]  /*18ed0*/  BSYNC.RECONVERGENT B2 ;  /* 0x0000000000027941 */ /* 0x000fea0003800200 */
.L_x_12291:
        /* <DEDUP_REMOVED lines=43> */
.L_x_12289:
[----:B------:R-:W-:Y:S05]  /*19190*/  BSYNC.RECONVERGENT B1 ;  /* 0x0000000000017941 */ /* 0x000fea0003800200 */
.L_x_12288:
[----:B------:R-:W-:Y:S01]  /*191a0*/  I2FP.F32.U32 R9, R9 ;  /* 0x0000000900097245 */ /* 0x000fe20000201000 */
[----:B------:R-:W-:Y:S01]  /*191b0*/  BSSY.RECONVERGENT B1, `(.L_x_12293) ;  /* 0x000004f000017945 */ /* 0x000fe20003800200 */
[----:B------:R-:W-:Y:S01]  /*191c0*/  ISETP.NE.AND P3, PT, R10, 0x1, PT ;  /* 0x000000010a00780c */ /* 0x000fe20003f65270 */
[----:B------:R-:W-:Y:S02]  /*191d0*/  IMAD.MOV.U32 R11, RZ, RZ, 0x2 ;  /* 0x00000002ff0b7424 */ /* 0x000fe400078e00ff */
[----:B------:R-:W-:Y:S01]  /*191e0*/  FFMA.FTZ R8, R9, R230, 1.1641532182693481445e-10 ;  /* 0x2f00000009087423 */ /* 0x000fe200000100e6 */
[----:B------:R-:W-:-:S04]  /*191f0*/  SHF.L.U32 R9, R64, 0x10, RZ ;  /* 0x0000001040097819 */ /* 0x000fc800000006ff */
[----:B------:R-:W-:Y:S01]  /*19200*/  FSETP.GTU.FTZ.AND P2, PT, R8, R209, PT ;  /* 0x000000d10800720b */ /* 0x000fe20003f5c000 */
[----:B--23--:R-:W-:Y:S01]  /*19210*/  FMUL.FTZ R28, R9, R210 ;  /* 0x000000d2091c7220 */ /* 0x00cfe20000410000 */
        /* <DEDUP_REMOVED lines=15> */
.L_x_12295:
        /* <DEDUP_REMOVED lines=13> */
.L_x_12297:
[----:B------:R-:W-:Y:S05]  /*193e0*/  BSYNC.RECONVERGENT B2 ;  /* 0x0000000000027941 */ /* 0x000fea0003800200 */
.L_x_12296:
        /* <DEDUP_REMOVED lines=39> */
[----:B------:R-:W-:Y:S01]  /*19660*/  IMAD.MOV.U32 R11, RZ, RZ, RZ ;  /* 0x000000ffff0b7224 */ /* 0x000fe200078e00ff */
[----:B------:R-:W-:Y:S02]  /*19670*/  LOP3.LUT R16, R208, R10, R9, 0x96, !PT ;  /* 0x0000000ad0107212 */ /* 0x000fe400078e9609 */
[----:B------:R-:W-:Y:S01]  /*19680*/  MOV R9, R219 ;  /* 0x000000db00097202 */ /* 0x000fe20000000f00 */
[----:B------:R-:W-:-:S07]  /*19690*/  IMAD.MOV.U32 R219, RZ, RZ, R8 ;  /* 0x000000ffffdb7224 */ /* 0x000fce00078e0008 */
.L_x_12294:
[----:B------:R-:W-:Y:S05]  /*196a0*/  BSYNC.RECONVERGENT B1 ;  /* 0x0000000000017941 */ /* 0x000fea0003800200 */
.L_x_12293:
        /* <DEDUP_REMOVED lines=20> */
.L_x_12300:
        /* <DEDUP_REMOVED lines=13> */
.L_x_12302:
[----:B------:R-:W-:Y:S05]  /*198c0*/  BSYNC.RECONVERGENT B2 ;  /* 0x0000000000027941 */ /* 0x000fea0003800200 */
.L_x_12301:
        /* <DEDUP_REMOVED lines=43> */
.L_x_12299:
[----:B------:R-:W-:Y:S05]  /*19b80*/  BSYNC.RECONVERGENT B1 ;  /* 0x0000000000017941 */ /* 0x000fea0003800200 */
.L_x_12298:
[----:B------:R-:W-:Y:S01]  /*19b90*/  I2FP.F32.U32 R9, R9 ;  /* 0x0000000900097245 */ /* 0x000fe20000201000 */
[----:B------:R-:W-:Y:S01]  /*19ba0*/  BSSY.RECONVERGENT B1, `(.L_x_12303) ;  /* 0x0000050000017945 */ /* 0x000fe20003800200 */
[----:B------:R-:W-:Y:S02]  /*19bb0*/  PRMT R10, R64, 0x7632, R10 ;  /* 0x00007632400a7816 */ /* 0x000fe4000000000a */
[----:B------:R-:W-:Y:S01]  /*19bc0*/  ISETP.NE.AND P3, PT, R12, 0x1, PT ;  /* 0x000000010c00780c */ /* 0x000fe20003f65270 */
[----:B------:R-:W-:Y:S01]  /*19bd0*/  FFMA.FTZ R8, R9, R230, 1.1641532182693481445e-10 ;  /* 0x2f00000009087423 */ /* 0x000fe200000100e6 */
[----:B------:R-:W-:Y:S01]  /*19be0*/  SHF.L.U32 R9, R10, 0x10, RZ ;  /* 0x000000100a097819 */ /* 0x000fe200000006ff */
[----:B------:R-:W-:-:S03]  /*19bf0*/  IMAD.MOV.U32 R10, RZ, RZ, 0x2 ;  /* 0x00000002ff0a7424 */ /* 0x000fc600078e00ff */
        /* <DEDUP_REMOVED lines=17> */
.L_x_12305:
        /* <DEDUP_REMOVED lines=13> */
.L_x_12307:
[----:B------:R-:W-:Y:S05]  /*19de0*/  BSYNC.RECONVERGENT B2 ;  /* 0x0000000000027941 */ /* 0x000fea0003800200 */
.L_x_12306:
        /* <DEDUP_REMOVED lines=43> */
.L_x_12304:
[----:B------:R-:W-:Y:S05]  /*1a0a0*/  BSYNC.RECONVERGENT B1 ;  /* 0x0000000000017941 */ /* 0x000fea0003800200 */
.L_x_12303:
[----:B------:R-:W-:Y:S01]  /*1a0b0*/  I2FP.F32.U32 R9, R9 ;  /* 0x0000000900097245 */ /* 0x000fe20000201000 */
[----:B------:R-:W-:Y:S01]  /*1a0c0*/  BSSY.RECONVERGENT B1, `(.L_x_12308) ;  /* 0x000004d000017945 */ /* 0x000fe20003800200 */
[----:B------:R-:W-:Y:S01]  /*1a0d0*/  ISETP.NE.AND P2, PT, R10, 0x1, PT ;  /* 0x000000010a00780c */ /* 0x000fe20003f45270 */
[----:B------:R-:W-:Y:S01]  /*1a0e0*/  IMAD.MOV.U32 R12, RZ, RZ, 0x2 ;  /* 0x00000002ff0c7424 */ /* 0x000fe200078e00ff */
[----:B------:R-:W-:Y:S01]  /*1a0f0*/  SHF.L.U32 R11, R21, 0x10, RZ ;  /* 0x00000010150b7819 */ /* 0x000fe200000006ff */
        /* <DEDUP_REMOVED lines=16> */
.L_x_12310:
        /* <DEDUP_REMOVED lines=13> */
.L_x_12312:
[----:B------:R-:W-:Y:S05]  /*1a2d0*/  BSYNC.RECONVERGENT B2 ;  /* 0x0000000000027941 */ /* 0x000fea0003800200 */
.L_x_12311:
        /* <DEDUP_REMOVED lines=43> */
.L_x_12309:
[----:B------:R-:W-:Y:S05]  /*1a590*/  BSYNC.RECONVERGENT B1 ;  /* 0x0000000000017941 */ /* 0x000fea0003800200 */
.L_x_12308:
[----:B------:R-:W-:Y:S01]  /*1a5a0*/  I2FP.F32.U32 R11, R11 ;  /* 0x0000000b000b7245 */ /* 0x000fe20000201000 */
[----:B------:R-:W-:Y:S01]  /*1a5b0*/  BSSY.RECONVERGENT B1, `(.L_x_12313) ;  /* 0x000004f000017945 */ /* 0x000fe20003800200 */
[----:B------:R-:W-:Y:S01]  /*1a5c0*/  ISETP.NE.AND P3, PT, R12, 0x1, PT ;  /* 0x000000010c00780c */ /* 0x000fe20003f65270 */
[----:B------:R-:W-:Y:S02]  /*1a5d0*/  IMAD.MOV.U32 R21, RZ, RZ, 0x2 ;  /* 0x00000002ff157424 */ /* 0x000fe400078e00ff */
[----:B------:R-:W-:Y:S01]  /*1a5e0*/  FFMA.FTZ R10, R11, R230, 1.1641532182693481445e-10 ;  /* 0x2f0000000b0a7423 */ /* 0x000fe200000100e6 */
[----:B------:R-:W-:-:S04]  /*1a5f0*/  SHF.L.U32 R11, R65, 0x10, RZ ;  /* 0x00000010410b7819 */ /* 0x000fc800000006ff */
        /* <DEDUP_REMOVED lines=17> */
.L_x_12315:
        /* <DEDUP_REMOVED lines=13> */
.L_x_12317:
[----:B------:R-:W-:Y:S05]  /*1a7e0*/  BSYNC.RECONVERGENT B2 ;  /* 0x0000000000027941 */ /* 0x000fea0003800200 */
.L_x_12316:
        /* <DEDUP_REMOVED lines=43> */
.L_x_12314:
[----:B------:R-:W-:Y:S05]  /*1aaa0*/  BSYNC.RECONVERGENT B1 ;  /* 0x0000000000017941 */ /* 0x000fea0003800200 */
.L_x_12313:
        /* <DEDUP_REMOVED lines=20> */
.L_x_12320:
        /* <DEDUP_REMOVED lines=13> */
.L_x_12322:
[----:B------:R-:W-:Y:S05]  /*1acc0*/  BSYNC.RECONVERGENT B2 ;  /* 0x0000000000027941 */ /* 0x000fea0003800200 */
.L_x_12321:
        /* <DEDUP_REMOVED lines=43> */
.L_x_12319:
[----:B------:R-:W-:Y:S05]  /*1af80*/  BSYNC.RECONVERGENT B1 ;  /* 0x0000000000017941 */ /* 0x000fea0003800200 */
.L_x_12318:
[----:B------:R-:W-:Y:S01]  /*1af90*/  I2FP.F32.U32 R11, R11 ;  /* 0x0000000b000b7245 */ /* 0x000fe20000201000 */
[----:B------:R-:W-:Y:S01]  /*1afa0*/  BSSY.RECONVERGENT B1, `(.L_x_12323) ;  /* 0x0000050000017945 */ /* 0x000fe20003800200 */
[----:B------:R-:W-:Y:S01]  /*1afb0*/  PRMT R12, R65, 0x7632, R12 ;  /* 0x00007632410c7816 */ /* 0x000fe2000000000c */
[----:B------:R-:W-:Y:S02]  /*1afc0*/  IMAD.MOV.U32 R24, RZ, RZ, 0x2 ;  /* 0x00000002ff187424 */ /* 0x000fe400078e00ff */
[----:B------:R-:W-:Y:S01]  /*1afd0*/  FFMA.FTZ R10, R11, R230, 1.1641532182693481445e-10 ;  /* 0x2f0000000b0a7423 */ /* 0x000fe200000100e6 */
[----:B------:R-:W-:-:S04]  /*1afe0*/  SHF.L.U32 R11, R12, 0x10, RZ ;  /* 0x000000100c0b7819 */ /* 0x000fc800000006ff */
        /* <DEDUP_REMOVED lines=18> */
.L_x_12325:
        /* <DEDUP_REMOVED lines=13> */
.L_x_12327:
[----:B------:R-:W-:Y:S05]  /*1b1e0*/  BSYNC.RECONVERGENT B2 ;  /* 0x0000000000027941 */ /* 0x000fea0003800200 */
.L_x_12326:
        /* <DEDUP_REMOVED lines=43> */
.L_x_12324:
[----:B------:R-:W-:Y:S05]  /*1b4a0*/  BSYNC.RECONVERGENT B1 ;  /* 0x0000000000017941 */ /* 0x000fea0003800200 */
.L_x_12323:
        /* <DEDUP_REMOVED lines=19> */
.L_x_12330:
        /* <DEDUP_REMOVED lines=13> */
.L_x_12332:
[----:B------:R-:W-:Y:S05]  /*1b6b0*/  BSYNC.RECONVERGENT B2 ;  /* 0x0000000000027941 */ /* 0x000fea0003800200 */
.L_x_12331:
        /* <DEDUP_REMOVED lines=38> */
[----:B------:R-:W-:Y:S01]  /*1b920*/  IMAD.WIDE.U32 R20, R12, -0x2daee0ad, RZ ;  /* 0xd2511f530c147825 */ /* 0x000fe200078e00ff */
[----:B------:R-:W-:-:S03]  /*1b930*/  MOV R12, R219 ;  /* 0x000000db000c7202 */ /* 0x000fc60000000f00 */
[----:B------:R-:W-:Y:S01]  /*1b940*/  IMAD.MOV.U32 R219, RZ, RZ, R20 ;  /* 0x000000ffffdb7224 */ /* 0x000fe200078e0014 */
[----:B------:R-:W-:Y:S01]  /*1b950*/  LOP3.LUT R16, R208, R24, R21, 0x96, !PT ;  /* 0x00000018d0107212 */ /* 0x000fe200078e9615 */
[----:B------:R-:W-:-:S07]  /*1b960*/  IMAD.MOV.U32 R20, RZ, RZ, RZ ;  /* 0x000000ffff147224 */ /* 0x000fce00078e00ff */
.L_x_12329:
[----:B------:R-:W-:Y:S05]  /*1b970*/  BSYNC.RECONVERGENT B1 ;  /* 0x0000000000017941 */ /* 0x000fea0003800200 */
.L_x_12328:
[----:B------:R-:W-:Y:S01]  /*1b980*/  I2FP.F32.U32 R21, R12 ;  /* 0x0000000c00157245 */ /* 0x000fe20000201000 */
[----:B------:R-:W-:Y:S01]  /*1b990*/  BSSY.RECONVERGENT B1, `(.L_x_12333) ;  /* 0x0000050000017945 */ /* 0x000fe20003800200 */
[----:B-1----:R-:W-:-:S03]  /*1b9a0*/  IMAD.MOV.U32 R22, RZ, RZ, 0x2 ;  /* 0x00000002ff167424 */ /* 0x002fc600078e00ff */
[----:B------:R-:W-:Y:S01]  /*1b9b0*/  FFMA.FTZ R12, R21, R230, 1.1641532182693481445e-10 ;  /* 0x2f000000150c7423 */ /* 0x000fe200000100e6 */
[----:B------:R-:W-:-:S04]  /*1b9c0*/  SHF.L.U32 R21, R66, 0x10, RZ ;  /* 0x0000001042157819 */ /* 0x000fc800000006ff */
[----:B------:R-:W-:Y:S01]  /*1b9d0*/  FSETP.GTU.FTZ.AND P3, PT, R12, R209, PT ;  /* 0x000000d10c00720b */ /* 0x000fe20003f7c000 */
[----:B------:R-:W-:-:S03]  /*1b9e0*/  FMUL.FTZ R21, R21, R210 ;  /* 0x000000d215157220 */ /* 0x000fc60000410000 */
[----:B------:R-:W-:Y:S02]  /*1b9f0*/  SEL R12, RZ, 0x1, P3 ;  /* 0x00000001ff0c7807 */ /* 0x000fe40001800000 */
[----:B------:R-:W-:Y:S02]  /*1ba00*/  FSEL R24, R21, RZ, !P3 ;  /* 0x000000ff15187208 */ /* 0x000fe40005800000 */
[----:B------:R-:W-:Y:S02]  /*1ba10*/  ISETP.NE.AND P3, PT, R20, 0x1, PT ;  /* 0x000000011400780c */ /* 0x000fe40003f65270 */
[----:B------:R-:W-:Y:S02]  /*1ba20*/  FSEL R21, R10, RZ, P2 ;  /* 0x000000ff0a157208 */ /* 0x000fe40001000000 */
[----:B------:R-:W-:Y:S01]  /*1ba30*/  PRMT R10, R12, 0x7610, R10 ;  /* 0x000076100c0a7816 */ /* 0x000fe2000000000a */
[----:B------:R-:W-:Y:S02]  /*1ba40*/  IMAD.MOV.U32 R12, RZ, RZ, R218 ;  /* 0x000000ffff0c7224 */ /* 0x000fe400078e00da */
[----:B------:R-:W-:-:S04]  /*1ba50*/  FADD.FTZ R24, R24, R21 ;  /* 0x0000001518187221 */ /* 0x000fc80000010000 */
[----:B------:R-:W-:Y:S02]  /*1ba60*/  @P1 FADD.FTZ R24, R56, R24 ;  /* 0x0000001838181221 */ /* 0x000fe40000010000 */
        /* <DEDUP_REMOVED lines=9> */
.L_x_12335:
        /* <DEDUP_REMOVED lines=13> */
.L_x_12337:
[----:B------:R-:W-:Y:S05]  /*1bbd0*/  BSYNC.RECONVERGENT B2 ;  /* 0x0000000000027941 */ /* 0x000fea0003800200 */
.L_x_12336:
        /* <DEDUP_REMOVED lines=42> */
[----:B------:R-:W-:-:S07]  /*1be80*/  LOP3.LUT R16, R208, R26, R21, 0x96, !PT ;  /* 0x0000001ad0107212 */ /* 0x000fce00078e9615 */
.L_x_12334:
[----:B------:R-:W-:Y:S05]  /*1be90*/  BSYNC.RECONVERGENT B1 ;  /* 0x0000000000017941 */ /* 0x000fea0003800200 */
.L_x_12333:
        /* <DEDUP_REMOVED lines=18> */
.L_x_12340:
        /* <DEDUP_REMOVED lines=13> */
.L_x_12342:
[----:B------:R-:W-:Y:S05]  /*1c090*/  BSYNC.RECONVERGENT B2 ;  /* 0x0000000000027941 */ /* 0x000fea0003800200 */
.L_x_12341:
        /* <DEDUP_REMOVED lines=41> */
[----:B------:R-:W-:Y:S02]  /*1c330*/  IMAD.MOV.U32 R219, RZ, RZ, R20 ;  /* 0x000000ffffdb7224 */ /* 0x000fe400078e0014 */
[----:B------:R-:W-:-:S07]  /*1c340*/  IMAD.MOV.U32 R20, RZ, RZ, RZ ;  /* 0x000000ffff147224 */ /* 0x000fce00078e00ff */
.L_x_12339:
[----:B------:R-:W-:Y:S05]  /*1c350*/  BSYNC.RECONVERGENT B1 ;  /* 0x0000000000017941 */ /* 0x000fea0003800200 */
.L_x_12338:
        /* <DEDUP_REMOVED lines=25> */
.L_x_12345:
        /* <DEDUP_REMOVED lines=13> */
.L_x_12347:
[----:B------:R-:W-:Y:S05]  /*1c5c0*/  BSYNC.RECONVERGENT B2 ;  /* 0x0000000000027941 */ /* 0x000fea0003800200 */
.L_x_12346:
        /* <DEDUP_REMOVED lines=43> */
.L_x_12344:
[----:B------:R-:W-:Y:S05]  /*1c880*/  BSYNC.RECONVERGENT B1 ;  /* 0x0000000000017941 */ /* 0x000fea0003800200 */
.L_x_12343:
        /* <DEDUP_REMOVED lines=19> */
.L_x_12350:
        /* <DEDUP_REMOVED lines=13> */
.L_x_12352:
[----:B------:R-:W-:Y:S05]  /*1ca90*/  BSYNC.RECONVERGENT B2 ;  /* 0x0000000000027941 */ /* 0x000fea0003800200 */
.L_x_12351:
        /* <DEDUP_REMOVED lines=43> */
.L_x_12349:
[----:B------:R-:W-:Y:S05]  /*1cd50*/  BSYNC.RECONVERGENT B1 ;  /* 0x0000000000017941 */ /* 0x000fea0003800200 */
.L_x_12348:
[----:B------:R-:W-:Y:S01]  /*1cd60*/  I2FP.F32.U32 R21, R21 ;  /* 0x0000001500157245 */ /* 0x000fe20000201000 */
[----:B------:R-:W-:Y:S01]  /*1cd70*/  BSSY.RECONVERGENT B1, `(.L_x_12353) ;  /* 0x0000050000017945 */ /* 0x000fe20003800200 */
[----:B------:R-:W-:-:S03]  /*1cd80*/  IMAD.MOV.U32 R23, RZ, RZ, 0x2 ;  /* 0x00000002ff177424 */ /* 0x000fc600078e00ff */
        /* <DEDUP_REMOVED lines=21> */
.L_x_12355:
        /* <DEDUP_REMOVED lines=13> */
.L_x_12357:
[----:B------:R-:W-:Y:S05]  /*1cfb0*/  BSYNC.RECONVERGENT B2 ;  /* 0x0000000000027941 */ /* 0x000fea0003800200 */
.L_x_12356:
        /* <DEDUP_REMOVED lines=43> */
.L_x_12354:
[----:B------:R-:W-:Y:S05]  /*1d270*/  BSYNC.RECONVERGENT B1 ;  /* 0x0000000000017941 */ /* 0x000fea0003800200 */
.L_x_12353:
        /* <DEDUP_REMOVED lines=18> */
.L_x_12360:
        /* <DEDUP_REMOVED lines=15> */
.L_x_12362:
[----:B------:R-:W-:Y:S05]  /*1d490*/  BSYNC.RECONVERGENT B2 ;  /* 0x0000000000027941 */ /* 0x000fea0003800200 */
.L_x_12361:
        /* <DEDUP_REMOVED lines=43> */
.L_x_12359:
[----:B------:R-:W-:Y:S05]  /*1d750*/  BSYNC.RECONVERGENT B1 ;  /* 0x0000000000017941 */ /* 0x000fea0003800200 */
.L_x_12358:
        /* <DEDUP_REMOVED lines=12> */
.L_x_12282:
[----:B------:R-:W-:Y:S01]  /*1d820*/  ISETP.NE.AND P2, PT, R200, 0x1, PT ;  /* 0x00000001c800780c */ /* 0x000fe20003f45270 */
[----:B------:R-:W-:Y:S01]  /*1d830*/  BSSY.RECONVERGENT B1, `(.L_x_12364) ;  /* 0x0000048000017945 */ /* 0x000fe20003800200 */
[----:B--23--:R-:W-:Y:S01]  /*1d840*/  IMAD.MOV.U32 R26, RZ, RZ, 0x2 ;  /* 0x00000002ff1a7424 */ /* 0x00cfe200078e00ff */
        /* <DEDUP_REMOVED lines=13> */
.L_x_12366:
        /* <DEDUP_REMOVED lines=13> */
.L_x_12368:
[----:B------:R-:W-:Y:S05]  /*1d9f0*/  BSYNC.RECONVERGENT B2 ;  /* 0x0000000000027941 */ /* 0x000fea0003800200 */
.L_x_12367:
        /* <DEDUP_REMOVED lines=43> */
.L_x_12365:
[----:B------:R-:W-:Y:S05]  /*1dcb0*/  BSYNC.RECONVERGENT B1 ;  /* 0x0000000000017941 */ /* 0x000fea0003800200 */
.L_x_12364:
[----:B------:R-:W-:Y:S01]  /*1dcc0*/  I2FP.F32.U32 R25, R25 ;  /* 0x0000001900197245 */ /* 0x000fe20000201000 */
[----:B------:R-:W-:Y:S01]  /*1dcd0*/  BSSY.RECONVERGENT B1, `(.L_x_12369) ;  /* 0x000004c000017945 */ /* 0x000fe20003800200 */
[----:B------:R-:W-:Y:S01]  /*1dce0*/  ISETP.NE.AND P2, PT, R26, 0x1, PT ;  /* 0x000000011a00780c */ /* 0x000fe20003f45270 */
[----:B------:R-:W-:Y:S01]  /*1dcf0*/  IMAD.MOV.U32 R27, RZ, RZ, 0x2 ;  /* 0x00000002ff1b7424 */ /* 0x000fe200078e00ff */
[----:B------:R-:W-:Y:S01]  /*1dd00*/  LOP3.LUT R13, R13, 0xffffffef, RZ, 0xc0, !PT ;  /* 0xffffffef0d0d7812 */ /* 0x000fe200078ec0ff */
[----:B------:R-:W-:Y:S01]  /*1dd10*/  FFMA.FTZ R24, R25, R230, 1.1641532182693481445e-10 ;  /* 0x2f00000019187423 */ /* 0x000fe200000100e6 */
[----:B------:R-:W-:-:S04]  /*1dd20*/  IMAD.MOV.U32 R25, RZ, RZ, R218 ;  /* 0x000000ffff197224 */ /* 0x000fc800078e00da */
[----:B------:R-:W-:Y:S02]  /*1dd30*/  FSETP.LE.FTZ.AND P3, PT, R24, R209, PT ;  /* 0x000000d11800720b */ /* 0x000fe40003f73000 */
[C---:B-----5:R-:W-:Y:S02]  /*1dd40*/  SHF.L.U32 R24, R20.reuse, 0x10, RZ ;  /* 0x0000001014187819 */ /* 0x060fe400000006ff */
[----:B------:R-:W-:-:S09]  /*1dd50*/  PRMT R20, R20, 0x7632, R20 ;  /* 0x0000763214147816 */ /* 0x000fd20000000014 */
        /* <DEDUP_REMOVED lines=10> */
.L_x_12371:
        /* <DEDUP_REMOVED lines=13> */
.L_x_12373:
[----:B------:R-:W-:Y:S05]  /*1ded0*/  BSYNC.RECONVERGENT B2 ;  /* 0x0000000000027941 */ /* 0x000fea0003800200 */
.L_x_12372:
        /* <DEDUP_REMOVED lines=42> */
[----:B------:R-:W-:-:S07]  /*1e180*/  IMAD.MOV.U32 R27, RZ, RZ, RZ ;  /* 0x000000ffff1b7224 */ /* 0x000fce00078e00ff */
.L_x_12370:
[----:B------:R-:W-:Y:S05]  /*1e190*/  BSYNC.RECONVERGENT B1 ;  /* 0x0000000000017941 */ /* 0x000fea0003800200 */
.L_x_12369:
        /* <DEDUP_REMOVED lines=19> */
.L_x_12376:
        /* <DEDUP_REMOVED lines=13> */
.L_x_12378:
[----:B------:R-:W-:Y:S05]  /*1e3a0*/  BSYNC.RECONVERGENT B2 ;  /* 0x0000000000027941 */ /* 0x000fea0003800200 */
.L_x_12377:
        /* <DEDUP_REMOVED lines=43> */
.L_x_12375:
[----:B------:R-:W-:Y:S05]  /*1e660*/  BSYNC.RECONVERGENT B1 ;  /* 0x0000000000017941 */ /* 0x000fea0003800200 */
.L_x_12374:
        /* <DEDUP_REMOVED lines=20> */
.L_x_12381:
        /* <DEDUP_REMOVED lines=13> */
.L_x_12383:
[----:B------:R-:W-:Y:S05]  /*1e880*/  BSYNC.RECONVERGENT B2 ;  /* 0x0000000000027941 */ /* 0x000fea0003800200 */
.L_x_12382:
        /* <DEDUP_REMOVED lines=43> */
.L_x_12380:
[----:B------:R-:W-:Y:S05]  /*1eb40*/  BSYNC.RECONVERGENT B1 ;  /* 0x0000000000017941 */ /* 0x000fea0003800200 */
.L_x_12379:
        /* <DEDUP_REMOVED lines=19> */
.L_x_12386:
        /* <DEDUP_REMOVED lines=13> */
.L_x_12388:
[----:B------:R-:W-:Y:S05]  /*1ed50*/  BSYNC.RECONVERGENT B2 ;  /* 0x0000000000027941 */ /* 0x000fea0003800200 */
.L_x_12387:
        /* <DEDUP_REMOVED lines=43> */
.L_x_12385:
[----:B------:R-:W-:Y:S05]  /*1f010*/  BSYNC.RECONVERGENT B1 ;  /* 0x0000000000017941 */ /* 0x000fea0003800200 */
.L_x_12384:
[----:B------:R-:W-:Y:S01]  /*1f020*/  ISETP.NE.AND P3, PT, R28, 0x1, PT ;  /* 0x000000011c00780c */ /* 0x000fe20003f65270 */
[----:B------:R-:W-:Y:S01]  /*1f030*/  BSSY.RECONVERGENT B1, `(.L_x_12389) ;  /* 0x000004a000017945 */ /* 0x000fe20003800200 */
[----:B------:R-:W-:Y:S01]  /*1f040*/  I2FP.F32.U32 R27, R27 ;  /* 0x0000001b001b7245 */ /* 0x000fe20000201000 */
[----:B------:R-:W-:-:S04]  /*1f050*/  IMAD.MOV.U32 R30, RZ, RZ, 0x2 ;  /* 0x00000002ff1e7424 */ /* 0x000fc800078e00ff */
[----:B------:R-:W-:Y:S01]  /*1f060*/  FFMA.FTZ R26, R27, R230, 1.1641532182693481445e-10 ;  /* 0x2f0000001b1a7423 */ /* 0x000fe200000100e6 */
[----:B------:R-:W-:-:S04]  /*1f070*/  IMAD.MOV.U32 R27, RZ, RZ, R218 ;  /* 0x000000ffff1b7224 */ /* 0x000fc800078e00da */
[----:B------:R-:W-:Y:S02]  /*1f080*/  FSETP.LE.FTZ.AND P2, PT, R26, R209, PT ;  /* 0x000000d11a00720b */ /* 0x000fe40003f53000 */
[C---:B------:R-:W-:Y:S02]  /*1f090*/  SHF.L.U32 R26, R22.reuse, 0x10, RZ ;  /* 0x00000010161a7819 */ /* 0x040fe400000006ff */
[----:B-1----:R-:W-:Y:S01]  /*1f0a0*/  PRMT R22, R22, 0x7632, R22 ;  /* 0x0000763216167816 */ /* 0x002fe20000000016 */
        /* <DEDUP_REMOVED lines=9> */
.L_x_12391:
        /* <DEDUP_REMOVED lines=13> */
.L_x_12393:
[----:B------:R-:W-:Y:S05]  /*1f210*/  BSYNC.RECONVERGENT B2 ;  /* 0x0000000000027941 */ /* 0x000fea0003800200 */
.L_x_12392:
        /* <DEDUP_REMOVED lines=43> */
.L_x_12390:
[----:B------:R-:W-:Y:S05]  /*1f4d0*/  BSYNC.RECONVERGENT B1 ;  /* 0x0000000000017941 */ /* 0x000fea0003800200 */
.L_x_12389:
        /* <DEDUP_REMOVED lines=17> */
.L_x_12396:
        /* <DEDUP_REMOVED lines=13> */
.L_x_12398:
[----:B------:R-:W-:Y:S05]  /*1f6c0*/  BSYNC.RECONVERGENT B2 ;  /* 0x0000000000027941 */ /* 0x000fea0003800200 */
.L_x_12397:
        /* <DEDUP_REMOVED lines=43> */
.L_x_12395:
[----:B------:R-:W-:Y:S05]  /*1f980*/  BSYNC.RECONVERGENT B1 ;  /* 0x0000000000017941 */ /* 0x000fea0003800200 */
.L_x_12394:
        /* <DEDUP_REMOVED lines=18> */
.L_x_12401:
        /* <DEDUP_REMOVED lines=13> */
.L_x_12403:
[----:B------:R-:W-:Y:S05]  /*1fb80*/  BSYNC.RECONVERGENT B2 ;  /* 0x0000000000027941 */ /* 0x000fea0003800200 */
.L_x_12402:
        /* <DEDUP_REMOVED lines=39> */
[----:B------:R-:W-:Y:S01]  /*1fe00*/  LOP3.LUT R216, R17, R200, R29, 0x96, !PT ;  /* 0x000000c811d87212 */ /* 0x000fe200078e961d */
[----:B------:R-:W-:-:S04]  /*1fe10*/  IMAD.WIDE.U32 R28, R16, -0x2daee0ad, RZ ;  /* 0xd2511f53101c7825 */ /* 0x000fc800078e00ff */
[----:B------:R-:W-:Y:S01]  /*1fe20*/  IMAD.MOV.U32 R219, RZ, RZ, R28 ;  /* 0x000000ffffdb7224 */ /* 0x000fe200078e001c */
[----:B------:R-:W-:-:S07]  /*1fe30*/  LOP3.LUT R16, R208, R30, R29, 0x96, !PT ;  /* 0x0000001ed0107212 */ /* 0x000fce00078e961d */
.L_x_12400:
[----:B------:R-:W-:Y:S05]  /*1fe40*/  BSYNC.RECONVERGENT B1 ;  /* 0x0000000000017941 */ /* 0x000fea0003800200 */
.L_x_12399:
[-C--:B------:R-:W-:Y:S01]  /*1fe50*/  FMUL.FTZ R200, R27, R210.reuse ;  /* 0x000000d21bc87220 */ /* 0x080fe20000410000 */
[-C--:B------:R-:W-:Y:S01]  /*1fe60*/  FMUL.FTZ R28, R22, R210.reuse ;  /* 0x000000d2161c7220 */ /* 0x080fe20000410000 */
[-C--:B------:R-:W-:Y:S01]  /*1fe70*/  FMUL.FTZ R27, R21, R210.reuse ;  /* 0x000000d2151b7220 */ /* 0x080fe20000410000 */
        /* <DEDUP_REMOVED lines=8> */
[----:B------:R-:W-:Y:S01]  /*1ff00*/  SHF.L.U32 R26, R23, 0x10, RZ ;  /* 0x00000010171a7819 */ /* 0x000fe200000006ff */
[----:B------:R-:W-:Y:S01]  /*1ff10*/  FMUL.FTZ R23, R25, R210 ;  /* 0x000000d219177220 */ /* 0x000fe20000410000 */
[----:B------:R-:W-:-:S02]  /*1ff20*/  LOP3.LUT P0, RZ, R13, 0x8, RZ, 0xc0, !PT ;  /* 0x000000080dff7812 */ /* 0x000fc4000780c0ff */
[----:B------:R-:W-:Y:S01]  /*1ff30*/  FSEL R25, R28, RZ, P3 ;  /* 0x000000ff1c197208 */ /* 0x000fe20001800000 */
[----:B------:R-:W-:Y:S01]  /*1ff40*/  FMUL.FTZ R20, R26, R210 ;  /* 0x000000d21a147220 */ /* 0x000fe20000410000 */
[----:B------:R-:W-:Y:S02]  /*1ff50*/  LOP3.LUT P5, RZ, R13, 0x4, RZ, 0xc0, !PT ;  /* 0x000000040dff7812 */ /* 0x000fe400078ac0ff */
[----:B------:R-:W-:Y:S02]  /*1ff60*/  FSEL R28, R24, RZ, P1 ;  /* 0x000000ff181c7208 */ /* 0x000fe40000800000 */
[----:B------:R-:W-:Y:S02]  /*1ff70*/  ISETP.NE.AND P1, PT, R29, RZ, PT ;  /* 0x000000ff1d00720c */ /* 0x000fe40003f25270 */
[----:B------:R-:W-:Y:S02]  /*1ff80*/  FSEL R29, R31, RZ, P0 ;  /* 0x000000ff1f1d7208 */ /* 0x000fe40000000000 */
[----:B------:R-:W-:-:S02]  /*1ff90*/  ISETP.NE.AND P0, PT, R30, RZ, PT ;  /* 0x000000ff1e00720c */ /* 0x000fc40003f05270 */
[----:B------:R-:W-:Y:S02]  /*1ffa0*/  LOP3.LUT P6, RZ, R13, 0x2, RZ, 0xc0, !PT ;  /* 0x000000020dff7812 */ /* 0x000fe400078cc0ff */
[----:B------:R-:W-:Y:S02]  /*1ffb0*/  FSEL R30, R23, RZ, P5 ;  /* 0x000000ff171e7208 */ /* 0x000fe40002800000 */
[----:B------:R-:W-:Y:S02]  /*1ffc0*/  FSETP.GTU.FTZ.AND P5, PT, R21, R209, PT ;  /* 0x000000d11500720b */ /* 0x000fe40003fbc000 */
        /* <DEDUP_REMOVED lines=12> */
[----:B------:R-:W-:-:S09]  /*20090*/  @P1 FADD.FTZ R27, R59, R27 ;  /* 0x0000001b3b1b1221 */ /* 0x000fd20000010000 */
.L_x_12363:
        /* <DEDUP_REMOVED lines=15> */
[----:B------:R-:W-:Y:S04]  /*20190*/  STG.E.128 desc[UR8][R20.64], R28 ;  /* 0x0000001c14007986 */ /* 0x000fe8000c101d08 */
[----:B------:R0:W-:Y:S02]  /*201a0*/  STG.E.128 desc[UR8][R20.64+0x10], R24 ;  /* 0x0000101814007986 */ /* 0x0001e4000c101d08 */
[----:B0-----:R-:W-:Y:S02]  /*201b0*/  LOP3.LUT R21, R202, R23, RZ, 0xfc, !PT ;  /* 0x00000017ca157212 */ /* 0x001fe400078efcff */
[----:B------:R-:W-:-:S04]  /*201c0*/  SEL R23, RZ, 0x1, !P6 ;  /* 0x00000001ff177807 */ /* 0x000fc80007000000 */
[----:B------:R-:W-:Y:S01]  /*201d0*/  LOP3.LUT R20, R22, R23, RZ, 0xfc, !PT ;  /* 0x0000001716147212 */ /* 0x000fe200078efcff */
[----:B------:R-:W-:-:S05]  /*201e0*/  IMAD.WIDE.U32 R22, R214, 0x8, R228 ;  /* 0x00000008d6167825 */ /* 0x000fca00078e00e4 */
[----:B------:R0:W-:Y:S01]  /*201f0*/  STG.E.64 desc[UR8][R22.64], R20 ;  /* 0x0000001416007986 */ /* 0x0001e2000c101b08 */
[----:B------:R-:W-:Y:S05]  /*20200*/  @!P0 BRA `(.L_x_12404) ;  /* 0x0000000000508947 */ /* 0x000fea0003800000 */
[----:B0-----:R-:W-:Y:S01]  /*20210*/  IMAD.U32 R20, R12, 0x10000, RZ ;  /* 0x000100000c147824 */ /* 0x001fe200078e00ff */
        /* <DEDUP_REMOVED lines=14> */
[----:B------:R-:W0:Y:S01]  /*20300*/  LDC.64 R22, c[0x0][0x3b8] ;  /* 0x0000ee00ff167b82 */ /* 0x000e220000000a00 */
[----:B------:R-:W-:Y:S02]  /*20310*/  LOP3.LUT R21, R202, R201, RZ, 0xfc, !PT ;  /* 0x000000c9ca157212 */ /* 0x000fe400078efcff */
[----:B------:R-:W-:Y:S01]  /*20320*/  LOP3.LUT R20, R20, 0xff, R6, 0xf8, !PT ;  /* 0x000000ff14147812 */ /* 0x000fe200078ef806 */
[----:B0-----:R-:W-:-:S05]  /*20330*/  IMAD.WIDE.U32 R22, R214, 0x8, R22 ;  /* 0x00000008d6167825 */ /* 0x001fca00078e0016 */
[----:B------:R1:W-:Y:S02]  /*20340*/  STG.E.64 desc[UR8][R22.64], R20 ;  /* 0x0000001416007986 */ /* 0x0003e4000c101b08 */
.L_x_12404:
[----:B01----:R-:W0:Y:S01]  /*20350*/  @P1 LDC.64 R20, c[0x0][0x3a0] ;  /* 0x0000e800ff141b82 */ /* 0x003e220000000a00 */
[----:B------:R-:W-:-:S07]  /*20360*/  VIADD R215, R14, 0x80 ;  /* 0x000000800ed77836 */ /* 0x000fce0000000000 */
[----:B------:R-:W1:Y:S01]  /*20370*/  @P0 LDC.64 R22, c[0x0][0x398] ;  /* 0x0000e600ff160b82 */ /* 0x000e620000000a00 */
[----:B0-----:R-:W-:-:S05]  /*20380*/  @P1 IMAD.WIDE.U32 R20, R215, 0x20, R20 ;  /* 0x00000020d7141825 */ /* 0x001fca00078e0014 */
[----:B------:R-:W5:Y:S01]  /*20390*/  @P1 LDG.E.128 R60, desc[UR8][R20.64] ;  /* 0x00000008143c1981 */ /* 0x000f62000c1e1d00 */
[----:B-1----:R-:W-:-:S03]  /*203a0*/  @P0 IMAD.WIDE.U32 R22, R215, 0x10, R22 ;  /* 0x00000010d7160825 */ /* 0x002fc600078e0016 */
[----:B------:R0:W5:Y:S04]  /*203b0*/  @P1 LDG.E.128 R56, desc[UR8][R20.64+0x10] ;  /* 0x0000100814381981 */ /* 0x000168000c1e1d00 */
[----:B------:R1:W5:Y:S01]  /*203c0*/  @P0 LDG.E.128 R64, desc[UR8][R22.64] ;  /* 0x0000000816400981 */ /* 0x000362000c1e1d00 */
[----:B0-----:R-:W-:-:S05]  /*203d0*/  IMAD.WIDE.U32 R20, R215, 0x10, R222 ;  /* 0x00000010d7147825 */ /* 0x001fca00078e00de */
[----:B------:R1:W5:Y:S01]  /*203e0*/  LDG.E.128 R200, desc[UR8][R20.64] ;  /* 0x0000000814c87981 */ /* 0x000362000c1e1d00 */
        /* <DEDUP_REMOVED lines=17> */
.L_x_12408:
        /* <DEDUP_REMOVED lines=13> */
.L_x_12410:
[----:B------:R-:W-:Y:S05]  /*205d0*/  BSYNC.RECONVERGENT B2 ;  /* 0x0000000000027941 */ /* 0x000fea0003800200 */
.L_x_12409:
        /* <DEDUP_REMOVED lines=43> */
.L_x_12407:
[----:B------:R-:W-:Y:S05]  /*20890*/  BSYNC.RECONVERGENT B1 ;  /* 0x0000000000017941 */ /* 0x000fea0003800200 */
.L_x_12406:
        /* <DEDUP_REMOVED lines=21> */
.L_x_12413:
        /* <DEDUP_REMOVED lines=13> */
.L_x_12415:
[----:B------:R-:W-:Y:S05]  /*20ac0*/  BSYNC.RECONVERGENT B2 ;  /* 0x0000000000027941 */ /* 0x000fea0003800200 */
.L_x_12414:
[----:B------:R-:W-:Y:S01]  /*20ad0*/  LOP3.LUT R8, R5, UR7, R11, 0x96, !PT ;  /* 0x0000000705087c12 */ /* 0x000fe2000f8e960b */
[----:B-1----:R-:W-:-:S04]  /*20ae0*/  IMAD.WIDE.U32 R20, R0, -0x326172a9, RZ ;  /* 0xcd9e8d5700147825 */ /* 0x002fc800078e00ff */
        /* <DEDUP_REMOVED lines=41> */
.L_x_12412:
[----:B------:R-:W-:Y:S05]  /*20d80*/  BSYNC.RECONVERGENT B1 ;  /* 0x0000000000017941 */ /* 0x000fea0003800200 */
.L_x_12411:
[----:B------:R-:W-:Y:S01]  /*20d90*/  I2FP.F32.U32 R9, R9 ;  /* 0x0000000900097245 */ /* 0x000fe20000201000 */
[----:B------:R-:W-:Y:S01]  /*20da0*/  BSSY.RECONVERGENT B1, `(.L_x_12416) ;  /* 0x000004f000017945 */ /* 0x000fe20003800200 */
[----:B------:R-:W-:Y:S01]  /*20db0*/  ISETP.NE.AND P3, PT, R10, 0x1, PT ;  /* 0x000000010a00780c */ /* 0x000fe20003f65270 */
[----:B------:R-:W-:Y:S02]  /*20dc0*/  HFMA2 R12, -RZ, RZ, 0, 1.1920928955078125e-07 ;  /* 0x00000002ff0c7431 */ /* 0x000fe400000001ff */
[----:B------:R-:W-:Y:S01]  /*20dd0*/  FFMA.FTZ R8, R9, R230, 1.1641532182693481445e-10 ;  /* 0x2f00000009087423 */ /* 0x000fe200000100e6 */
[----:B------:R-:W-:-:S04]  /*20de0*/  IMAD.U32 R9, R64, 0x10000, RZ ;  /* 0x0001000040097824 */ /* 0x000fc800078e00ff */
[----:B-1----:R-:W-:Y:S01]  /*20df0*/  FMUL.FTZ R20, R9, R210 ;  /* 0x000000d209147220 */ /* 0x002fe20000410000 */
        /* <DEDUP_REMOVED lines=16> */
.L_x_12418:
        /* <DEDUP_REMOVED lines=13> */
.L_x_12420:
[----:B------:R-:W-:Y:S05]  /*20fd0*/  BSYNC.RECONVERGENT B2 ;  /* 0x0000000000027941 */ /* 0x000fea0003800200 */
.L_x_12419:
        /* <DEDUP_REMOVED lines=43> */
.L_x_12417:
[----:B------:R-:W-:Y:S05]  /*21290*/  BSYNC.RECONVERGENT B1 ;  /* 0x0000000000017941 */ /* 0x000fea0003800200 */
.L_x_12416:
[----:B------:R-:W-:Y:S01]  /*212a0*/  I2FP.F32.U32 R9, R9 ;  /* 0x0000000900097245 */ /* 0x000fe20000201000 */
[----:B------:R-:W-:Y:S01]  /*212b0*/  IMAD.U32 R7, R7, 0x10000, RZ ;  /* 0x0001000007077824 */ /* 0x000fe200078e00ff */
[----:B------:R-:W-:Y:S01]  /*212c0*/  ISETP.NE.AND P2, PT, R12, 0x1, PT ;  /* 0x000000010c00780c */ /* 0x000fe20003f45270 */
[----:B------:R-:W-:Y:S01]  /*212d0*/  BSSY.RECONVERGENT B1, `(.L_x_12421) ;  /* 0x000004a000017945 */ /* 0x000fe20003800200 */
[----:B------:R-:W-:Y:S01]  /*212e0*/  LOP3.LUT R13, R13, 0xfffffff7, RZ, 0xc0, !PT ;  /* 0xfffffff70d0d7812 */ /* 0x000fe200078ec0ff */
[----:B------:R-:W-:Y:S01]  /*212f0*/  FFMA.FTZ R8, R9, R230, 1.1641532182693481445e-10 ;  /* 0x2f00000009087423 */ /* 0x000fe200000100e6 */
[----:B------:R-:W-:Y:S02]  /*21300*/  HFMA2 R11, -RZ, RZ, 0, 1.1920928955078125e-07 ;  /* 0x00000002ff0b7431 */ /* 0x000fe400000001ff */
[----:B------:R-:W-:Y:S01]  /*21310*/  FMUL.FTZ R7, R7, R210 ;  /* 0x000000d207077220 */ /* 0x000fe20000410000 */
[----:B------:R-:W-:Y:S01]  /*21320*/  IMAD.MOV.U32 R9, RZ, RZ, R218 ;  /* 0x000000ffff097224 */ /* 0x000fe200078e00da */
        /* <DEDUP_REMOVED lines=11> */
.L_x_12423:
        /* <DEDUP_REMOVED lines=13> */
.L_x_12425:
[----:B------:R-:W-:Y:S05]  /*214b0*/  BSYNC.RECONVERGENT B2 ;  /* 0x0000000000027941 */ /* 0x000fea0003800200 */
.L_x_12424:
        /* <DEDUP_REMOVED lines=40> */
[----:B------:R-:W-:Y:S01]  /*21740*/  LOP3.LUT R16, R208, R10, R9, 0x96, !PT ;  /* 0x0000000ad0107212 */ /* 0x000fe200078e9609 */
[----:B------:R-:W-:Y:S01]  /*21750*/  IMAD.MOV.U32 R9, RZ, RZ, R213 ;  /* 0x000000ffff097224 */ /* 0x000fe200078e00d5 */
[----:B------:R-:W-:-:S07]  /*21760*/  MOV R213, R8 ;  /* 0x0000000800d57202 */ /* 0x000fce0000000f00 */
.L_x_12422:
[----:B------:R-:W-:Y:S05]  /*21770*/  BSYNC.RECONVERGENT B1 ;  /* 0x0000000000017941 */ /* 0x000fea0003800200 */
.L_x_12421:
[----:B------:R-:W-:Y:S01]  /*21780*/  I2FP.F32.U32 R9, R9 ;  /* 0x0000000900097245 */ /* 0x000fe20000201000 */
[----:B------:R-:W-:Y:S01]  /*21790*/  BSSY.RECONVERGENT B1, `(.L_x_12426) ;  /* 0x0000050000017945 */ /* 0x000fe20003800200 */
[----:B------:R-:W-:Y:S02]  /*217a0*/  PRMT R10, R64, 0x7632, R10 ;  /* 0x00007632400a7816 */ /* 0x000fe4000000000a */
[----:B------:R-:W-:Y:S01]  /*217b0*/  ISETP.NE.AND P3, PT, R11, 0x1, PT ;  /* 0x000000010b00780c */ /* 0x000fe20003f65270 */
[----:B------:R-:W-:Y:S02]  /*217c0*/  FFMA.FTZ R8, R9, R230, 1.1641532182693481445e-10 ;  /* 0x2f00000009087423 */ /* 0x000fe400000100e6 */
[----:B------:R-:W-:Y:S02]  /*217d0*/  IMAD.U32 R9, R10, 0x10000, RZ ;  /* 0x000100000a097824 */ /* 0x000fe400078e00ff */
[----:B------:R-:W-:Y:S01]  /*217e0*/  HFMA2 R10, -RZ, RZ, 0, 1.1920928955078125e-07 ;  /* 0x00000002ff0a7431 */ /* 0x000fe200000001ff */
[----:B------:R-:W-:Y:S01]  /*217f0*/  FSETP.GTU.FTZ.AND P2, PT, R8, R209, PT ;  /* 0x000000d10800720b */ /* 0x000fe20003f5c000 */
[----:B------:R-:W-:Y:S01]  /*21800*/  FMUL.FTZ R9, R9, R210 ;  /* 0x000000d209097220 */ /* 0x000fe20000410000 */
[----:B------:R-:W-:-:S02]  /*21810*/  FSEL R8, R7, RZ, P4 ;  /* 0x000000ff07087208 */ /* 0x000fc40002000000 */
        /* <DEDUP_REMOVED lines=14> */
.L_x_12428:
        /* <DEDUP_REMOVED lines=13> */
.L_x_12430:
[----:B------:R-:W-:Y:S05]  /*219d0*/  BSYNC.RECONVERGENT B2 ;  /* 0x0000000000027941 */ /* 0x000fea0003800200 */
.L_x_12429:
        /* <DEDUP_REMOVED lines=43> */
.L_x_12427:
[----:B------:R-:W-:Y:S05]  /*21c90*/  BSYNC.RECONVERGENT B1 ;  /* 0x0000000000017941 */ /* 0x000fea0003800200 */
.L_x_12426:
        /* <DEDUP_REMOVED lines=21> */
.L_x_12433:
        /* <DEDUP_REMOVED lines=13> */
.L_x_12435:
[----:B------:R-:W-:Y:S05]  /*21ec0*/  BSYNC.RECONVERGENT B2 ;  /* 0x0000000000027941 */ /* 0x000fea0003800200 */
.L_x_12434:
        /* <DEDUP_REMOVED lines=43> */
.L_x_12432:
[----:B------:R-:W-:Y:S05]  /*22180*/  BSYNC.RECONVERGENT B1 ;  /* 0x0000000000017941 */ /* 0x000fea0003800200 */
.L_x_12431:
[----:B------:R-:W-:Y:S01]  /*22190*/  I2FP.F32.U32 R11, R11 ;  /* 0x0000000b000b7245 */ /* 0x000fe20000201000 */
[----:B------:R-:W-:Y:S01]  /*221a0*/  BSSY.RECONVERGENT B1, `(.L_x_12436) ;  /* 0x000004f000017945 */ /* 0x000fe20003800200 */
[----:B------:R-:W-:Y:S01]  /*221b0*/  ISETP.NE.AND P3, PT, R12, 0x1, PT ;  /* 0x000000010c00780c */ /* 0x000fe20003f65270 */
[----:B------:R-:W-:Y:S02]  /*221c0*/  HFMA2 R23, -RZ, RZ, 0, 1.1920928955078125e-07 ;  /* 0x00000002ff177431 */ /* 0x000fe400000001ff */
[----:B------:R-:W-:Y:S01]  /*221d0*/  FFMA.FTZ R10, R11, R230, 1.1641532182693481445e-10 ;  /* 0x2f0000000b0a7423 */ /* 0x000fe200000100e6 */
[----:B------:R-:W-:-:S04]  /*221e0*/  IMAD.U32 R11, R65, 0x10000, RZ ;  /* 0x00010000410b7824 */ /* 0x000fc800078e00ff */
[----:B------:R-:W-:Y:S01]  /*221f0*/  FMUL.FTZ R22, R11, R210 ;  /* 0x000000d20b167220 */ /* 0x000fe20000410000 */
        /* <DEDUP_REMOVED lines=16> */
.L_x_12438:
        /* <DEDUP_REMOVED lines=13> */
.L_x_12440:
[----:B------:R-:W-:Y:S05]  /*223d0*/  BSYNC.RECONVERGENT B2 ;  /* 0x0000000000027941 */ /* 0x000fea0003800200 */
.L_x_12439:
        /* <DEDUP_REMOVED lines=43> */
.L_x_12437:
[----:B------:R-:W-:Y:S05]  /*22690*/  BSYNC.RECONVERGENT B1 ;  /* 0x0000000000017941 */ /* 0x000fea0003800200 */
.L_x_12436:
        /* <DEDUP_REMOVED lines=20> */
.L_x_12443:
        /* <DEDUP_REMOVED lines=13> */
.L_x_12445:
[----:B------:R-:W-:Y:S05]  /*228b0*/  BSYNC.RECONVERGENT B2 ;  /* 0x0000000000027941 */ /* 0x000fea0003800200 */
.L_x_12444:
        /* <DEDUP_REMOVED lines=43> */
.L_x_12442:
[----:B------:R-:W-:Y:S05]  /*22b70*/  BSYNC.RECONVERGENT B1 ;  /* 0x0000000000017941 */ /* 0x000fea0003800200 */
.L_x_12441:
[----:B------:R-:W-:Y:S01]  /*22b80*/  I2FP.F32.U32 R11, R11 ;  /* 0x0000000b000b7245 */ /* 0x000fe20000201000 */
[----:B------:R-:W-:Y:S01]  /*22b90*/  BSSY.RECONVERGENT B1, `(.L_x_12446) ;  /* 0x0000050000017945 */ /* 0x000fe20003800200 */
[----:B------:R-:W-:Y:S01]  /*22ba0*/  PRMT R23, R65, 0x7632, R23 ;  /* 0x0000763241177816 */ /* 0x000fe20000000017 */
[----:B------:R-:W-:Y:S02]  /*22bb0*/  HFMA2 R200, -RZ, RZ, 0, 1.1920928955078125e-07 ;  /* 0x00000002ffc87431 */ /* 0x000fe400000001ff */
[----:B------:R-:W-:Y:S01]  /*22bc0*/  FFMA.FTZ R10, R11, R230, 1.1641532182693481445e-10 ;  /* 0x2f0000000b0a7423 */ /* 0x000fe200000100e6 */
[----:B------:R-:W-:Y:S02]  /*22bd0*/  IMAD.MOV.U32 R11, RZ, RZ, R218 ;  /* 0x000000ffff0b7224 */ /* 0x000fe400078e00da */
[----:B------:R-:W-:Y:S02]  /*22be0*/  IMAD.U32 R23, R23, 0x10000, RZ ;  /* 0x0001000017177824 */ /* 0x000fe400078e00ff */
[----:B------:R-:W-:-:S02]  /*22bf0*/  FSETP.GTU.FTZ.AND P2, PT, R10, R209, PT ;  /* 0x000000d10a00720b */ /* 0x000fc40003f5c000 */
[----:B------:R-:W-:Y:S01]  /*22c00*/  FMUL.FTZ R23, R23, R210 ;  /* 0x000000d217177220 */ /* 0x000fe20000410000 */
[----:B------:R-:W-:Y:S02]  /*22c10*/  FSEL R10, R9, RZ, P4 ;  /* 0x000000ff090a7208 */ /* 0x000fe40002000000 */
        /* <DEDUP_REMOVED lines=14> */
.L_x_12448:
        /* <DEDUP_REMOVED lines=13> */
.L_x_12450:
[----:B------:R-:W-:Y:S05]  /*22dd0*/  BSYNC.RECONVERGENT B2 ;  /* 0x0000000000027941 */ /* 0x000fea0003800200 */
.L_x_12449:
        /* <DEDUP_REMOVED lines=10> */
[----:B------:R-:W-:-:S05]  /*22e80*/  LOP3.LUT R10, R10, UR12, R217, 0x96, !PT ;  /* 0x0000000c0a0a7c12 */ /* 0x000fca000f8e96d9 */
        /* <DEDUP_REMOVED lines=9> */
[----:B------:R-:W-:Y:S01]  /*22f20*/  LOP3.LUT R201, R204, R216, R201, 0x96, !PT ;  /* 0x000000d8ccc97212 */ /* 0x000fe200078e96c9 */
[----:B------:R-:W-:-:S05]  /*22f30*/  IMAD.WIDE.U32 R216, R217, -0x326172a9, RZ ;  /* 0xcd9e8d57d9d87825 */ /* 0x000fca00078e00ff */
[----:B------:R-:W-:-:S05]  /*22f40*/  LOP3.LUT R10, R10, UR18, R217, 0x96, !PT ;  /* 0x000000120a0a7c12 */ /* 0x000fca000f8e96d9 */
[----:B------:R-:W-:-:S05]  /*22f50*/  IMAD.WIDE.U32 R10, R10, -0x2daee0ad, RZ ;  /* 0xd2511f530a0a7825 */ /* 0x000fca00078e00ff */
[----:B------:R-:W-:Y:S01]  /*22f60*/  LOP3.LUT R11, R205, R200, R11, 0x96, !PT ;  /* 0x000000c8cd0b7212 */ /* 0x000fe200078e960b */
[----:B------:R-:W-:-:S05]  /*22f70*/  IMAD.WIDE.U32 R200, R201, -0x326172a9, RZ ;  /* 0xcd9e8d57c9c87825 */ /* 0x000fca00078e00ff */
[----:B------:R-:W-:-:S05]  /*22f80*/  LOP3.LUT R216, R216, UR20, R201, 0x96, !PT ;  /* 0x00000014d8d87c12 */ /* 0x000fca000f8e96c9 */
        /* <DEDUP_REMOVED lines=9> */
[----:B------:R-:W-:Y:S01]  /*23020*/  LOP3.LUT R16, R208, R200, R11, 0x96, !PT ;  /* 0x000000c8d0107212 */ /* 0x000fe200078e960b */
[----:B------:R-:W-:-:S04]  /*23030*/  IMAD.WIDE.U32 R200, R201, -0x326172a9, RZ ;  /* 0xcd9e8d57c9c87825 */ /* 0x000fc800078e00ff */
[----:B------:R-:W-:Y:S01]  /*23040*/  IMAD.MOV.U32 R218, RZ, RZ, R200 ;  /* 0x000000ffffda7224 */ /* 0x000fe200078e00c8 */
[----:B------:R-:W-:Y:S01]  /*23050*/  LOP3.LUT R216, R17, R216, R201, 0x96, !PT ;  /* 0x000000d811d87212 */ /* 0x000fe200078e96c9 */
[----:B------:R-:W-:Y:S01]  /*23060*/  IMAD.MOV.U32 R11, RZ, RZ, R213 ;  /* 0x000000ffff0b7224 */ /* 0x000fe200078e00d5 */
[----:B------:R-:W-:Y:S01]  /*23070*/  MOV R213, R10 ;  /* 0x0000000a00d57202 */ /* 0x000fe20000000f00 */
[----:B------:R-:W-:-:S07]  /*23080*/  IMAD.MOV.U32 R200, RZ, RZ, RZ ;  /* 0x000000ffffc87224 */ /* 0x000fce00078e00ff */
.L_x_12447:
[----:B------:R-:W-:Y:S05]  /*23090*/  BSYNC.RECONVERGENT B1 ;  /* 0x0000000000017941 */ /* 0x000fea0003800200 */
.L_x_12446:
        /* <DEDUP_REMOVED lines=19> */
.L_x_12453:
        /* <DEDUP_REMOVED lines=13> */
.L_x_12455:
[----:B------:R-:W-:Y:S05]  /*232a0*/  BSYNC.RECONVERGENT B2 ;  /* 0x0000000000027941 */ /* 0x000fea0003800200 */
.L_x_12454:
        /* <DEDUP_REMOVED lines=38> */
[----:B------:R-:W-:Y:S01]  /*23510*/  LOP3.LUT R16, R208, R218, R201, 0x96, !PT ;  /* 0x000000dad0107212 */ /* 0x000fe200078e96c9 */
[----:B------:R-:W-:-:S04]  /*23520*/  IMAD.WIDE.U32 R200, R202, -0x326172a9, RZ ;  /* 0xcd9e8d57cac87825 */ /* 0x000fc800078e00ff */
[----:B------:R-:W-:Y:S01]  /*23530*/  IMAD.MOV.U32 R202, RZ, RZ, RZ ;  /* 0x000000ffffca7224 */ /* 0x000fe200078e00ff */
[----:B------:R-:W-:Y:S02]  /*23540*/  LOP3.LUT R216, R17, R216, R201, 0x96, !PT ;  /* 0x000000d811d87212 */ /* 0x000fe400078e96c9 */
[----:B------:R-:W-:-:S07]  /*23550*/  MOV R218, R200 ;  /* 0x000000c800da7202 */ /* 0x000fce0000000f00 */
.L_x_12452:
[----:B------:R-:W-:Y:S05]  /*23560*/  BSYNC.RECONVERGENT B1 ;  /* 0x0000000000017941 */ /* 0x000fea0003800200 */
.L_x_12451:
[----:B------:R-:W-:Y:S01]  /*23570*/  I2FP.F32.U32 R201, R12 ;  /* 0x0000000c00c97245 */ /* 0x000fe20000201000 */
[----:B------:R-:W-:Y:S04]  /*23580*/  BSSY.RECONVERGENT B1, `(.L_x_12456) ;  /* 0x000004f000017945 */ /* 0x000fe80003800200 */
[----:B------:R-:W-:Y:S01]  /*23590*/  FFMA.FTZ R12, R201, R230, 1.1641532182693481445e-10 ;  /* 0x2f000000c90c7423 */ /* 0x000fe200000100e6 */
[----:B------:R-:W-:-:S04]  /*235a0*/  IMAD.U32 R201, R66, 0x10000, RZ ;  /* 0x0001000042c97824 */ /* 0x000fc800078e00ff */
[----:B------:R-:W-:Y:S01]  /*235b0*/  FMUL.FTZ R200, R201, R210 ;  /* 0x000000d2c9c87220 */ /* 0x000fe20000410000 */
[----:B------:R-:W-:Y:S02]  /*235c0*/  FSETP.GTU.FTZ.AND P3, PT, R12, R209, PT ;  /* 0x000000d10c00720b */ /* 0x000fe40003f7c000 */
[----:B------:R-:W-:Y:S02]  /*235d0*/  FSEL R201, R10, RZ, P2 ;  /* 0x000000ff0ac97208 */ /* 0x000fe40001000000 */
[----:B------:R-:W-:Y:S02]  /*235e0*/  FSEL R200, R200, RZ, !P3 ;  /* 0x000000ffc8c87208 */ /* 0x000fe40005800000 */
[----:B------:R-:W-:Y:S02]  /*235f0*/  SEL R12, RZ, 0x1, P3 ;  /* 0x00000001ff0c7807 */ /* 0x000fe40001800000 */
[----:B------:R-:W-:Y:S01]  /*23600*/  ISETP.NE.AND P3, PT, R202, 0x1, PT ;  /* 0x00000001ca00780c */ /* 0x000fe20003f65270 */
[----:B------:R-:W-:Y:S01]  /*23610*/  FADD.FTZ R200, R200, R201 ;  /* 0x000000c9c8c87221 */ /* 0x000fe20000010000 */
[----:B------:R-:W-:Y:S01]  /*23620*/  PRMT R10, R12, 0x7610, R10 ;  /* 0x000076100c0a7816 */ /* 0x000fe2000000000a */
[----:B------:R-:W-:-:S02]  /*23630*/  HFMA2 R12, -RZ, RZ, 0, 1.1920928955078125e-07 ;  /* 0x00000002ff0c7431 */ /* 0x000fc400000001ff */
[----:B------:R-:W-:Y:S02]  /*23640*/  IMAD.MOV.U32 R201, RZ, RZ, R218 ;  /* 0x000000ffffc97224 */ /* 0x000fe400078e00da */
        /* <DEDUP_REMOVED lines=10> */
.L_x_12458:
        /* <DEDUP_REMOVED lines=13> */
.L_x_12460:
[----:B------:R-:W-:Y:S05]  /*237c0*/  BSYNC.RECONVERGENT B2 ;  /* 0x0000000000027941 */ /* 0x000fea0003800200 */
.L_x_12459:
        /* <DEDUP_REMOVED lines=40> */
[----:B------:R-:W-:Y:S01]  /*23a50*/  HFMA2 R12, -RZ, RZ, 0, 0 ;  /* 0x00000000ff0c7431 */ /* 0x000fe200000001ff */
[----:B------:R-:W-:-:S07]  /*23a60*/  LOP3.LUT R216, R17, R216, R219, 0x96, !PT ;  /* 0x000000d811d87212 */ /* 0x000fce00078e96db */
.L_x_12457:
[----:B------:R-:W-:Y:S05]  /*23a70*/  BSYNC.RECONVERGENT B1 ;  /* 0x0000000000017941 */ /* 0x000fea0003800200 */
.L_x_12456:
[----:B------:R-:W-:Y:S01]  /*23a80*/  ISETP.NE.AND P4, PT, R12, 0x1, PT ;  /* 0x000000010c00780c */ /* 0x000fe20003f85270 */
[----:B------:R-:W-:Y:S01]  /*23a90*/  IMAD.U32 R11, R11, 0x10000, RZ ;  /* 0x000100000b0b7824 */ /* 0x000fe200078e00ff */
[----:B------:R-:W-:Y:S01]  /*23aa0*/  I2FP.F32.U32 R201, R201 ;  /* 0x000000c900c97245 */ /* 0x000fe20000201000 */
[----:B------:R-:W-:Y:S02]  /*23ab0*/  BSSY.RECONVERGENT B1, `(.L_x_12461) ;  /* 0x0000047000017945 */ /* 0x000fe40003800200 */
[----:B------:R-:W-:Y:S02]  /*23ac0*/  FMUL.FTZ R11, R11, R210 ;  /* 0x000000d20b0b7220 */ /* 0x000fe40000410000 */
[----:B------:R-:W-:Y:S01]  /*23ad0*/  FFMA.FTZ R202, R201, R230, 1.1641532182693481445e-10 ;  /* 0x2f000000c9ca7423 */ /* 0x000fe200000100e6 */
[----:B------:R-:W-:-:S04]  /*23ae0*/  MOV R201, R218 ;  /* 0x000000da00c97202 */ /* 0x000fc80000000f00 */
[----:B------:R-:W-:Y:S01]  /*23af0*/  FSETP.LE.FTZ.AND P3, PT, R202, R209, PT ;  /* 0x000000d1ca00720b */ /* 0x000fe20003f73000 */
[----:B------:R-:W-:Y:S01]  /*23b00*/  IMAD.MOV.U32 R202, RZ, RZ, 0x2 ;  /* 0x00000002ffca7424 */ /* 0x000fe200078e00ff */
        /* <DEDUP_REMOVED lines=9> */
.L_x_12463:
        /* <DEDUP_REMOVED lines=13> */
.L_x_12465:
[----:B------:R-:W-:Y:S05]  /*23c70*/  BSYNC.RECONVERGENT B2 ;  /* 0x0000000000027941 */ /* 0x000fea0003800200 */
.L_x_12464:
[----:B------:R-:W-:Y:S01]  /*23c80*/  LOP3.LUT R218, R5, UR7, R221, 0x96, !PT ;  /* 0x0000000705da7c12 */ /* 0x000fe2000f8e96dd */
[----:B------:R-:W-:Y:S01]  /*23c90*/  IMAD.WIDE.U32 R216, R0, -0x326172a9, RZ ;  /* 0xcd9e8d5700d87825 */ /* 0x000fe200078e00ff */
[----:B------:R-:W-:-:S03]  /*23ca0*/  MOV R201, R213 ;  /* 0x000000d500c97202 */ /* 0x000fc60000000f00 */
        /* <DEDUP_REMOVED lines=37> */
[----:B------:R-:W-:-:S05]  /*23f00*/  IMAD.WIDE.U32 R218, R12, -0x326172a9, RZ ;  /* 0xcd9e8d570cda7825 */ /* 0x000fca00078e00ff */
[----:B------:R-:W-:-:S07]  /*23f10*/  LOP3.LUT R216, R17, R216, R219, 0x96, !PT ;  /* 0x000000d811d87212 */ /* 0x000fce00078e96db */
.L_x_12462:
[----:B------:R-:W-:Y:S05]  /*23f20*/  BSYNC.RECONVERGENT B1 ;  /* 0x0000000000017941 */ /* 0x000fea0003800200 */
.L_x_12461:
[----:B------:R-:W-:Y:S01]  /*23f30*/  I2FP.F32.U32 R201, R201 ;  /* 0x000000c900c97245 */ /* 0x000fe20000201000 */
[----:B------:R-:W-:Y:S01]  /*23f40*/  BSSY.RECONVERGENT B1, `(.L_x_12466) ;  /* 0x000004f000017945 */ /* 0x000fe20003800200 */
[----:B------:R-:W-:-:S03]  /*23f50*/  IMAD.MOV.U32 R217, RZ, RZ, 0x2 ;  /* 0x00000002ffd97424 */ /* 0x000fc600078e00ff */
[----:B------:R-:W-:-:S05]  /*23f60*/  FFMA.FTZ R12, R201, R230, 1.1641532182693481445e-10 ;  /* 0x2f000000c90c7423 */ /* 0x000fca00000100e6 */
[----:B------:R-:W-:Y:S02]  /*23f70*/  FSETP.GTU.FTZ.AND P4, PT, R12, R209, PT ;  /* 0x000000d10c00720b */ /* 0x000fe40003f9c000 */
[----:B------:R-:W-:-:S04]  /*23f80*/  PRMT R12, R66, 0x7632, R12 ;  /* 0x00007632420c7816 */ /* 0x000fc8000000000c */
[----:B------:R-:W-:Y:S02]  /*23f90*/  SHF.L.U32 R201, R12, 0x10, RZ ;  /* 0x000000100cc97819 */ /* 0x000fe400000006ff */
[----:B------:R-:W-:Y:S02]  /*23fa0*/  FSEL R12, R11, RZ, P3 ;  /* 0x000000ff0b0c7208 */ /* 0x000fe40001800000 */
[----:B------:R-:W-:Y:S01]  /*23fb0*/  SEL R11, RZ, 0x1, P4 ;  /* 0x00000001ff0b7807 */ /* 0x000fe20002000000 */
[----:B------:R-:W-:-:S05]  /*23fc0*/  FMUL.FTZ R201, R201, R210 ;  /* 0x000000d2c9c97220 */ /* 0x000fca0000410000 */
        /* <DEDUP_REMOVED lines=14> */
.L_x_12468:
        /* <DEDUP_REMOVED lines=13> */
.L_x_12470:
[----:B------:R-:W-:Y:S05]  /*24180*/  BSYNC.RECONVERGENT B2 ;  /* 0x0000000000027941 */ /* 0x000fea0003800200 */
.L_x_12469:
        /* <DEDUP_REMOVED lines=36> */
[----:B------:R-:W-:-:S04]  /*243d0*/  IMAD.MOV.U32 R217, RZ, RZ, RZ ;  /* 0x000000ffffd97224 */ /* 0x000fc800078e00ff */
[----:B------:R-:W-:-:S05]  /*243e0*/  IMAD.WIDE.U32 R218, R218, -0x2daee0ad, RZ ;  /* 0xd2511f53dada7825 */ /* 0x000fca00078e00ff */
[----:B------:R-:W-:Y:S02]  /*243f0*/  LOP3.LUT R16, R208, R220, R219, 0x96, !PT ;  /* 0x000000dcd0107212 */ /* 0x000fe400078e96db */
[----:B------:R-:W-:Y:S01]  /*24400*/  MOV R213, R218 ;  /* 0x000000da00d57202 */ /* 0x000fe20000000f00 */
[----:B------:R-:W-:-:S05]  /*24410*/  IMAD.WIDE.U32 R218, R202, -0x326172a9, RZ ;  /* 0xcd9e8d57cada7825 */ /* 0x000fca00078e00ff */
[----:B------:R-:W-:-:S07]  /*24420*/  LOP3.LUT R216, R17, R216, R219, 0x96, !PT ;  /* 0x000000d811d87212 */ /* 0x000fce00078e96db */
.L_x_12467:
[----:B------:R-:W-:Y:S05]  /*24430*/  BSYNC.RECONVERGENT B1 ;  /* 0x0000000000017941 */ /* 0x000fea0003800200 */
.L_x_12466:
        /* <DEDUP_REMOVED lines=19> */
.L_x_12473:
        /* <DEDUP_REMOVED lines=13> */
.L_x_12475:
[----:B------:R-:W-:Y:S05]  /*24640*/  BSYNC.RECONVERGENT B2 ;  /* 0x0000000000027941 */ /* 0x000fea0003800200 */
.L_x_12474:
        /* <DEDUP_REMOVED lines=42> */
.L_x_12472:
[----:B------:R-:W-:Y:S05]  /*248f0*/  BSYNC.RECONVERGENT B1 ;  /* 0x0000000000017941 */ /* 0x000fea0003800200 */
.L_x_12471:
[----:B------:R-:W-:Y:S01]  /*24900*/  I2FP.F32.U32 R217, R202 ;  /* 0x000000ca00d97245 */ /* 0x000fe20000201000 */
[----:B------:R-:W-:Y:S01]  /*24910*/  BSSY.RECONVERGENT B1, `(.L_x_12476) ;  /* 0x000004e000017945 */ /* 0x000fe20003800200 */
[----:B------:R-:W-:Y:S01]  /*24920*/  FSEL R12, R12, RZ, P4 ;  /* 0x000000ff0c0c7208 */ /* 0x000fe20002000000 */
[----:B------:R-:W-:Y:S02]  /*24930*/  IMAD.MOV.U32 R219, RZ, RZ, 0x2 ;  /* 0x00000002ffdb7424 */ /* 0x000fe400078e00ff */
[----:B------:R-:W-:Y:S01]  /*24940*/  FFMA.FTZ R202, R217, R230, 1.1641532182693481445e-10 ;  /* 0x2f000000d9ca7423 */ /* 0x000fe200000100e6 */
[----:B------:R-:W-:-:S04]  /*24950*/  IMAD.U32 R217, R67, 0x10000, RZ ;  /* 0x0001000043d97824 */ /* 0x000fc800078e00ff */
[----:B------:R-:W-:Y:S01]  /*24960*/  FSETP.GTU.FTZ.AND P5, PT, R202, R209, PT ;  /* 0x000000d1ca00720b */ /* 0x000fe20003fbc000 */
[----:B------:R-:W-:-:S05]  /*24970*/  FMUL.FTZ R202, R217, R210 ;  /* 0x000000d2d9ca7220 */ /* 0x000fca0000410000 */
[----:B------:R-:W-:-:S05]  /*24980*/  FSEL R217, R202, RZ, !P5 ;  /* 0x000000ffcad97208 */ /* 0x000fca0006800000 */
[----:B------:R-:W-:Y:S01]  /*24990*/  FADD.FTZ R202, R217, R12 ;  /* 0x0000000cd9ca7221 */ /* 0x000fe20000010000 */
[----:B------:R-:W-:Y:S02]  /*249a0*/  SEL R12, RZ, 0x1, P5 ;  /* 0x00000001ff0c7807 */ /* 0x000fe40002800000 */
[----:B------:R-:W-:Y:S01]  /*249b0*/  ISETP.NE.AND P5, PT, R220, 0x1, PT ;  /* 0x00000001dc00780c */ /* 0x000fe20003fa5270 */
[----:B------:R-:W-:Y:S01]  /*249c0*/  @P1 FADD.FTZ R202, R58, R202 ;  /* 0x000000ca3aca1221 */ /* 0x000fe20000010000 */
[----:B------:R-:W-:-:S11]  /*249d0*/  MOV R217, R218 ;  /* 0x000000da00d97202 */ /* 0x000fd60000000f00 */
        /* <DEDUP_REMOVED lines=9> */
.L_x_12478:
        /* <DEDUP_REMOVED lines=13> */
.L_x_12480:
[----:B------:R-:W-:Y:S05]  /*24b40*/  BSYNC.RECONVERGENT B2 ;  /* 0x0000000000027941 */ /* 0x000fea0003800200 */
.L_x_12479:
        /* <DEDUP_REMOVED lines=38> */
[----:B------:R-:W-:Y:S01]  /*24db0*/  LOP3.LUT R16, R208, R220, R219, 0x96, !PT ;  /* 0x000000dcd0107212 */ /* 0x000fe200078e96db */
[----:B------:R-:W-:-:S05]  /*24dc0*/  IMAD.WIDE.U32 R218, R221, -0x326172a9, RZ ;  /* 0xcd9e8d57ddda7825 */ /* 0x000fca00078e00ff */
[----:B------:R-:W-:Y:S01]  /*24dd0*/  LOP3.LUT R216, R17, R216, R219, 0x96, !PT ;  /* 0x000000d811d87212 */ /* 0x000fe200078e96db */
[----:B------:R-:W-:-:S07]  /*24de0*/  IMAD.MOV.U32 R219, RZ, RZ, RZ ;  /* 0x000000ffffdb7224 */ /* 0x000fce00078e00ff */
.L_x_12477:
[----:B------:R-:W-:Y:S05]  /*24df0*/  BSYNC.RECONVERGENT B1 ;  /* 0x0000000000017941 */ /* 0x000fea0003800200 */
.L_x_12476:
        /* <DEDUP_REMOVED lines=18> */
.L_x_12483:
[----:B------:R-:W-:Y:S01]  /*24f20*/  VIADD R3, R3, 0x1 ;  /* 0x0000000103037836 */ /* 0x000fe20000000000 */
[----:B------:R-:W-:Y:S03]  /*24f30*/  BSSY.RECONVERGENT B2, `(.L_x_12484) ;  /* 0x000000f000027945 */ /* 0x000fe60003800200 */
[C---:B------:R-:W-:Y:S01]  /*24f40*/  IMAD.WIDE.U32 R218, R3.reuse, -0x2daee0ad, RZ ;  /* 0xd2511f5303da7825 */ /* 0x040fe200078e00ff */
[----:B------:R-:W-:-:S13]  /*24f50*/  ISETP.NE.AND P6, PT, R3, RZ, PT ;  /* 0x000000ff0300720c */ /* 0x000fda0003fc5270 */
[----:B------:R-:W-:Y:S05]  /*24f60*/  @P6 BRA `(.L_x_12485) ;  /* 0x00000000002c6947 */ /* 0x000fea0003800000 */
[----:B------:R-:W-:Y:S01]  /*24f70*/  VIADD R4, R4, 0x1 ;  /* 0x0000000104047836 */ /* 0x000fe20000000000 */
[----:B------:R-:W-:-:S04]  /*24f80*/  LOP3.LUT R13, R13, 0xffffffdf, RZ, 0xc0, !PT ;  /* 0xffffffdf0d0d7812 */ /* 0x000fc800078ec0ff */
[----:B------:R-:W-:Y:S02]  /*24f90*/  ISETP.NE.AND P6, PT, R4, RZ, PT ;  /* 0x000000ff0400720c */ /* 0x000fe40003fc5270 */
[----:B------:R-:W-:-:S11]  /*24fa0*/  @P0 LOP3.LUT R13, R13, 0x20, RZ, 0xfc, !PT ;  /* 0x000000200d0d0812 */ /* 0x000fd600078efcff */
[----:B------:R-:W-:Y:S01]  /*24fb0*/  @!P6 IADD3 R0, PT, PT, R0, 0x1, RZ ;  /* 0x000000010000e810 */ /* 0x000fe20007ffe0ff */
[----:B------:R-:W-:Y:S02]  /*24fc0*/  @!P6 VIADD R16, R5, 0x1 ;  /* 0x000000010510e836 */ /* 0x000fe40000000000 */
[----:B------:R-:W-:Y:S01]  /*24fd0*/  @!P6 IMAD.MOV.U32 R4, RZ, RZ, RZ ;  /* 0x000000ffff04e224 */ /* 0x000fe200078e00ff */
[----:B------:R-:W-:-:S13]  /*24fe0*/  ISETP.NE.AND P0, PT, R0, RZ, !P6 ;  /* 0x000000ff0000720c */ /* 0x000fda0007705270 */
[----:B------:R-:W-:Y:S01]  /*24ff0*/  @P0 IMAD.MOV R16, RZ, RZ, R5 ;  /* 0x000000ffff100224 */ /* 0x000fe200078e0205 */
[----:B------:R-:W-:-:S04]  /*25000*/  LOP3.LUT P0, RZ, R13, 0x20, RZ, 0xc0, !PT ;  /* 0x000000200dff7812 */ /* 0x000fc8000780c0ff */
[----:B------:R-:W-:-:S09]  /*25010*/  @!P6 MOV R5, R16 ;  /* 0x000000100005e202 */ /* 0x000fd20000000f00 */
.L_x_12485:
[----:B------:R-:W-:Y:S05]  /*25020*/  BSYNC.RECONVERGENT B2 ;  /* 0x0000000000027941 */ /* 0x000fea0003800200 */
.L_x_12484:
        /* <DEDUP_REMOVED lines=22> */
[----:B------:R-:W-:Y:S01]  /*25190*/  IMAD.WIDE.U32 R18, R19, -0x326172a9, RZ ;  /* 0xcd9e8d5713127825 */ /* 0x000fe200078e00ff */
[----:B------:R-:W-:-:S04]  /*251a0*/  MOV R217, R213 ;  /* 0x000000d500d97202 */ /* 0x000fc80000000f00 */
[----:B------:R-:W-:-:S05]  /*251b0*/  LOP3.LUT R218, R220, UR18, R19, 0x96, !PT ;  /* 0x00000012dcda7c12 */ /* 0x000fca000f8e9613 */
        /* <DEDUP_REMOVED lines=17> */
[----:B------:R-:W-:-:S07]  /*252d0*/  IMAD.MOV.U32 R218, RZ, RZ, R18 ;  /* 0x000000ffffda7224 */ /* 0x000fce00078e0012 */
.L_x_12482:
[----:B------:R-:W-:Y:S05]  /*252e0*/  BSYNC.RECONVERGENT B1 ;  /* 0x0000000000017941 */ /* 0x000fea0003800200 */
.L_x_12481:
[----:B------:R-:W-:Y:S02]  /*252f0*/  I2FP.F32.U32 R15, R217 ;  /* 0x000000d9000f7245 */ /* 0x000fe40000201000 */
[----:B------:R-:W-:-:S03]  /*25300*/  FSEL R18, R203, RZ, P5 ;  /* 0x000000ffcb127208 */ /* 0x000fc60002800000 */
[----:B------:R-:W-:Y:S01]  /*25310*/  FFMA.FTZ R230, R15, R230, 1.1641532182693481445e-10 ;  /* 0x2f0000000fe67423 */ /* 0x000fe200000100e6 */
[----:B------:R-:W-:-:S04]  /*25320*/  PRMT R15, R67, 0x7632, R15 ;  /* 0x00007632430f7816 */ /* 0x000fc8000000000f */
[----:B------:R-:W-:Y:S02]  /*25330*/  SHF.L.U32 R15, R15, 0x10, RZ ;  /* 0x000000100f0f7819 */ /* 0x000fe400000006ff */
[----:B------:R-:W-:-:S03]  /*25340*/  FSETP.GTU.FTZ.AND P6, PT, R230, R209, PT ;  /* 0x000000d1e600720b */ /* 0x000fc60003fdc000 */
[----:B------:R-:W-:Y:S01]  /*25350*/  FMUL.FTZ R15, R15, R210 ;  /* 0x000000d20f0f7220 */ /* 0x000fe20000410000 */
[----:B------:R-:W-:-:S04]  /*25360*/  SEL R217, RZ, 0x1, P6 ;  /* 0x00000001ffd97807 */ /* 0x000fc80003000000 */
[----:B------:R-:W-:-:S05]  /*25370*/  FSEL R15, R15, RZ, !P6 ;  /* 0x000000ff0f0f7208 */ /* 0x000fca0007000000 */
[----:B------:R-:W-:-:S04]  /*25380*/  FADD.FTZ R203, R15, R18 ;  /* 0x000000120fcb7221 */ /* 0x000fc80000010000 */
[----:B------:R-:W-:Y:S01]  /*25390*/  @P1 FADD.FTZ R203, R59, R203 ;  /* 0x000000cb3bcb1221 */ /* 0x000fe20000010000 */
[----:B------:R-:W-:Y:S06]  /*253a0*/  BRA `(.L_x_12486) ;  /* 0x0000002800207947 */ /* 0x000fec0003800000 */
.L_x_12405:
        /* <DEDUP_REMOVED lines=16> */
.L_x_12489:
        /* <DEDUP_REMOVED lines=13> */
.L_x_12491:
[----:B------:R-:W-:Y:S05]  /*25580*/  BSYNC.RECONVERGENT B2 ;  /* 0x0000000000027941 */ /* 0x000fea0003800200 */
.L_x_12490:
        /* <DEDUP_REMOVED lines=43> */
.L_x_12488:
[----:B------:R-:W-:Y:S05]  /*25840*/  BSYNC.RECONVERGENT B1 ;  /* 0x0000000000017941 */ /* 0x000fea0003800200 */
.L_x_12487:
[----:B------:R-:W-:Y:S01]  /*25850*/  I2FP.F32.U32 R21, R20 ;  /* 0x0000001400157245 */ /* 0x000fe20000201000 */
[----:B------:R-:W-:Y:S01]  /*25860*/  BSSY.RECONVERGENT B1, `(.L_x_12492) ;  /* 0x000004c000017945 */ /* 0x000fe20003800200 */
[----:B------:R-:W-:Y:S02]  /*25870*/  ISETP.NE.AND P2, PT, R22, 0x1, PT ;  /* 0x000000011600780c */ /* 0x000fe40003f45270 */
[----:B------:R-:W-:Y:S01]  /*25880*/  LOP3.LUT R13, R13, 0xffffffef, RZ, 0xc0, !PT ;  /* 0xffffffef0d0d7812 */ /* 0x000fe200078ec0ff */
[----:B------:R-:W-:Y:S01]  /*25890*/  FFMA.FTZ R20, R21, R230, 1.1641532182693481445e-10 ;  /* 0x2f00000015147423 */ /* 0x000fe200000100e6 */
[----:B-----5:R-:W-:Y:S01]  /*258a0*/  SHF.L.U32 R229, R200, 0x10, RZ ;  /* 0x00000010c8e57819 */ /* 0x020fe200000006ff */
[----:B------:R-:W-:-:S03]  /*258b0*/  IMAD.MOV.U32 R21, RZ, RZ, R218 ;  /* 0x000000ffff157224 */ /* 0x000fc600078e00da */
[----:B------:R-:W-:Y:S02]  /*258c0*/  FSETP.LE.FTZ.AND P3, PT, R20, R209, PT ;  /* 0x000000d11400720b */ /* 0x000fe40003f73000 */
[----:B------:R-:W-:Y:S01]  /*258d0*/  PRMT R20, R200, 0x7632, R20 ;  /* 0x00007632c8147816 */ /* 0x000fe20000000014 */
[----:B------:R-:W-:-:S10]  /*258e0*/  IMAD.MOV.U32 R200, RZ, RZ, 0x2 ;  /* 0x00000002ffc87424 */ /* 0x000fd400078e00ff */
        /* <DEDUP_REMOVED lines=10> */
.L_x_12494:
        /* <DEDUP_REMOVED lines=13> */
.L_x_12496:
[----:B------:R-:W-:Y:S05]  /*25a60*/  BSYNC.RECONVERGENT B2 ;  /* 0x0000000000027941 */ /* 0x000fea0003800200 */
.L_x_12495:
        /* <DEDUP_REMOVED lines=37> */
[----:B------:R-:W-:Y:S02]  /*25cc0*/  LOP3.LUT R16, R208, R220, R23, 0x96, !PT ;  /* 0x000000dcd0107212 */ /* 0x000fe400078e9617 */
[----:B------:R-:W-:Y:S01]  /*25cd0*/  MOV R213, R22 ;  /* 0x0000001600d57202 */ /* 0x000fe20000000f00 */
[----:B------:R-:W-:-:S04]  /*25ce0*/  IMAD.WIDE.U32 R22, R200, -0x326172a9, RZ ;  /* 0xcd9e8d57c8167825 */ /* 0x000fc800078e00ff */
[----:B------:R-:W-:Y:S01]  /*25cf0*/  IMAD.MOV.U32 R200, RZ, RZ, RZ ;  /* 0x000000ffffc87224 */ /* 0x000fe200078e00ff */
[----:B------:R-:W-:Y:S01]  /*25d00*/  LOP3.LUT R216, R17, R218, R23, 0x96, !PT ;  /* 0x000000da11d87212 */ /* 0x000fe200078e9617 */
[----:B------:R-:W-:-:S07]  /*25d10*/  IMAD.MOV.U32 R218, RZ, RZ, R22 ;  /* 0x000000ffffda7224 */ /* 0x000fce00078e0016 */
.L_x_12493:
[----:B------:R-:W-:Y:S05]  /*25d20*/  BSYNC.RECONVERGENT B1 ;  /* 0x0000000000017941 */ /* 0x000fea0003800200 */
.L_x_12492:
[----:B------:R-:W-:Y:S01]  /*25d30*/  I2FP.F32.U32 R21, R21 ;  /* 0x0000001500157245 */ /* 0x000fe20000201000 */
[----:B------:R-:W-:Y:S01]  /*25d40*/  BSSY.RECONVERGENT B1, `(.L_x_12497) ;  /* 0x000004b000017945 */ /* 0x000fe20003800200 */
[----:B------:R-:W-:Y:S01]  /*25d50*/  ISETP.NE.AND P2, PT, R200, 0x1, PT ;  /* 0x00000001c800780c */ /* 0x000fe20003f45270 */
[----:B------:R-:W-:Y:S01]  /*25d60*/  IMAD.MOV.U32 R23, RZ, RZ, R218 ;  /* 0x000000ffff177224 */ /* 0x000fe200078e00da */
[----:B------:R-:W-:Y:S01]  /*25d70*/  LOP3.LUT R13, R13, 0xfffffff7, RZ, 0xc0, !PT ;  /* 0xfffffff70d0d7812 */ /* 0x000fe200078ec0ff */
[----:B------:R-:W-:Y:S01]  /*25d80*/  FFMA.FTZ R22, R21, R230, 1.1641532182693481445e-10 ;  /* 0x2f00000015167423 */ /* 0x000fe200000100e6 */
[----:B------:R-:W-:-:S04]  /*25d90*/  SHF.L.U32 R223, R20, 0x10, RZ ;  /* 0x0000001014df7819 */ /* 0x000fc800000006ff */
        /* <DEDUP_REMOVED lines=12> */
.L_x_12499:
        /* <DEDUP_REMOVED lines=13> */
.L_x_12501:
[----:B------:R-:W-:Y:S05]  /*25f30*/  BSYNC.RECONVERGENT B2 ;  /* 0x0000000000027941 */ /* 0x000fea0003800200 */
.L_x_12500:
        /* <DEDUP_REMOVED lines=37> */
[----:B------:R-:W-:Y:S02]  /*26190*/  LOP3.LUT R16, R208, R218, R21, 0x96, !PT ;  /* 0x000000dad0107212 */ /* 0x000fe400078e9615 */
[----:B------:R-:W-:Y:S01]  /*261a0*/  MOV R213, R20 ;  /* 0x0000001400d57202 */ /* 0x000fe20000000f00 */
[----:B------:R-:W-:-:S04]  /*261b0*/  IMAD.WIDE.U32 R20, R200, -0x326172a9, RZ ;  /* 0xcd9e8d57c8147825 */ /* 0x000fc800078e00ff */
[----:B------:R-:W-:Y:S01]  /*261c0*/  IMAD.MOV.U32 R218, RZ, RZ, R20 ;  /* 0x000000ffffda7224 */ /* 0x000fe200078e0014 */
[----:B------:R-:W-:Y:S01]  /*261d0*/  LOP3.LUT R216, R17, R22, R21, 0x96, !PT ;  /* 0x0000001611d87212 */ /* 0x000fe200078e9615 */
[----:B------:R-:W-:-:S07]  /*261e0*/  IMAD.MOV.U32 R22, RZ, RZ, RZ ;  /* 0x000000ffff167224 */ /* 0x000fce00078e00ff */
.L_x_12498:
[----:B------:R-:W-:Y:S05]  /*261f0*/  BSYNC.RECONVERGENT B1 ;  /* 0x0000000000017941 */ /* 0x000fea0003800200 */
.L_x_12497:
        /* <DEDUP_REMOVED lines=8> */
[----:B------:R-:W-:Y:S02]  /*26280*/  FSETP.LE.FTZ.AND P3, PT, R20, R209, PT ;  /* 0x000000d11400720b */ /* 0x000fe40003f73000 */
[----:B------:R-:W-:-:S11]  /*26290*/  PRMT R20, R201, 0x7632, R20 ;  /* 0x00007632c9147816 */ /* 0x000fd60000000014 */
        /* <DEDUP_REMOVED lines=10> */
.L_x_12504:
        /* <DEDUP_REMOVED lines=13> */
.L_x_12506:
[----:B------:R-:W-:Y:S05]  /*26410*/  BSYNC.RECONVERGENT B2 ;  /* 0x0000000000027941 */ /* 0x000fea0003800200 */
.L_x_12505:
        /* <DEDUP_REMOVED lines=40> */
[----:B------:R-:W-:Y:S01]  /*266a0*/  IMAD.MOV.U32 R218, RZ, RZ, R22 ;  /* 0x000000ffffda7224 */ /* 0x000fe200078e0016 */
[----:B------:R-:W-:Y:S01]  /*266b0*/  LOP3.LUT R216, R17, R200, R23, 0x96, !PT ;  /* 0x000000c811d87212 */ /* 0x000fe200078e9617 */
[----:B------:R-:W-:-:S07]  /*266c0*/  IMAD.MOV.U32 R200, RZ, RZ, RZ ;  /* 0x000000ffffc87224 */ /* 0x000fce00078e00ff */
.L_x_12503:
[----:B------:R-:W-:Y:S05]  /*266d0*/  BSYNC.RECONVERGENT B1 ;  /* 0x0000000000017941 */ /* 0x000fea0003800200 */
.L_x_12502:
        /* <DEDUP_REMOVED lines=19> */
.L_x_12509:
        /* <DEDUP_REMOVED lines=13> */
.L_x_12511:
[----:B------:R-:W-:Y:S05]  /*268e0*/  BSYNC.RECONVERGENT B2 ;  /* 0x0000000000027941 */ /* 0x000fea0003800200 */
.L_x_12510:
        /* <DEDUP_REMOVED lines=43> */
.L_x_12508:
[----:B------:R-:W-:Y:S05]  /*26ba0*/  BSYNC.RECONVERGENT B1 ;  /* 0x0000000000017941 */ /* 0x000fea0003800200 */
.L_x_12507:
        /* <DEDUP_REMOVED lines=8> */
[----:B------:R-:W-:Y:S01]  /*26c30*/  SHF.L.U32 R20, R202, 0x10, RZ ;  /* 0x00000010ca147819 */ /* 0x000fe200000006ff */
[----:B------:R-:W-:Y:S10]  /*26c40*/  @!P3 BRA `(.L_x_12513) ;  /* 0x000000040004b947 */ /* 0x000ff40003800000 */
        /* <DEDUP_REMOVED lines=8> */
.L_x_12514:
        /* <DEDUP_REMOVED lines=13> */
.L_x_12516:
[----:B------:R-:W-:Y:S05]  /*26da0*/  BSYNC.RECONVERGENT B2 ;  /* 0x0000000000027941 */ /* 0x000fea0003800200 */
.L_x_12515:
        /* <DEDUP_REMOVED lines=43> */
.L_x_12513:
[----:B------:R-:W-:Y:S05]  /*27060*/  BSYNC.RECONVERGENT B1 ;  /* 0x0000000000017941 */ /* 0x000fea0003800200 */
.L_x_12512:
[----:B------:R-:W-:Y:S01]  /*27070*/  ISETP.NE.AND P4, PT, R23, 0x1, PT ;  /* 0x000000011700780c */ /* 0x000fe20003f85270 */
[----:B------:R-:W-:Y:S01]  /*27080*/  BSSY.RECONVERGENT B1, `(.L_x_12517) ;  /* 0x0000049000017945 */ /* 0x000fe20003800200 */
[----:B------:R-:W-:Y:S01]  /*27090*/  I2FP.F32.U32 R22, R201 ;  /* 0x000000c900167245 */ /* 0x000fe20000201000 */
[----:B------:R-:W-:Y:S01]  /*270a0*/  IMAD.MOV.U32 R201, RZ, RZ, R218 ;  /* 0x000000ffffc97224 */ /* 0x000fe200078e00da */
[----:B------:R-:W-:-:S03]  /*270b0*/  SHF.L.U32 R21, R21, 0x10, RZ ;  /* 0x0000001015157819 */ /* 0x000fc600000006ff */
[----:B------:R-:W-:-:S05]  /*270c0*/  FFMA.FTZ R22, R22, R230, 1.1641532182693481445e-10 ;  /* 0x2f00000016167423 */ /* 0x000fca00000100e6 */
[----:B------:R-:W-:Y:S01]  /*270d0*/  FSETP.LE.FTZ.AND P3, PT, R22, R209, PT ;  /* 0x000000d11600720b */ /* 0x000fe20003f73000 */
[----:B------:R-:W-:Y:S01]  /*270e0*/  IMAD.MOV.U32 R22, RZ, RZ, 0x2 ;  /* 0x00000002ff167424 */ /* 0x000fe200078e00ff */
        /* <DEDUP_REMOVED lines=9> */
.L_x_12519:
        /* <DEDUP_REMOVED lines=13> */
.L_x_12521:
[----:B------:R-:W-:Y:S05]  /*27250*/  BSYNC.RECONVERGENT B2 ;  /* 0x0000000000027941 */ /* 0x000fea0003800200 */
.L_x_12520:
        /* <DEDUP_REMOVED lines=43> */
.L_x_12518:
[----:B------:R-:W-:Y:S05]  /*27510*/  BSYNC.RECONVERGENT B1 ;  /* 0x0000000000017941 */ /* 0x000fea0003800200 */
.L_x_12517:
        /* <DEDUP_REMOVED lines=18> */
.L_x_12524:
        /* <DEDUP_REMOVED lines=13> */
.L_x_12526:
[----:B------:R-:W-:Y:S05]  /*27710*/  BSYNC.RECONVERGENT B2 ;  /* 0x0000000000027941 */ /* 0x000fea0003800200 */
.L_x_12525:
        /* <DEDUP_REMOVED lines=20> */
[----:B------:R-:W-:-:S04]  /*27860*/  LOP3.LUT R19, R202, UR17, R19, 0x96, !PT ;  /* 0x00000011ca137c12 */ /* 0x000fc8000f8e9613 */
        /* <DEDUP_REMOVED lines=22> */
.L_x_12523:
[----:B------:R-:W-:Y:S05]  /*279d0*/  BSYNC.RECONVERGENT B1 ;  /* 0x0000000000017941 */ /* 0x000fea0003800200 */
.L_x_12522:
        /* <DEDUP_REMOVED lines=37> */
.L_x_12486:
        /* <DEDUP_REMOVED lines=17> */
[----:B------:R-:W-:Y:S04]  /*27d40*/  STG.E.128 desc[UR8][R18.64], R20 ;  /* 0x0000001412007986 */ /* 0x000fe8000c101d08 */
[----:B------:R0:W-:Y:S02]  /*27d50*/  STG.E.128 desc[UR8][R18.64+0x10], R200 ;  /* 0x000010c812007986 */ /* 0x0001e4000c101d08 */
[----:B0-----:R-:W-:Y:S01]  /*27d60*/  LOP3.LUT R19, R206, R17, RZ, 0xfc, !PT ;  /* 0x00000011ce137212 */ /* 0x001fe200078efcff */
[----:B------:R-:W-:Y:S01]  /*27d70*/  FADD.FTZ R206, RZ, R48 ;  /* 0x00000030ffce7221 */ /* 0x000fe20000010000 */
[----:B------:R-:W-:Y:S01]  /*27d80*/  LOP3.LUT R18, R15, R204, RZ, 0xfc, !PT ;  /* 0x000000cc0f127212 */ /* 0x000fe200078efcff */
[----:B-1----:R-:W-:Y:S01]  /*27d90*/  IMAD.WIDE.U32 R204, R215, 0x8, R208 ;  /* 0x00000008d7cc7825 */ /* 0x002fe200078e00d0 */
[----:B------:R-:W0:Y:S03]  /*27da0*/  S2R R17, SR_TID.X ;  /* 0x0000000000117919 */ /* 0x000e260000002100 */
        /* <DEDUP_REMOVED lines=11> */
[----:B-1----:R-:W-:-:S04]  /*27e60*/  FADD.FTZ R18, R15, R46 ;  /* 0x0000002e0f127221 */ /* 0x002fc80000010000 */
        /* <DEDUP_REMOVED lines=49> */
.L_x_12527:
[----:B------:R-:W-:Y:S01]  /*28180*/  UMOV UR24, 0xffffffff ;  /* 0xffffffff00187882 */ /* 0x000fe20000000000 */
[----:B------:R-:W-:Y:S02]  /*28190*/  FADD.FTZ R210, R210, R203 ;  /* 0x000000cbd2d27221 */ /* 0x000fe40000010000 */
[----:B------:R-:W-:Y:S05]  /*281a0*/  BRA.DIV UR24, `(.L_x_12528) ;  /* 0x00000016186c7947 */ /* 0x000fea000b800000 */
        /* <DEDUP_REMOVED lines=101> */
.L_x_12541:
[----:B------:R-:W2:Y:S04]  /*28800*/  LDL R223, [R1] ;  /* 0x0000000001df7983 */ /* 0x000ea80000100800 */
[----:B------:R-:W3:Y:S04]  /*28810*/  LDL R222, [R1+0x4] ;  /* 0x0000040001de7983 */ /* 0x000ee80000100800 */
[----:B------:R-:W4:Y:S04]  /*28820*/  LDL R221, [R1+0x8] ;  /* 0x0000080001dd7983 */ /* 0x000f280000100800 */
[----:B------:R-:W5:Y:S01]  /*28830*/  LDL R220, [R1+0xc] ;  /* 0x00000c0001dc7983 */ /* 0x000f620000100800 */
[----:B------:R-:W-:Y:S01]  /*28840*/  FMUL.FTZ R15, R209, R209 ;  /* 0x000000d1d10f7220 */ /* 0x000fe20000410000 */
[----:B------:R-:W-:Y:S01]  /*28850*/  ISETP.NE.AND P2, PT, RZ, UR16, PT ;  /* 0x00000010ff007c0c */ /* 0x000fe2000bf45270 */
[----:B-1----:R-:W-:Y:S01]  /*28860*/  FADD.FTZ R210, R207, R210 ;  /* 0x000000d2cfd27221 */ /* 0x002fe20000010000 */
[----:B------:R-:W1:Y:S02]  /*28870*/  @!P1 LDC.64 R204, c[0x0][0x3c0] ;  /* 0x0000f000ffcc9b82 */ /* 0x000e640000000a00 */
[----:B------:R-:W-:Y:S01]  /*28880*/  FSEL R206, R15, RZ, P2 ;  /* 0x000000ff0fce7208 */ /* 0x000fe20001000000 */
[----:B------:R-:W-:-:S04]  /*28890*/  FFMA.FTZ R17, R210, R17, UR5 ;  /* 0x00000005d2117e23 */ /* 0x000fc80008010011 */
[----:B------:R-:W-:Y:S01]  /*288a0*/  FADD.FTZ R15, R17, R206 ;  /* 0x000000ce110f7221 */ /* 0x000fe20000010000 */
[----:B------:R-:W0:Y:S01]  /*288b0*/  @!P1 LDC.64 R18, c[0x0][0x3c8] ;  /* 0x0000f200ff129b82 */ /* 0x000e220000000a00 */
[----:B------:R-:W-:-:S04]  /*288c0*/  FSEL R17, R209, RZ, !P2 ;  /* 0x000000ffd1117208 */ /* 0x000fc80005000000 */
        /* <DEDUP_REMOVED lines=17> */
[----:B------:R-:W-:Y:S01]  /*289e0*/  FADD.FTZ R37, -R17, R37 ;  /* 0x0000002511257221 */ /* 0x000fe20000010100 */
[C---:B0-----:R-:W-:Y:S01]  /*289f0*/  FMUL.FTZ R207, R15.reuse, R48 ;  /* 0x000000300fcf7220 */ /* 0x041fe20000410000 */
[----:B------:R-:W-:Y:S01]  /*28a00*/  FMUL.FTZ R206, R15, R206 ;  /* 0x000000ce0fce7220 */ /* 0x000fe20000410000 */
[----:B------:R-:W-:-:S04]  /*28a10*/  @!P1 IMAD.WIDE R18, R2, 0x4, R18 ;  /* 0x0000000402129825 */ /* 0x000fc800078e0212 */
[----:B------:R-:W-:Y:S01]  /*28a20*/  FMUL.FTZ R208, R15, R208 ;  /* 0x000000d00fd07220 */ /* 0x000fe20000410000 */
[----:B------:R-:W-:Y:S01]  /*28a30*/  FFMA.FTZ R48, R207, R184, R188 ;  /* 0x000000b8cf307223 */ /* 0x000fe200000100bc */
[C---:B------:R-:W-:Y:S01]  /*28a40*/  FFMA.FTZ R49, R206.reuse, R185, R189 ;  /* 0x000000b9ce317223 */ /* 0x040fe200000100bd */
[C---:B------:R-:W-:Y:S01]  /*28a50*/  FMUL.FTZ R55, R15.reuse, R52 ;  /* 0x000000340f377220 */ /* 0x040fe20000410000 */
[----:B------:R0:W-:Y:S01]  /*28a60*/  @!P1 STG.E desc[UR8][R18.64], R15 ;  /* 0x0000000f12009986 */ /* 0x0001e2000c101908 */
[----:B------:R-:W-:Y:S01]  /*28a70*/  FMUL.FTZ R210, R15, R210 ;  /* 0x000000d20fd27220 */ /* 0x000fe20000410000 */
[----:B------:R-:W-:Y:S01]  /*28a80*/  FFMA.FTZ R207, R207, R144, R68 ;  /* 0x00000090cfcf7223 */ /* 0x000fe20000010044 */
[----:B-1----:R-:W-:Y:S01]  /*28a90*/  FMUL.FTZ R209, R15, R50 ;  /* 0x000000320fd17220 */ /* 0x002fe20000410000 */
[----:B------:R-:W-:Y:S01]  /*28aa0*/  F2FP.BF16.F32.PACK_AB R48, R49, R48 ;  /* 0x000000303130723e */ /* 0x000fe200000010ff */
[----:B------:R-:W1:Y:S01]  /*28ab0*/  LDC.64 R204, c[0x0][0x428] ;  /* 0x00010a00ffcc7b82 */ /* 0x000e620000000a00 */
[----:B------:R-:W-:Y:S01]  /*28ac0*/  FADD.FTZ R50, -R17, R54 ;  /* 0x0000003611327221 */ /* 0x000fe20000010100 */
[C---:B------:R-:W-:Y:S01]  /*28ad0*/  FFMA.FTZ R49, R209.reuse, R186, R190 ;  /* 0x000000bad1317223 */ /* 0x040fe200000100be */
[----:B------:R-:W-:Y:S01]  /*28ae0*/  FFMA.FTZ R209, R209, R146, R70 ;  /* 0x00000092d1d17223 */ /* 0x000fe20000010046 */
[----:B------:R-:W-:Y:S01]  /*28af0*/  FFMA.FTZ R206, R206, R145, R69 ;  /* 0x00000091cece7223 */ /* 0x000fe20000010045 */
[----:B------:R-:W-:Y:S01]  /*28b00*/  FMUL.FTZ R219, R15, R50 ;  /* 0x000000320fdb7220 */ /* 0x000fe20000410000 */
[C---:B------:R-:W-:Y:S01]  /*28b10*/  FFMA.FTZ R50, R55.reuse, R180, R192 ;  /* 0x000000b437327223 */ /* 0x040fe200000100c0 */
[C---:B0-----:R-:W-:Y:S01]  /*28b20*/  FFMA.FTZ R18, R208.reuse, R187, R191 ;  /* 0x000000bbd0127223 */ /* 0x041fe200000100bf */
[----:B------:R-:W-:Y:S01]  /*28b30*/  FFMA.FTZ R55, R55, R140, R72 ;  /* 0x0000008c37377223 */ /* 0x000fe20000010048 */
[C---:B------:R-:W-:Y:S01]  /*28b40*/  FFMA.FTZ R51, R219.reuse, R182, R194 ;  /* 0x000000b6db337223 */ /* 0x040fe200000100c2 */
[----:B------:R-:W-:Y:S01]  /*28b50*/  FFMA.FTZ R219, R219, R142, R74 ;  /* 0x0000008edbdb7223 */ /* 0x000fe2000001004a */
[----:B------:R-:W-:Y:S01]  /*28b60*/  FFMA.FTZ R208, R208, R147, R71 ;  /* 0x00000093d0d07223 */ /* 0x000fe20000010047 */
[----:B------:R-:W-:Y:S01]  /*28b70*/  F2FP.BF16.F32.PACK_AB R49, R18, R49 ;  /* 0x000000311231723e */ /* 0x000fe200000010ff */
[----:B------:R-:W-:Y:S01]  /*28b80*/  FADD.FTZ R18, -R17, R53 ;  /* 0x0000003511127221 */ /* 0x000fe20000010100 */
[----:B------:R-:W-:Y:S01]  /*28b90*/  FMUL.FTZ R42, R15, R42 ;  /* 0x0000002a0f2a7220 */ /* 0x000fe20000410000 */
[----:B------:R-:W0:Y:S01]  /*28ba0*/  LDC.64 R52, c[0x0][0x430] ;  /* 0x00010c00ff347b82 */ /* 0x000e220000000a00 */
[----:B------:R-:W-:Y:S01]  /*28bb0*/  FADD.FTZ R38, -R17, R38 ;  /* 0x0000002611267221 */ /* 0x000fe20000010100 */
[----:B------:R-:W-:Y:S01]  /*28bc0*/  FMUL.FTZ R54, R15, R18 ;  /* 0x000000120f367220 */ /* 0x000fe20000410000 */
[C---:B------:R-:W-:Y:S01]  /*28bd0*/  FFMA.FTZ R18, R210.reuse, R183, R195 ;  /* 0x000000b7d2127223 */ /* 0x040fe200000100c3 */
[----:B------:R-:W-:Y:S01]  /*28be0*/  FFMA.FTZ R210, R210, R143, R75 ;  /* 0x0000008fd2d27223 */ /* 0x000fe2000001004b */
[C---:B------:R-:W-:Y:S01]  /*28bf0*/  FADD.FTZ R39, -R17.reuse, R39 ;  /* 0x0000002711277221 */ /* 0x040fe20000010100 */
[C---:B------:R-:W-:Y:S01]  /*28c00*/  FFMA.FTZ R19, R54.reuse, R181, R193 ;  /* 0x000000b536137223 */ /* 0x040fe200000100c1 */
[----:B------:R-:W-:Y:S01]  /*28c10*/  FFMA.FTZ R54, R54, R141, R73 ;  /* 0x0000008d36367223 */ /* 0x000fe20000010049 */
[----:B------:R-:W-:Y:S01]  /*28c20*/  F2FP.BF16.F32.PACK_AB R51, R18, R51 ;  /* 0x000000331233723e */ /* 0x000fe200000010ff */
[C---:B------:R-:W-:Y:S01]  /*28c30*/  FADD.FTZ R31, -R17.reuse, R31 ;  /* 0x0000001f111f7221 */ /* 0x040fe20000010100 */
[----:B------:R-:W-:Y:S01]  /*28c40*/  FADD.FTZ R25, -R17, R25 ;  /* 0x0000001911197221 */ /* 0x000fe20000010100 */
[----:B------:R-:W-:Y:S01]  /*28c50*/  F2FP.BF16.F32.PACK_AB R50, R19, R50 ;  /* 0x000000321332723e */ /* 0x000fe200000010ff */
[----:B-1----:R-:W-:-:S04]  /*28c60*/  IMAD.WIDE.U32 R18, R14, 0x10, R204 ;  /* 0x000000100e127825 */ /* 0x002fc800078e00cc */
[C---:B------:R-:W-:Y:S01]  /*28c70*/  FMUL.FTZ R33, R15.reuse, R33 ;  /* 0x000000210f217220 */ /* 0x040fe20000410000 */
[C---:B------:R-:W-:Y:S01]  /*28c80*/  FMUL.FTZ R34, R15.reuse, R34 ;  /* 0x000000220f227220 */ /* 0x040fe20000410000 */
[C---:B------:R-:W-:Y:S01]  /*28c90*/  FMUL.FTZ R36, R15.reuse, R36 ;  /* 0x000000240f247220 */ /* 0x040fe20000410000 */
[----:B------:R-:W-:Y:S01]  /*28ca0*/  FMUL.FTZ R37, R15, R37 ;  /* 0x000000250f257220 */ /* 0x000fe20000410000 */
[----:B------:R1:W-:Y:S01]  /*28cb0*/  STG.E.128 desc[UR8][R18.64], R48 ;  /* 0x0000003012007986 */ /* 0x0003e2000c101d08 */
        /* <DEDUP_REMOVED lines=11> */
[----:B------:R-:W-:Y:S01]  /*28d70*/  FMUL.FTZ R27, R15, R27 ;  /* 0x0000001b0f1b7220 */ /* 0x000fe20000410000 */
[----:B-1----:R-:W-:Y:S01]  /*28d80*/  F2FP.BF16.F32.PACK_AB R51, R210, R219 ;  /* 0x000000dbd233723e */ /* 0x002fe200000010ff */
[----:B0-----:R-:W-:Y:S01]  /*28d90*/  IMAD.WIDE.U32 R18, R14, 0x10, R52 ;  /* 0x000000100e127825 */ /* 0x001fe200078e0034 */
[----:B------:R-:W-:-:S03]  /*28da0*/  F2FP.BF16.F32.PACK_AB R50, R54, R55 ;  /* 0x000000373632723e */ /* 0x000fc600000010ff */
[C---:B------:R-:W-:Y:S01]  /*28db0*/  FADD.FTZ R14, -R17.reuse, R44 ;  /* 0x0000002c110e7221 */ /* 0x040fe20000010100 */
[----:B------:R-:W-:Y:S01]  /*28dc0*/  F2FP.BF16.F32.PACK_AB R49, R208, R209 ;  /* 0x000000d1d031723e */ /* 0x000fe200000010ff */
[C---:B------:R-:W-:Y:S01]  /*28dd0*/  FADD.FTZ R44, -R17.reuse, R45 ;  /* 0x0000002d112c7221 */ /* 0x040fe20000010100 */
[----:B------:R-:W-:Y:S01]  /*28de0*/  F2FP.BF16.F32.PACK_AB R48, R206, R207 ;  /* 0x000000cfce30723e */ /* 0x000fe200000010ff */
[----:B------:R-:W-:Y:S01]  /*28df0*/  FADD.FTZ R54, -R17, R47 ;  /* 0x0000002f11367221 */ /* 0x000fe20000010100 */
[C---:B------:R-:W-:Y:S01]  /*28e00*/  FMUL.FTZ R14, R15.reuse, R14 ;  /* 0x0000000e0f0e7220 */ /* 0x040fe20000410000 */
[C---:B------:R-:W-:Y:S01]  /*28e10*/  FFMA.FTZ R47, R42.reuse, R174, R226 ;  /* 0x000000ae2a2f7223 */ /* 0x040fe200000100e2 */
[----:B------:R-:W-:Y:S01]  /*28e20*/  FFMA.FTZ R42, R42, R134, R82 ;  /* 0x000000862a2a7223 */ /* 0x000fe20000010052 */
[----:B------:R0:W-:Y:S02]  /*28e30*/  STG.E.128 desc[UR8][R18.64], R48 ;  /* 0x0000003012007986 */ /* 0x0001e4000c101d08 */
[C---:B0-----:R-:W-:Y:S01]  /*28e40*/  FMUL.FTZ R48, R15.reuse, R44 ;  /* 0x0000002c0f307220 */ /* 0x041fe20000410000 */
[C---:B------:R-:W-:Y:S01]  /*28e50*/  FMUL.FTZ R50, R15.reuse, R46 ;  /* 0x0000002e0f327220 */ /* 0x040fe20000410000 */
[----:B------:R-:W-:Y:S01]  /*28e60*/  FMUL.FTZ R49, R15, R54 ;  /* 0x000000360f317220 */ /* 0x000fe20000410000 */
[----:B------:R-:W-:Y:S01]  /*28e70*/  FFMA.FTZ R44, R14, R176, R196 ;  /* 0x000000b00e2c7223 */ /* 0x000fe200000100c4 */
[----:B------:R-:W-:Y:S01]  /*28e80*/  FFMA.FTZ R45, R48, R177, R197 ;  /* 0x000000b1302d7223 */ /* 0x000fe200000100c5 */
[----:B------:R-:W-:Y:S01]  /*28e90*/  FFMA.FTZ R18, R50, R178, R198 ;  /* 0x000000b232127223 */ /* 0x000fe200000100c6 */
[----:B------:R-:W-:Y:S01]  /*28ea0*/  FFMA.FTZ R19, R49, R179, R199 ;  /* 0x000000b331137223 */ /* 0x000fe200000100c7 */
[----:B------:R-:W-:Y:S01]  /*28eb0*/  FADD.FTZ R46, -R17, R43 ;  /* 0x0000002b112e7221 */ /* 0x000fe20000010100 */
[----:B------:R-:W-:Y:S01]  /*28ec0*/  FFMA.FTZ R51, R34, R126, R90 ;  /* 0x0000007e22337223 */ /* 0x000fe2000001005a */
[----:B------:R-:W-:Y:S01]  /*28ed0*/  F2FP.BF16.F32.PACK_AB R44, R45, R44 ;  /* 0x0000002c2d2c723e */ /* 0x000fe200000010ff */
[----:B------:R-:W-:Y:S01]  /*28ee0*/  FFMA.FTZ R54, R29, R161, R241 ;  /* 0x000000a11d367223 */ /* 0x000fe200000100f1 */
[----:B------:R-:W-:Y:S01]  /*28ef0*/  F2FP.BF16.F32.PACK_AB R45, R19, R18 ;  /* 0x00000012132d723e */ /* 0x000fe200000010ff */
[----:B------:R-:W-:Y:S01]  /*28f00*/  FADD.FTZ R18, -R17, R41 ;  /* 0x0000002911127221 */ /* 0x000fe20000010100 */
[C---:B------:R-:W-:Y:S01]  /*28f10*/  FMUL.FTZ R41, R15.reuse, R40 ;  /* 0x000000280f297220 */ /* 0x040fe20000410000 */
[----:B------:R-:W-:-:S02]  /*28f20*/  FMUL.FTZ R43, R15, R46 ;  /* 0x0000002e0f2b7220 */ /* 0x000fc40000410000 */
[----:B------:R-:W-:Y:S01]  /*28f30*/  FMUL.FTZ R40, R15, R18 ;  /* 0x000000120f287220 */ /* 0x000fe20000410000 */
[----:B------:R-:W-:Y:S01]  /*28f40*/  FFMA.FTZ R46, R41, R172, R224 ;  /* 0x000000ac292e7223 */ /* 0x000fe200000100e0 */
[C---:B------:R-:W-:Y:S01]  /*28f50*/  FFMA.FTZ R18, R43.reuse, R175, R227 ;  /* 0x000000af2b127223 */ /* 0x040fe200000100e3 */
[----:B------:R-:W-:Y:S01]  /*28f60*/  FFMA.FTZ R43, R43, R135, R83 ;  /* 0x000000872b2b7223 */ /* 0x000fe20000010053 */
[----:B------:R-:W-:-:S03]  /*28f70*/  FFMA.FTZ R19, R40, R173, R225 ;  /* 0x000000ad28137223 */ /* 0x000fc600000100e1 */
[----:B------:R-:W-:Y:S02]  /*28f80*/  F2FP.BF16.F32.PACK_AB R47, R18, R47 ;  /* 0x0000002f122f723e */ /* 0x000fe400000010ff */
[----:B------:R-:W-:Y:S01]  /*28f90*/  F2FP.BF16.F32.PACK_AB R46, R19, R46 ;  /* 0x0000002e132e723e */ /* 0x000fe200000010ff */
[----:B------:R-:W-:-:S05]  /*28fa0*/  IMAD.WIDE.U32 R18, R211, 0x10, R204 ;  /* 0x00000010d3127825 */ /* 0x000fca00078e00cc */
[----:B------:R0:W-:Y:S02]  /*28fb0*/  STG.E.128 desc[UR8][R18.64], R44 ;  /* 0x0000002c12007986 */ /* 0x0001e4000c101d08 */
[C---:B0-----:R-:W-:Y:S01]  /*28fc0*/  FADD.FTZ R44, -R17.reuse, R20 ;  /* 0x00000014112c7221 */ /* 0x041fe20000010100 */
[C---:B------:R-:W-:Y:S01]  /*28fd0*/  FADD.FTZ R45, -R17.reuse, R21 ;  /* 0x00000015112d7221 */ /* 0x040fe20000010100 */
[----:B------:R-:W-:Y:S01]  /*28fe0*/  FADD.FTZ R46, -R17, R22 ;  /* 0x00000016112e7221 */ /* 0x000fe20000010100 */
[----:B------:R-:W-:Y:S01]  /*28ff0*/  FFMA.FTZ R20, R14, R136, R76 ;  /* 0x000000880e147223 */ /* 0x000fe2000001004c */
[----:B------:R-:W-:Y:S01]  /*29000*/  FFMA.FTZ R21, R50, R138, R78 ;  /* 0x0000008a32157223 */ /* 0x000fe2000001004e */
[----:B------:R-:W-:Y:S01]  /*29010*/  FFMA.FTZ R22, R41, R132, R80 ;  /* 0x0000008429167223 */ /* 0x000fe20000010050 */
[----:B------:R-:W-:Y:S01]  /*29020*/  FFMA.FTZ R18, R49, R139, R79 ;  /* 0x0000008b31127223 */ /* 0x000fe2000001004f */
[----:B------:R-:W-:Y:S01]  /*29030*/  FFMA.FTZ R19, R48, R137, R77 ;  /* 0x0000008930137223 */ /* 0x000fe2000001004d */
[----:B------:R-:W-:Y:S01]  /*29040*/  FFMA.FTZ R41, R40, R133, R81 ;  /* 0x0000008528297223 */ /* 0x000fe20000010051 */
[----:B------:R-:W-:Y:S01]  /*29050*/  FADD.FTZ R14, -R17, R23 ;  /* 0x00000017110e7221 */ /* 0x000fe20000010100 */
[----:B------:R-:W-:Y:S01]  /*29060*/  F2FP.BF16.F32.PACK_AB R23, R43, R42 ;  /* 0x0000002a2b17723e */ /* 0x000fe200000010ff */
[C---:B------:R-:W-:Y:S01]  /*29070*/  FMUL.FTZ R49, R15.reuse, R32 ;  /* 0x000000200f317220 */ /* 0x040fe20000410000 */
[----:B------:R-:W-:Y:S01]  /*29080*/  F2FP.BF16.F32.PACK_AB R21, R18, R21 ;  /* 0x000000151215723e */ /* 0x000fe200000010ff */
[----:B------:R-:W-:Y:S01]  /*29090*/  FMUL.FTZ R50, R15, R35 ;  /* 0x000000230f327220 */ /* 0x000fe20000410000 */
[----:B------:R-:W-:Y:S01]  /*290a0*/  F2FP.BF16.F32.PACK_AB R20, R19, R20 ;  /* 0x000000141314723e */ /* 0x000fe200000010ff */
[----:B------:R-:W-:Y:S01]  /*290b0*/  IMAD.WIDE.U32 R18, R211, 0x10, R52 ;  /* 0x00000010d3127825 */ /* 0x000fe200078e0034 */
[----:B------:R-:W-:-:S03]  /*290c0*/  F2FP.BF16.F32.PACK_AB R22, R41, R22 ;  /* 0x000000162916723e */ /* 0x000fc600000010ff */
[C---:B------:R-:W-:Y:S01]  /*290d0*/  FMUL.FTZ R42, R15.reuse, R38 ;  /* 0x000000260f2a7220 */ /* 0x040fe20000410000 */
[C---:B------:R-:W-:Y:S01]  /*290e0*/  FMUL.FTZ R43, R15.reuse, R39 ;  /* 0x000000270f2b7220 */ /* 0x040fe20000410000 */
[C---:B------:R-:W-:Y:S01]  /*290f0*/  FMUL.FTZ R32, R15.reuse, R31 ;  /* 0x0000001f0f207220 */ /* 0x040fe20000410000 */
[C---:B------:R-:W-:Y:S01]  /*29100*/  FMUL.FTZ R31, R15.reuse, R25 ;  /* 0x000000190f1f7220 */ /* 0x040fe20000410000 */
[----:B------:R0:W-:Y:S01]  /*29110*/  STG.E.128 desc[UR8][R18.64], R20 ;  /* 0x0000001412007986 */ /* 0x0001e2000c101d08 */
[----:B------:R-:W-:Y:S01]  /*29120*/  FMUL.FTZ R35, R15, R14 ;  /* 0x0000000e0f237220 */ /* 0x000fe20000410000 */
[C---:B------:R-:W-:Y:S01]  /*29130*/  FFMA.FTZ R25, R50.reuse, R167, R239 ;  /* 0x000000a732197223 */ /* 0x040fe200000100ef */
[----:B------:R-:W-:Y:S01]  /*29140*/  FFMA.FTZ R14, R43, R171, R235 ;  /* 0x000000ab2b0e7223 */ /* 0x000fe200000100eb */
[C---:B------:R-:W-:Y:S01]  /*29150*/  FADD.FTZ R47, -R17.reuse, R202 ;  /* 0x000000ca112f7221 */ /* 0x040fe20000010100 */
[----:B------:R-:W-:Y:S01]  /*29160*/  FADD.FTZ R48, -R17, R203 ;  /* 0x000000cb11307221 */ /* 0x000fe20000010100 */
[C---:B------:R-:W-:Y:S01]  /*29170*/  FMUL.FTZ R17, R15.reuse, R30 ;  /* 0x0000001e0f117220 */ /* 0x040fe20000410000 */
[----:B------:R-:W-:Y:S01]  /*29180*/  FMUL.FTZ R30, R15, R24 ;  /* 0x000000180f1e7220 */ /* 0x000fe20000410000 */
        /* <DEDUP_REMOVED lines=9> */
[----:B------:R-:W-:-:S04]  /*29220*/  IMAD.WIDE.U32 R40, R214, 0x10, R52 ;  /* 0x00000010d6287825 */ /* 0x000fc800078e0034 */
[----:B0-----:R-:W-:Y:S01]  /*29230*/  FFMA.FTZ R22, R49, R164, R236 ;  /* 0x000000a431167223 */ /* 0x001fe200000100ec */
        /* <DEDUP_REMOVED lines=13> */
[----:B------:R-:W-:Y:S01]  /*29310*/  FFMA.FTZ R34, R33, R125, R89 ;  /* 0x0000007d21227223 */ /* 0x000fe20000010059 */
[----:B------:R-:W-:Y:S01]  /*29320*/  FFMA.FTZ R49, R49, R124, R88 ;  /* 0x0000007c31317223 */ /* 0x000fe20000010058 */
[C---:B------:R-:W-:Y:S01]  /*29330*/  FFMA.FTZ R33, R28.reuse, R160, R240 ;  /* 0x000000a01c217223 */ /* 0x040fe200000100f0 */
[----:B------:R0:W-:Y:S01]  /*29340*/  STG.E.128 desc[UR8][R24.64], R20 ;  /* 0x0000001418007986 */ /* 0x0001e2000c101d08 */
[----:B------:R-:W-:Y:S01]  /*29350*/  FFMA.FTZ R28, R28, R120, R92 ;  /* 0x000000781c1c7223 */ /* 0x000fe2000001005c */
[----:B------:R-:W-:-:S04]  /*29360*/  IMAD.WIDE.U32 R18, R212, 0x10, R52 ;  /* 0x00000010d4127825 */ /* 0x000fc800078e0034 */
[----:B------:R-:W-:-:S04]  /*29370*/  IMAD.WIDE.U32 R14, R214, 0x10, R204 ;  /* 0x00000010d60e7825 */ /* 0x000fc800078e00cc */
[----:B------:R-:W-:-:S04]  /*29380*/  IMAD.WIDE.U32 R204, R215, 0x10, R204 ;  /* 0x00000010d7cc7825 */ /* 0x000fc800078e00cc */
[----:B------:R-:W-:Y:S01]  /*29390*/  IMAD.WIDE.U32 R52, R215, 0x10, R52 ;  /* 0x00000010d7347825 */ /* 0x000fe200078e0034 */
[----:B0-----:R-:W-:-:S03]  /*293a0*/  F2FP.BF16.F32.PACK_AB R21, R43, R42 ;  /* 0x0000002a2b15723e */ /* 0x001fc600000010ff */
[C---:B------:R-:W-:Y:S01]  /*293b0*/  FFMA.FTZ R42, R26.reuse, R118, R98 ;  /* 0x000000761a2a7223 */ /* 0x040fe20000010062 */
        /* <DEDUP_REMOVED lines=8> */
[C---:B------:R-:W-:Y:S01]  /*29440*/  FFMA.FTZ R43, R27.reuse, R159, R247 ;  /* 0x0000009f1b2b7223 */ /* 0x040fe200000100f7 */
        /* <DEDUP_REMOVED lines=20> */
[----:B------:R-:W-:-:S04]  /*29590*/  F2FP.BF16.F32.PACK_AB R23, R50, R51 ;  /* 0x000000333217723e */ /* 0x000fc800000010ff */
[----:B------:R-:W-:Y:S01]  /*295a0*/  F2FP.BF16.F32.PACK_AB R33, R37, R36 ;  /* 0x000000242521723e */ /* 0x000fe200000010ff */
[----:B------:R-:W-:Y:S01]  /*295b0*/  FFMA.FTZ R37, R46, R114, R102 ;  /* 0x000000722e257223 */ /* 0x000fe20000010066 */
[----:B------:R-:W-:Y:S01]  /*295c0*/  FFMA.FTZ R36, R44, R112, R100 ;  /* 0x000000702c247223 */ /* 0x000fe20000010064 */
[----:B------:R-:W-:Y:S01]  /*295d0*/  FFMA.FTZ R44, R35, R115, R103 ;  /* 0x00000073232c7223 */ /* 0x000fe20000010067 */
[C---:B--2---:R-:W-:Y:S01]  /*295e0*/  FFMA.FTZ R42, R38.reuse, R148, R223 ;  /* 0x00000094262a7223 */ /* 0x044fe200000100df */
[----:B------:R-:W-:Y:S01]  /*295f0*/  FFMA.FTZ R38, R38, R108, R104 ;  /* 0x0000006c26267223 */ /* 0x000fe20000010068 */
[----:B------:R0:W-:Y:S01]  /*29600*/  STG.E.128 desc[UR8][R18.64], R20 ;  /* 0x0000001412007986 */ /* 0x0001e2000c101d08 */
[----:B------:R-:W-:Y:S01]  /*29610*/  F2FP.BF16.F32.PACK_AB R36, R45, R36 ;  /* 0x000000242d24723e */ /* 0x000fe200000010ff */
[----:B---3--:R-:W-:Y:S01]  /*29620*/  FFMA.FTZ R43, R39, R149, R222 ;  /* 0x00000095272b7223 */ /* 0x008fe200000100de */
[----:B------:R-:W-:Y:S01]  /*29630*/  F2FP.BF16.F32.PACK_AB R37, R44, R37 ;  /* 0x000000252c25723e */ /* 0x000fe200000010ff */
[----:B------:R0:W-:Y:S01]  /*29640*/  STG.E.128 desc[UR8][R14.64], R24 ;  /* 0x000000180e007986 */ /* 0x0001e2000c101d08 */
[----:B------:R-:W-:Y:S01]  /*29650*/  F2FP.BF16.F32.PACK_AB R38, R17, R38 ;  /* 0x000000261126723e */ /* 0x000fe200000010ff */
[----:B----4-:R-:W-:Y:S01]  /*29660*/  FFMA.FTZ R46, R47, R150, R221 ;  /* 0x000000962f2e7223 */ /* 0x010fe200000100dd */
[----:B------:R-:W-:Y:S01]  /*29670*/  F2FP.BF16.F32.PACK_AB R34, R43, R42 ;  /* 0x0000002a2b22723e */ /* 0x000fe200000010ff */
[----:B------:R-:W-:Y:S01]  /*29680*/  FFMA.FTZ R47, R47, R110, R106 ;  /* 0x0000006e2f2f7223 */ /* 0x000fe2000001006a */
[----:B------:R-:W1:Y:S01]  /*29690*/  LDC.64 R42, c[0x0][0x380] ;  /* 0x0000e000ff2a7b82 */ /* 0x000e620000000a00 */
[C---:B-----5:R-:W-:Y:S01]  /*296a0*/  FFMA.FTZ R49, R48.reuse, R151, R220 ;  /* 0x0000009730317223 */ /* 0x060fe200000100dc */
[----:B------:R-:W-:Y:S01]  /*296b0*/  FFMA.FTZ R48, R48, R111, R107 ;  /* 0x0000006f30307223 */ /* 0x000fe2000001006b */
[----:B------:R0:W-:Y:S03]  /*296c0*/  STG.E.128 desc[UR8][R40.64], R28 ;  /* 0x0000001c28007986 */ /* 0x0001e6000c101d08 */
[----:B------:R-:W-:-:S02]  /*296d0*/  F2FP.BF16.F32.PACK_AB R35, R49, R46 ;  /* 0x0000002e3123723e */ /* 0x000fc400000010ff */
[----:B------:R-:W-:-:S03]  /*296e0*/  F2FP.BF16.F32.PACK_AB R39, R48, R47 ;  /* 0x0000002f3027723e */ /* 0x000fc600000010ff */
[----:B------:R0:W-:Y:S04]  /*296f0*/  STG.E.128 desc[UR8][R204.64], R32 ;  /* 0x00000020cc007986 */ /* 0x0001e8000c101d08 */
[----:B------:R0:W-:Y:S01]  /*29700*/  STG.E.128 desc[UR8][R52.64], R36 ;  /* 0x0000002434007986 */ /* 0x0001e2000c101d08 */
[----:B-1----:R-:W-:-:S05]  /*29710*/  IMAD R2, R42, 0x4, R2 ;  /* 0x000000042a027824 */ /* 0x002fca00078e0202 */
[----:B------:R-:W-:-:S13]  /*29720*/  ISETP.GE.AND P1, PT, R2, R43, PT ;  /* 0x0000002b0200720c */ /* 0x000fda0003f26270 */
[----:B0-----:R-:W-:Y:S05]  /*29730*/  @!P1 BRA `(.L_x_12529) ;  /* 0xfffffd7c00989947 */ /* 0x001fea000383ffff */
[----:B------:R-:W-:Y:S05]  /*29740*/  BSYNC B0 ;  /* 0x0000000000007941 */ /* 0x000fea0003800000 */
.L_x_11912:
[----:B------:R-:W-:Y:S05]  /*29750*/  EXIT ;  /* 0x000000000000794d */ /* 0x000fea0003800000 */
.L_x_12528:
[----:B------:R-:W-:Y:S01]  /*29760*/  BSSY B1, `(.L_x_12530) ;  /* 0x0000008000017945 */ /* 0x000fe20003800000 */
[----:B------:R-:W-:Y:S01]  /*29770*/  MOV R221, R210 ;  /* 0x000000d200dd7202 */ /* 0x000fe20000000f00 */
[----:B0-----:R-:W-:Y:S01]  /*29780*/  IMAD.MOV.U32 R18, RZ, RZ, 0x1 ;  /* 0x00000001ff127424 */ /* 0x001fe200078e00ff */
[----:B------:R-:W-:Y:S01]  /*29790*/  MOV R204, 0xffffffff ;  /* 0xffffffff00cc7802 */ /* 0x000fe20000000f00 */
[----:B------:R-:W-:-:S07]  /*297a0*/  IMAD.MOV.U32 R19, RZ, RZ, 0x1f ;  /* 0x0000001fff137424 */ /* 0x000fce00078e00ff */
[----:B------:R-:W-:Y:S05]  /*297b0*/  WARPSYNC.COLLECTIVE R204, `(.L_x_12531) ;  /* 0x00000000cc087348 */ /* 0x000fea0003c00000 */
[----:B------:R0:W1:Y:S02]  /*297c0*/  SHFL.BFLY P2, R219, R221, R18, R19 ;  /* 0x0c000012dddb7389 */ /* 0x0000640000040013 */
[----:B01----:R-:W-:Y:S05]  /*297d0*/  ENDCOLLECTIVE ;  /* 0x000000000000791b */ /* 0x003fea0003800000 */
.L_x_12531:
[----:B------:R-:W-:Y:S05]  /*297e0*/  BSYNC B1 ;  /* 0x0000000000017941 */ /* 0x000fea0003800000 */
.L_x_12530:
        /* <DEDUP_REMOVED lines=10> */
.L_x_12532:
[----:B------:R-:W-:Y:S01]  /*29890*/  HFMA2 R18, -RZ, RZ, 0, 2.384185791015625e-07 ;  /* 0x00000004ff127431 */ /* 0x000fe200000001ff */
[----:B------:R-:W-:-:S05]  /*298a0*/  MOV R206, R219 ;  /* 0x000000db00ce7202 */ /* 0x000fca0000000f00 */
[----:B------:R-:W-:-:S04]  /*298b0*/  FADD.FTZ R206, R205, R206 ;  /* 0x000000cecdce7221 */ /* 0x000fc80000010000 */
[----:B------:R-:W-:-:S07]  /*298c0*/  IMAD.MOV.U32 R221, RZ, RZ, R206 ;  /* 0x000000ffffdd7224 */ /* 0x000fce00078e00ce */
[----:B------:R-:W-:Y:S05]  /*298d0*/  WARPSYNC.COLLECTIVE R204, `(.L_x_12533) ;  /* 0x00000000cc087348 */ /* 0x000fea0003c00000 */
[----:B------:R0:W1:Y:S02]  /*298e0*/  SHFL.BFLY P2, R219, R221, R18, R19 ;  /* 0x0c000012dddb7389 */ /* 0x0000640000040013 */
[----:B01----:R-:W-:Y:S05]  /*298f0*/  ENDCOLLECTIVE ;  /* 0x000000000000791b */ /* 0x003fea0003800000 */
.L_x_12533:
[----:B------:R-:W-:Y:S02]  /*29900*/  IMAD.MOV.U32 R18, RZ, RZ, 0x8 ;  /* 0x00000008ff127424 */ /* 0x000fe400078e00ff */
[----:B------:R-:W-:-:S04]  /*29910*/  IMAD.MOV.U32 R15, RZ, RZ, R219 ;  /* 0x000000ffff0f7224 */ /* 0x000fc800078e00db */
[----:B------:R-:W-:-:S05]  /*29920*/  FADD.FTZ R207, R206, R15 ;  /* 0x0000000fcecf7221 */ /* 0x000fca0000010000 */
[----:B------:R-:W-:-:S07]  /*29930*/  MOV R221, R207 ;  /* 0x000000cf00dd7202 */ /* 0x000fce0000000f00 */
[----:B------:R-:W-:Y:S05]  /*29940*/  WARPSYNC.COLLECTIVE R204, `(.L_x_12534) ;  /* 0x00000000cc087348 */ /* 0x000fea0003c00000 */
[----:B------:R0:W1:Y:S02]  /*29950*/  SHFL.BFLY P2, R219, R221, R18, R19 ;  /* 0x0c000012dddb7389 */ /* 0x0000640000040013 */
[----:B01----:R-:W-:Y:S05]  /*29960*/  ENDCOLLECTIVE ;  /* 0x000000000000791b */ /* 0x003fea0003800000 */
.L_x_12534:
[----:B------:R-:W-:Y:S01]  /*29970*/  HFMA2 R18, -RZ, RZ, 0, 9.5367431640625e-07 ;  /* 0x00000010ff127431 */ /* 0x000fe200000001ff */
[----:B------:R-:W-:-:S05]  /*29980*/  MOV R208, R219 ;  /* 0x000000db00d07202 */ /* 0x000fca0000000f00 */
[----:B------:R-:W-:-:S04]  /*29990*/  FADD.FTZ R208, R207, R208 ;  /* 0x000000d0cfd07221 */ /* 0x000fc80000010000 */
[----:B------:R-:W-:-:S07]  /*299a0*/  IMAD.MOV.U32 R221, RZ, RZ, R208 ;  /* 0x000000ffffdd7224 */ /* 0x000fce00078e00d0 */
[----:B------:R-:W-:Y:S05]  /*299b0*/  WARPSYNC.COLLECTIVE R204, `(.L_x_12535) ;  /* 0x00000000cc087348 */ /* 0x000fea0003c00000 */
[----:B------:R0:W1:Y:S02]  /*299c0*/  SHFL.BFLY P2, R219, R221, R18, R19 ;  /* 0x0c000012dddb7389 */ /* 0x0000640000040013 */
[----:B01----:R-:W-:Y:S05]  /*299d0*/  ENDCOLLECTIVE ;  /* 0x000000000000791b */ /* 0x003fea0003800000 */
.L_x_12535:
        /* <DEDUP_REMOVED lines=83> */
[----:B------:R-:W-:-:S04]  /*29f10*/  IMAD.MOV.U32 R18, RZ, RZ, 0x1 ;  /* 0x00000001ff127424 */ /* 0x000fc800078e00ff */
[----:B------:R-:W-:-:S07]  /*29f20*/  MOV R221, R15 ;  /* 0x0000000f00dd7202 */ /* 0x000fce0000000f00 */
[----:B------:R-:W-:Y:S05]  /*29f30*/  WARPSYNC.COLLECTIVE R204, `(.L_x_12536) ;  /* 0x00000000cc087348 */ /* 0x000fea0003c00000 */
[----:B------:R0:W1:Y:S02]  /*29f40*/  SHFL.BFLY P2, R219, R221, R18, R19 ;  /* 0x0c000012dddb7389 */ /* 0x0000640000040013 */
[----:B01----:R-:W-:Y:S05]  /*29f50*/  ENDCOLLECTIVE ;  /* 0x000000000000791b */ /* 0x003fea0003800000 */
.L_x_12536:
[----:B------:R-:W-:Y:S01]  /*29f60*/  HFMA2 R18, -RZ, RZ, 0, 1.1920928955078125e-07 ;  /* 0x00000002ff127431 */ /* 0x000fe200000001ff */
[----:B------:R-:W-:-:S05]  /*29f70*/  MOV R206, R219 ;  /* 0x000000db00ce7202 */ /* 0x000fca0000000f00 */
[----:B------:R-:W-:-:S04]  /*29f80*/  FADD.FTZ R206, R15, R206 ;  /* 0x000000ce0fce7221 */ /* 0x000fc80000010000 */
[----:B------:R-:W-:-:S07]  /*29f90*/  IMAD.MOV.U32 R221, RZ, RZ, R206 ;  /* 0x000000ffffdd7224 */ /* 0x000fce00078e00ce */
[----:B------:R-:W-:Y:S05]  /*29fa0*/  WARPSYNC.COLLECTIVE R204, `(.L_x_12537) ;  /* 0x00000000cc087348 */ /* 0x000fea0003c00000 */
[----:B------:R0:W1:Y:S02]  /*29fb0*/  SHFL.BFLY P2, R219, R221, R18, R19 ;  /* 0x0c000012dddb7389 */ /* 0x0000640000040013 */
[----:B01----:R-:W-:Y:S05]  /*29fc0*/  ENDCOLLECTIVE ;  /* 0x000000000000791b */ /* 0x003fea0003800000 */
.L_x_12537:
[----:B------:R-:W-:Y:S02]  /*29fd0*/  IMAD.MOV.U32 R18, RZ, RZ, 0x4 ;  /* 0x00000004ff127424 */ /* 0x000fe400078e00ff */
[----:B------:R-:W-:-:S04]  /*29fe0*/  IMAD.MOV.U32 R205, RZ, RZ, R219 ;  /* 0x000000ffffcd7224 */ /* 0x000fc800078e00db */
[----:B------:R-:W-:-:S05]  /*29ff0*/  FADD.FTZ R205, R206, R205 ;  /* 0x000000cdcecd7221 */ /* 0x000fca0000010000 */
[----:B------:R-:W-:-:S07]  /*2a000*/  MOV R221, R205 ;  /* 0x000000cd00dd7202 */ /* 0x000fce0000000f00 */
[----:B------:R-:W-:Y:S05]  /*2a010*/  WARPSYNC.COLLECTIVE R204, `(.L_x_12538) ;  /* 0x00000000cc087348 */ /* 0x000fea0003c00000 */
[----:B------:R0:W1:Y:S02]  /*2a020*/  SHFL.BFLY P2, R219, R221, R18, R19 ;  /* 0x0c000012dddb7389 */ /* 0x0000640000040013 */
[----:B01----:R-:W-:Y:S05]  /*2a030*/  ENDCOLLECTIVE ;  /* 0x000000000000791b */ /* 0x003fea0003800000 */
.L_x_12538:
[----:B------:R-:W-:Y:S01]  /*2a040*/  HFMA2 R18, -RZ, RZ, 0, 4.76837158203125e-07 ;  /* 0x00000008ff127431 */ /* 0x000fe200000001ff */
[----:B------:R-:W-:-:S05]  /*2a050*/  MOV R208, R219 ;  /* 0x000000db00d07202 */ /* 0x000fca0000000f00 */
[----:B------:R-:W-:-:S04]  /*2a060*/  FADD.FTZ R208, R205, R208 ;  /* 0x000000d0cdd07221 */ /* 0x000fc80000010000 */
[----:B------:R-:W-:-:S07]  /*2a070*/  IMAD.MOV.U32 R221, RZ, RZ, R208 ;  /* 0x000000ffffdd7224 */ /* 0x000fce00078e00d0 */
[----:B------:R-:W-:Y:S05]  /*2a080*/  WARPSYNC.COLLECTIVE R204, `(.L_x_12539) ;  /* 0x00000000cc087348 */ /* 0x000fea0003c00000 */
[----:B------:R0:W1:Y:S02]  /*2a090*/  SHFL.BFLY P2, R219, R221, R18, R19 ;  /* 0x0c000012dddb7389 */ /* 0x0000640000040013 */
[----:B01----:R-:W-:Y:S05]  /*2a0a0*/  ENDCOLLECTIVE ;  /* 0x000000000000791b */ /* 0x003fea0003800000 */
.L_x_12539:
[----:B------:R-:W-:Y:S02]  /*2a0b0*/  IMAD.MOV.U32 R18, RZ, RZ, 0x10 ;  /* 0x00000010ff127424 */ /* 0x000fe400078e00ff */
[----:B------:R-:W-:-:S04]  /*2a0c0*/  IMAD.MOV.U32 R207, RZ, RZ, R219 ;  /* 0x000000ffffcf7224 */ /* 0x000fc800078e00db */
[----:B------:R-:W-:-:S05]  /*2a0d0*/  FADD.FTZ R207, R208, R207 ;  /* 0x000000cfd0cf7221 */ /* 0x000fca0000010000 */
[----:B------:R-:W-:-:S07]  /*2a0e0*/  MOV R221, R207 ;  /* 0x000000cf00dd7202 */ /* 0x000fce0000000f00 */
[----:B------:R-:W-:Y:S05]  /*2a0f0*/  WARPSYNC.COLLECTIVE R204, `(.L_x_12540) ;  /* 0x00000000cc087348 */ /* 0x000fea0003c00000 */
[----:B------:R0:W1:Y:S02]  /*2a100*/  SHFL.BFLY P2, R219, R221, R18, R19 ;  /* 0x0c000012dddb7389 */ /* 0x0000640000040013 */
[----:B01----:R-:W-:Y:S05]  /*2a110*/  ENDCOLLECTIVE ;  /* 0x000000000000791b */ /* 0x003fea0003800000 */
.L_x_12540:
[----:B------:R-:W-:Y:S01]  /*2a120*/  MOV R210, R219 ;  /* 0x000000db00d27202 */ /* 0x000fe20000000f00 */
[----:B------:R-:W-:Y:S06]  /*2a130*/  BRA `(.L_x_12541) ;  /* 0xffffffe400b07947 */ /* 0x000fec000383ffff */
.L_x_12542:
        /* <DEDUP_REMOVED lines=12> */
.L_x_27989:


//--------------------- .text._ZN10layer_norm31ln_parallel_residual_fwd_kernelINS_13Kernel_traitsIf13__nv_bfloat16fS2_fjLj1280ELj1ELj4ELj1ELj16ENS_18Kernel_traits_baseILj1280EfS2_fS2_fjLj128EEEEELb1ELb1ELb0EEEvNS_9FwdParamsE --------------------------
	.section	.text._ZN10layer_norm31ln_parallel_residual_fwd_kernelINS_13Kernel_traitsIf13__nv_bfloat16fS2_fjLj1280ELj1ELj4ELj1ELj16ENS_18Kernel_traits_baseILj1280EfS2_fS2_fjLj128EEEEELb1ELb1ELb0EEEvNS_9FwdParamsE,"ax",@progbits
	.align	128
        .global         _ZN10layer_norm31ln_parallel_residual_fwd_kernelINS_13Kernel_traitsIf13__nv_bfloat16fS2_fjLj1280ELj1ELj4ELj1ELj16ENS_18Kernel_traits_baseILj1280EfS2_fS2_fjLj128EEEEELb1ELb1ELb0EEEvNS_9FwdParamsE
        .type           _ZN10layer_norm31ln_parallel_residual_fwd_kernelINS_13Kernel_traitsIf13__nv_bfloat16fS2_fjLj1280ELj1ELj4ELj1ELj16ENS_18Kernel_traits_baseILj1280EfS2_fS2_fjLj128EEEEELb1ELb1ELb0EEEvNS_9FwdParamsE,@function
        .size           _ZN10layer_norm31ln_parallel_residual_fwd_kernelINS_13Kernel_traitsIf13__nv_bfloat16fS2_fjLj1280ELj1ELj4ELj1ELj16ENS_18Kernel_traits_baseILj1280EfS2_fS2_fjLj128EEEEELb1ELb1ELb0EEEvNS_9FwdParamsE,(.L_x_27990 - _ZN10layer_norm31ln_parallel_residual_fwd_kernelINS_13Kernel_traitsIf13__nv_bfloat16fS2_fjLj1280ELj1ELj4ELj1ELj16ENS_18Kernel_traits_baseILj1280EfS2_fS2_fjLj128EEEEELb1ELb1ELb0EEEvNS_9FwdParamsE)
        .other          _ZN10layer_norm31ln_parallel_residual_fwd_kernelINS_13Kernel_traitsIf13__nv_bfloat16fS2_fjLj1280ELj1ELj4ELj1ELj16ENS_18Kernel_traits_baseILj1280EfS2_fS2_fjLj128EEEEELb1ELb1ELb0EEEvNS_9FwdParamsE,@"STO_CUDA_ENTRY STV_DEFAULT"
_ZN10layer_norm31ln_parallel_residual_fwd_kernelINS_13Kernel_traitsIf13__nv_bfloat16fS2_fjLj1280ELj1ELj4ELj1ELj16ENS_18Kernel_traits_baseILj1280EfS2_fS2_fjLj128EEEEELb1ELb1ELb0EEEvNS_9FwdParamsE:
.text._ZN10layer_norm31ln_parallel_residual_fwd_kernelINS_13Kernel_traitsIf13__nv_bfloat16fS2_fjLj1280ELj1ELj4ELj1ELj16ENS_18Kernel_traits_baseILj1280EfS2_fS2_fjLj128EEEEELb1ELb1ELb0EEEvNS_9FwdParamsE:
        /* <DEDUP_REMOVED lines=14> */
[----:B----4-:R-:W-:Y:S01]  /*00e0*/  @P0 MOV R5, R9 ;  /* 0x0000000900050202 */ /* 0x010fe20000000f00 */
[----:B------:R-:W0:Y:S05]  /*00f0*/  @P0 LDC R7, c[0x0][0x460] ;  /* 0x00011800ff070b82 */ /* 0x000e2a0000000800 */
[----:B------:R-:W0:Y:S01]  /*0100*/  @P0 LDG.E.64 R4, desc[UR6][R4.64] ;  /* 0x0000000604040981 */ /* 0x000e22000c1e1b00 */
[----:B------:R-:W-:Y:S01]  /*0110*/  UISETP.NE.U32.AND UP0, UPT, UR10, URZ, UPT ;  /* 0x000000ff0a00728c */ /* 0x000fe2000bf05070 */
[----:B------:R-:W-:Y:S01]  /*0120*/  BSSY.RECONVERGENT B0, `(.L_x_12543) ;  /* 0x000008f000007945 */ /* 0x000fe20003800200 */
[----:B------:R-:W1:Y:S01]  /*0130*/  S2UR UR9, SR_CTAID.X ;  /* 0x00000000000979c3 */ /* 0x000e620000002500 */
[----:B-----5:R-:W-:Y:S01]  /*0140*/  LOP3.LUT R156, R155, 0x1f, RZ, 0xc0, !PT ;  /* 0x0000001f9b9c7812 */ /* 0x020fe200078ec0ff */
[----:B------:R-:W-:-:S04]  /*0150*/  UISETP.NE.AND.EX UP0, UPT, UR11, URZ, UPT, UP0 ;  /* 0x000000ff0b00728c */ /* 0x000fc8000bf05300 */
[----:B------:R-:W-:Y:S02]  /*0160*/  IMAD.MOV.U32 R89, RZ, RZ, R156 ;  /* 0x000000ffff597224 */ /* 0x000fe400078e009c */
[----:B------:R-:W3:Y:S01]  /*0170*/  LDC R154, c[0x0][0x360] ;  /* 0x0000d800ff9a7b82 */ /* 0x000ee20000000800 */
[----:B-1----:R-:W-:Y:S02]  /*0180*/  USHF.L.U32 UR8, UR9, 0x2, URZ ;  /* 0x0000000209087899 */ /* 0x002fe400080006ff */
[--C-:B---3--:R-:W-:Y:S01]  /*0190*/  IMAD R154, R154, UR9, R155.reuse ;  /* 0x000000099a9a7c24 */ /* 0x108fe2000f8e029b */
[----:B------:R-:W-:-:S04]  /*01a0*/  SHF.R.U32.HI R155, RZ, 0x5, R155 ;  /* 0x00000005ff9b7819 */ /* 0x000fc8000001169b */
[----:B------:R-:W-:Y:S02]  /*01b0*/  LOP3.LUT R155, R155, UR8, RZ, 0xfc, !PT ;  /* 0x000000089b9b7c12 */ /* 0x000fe4000f8efcff */
[----:B--2---:R-:W-:Y:S02]  /*01c0*/  @P0 R2UR UR4, R2 ;  /* 0x00000000020402ca */ /* 0x004fe400000e0000 */
[----:B------:R-:W-:Y:S02]  /*01d0*/  @P0 R2UR UR5, R3 ;  /* 0x00000000030502ca */ /* 0x000fe400000e0000 */
[----:B------:R-:W-:Y:S02]  /*01e0*/  SHF.R.S32.HI R2, RZ, 0x1f, R11 ;  /* 0x0000001fff027819 */ /* 0x000fe4000001140b */
[----:B0-----:R-:W-:Y:S02]  /*01f0*/  @P0 IADD3 R0, P1, PT, R4, R7, RZ ;  /* 0x0000000704000210 */ /* 0x001fe40007f3e0ff */
[----:B------:R-:W-:-:S02]  /*0200*/  LEA.HI R2, R2, R11, RZ, 0x3 ;  /* 0x0000000b02027211 */ /* 0x000fc400078f18ff */
[----:B------:R-:W-:Y:S01]  /*0210*/  LOP3.LUT R7, R89, 0x1f, RZ, 0x3c, !PT ;  /* 0x0000001f59077812 */ /* 0x000fe200078e3cff */
[----:B------:R-:W-:Y:S02]  /*0220*/  @P0 IMAD.X R9, RZ, RZ, R5, P1 ;  /* 0x000000ffff090224 */ /* 0x000fe400008e0605 */
[----:B------:R-:W-:Y:S01]  /*0230*/  UIADD3 UR10, UPT, UPT, UR4, -0x61c88647, URZ ;  /* 0x9e3779b9040a7890 */ /* 0x000fe2000fffe0ff */
[----:B------:R-:W-:Y:S01]  /*0240*/  LEA.HI.SX32 R7, R2, R7, 0x1d ;  /* 0x0000000702077211 */ /* 0x000fe200078feaff */
[----:B------:R-:W-:Y:S01]  /*0250*/  UIADD3 UR12, UPT, UPT, UR5, -0x4498517b, URZ ;  /* 0xbb67ae85050c7890 */ /* 0x000fe2000fffe0ff */
[--C-:B------:R-:W-:Y:S01]  /*0260*/  SHF.R.U64 R153, R0, 0x2, R9.reuse ;  /* 0x0000000200997819 */ /* 0x100fe20000001209 */
[----:B------:R-:W-:Y:S01]  /*0270*/  UIADD3 UR13, UPT, UPT, UR4, 0x3c6ef372, URZ ;  /* 0x3c6ef372040d7890 */ /* 0x000fe2000fffe0ff */
[----:B------:R-:W-:Y:S01]  /*0280*/  SHF.R.U32.HI R152, RZ, 0x2, R9 ;  /* 0x00000002ff987819 */ /* 0x000fe20000011609 */
        /* <DEDUP_REMOVED lines=45> */
[----:B------:R-:W-:Y:S01]  /*0560*/  @P1 IADD3 R89, PT, PT, R89, 0x20, RZ ;  /* 0x0000002059591810 */ /* 0x000fe20007ffe0ff */
[----:B------:R2:W5:Y:S04]  /*0570*/  @P1 LDG.E.128 R40, desc[UR6][R76.64] ;  /* 0x000000064c281981 */ /* 0x000568000c1e1d00 */
[C---:B0-----:R-:W-:Y:S01]  /*0580*/  @P2 IMAD.WIDE.U32 R80, R89.reuse, 0x20, R80 ;  /* 0x0000002059502825 */ /* 0x041fe200078e0050 */
        /* <DEDUP_REMOVED lines=21> */
.L_x_12544:
        /* <DEDUP_REMOVED lines=44> */
[----:B0-----:R-:W-:Y:S02]  /*09a0*/  CS2R R20, SRZ ;  /* 0x0000000000147805 */ /* 0x001fe4000001ff00 */
[----:B------:R-:W-:Y:S02]  /*09b0*/  CS2R R18, SRZ ;  /* 0x0000000000127805 */ /* 0x000fe4000001ff00 */
[----:B------:R-:W-:Y:S02]  /*09c0*/  CS2R R16, SRZ ;  /* 0x0000000000107805 */ /* 0x000fe4000001ff00 */
[----:B------:R-:W-:Y:S02]  /*09d0*/  @P3 CS2R R86, SRZ ;  /* 0x0000000000563805 */ /* 0x000fe4000001ff00 */
[----:B------:R-:W-:-:S02]  /*09e0*/  @P3 CS2R R84, SRZ ;  /* 0x0000000000543805 */ /* 0x000fc4000001ff00 */
[----:B------:R-:W-:Y:S02]  /*09f0*/  @P3 CS2R R82, SRZ ;  /* 0x0000000000523805 */ /* 0x000fe4000001ff00 */
[----:B-1----:R-:W-:-:S07]  /*0a00*/  @P3 CS2R R80, SRZ ;  /* 0x0000000000503805 */ /* 0x002fce000001ff00 */
.L_x_12545:
[----:B------:R-:W-:Y:S05]  /*0a10*/  BSYNC.RECONVERGENT B0 ;  /* 0x0000000000007941 */ /* 0x000fea0003800200 */
.L_x_12543:
[----:B------:R-:W1:Y:S02]  /*0a20*/  LDCU UR8, c[0x0][0x384] ;  /* 0x00007080ff0877ac */ /* 0x000e640008000800 */
[----:B-1----:R-:W-:-:S13]  /*0a30*/  ISETP.GE.AND P0, PT, R155, UR8, PT ;  /* 0x000000089b007c0c */ /* 0x002fda000bf06270 */
[----:B------:R-:W-:Y:S05]  /*0a40*/  @P0 EXIT ;  /* 0x000000000000094d */ /* 0x000fea0003800000 */
[----:B0-----:R-:W-:Y:S01]  /*0a50*/  IMAD.HI.U32 R3, R154, -0x326172a9, RZ ;  /* 0xcd9e8d579a037827 */ /* 0x001fe200078e00ff */
[----:B------:R-:W-:Y:S01]  /*0a60*/  LOP3.LUT R147, R0, 0x3, RZ, 0xc0, !PT ;  /* 0x0000000300937812 */ /* 0x000fe200078ec0ff */
[----:B------:R-:W0:Y:S02]  /*0a70*/  LDCU.64 UR8, c[0x0][0x398] ;  /* 0x00007300ff0877ac */ /* 0x000e240008000a00 */
[----:B------:R-:W-:Y:S01]  /*0a80*/  IMAD.HI.U32 R2, R153, -0x2daee0ad, RZ ;  /* 0xd2511f5399027827 */ /* 0x000fe200078e00ff */
[----:B------:R-:W-:-:S03]  /*0a90*/  LOP3.LUT R3, R152, UR4, R3, 0x96, !PT ;  /* 0x0000000498037c12 */ /* 0x000fc6000f8e9603 */
[----:B------:R-:W-:Y:S01]  /*0aa0*/  IMAD R5, R154, -0x326172a9, RZ ;  /* 0xcd9e8d579a057824 */ /* 0x000fe200078e02ff */
[----:B------:R-:W-:Y:S01]  /*0ab0*/  LOP3.LUT R2, R2, UR5, RZ, 0x3c, !PT ;  /* 0x0000000502027c12 */ /* 0x000fe2000f8e3cff */
[----:B------:R-:W-:Y:S02]  /*0ac0*/  IMAD R89, R153, -0x2daee0ad, RZ ;  /* 0xd2511f5399597824 */ /* 0x000fe400078e02ff */
[----:B------:R-:W-:-:S04]  /*0ad0*/  IMAD.HI.U32 R6, R3, -0x2daee0ad, RZ ;  /* 0xd2511f5303067827 */ /* 0x000fc800078e00ff */
[C---:B------:R-:W-:Y:S01]  /*0ae0*/  IMAD.HI.U32 R4, R2.reuse, -0x326172a9, RZ ;  /* 0xcd9e8d5702047827 */ /* 0x040fe200078e00ff */
[----:B------:R-:W-:Y:S01]  /*0af0*/  LOP3.LUT R6, R89, UR12, R6, 0x96, !PT ;  /* 0x0000000c59067c12 */ /* 0x000fe2000f8e9606 */
[----:B------:R-:W1:Y:S02]  /*0b00*/  LDCU UR12, c[0x0][0x408] ;  /* 0x00008100ff0c77ac */ /* 0x000e640008000800 */
[----:B------:R-:W-:Y:S01]  /*0b10*/  IMAD R88, R3, -0x2daee0ad, RZ ;  /* 0xd2511f5303587824 */ /* 0x000fe200078e02ff */
[----:B------:R-:W-:Y:S01]  /*0b20*/  LOP3.LUT R4, R5, UR10, R4, 0x96, !PT ;  /* 0x0000000a05047c12 */ /* 0x000fe2000f8e9604 */
[----:B------:R-:W-:Y:S01]  /*0b30*/  IMAD R5, R2, -0x326172a9, RZ ;  /* 0xcd9e8d5702057824 */ /* 0x000fe200078e02ff */
[----:B------:R-:W2:Y:S01]  /*0b40*/  LDCU.64 UR10, c[0x0][0x3a0] ;  /* 0x00007400ff0a77ac */ /* 0x000ea20008000a00 */
[----:B------:R-:W-:-:S04]  /*0b50*/  IMAD.HI.U32 R2, R6, -0x326172a9, RZ ;  /* 0xcd9e8d5706027827 */ /* 0x000fc800078e00ff */
[----:B------:R-:W-:Y:S01]  /*0b60*/  IMAD.HI.U32 R3, R4, -0x2daee0ad, RZ ;  /* 0xd2511f5304037827 */ /* 0x000fe200078e00ff */
[----:B------:R-:W-:Y:S01]  /*0b70*/  LOP3.LUT R2, R5, UR13, R2, 0x96, !PT ;  /* 0x0000000d05027c12 */ /* 0x000fe2000f8e9602 */
[----:B------:R-:W3:Y:S02]  /*0b80*/  LDCU UR13, c[0x0][0x388] ;  /* 0x00007100ff0d77ac */ /* 0x000ee40008000800 */
[----:B------:R-:W-:Y:S01]  /*0b90*/  IMAD R5, R6, -0x326172a9, RZ ;  /* 0xcd9e8d5706057824 */ /* 0x000fe200078e02ff */
[----:B------:R-:W-:Y:S01]  /*0ba0*/  LOP3.LUT R3, R88, UR14, R3, 0x96, !PT ;  /* 0x0000000e58037c12 */ /* 0x000fe2000f8e9603 */
[----:B------:R-:W-:Y:S01]  /*0bb0*/  IMAD R89, R4, -0x2daee0ad, RZ ;  /* 0xd2511f5304597824 */ /* 0x000fe200078e02ff */
[----:B------:R-:W4:Y:S01]  /*0bc0*/  LDCU.U8 UR14, c[0x0][0x410] ;  /* 0x00008200ff0e77ac */ /* 0x000f220008000000 */
        /* <DEDUP_REMOVED lines=44> */
.L_x_13181:
        /* <DEDUP_REMOVED lines=41> */
.L_x_12551:
        /* <DEDUP_REMOVED lines=13> */
.L_x_12553:
[----:B------:R-:W-:Y:S05]  /*11f0*/  BSYNC.RECONVERGENT B2 ;  /* 0x0000000000027941 */ /* 0x000fea0003800200 */
.L_x_12552:
        /* <DEDUP_REMOVED lines=48> */
[----:B------:R-:W-:Y:S01]  /*1500*/  UIADD3 UR16, UPT, UPT, UR4, -0xe443238, URZ ;  /* 0xf1bbcdc804107890 */ /* 0x000fe2000fffe0ff */
[----:B------:R-:W-:-:S04]  /*1510*/  IMAD.WIDE.U32 R102, R103, -0x326172a9, RZ ;  /* 0xcd9e8d5767667825 */ /* 0x000fc800078e00ff */
[----:B------:R-:W-:Y:S01]  /*1520*/  IMAD.WIDE.U32 R150, R150, -0x326172a9, RZ ;  /* 0xcd9e8d5796967825 */ /* 0x000fe200078e00ff */
[----:B------:R-:W-:Y:S01]  /*1530*/  LOP3.LUT R140, R140, UR16, R103, 0x96, !PT ;  /* 0x000000108c8c7c12 */ /* 0x000fe2000f8e9667 */
[----:B------:R-:W-:-:S04]  /*1540*/  UIADD3 UR16, UPT, UPT, UR4, -0x700cb87f, URZ ;  /* 0x8ff3478104107890 */ /* 0x000fc8000fffe0ff */
[----:B------:R-:W-:Y:S02]  /*1550*/  IMAD.WIDE.U32 R140, R140, -0x2daee0ad, RZ ;  /* 0xd2511f538c8c7825 */ /* 0x000fe400078e00ff */
[----:B------:R-:W-:Y:S01]  /*1560*/  LOP3.LUT R149, R102, UR16, R151, 0x96, !PT ;  /* 0x0000001066957c12 */ /* 0x000fe2000f8e9697 */
[----:B------:R-:W-:Y:S01]  /*1570*/  UIADD3 UR16, UPT, UPT, UR5, -0x695add53, URZ ;  /* 0x96a522ad05107890 */ /* 0x000fe2000fffe0ff */
[----:B------:R-:W-:-:S05]  /*1580*/  HFMA2 R102, -RZ, RZ, 0, 0 ;  /* 0x00000000ff667431 */ /* 0x000fca00000001ff */
[----:B------:R-:W-:Y:S01]  /*1590*/  LOP3.LUT R151, R100, UR16, R141, 0x96, !PT ;  /* 0x0000001064977c12 */ /* 0x000fe2000f8e968d */
[----:B------:R-:W-:-:S07]  /*15a0*/  IMAD.MOV.U32 R100, RZ, RZ, R148 ;  /* 0x000000ffff647224 */ /* 0x000fce00078e0094 */
.L_x_12550:
[----:B------:R-:W-:Y:S05]  /*15b0*/  BSYNC.RECONVERGENT B1 ;  /* 0x0000000000017941 */ /* 0x000fea0003800200 */
.L_x_12549:
        /* <DEDUP_REMOVED lines=22> */
.L_x_12556:
        /* <DEDUP_REMOVED lines=13> */
.L_x_12558:
[----:B------:R-:W-:Y:S05]  /*17f0*/  BSYNC.RECONVERGENT B2 ;  /* 0x0000000000027941 */ /* 0x000fea0003800200 */
.L_x_12557:
        /* <DEDUP_REMOVED lines=52> */
[----:B------:R-:W-:Y:S02]  /*1b40*/  UIADD3 UR16, UPT, UPT, UR4, -0x700cb87f, URZ ;  /* 0x8ff3478104107890 */ /* 0x000fe4000fffe0ff */
[----:B------:R-:W-:-:S04]  /*1b50*/  IMAD.MOV.U32 R103, RZ, RZ, RZ ;  /* 0x000000ffff677224 */ /* 0x000fc800078e00ff */
[----:B------:R-:W-:Y:S01]  /*1b60*/  LOP3.LUT R149, R100, UR16, R151, 0x96, !PT ;  /* 0x0000001064957c12 */ /* 0x000fe2000f8e9697 */
[----:B------:R-:W-:Y:S01]  /*1b70*/  UIADD3 UR16, UPT, UPT, UR5, -0x695add53, URZ ;  /* 0x96a522ad05107890 */ /* 0x000fe2000fffe0ff */
[----:B------:R-:W-:-:S05]  /*1b80*/  IMAD.WIDE.U32 R100, R101, -0x2daee0ad, RZ ;  /* 0xd2511f5365647825 */ /* 0x000fca00078e00ff */
[----:B------:R-:W-:Y:S02]  /*1b90*/  LOP3.LUT R151, R102, UR16, R101, 0x96, !PT ;  /* 0x0000001066977c12 */ /* 0x000fe4000f8e9665 */
[----:B------:R-:W-:Y:S01]  /*1ba0*/  MOV R101, R140 ;  /* 0x0000008c00657202 */ /* 0x000fe20000000f00 */
[----:B------:R-:W-:-:S07]  /*1bb0*/  IMAD.MOV.U32 R140, RZ, RZ, R100 ;  /* 0x000000ffff8c7224 */ /* 0x000fce00078e0064 */
.L_x_12555:
[----:B------:R-:W-:Y:S05]  /*1bc0*/  BSYNC.RECONVERGENT B1 ;  /* 0x0000000000017941 */ /* 0x000fea0003800200 */
.L_x_12554:
        /* <DEDUP_REMOVED lines=19> */
.L_x_12561:
        /* <DEDUP_REMOVED lines=13> */
.L_x_12563:
[----:B------:R-:W-:Y:S05]  /*1dd0*/  BSYNC.RECONVERGENT B2 ;  /* 0x0000000000027941 */ /* 0x000fea0003800200 */
.L_x_12562:
        /* <DEDUP_REMOVED lines=57> */
[----:B------:R-:W-:Y:S02]  /*2170*/  IMAD.MOV.U32 R101, RZ, RZ, R140 ;  /* 0x000000ffff657224 */ /* 0x000fe400078e008c */
[----:B------:R-:W-:Y:S02]  /*2180*/  IMAD.MOV.U32 R140, RZ, RZ, R100 ;  /* 0x000000ffff8c7224 */ /* 0x000fe400078e0064 */
[----:B------:R-:W-:-:S07]  /*2190*/  IMAD.MOV.U32 R102, RZ, RZ, RZ ;  /* 0x000000ffff667224 */ /* 0x000fce00078e00ff */
.L_x_12560:
[----:B------:R-:W-:Y:S05]  /*21a0*/  BSYNC.RECONVERGENT B1 ;  /* 0x0000000000017941 */ /* 0x000fea0003800200 */
.L_x_12559:
        /* <DEDUP_REMOVED lines=20> */
.L_x_12566:
        /* <DEDUP_REMOVED lines=13> */
.L_x_12568:
[----:B------:R-:W-:Y:S05]  /*23c0*/  BSYNC.RECONVERGENT B2 ;  /* 0x0000000000027941 */ /* 0x000fea0003800200 */
.L_x_12567:
        /* <DEDUP_REMOVED lines=50> */
[----:B------:R-:W-:Y:S01]  /*26f0*/  HFMA2 R103, -RZ, RZ, 0, 0 ;  /* 0x00000000ff677431 */ /* 0x000fe200000001ff */
        /* <DEDUP_REMOVED lines=8> */
[----:B------:R-:W-:-:S07]  /*2780*/  IMAD.MOV.U32 R140, RZ, RZ, R100 ;  /* 0x000000ffff8c7224 */ /* 0x000fce00078e0064 */
.L_x_12565:
[----:B------:R-:W-:Y:S05]  /*2790*/  BSYNC.RECONVERGENT B1 ;  /* 0x0000000000017941 */ /* 0x000fea0003800200 */
.L_x_12564:
[----:B------:R-:W-:Y:S01]  /*27a0*/  I2FP.F32.U32 R100, R101 ;  /* 0x0000006500647245 */ /* 0x000fe20000201000 */
[----:B------:R-:W-:Y:S01]  /*27b0*/  BSSY.RECONVERGENT B1, `(.L_x_12569) ;  /* 0x000005c000017945 */ /* 0x000fe20003800200 */
[----:B------:R-:W-:Y:S01]  /*27c0*/  LOP3.LUT R157, R157, 0xfffffffd, RZ, 0xc0, !PT ;  /* 0xfffffffd9d9d7812 */ /* 0x000fe200078ec0ff */
[----:B------:R-:W-:Y:S02]  /*27d0*/  IMAD.U32 R105, R105, 0x10000, RZ ;  /* 0x0001000069697824 */ /* 0x000fe400078e00ff */
        /* <DEDUP_REMOVED lines=15> */
.L_x_12571:
        /* <DEDUP_REMOVED lines=13> */
.L_x_12573:
[----:B------:R-:W-:Y:S05]  /*29a0*/  BSYNC.RECONVERGENT B2 ;  /* 0x0000000000027941 */ /* 0x000fea0003800200 */
.L_x_12572:
        /* <DEDUP_REMOVED lines=57> */
[----:B------:R-:W-:Y:S01]  /*2d40*/  IMAD.MOV.U32 R101, RZ, RZ, R140 ;  /* 0x000000ffff657224 */ /* 0x000fe200078e008c */
[----:B------:R-:W-:Y:S01]  /*2d50*/  MOV R140, R100 ;  /* 0x00000064008c7202 */ /* 0x000fe20000000f00 */
[----:B------:R-:W-:-:S07]  /*2d60*/  IMAD.MOV.U32 R102, RZ, RZ, RZ ;  /* 0x000000ffff667224 */ /* 0x000fce00078e00ff */
.L_x_12570:
[----:B------:R-:W-:Y:S05]  /*2d70*/  BSYNC.RECONVERGENT B1 ;  /* 0x0000000000017941 */ /* 0x000fea0003800200 */
.L_x_12569:
        /* <DEDUP_REMOVED lines=18> */
.L_x_12576:
[----:B------:R-:W-:Y:S01]  /*2ea0*/  VIADD R153, R153, 0x1 ;  /* 0x0000000199997836 */ /* 0x000fe20000000000 */
[----:B------:R-:W-:Y:S04]  /*2eb0*/  BSSY.RECONVERGENT B2, `(.L_x_12577) ;  /* 0x000000b000027945 */ /* 0x000fe80003800200 */
        /* <DEDUP_REMOVED lines=10> */
.L_x_12578:
[----:B------:R-:W-:Y:S05]  /*2f60*/  BSYNC.RECONVERGENT B2 ;  /* 0x0000000000027941 */ /* 0x000fea0003800200 */
.L_x_12577:
[----:B------:R-:W-:Y:S01]  /*2f70*/  IMAD.WIDE.U32 R102, R153, -0x2daee0ad, RZ ;  /* 0xd2511f5399667825 */ /* 0x000fe200078e00ff */
[----:B------:R-:W-:-:S03]  /*2f80*/  UIADD3 UR16, UPT, UPT, UR4, -0x61c88647, URZ ;  /* 0x9e3779b904107890 */ /* 0x000fc6000fffe0ff */
[----:B------:R-:W-:Y:S01]  /*2f90*/  IMAD.WIDE.U32 R100, R154, -0x326172a9, RZ ;  /* 0xcd9e8d579a647825 */ /* 0x000fe200078e00ff */
[----:B------:R-:W-:-:S04]  /*2fa0*/  LOP3.LUT R150, R146, UR5, R103, 0x96, !PT ;  /* 0x0000000592967c12 */ /* 0x000fc8000f8e9667 */
        /* <DEDUP_REMOVED lines=47> */
[----:B------:R-:W-:Y:S01]  /*32a0*/  IMAD.MOV.U32 R103, RZ, RZ, RZ ;  /* 0x000000ffff677224 */ /* 0x000fe200078e00ff */
[----:B------:R-:W-:Y:S01]  /*32b0*/  LOP3.LUT R101, R150, UR16, R101, 0x96, !PT ;  /* 0x0000001096657c12 */ /* 0x000fe2000f8e9665 */
[----:B------:R-:W-:Y:S01]  /*32c0*/  UIADD3 UR16, UPT, UPT, UR4, -0x700cb87f, URZ ;  /* 0x8ff3478104107890 */ /* 0x000fe2000fffe0ff */
[----:B------:R-:W-:-:S05]  /*32d0*/  IMAD.WIDE.U32 R150, R151, -0x326172a9, RZ ;  /* 0xcd9e8d5797967825 */ /* 0x000fca00078e00ff */
[----:B------:R-:W-:Y:S01]  /*32e0*/  LOP3.LUT R149, R100, UR16, R151, 0x96, !PT ;  /* 0x0000001064957c12 */ /* 0x000fe2000f8e9697 */
[----:B------:R-:W-:Y:S01]  /*32f0*/  UIADD3 UR16, UPT, UPT, UR5, -0x695add53, URZ ;  /* 0x96a522ad05107890 */ /* 0x000fe2000fffe0ff */
[----:B------:R-:W-:-:S05]  /*3300*/  IMAD.WIDE.U32 R100, R101, -0x2daee0ad, RZ ;  /* 0xd2511f5365647825 */ /* 0x000fca00078e00ff */
[----:B------:R-:W-:Y:S02]  /*3310*/  LOP3.LUT R151, R102, UR16, R101, 0x96, !PT ;  /* 0x0000001066977c12 */ /* 0x000fe4000f8e9665 */
[----:B------:R-:W-:Y:S01]  /*3320*/  MOV R101, R140 ;  /* 0x0000008c00657202 */ /* 0x000fe20000000f00 */
[----:B------:R-:W-:-:S07]  /*3330*/  IMAD.MOV.U32 R140, RZ, RZ, R100 ;  /* 0x000000ffff8c7224 */ /* 0x000fce00078e0064 */
.L_x_12575:
[----:B------:R-:W-:Y:S05]  /*3340*/  BSYNC.RECONVERGENT B1 ;  /* 0x0000000000017941 */ /* 0x000fea0003800200 */
.L_x_12574:
        /* <DEDUP_REMOVED lines=17> */
.L_x_12581:
[----:B------:R-:W-:Y:S01]  /*3460*/  VIADD R153, R153, 0x1 ;  /* 0x0000000199997836 */ /* 0x000fe20000000000 */
[----:B------:R-:W-:Y:S04]  /*3470*/  BSSY.RECONVERGENT B2, `(.L_x_12582) ;  /* 0x000000b000027945 */ /* 0x000fe80003800200 */
        /* <DEDUP_REMOVED lines=10> */
.L_x_12583:
[----:B------:R-:W-:Y:S05]  /*3520*/  BSYNC.RECONVERGENT B2 ;  /* 0x0000000000027941 */ /* 0x000fea0003800200 */
.L_x_12582:
        /* <DEDUP_REMOVED lines=61> */
.L_x_12580:
[----:B------:R-:W-:Y:S05]  /*3900*/  BSYNC.RECONVERGENT B1 ;  /* 0x0000000000017941 */ /* 0x000fea0003800200 */
.L_x_12579:
        /* <DEDUP_REMOVED lines=18> */
.L_x_12586:
        /* <DEDUP_REMOVED lines=12> */
.L_x_12588:
[----:B------:R-:W-:Y:S05]  /*3af0*/  BSYNC.RECONVERGENT B2 ;  /* 0x0000000000027941 */ /* 0x000fea0003800200 */
.L_x_12587:
        /* <DEDUP_REMOVED lines=52> */
[----:B------:R-:W-:Y:S01]  /*3e40*/  IMAD.MOV.U32 R103, RZ, RZ, R140 ;  /* 0x000000ffff677224 */ /* 0x000fe200078e008c */
[----:B------:R-:W-:Y:S01]  /*3e50*/  LOP3.LUT R101, R150, UR16, R101, 0x96, !PT ;  /* 0x0000001096657c12 */ /* 0x000fe2000f8e9665 */
[----:B------:R-:W-:Y:S01]  /*3e60*/  UIADD3 UR16, UPT, UPT, UR4, -0x700cb87f, URZ ;  /* 0x8ff3478104107890 */ /* 0x000fe2000fffe0ff */
[----:B------:R-:W-:-:S05]  /*3e70*/  IMAD.WIDE.U32 R150, R151, -0x326172a9, RZ ;  /* 0xcd9e8d5797967825 */ /* 0x000fca00078e00ff */
[----:B------:R-:W-:Y:S01]  /*3e80*/  LOP3.LUT R149, R100, UR16, R151, 0x96, !PT ;  /* 0x0000001064957c12 */ /* 0x000fe2000f8e9697 */
[----:B------:R-:W-:Y:S01]  /*3e90*/  UIADD3 UR16, UPT, UPT, UR5, -0x695add53, URZ ;  /* 0x96a522ad05107890 */ /* 0x000fe2000fffe0ff */
[----:B------:R-:W-:-:S04]  /*3ea0*/  IMAD.WIDE.U32 R100, R101, -0x2daee0ad, RZ ;  /* 0xd2511f5365647825 */ /* 0x000fc800078e00ff */
[----:B------:R-:W-:Y:S01]  /*3eb0*/  IMAD.MOV.U32 R140, RZ, RZ, R100 ;  /* 0x000000ffff8c7224 */ /* 0x000fe200078e0064 */
[----:B------:R-:W-:-:S07]  /*3ec0*/  LOP3.LUT R151, R102, UR16, R101, 0x96, !PT ;  /* 0x0000001066977c12 */ /* 0x000fce000f8e9665 */
.L_x_12585:
[----:B------:R-:W-:Y:S05]  /*3ed0*/  BSYNC.RECONVERGENT B1 ;  /* 0x0000000000017941 */ /* 0x000fea0003800200 */
.L_x_12584:
[----:B------:R-:W-:Y:S01]  /*3ee0*/  FMUL.FTZ R100, R106, UR12 ;  /* 0x0000000c6a647c20 */ /* 0x000fe20008410000 */
[----:B------:R-:W-:Y:S01]  /*3ef0*/  P2R R101, PR, RZ, 0x2 ;  /* 0x00000002ff657803 */ /* 0x000fe20000000000 */
[----:B------:R-:W-:Y:S01]  /*3f00*/  FMUL.FTZ R142, R142, UR12 ;  /* 0x0000000c8e8e7c20 */ /* 0x000fe20008410000 */
[----:B------:R-:W-:Y:S01]  /*3f10*/  I2FP.F32.U32 R162, R103 ;  /* 0x0000006700a27245 */ /* 0x000fe20000201000 */
[----:B------:R-:W-:Y:S01]  /*3f20*/  FMUL.FTZ R103, R105, UR12 ;  /* 0x0000000c69677c20 */ /* 0x000fe20008410000 */
[----:B------:R-:W-:Y:S01]  /*3f30*/  LOP3.LUT P1, RZ, R157, 0x10, RZ, 0xc0, !PT ;  /* 0x000000109dff7812 */ /* 0x000fe2000782c0ff */
[----:B------:R-:W-:Y:S01]  /*3f40*/  IMAD.U32 R107, R107, 0x10000, RZ ;  /* 0x000100006b6b7824 */ /* 0x000fe200078e00ff */
[----:B------:R-:W-:Y:S01]  /*3f50*/  FSEL R105, R100, RZ, P3 ;  /* 0x000000ff64697208 */ /* 0x000fe20001800000 */
[----:B------:R-:W-:Y:S01]  /*3f60*/  FFMA.FTZ R162, R162, R143, 1.1641532182693481445e-10 ;  /* 0x2f000000a2a27423 */ /* 0x000fe2000001008f */
[----:B------:R-:W-:Y:S01]  /*3f70*/  LOP3.LUT P5, RZ, R157, 0x2, RZ, 0xc0, !PT ;  /* 0x000000029dff7812 */ /* 0x000fe200078ac0ff */
[----:B------:R-:W-:Y:S01]  /*3f80*/  FMUL.FTZ R148, R148, UR12 ;  /* 0x0000000c94947c20 */ /* 0x000fe20008410000 */
[----:B------:R-:W-:Y:S01]  /*3f90*/  FSEL R100, R142, RZ, P1 ;  /* 0x000000ff8e647208 */ /* 0x000fe20000800000 */
[----:B------:R-:W-:Y:S01]  /*3fa0*/  FMUL.FTZ R104, R104, UR12 ;  /* 0x0000000c68687c20 */ /* 0x000fe20008410000 */
[----:B------:R-:W-:Y:S01]  /*3fb0*/  P2R R102, PR, RZ, 0x1 ;  /* 0x00000001ff667803 */ /* 0x000fe20000000000 */
[----:B------:R-:W-:Y:S01]  /*3fc0*/  FMUL.FTZ R160, R160, UR12 ;  /* 0x0000000ca0a07c20 */ /* 0x000fe20008410000 */
[----:B------:R-:W-:Y:S01]  /*3fd0*/  ISETP.NE.AND P1, PT, R101, RZ, PT ;  /* 0x000000ff6500720c */ /* 0x000fe20003f25270 */
[----:B------:R-:W-:Y:S01]  /*3fe0*/  FMUL.FTZ R159, R159, UR12 ;  /* 0x0000000c9f9f7c20 */ /* 0x000fe20008410000 */
[----:B------:R-:W-:Y:S01]  /*3ff0*/  LOP3.LUT P0, RZ, R157, 0x8, RZ, 0xc0, !PT ;  /* 0x000000089dff7812 */ /* 0x000fe2000780c0ff */
[----:B------:R-:W-:Y:S01]  /*4000*/  FMUL.FTZ R107, R107, UR12 ;  /* 0x0000000c6b6b7c20 */ /* 0x000fe20008410000 */
[----:B------:R-:W-:-:S02]  /*4010*/  LOP3.LUT P6, RZ, R157, 0x4, RZ, 0xc0, !PT ;  /* 0x000000049dff7812 */ /* 0x000fc400078cc0ff */
[----:B------:R-:W-:Y:S02]  /*4020*/  FSEL R103, R103, RZ, P5 ;  /* 0x000000ff67677208 */ /* 0x000fe40002800000 */
[----:B------:R-:W-:Y:S02]  /*4030*/  FSETP.GTU.FTZ.AND P5, PT, R162, R141, PT ;  /* 0x0000008da200720b */ /* 0x000fe40003fbc000 */
[----:B------:R-:W-:Y:S02]  /*4040*/  FSEL R101, R148, RZ, P0 ;  /* 0x000000ff94657208 */ /* 0x000fe40000000000 */
[----:B------:R-:W-:Y:S01]  /*4050*/  ISETP.NE.AND P0, PT, R102, RZ, PT ;  /* 0x000000ff6600720c */ /* 0x000fe20003f05270 */
        /* <DEDUP_REMOVED lines=14> */
.L_x_12548:
        /* <DEDUP_REMOVED lines=18> */
.L_x_12592:
        /* <DEDUP_REMOVED lines=13> */
.L_x_12594:
[----:B------:R-:W-:Y:S05]  /*4330*/  BSYNC.RECONVERGENT B2 ;  /* 0x0000000000027941 */ /* 0x000fea0003800200 */
.L_x_12593:
[----:B------:R-:W-:Y:S01]  /*4340*/  IMAD.WIDE.U32 R102, R154, -0x326172a9, RZ ;  /* 0xcd9e8d579a667825 */ /* 0x000fe200078e00ff */
[----:B------:R-:W-:Y:S01]  /*4350*/  LOP3.LUT R4, R146, UR5, R3, 0x96, !PT ;  /* 0x0000000592047c12 */ /* 0x000fe2000f8e9603 */
[----:B------:R-:W-:Y:S02]  /*4360*/  UIADD3 UR16, UPT, UPT, UR4, -0x61c88647, URZ ;  /* 0x9e3779b904107890 */ /* 0x000fe4000fffe0ff */
[----:B------:R-:W-:Y:S01]  /*4370*/  UIADD3 UR17, UPT, UPT, UR5, 0x76cf5d0a, URZ ;  /* 0x76cf5d0a05117890 */ /* 0x000fe2000fffe0ff */
[----:B------:R-:W-:Y:S01]  /*4380*/  LOP3.LUT R100, R152, UR4, R103, 0x96, !PT ;  /* 0x0000000498647c12 */ /* 0x000fe2000f8e9667 */
[----:B------:R-:W-:-:S04]  /*4390*/  IMAD.WIDE.U32 R4, R4, -0x326172a9, RZ ;  /* 0xcd9e8d5704047825 */ /* 0x000fc800078e00ff */
[----:B------:R-:W-:Y:S01]  /*43a0*/  IMAD.WIDE.U32 R100, R100, -0x2daee0ad, RZ ;  /* 0xd2511f5364647825 */ /* 0x000fe200078e00ff */
[----:B------:R-:W-:Y:S01]  /*43b0*/  LOP3.LUT R3, R102, UR16, R5, 0x96, !PT ;  /* 0x0000001066037c12 */ /* 0x000fe2000f8e9605 */
[----:B------:R-:W-:-:S03]  /*43c0*/  UIADD3 UR16, UPT, UPT, UR4, 0x3c6ef372, URZ ;  /* 0x3c6ef37204107890 */ /* 0x000fc6000fffe0ff */
        /* <DEDUP_REMOVED lines=48> */
[----:B------:R-:W-:-:S07]  /*46d0*/  MOV R2, R148 ;  /* 0x0000009400027202 */ /* 0x000fce0000000f00 */
.L_x_12591:
[----:B------:R-:W-:Y:S05]  /*46e0*/  BSYNC.RECONVERGENT B1 ;  /* 0x0000000000017941 */ /* 0x000fea0003800200 */
.L_x_12590:
        /* <DEDUP_REMOVED lines=24> */
.L_x_12597:
        /* <DEDUP_REMOVED lines=13> */
.L_x_12599:
[----:B------:R-:W-:Y:S05]  /*4940*/  BSYNC.RECONVERGENT B2 ;  /* 0x0000000000027941 */ /* 0x000fea0003800200 */
.L_x_12598:
        /* <DEDUP_REMOVED lines=59> */
.L_x_12596:
[----:B------:R-:W-:Y:S05]  /*4d00*/  BSYNC.RECONVERGENT B1 ;  /* 0x0000000000017941 */ /* 0x000fea0003800200 */
.L_x_12595:
        /* <DEDUP_REMOVED lines=11> */
[----:B------:R-:W-:Y:S02]  /*4dc0*/  IMAD.MOV.U32 R4, RZ, RZ, 0x2 ;  /* 0x00000002ff047424 */ /* 0x000fe400078e00ff */
[----:B------:R-:W-:Y:S02]  /*4dd0*/  IMAD.MOV.U32 R3, RZ, RZ, R150 ;  /* 0x000000ffff037224 */ /* 0x000fe400078e0096 */
        /* <DEDUP_REMOVED lines=10> */
.L_x_12602:
        /* <DEDUP_REMOVED lines=13> */
.L_x_12604:
[----:B------:R-:W-:Y:S05]  /*4f50*/  BSYNC.RECONVERGENT B2 ;  /* 0x0000000000027941 */ /* 0x000fea0003800200 */
.L_x_12603:
        /* <DEDUP_REMOVED lines=56> */
[----:B------:R-:W-:Y:S02]  /*52e0*/  HFMA2 R4, -RZ, RZ, 0, 0 ;  /* 0x00000000ff047431 */ /* 0x000fe400000001ff */
[----:B------:R-:W-:Y:S02]  /*52f0*/  IMAD.MOV.U32 R3, RZ, RZ, R140 ;  /* 0x000000ffff037224 */ /* 0x000fe400078e008c */
[----:B------:R-:W-:-:S07]  /*5300*/  IMAD.MOV.U32 R140, RZ, RZ, R2 ;  /* 0x000000ffff8c7224 */ /* 0x000fce00078e0002 */
.L_x_12601:
[----:B------:R-:W-:Y:S05]  /*5310*/  BSYNC.RECONVERGENT B1 ;  /* 0x0000000000017941 */ /* 0x000fea0003800200 */
.L_x_12600:
        /* <DEDUP_REMOVED lines=20> */
.L_x_12607:
        /* <DEDUP_REMOVED lines=13> */
.L_x_12609:
[----:B------:R-:W-:Y:S05]  /*5530*/  BSYNC.RECONVERGENT B2 ;  /* 0x0000000000027941 */ /* 0x000fea0003800200 */
.L_x_12608:
        /* <DEDUP_REMOVED lines=57> */
[----:B------:R-:W-:Y:S01]  /*58d0*/  IMAD.MOV.U32 R3, RZ, RZ, R140 ;  /* 0x000000ffff037224 */ /* 0x000fe200078e008c */
[----:B------:R-:W-:-:S07]  /*58e0*/  MOV R140, R2 ;  /* 0x00000002008c7202 */ /* 0x000fce0000000f00 */
.L_x_12606:
[----:B------:R-:W-:Y:S05]  /*58f0*/  BSYNC.RECONVERGENT B1 ;  /* 0x0000000000017941 */ /* 0x000fea0003800200 */
.L_x_12605:
[----:B------:R-:W-:Y:S01]  /*5900*/  I2FP.F32.U32 R2, R3 ;  /* 0x0000000300027245 */ /* 0x000fe20000201000 */
[----:B------:R-:W-:Y:S01]  /*5910*/  BSSY.RECONVERGENT B1, `(.L_x_12610) ;  /* 0x0000060000017945 */ /* 0x000fe20003800200 */
[----:B------:R-:W-:Y:S02]  /*5920*/  PRMT R3, R88, 0x7632, R3 ;  /* 0x0000763258037816 */ /* 0x000fe40000000003 */
[----:B------:R-:W-:Y:S02]  /*5930*/  ISETP.NE.AND P3, PT, R5, 0x1, PT ;  /* 0x000000010500780c */ /* 0x000fe40003f65270 */
[----:B------:R-:W-:Y:S01]  /*5940*/  FSEL R101, R6, RZ, P4 ;  /* 0x000000ff06657208 */ /* 0x000fe20002000000 */
[----:B------:R-:W-:Y:S02]  /*5950*/  IMAD.U32 R4, R3, 0x10000, RZ ;  /* 0x0001000003047824 */ /* 0x000fe400078e00ff */
[----:B------:R-:W-:Y:S02]  /*5960*/  FFMA.FTZ R3, R2, R159, 1.1641532182693481445e-10 ;  /* 0x2f00000002037423 */ /* 0x000fe4000001009f */
[----:B------:R-:W-:-:S03]  /*5970*/  FMUL.FTZ R4, R4, R141 ;  /* 0x0000008d04047220 */ /* 0x000fc60000410000 */
[----:B------:R-:W-:Y:S02]  /*5980*/  FSETP.GTU.FTZ.AND P2, PT, R3, R0, PT ;  /* 0x000000000300720b */ /* 0x000fe40003f5c000 */
[----:B------:R-:W-:Y:S02]  /*5990*/  MOV R3, R150 ;  /* 0x0000009600037202 */ /* 0x000fe40000000f00 */
        /* <DEDUP_REMOVED lines=14> */
.L_x_12612:
        /* <DEDUP_REMOVED lines=13> */
.L_x_12614:
[----:B------:R-:W-:Y:S05]  /*5b50*/  BSYNC.RECONVERGENT B2 ;  /* 0x0000000000027941 */ /* 0x000fea0003800200 */
.L_x_12613:
[----:B------:R-:W-:Y:S01]  /*5b60*/  LOP3.LUT R102, R146, UR5, R5, 0x96, !PT ;  /* 0x0000000592667c12 */ /* 0x000fe2000f8e9605 */
[----:B------:R-:W-:Y:S01]  /*5b70*/  IMAD.WIDE.U32 R2, R154, -0x326172a9, RZ ;  /* 0xcd9e8d579a027825 */ /* 0x000fe200078e00ff */
[----:B------:R-:W-:-:S03]  /*5b80*/  UIADD3 UR16, UPT, UPT, UR4, -0x61c88647, URZ ;  /* 0x9e3779b904107890 */ /* 0x000fc6000fffe0ff */
[----:B------:R-:W-:Y:S01]  /*5b90*/  IMAD.WIDE.U32 R102, R102, -0x326172a9, RZ ;  /* 0xcd9e8d5766667825 */ /* 0x000fe200078e00ff */
[----:B------:R-:W-:-:S04]  /*5ba0*/  LOP3.LUT R3, R152, UR4, R3, 0x96, !PT ;  /* 0x0000000498037c12 */ /* 0x000fc8000f8e9603 */
[----:B------:R-:W-:Y:S01]  /*5bb0*/  LOP3.LUT R5, R2, UR16, R103, 0x96, !PT ;  /* 0x0000001002057c12 */ /* 0x000fe2000f8e9667 */
[----:B------:R-:W-:Y:S01]  /*5bc0*/  IMAD.WIDE.U32 R2, R3, -0x2daee0ad, RZ ;  /* 0xd2511f5303027825 */ /* 0x000fe200078e00ff */
[----:B------:R-:W-:-:S04]  /*5bd0*/  UIADD3 UR16, UPT, UPT, UR5, 0x76cf5d0a, URZ ;  /* 0x76cf5d0a05107890 */ /* 0x000fc8000fffe0ff */
[----:B------:R-:W-:Y:S01]  /*5be0*/  LOP3.LUT R3, R142, R4, R3, 0x96, !PT ;  /* 0x000000048e037212 */ /* 0x000fe200078e9603 */
        /* <DEDUP_REMOVED lines=42> */
[----:B------:R-:W-:-:S06]  /*5e90*/  UIADD3 UR16, UPT, UPT, UR4, -0x700cb87f, URZ ;  /* 0x8ff3478104107890 */ /* 0x000fcc000fffe0ff */
[----:B------:R-:W-:Y:S01]  /*5ea0*/  LOP3.LUT R149, R2, UR16, R151, 0x96, !PT ;  /* 0x0000001002957c12 */ /* 0x000fe2000f8e9697 */
[----:B------:R-:W-:Y:S01]  /*5eb0*/  UIADD3 UR16, UPT, UPT, UR5, -0x695add53, URZ ;  /* 0x96a522ad05107890 */ /* 0x000fe2000fffe0ff */
[----:B------:R-:W-:-:S05]  /*5ec0*/  IMAD.WIDE.U32 R2, R3, -0x2daee0ad, RZ ;  /* 0xd2511f5303027825 */ /* 0x000fca00078e00ff */
[----:B------:R-:W-:Y:S01]  /*5ed0*/  LOP3.LUT R151, R4, UR16, R3, 0x96, !PT ;  /* 0x0000001004977c12 */ /* 0x000fe2000f8e9603 */
[----:B------:R-:W-:Y:S01]  /*5ee0*/  IMAD.MOV.U32 R4, RZ, RZ, RZ ;  /* 0x000000ffff047224 */ /* 0x000fe200078e00ff */
[----:B------:R-:W-:Y:S01]  /*5ef0*/  MOV R3, R140 ;  /* 0x0000008c00037202 */ /* 0x000fe20000000f00 */
[----:B------:R-:W-:-:S07]  /*5f00*/  IMAD.MOV.U32 R140, RZ, RZ, R2 ;  /* 0x000000ffff8c7224 */ /* 0x000fce00078e0002 */
.L_x_12611:
[----:B------:R-:W-:Y:S05]  /*5f10*/  BSYNC.RECONVERGENT B1 ;  /* 0x0000000000017941 */ /* 0x000fea0003800200 */
.L_x_12610:
        /* <DEDUP_REMOVED lines=21> */
.L_x_12617:
        /* <DEDUP_REMOVED lines=13> */
.L_x_12619:
[----:B------:R-:W-:Y:S05]  /*6140*/  BSYNC.RECONVERGENT B2 ;  /* 0x0000000000027941 */ /* 0x000fea0003800200 */
.L_x_12618:
        /* <DEDUP_REMOVED lines=56> */
[----:B------:R-:W-:Y:S01]  /*64d0*/  LOP3.LUT R151, R4, UR16, R3, 0x96, !PT ;  /* 0x0000001004977c12 */ /* 0x000fe2000f8e9603 */
[----:B------:R-:W-:Y:S02]  /*64e0*/  IMAD.MOV.U32 R3, RZ, RZ, R140 ;  /* 0x000000ffff037224 */ /* 0x000fe400078e008c */
[----:B------:R-:W-:-:S07]  /*64f0*/  IMAD.MOV.U32 R140, RZ, RZ, R2 ;  /* 0x000000ffff8c7224 */ /* 0x000fce00078e0002 */
.L_x_12616:
[----:B------:R-:W-:Y:S05]  /*6500*/  BSYNC.RECONVERGENT B1 ;  /* 0x0000000000017941 */ /* 0x000fea0003800200 */
.L_x_12615:
[----:B------:R-:W-:Y:S01]  /*6510*/  I2FP.F32.U32 R2, R3 ;  /* 0x0000000300027245 */ /* 0x000fe20000201000 */
[----:B------:R-:W-:Y:S01]  /*6520*/  BSSY.RECONVERGENT B1, `(.L_x_12620) ;  /* 0x000005f000017945 */ /* 0x000fe20003800200 */
[----:B------:R-:W-:-:S03]  /*6530*/  IMAD.MOV.U32 R4, RZ, RZ, 0x2 ;  /* 0x00000002ff047424 */ /* 0x000fc600078e00ff */
        /* <DEDUP_REMOVED lines=20> */
.L_x_12622:
        /* <DEDUP_REMOVED lines=13> */
.L_x_12624:
[----:B------:R-:W-:Y:S05]  /*6750*/  BSYNC.RECONVERGENT B2 ;  /* 0x0000000000027941 */ /* 0x000fea0003800200 */
.L_x_12623:
        /* <DEDUP_REMOVED lines=56> */
[----:B------:R-:W-:Y:S02]  /*6ae0*/  HFMA2 R4, -RZ, RZ, 0, 0 ;  /* 0x00000000ff047431 */ /* 0x000fe400000001ff */
[----:B------:R-:W-:Y:S02]  /*6af0*/  IMAD.MOV.U32 R3, RZ, RZ, R140 ;  /* 0x000000ffff037224 */ /* 0x000fe400078e008c */
[----:B------:R-:W-:-:S07]  /*6b00*/  IMAD.MOV.U32 R140, RZ, RZ, R2 ;  /* 0x000000ffff8c7224 */ /* 0x000fce00078e0002 */
.L_x_12621:
[----:B------:R-:W-:Y:S05]  /*6b10*/  BSYNC.RECONVERGENT B1 ;  /* 0x0000000000017941 */ /* 0x000fea0003800200 */
.L_x_12620:
[----:B------:R-:W-:Y:S01]  /*6b20*/  I2FP.F32.U32 R2, R3 ;  /* 0x0000000300027245 */ /* 0x000fe20000201000 */
[----:B------:R-:W-:Y:S01]  /*6b30*/  BSSY.RECONVERGENT B1, `(.L_x_12625) ;  /* 0x000005c000017945 */ /* 0x000fe20003800200 */
[----:B------:R-:W-:Y:S01]  /*6b40*/  ISETP.NE.AND P2, PT, R4, 0x1, PT ;  /* 0x000000010400780c */ /* 0x000fe20003f45270 */
[----:B------:R-:W-:Y:S01]  /*6b50*/  IMAD.MOV.U32 R104, RZ, RZ, 0x2 ;  /* 0x00000002ff687424 */ /* 0x000fe200078e00ff */
[----:B------:R-:W-:Y:S01]  /*6b60*/  LOP3.LUT R157, R157, 0xfffffffd, RZ, 0xc0, !PT ;  /* 0xfffffffd9d9d7812 */ /* 0x000fe200078ec0ff */
[----:B------:R-:W-:Y:S01]  /*6b70*/  FFMA.FTZ R3, R2, R159, 1.1641532182693481445e-10 ;  /* 0x2f00000002037423 */ /* 0x000fe2000001009f */
[----:B------:R-:W-:-:S04]  /*6b80*/  IMAD.U32 R2, R103, 0x10000, RZ ;  /* 0x0001000067027824 */ /* 0x000fc800078e00ff */
        /* <DEDUP_REMOVED lines=13> */
.L_x_12627:
        /* <DEDUP_REMOVED lines=13> */
.L_x_12629:
[----:B------:R-:W-:Y:S05]  /*6d30*/  BSYNC.RECONVERGENT B2 ;  /* 0x0000000000027941 */ /* 0x000fea0003800200 */
.L_x_12628:
        /* <DEDUP_REMOVED lines=57> */
[----:B------:R-:W-:Y:S01]  /*70d0*/  IMAD.MOV.U32 R3, RZ, RZ, R140 ;  /* 0x000000ffff037224 */ /* 0x000fe200078e008c */
[----:B------:R-:W-:-:S07]  /*70e0*/  MOV R140, R2 ;  /* 0x00000002008c7202 */ /* 0x000fce0000000f00 */
.L_x_12626:
[----:B------:R-:W-:Y:S05]  /*70f0*/  BSYNC.RECONVERGENT B1 ;  /* 0x0000000000017941 */ /* 0x000fea0003800200 */
.L_x_12625:
        /* <DEDUP_REMOVED lines=24> */
.L_x_12632:
        /* <DEDUP_REMOVED lines=13> */
.L_x_12634:
[----:B------:R-:W-:Y:S05]  /*7350*/  BSYNC.RECONVERGENT B2 ;  /* 0x0000000000027941 */ /* 0x000fea0003800200 */
.L_x_12633:
[----:B------:R-:W-:Y:S01]  /*7360*/  LOP3.LUT R148, R146, UR5, R105, 0x96, !PT ;  /* 0x0000000592947c12 */ /* 0x000fe2000f8e9669 */
[----:B------:R-:W-:Y:S01]  /*7370*/  IMAD.WIDE.U32 R2, R154, -0x326172a9, RZ ;  /* 0xcd9e8d579a027825 */ /* 0x000fe200078e00ff */
[----:B------:R-:W-:-:S03]  /*7380*/  UIADD3 UR16, UPT, UPT, UR4, -0x61c88647, URZ ;  /* 0x9e3779b904107890 */ /* 0x000fc6000fffe0ff */
[----:B------:R-:W-:Y:S01]  /*7390*/  IMAD.WIDE.U32 R148, R148, -0x326172a9, RZ ;  /* 0xcd9e8d5794947825 */ /* 0x000fe200078e00ff */
[----:B------:R-:W-:-:S03]  /*73a0*/  LOP3.LUT R3, R152, UR4, R3, 0x96, !PT ;  /* 0x0000000498037c12 */ /* 0x000fc6000f8e9603 */
[----:B------:R-:W-:Y:S01]  /*73b0*/  IMAD.MOV.U32 R143, RZ, RZ, RZ ;  /* 0x000000ffff8f7224 */ /* 0x000fe200078e00ff */
        /* <DEDUP_REMOVED lines=50> */
[----:B------:R-:W-:Y:S02]  /*76e0*/  LOP3.LUT R151, R104, UR16, R3, 0x96, !PT ;  /* 0x0000001068977c12 */ /* 0x000fe4000f8e9603 */
[----:B------:R-:W-:Y:S01]  /*76f0*/  MOV R3, R140 ;  /* 0x0000008c00037202 */ /* 0x000fe20000000f00 */
[----:B------:R-:W-:-:S07]  /*7700*/  IMAD.MOV.U32 R140, RZ, RZ, R2 ;  /* 0x000000ffff8c7224 */ /* 0x000fce00078e0002 */
.L_x_12631:
[----:B------:R-:W-:Y:S05]  /*7710*/  BSYNC.RECONVERGENT B1 ;  /* 0x0000000000017941 */ /* 0x000fea0003800200 */
.L_x_12630:
        /* <DEDUP_REMOVED lines=19> */
.L_x_12637:
        /* <DEDUP_REMOVED lines=13> */
.L_x_12639:
[----:B------:R-:W-:Y:S05]  /*7920*/  BSYNC.RECONVERGENT B2 ;  /* 0x0000000000027941 */ /* 0x000fea0003800200 */
.L_x_12638:
        /* <DEDUP_REMOVED lines=59> */
.L_x_12636:
[----:B------:R-:W-:Y:S05]  /*7ce0*/  BSYNC.RECONVERGENT B1 ;  /* 0x0000000000017941 */ /* 0x000fea0003800200 */
.L_x_12635:
[----:B------:R-:W-:Y:S01]  /*7cf0*/  I2FP.F32.U32 R2, R104 ;  /* 0x0000006800027245 */ /* 0x000fe20000201000 */
[----:B------:R-:W-:Y:S01]  /*7d00*/  BSSY.RECONVERGENT B1, `(.L_x_12640) ;  /* 0x0000060000017945 */ /* 0x000fe20003800200 */
[----:B------:R-:W-:-:S03]  /*7d10*/  IMAD.MOV.U32 R147, RZ, RZ, 0x2 ;  /* 0x00000002ff937424 */ /* 0x000fc600078e00ff */
[----:B------:R-:W-:Y:S01]  /*7d20*/  FFMA.FTZ R3, R2, R159, 1.1641532182693481445e-10 ;  /* 0x2f00000002037423 */ /* 0x000fe2000001009f */
[----:B------:R-:W-:-:S04]  /*7d30*/  SHF.L.U32 R2, R90, 0x10, RZ ;  /* 0x000000105a027819 */ /* 0x000fc800000006ff */
[----:B------:R-:W-:Y:S01]  /*7d40*/  FSETP.GTU.FTZ.AND P3, PT, R3, R0, PT ;  /* 0x000000000300720b */ /* 0x000fe20003f7c000 */
[----:B------:R-:W-:Y:S01]  /*7d50*/  FMUL.FTZ R2, R2, R141 ;  /* 0x0000008d02027220 */ /* 0x000fe20000410000 */
[----:B------:R-:W-:-:S04]  /*7d60*/  FSEL R3, R4, RZ, P2 ;  /* 0x000000ff04037208 */ /* 0x000fc80001000000 */
        /* <DEDUP_REMOVED lines=16> */
.L_x_12642:
        /* <DEDUP_REMOVED lines=13> */
.L_x_12644:
[----:B------:R-:W-:Y:S05]  /*7f40*/  BSYNC.RECONVERGENT B2 ;  /* 0x0000000000027941 */ /* 0x000fea0003800200 */
.L_x_12643:
[----:B------:R-:W-:Y:S01]  /*7f50*/  LOP3.LUT R150, R146, UR5, R149, 0x96, !PT ;  /* 0x0000000592967c12 */ /* 0x000fe2000f8e9695 */
[----:B------:R-:W-:Y:S01]  /*7f60*/  IMAD.WIDE.U32 R2, R154, -0x326172a9, RZ ;  /* 0xcd9e8d579a027825 */ /* 0x000fe200078e00ff */
[----:B------:R-:W-:-:S03]  /*7f70*/  UIADD3 UR16, UPT, UPT, UR4, -0x61c88647, URZ ;  /* 0x9e3779b904107890 */ /* 0x000fc6000fffe0ff */
[----:B------:R-:W-:Y:S02]  /*7f80*/  HFMA2 R147, -RZ, RZ, 0, 0 ;  /* 0x00000000ff937431 */ /* 0x000fe400000001ff */
        /* <DEDUP_REMOVED lines=55> */
.L_x_12641:
[----:B------:R-:W-:Y:S05]  /*8300*/  BSYNC.RECONVERGENT B1 ;  /* 0x0000000000017941 */ /* 0x000fea0003800200 */
.L_x_12640:
[----:B------:R-:W-:Y:S01]  /*8310*/  ISETP.NE.AND P4, PT, R147, 0x1, PT ;  /* 0x000000019300780c */ /* 0x000fe20003f85270 */
[----:B------:R-:W-:Y:S01]  /*8320*/  IMAD.U32 R106, R106, 0x10000, RZ ;  /* 0x000100006a6a7824 */ /* 0x000fe200078e00ff */
[----:B------:R-:W-:Y:S01]  /*8330*/  I2FP.F32.U32 R2, R3 ;  /* 0x0000000300027245 */ /* 0x000fe20000201000 */
[----:B------:R-:W-:Y:S01]  /*8340*/  BSSY.RECONVERGENT B1, `(.L_x_12645) ;  /* 0x0000058000017945 */ /* 0x000fe20003800200 */
[----:B------:R-:W-:Y:S02]  /*8350*/  IMAD.MOV.U32 R143, RZ, RZ, 0x2 ;  /* 0x00000002ff8f7424 */ /* 0x000fe400078e00ff */
        /* <DEDUP_REMOVED lines=13> */
.L_x_12647:
        /* <DEDUP_REMOVED lines=13> */
.L_x_12649:
[----:B------:R-:W-:Y:S05]  /*8500*/  BSYNC.RECONVERGENT B2 ;  /* 0x0000000000027941 */ /* 0x000fea0003800200 */
.L_x_12648:
[----:B------:R-:W-:Y:S01]  /*8510*/  LOP3.LUT R150, R146, UR5, R149, 0x96, !PT ;  /* 0x0000000592967c12 */ /* 0x000fe2000f8e9695 */
[----:B------:R-:W-:Y:S01]  /*8520*/  IMAD.WIDE.U32 R2, R154, -0x326172a9, RZ ;  /* 0xcd9e8d579a027825 */ /* 0x000fe200078e00ff */
[----:B------:R-:W-:-:S03]  /*8530*/  UIADD3 UR16, UPT, UPT, UR4, -0x61c88647, URZ ;  /* 0x9e3779b904107890 */ /* 0x000fc6000fffe0ff */
[----:B------:R-:W-:Y:S01]  /*8540*/  IMAD.WIDE.U32 R150, R150, -0x326172a9, RZ ;  /* 0xcd9e8d5796967825 */ /* 0x000fe200078e00ff */
[----:B------:R-:W-:-:S03]  /*8550*/  LOP3.LUT R3, R152, UR4, R3, 0x96, !PT ;  /* 0x0000000498037c12 */ /* 0x000fc6000f8e9603 */
[----:B------:R-:W-:Y:S01]  /*8560*/  IMAD.MOV.U32 R106, RZ, RZ, R140 ;  /* 0x000000ffff6a7224 */ /* 0x000fe200078e008c */
[----:B------:R-:W-:Y:S01]  /*8570*/  LOP3.LUT R149, R2, UR16, R151, 0x96, !PT ;  /* 0x0000001002957c12 */ /* 0x000fe2000f8e9697 */
[----:B------:R-:W-:Y:S01]  /*8580*/  IMAD.WIDE.U32 R2, R3, -0x2daee0ad, RZ ;  /* 0xd2511f5303027825 */ /* 0x000fe200078e00ff */
[----:B------:R-:W-:-:S03]  /*8590*/  UIADD3 UR16, UPT, UPT, UR5, 0x76cf5d0a, URZ ;  /* 0x76cf5d0a05107890 */ /* 0x000fc6000fffe0ff */
[----:B------:R-:W-:Y:S01]  /*85a0*/  IMAD.MOV.U32 R143, RZ, RZ, RZ ;  /* 0x000000ffff8f7224 */ /* 0x000fe200078e00ff */
        /* <DEDUP_REMOVED lines=47> */
[----:B------:R-:W-:Y:S02]  /*88a0*/  LOP3.LUT R151, R148, UR16, R3, 0x96, !PT ;  /* 0x0000001094977c12 */ /* 0x000fe4000f8e9603 */
[----:B------:R-:W-:-:S07]  /*88b0*/  MOV R140, R2 ;  /* 0x00000002008c7202 */ /* 0x000fce0000000f00 */
.L_x_12646:
[----:B------:R-:W-:Y:S05]  /*88c0*/  BSYNC.RECONVERGENT B1 ;  /* 0x0000000000017941 */ /* 0x000fea0003800200 */
.L_x_12645:
[----:B------:R-:W-:Y:S01]  /*88d0*/  PRMT R3, R90, 0x7632, R3 ;  /* 0x000076325a037816 */ /* 0x000fe20000000003 */
[----:B------:R-:W-:Y:S01]  /*88e0*/  BSSY.RECONVERGENT B1, `(.L_x_12650) ;  /* 0x0000060000017945 */ /* 0x000fe20003800200 */
[----:B------:R-:W-:Y:S01]  /*88f0*/  I2FP.F32.U32 R2, R106 ;  /* 0x0000006a00027245 */ /* 0x000fe20000201000 */
[----:B------:R-:W-:Y:S01]  /*8900*/  IMAD.MOV.U32 R148, RZ, RZ, 0x2 ;  /* 0x00000002ff947424 */ /* 0x000fe200078e00ff */
        /* <DEDUP_REMOVED lines=20> */
.L_x_12652:
        /* <DEDUP_REMOVED lines=12> */
.L_x_12654:
[----:B------:R-:W-:Y:S05]  /*8b10*/  BSYNC.RECONVERGENT B2 ;  /* 0x0000000000027941 */ /* 0x000fea0003800200 */
.L_x_12653:
        /* <DEDUP_REMOVED lines=59> */
[----:B------:R-:W-:-:S07]  /*8ed0*/  IMAD.MOV.U32 R148, RZ, RZ, RZ ;  /* 0x000000ffff947224 */ /* 0x000fce00078e00ff */
.L_x_12651:
[----:B------:R-:W-:Y:S05]  /*8ee0*/  BSYNC.RECONVERGENT B1 ;  /* 0x0000000000017941 */ /* 0x000fea0003800200 */
.L_x_12650:
[----:B------:R-:W-:Y:S01]  /*8ef0*/  ISETP.NE.AND P5, PT, R148, 0x1, PT ;  /* 0x000000019400780c */ /* 0x000fe20003fa5270 */
[C---:B------:R-:W-:Y:S01]  /*8f00*/  IMAD.U32 R106, R107.reuse, 0x10000, RZ ;  /* 0x000100006b6a7824 */ /* 0x040fe200078e00ff */
[----:B------:R-:W-:Y:S01]  /*8f10*/  I2FP.F32.U32 R2, R2 ;  /* 0x0000000200027245 */ /* 0x000fe20000201000 */
[----:B------:R-:W-:Y:S01]  /*8f20*/  BSSY.RECONVERGENT B1, `(.L_x_12655) ;  /* 0x0000059000017945 */ /* 0x000fe20003800200 */
[----:B------:R-:W-:Y:S01]  /*8f30*/  HFMA2 R147, -RZ, RZ, 0, 1.1920928955078125e-07 ;  /* 0x00000002ff937431 */ /* 0x000fe200000001ff */
[----:B------:R-:W-:Y:S02]  /*8f40*/  PRMT R107, R107, 0x7632, R107 ;  /* 0x000076326b6b7816 */ /* 0x000fe4000000006b */
[----:B------:R-:W-:Y:S01]  /*8f50*/  FFMA.FTZ R143, R2, R159, 1.1641532182693481445e-10 ;  /* 0x2f000000028f7423 */ /* 0x000fe2000001009f */
[----:B------:R-:W-:Y:S01]  /*8f60*/  FMUL.FTZ R2, R141, R106 ;  /* 0x0000006a8d027220 */ /* 0x000fe20000410000 */
[----:B------:R-:W-:-:S03]  /*8f70*/  IMAD.MOV.U32 R106, RZ, RZ, R150 ;  /* 0x000000ffff6a7224 */ /* 0x000fc600078e0096 */
        /* <DEDUP_REMOVED lines=10> */
.L_x_12657:
        /* <DEDUP_REMOVED lines=12> */
.L_x_12659:
[----:B------:R-:W-:Y:S05]  /*90e0*/  BSYNC.RECONVERGENT B2 ;  /* 0x0000000000027941 */ /* 0x000fea0003800200 */
.L_x_12658:
[----:B------:R-:W-:Y:S01]  /*90f0*/  IMAD.WIDE.U32 R148, R153, -0x2daee0ad, RZ ;  /* 0xd2511f5399947825 */ /* 0x000fe200078e00ff */
[----:B------:R-:W-:-:S03]  /*9100*/  UIADD3 UR16, UPT, UPT, UR4, -0x61c88647, URZ ;  /* 0x9e3779b904107890 */ /* 0x000fc6000fffe0ff */
[----:B------:R-:W-:Y:S01]  /*9110*/  IMAD.WIDE.U32 R160, R154, -0x326172a9, RZ ;  /* 0xcd9e8d579aa07825 */ /* 0x000fe200078e00ff */
[----:B------:R-:W-:-:S03]  /*9120*/  LOP3.LUT R150, R146, UR5, R149, 0x96, !PT ;  /* 0x0000000592967c12 */ /* 0x000fc6000f8e9695 */
[----:B------:R-:W-:Y:S01]  /*9130*/  IMAD.MOV.U32 R106, RZ, RZ, R140 ;  /* 0x000000ffff6a7224 */ /* 0x000fe200078e008c */
[----:B------:R-:W-:Y:S01]  /*9140*/  LOP3.LUT R161, R152, UR4, R161, 0x96, !PT ;  /* 0x0000000498a17c12 */ /* 0x000fe2000f8e96a1 */
[----:B------:R-:W-:-:S04]  /*9150*/  IMAD.WIDE.U32 R150, R150, -0x326172a9, RZ ;  /* 0xcd9e8d5796967825 */ /* 0x000fc800078e00ff */
        /* <DEDUP_REMOVED lines=53> */
.L_x_12656:
[----:B------:R-:W-:Y:S05]  /*94b0*/  BSYNC.RECONVERGENT B1 ;  /* 0x0000000000017941 */ /* 0x000fea0003800200 */
.L_x_12655:
[----:B------:R-:W-:Y:S01]  /*94c0*/  I2FP.F32.U32 R106, R106 ;  /* 0x0000006a006a7245 */ /* 0x000fe20000201000 */
[----:B------:R-:W-:Y:S01]  /*94d0*/  BSSY.RECONVERGENT B1, `(.L_x_12660) ;  /* 0x0000060000017945 */ /* 0x000fe20003800200 */
[----:B------:R-:W-:-:S03]  /*94e0*/  FSEL R161, R2, RZ, P4 ;  /* 0x000000ff02a17208 */ /* 0x000fc60002000000 */
[----:B------:R-:W-:Y:S01]  /*94f0*/  FFMA.FTZ R143, R106, R159, 1.1641532182693481445e-10 ;  /* 0x2f0000006a8f7423 */ /* 0x000fe2000001009f */
[----:B------:R-:W-:-:S04]  /*9500*/  SHF.L.U32 R106, R91, 0x10, RZ ;  /* 0x000000105b6a7819 */ /* 0x000fc800000006ff */
[----:B------:R-:W-:Y:S01]  /*9510*/  FSETP.GTU.FTZ.AND P5, PT, R143, R0, PT ;  /* 0x000000008f00720b */ /* 0x000fe20003fbc000 */
[----:B------:R-:W-:-:S03]  /*9520*/  FMUL.FTZ R106, R106, R141 ;  /* 0x0000008d6a6a7220 */ /* 0x000fc60000410000 */
[----:B------:R-:W-:Y:S02]  /*9530*/  SEL R143, RZ, 0x1, P5 ;  /* 0x00000001ff8f7807 */ /* 0x000fe40002800000 */
[----:B------:R-:W-:Y:S02]  /*9540*/  FSEL R106, R106, RZ, !P5 ;  /* 0x000000ff6a6a7208 */ /* 0x000fe40006800000 */
[----:B------:R-:W-:Y:S02]  /*9550*/  ISETP.NE.AND P5, PT, R147, 0x1, PT ;  /* 0x000000019300780c */ /* 0x000fe40003fa5270 */
[----:B------:R-:W-:Y:S01]  /*9560*/  PRMT R2, R143, 0x7610, R2 ;  /* 0x000076108f027816 */ /* 0x000fe20000000002 */
[----:B------:R-:W-:Y:S01]  /*9570*/  FADD.FTZ R106, R106, R161 ;  /* 0x000000a16a6a7221 */ /* 0x000fe20000010000 */
[----:B------:R-:W-:Y:S02]  /*9580*/  IMAD.MOV.U32 R161, RZ, RZ, 0x2 ;  /* 0x00000002ffa17424 */ /* 0x000fe400078e00ff */
[----:B------:R-:W-:-:S02]  /*9590*/  IMAD.MOV.U32 R143, RZ, RZ, R150 ;  /* 0x000000ffff8f7224 */ /* 0x000fc400078e0096 */
[----:B------:R-:W-:-:S05]  /*95a0*/  @P1 FADD.FTZ R106, R98, R106 ;  /* 0x0000006a626a1221 */ /* 0x000fca0000010000 */
        /* <DEDUP_REMOVED lines=9> */
.L_x_12662:
        /* <DEDUP_REMOVED lines=12> */
.L_x_12664:
[----:B------:R-:W-:Y:S05]  /*9700*/  BSYNC.RECONVERGENT B2 ;  /* 0x0000000000027941 */ /* 0x000fea0003800200 */
.L_x_12663:
        /* <DEDUP_REMOVED lines=59> */
[----:B------:R-:W-:-:S07]  /*9ac0*/  HFMA2 R161, -RZ, RZ, 0, 0 ;  /* 0x00000000ffa17431 */ /* 0x000fce00000001ff */
.L_x_12661:
[----:B------:R-:W-:Y:S05]  /*9ad0*/  BSYNC.RECONVERGENT B1 ;  /* 0x0000000000017941 */ /* 0x000fea0003800200 */
.L_x_12660:
[----:B------:R-:W-:Y:S01]  /*9ae0*/  ISETP.NE.AND P6, PT, R161, 0x1, PT ;  /* 0x00000001a100780c */ /* 0x000fe20003fc5270 */
[----:B------:R-:W-:Y:S01]  /*9af0*/  IMAD.U32 R160, R107, 0x10000, RZ ;  /* 0x000100006ba07824 */ /* 0x000fe200078e00ff */
[----:B------:R-:W-:Y:S01]  /*9b00*/  I2FP.F32.U32 R148, R143 ;  /* 0x0000008f00947245 */ /* 0x000fe20000201000 */
[----:B------:R-:W-:Y:S01]  /*9b10*/  BSSY.RECONVERGENT B1, `(.L_x_12665) ;  /* 0x000005a000017945 */ /* 0x000fe20003800200 */
[----:B------:R-:W-:Y:S02]  /*9b20*/  IMAD.MOV.U32 R147, RZ, RZ, 0x2 ;  /* 0x00000002ff937424 */ /* 0x000fe400078e00ff */
        /* <DEDUP_REMOVED lines=13> */
.L_x_12667:
[----:B------:R-:W-:Y:S01]  /*9c00*/  IADD3 R153, PT, PT, R153, 0x1, RZ ;  /* 0x0000000199997810 */ /* 0x000fe20007ffe0ff */
[----:B------:R-:W-:Y:S03]  /*9c10*/  BSSY.RECONVERGENT B2, `(.L_x_12668) ;  /* 0x000000d000027945 */ /* 0x000fe60003800200 */
[----:B------:R-:W-:-:S13]  /*9c20*/  ISETP.NE.AND P6, PT, R153, RZ, PT ;  /* 0x000000ff9900720c */ /* 0x000fda0003fc5270 */
        /* <DEDUP_REMOVED lines=11> */
.L_x_12669:
[----:B------:R-:W-:Y:S05]  /*9ce0*/  BSYNC.RECONVERGENT B2 ;  /* 0x0000000000027941 */ /* 0x000fea0003800200 */
.L_x_12668:
        /* <DEDUP_REMOVED lines=10> */
[----:B------:R-:W-:Y:S01]  /*9d90*/  LOP3.LUT R142, R142, R148, R161, 0x96, !PT ;  /* 0x000000948e8e7212 */ /* 0x000fe200078e96a1 */
[----:B------:R-:W-:-:S04]  /*9da0*/  IMAD.WIDE.U32 R148, R149, -0x2daee0ad, RZ ;  /* 0xd2511f5395947825 */ /* 0x000fc800078e00ff */
[----:B------:R-:W-:Y:S01]  /*9db0*/  IMAD.WIDE.U32 R142, R142, -0x326172a9, RZ ;  /* 0xcd9e8d578e8e7825 */ /* 0x000fe200078e00ff */
[----:B------:R-:W-:Y:S01]  /*9dc0*/  LOP3.LUT R151, R160, UR16, R149, 0x96, !PT ;  /* 0x00000010a0977c12 */ /* 0x000fe2000f8e9695 */
[----:B------:R-:W-:-:S06]  /*9dd0*/  UIADD3 UR16, UPT, UPT, UR4, 0x3c6ef372, URZ ;  /* 0x3c6ef37204107890 */ /* 0x000fcc000fffe0ff */
        /* <DEDUP_REMOVED lines=44> */
[----:B------:R-:W-:-:S07]  /*a0a0*/  MOV R140, R142 ;  /* 0x0000008e008c7202 */ /* 0x000fce0000000f00 */
.L_x_12666:
[----:B------:R-:W-:Y:S05]  /*a0b0*/  BSYNC.RECONVERGENT B1 ;  /* 0x0000000000017941 */ /* 0x000fea0003800200 */
.L_x_12665:
        /* <DEDUP_REMOVED lines=10> */
[----:B------:R-:W-:-:S07]  /*a160*/  @P1 FADD.FTZ R107, R99, R107 ;  /* 0x0000006b636b1221 */ /* 0x000fce0000010000 */
.L_x_12589:
        /* <DEDUP_REMOVED lines=15> */
[----:B------:R-:W0:Y:S01]  /*a260*/  LDC.64 R142, c[0x0][0x3b0] ;  /* 0x0000ec00ff8e7b82 */ /* 0x000e220000000a00 */
[----:B------:R-:W-:-:S02]  /*a270*/  SEL R148, RZ, 0x1, !P1 ;  /* 0x00000001ff947807 */ /* 0x000fc40004800000 */
[----:B------:R-:W-:Y:S01]  /*a280*/  LOP3.LUT R161, R161, R160, RZ, 0xfc, !PT ;  /* 0x000000a0a1a17212 */ /* 0x000fe200078efcff */
[----:B------:R1:W-:Y:S01]  /*a290*/  STG.E.128 desc[UR6][R162.64], R100 ;  /* 0x00000064a2007986 */ /* 0x0003e2000c101d06 */
[----:B------:R-:W-:-:S03]  /*a2a0*/  LOP3.LUT R160, R141, R148, RZ, 0xfc, !PT ;  /* 0x000000948da07212 */ /* 0x000fc600078efcff */
[----:B------:R1:W-:Y:S01]  /*a2b0*/  STG.E.128 desc[UR6][R162.64+0x10], R104 ;  /* 0x00001068a2007986 */ /* 0x0003e2000c101d06 */
[----:B0-----:R-:W-:-:S05]  /*a2c0*/  IMAD.WIDE.U32 R142, R158, 0x8, R142 ;  /* 0x000000089e8e7825 */ /* 0x001fca00078e008e */
[----:B------:R1:W-:Y:S01]  /*a2d0*/  STG.E.64 desc[UR6][R142.64], R160 ;  /* 0x000000a08e007986 */ /* 0x0003e2000c101b06 */
[----:B------:R-:W-:Y:S05]  /*a2e0*/  @!P0 BRA `(.L_x_12670) ;  /* 0x0000000000508947 */ /* 0x000fea0003800000 */
[----:B------:R-:W-:Y:S01]  /*a2f0*/  IMAD.U32 R141, R2, 0x10000, RZ ;  /* 0x00010000028d7824 */ /* 0x000fe200078e00ff */
[----:B-1----:R-:W-:Y:S02]  /*a300*/  LOP3.LUT R162, R5, 0xff, RZ, 0xc0, !PT ;  /* 0x000000ff05a27812 */ /* 0x002fe400078ec0ff */
        /* <DEDUP_REMOVED lines=10> */
[----:B------:R-:W-:Y:S01]  /*a3b0*/  IMAD.WIDE.U32 R142, R142, 0x100, RZ ;  /* 0x000001008e8e7825 */ /* 0x000fe200078e00ff */
[----:B------:R-:W-:Y:S02]  /*a3c0*/  LOP3.LUT R141, R161, R141, R163, 0xfe, !PT ;  /* 0x0000008da18d7212 */ /* 0x000fe400078efea3 */
[----:B------:R-:W-:Y:S02]  /*a3d0*/  LOP3.LUT R162, R142, R162, R160, 0xfe, !PT ;  /* 0x000000a28ea27212 */ /* 0x000fe400078efea0 */
[----:B------:R-:W0:Y:S01]  /*a3e0*/  LDC.64 R160, c[0x0][0x3b8] ;  /* 0x0000ee00ffa07b82 */ /* 0x000e220000000a00 */
[----:B------:R-:W-:Y:S02]  /*a3f0*/  LOP3.LUT R143, R141, R143, RZ, 0xfc, !PT ;  /* 0x0000008f8d8f7212 */ /* 0x000fe400078efcff */
[----:B------:R-:W-:Y:S01]  /*a400*/  LOP3.LUT R142, R162, 0xff, R145, 0xf8, !PT ;  /* 0x000000ffa28e7812 */ /* 0x000fe200078ef891 */
[----:B0-----:R-:W-:-:S05]  /*a410*/  IMAD.WIDE.U32 R160, R158, 0x8, R160 ;  /* 0x000000089ea07825 */ /* 0x001fca00078e00a0 */
[----:B------:R0:W-:Y:S02]  /*a420*/  STG.E.64 desc[UR6][R160.64], R142 ;  /* 0x0000008ea0007986 */ /* 0x0001e4000c101b06 */
.L_x_12670:
[----:B------:R-:W-:Y:S01]  /*a430*/  MOV R148, R140 ;  /* 0x0000008c00947202 */ /* 0x000fe20000000f00 */
[----:B------:R-:W-:-:S07]  /*a440*/  VIADD R140, R158, 0x20 ;  /* 0x000000209e8c7836 */ /* 0x000fce0000000000 */
.L_x_12547:
[----:B------:R-:W-:Y:S05]  /*a450*/  BSYNC.RECONVERGENT B0 ;  /* 0x0000000000007941 */ /* 0x000fea0003800200 */
.L_x_12546:
        /* <DEDUP_REMOVED lines=36> */
.L_x_12676:
[----:B------:R-:W-:Y:S01]  /*a6a0*/  VIADD R153, R153, 0x1 ;  /* 0x0000000199997836 */ /* 0x000fe20000000000 */
[----:B------:R-:W-:Y:S03]  /*a6b0*/  BSSY.RECONVERGENT B2, `(.L_x_12677) ;  /* 0x000000c000027945 */ /* 0x000fe60003800200 */
[C---:B--2---:R-:W-:Y:S01]  /*a6c0*/  IMAD.WIDE.U32 R108, R153.reuse, -0x2daee0ad, RZ ;  /* 0xd2511f53996c7825 */ /* 0x044fe200078e00ff */
        /* <DEDUP_REMOVED lines=10> */
.L_x_12678:
[----:B------:R-:W-:Y:S05]  /*a770*/  BSYNC.RECONVERGENT B2 ;  /* 0x0000000000027941 */ /* 0x000fea0003800200 */
.L_x_12677:
        /* <DEDUP_REMOVED lines=58> */
[----:B------:R-:W-:-:S07]  /*ab20*/  IMAD.MOV.U32 R2, RZ, RZ, R148 ;  /* 0x000000ffff027224 */ /* 0x000fce00078e0094 */
.L_x_12675:
[----:B------:R-:W-:Y:S05]  /*ab30*/  BSYNC.RECONVERGENT B1 ;  /* 0x0000000000017941 */ /* 0x000fea0003800200 */
.L_x_12674:
        /* <DEDUP_REMOVED lines=24> */
.L_x_12681:
[----:B------:R-:W-:Y:S01]  /*acc0*/  IADD3 R153, PT, PT, R153, 0x1, RZ ;  /* 0x0000000199997810 */ /* 0x000fe20007ffe0ff */
[----:B------:R-:W-:Y:S03]  /*acd0*/  BSSY.RECONVERGENT B2, `(.L_x_12682) ;  /* 0x000000c000027945 */ /* 0x000fe60003800200 */
[C---:B------:R-:W-:Y:S01]  /*ace0*/  ISETP.NE.AND P2, PT, R153.reuse, RZ, PT ;  /* 0x000000ff9900720c */ /* 0x040fe20003f45270 */
[----:B--2---:R-:W-:-:S12]  /*acf0*/  IMAD.WIDE.U32 R108, R153, -0x2daee0ad, RZ ;  /* 0xd2511f53996c7825 */ /* 0x004fd800078e00ff */
        /* <DEDUP_REMOVED lines=9> */
.L_x_12683:
[----:B------:R-:W-:Y:S05]  /*ad90*/  BSYNC.RECONVERGENT B2 ;  /* 0x0000000000027941 */ /* 0x000fea0003800200 */
.L_x_12682:
        /* <DEDUP_REMOVED lines=60> */
.L_x_12680:
[----:B------:R-:W-:Y:S05]  /*b160*/  BSYNC.RECONVERGENT B1 ;  /* 0x0000000000017941 */ /* 0x000fea0003800200 */
.L_x_12679:
        /* <DEDUP_REMOVED lines=23> */
.L_x_12686:
        /* <DEDUP_REMOVED lines=13> */
.L_x_12688:
[----:B------:R-:W-:Y:S05]  /*b3b0*/  BSYNC.RECONVERGENT B2 ;  /* 0x0000000000027941 */ /* 0x000fea0003800200 */
.L_x_12687:
        /* <DEDUP_REMOVED lines=57> */
[----:B------:R-:W-:Y:S01]  /*b750*/  IMAD.MOV.U32 R4, RZ, RZ, RZ ;  /* 0x000000ffff047224 */ /* 0x000fe200078e00ff */
[----:B------:R-:W-:Y:S01]  /*b760*/  MOV R3, R142 ;  /* 0x0000008e00037202 */ /* 0x000fe20000000f00 */
[----:B------:R-:W-:-:S07]  /*b770*/  IMAD.MOV.U32 R142, RZ, RZ, R2 ;  /* 0x000000ffff8e7224 */ /* 0x000fce00078e0002 */
.L_x_12685:
[----:B------:R-:W-:Y:S05]  /*b780*/  BSYNC.RECONVERGENT B1 ;  /* 0x0000000000017941 */ /* 0x000fea0003800200 */
.L_x_12684:
        /* <DEDUP_REMOVED lines=20> */
.L_x_12691:
        /* <DEDUP_REMOVED lines=13> */
.L_x_12693:
[----:B------:R-:W-:Y:S05]  /*b9a0*/  BSYNC.RECONVERGENT B2 ;  /* 0x0000000000027941 */ /* 0x000fea0003800200 */
.L_x_12692:
        /* <DEDUP_REMOVED lines=60> */
.L_x_12690:
[----:B------:R-:W-:Y:S05]  /*bd70*/  BSYNC.RECONVERGENT B1 ;  /* 0x0000000000017941 */ /* 0x000fea0003800200 */
.L_x_12689:
        /* <DEDUP_REMOVED lines=24> */
.L_x_12696:
        /* <DEDUP_REMOVED lines=13> */
.L_x_12698:
[----:B------:R-:W-:Y:S05]  /*bfd0*/  BSYNC.RECONVERGENT B2 ;  /* 0x0000000000027941 */ /* 0x000fea0003800200 */
.L_x_12697:
        /* <DEDUP_REMOVED lines=60> */
.L_x_12695:
[----:B------:R-:W-:Y:S05]  /*c3a0*/  BSYNC.RECONVERGENT B1 ;  /* 0x0000000000017941 */ /* 0x000fea0003800200 */
.L_x_12694:
        /* <DEDUP_REMOVED lines=8> */
[----:B------:R-:W-:Y:S02]  /*c430*/  IMAD.MOV.U32 R5, RZ, RZ, 0x2 ;  /* 0x00000002ff057424 */ /* 0x000fe400078e00ff */
        /* <DEDUP_REMOVED lines=12> */
.L_x_12701:
        /* <DEDUP_REMOVED lines=13> */
.L_x_12703:
[----:B------:R-:W-:Y:S05]  /*c5d0*/  BSYNC.RECONVERGENT B2 ;  /* 0x0000000000027941 */ /* 0x000fea0003800200 */
.L_x_12702:
        /* <DEDUP_REMOVED lines=60> */
.L_x_12700:
[----:B------:R-:W-:Y:S05]  /*c9a0*/  BSYNC.RECONVERGENT B1 ;  /* 0x0000000000017941 */ /* 0x000fea0003800200 */
.L_x_12699:
[----:B------:R-:W-:Y:S01]  /*c9b0*/  I2FP.F32.U32 R2, R3 ;  /* 0x0000000300027245 */ /* 0x000fe20000201000 */
[----:B------:R-:W-:Y:S01]  /*c9c0*/  BSSY.RECONVERGENT B1, `(.L_x_12704) ;  /* 0x0000061000017945 */ /* 0x000fe20003800200 */
[----:B------:R-:W-:-:S03]  /*c9d0*/  IMAD.MOV.U32 R113, RZ, RZ, 0x2 ;  /* 0x00000002ff717424 */ /* 0x000fc600078e00ff */
        /* <DEDUP_REMOVED lines=9> */
[----:B------:R-:W-:-:S02]  /*ca70*/  PRMT R6, R2, 0x7610, R6 ;  /* 0x0000761002067816 */ /* 0x000fc40000000006 */
[----:B------:R-:W-:Y:S01]  /*ca80*/  MOV R3, R150 ;  /* 0x0000009600037202 */ /* 0x000fe20000000f00 */
        /* <DEDUP_REMOVED lines=10> */
.L_x_12706:
        /* <DEDUP_REMOVED lines=13> */
.L_x_12708:
[----:B------:R-:W-:Y:S05]  /*cc00*/  BSYNC.RECONVERGENT B2 ;  /* 0x0000000000027941 */ /* 0x000fea0003800200 */
.L_x_12707:
        /* <DEDUP_REMOVED lines=43> */
[----:B------:R-:W-:-:S04]  /*cec0*/  IMAD.WIDE.U32 R2, R3, -0x2daee0ad, RZ ;  /* 0xd2511f5303027825 */ /* 0x000fc800078e00ff */
[----:B------:R-:W-:Y:S01]  /*ced0*/  IMAD.MOV.U32 R113, RZ, RZ, RZ ;  /* 0x000000ffff717224 */ /* 0x000fe200078e00ff */
        /* <DEDUP_REMOVED lines=15> */
.L_x_12705:
[----:B------:R-:W-:Y:S05]  /*cfd0*/  BSYNC.RECONVERGENT B1 ;  /* 0x0000000000017941 */ /* 0x000fea0003800200 */
.L_x_12704:
        /* <DEDUP_REMOVED lines=20> */
.L_x_12711:
        /* <DEDUP_REMOVED lines=13> */
.L_x_12713:
[----:B------:R-:W-:Y:S05]  /*d1f0*/  BSYNC.RECONVERGENT B2 ;  /* 0x0000000000027941 */ /* 0x000fea0003800200 */
.L_x_12712:
        /* <DEDUP_REMOVED lines=60> */
.L_x_12710:
[----:B------:R-:W-:Y:S05]  /*d5c0*/  BSYNC.RECONVERGENT B1 ;  /* 0x0000000000017941 */ /* 0x000fea0003800200 */
.L_x_12709:
        /* <DEDUP_REMOVED lines=24> */
.L_x_12716:
        /* <DEDUP_REMOVED lines=13> */
.L_x_12718:
[----:B------:R-:W-:Y:S05]  /*d820*/  BSYNC.RECONVERGENT B2 ;  /* 0x0000000000027941 */ /* 0x000fea0003800200 */
.L_x_12717:
        /* <DEDUP_REMOVED lines=58> */
[----:B------:R-:W-:Y:S02]  /*dbd0*/  IMAD.MOV.U32 R3, RZ, RZ, R142 ;  /* 0x000000ffff037224 */ /* 0x000fe400078e008e */
[----:B------:R-:W-:-:S07]  /*dbe0*/  IMAD.MOV.U32 R142, RZ, RZ, R2 ;  /* 0x000000ffff8e7224 */ /* 0x000fce00078e0002 */
.L_x_12715:
[----:B------:R-:W-:Y:S05]  /*dbf0*/  BSYNC.RECONVERGENT B1 ;  /* 0x0000000000017941 */ /* 0x000fea0003800200 */
.L_x_12714:
        /* <DEDUP_REMOVED lines=19> */
.L_x_12721:
        /* <DEDUP_REMOVED lines=13> */
.L_x_12723:
[----:B------:R-:W-:Y:S05]  /*de00*/  BSYNC.RECONVERGENT B2 ;  /* 0x0000000000027941 */ /* 0x000fea0003800200 */
.L_x_12722:
        /* <DEDUP_REMOVED lines=60> */
.L_x_12720:
[----:B------:R-:W-:Y:S05]  /*e1d0*/  BSYNC.RECONVERGENT B1 ;  /* 0x0000000000017941 */ /* 0x000fea0003800200 */
.L_x_12719:
        /* <DEDUP_REMOVED lines=24> */
.L_x_12726:
        /* <DEDUP_REMOVED lines=13> */
.L_x_12728:
[----:B------:R-:W-:Y:S05]  /*e430*/  BSYNC.RECONVERGENT B2 ;  /* 0x0000000000027941 */ /* 0x000fea0003800200 */
.L_x_12727:
        /* <DEDUP_REMOVED lines=60> */
.L_x_12725:
[----:B------:R-:W-:Y:S05]  /*e800*/  BSYNC.RECONVERGENT B1 ;  /* 0x0000000000017941 */ /* 0x000fea0003800200 */
.L_x_12724:
        /* <DEDUP_REMOVED lines=18> */
.L_x_12731:
        /* <DEDUP_REMOVED lines=13> */
.L_x_12733:
[----:B------:R-:W-:Y:S05]  /*ea00*/  BSYNC.RECONVERGENT B2 ;  /* 0x0000000000027941 */ /* 0x000fea0003800200 */
.L_x_12732:
        /* <DEDUP_REMOVED lines=60> */
.L_x_12730:
[----:B------:R-:W-:Y:S05]  /*edd0*/  BSYNC.RECONVERGENT B1 ;  /* 0x0000000000017941 */ /* 0x000fea0003800200 */
.L_x_12729:
        /* <DEDUP_REMOVED lines=24> */
.L_x_12736:
        /* <DEDUP_REMOVED lines=12> */
.L_x_12738:
[----:B------:R-:W-:Y:S05]  /*f020*/  BSYNC.RECONVERGENT B2 ;  /* 0x0000000000027941 */ /* 0x000fea0003800200 */
.L_x_12737:
[----:B------:R-:W-:Y:S01]  /*f030*/  IMAD.WIDE.U32 R148, R153, -0x2daee0ad, RZ ;  /* 0xd2511f5399947825 */ /* 0x000fe200078e00ff */
[----:B------:R-:W-:Y:S01]  /*f040*/  UIADD3 UR16, UPT, UPT, UR4, -0x61c88647, URZ ;  /* 0x9e3779b904107890 */ /* 0x000fe2000fffe0ff */
[----:B------:R-:W-:Y:S02]  /*f050*/  MOV R2, R142 ;  /* 0x0000008e00027202 */ /* 0x000fe40000000f00 */
[----:B------:R-:W-:Y:S01]  /*f060*/  IMAD.WIDE.U32 R160, R154, -0x326172a9, RZ ;  /* 0xcd9e8d579aa07825 */ /* 0x000fe200078e00ff */
[----:B------:R-:W-:-:S03]  /*f070*/  LOP3.LUT R150, R146, UR5, R149, 0x96, !PT ;  /* 0x0000000592967c12 */ /* 0x000fc6000f8e9695 */
[----:B------:R-:W-:Y:S01]  /*f080*/  IMAD.MOV.U32 R159, RZ, RZ, RZ ;  /* 0x000000ffff9f7224 */ /* 0x000fe200078e00ff */
        /* <DEDUP_REMOVED lines=55> */
.L_x_12735:
[----:B------:R-:W-:Y:S05]  /*f400*/  BSYNC.RECONVERGENT B1 ;  /* 0x0000000000017941 */ /* 0x000fea0003800200 */
.L_x_12734:
[----:B------:R-:W-:Y:S01]  /*f410*/  ISETP.NE.AND P5, PT, R159, 0x1, PT ;  /* 0x000000019f00780c */ /* 0x000fe20003fa5270 */
[----:B------:R-:W-:Y:S01]  /*f420*/  BSSY.RECONVERGENT B1, `(.L_x_12739) ;  /* 0x000005c000017945 */ /* 0x000fe20003800200 */
[----:B------:R-:W-:Y:S01]  /*f430*/  I2FP.F32.U32 R2, R2 ;  /* 0x0000000200027245 */ /* 0x000fe20000201000 */
[----:B------:R-:W-:Y:S01]  /*f440*/  IMAD.MOV.U32 R148, RZ, RZ, 0x2 ;  /* 0x00000002ff947424 */ /* 0x000fe200078e00ff */
[C---:B------:R-:W-:Y:S02]  /*f450*/  SHF.L.U32 R114, R115.reuse, 0x10, RZ ;  /* 0x0000001073727819 */ /* 0x040fe400000006ff */
[----:B------:R-:W-:Y:S01]  /*f460*/  PRMT R115, R115, 0x7632, R115 ;  /* 0x0000763273737816 */ /* 0x000fe20000000073 */
[----:B------:R-:W-:Y:S02]  /*f470*/  FFMA.FTZ R147, R2, R143, 1.1641532182693481445e-10 ;  /* 0x2f00000002937423 */ /* 0x000fe4000001008f */
[----:B------:R-:W-:Y:S01]  /*f480*/  FMUL.FTZ R2, R114, R141 ;  /* 0x0000008d72027220 */ /* 0x000fe20000410000 */
[----:B------:R-:W-:-:S02]  /*f490*/  IMAD.MOV.U32 R114, RZ, RZ, R150 ;  /* 0x000000ffff727224 */ /* 0x000fc400078e0096 */
        /* <DEDUP_REMOVED lines=10> */
.L_x_12741:
[----:B------:R-:W-:Y:S01]  /*f540*/  VIADD R153, R153, 0x1 ;  /* 0x0000000199997836 */ /* 0x000fe20000000000 */
[----:B------:R-:W-:Y:S04]  /*f550*/  BSSY.RECONVERGENT B2, `(.L_x_12742) ;  /* 0x000000b000027945 */ /* 0x000fe80003800200 */
        /* <DEDUP_REMOVED lines=10> */
.L_x_12743:
[----:B------:R-:W-:Y:S05]  /*f600*/  BSYNC.RECONVERGENT B2 ;  /* 0x0000000000027941 */ /* 0x000fea0003800200 */
.L_x_12742:
        /* <DEDUP_REMOVED lines=59> */
[----:B------:R-:W-:Y:S01]  /*f9c0*/  IMAD.MOV.U32 R148, RZ, RZ, RZ ;  /* 0x000000ffff947224 */ /* 0x000fe200078e00ff */
[----:B------:R-:W-:-:S07]  /*f9d0*/  MOV R142, R160 ;  /* 0x000000a0008e7202 */ /* 0x000fce0000000f00 */
.L_x_12740:
[----:B------:R-:W-:Y:S05]  /*f9e0*/  BSYNC.RECONVERGENT B1 ;  /* 0x0000000000017941 */ /* 0x000fea0003800200 */
.L_x_12739:
[----:B------:R-:W-:Y:S01]  /*f9f0*/  I2FP.F32.U32 R114, R114 ;  /* 0x0000007200727245 */ /* 0x000fe20000201000 */
[----:B------:R-:W-:Y:S01]  /*fa00*/  BSSY.RECONVERGENT B1, `(.L_x_12744) ;  /* 0x0000061000017945 */ /* 0x000fe20003800200 */
[----:B------:R-:W-:Y:S01]  /*fa10*/  FSEL R159, R2, RZ, P4 ;  /* 0x000000ff029f7208 */ /* 0x000fe20002000000 */
[----:B------:R-:W-:Y:S02]  /*fa20*/  HFMA2 R161, -RZ, RZ, 0, 1.1920928955078125e-07 ;  /* 0x00000002ffa17431 */ /* 0x000fe400000001ff */
        /* <DEDUP_REMOVED lines=20> */
.L_x_12746:
[----:B------:R-:W-:Y:S01]  /*fb70*/  IADD3 R153, PT, PT, R153, 0x1, RZ ;  /* 0x0000000199997810 */ /* 0x000fe20007ffe0ff */
[----:B------:R-:W-:Y:S03]  /*fb80*/  BSSY.RECONVERGENT B2, `(.L_x_12747) ;  /* 0x000000b000027945 */ /* 0x000fe60003800200 */
[----:B------:R-:W-:-:S13]  /*fb90*/  ISETP.NE.AND P5, PT, R153, RZ, PT ;  /* 0x000000ff9900720c */ /* 0x000fda0003fa5270 */
        /* <DEDUP_REMOVED lines=9> */
.L_x_12748:
[----:B------:R-:W-:Y:S05]  /*fc30*/  BSYNC.RECONVERGENT B2 ;  /* 0x0000000000027941 */ /* 0x000fea0003800200 */
.L_x_12747:
        /* <DEDUP_REMOVED lines=61> */
.L_x_12745:
[----:B------:R-:W-:Y:S05]  /*10010*/  BSYNC.RECONVERGENT B1 ;  /* 0x0000000000017941 */ /* 0x000fea0003800200 */
.L_x_12744:
        /* <DEDUP_REMOVED lines=18> */
.L_x_12751:
[----:B------:R-:W-:Y:S01]  /*10140*/  VIADD R153, R153, 0x1 ;  /* 0x0000000199997836 */ /* 0x000fe20000000000 */
[----:B------:R-:W-:Y:S04]  /*10150*/  BSSY.RECONVERGENT B2, `(.L_x_12752) ;  /* 0x000000d000027945 */ /* 0x000fe80003800200 */
        /* <DEDUP_REMOVED lines=12> */
.L_x_12753:
[----:B------:R-:W-:Y:S05]  /*10220*/  BSYNC.RECONVERGENT B2 ;  /* 0x0000000000027941 */ /* 0x000fea0003800200 */
.L_x_12752:
        /* <DEDUP_REMOVED lines=61> */
.L_x_12750:
[----:B------:R-:W-:Y:S05]  /*10600*/  BSYNC.RECONVERGENT B1 ;  /* 0x0000000000017941 */ /* 0x000fea0003800200 */
.L_x_12749:
        /* <DEDUP_REMOVED lines=12> */
.L_x_12673:
        /* <DEDUP_REMOVED lines=16> */
.L_x_12757:
        /* <DEDUP_REMOVED lines=13> */
.L_x_12759:
[----:B------:R-:W-:Y:S05]  /*108a0*/  BSYNC.RECONVERGENT B2 ;  /* 0x0000000000027941 */ /* 0x000fea0003800200 */
.L_x_12758:
        /* <DEDUP_REMOVED lines=59> */
.L_x_12756:
[----:B------:R-:W-:Y:S05]  /*10c60*/  BSYNC.RECONVERGENT B1 ;  /* 0x0000000000017941 */ /* 0x000fea0003800200 */
.L_x_12755:
        /* <DEDUP_REMOVED lines=9> */
[----:B------:R-:W-:Y:S01]  /*10d00*/  IMAD.MOV.U32 R109, RZ, RZ, R150 ;  /* 0x000000ffff6d7224 */ /* 0x000fe200078e0096 */
[----:B------:R-:W-:-:S02]  /*10d10*/  MOV R111, 0x2 ;  /* 0x00000002006f7802 */ /* 0x000fc40000000f00 */
        /* <DEDUP_REMOVED lines=11> */
.L_x_12762:
        /* <DEDUP_REMOVED lines=13> */
.L_x_12764:
[----:B------:R-:W-:Y:S05]  /*10ea0*/  BSYNC.RECONVERGENT B2 ;  /* 0x0000000000027941 */ /* 0x000fea0003800200 */
.L_x_12763:
        /* <DEDUP_REMOVED lines=60> */
.L_x_12761:
[----:B------:R-:W-:Y:S05]  /*11270*/  BSYNC.RECONVERGENT B1 ;  /* 0x0000000000017941 */ /* 0x000fea0003800200 */
.L_x_12760:
        /* <DEDUP_REMOVED lines=19> */
.L_x_12767:
        /* <DEDUP_REMOVED lines=13> */
.L_x_12769:
[----:B------:R-:W-:Y:S05]  /*11480*/  BSYNC.RECONVERGENT B2 ;  /* 0x0000000000027941 */ /* 0x000fea0003800200 */
.L_x_12768:
        /* <DEDUP_REMOVED lines=58> */
[----:B------:R-:W-:Y:S01]  /*11830*/  MOV R109, R142 ;  /* 0x0000008e006d7202 */ /* 0x000fe20000000f00 */
[----:B------:R-:W-:-:S07]  /*11840*/  IMAD.MOV.U32 R142, RZ, RZ, R108 ;  /* 0x000000ffff8e7224 */ /* 0x000fce00078e006c */
.L_x_12766:
[----:B------:R-:W-:Y:S05]  /*11850*/  BSYNC.RECONVERGENT B1 ;  /* 0x0000000000017941 */ /* 0x000fea0003800200 */
.L_x_12765:
[----:B------:R-:W-:Y:S01]  /*11860*/  I2FP.F32.U32 R109, R109 ;  /* 0x0000006d006d7245 */ /* 0x000fe20000201000 */
[----:B------:R-:W-:Y:S01]  /*11870*/  BSSY.RECONVERGENT B1, `(.L_x_12770) ;  /* 0x000005d000017945 */ /* 0x000fe20003800200 */
[----:B------:R-:W-:Y:S01]  /*11880*/  LOP3.LUT R157, R157, 0xfffffffb, RZ, 0xc0, !PT ;  /* 0xfffffffb9d9d7812 */ /* 0x000fe200078ec0ff */
[----:B------:R-:W-:Y:S01]  /*11890*/  IMAD.MOV.U32 R111, RZ, RZ, 0x2 ;  /* 0x00000002ff6f7424 */ /* 0x000fe200078e00ff */
[----:B------:R-:W-:Y:S01]  /*118a0*/  SHF.L.U32 R112, R113, 0x10, RZ ;  /* 0x0000001071707819 */ /* 0x000fe200000006ff */
[----:B------:R-:W-:Y:S01]  /*118b0*/  FFMA.FTZ R108, R109, R148, 1.1641532182693481445e-10 ;  /* 0x2f0000006d6c7423 */ /* 0x000fe20000010094 */
[----:B------:R-:W-:Y:S01]  /*118c0*/  PRMT R160, R113, 0x7632, R160 ;  /* 0x0000763271a07816 */ /* 0x000fe200000000a0 */
[----:B------:R-:W-:-:S03]  /*118d0*/  IMAD.MOV.U32 R109, RZ, RZ, R150 ;  /* 0x000000ffff6d7224 */ /* 0x000fc600078e0096 */
        /* <DEDUP_REMOVED lines=12> */
.L_x_12772:
        /* <DEDUP_REMOVED lines=12> */
.L_x_12774:
[----:B------:R-:W-:Y:S05]  /*11a60*/  BSYNC.RECONVERGENT B2 ;  /* 0x0000000000027941 */ /* 0x000fea0003800200 */
.L_x_12773:
        /* <DEDUP_REMOVED lines=61> */
.L_x_12771:
[----:B------:R-:W-:Y:S05]  /*11e40*/  BSYNC.RECONVERGENT B1 ;  /* 0x0000000000017941 */ /* 0x000fea0003800200 */
.L_x_12770:
        /* <DEDUP_REMOVED lines=19> */
.L_x_12777:
        /* <DEDUP_REMOVED lines=12> */
.L_x_12779:
[----:B------:R-:W-:Y:S05]  /*12040*/  BSYNC.RECONVERGENT B2 ;  /* 0x0000000000027941 */ /* 0x000fea0003800200 */
.L_x_12778:
        /* <DEDUP_REMOVED lines=58> */
[----:B------:R-:W-:Y:S02]  /*123f0*/  HFMA2 R110, -RZ, RZ, 0, 0 ;  /* 0x00000000ff6e7431 */ /* 0x000fe400000001ff */
[----:B------:R-:W-:Y:S02]  /*12400*/  IMAD.MOV.U32 R109, RZ, RZ, R142 ;  /* 0x000000ffff6d7224 */ /* 0x000fe400078e008e */
[----:B------:R-:W-:-:S07]  /*12410*/  IMAD.MOV.U32 R142, RZ, RZ, R108 ;  /* 0x000000ffff8e7224 */ /* 0x000fce00078e006c */
.L_x_12776:
[----:B------:R-:W-:Y:S05]  /*12420*/  BSYNC.RECONVERGENT B1 ;  /* 0x0000000000017941 */ /* 0x000fea0003800200 */
.L_x_12775:
        /* <DEDUP_REMOVED lines=18> */
.L_x_12782:
        /* <DEDUP_REMOVED lines=12> */
.L_x_12784:
[----:B------:R-:W-:Y:S05]  /*12610*/  BSYNC.RECONVERGENT B2 ;  /* 0x0000000000027941 */ /* 0x000fea0003800200 */
.L_x_12783:
        /* <DEDUP_REMOVED lines=61> */
.L_x_12781:
[----:B------:R-:W-:Y:S05]  /*129f0*/  BSYNC.RECONVERGENT B1 ;  /* 0x0000000000017941 */ /* 0x000fea0003800200 */
.L_x_12780:
        /* <DEDUP_REMOVED lines=17> */
.L_x_12787:
        /* <DEDUP_REMOVED lines=12> */
.L_x_12789:
[----:B------:R-:W-:Y:S05]  /*12bd0*/  BSYNC.RECONVERGENT B2 ;  /* 0x0000000000027941 */ /* 0x000fea0003800200 */
.L_x_12788:
        /* <DEDUP_REMOVED lines=61> */
.L_x_12786:
[----:B------:R-:W-:Y:S05]  /*12fb0*/  BSYNC.RECONVERGENT B1 ;  /* 0x0000000000017941 */ /* 0x000fea0003800200 */
.L_x_12785:
        /* <DEDUP_REMOVED lines=18> */
.L_x_12792:
        /* <DEDUP_REMOVED lines=12> */
.L_x_12794:
[----:B------:R-:W-:Y:S05]  /*131a0*/  BSYNC.RECONVERGENT B2 ;  /* 0x0000000000027941 */ /* 0x000fea0003800200 */
.L_x_12793:
        /* <DEDUP_REMOVED lines=61> */
.L_x_12791:
[----:B------:R-:W-:Y:S05]  /*13580*/  BSYNC.RECONVERGENT B1 ;  /* 0x0000000000017941 */ /* 0x000fea0003800200 */
.L_x_12790:
        /* <DEDUP_REMOVED lines=10> */
[----:B------:R-:W-:Y:S01]  /*13630*/  FMUL.FTZ R112, R112, UR12 ;  /* 0x0000000c70707c20 */ /* 0x000fe20008410000 */
[----:B------:R-:W-:Y:S01]  /*13640*/  FSEL R113, R108, RZ, P3 ;  /* 0x000000ff6c717208 */ /* 0x000fe20001800000 */
[----:B------:R-:W-:Y:S01]  /*13650*/  FMUL.FTZ R160, R160, UR12 ;  /* 0x0000000ca0a07c20 */ /* 0x000fe20008410000 */
[----:B------:R-:W-:Y:S01]  /*13660*/  LOP3.LUT P6, RZ, R157, 0x4, RZ, 0xc0, !PT ;  /* 0x000000049dff7812 */ /* 0x000fe200078cc0ff */
[----:B------:R-:W-:Y:S01]  /*13670*/  IMAD.U32 R115, R115, 0x10000, RZ ;  /* 0x0001000073737824 */ /* 0x000fe200078e00ff */
[----:B------:R-:W-:Y:S01]  /*13680*/  FSEL R108, R143, RZ, P1 ;  /* 0x000000ff8f6c7208 */ /* 0x000fe20000800000 */
[----:B------:R-:W-:Y:S01]  /*13690*/  FMUL.FTZ R161, R161, UR12 ;  /* 0x0000000ca1a17c20 */ /* 0x000fe20008410000 */
[----:B------:R-:W-:Y:S01]  /*136a0*/  ISETP.NE.AND P1, PT, R109, RZ, PT ;  /* 0x000000ff6d00720c */ /* 0x000fe20003f25270 */
[----:B------:R-:W-:Y:S01]  /*136b0*/  FMUL.FTZ R115, R115, UR12 ;  /* 0x0000000c73737c20 */ /* 0x000fe20008410000 */
[----:B------:R-:W-:-:S02]  /*136c0*/  LOP3.LUT P5, RZ, R157, 0x2, RZ, 0xc0, !PT ;  /* 0x000000029dff7812 */ /* 0x000fc400078ac0ff */
[----:B------:R-:W-:Y:S02]  /*136d0*/  FSEL R109, R159, RZ, P0 ;  /* 0x000000ff9f6d7208 */ /* 0x000fe40000000000 */
[----:B------:R-:W-:Y:S02]  /*136e0*/  ISETP.NE.AND P0, PT, R110, RZ, PT ;  /* 0x000000ff6e00720c */ /* 0x000fe40003f05270 */
[----:B------:R-:W-:Y:S02]  /*136f0*/  FSEL R110, R112, RZ, P6 ;  /* 0x000000ff706e7208 */ /* 0x000fe40003000000 */
[----:B------:R-:W-:Y:S02]  /*13700*/  FSEL R112, R111, RZ, P2 ;  /* 0x000000ff6f707208 */ /* 0x000fe40001000000 */
[----:B------:R-:W-:Y:S01]  /*13710*/  FSEL R111, R160, RZ, P5 ;  /* 0x000000ffa06f7208 */ /* 0x000fe20002800000 */
[----:B------:R-:W-:Y:S01]  /*13720*/  @P1 FADD.FTZ R108, R92, R108 ;  /* 0x0000006c5c6c1221 */ /* 0x000fe20000010000 */
[----:B------:R-:W-:Y:S01]  /*13730*/  FSETP.GTU.FTZ.AND P5, PT, R148, R141, PT ;  /* 0x0000008d9400720b */ /* 0x000fe20003fbc000 */
[----:B------:R-:W-:Y:S01]  /*13740*/  @P1 FADD.FTZ R109, R93, R109 ;  /* 0x0000006d5d6d1221 */ /* 0x000fe20000010000 */
[----:B------:R-:W-:Y:S01]  /*13750*/  FSEL R114, R161, RZ, P4 ;  /* 0x000000ffa1727208 */ /* 0x000fe20002000000 */
[----:B------:R-:W-:Y:S01]  /*13760*/  @P1 FADD.FTZ R110, R94, R110 ;  /* 0x0000006e5e6e1221 */ /* 0x000fe20000010000 */
[----:B------:R-:W-:Y:S01]  /*13770*/  FSEL R115, R115, RZ, !P5 ;  /* 0x000000ff73737208 */ /* 0x000fe20006800000 */
[----:B------:R-:W-:Y:S01]  /*13780*/  @P1 FADD.FTZ R111, R95, R111 ;  /* 0x0000006f5f6f1221 */ /* 0x000fe20000010000 */
[----:B------:R-:W-:Y:S01]  /*13790*/  @P1 FADD.FTZ R112, R96, R112 ;  /* 0x0000007060701221 */ /* 0x000fe20000010000 */
[----:B------:R-:W-:Y:S01]  /*137a0*/  @P1 FADD.FTZ R113, R97, R113 ;  /* 0x0000007161711221 */ /* 0x000fe20000010000 */
[----:B------:R-:W-:Y:S01]  /*137b0*/  @P1 FADD.FTZ R114, R98, R114 ;  /* 0x0000007262721221 */ /* 0x000fe20000010000 */
[----:B------:R-:W-:Y:S01]  /*137c0*/  @P1 FADD.FTZ R115, R99, R115 ;  /* 0x0000007363731221 */ /* 0x000fe20000010000 */
[----:B------:R-:W-:-:S13]  /*137d0*/  PLOP3.LUT P5, PT, P5, PT, PT, 0x8, 0x80 ;  /* 0x000000000080781c */ /* 0x000fda0002fae170 */
.L_x_12754:
        /* <DEDUP_REMOVED lines=38> */
[----:B------:R-:W-:Y:S02]  /*13a40*/  LOP3.LUT R160, R164, 0xff, R145, 0xf8, !PT ;  /* 0x000000ffa4a07812 */ /* 0x000fe400078ef891 */
[----:B------:R-:W-:Y:S02]  /*13a50*/  LOP3.LUT R141, R163, R141, R165, 0xfe, !PT ;  /* 0x0000008da38d7212 */ /* 0x000fe400078efea5 */
[----:B------:R-:W0:Y:S02]  /*13a60*/  LDC.64 R162, c[0x0][0x3b8] ;  /* 0x0000ee00ffa27b82 */ /* 0x000e240000000a00 */
[----:B------:R-:W-:Y:S01]  /*13a70*/  LOP3.LUT R161, R141, R161, RZ, 0xfc, !PT ;  /* 0x000000a18da17212 */ /* 0x000fe200078efcff */
[----:B0-----:R-:W-:-:S05]  /*13a80*/  IMAD.WIDE.U32 R162, R140, 0x8, R162 ;  /* 0x000000088ca27825 */ /* 0x001fca00078e00a2 */
[----:B------:R0:W-:Y:S02]  /*13a90*/  STG.E.64 desc[UR6][R162.64], R160 ;  /* 0x000000a0a2007986 */ /* 0x0001e4000c101b06 */
.L_x_12795:
[----:B------:R-:W-:Y:S01]  /*13aa0*/  MOV R148, R142 ;  /* 0x0000008e00947202 */ /* 0x000fe20000000f00 */
[----:B------:R-:W-:-:S07]  /*13ab0*/  VIADD R140, R140, 0x20 ;  /* 0x000000208c8c7836 */ /* 0x000fce0000000000 */
.L_x_12672:
[----:B------:R-:W-:Y:S05]  /*13ac0*/  BSYNC.RECONVERGENT B0 ;  /* 0x0000000000007941 */ /* 0x000fea0003800200 */
.L_x_12671:
        /* <DEDUP_REMOVED lines=36> */
.L_x_12801:
        /* <DEDUP_REMOVED lines=13> */
.L_x_12803:
[----:B------:R-:W-:Y:S05]  /*13de0*/  BSYNC.RECONVERGENT B2 ;  /* 0x0000000000027941 */ /* 0x000fea0003800200 */
.L_x_12802:
        /* <DEDUP_REMOVED lines=59> */
.L_x_12800:
[----:B------:R-:W-:Y:S05]  /*141a0*/  BSYNC.RECONVERGENT B1 ;  /* 0x0000000000017941 */ /* 0x000fea0003800200 */
.L_x_12799:
        /* <DEDUP_REMOVED lines=24> */
.L_x_12806:
        /* <DEDUP_REMOVED lines=13> */
.L_x_12808:
[----:B------:R-:W-:Y:S05]  /*14400*/  BSYNC.RECONVERGENT B2 ;  /* 0x0000000000027941 */ /* 0x000fea0003800200 */
.L_x_12807:
        /* <DEDUP_REMOVED lines=60> */
.L_x_12805:
[----:B------:R-:W-:Y:S05]  /*147d0*/  BSYNC.RECONVERGENT B1 ;  /* 0x0000000000017941 */ /* 0x000fea0003800200 */
.L_x_12804:
        /* <DEDUP_REMOVED lines=23> */
.L_x_12811:
        /* <DEDUP_REMOVED lines=13> */
.L_x_12813:
[----:B------:R-:W-:Y:S05]  /*14a20*/  BSYNC.RECONVERGENT B2 ;  /* 0x0000000000027941 */ /* 0x000fea0003800200 */
.L_x_12812:
        /* <DEDUP_REMOVED lines=60> */
.L_x_12810:
[----:B------:R-:W-:Y:S05]  /*14df0*/  BSYNC.RECONVERGENT B1 ;  /* 0x0000000000017941 */ /* 0x000fea0003800200 */
.L_x_12809:
        /* <DEDUP_REMOVED lines=20> */
.L_x_12816:
        /* <DEDUP_REMOVED lines=13> */
.L_x_12818:
[----:B------:R-:W-:Y:S05]  /*15010*/  BSYNC.RECONVERGENT B2 ;  /* 0x0000000000027941 */ /* 0x000fea0003800200 */
.L_x_12817:
        /* <DEDUP_REMOVED lines=57> */
[----:B------:R-:W-:Y:S02]  /*153b0*/  LOP3.LUT R151, R4, UR17, R3, 0x96, !PT ;  /* 0x0000001104977c12 */ /* 0x000fe4000f8e9603 */
[----:B------:R-:W-:Y:S01]  /*153c0*/  MOV R3, R142 ;  /* 0x0000008e00037202 */ /* 0x000fe20000000f00 */
[----:B------:R-:W-:-:S07]  /*153d0*/  IMAD.MOV.U32 R142, RZ, RZ, R2 ;  /* 0x000000ffff8e7224 */ /* 0x000fce00078e0002 */
.L_x_12815:
[----:B------:R-:W-:Y:S05]  /*153e0*/  BSYNC.RECONVERGENT B1 ;  /* 0x0000000000017941 */ /* 0x000fea0003800200 */
.L_x_12814:
        /* <DEDUP_REMOVED lines=24> */
.L_x_12821:
        /* <DEDUP_REMOVED lines=13> */
.L_x_12823:
[----:B------:R-:W-:Y:S05]  /*15640*/  BSYNC.RECONVERGENT B2 ;  /* 0x0000000000027941 */ /* 0x000fea0003800200 */
.L_x_12822:
        /* <DEDUP_REMOVED lines=60> */
.L_x_12820:
[----:B------:R-:W-:Y:S05]  /*15a10*/  BSYNC.RECONVERGENT B1 ;  /* 0x0000000000017941 */ /* 0x000fea0003800200 */
.L_x_12819:
        /* <DEDUP_REMOVED lines=21> */
.L_x_12826:
        /* <DEDUP_REMOVED lines=13> */
.L_x_12828:
[----:B------:R-:W-:Y:S05]  /*15c40*/  BSYNC.RECONVERGENT B2 ;  /* 0x0000000000027941 */ /* 0x000fea0003800200 */
.L_x_12827:
        /* <DEDUP_REMOVED lines=50> */
[----:B------:R-:W-:Y:S02]  /*15f70*/  HFMA2 R5, -RZ, RZ, 0, 0 ;  /* 0x00000000ff057431 */ /* 0x000fe400000001ff */
        /* <DEDUP_REMOVED lines=9> */
.L_x_12825:
[----:B------:R-:W-:Y:S05]  /*16010*/  BSYNC.RECONVERGENT B1 ;  /* 0x0000000000017941 */ /* 0x000fea0003800200 */
.L_x_12824:
        /* <DEDUP_REMOVED lines=24> */
.L_x_12831:
        /* <DEDUP_REMOVED lines=13> */
.L_x_12833:
[----:B------:R-:W-:Y:S05]  /*16270*/  BSYNC.RECONVERGENT B2 ;  /* 0x0000000000027941 */ /* 0x000fea0003800200 */
.L_x_12832:
        /* <DEDUP_REMOVED lines=60> */
.L_x_12830:
[----:B------:R-:W-:Y:S05]  /*16640*/  BSYNC.RECONVERGENT B1 ;  /* 0x0000000000017941 */ /* 0x000fea0003800200 */
.L_x_12829:
        /* <DEDUP_REMOVED lines=20> */
.L_x_12836:
        /* <DEDUP_REMOVED lines=13> */
.L_x_12838:
[----:B------:R-:W-:Y:S05]  /*16860*/  BSYNC.RECONVERGENT B2 ;  /* 0x0000000000027941 */ /* 0x000fea0003800200 */
.L_x_12837:
        /* <DEDUP_REMOVED lines=60> */
.L_x_12835:
[----:B------:R-:W-:Y:S05]  /*16c30*/  BSYNC.RECONVERGENT B1 ;  /* 0x0000000000017941 */ /* 0x000fea0003800200 */
.L_x_12834:
        /* <DEDUP_REMOVED lines=24> */
.L_x_12841:
        /* <DEDUP_REMOVED lines=13> */
.L_x_12843:
[----:B------:R-:W-:Y:S05]  /*16e90*/  BSYNC.RECONVERGENT B2 ;  /* 0x0000000000027941 */ /* 0x000fea0003800200 */
.L_x_12842:
        /* <DEDUP_REMOVED lines=60> */
.L_x_12840:
[----:B------:R-:W-:Y:S05]  /*17260*/  BSYNC.RECONVERGENT B1 ;  /* 0x0000000000017941 */ /* 0x000fea0003800200 */
.L_x_12839:
        /* <DEDUP_REMOVED lines=19> */
.L_x_12846:
        /* <DEDUP_REMOVED lines=13> */
.L_x_12848:
[----:B------:R-:W-:Y:S05]  /*17470*/  BSYNC.RECONVERGENT B2 ;  /* 0x0000000000027941 */ /* 0x000fea0003800200 */
.L_x_12847:
        /* <DEDUP_REMOVED lines=60> */
.L_x_12845:
[----:B------:R-:W-:Y:S05]  /*17840*/  BSYNC.RECONVERGENT B1 ;  /* 0x0000000000017941 */ /* 0x000fea0003800200 */
.L_x_12844:
        /* <DEDUP_REMOVED lines=24> */
.L_x_12851:
        /* <DEDUP_REMOVED lines=13> */
.L_x_12853:
[----:B------:R-:W-:Y:S05]  /*17aa0*/  BSYNC.RECONVERGENT B2 ;  /* 0x0000000000027941 */ /* 0x000fea0003800200 */
.L_x_12852:
        /* <DEDUP_REMOVED lines=60> */
.L_x_12850:
[----:B------:R-:W-:Y:S05]  /*17e70*/  BSYNC.RECONVERGENT B1 ;  /* 0x0000000000017941 */ /* 0x000fea0003800200 */
.L_x_12849:
        /* <DEDUP_REMOVED lines=18> */
.L_x_12856:
        /* <DEDUP_REMOVED lines=13> */
.L_x_12858:
[----:B------:R-:W-:Y:S05]  /*18070*/  BSYNC.RECONVERGENT B2 ;  /* 0x0000000000027941 */ /* 0x000fea0003800200 */
.L_x_12857:
        /* <DEDUP_REMOVED lines=60> */
.L_x_12855:
[----:B------:R-:W-:Y:S05]  /*18440*/  BSYNC.RECONVERGENT B1 ;  /* 0x0000000000017941 */ /* 0x000fea0003800200 */
.L_x_12854:
        /* <DEDUP_REMOVED lines=24> */
.L_x_12861:
        /* <DEDUP_REMOVED lines=12> */
.L_x_12863:
[----:B------:R-:W-:Y:S05]  /*18690*/  BSYNC.RECONVERGENT B2 ;  /* 0x0000000000027941 */ /* 0x000fea0003800200 */
.L_x_12862:
        /* <DEDUP_REMOVED lines=61> */
.L_x_12860:
[----:B------:R-:W-:Y:S05]  /*18a70*/  BSYNC.RECONVERGENT B1 ;  /* 0x0000000000017941 */ /* 0x000fea0003800200 */
.L_x_12859:
        /* <DEDUP_REMOVED lines=19> */
.L_x_12866:
        /* <DEDUP_REMOVED lines=12> */
.L_x_12868:
[----:B------:R-:W-:Y:S05]  /*18c70*/  BSYNC.RECONVERGENT B2 ;  /* 0x0000000000027941 */ /* 0x000fea0003800200 */
.L_x_12867:
        /* <DEDUP_REMOVED lines=61> */
.L_x_12865:
[----:B------:R-:W-:Y:S05]  /*19050*/  BSYNC.RECONVERGENT B1 ;  /* 0x0000000000017941 */ /* 0x000fea0003800200 */
.L_x_12864:
        /* <DEDUP_REMOVED lines=24> */
.L_x_12871:
        /* <DEDUP_REMOVED lines=12> */
.L_x_12873:
[----:B------:R-:W-:Y:S05]  /*192a0*/  BSYNC.RECONVERGENT B2 ;  /* 0x0000000000027941 */ /* 0x000fea0003800200 */
.L_x_12872:
        /* <DEDUP_REMOVED lines=61> */
.L_x_12870:
[----:B------:R-:W-:Y:S05]  /*19680*/  BSYNC.RECONVERGENT B1 ;  /* 0x0000000000017941 */ /* 0x000fea0003800200 */
.L_x_12869:
        /* <DEDUP_REMOVED lines=18> */
.L_x_12876:
        /* <DEDUP_REMOVED lines=14> */
.L_x_12878:
[----:B------:R-:W-:Y:S05]  /*19890*/  BSYNC.RECONVERGENT B2 ;  /* 0x0000000000027941 */ /* 0x000fea0003800200 */
.L_x_12877:
        /* <DEDUP_REMOVED lines=61> */
.L_x_12875:
[----:B------:R-:W-:Y:S05]  /*19c70*/  BSYNC.RECONVERGENT B1 ;  /* 0x0000000000017941 */ /* 0x000fea0003800200 */
.L_x_12874:
        /* <DEDUP_REMOVED lines=12> */
.L_x_12798:
        /* <DEDUP_REMOVED lines=16> */
.L_x_12882:
        /* <DEDUP_REMOVED lines=13> */
.L_x_12884:
[----:B------:R-:W-:Y:S05]  /*19f10*/  BSYNC.RECONVERGENT B2 ;  /* 0x0000000000027941 */ /* 0x000fea0003800200 */
.L_x_12883:
        /* <DEDUP_REMOVED lines=59> */
.L_x_12881:
[----:B------:R-:W-:Y:S05]  /*1a2d0*/  BSYNC.RECONVERGENT B1 ;  /* 0x0000000000017941 */ /* 0x000fea0003800200 */
.L_x_12880:
        /* <DEDUP_REMOVED lines=22> */
.L_x_12887:
        /* <DEDUP_REMOVED lines=13> */
.L_x_12889:
[----:B------:R-:W-:Y:S05]  /*1a510*/  BSYNC.RECONVERGENT B2 ;  /* 0x0000000000027941 */ /* 0x000fea0003800200 */
.L_x_12888:
        /* <DEDUP_REMOVED lines=60> */
.L_x_12886:
[----:B------:R-:W-:Y:S05]  /*1a8e0*/  BSYNC.RECONVERGENT B1 ;  /* 0x0000000000017941 */ /* 0x000fea0003800200 */
.L_x_12885:
[----:B------:R-:W-:Y:S01]  /*1a8f0*/  I2FP.F32.U32 R117, R117 ;  /* 0x0000007500757245 */ /* 0x000fe20000201000 */
[----:B------:R-:W-:Y:S01]  /*1a900*/  BSSY.RECONVERGENT B1, `(.L_x_12890) ;  /* 0x000005c000017945 */ /* 0x000fe20003800200 */
[----:B------:R-:W-:Y:S01]  /*1a910*/  LOP3.LUT R157, R157, 0xfffffff7, RZ, 0xc0, !PT ;  /* 0xfffffff79d9d7812 */ /* 0x000fe200078ec0ff */
[----:B------:R-:W-:Y:S02]  /*1a920*/  IMAD.U32 R159, R159, 0x10000, RZ ;  /* 0x000100009f9f7824 */ /* 0x000fe400078e00ff */
[----:B------:R-:W-:Y:S01]  /*1a930*/  FFMA.FTZ R116, R117, R148, 1.1641532182693481445e-10 ;  /* 0x2f00000075747423 */ /* 0x000fe20000010094 */
[----:B------:R-:W-:Y:S01]  /*1a940*/  IMAD.MOV.U32 R118, RZ, RZ, 0x2 ;  /* 0x00000002ff767424 */ /* 0x000fe200078e00ff */
[----:B------:R-:W-:-:S03]  /*1a950*/  MOV R117, R150 ;  /* 0x0000009600757202 */ /* 0x000fc60000000f00 */
        /* <DEDUP_REMOVED lines=12> */
.L_x_12892:
        /* <DEDUP_REMOVED lines=13> */
.L_x_12894:
[----:B------:R-:W-:Y:S05]  /*1aaf0*/  BSYNC.RECONVERGENT B2 ;  /* 0x0000000000027941 */ /* 0x000fea0003800200 */
.L_x_12893:
        /* <DEDUP_REMOVED lines=60> */
.L_x_12891:
[----:B------:R-:W-:Y:S05]  /*1aec0*/  BSYNC.RECONVERGENT B1 ;  /* 0x0000000000017941 */ /* 0x000fea0003800200 */
.L_x_12890:
        /* <DEDUP_REMOVED lines=20> */
.L_x_12897:
        /* <DEDUP_REMOVED lines=12> */
.L_x_12899:
[----:B------:R-:W-:Y:S05]  /*1b0d0*/  BSYNC.RECONVERGENT B2 ;  /* 0x0000000000027941 */ /* 0x000fea0003800200 */
.L_x_12898:
        /* <DEDUP_REMOVED lines=61> */
.L_x_12896:
[----:B------:R-:W-:Y:S05]  /*1b4b0*/  BSYNC.RECONVERGENT B1 ;  /* 0x0000000000017941 */ /* 0x000fea0003800200 */
.L_x_12895:
        /* <DEDUP_REMOVED lines=19> */
.L_x_12902:
        /* <DEDUP_REMOVED lines=12> */
.L_x_12904:
[----:B------:R-:W-:Y:S05]  /*1b6b0*/  BSYNC.RECONVERGENT B2 ;  /* 0x0000000000027941 */ /* 0x000fea0003800200 */
.L_x_12903:
        /* <DEDUP_REMOVED lines=61> */
.L_x_12901:
[----:B------:R-:W-:Y:S05]  /*1ba90*/  BSYNC.RECONVERGENT B1 ;  /* 0x0000000000017941 */ /* 0x000fea0003800200 */
.L_x_12900:
        /* <DEDUP_REMOVED lines=18> */
.L_x_12907:
        /* <DEDUP_REMOVED lines=12> */
.L_x_12909:
[----:B------:R-:W-:Y:S05]  /*1bc80*/  BSYNC.RECONVERGENT B2 ;  /* 0x0000000000027941 */ /* 0x000fea0003800200 */
.L_x_12908:
        /* <DEDUP_REMOVED lines=61> */
.L_x_12906:
[----:B------:R-:W-:Y:S05]  /*1c060*/  BSYNC.RECONVERGENT B1 ;  /* 0x0000000000017941 */ /* 0x000fea0003800200 */
.L_x_12905:
        /* <DEDUP_REMOVED lines=17> */
.L_x_12912:
        /* <DEDUP_REMOVED lines=12> */
.L_x_12914:
[----:B------:R-:W-:Y:S05]  /*1c240*/  BSYNC.RECONVERGENT B2 ;  /* 0x0000000000027941 */ /* 0x000fea0003800200 */
.L_x_12913:
        /* <DEDUP_REMOVED lines=61> */
.L_x_12911:
[----:B------:R-:W-:Y:S05]  /*1c620*/  BSYNC.RECONVERGENT B1 ;  /* 0x0000000000017941 */ /* 0x000fea0003800200 */
.L_x_12910:
        /* <DEDUP_REMOVED lines=18> */
.L_x_12917:
        /* <DEDUP_REMOVED lines=12> */
.L_x_12919:
[----:B------:R-:W-:Y:S05]  /*1c810*/  BSYNC.RECONVERGENT B2 ;  /* 0x0000000000027941 */ /* 0x000fea0003800200 */
.L_x_12918:
        /* <DEDUP_REMOVED lines=61> */
.L_x_12916:
[----:B------:R-:W-:Y:S05]  /*1cbf0*/  BSYNC.RECONVERGENT B1 ;  /* 0x0000000000017941 */ /* 0x000fea0003800200 */
.L_x_12915:
        /* <DEDUP_REMOVED lines=37> */
.L_x_12879:
        /* <DEDUP_REMOVED lines=25> */
[----:B0-----:R-:W-:Y:S02]  /*1cfe0*/  LOP3.LUT R164, R5, 0xff, RZ, 0xc0, !PT ;  /* 0x000000ff05a47812 */ /* 0x001fe400078ec0ff */
        /* <DEDUP_REMOVED lines=18> */
.L_x_12920:
[----:B------:R-:W-:Y:S01]  /*1d110*/  MOV R148, R142 ;  /* 0x0000008e00947202 */ /* 0x000fe20000000f00 */
[----:B------:R-:W-:-:S07]  /*1d120*/  VIADD R140, R140, 0x20 ;  /* 0x000000208c8c7836 */ /* 0x000fce0000000000 */
.L_x_12797:
[----:B------:R-:W-:Y:S05]  /*1d130*/  BSYNC.RECONVERGENT B0 ;  /* 0x0000000000007941 */ /* 0x000fea0003800200 */
.L_x_12796:
        /* <DEDUP_REMOVED lines=36> */
.L_x_12926:
        /* <DEDUP_REMOVED lines=13> */
.L_x_12928:
[----:B------:R-:W-:Y:S05]  /*1d450*/  BSYNC.RECONVERGENT B2 ;  /* 0x0000000000027941 */ /* 0x000fea0003800200 */
.L_x_12927:
        /* <DEDUP_REMOVED lines=59> */
.L_x_12925:
[----:B------:R-:W-:Y:S05]  /*1d810*/  BSYNC.RECONVERGENT B1 ;  /* 0x0000000000017941 */ /* 0x000fea0003800200 */
.L_x_12924:
        /* <DEDUP_REMOVED lines=24> */
.L_x_12931:
        /* <DEDUP_REMOVED lines=13> */
.L_x_12933:
[----:B------:R-:W-:Y:S05]  /*1da70*/  BSYNC.RECONVERGENT B2 ;  /* 0x0000000000027941 */ /* 0x000fea0003800200 */
.L_x_12932:
        /* <DEDUP_REMOVED lines=60> */
.L_x_12930:
[----:B------:R-:W-:Y:S05]  /*1de40*/  BSYNC.RECONVERGENT B1 ;  /* 0x0000000000017941 */ /* 0x000fea0003800200 */
.L_x_12929:
[----:B------:R-:W-:Y:S01]  /*1de50*/  I2FP.F32.U32 R2, R3 ;  /* 0x0000000300027245 */ /* 0x000fe20000201000 */
[----:B------:R-:W-:Y:S01]  /*1de60*/  IMAD.U32 R4, R88, 0x10000, RZ ;  /* 0x0001000058047824 */ /* 0x000fe200078e00ff */
[----:B------:R-:W-:Y:S01]  /*1de70*/  BSSY.RECONVERGENT B1, `(.L_x_12934) ;  /* 0x000005f000017945 */ /* 0x000fe20003800200 */
[----:B--2---:R-:W-:Y:S02]  /*1de80*/  HFMA2 R125, -RZ, RZ, 0, 1.1920928955078125e-07 ;  /* 0x00000002ff7d7431 */ /* 0x004fe400000001ff */
        /* <DEDUP_REMOVED lines=19> */
.L_x_12936:
        /* <DEDUP_REMOVED lines=13> */
.L_x_12938:
[----:B------:R-:W-:Y:S05]  /*1e090*/  BSYNC.RECONVERGENT B2 ;  /* 0x0000000000027941 */ /* 0x000fea0003800200 */
.L_x_12937:
        /* <DEDUP_REMOVED lines=60> */
.L_x_12935:
[----:B------:R-:W-:Y:S05]  /*1e460*/  BSYNC.RECONVERGENT B1 ;  /* 0x0000000000017941 */ /* 0x000fea0003800200 */
.L_x_12934:
        /* <DEDUP_REMOVED lines=20> */
.L_x_12941:
        /* <DEDUP_REMOVED lines=13> */
.L_x_12943:
[----:B------:R-:W-:Y:S05]  /*1e680*/  BSYNC.RECONVERGENT B2 ;  /* 0x0000000000027941 */ /* 0x000fea0003800200 */
.L_x_12942:
        /* <DEDUP_REMOVED lines=60> */
.L_x_12940:
[----:B------:R-:W-:Y:S05]  /*1ea50*/  BSYNC.RECONVERGENT B1 ;  /* 0x0000000000017941 */ /* 0x000fea0003800200 */
.L_x_12939:
        /* <DEDUP_REMOVED lines=24> */
.L_x_12946:
        /* <DEDUP_REMOVED lines=13> */
.L_x_12948:
[----:B------:R-:W-:Y:S05]  /*1ecb0*/  BSYNC.RECONVERGENT B2 ;  /* 0x0000000000027941 */ /* 0x000fea0003800200 */
.L_x_12947:
        /* <DEDUP_REMOVED lines=60> */
.L_x_12945:
[----:B------:R-:W-:Y:S05]  /*1f080*/  BSYNC.RECONVERGENT B1 ;  /* 0x0000000000017941 */ /* 0x000fea0003800200 */
.L_x_12944:
        /* <DEDUP_REMOVED lines=21> */
.L_x_12951:
        /* <DEDUP_REMOVED lines=13> */
.L_x_12953:
[----:B------:R-:W-:Y:S05]  /*1f2b0*/  BSYNC.RECONVERGENT B2 ;  /* 0x0000000000027941 */ /* 0x000fea0003800200 */
.L_x_12952:
        /* <DEDUP_REMOVED lines=60> */
.L_x_12950:
[----:B------:R-:W-:Y:S05]  /*1f680*/  BSYNC.RECONVERGENT B1 ;  /* 0x0000000000017941 */ /* 0x000fea0003800200 */
.L_x_12949:
        /* <DEDUP_REMOVED lines=24> */
.L_x_12956:
        /* <DEDUP_REMOVED lines=13> */
.L_x_12958:
[----:B------:R-:W-:Y:S05]  /*1f8e0*/  BSYNC.RECONVERGENT B2 ;  /* 0x0000000000027941 */ /* 0x000fea0003800200 */
.L_x_12957:
        /* <DEDUP_REMOVED lines=60> */
.L_x_12955:
[----:B------:R-:W-:Y:S05]  /*1fcb0*/  BSYNC.RECONVERGENT B1 ;  /* 0x0000000000017941 */ /* 0x000fea0003800200 */
.L_x_12954:
        /* <DEDUP_REMOVED lines=20> */
.L_x_12961:
        /* <DEDUP_REMOVED lines=13> */
.L_x_12963:
[----:B------:R-:W-:Y:S05]  /*1fed0*/  BSYNC.RECONVERGENT B2 ;  /* 0x0000000000027941 */ /* 0x000fea0003800200 */
.L_x_12962:
        /* <DEDUP_REMOVED lines=60> */
.L_x_12960:
[----:B------:R-:W-:Y:S05]  /*202a0*/  BSYNC.RECONVERGENT B1 ;  /* 0x0000000000017941 */ /* 0x000fea0003800200 */
.L_x_12959:
        /* <DEDUP_REMOVED lines=24> */
.L_x_12966:
        /* <DEDUP_REMOVED lines=13> */
.L_x_12968:
[----:B------:R-:W-:Y:S05]  /*20500*/  BSYNC.RECONVERGENT B2 ;  /* 0x0000000000027941 */ /* 0x000fea0003800200 */
.L_x_12967:
        /* <DEDUP_REMOVED lines=60> */
.L_x_12965:
[----:B------:R-:W-:Y:S05]  /*208d0*/  BSYNC.RECONVERGENT B1 ;  /* 0x0000000000017941 */ /* 0x000fea0003800200 */
.L_x_12964:
        /* <DEDUP_REMOVED lines=19> */
.L_x_12971:
        /* <DEDUP_REMOVED lines=13> */
.L_x_12973:
[----:B------:R-:W-:Y:S05]  /*20ae0*/  BSYNC.RECONVERGENT B2 ;  /* 0x0000000000027941 */ /* 0x000fea0003800200 */
.L_x_12972:
        /* <DEDUP_REMOVED lines=60> */
.L_x_12970:
[----:B------:R-:W-:Y:S05]  /*20eb0*/  BSYNC.RECONVERGENT B1 ;  /* 0x0000000000017941 */ /* 0x000fea0003800200 */
.L_x_12969:
        /* <DEDUP_REMOVED lines=24> */
.L_x_12976:
        /* <DEDUP_REMOVED lines=13> */
.L_x_12978:
[----:B------:R-:W-:Y:S05]  /*21110*/  BSYNC.RECONVERGENT B2 ;  /* 0x0000000000027941 */ /* 0x000fea0003800200 */
.L_x_12977:
        /* <DEDUP_REMOVED lines=60> */
.L_x_12975:
[----:B------:R-:W-:Y:S05]  /*214e0*/  BSYNC.RECONVERGENT B1 ;  /* 0x0000000000017941 */ /* 0x000fea0003800200 */
.L_x_12974:
        /* <DEDUP_REMOVED lines=18> */
.L_x_12981:
        /* <DEDUP_REMOVED lines=13> */
.L_x_12983:
[----:B------:R-:W-:Y:S05]  /*216e0*/  BSYNC.RECONVERGENT B2 ;  /* 0x0000000000027941 */ /* 0x000fea0003800200 */
.L_x_12982:
        /* <DEDUP_REMOVED lines=60> */
.L_x_12980:
[----:B------:R-:W-:Y:S05]  /*21ab0*/  BSYNC.RECONVERGENT B1 ;  /* 0x0000000000017941 */ /* 0x000fea0003800200 */
.L_x_12979:
        /* <DEDUP_REMOVED lines=24> */
.L_x_12986:
        /* <DEDUP_REMOVED lines=12> */
.L_x_12988:
[----:B------:R-:W-:Y:S05]  /*21d00*/  BSYNC.RECONVERGENT B2 ;  /* 0x0000000000027941 */ /* 0x000fea0003800200 */
.L_x_12987:
        /* <DEDUP_REMOVED lines=61> */
.L_x_12985:
[----:B------:R-:W-:Y:S05]  /*220e0*/  BSYNC.RECONVERGENT B1 ;  /* 0x0000000000017941 */ /* 0x000fea0003800200 */
.L_x_12984:
        /* <DEDUP_REMOVED lines=19> */
.L_x_12991:
        /* <DEDUP_REMOVED lines=12> */
.L_x_12993:
[----:B------:R-:W-:Y:S05]  /*222e0*/  BSYNC.RECONVERGENT B2 ;  /* 0x0000000000027941 */ /* 0x000fea0003800200 */
.L_x_12992:
        /* <DEDUP_REMOVED lines=61> */
.L_x_12990:
[----:B------:R-:W-:Y:S05]  /*226c0*/  BSYNC.RECONVERGENT B1 ;  /* 0x0000000000017941 */ /* 0x000fea0003800200 */
.L_x_12989:
        /* <DEDUP_REMOVED lines=24> */
.L_x_12996:
        /* <DEDUP_REMOVED lines=12> */
.L_x_12998:
[----:B------:R-:W-:Y:S05]  /*22910*/  BSYNC.RECONVERGENT B2 ;  /* 0x0000000000027941 */ /* 0x000fea0003800200 */
.L_x_12997:
        /* <DEDUP_REMOVED lines=61> */
.L_x_12995:
[----:B------:R-:W-:Y:S05]  /*22cf0*/  BSYNC.RECONVERGENT B1 ;  /* 0x0000000000017941 */ /* 0x000fea0003800200 */
.L_x_12994:
        /* <DEDUP_REMOVED lines=18> */
.L_x_13001:
        /* <DEDUP_REMOVED lines=14> */
.L_x_13003:
[----:B------:R-:W-:Y:S05]  /*22f00*/  BSYNC.RECONVERGENT B2 ;  /* 0x0000000000027941 */ /* 0x000fea0003800200 */
.L_x_13002:
        /* <DEDUP_REMOVED lines=61> */
.L_x_13000:
[----:B------:R-:W-:Y:S05]  /*232e0*/  BSYNC.RECONVERGENT B1 ;  /* 0x0000000000017941 */ /* 0x000fea0003800200 */
.L_x_12999:
        /* <DEDUP_REMOVED lines=12> */
.L_x_12923:
        /* <DEDUP_REMOVED lines=16> */
.L_x_13007:
        /* <DEDUP_REMOVED lines=13> */
.L_x_13009:
[----:B------:R-:W-:Y:S05]  /*23580*/  BSYNC.RECONVERGENT B2 ;  /* 0x0000000000027941 */ /* 0x000fea0003800200 */
.L_x_13008:
        /* <DEDUP_REMOVED lines=59> */
.L_x_13006:
[----:B------:R-:W-:Y:S05]  /*23940*/  BSYNC.RECONVERGENT B1 ;  /* 0x0000000000017941 */ /* 0x000fea0003800200 */
.L_x_13005:
[----:B------:R-:W0:Y:S01]  /*23950*/  LDC R141, c[0x0][0x404] ;  /* 0x00010100ff8d7b82 */ /* 0x000e220000000800 */
[----:B------:R-:W-:Y:S01]  /*23960*/  I2FP.F32.U32 R125, R124 ;  /* 0x0000007c007d7245 */ /* 0x000fe20000201000 */
[----:B------:R-:W-:Y:S01]  /*23970*/  IMAD.MOV.U32 R148, RZ, RZ, 0x2f800000 ;  /* 0x2f800000ff947424 */ /* 0x000fe200078e00ff */
[----:B------:R-:W-:Y:S01]  /*23980*/  LOP3.LUT R157, R157, 0xffffffef, RZ, 0xc0, !PT ;  /* 0xffffffef9d9d7812 */ /* 0x000fe200078ec0ff */
[----:B------:R-:W-:Y:S01]  /*23990*/  BSSY.RECONVERGENT B1, `(.L_x_13010) ;  /* 0x000005c000017945 */ /* 0x000fe20003800200 */
[C---:B-----5:R-:W-:Y:S02]  /*239a0*/  IMAD.U32 R143, R128.reuse, 0x10000, RZ ;  /* 0x00010000808f7824 */ /* 0x060fe400078e00ff */
[----:B------:R-:W-:Y:S01]  /*239b0*/  FFMA.FTZ R124, R125, R148, 1.1641532182693481445e-10 ;  /* 0x2f0000007d7c7423 */ /* 0x000fe20000010094 */
[----:B------:R-:W-:Y:S01]  /*239c0*/  PRMT R159, R128, 0x7632, R159 ;  /* 0x00007632809f7816 */ /* 0x000fe2000000009f */
[----:B------:R-:W-:Y:S01]  /*239d0*/  IMAD.MOV.U32 R125, RZ, RZ, R150 ;  /* 0x000000ffff7d7224 */ /* 0x000fe200078e0096 */
[----:B------:R-:W-:-:S02]  /*239e0*/  MOV R127, 0x2 ;  /* 0x00000002007f7802 */ /* 0x000fc40000000f00 */
[----:B0-----:R-:W-:-:S13]  /*239f0*/  FSETP.LE.FTZ.AND P2, PT, R124, R141, PT ;  /* 0x0000008d7c00720b */ /* 0x001fda0003f53000 */
        /* <DEDUP_REMOVED lines=11> */
.L_x_13012:
        /* <DEDUP_REMOVED lines=13> */
.L_x_13014:
[----:B------:R-:W-:Y:S05]  /*23b80*/  BSYNC.RECONVERGENT B2 ;  /* 0x0000000000027941 */ /* 0x000fea0003800200 */
.L_x_13013:
        /* <DEDUP_REMOVED lines=60> */
.L_x_13011:
[----:B------:R-:W-:Y:S05]  /*23f50*/  BSYNC.RECONVERGENT B1 ;  /* 0x0000000000017941 */ /* 0x000fea0003800200 */
.L_x_13010:
        /* <DEDUP_REMOVED lines=19> */
.L_x_13017:
        /* <DEDUP_REMOVED lines=13> */
.L_x_13019:
[----:B------:R-:W-:Y:S05]  /*24160*/  BSYNC.RECONVERGENT B2 ;  /* 0x0000000000027941 */ /* 0x000fea0003800200 */
.L_x_13018:
        /* <DEDUP_REMOVED lines=60> */
.L_x_13016:
[----:B------:R-:W-:Y:S05]  /*24530*/  BSYNC.RECONVERGENT B1 ;  /* 0x0000000000017941 */ /* 0x000fea0003800200 */
.L_x_13015:
        /* <DEDUP_REMOVED lines=20> */
.L_x_13022:
        /* <DEDUP_REMOVED lines=12> */
.L_x_13024:
[----:B------:R-:W-:Y:S05]  /*24740*/  BSYNC.RECONVERGENT B2 ;  /* 0x0000000000027941 */ /* 0x000fea0003800200 */
.L_x_13023:
        /* <DEDUP_REMOVED lines=61> */
.L_x_13021:
[----:B------:R-:W-:Y:S05]  /*24b20*/  BSYNC.RECONVERGENT B1 ;  /* 0x0000000000017941 */ /* 0x000fea0003800200 */
.L_x_13020:
        /* <DEDUP_REMOVED lines=19> */
.L_x_13027:
        /* <DEDUP_REMOVED lines=12> */
.L_x_13029:
[----:B------:R-:W-:Y:S05]  /*24d20*/  BSYNC.RECONVERGENT B2 ;  /* 0x0000000000027941 */ /* 0x000fea0003800200 */
.L_x_13028:
        /* <DEDUP_REMOVED lines=61> */
.L_x_13026:
[----:B------:R-:W-:Y:S05]  /*25100*/  BSYNC.RECONVERGENT B1 ;  /* 0x0000000000017941 */ /* 0x000fea0003800200 */
.L_x_13025:
        /* <DEDUP_REMOVED lines=18> */
.L_x_13032:
        /* <DEDUP_REMOVED lines=12> */
.L_x_13034:
[----:B------:R-:W-:Y:S05]  /*252f0*/  BSYNC.RECONVERGENT B2 ;  /* 0x0000000000027941 */ /* 0x000fea0003800200 */
.L_x_13033:
        /* <DEDUP_REMOVED lines=61> */
.L_x_13031:
[----:B------:R-:W-:Y:S05]  /*256d0*/  BSYNC.RECONVERGENT B1 ;  /* 0x0000000000017941 */ /* 0x000fea0003800200 */
.L_x_13030:
        /* <DEDUP_REMOVED lines=17> */
.L_x_13037:
        /* <DEDUP_REMOVED lines=12> */
.L_x_13039:
[----:B------:R-:W-:Y:S05]  /*258b0*/  BSYNC.RECONVERGENT B2 ;  /* 0x0000000000027941 */ /* 0x000fea0003800200 */
.L_x_13038:
        /* <DEDUP_REMOVED lines=61> */
.L_x_13036:
[----:B------:R-:W-:Y:S05]  /*25c90*/  BSYNC.RECONVERGENT B1 ;  /* 0x0000000000017941 */ /* 0x000fea0003800200 */
.L_x_13035:
        /* <DEDUP_REMOVED lines=18> */
.L_x_13042:
        /* <DEDUP_REMOVED lines=12> */
.L_x_13044:
[----:B------:R-:W-:Y:S05]  /*25e80*/  BSYNC.RECONVERGENT B2 ;  /* 0x0000000000027941 */ /* 0x000fea0003800200 */
.L_x_13043:
        /* <DEDUP_REMOVED lines=61> */
.L_x_13041:
[----:B------:R-:W-:Y:S05]  /*26260*/  BSYNC.RECONVERGENT B1 ;  /* 0x0000000000017941 */ /* 0x000fea0003800200 */
.L_x_13040:
        /* <DEDUP_REMOVED lines=37> */
.L_x_13004:
[----:B------:R-:W-:Y:S01]  /*264c0*/  SEL R160, RZ, 0x10000, !P4 ;  /* 0x00010000ffa07807 */ /* 0x000fe20006000000 */
[----:B------:R-:W0:Y:S01]  /*264d0*/  LDC.64 R164, c[0x0][0x3a8] ;  /* 0x0000ea00ffa47b82 */ /* 0x000e220000000a00 */
[----:B------:R-:W-:Y:S02]  /*264e0*/  SEL R159, RZ, 0x1000000, !P5 ;  /* 0x01000000ff9f7807 */ /* 0x000fe40006800000 */
[----:B------:R-:W-:Y:S02]  /*264f0*/  SEL R163, RZ, 0x100, !P3 ;  /* 0x00000100ffa37807 */ /* 0x000fe40005800000 */
[----:B------:R-:W-:Y:S02]  /*26500*/  LOP3.LUT P6, RZ, R157, 0x8, RZ, 0xc0, !PT ;  /* 0x000000089dff7812 */ /* 0x000fe400078cc0ff */
[----:B------:R-:W-:Y:S02]  /*26510*/  LOP3.LUT R163, R163, R159, R160, 0xfe, !PT ;  /* 0x0000009fa3a37212 */ /* 0x000fe400078efea0 */
[----:B------:R-:W1:Y:S01]  /*26520*/  LDC.64 R160, c[0x0][0x3b0] ;  /* 0x0000ec00ffa07b82 */ /* 0x000e620000000a00 */
[----:B------:R-:W-:-:S02]  /*26530*/  LOP3.LUT P5, RZ, R157, 0x4, RZ, 0xc0, !PT ;  /* 0x000000049dff7812 */ /* 0x000fc400078ac0ff */
[C---:B------:R-:W-:Y:S02]  /*26540*/  LOP3.LUT P4, RZ, R157.reuse, 0x2, RZ, 0xc0, !PT ;  /* 0x000000029dff7812 */ /* 0x040fe4000788c0ff */
[----:B------:R-:W-:Y:S02]  /*26550*/  SEL R143, RZ, 0x10000, !P5 ;  /* 0x00010000ff8f7807 */ /* 0x000fe40006800000 */
[----:B------:R-:W-:Y:S02]  /*26560*/  SEL R141, RZ, 0x1000000, !P4 ;  /* 0x01000000ff8d7807 */ /* 0x000fe40006000000 */
[----:B------:R-:W-:Y:S02]  /*26570*/  SEL R148, RZ, 0x100, !P6 ;  /* 0x00000100ff947807 */ /* 0x000fe40007000000 */
[----:B------:R-:W-:Y:S02]  /*26580*/  LOP3.LUT P1, RZ, R157, 0x10, RZ, 0xc0, !PT ;  /* 0x000000109dff7812 */ /* 0x000fe4000782c0ff */
[----:B------:R-:W-:-:S02]  /*26590*/  LOP3.LUT R141, R148, R141, R143, 0xfe, !PT ;  /* 0x0000008d948d7212 */ /* 0x000fc400078efe8f */
[----:B------:R-:W-:Y:S01]  /*265a0*/  SEL R162, RZ, 0x1, !P2 ;  /* 0x00000001ffa27807 */ /* 0x000fe20005000000 */
[C---:B0-----:R-:W-:Y:S01]  /*265b0*/  IMAD.WIDE.U32 R164, R140.reuse, 0x20, R164 ;  /* 0x000000208ca47825 */ /* 0x041fe200078e00a4 */
[----:B------:R-:W-:Y:S02]  /*265c0*/  SEL R148, RZ, 0x1, !P1 ;  /* 0x00000001ff947807 */ /* 0x000fe40004800000 */
[----:B------:R-:W-:Y:S02]  /*265d0*/  LOP3.LUT R163, R163, R162, RZ, 0xfc, !PT ;  /* 0x000000a2a3a37212 */ /* 0x000fe400078efcff */
[----:B------:R-:W-:Y:S01]  /*265e0*/  LOP3.LUT R162, R141, R148, RZ, 0xfc, !PT ;  /* 0x000000948da27212 */ /* 0x000fe200078efcff */
[----:B------:R0:W-:Y:S01]  /*265f0*/  STG.E.128 desc[UR6][R164.64], R124 ;  /* 0x0000007ca4007986 */ /* 0x0001e2000c101d06 */
[----:B-1----:R-:W-:-:S03]  /*26600*/  IMAD.WIDE.U32 R160, R140, 0x8, R160 ;  /* 0x000000088ca07825 */ /* 0x002fc600078e00a0 */
        /* <DEDUP_REMOVED lines=23> */
.L_x_13045:
[----:B------:R-:W-:Y:S01]  /*26780*/  MOV R148, R142 ;  /* 0x0000008e00947202 */ /* 0x000fe20000000f00 */
[----:B------:R-:W-:-:S07]  /*26790*/  VIADD R140, R140, 0x20 ;  /* 0x000000208c8c7836 */ /* 0x000fce0000000000 */
.L_x_12922:
[----:B------:R-:W-:Y:S05]  /*267a0*/  BSYNC.RECONVERGENT B0 ;  /* 0x0000000000007941 */ /* 0x000fea0003800200 */
.L_x_12921:
        /* <DEDUP_REMOVED lines=36> */
.L_x_13051:
        /* <DEDUP_REMOVED lines=13> */
.L_x_13053:
[----:B------:R-:W-:Y:S05]  /*26ac0*/  BSYNC.RECONVERGENT B2 ;  /* 0x0000000000027941 */ /* 0x000fea0003800200 */
.L_x_13052:
        /* <DEDUP_REMOVED lines=57> */
[----:B------:R-:W-:Y:S02]  /*26e60*/  LOP3.LUT R151, R2, UR17, R143, 0x96, !PT ;  /* 0x0000001102977c12 */ /* 0x000fe4000f8e968f */
[----:B------:R-:W-:-:S07]  /*26e70*/  MOV R2, R148 ;  /* 0x0000009400027202 */ /* 0x000fce0000000f00 */
.L_x_13050:
[----:B------:R-:W-:Y:S05]  /*26e80*/  BSYNC.RECONVERGENT B1 ;  /* 0x0000000000017941 */ /* 0x000fea0003800200 */
.L_x_13049:
        /* <DEDUP_REMOVED lines=10> */
[----:B--2---:R-:W-:-:S02]  /*26f30*/  IMAD.MOV.U32 R133, RZ, RZ, 0x2 ;  /* 0x00000002ff857424 */ /* 0x004fc400078e00ff */
[----:B------:R-:W-:Y:S01]  /*26f40*/  IMAD.MOV.U32 R4, RZ, RZ, R150 ;  /* 0x000000ffff047224 */ /* 0x000fe200078e0096 */
[----:B0-----:R-:W-:Y:S01]  /*26f50*/  FSETP.LE.FTZ.AND P4, PT, R2, R141, PT ;  /* 0x0000008d0200720b */ /* 0x001fe20003f93000 */
[----:B-1----:R-:W-:-:S12]  /*26f60*/  FMUL.FTZ R6, R3, R0 ;  /* 0x0000000003067220 */ /* 0x002fd80000410000 */
        /* <DEDUP_REMOVED lines=10> */
.L_x_13056:
        /* <DEDUP_REMOVED lines=13> */
.L_x_13058:
[----:B------:R-:W-:Y:S05]  /*270e0*/  BSYNC.RECONVERGENT B2 ;  /* 0x0000000000027941 */ /* 0x000fea0003800200 */
.L_x_13057:
        /* <DEDUP_REMOVED lines=60> */
.L_x_13055:
[----:B------:R-:W-:Y:S05]  /*274b0*/  BSYNC.RECONVERGENT B1 ;  /* 0x0000000000017941 */ /* 0x000fea0003800200 */
.L_x_13054:
[----:B------:R-:W-:Y:S01]  /*274c0*/  I2FP.F32.U32 R2, R4 ;  /* 0x0000000400027245 */ /* 0x000fe20000201000 */
[----:B------:R-:W-:Y:S01]  /*274d0*/  IMAD.U32 R3, R88, 0x10000, RZ ;  /* 0x0001000058037824 */ /* 0x000fe200078e00ff */
[----:B------:R-:W-:Y:S01]  /*274e0*/  BSSY.RECONVERGENT B1, `(.L_x_13059) ;  /* 0x000005f000017945 */ /* 0x000fe20003800200 */
[----:B------:R-:W-:Y:S02]  /*274f0*/  HFMA2 R4, -RZ, RZ, 0, 1.1920928955078125e-07 ;  /* 0x00000002ff047431 */ /* 0x000fe400000001ff */
[----:B------:R-:W-:Y:S01]  /*27500*/  FFMA.FTZ R2, R2, R143, 1.1641532182693481445e-10 ;  /* 0x2f00000002027423 */ /* 0x000fe2000001008f */
[----:B------:R-:W-:-:S04]  /*27510*/  FMUL.FTZ R3, R3, R0 ;  /* 0x0000000003037220 */ /* 0x000fc80000410000 */
[----:B------:R-:W-:-:S04]  /*27520*/  FSETP.GTU.FTZ.AND P2, PT, R2, R141, PT ;  /* 0x0000008d0200720b */ /* 0x000fc80003f5c000 */
[----:B------:R-:W-:Y:S02]  /*27530*/  FSEL R132, R3, RZ, !P2 ;  /* 0x000000ff03847208 */ /* 0x000fe40005000000 */
[----:B------:R-:W-:Y:S02]  /*27540*/  SEL R145, RZ, 0x1, P2 ;  /* 0x00000001ff917807 */ /* 0x000fe40001000000 */
[----:B------:R-:W-:Y:S02]  /*27550*/  ISETP.NE.AND P2, PT, R133, 0x1, PT ;  /* 0x000000018500780c */ /* 0x000fe40003f45270 */
[----:B------:R-:W-:-:S05]  /*27560*/  FSEL R3, R6, RZ, P4 ;  /* 0x000000ff06037208 */ /* 0x000fca0002000000 */
        /* <DEDUP_REMOVED lines=12> */
.L_x_13061:
        /* <DEDUP_REMOVED lines=13> */
.L_x_13063:
[----:B------:R-:W-:Y:S05]  /*27700*/  BSYNC.RECONVERGENT B2 ;  /* 0x0000000000027941 */ /* 0x000fea0003800200 */
.L_x_13062:
        /* <DEDUP_REMOVED lines=60> */
.L_x_13060:
[----:B------:R-:W-:Y:S05]  /*27ad0*/  BSYNC.RECONVERGENT B1 ;  /* 0x0000000000017941 */ /* 0x000fea0003800200 */
.L_x_13059:
        /* <DEDUP_REMOVED lines=20> */
.L_x_13066:
        /* <DEDUP_REMOVED lines=13> */
.L_x_13068:
[----:B------:R-:W-:Y:S05]  /*27cf0*/  BSYNC.RECONVERGENT B2 ;  /* 0x0000000000027941 */ /* 0x000fea0003800200 */
.L_x_13067:
        /* <DEDUP_REMOVED lines=60> */
.L_x_13065:
[----:B------:R-:W-:Y:S05]  /*280c0*/  BSYNC.RECONVERGENT B1 ;  /* 0x0000000000017941 */ /* 0x000fea0003800200 */
.L_x_13064:
        /* <DEDUP_REMOVED lines=24> */
.L_x_13071:
        /* <DEDUP_REMOVED lines=13> */
.L_x_13073:
[----:B------:R-:W-:Y:S05]  /*28320*/  BSYNC.RECONVERGENT B2 ;  /* 0x0000000000027941 */ /* 0x000fea0003800200 */
.L_x_13072:
        /* <DEDUP_REMOVED lines=57> */
[----:B------:R-:W-:Y:S01]  /*286c0*/  IMAD.MOV.U32 R3, RZ, RZ, R142 ;  /* 0x000000ffff037224 */ /* 0x000fe200078e008e */
[----:B------:R-:W-:Y:S01]  /*286d0*/  MOV R142, R2 ;  /* 0x00000002008e7202 */ /* 0x000fe20000000f00 */
[----:B------:R-:W-:-:S07]  /*286e0*/  IMAD.MOV.U32 R4, RZ, RZ, RZ ;  /* 0x000000ffff047224 */ /* 0x000fce00078e00ff */
.L_x_13070:
[----:B------:R-:W-:Y:S05]  /*286f0*/  BSYNC.RECONVERGENT B1 ;  /* 0x0000000000017941 */ /* 0x000fea0003800200 */
.L_x_13069:
        /* <DEDUP_REMOVED lines=21> */
.L_x_13076:
        /* <DEDUP_REMOVED lines=13> */
.L_x_13078:
[----:B------:R-:W-:Y:S05]  /*28920*/  BSYNC.RECONVERGENT B2 ;  /* 0x0000000000027941 */ /* 0x000fea0003800200 */
.L_x_13077:
        /* <DEDUP_REMOVED lines=60> */
.L_x_13075:
[----:B------:R-:W-:Y:S05]  /*28cf0*/  BSYNC.RECONVERGENT B1 ;  /* 0x0000000000017941 */ /* 0x000fea0003800200 */
.L_x_13074:
        /* <DEDUP_REMOVED lines=9> */
[----:B------:R-:W-:Y:S02]  /*28d90*/  ISETP.NE.AND P2, PT, R5, 0x1, PT ;  /* 0x000000010500780c */ /* 0x000fe40003f45270 */
[----:B------:R-:W-:Y:S02]  /*28da0*/  FSEL R3, R6, RZ, P4 ;  /* 0x000000ff06037208 */ /* 0x000fe40002000000 */
[----:B------:R-:W-:-:S03]  /*28db0*/  PRMT R6, R2, 0x7610, R6 ;  /* 0x0000761002067816 */ /* 0x000fc60000000006 */
[----:B------:R-:W-:Y:S01]  /*28dc0*/  FADD.FTZ R134, R134, R3 ;  /* 0x0000000386867221 */ /* 0x000fe20000010000 */
[----:B------:R-:W-:-:S03]  /*28dd0*/  MOV R3, R150 ;  /* 0x0000009600037202 */ /* 0x000fc60000000f00 */
        /* <DEDUP_REMOVED lines=10> */
.L_x_13081:
        /* <DEDUP_REMOVED lines=13> */
.L_x_13083:
[----:B------:R-:W-:Y:S05]  /*28f50*/  BSYNC.RECONVERGENT B2 ;  /* 0x0000000000027941 */ /* 0x000fea0003800200 */
.L_x_13082:
        /* <DEDUP_REMOVED lines=60> */
.L_x_13080:
[----:B------:R-:W-:Y:S05]  /*29320*/  BSYNC.RECONVERGENT B1 ;  /* 0x0000000000017941 */ /* 0x000fea0003800200 */
.L_x_13079:
        /* <DEDUP_REMOVED lines=20> */
.L_x_13086:
        /* <DEDUP_REMOVED lines=13> */
.L_x_13088:
[----:B------:R-:W-:Y:S05]  /*29540*/  BSYNC.RECONVERGENT B2 ;  /* 0x0000000000027941 */ /* 0x000fea0003800200 */
.L_x_13087:
        /* <DEDUP_REMOVED lines=60> */
.L_x_13085:
[----:B------:R-:W-:Y:S05]  /*29910*/  BSYNC.RECONVERGENT B1 ;  /* 0x0000000000017941 */ /* 0x000fea0003800200 */
.L_x_13084:
        /* <DEDUP_REMOVED lines=24> */
.L_x_13091:
        /* <DEDUP_REMOVED lines=13> */
.L_x_13093:
[----:B------:R-:W-:Y:S05]  /*29b70*/  BSYNC.RECONVERGENT B2 ;  /* 0x0000000000027941 */ /* 0x000fea0003800200 */
.L_x_13092:
        /* <DEDUP_REMOVED lines=60> */
.L_x_13090:
[----:B------:R-:W-:Y:S05]  /*29f40*/  BSYNC.RECONVERGENT B1 ;  /* 0x0000000000017941 */ /* 0x000fea0003800200 */
.L_x_13089:
[----:B------:R-:W-:Y:S01]  /*29f50*/  ISETP.NE.AND P3, PT, R136, 0x1, PT ;  /* 0x000000018800780c */ /* 0x000fe20003f65270 */
[----:B------:R-:W-:Y:S01]  /*29f60*/  BSSY.RECONVERGENT B1, `(.L_x_13094) ;  /* 0x000005c000017945 */ /* 0x000fe20003800200 */
[----:B------:R-:W-:Y:S01]  /*29f70*/  I2FP.F32.U32 R2, R3 ;  /* 0x0000000300027245 */ /* 0x000fe20000201000 */
[C---:B------:R-:W-:Y:S01]  /*29f80*/  IMAD.U32 R3, R138.reuse, 0x10000, RZ ;  /* 0x000100008a037824 */ /* 0x040fe200078e00ff */
        /* <DEDUP_REMOVED lines=15> */
.L_x_13096:
        /* <DEDUP_REMOVED lines=13> */
.L_x_13098:
[----:B------:R-:W-:Y:S05]  /*2a150*/  BSYNC.RECONVERGENT B2 ;  /* 0x0000000000027941 */ /* 0x000fea0003800200 */
.L_x_13097:
        /* <DEDUP_REMOVED lines=60> */
.L_x_13095:
[----:B------:R-:W-:Y:S05]  /*2a520*/  BSYNC.RECONVERGENT B1 ;  /* 0x0000000000017941 */ /* 0x000fea0003800200 */
.L_x_13094:
[----:B------:R-:W-:Y:S01]  /*2a530*/  I2FP.F32.U32 R2, R3 ;  /* 0x0000000300027245 */ /* 0x000fe20000201000 */
[----:B------:R-:W-:Y:S01]  /*2a540*/  BSSY.RECONVERGENT B1, `(.L_x_13099) ;  /* 0x0000061000017945 */ /* 0x000fe20003800200 */
[----:B------:R-:W-:Y:S01]  /*2a550*/  SHF.L.U32 R3, R90, 0x10, RZ ;  /* 0x000000105a037819 */ /* 0x000fe200000006ff */
[----:B------:R-:W-:Y:S02]  /*2a560*/  IMAD.MOV.U32 R147, RZ, RZ, 0x2 ;  /* 0x00000002ff937424 */ /* 0x000fe400078e00ff */
[----:B------:R-:W-:Y:S02]  /*2a570*/  FFMA.FTZ R2, R2, R143, 1.1641532182693481445e-10 ;  /* 0x2f00000002027423 */ /* 0x000fe4000001008f */
[----:B------:R-:W-:-:S03]  /*2a580*/  FMUL.FTZ R3, R3, R0 ;  /* 0x0000000003037220 */ /* 0x000fc60000410000 */
        /* <DEDUP_REMOVED lines=18> */
.L_x_13101:
        /* <DEDUP_REMOVED lines=13> */
.L_x_13103:
[----:B------:R-:W-:Y:S05]  /*2a780*/  BSYNC.RECONVERGENT B2 ;  /* 0x0000000000027941 */ /* 0x000fea0003800200 */
.L_x_13102:
        /* <DEDUP_REMOVED lines=60> */
.L_x_13100:
[----:B------:R-:W-:Y:S05]  /*2ab50*/  BSYNC.RECONVERGENT B1 ;  /* 0x0000000000017941 */ /* 0x000fea0003800200 */
.L_x_13099:
        /* <DEDUP_REMOVED lines=18> */
.L_x_13106:
        /* <DEDUP_REMOVED lines=13> */
.L_x_13108:
[----:B------:R-:W-:Y:S05]  /*2ad50*/  BSYNC.RECONVERGENT B2 ;  /* 0x0000000000027941 */ /* 0x000fea0003800200 */
.L_x_13107:
        /* <DEDUP_REMOVED lines=60> */
.L_x_13105:
[----:B------:R-:W-:Y:S05]  /*2b120*/  BSYNC.RECONVERGENT B1 ;  /* 0x0000000000017941 */ /* 0x000fea0003800200 */
.L_x_13104:
        /* <DEDUP_REMOVED lines=8> */
[----:B------:R-:W-:-:S05]  /*2b1b0*/  FMUL.FTZ R3, R3, R0 ;  /* 0x0000000003037220 */ /* 0x000fca0000410000 */
        /* <DEDUP_REMOVED lines=15> */
.L_x_13111:
        /* <DEDUP_REMOVED lines=12> */
.L_x_13113:
[----:B------:R-:W-:Y:S05]  /*2b370*/  BSYNC.RECONVERGENT B2 ;  /* 0x0000000000027941 */ /* 0x000fea0003800200 */
.L_x_13112:
        /* <DEDUP_REMOVED lines=61> */
.L_x_13110:
[----:B------:R-:W-:Y:S05]  /*2b750*/  BSYNC.RECONVERGENT B1 ;  /* 0x0000000000017941 */ /* 0x000fea0003800200 */
.L_x_13109:
        /* <DEDUP_REMOVED lines=19> */
.L_x_13116:
        /* <DEDUP_REMOVED lines=12> */
.L_x_13118:
[----:B------:R-:W-:Y:S05]  /*2b950*/  BSYNC.RECONVERGENT B2 ;  /* 0x0000000000027941 */ /* 0x000fea0003800200 */
.L_x_13117:
        /* <DEDUP_REMOVED lines=61> */
.L_x_13115:
[----:B------:R-:W-:Y:S05]  /*2bd30*/  BSYNC.RECONVERGENT B1 ;  /* 0x0000000000017941 */ /* 0x000fea0003800200 */
.L_x_13114:
        /* <DEDUP_REMOVED lines=24> */
.L_x_13121:
        /* <DEDUP_REMOVED lines=12> */
.L_x_13123:
[----:B------:R-:W-:Y:S05]  /*2bf80*/  BSYNC.RECONVERGENT B2 ;  /* 0x0000000000027941 */ /* 0x000fea0003800200 */
.L_x_13122:
        /* <DEDUP_REMOVED lines=56> */
[----:B------:R-:W-:Y:S01]  /*2c310*/  IMAD.WIDE.U32 R160, R161, -0x2daee0ad, RZ ;  /* 0xd2511f53a1a07825 */ /* 0x000fe200078e00ff */
[----:B------:R-:W-:-:S03]  /*2c320*/  UIADD3 UR16, UPT, UPT, UR5, -0x695add53, URZ ;  /* 0x96a522ad05107890 */ /* 0x000fc6000fffe0ff */
[----:B------:R-:W-:Y:S02]  /*2c330*/  IMAD.MOV.U32 R142, RZ, RZ, R160 ;  /* 0x000000ffff8e7224 */ /* 0x000fe400078e00a0 */
[----:B------:R-:W-:Y:S01]  /*2c340*/  HFMA2 R160, -RZ, RZ, 0, 0 ;  /* 0x00000000ffa07431 */ /* 0x000fe200000001ff */
[----:B------:R-:W-:-:S07]  /*2c350*/  LOP3.LUT R151, R148, UR16, R161, 0x96, !PT ;  /* 0x0000001094977c12 */ /* 0x000fce000f8e96a1 */
.L_x_13120:
[----:B------:R-:W-:Y:S05]  /*2c360*/  BSYNC.RECONVERGENT B1 ;  /* 0x0000000000017941 */ /* 0x000fea0003800200 */
.L_x_13119:
        /* <DEDUP_REMOVED lines=18> */
.L_x_13126:
        /* <DEDUP_REMOVED lines=14> */
.L_x_13128:
[----:B------:R-:W-:Y:S05]  /*2c570*/  BSYNC.RECONVERGENT B2 ;  /* 0x0000000000027941 */ /* 0x000fea0003800200 */
.L_x_13127:
        /* <DEDUP_REMOVED lines=61> */
.L_x_13125:
[----:B------:R-:W-:Y:S05]  /*2c950*/  BSYNC.RECONVERGENT B1 ;  /* 0x0000000000017941 */ /* 0x000fea0003800200 */
.L_x_13124:
[----:B------:R-:W-:-:S05]  /*2c960*/  I2FP.F32.U32 R148, R159 ;  /* 0x0000009f00947245 */ /* 0x000fca0000201000 */
[----:B------:R-:W-:Y:S01]  /*2c970*/  FFMA.FTZ R148, R148, R143, 1.1641532182693481445e-10 ;  /* 0x2f00000094947423 */ /* 0x000fe2000001008f */
[----:B------:R-:W-:-:S04]  /*2c980*/  PRMT R143, R91, 0x7632, R143 ;  /* 0x000076325b8f7816 */ /* 0x000fc8000000008f */
[----:B------:R-:W-:Y:S02]  /*2c990*/  SHF.L.U32 R143, R143, 0x10, RZ ;  /* 0x000000108f8f7819 */ /* 0x000fe400000006ff */
[----:B------:R-:W-:Y:S02]  /*2c9a0*/  FSETP.GTU.FTZ.AND P6, PT, R148, R141, PT ;  /* 0x0000008d9400720b */ /* 0x000fe40003fdc000 */
[----:B------:R-:W-:Y:S01]  /*2c9b0*/  FSEL R148, R139, RZ, P5 ;  /* 0x000000ff8b947208 */ /* 0x000fe20002800000 */
[----:B------:R-:W-:Y:S01]  /*2c9c0*/  FMUL.FTZ R143, R143, R0 ;  /* 0x000000008f8f7220 */ /* 0x000fe20000410000 */
[----:B------:R-:W-:-:S04]  /*2c9d0*/  SEL R0, RZ, 0x1, P6 ;  /* 0x00000001ff007807 */ /* 0x000fc80003000000 */
[----:B------:R-:W-:-:S05]  /*2c9e0*/  FSEL R143, R143, RZ, !P6 ;  /* 0x000000ff8f8f7208 */ /* 0x000fca0007000000 */
[----:B------:R-:W-:-:S04]  /*2c9f0*/  FADD.FTZ R139, R143, R148 ;  /* 0x000000948f8b7221 */ /* 0x000fc80000010000 */
[----:B------:R-:W-:Y:S01]  /*2ca00*/  @P1 FADD.FTZ R139, R99, R139 ;  /* 0x0000008b638b1221 */ /* 0x000fe20000010000 */
[----:B------:R-:W-:Y:S06]  /*2ca10*/  BRA `(.L_x_13129) ;  /* 0x0000003000447947 */ /* 0x000fec0003800000 */
.L_x_13048:
        /* <DEDUP_REMOVED lines=16> */
.L_x_13132:
        /* <DEDUP_REMOVED lines=13> */
.L_x_13134:
[----:B------:R-:W-:Y:S05]  /*2cbf0*/  BSYNC.RECONVERGENT B2 ;  /* 0x0000000000027941 */ /* 0x000fea0003800200 */
.L_x_13133:
        /* <DEDUP_REMOVED lines=59> */
.L_x_13131:
[----:B------:R-:W-:Y:S05]  /*2cfb0*/  BSYNC.RECONVERGENT B1 ;  /* 0x0000000000017941 */ /* 0x000fea0003800200 */
.L_x_13130:
        /* <DEDUP_REMOVED lines=22> */
.L_x_13137:
        /* <DEDUP_REMOVED lines=13> */
.L_x_13139:
[----:B------:R-:W-:Y:S05]  /*2d1f0*/  BSYNC.RECONVERGENT B2 ;  /* 0x0000000000027941 */ /* 0x000fea0003800200 */
.L_x_13138:
        /* <DEDUP_REMOVED lines=60> */
.L_x_13136:
[----:B------:R-:W-:Y:S05]  /*2d5c0*/  BSYNC.RECONVERGENT B1 ;  /* 0x0000000000017941 */ /* 0x000fea0003800200 */
.L_x_13135:
        /* <DEDUP_REMOVED lines=19> */
.L_x_13142:
        /* <DEDUP_REMOVED lines=13> */
.L_x_13144:
[----:B------:R-:W-:Y:S05]  /*2d7d0*/  BSYNC.RECONVERGENT B2 ;  /* 0x0000000000027941 */ /* 0x000fea0003800200 */
.L_x_13143:
        /* <DEDUP_REMOVED lines=60> */
.L_x_13141:
[----:B------:R-:W-:Y:S05]  /*2dba0*/  BSYNC.RECONVERGENT B1 ;  /* 0x0000000000017941 */ /* 0x000fea0003800200 */
.L_x_13140:
        /* <DEDUP_REMOVED lines=20> */
.L_x_13147:
        /* <DEDUP_REMOVED lines=12> */
.L_x_13149:
[----:B------:R-:W-:Y:S05]  /*2ddb0*/  BSYNC.RECONVERGENT B2 ;  /* 0x0000000000027941 */ /* 0x000fea0003800200 */
.L_x_13148:
        /* <DEDUP_REMOVED lines=61> */
.L_x_13146:
[----:B------:R-:W-:Y:S05]  /*2e190*/  BSYNC.RECONVERGENT B1 ;  /* 0x0000000000017941 */ /* 0x000fea0003800200 */
.L_x_13145:
        /* <DEDUP_REMOVED lines=19> */
.L_x_13152:
        /* <DEDUP_REMOVED lines=12> */
.L_x_13154:
[----:B------:R-:W-:Y:S05]  /*2e390*/  BSYNC.RECONVERGENT B2 ;  /* 0x0000000000027941 */ /* 0x000fea0003800200 */
.L_x_13153:
        /* <DEDUP_REMOVED lines=61> */
.L_x_13151:
[----:B------:R-:W-:Y:S05]  /*2e770*/  BSYNC.RECONVERGENT B1 ;  /* 0x0000000000017941 */ /* 0x000fea0003800200 */
.L_x_13150:
        /* <DEDUP_REMOVED lines=18> */
.L_x_13157:
        /* <DEDUP_REMOVED lines=12> */
.L_x_13159:
[----:B------:R-:W-:Y:S05]  /*2e960*/  BSYNC.RECONVERGENT B2 ;  /* 0x0000000000027941 */ /* 0x000fea0003800200 */
.L_x_13158:
        /* <DEDUP_REMOVED lines=61> */
.L_x_13156:
[----:B------:R-:W-:Y:S05]  /*2ed40*/  BSYNC.RECONVERGENT B1 ;  /* 0x0000000000017941 */ /* 0x000fea0003800200 */
.L_x_13155:
        /* <DEDUP_REMOVED lines=17> */
.L_x_13162:
        /* <DEDUP_REMOVED lines=12> */
.L_x_13164:
[----:B------:R-:W-:Y:S05]  /*2ef20*/  BSYNC.RECONVERGENT B2 ;  /* 0x0000000000027941 */ /* 0x000fea0003800200 */
.L_x_13163:
        /* <DEDUP_REMOVED lines=61> */
.L_x_13161:
[----:B------:R-:W-:Y:S05]  /*2f300*/  BSYNC.RECONVERGENT B1 ;  /* 0x0000000000017941 */ /* 0x000fea0003800200 */
.L_x_13160:
        /* <DEDUP_REMOVED lines=18> */
.L_x_13167:
        /* <DEDUP_REMOVED lines=12> */
.L_x_13169:
[----:B------:R-:W-:Y:S05]  /*2f4f0*/  BSYNC.RECONVERGENT B2 ;  /* 0x0000000000027941 */ /* 0x000fea0003800200 */
.L_x_13168:
        /* <DEDUP_REMOVED lines=61> */
.L_x_13166:
[----:B------:R-:W-:Y:S05]  /*2f8d0*/  BSYNC.RECONVERGENT B1 ;  /* 0x0000000000017941 */ /* 0x000fea0003800200 */
.L_x_13165:
        /* <DEDUP_REMOVED lines=37> */
.L_x_13129:
[----:B------:R-:W0:Y:S01]  /*2fb30*/  LDC.64 R160, c[0x0][0x3a8] ;  /* 0x0000ea00ffa07b82 */ /* 0x000e220000000a00 */
[----:B------:R-:W-:Y:S02]  /*2fb40*/  SEL R159, RZ, 0x1000000, !P5 ;  /* 0x01000000ff9f7807 */ /* 0x000fe40006800000 */
[----:B------:R-:W-:Y:S02]  /*2fb50*/  SEL R162, RZ, 0x10000, !P4 ;  /* 0x00010000ffa27807 */ /* 0x000fe40006000000 */
[C---:B------:R-:W-:Y:S02]  /*2fb60*/  LOP3.LUT P6, RZ, R157.reuse, 0x8, RZ, 0xc0, !PT ;  /* 0x000000089dff7812 */ /* 0x040fe400078cc0ff */
[C---:B------:R-:W-:Y:S02]  /*2fb70*/  LOP3.LUT P5, RZ, R157.reuse, 0x4, RZ, 0xc0, !PT ;  /* 0x000000049dff7812 */ /* 0x040fe400078ac0ff */
        /* <DEDUP_REMOVED lines=9> */
[----:B------:R-:W-:Y:S01]  /*2fc10*/  LOP3.LUT R141, R148, R141, R143, 0xfe, !PT ;  /* 0x0000008d948d7212 */ /* 0x000fe200078efe8f */
[----:B------:R-:W0:Y:S01]  /*2fc20*/  LDC.64 R160, c[0x0][0x3b0] ;  /* 0x0000ec00ffa07b82 */ /* 0x000e220000000a00 */
[----:B------:R-:W-:-:S02]  /*2fc30*/  SEL R148, RZ, 0x1, !P1 ;  /* 0x00000001ff947807 */ /* 0x000fc40004800000 */
[----:B------:R-:W-:Y:S01]  /*2fc40*/  LOP3.LUT R163, R163, R162, RZ, 0xfc, !PT ;  /* 0x000000a2a3a37212 */ /* 0x000fe200078efcff */
[----:B------:R2:W-:Y:S01]  /*2fc50*/  STG.E.128 desc[UR6][R164.64], R132 ;  /* 0x00000084a4007986 */ /* 0x0005e2000c101d06 */
[----:B------:R-:W-:Y:S01]  /*2fc60*/  LOP3.LUT R162, R141, R148, RZ, 0xfc, !PT ;  /* 0x000000948da27212 */ /* 0x000fe200078efcff */
[----:B------:R-:W-:Y:S02]  /*2fc70*/  IMAD.MOV.U32 R148, RZ, RZ, R142 ;  /* 0x000000ffff947224 */ /* 0x000fe400078e008e */
[----:B------:R2:W-:Y:S01]  /*2fc80*/  STG.E.128 desc[UR6][R164.64+0x10], R136 ;  /* 0x00001088a4007986 */ /* 0x0005e2000c101d06 */
[----:B0-----:R-:W-:-:S05]  /*2fc90*/  IMAD.WIDE.U32 R160, R140, 0x8, R160 ;  /* 0x000000088ca07825 */ /* 0x001fca00078e00a0 */
[----:B------:R2:W-:Y:S01]  /*2fca0*/  STG.E.64 desc[UR6][R160.64], R162 ;  /* 0x000000a2a0007986 */ /* 0x0005e2000c101b06 */
[----:B------:R-:W-:Y:S05]  /*2fcb0*/  @!P0 BRA `(.L_x_13047) ;  /* 0x0000000000508947 */ /* 0x000fea0003800000 */
[----:B------:R-:W-:Y:S02]  /*2fcc0*/  SHF.L.U32 R141, R2, 0x10, RZ ;  /* 0x00000010028d7819 */ /* 0x000fe400000006ff */
        /* <DEDUP_REMOVED lines=19> */
.L_x_13047:
[----:B------:R-:W-:Y:S05]  /*2fe00*/  BSYNC.RECONVERGENT B0 ;  /* 0x0000000000007941 */ /* 0x000fea0003800200 */
.L_x_13046:
[----:B------:R-:W-:Y:S01]  /*2fe10*/  FADD.FTZ R140, RZ, R100 ;  /* 0x00000064ff8c7221 */ /* 0x000fe20000010000 */
[C---:B------:R-:W-:Y:S01]  /*2fe20*/  ISETP.GE.U32.AND P0, PT, R7.reuse, 0x20, PT ;  /* 0x000000200700780c */ /* 0x040fe20003f06070 */
[----:B01-3--:R-:W0:Y:S01]  /*2fe30*/  S2R R142, SR_TID.X ;  /* 0x00000000008e7919 */ /* 0x00be220000002100 */
        /* <DEDUP_REMOVED lines=47> */
[----:B--2---:R-:W0:Y:S01]  /*30130*/  SHFL.BFLY PT, R162, R141, 0x1, 0x1f ;  /* 0x0c201f008da27f89 */ /* 0x004e2200000e0000 */
        /* <DEDUP_REMOVED lines=101> */
.L_x_13193:
[----:B------:R-:W-:Y:S01]  /*30790*/  FMUL.FTZ R140, R161, R161 ;  /* 0x000000a1a18c7220 */ /* 0x000fe20000410000 */
[----:B------:R-:W-:Y:S01]  /*307a0*/  ISETP.NE.AND P1, PT, RZ, UR14, PT ;  /* 0x0000000eff007c0c */ /* 0x000fe2000bf25270 */
[----:B01----:R-:W-:Y:S01]  /*307b0*/  FADD.FTZ R165, R165, R162 ;  /* 0x000000a2a5a57221 */ /* 0x003fe20000010000 */
[----:B------:R-:W-:Y:S02]  /*307c0*/  BSSY.RECONVERGENT B0, `(.L_x_13171) ;  /* 0x000002d000007945 */ /* 0x000fe40003800200 */
[----:B------:R-:W-:Y:S01]  /*307d0*/  FSEL R141, R140, RZ, P1 ;  /* 0x000000ff8c8d7208 */ /* 0x000fe20000800000 */
[----:B------:R-:W-:Y:S01]  /*307e0*/  FFMA.FTZ R142, R165, R142, UR15 ;  /* 0x0000000fa58e7e23 */ /* 0x000fe2000801008e */
[----:B------:R-:W-:-:S03]  /*307f0*/  FSEL R159, R161, RZ, !P1 ;  /* 0x000000ffa19f7208 */ /* 0x000fc60004800000 */
[----:B------:R-:W-:Y:S02]  /*30800*/  FADD.FTZ R160, R142, R141 ;  /* 0x0000008d8ea07221 */ /* 0x000fe40000010000 */
[----:B------:R-:W0:Y:S04]  /*30810*/  @!P5 LDC.64 R142, c[0x0][0x3c0] ;  /* 0x0000f000ff8edb82 */ /* 0x000e280000000a00 */
[----:B------:R-:W1:Y:S04]  /*30820*/  MUFU.RSQ R160, R160 ;  /* 0x000000a000a07308 */ /* 0x000e680000001400 */
[----:B------:R-:W2:Y:S01]  /*30830*/  @!P5 LDC.64 R140, c[0x0][0x3c8] ;  /* 0x0000f200ff8cdb82 */ /* 0x000ea20000000a00 */
[----:B0-----:R-:W-:-:S05]  /*30840*/  @!P5 IMAD.WIDE R142, R155, 0x4, R142 ;  /* 0x000000049b8ed825 */ /* 0x001fca00078e028e */
[----:B------:R0:W-:Y:S01]  /*30850*/  @!P5 STG.E desc[UR6][R142.64], R161 ;  /* 0x000000a18e00d986 */ /* 0x0001e2000c101906 */
[----:B--2---:R-:W-:-:S05]  /*30860*/  @!P5 IMAD.WIDE R140, R155, 0x4, R140 ;  /* 0x000000049b8cd825 */ /* 0x004fca00078e028c */
[----:B-1----:R0:W-:Y:S01]  /*30870*/  @!P5 STG.E desc[UR6][R140.64], R160 ;  /* 0x000000a08c00d986 */ /* 0x0021e2000c101906 */
[----:B------:R-:W-:Y:S05]  /*30880*/  @!P0 BRA `(.L_x_13172) ;  /* 0x0000000000808947 */ /* 0x000fea0003800000 */
[--C-:B0-----:R-:W-:Y:S01]  /*30890*/  FADD.FTZ R141, R100, -R159.reuse ;  /* 0x8000009f648d7221 */ /* 0x101fe20000010000 */
[--C-:B------:R-:W-:Y:S01]  /*308a0*/  FADD.FTZ R143, R101, -R159.reuse ;  /* 0x8000009f658f7221 */ /* 0x100fe20000010000 */
[--C-:B------:R-:W-:Y:S01]  /*308b0*/  FADD.FTZ R161, R104, -R159.reuse ;  /* 0x8000009f68a17221 */ /* 0x100fe20000010000 */
[--C-:B------:R-:W-:Y:S01]  /*308c0*/  FADD.FTZ R163, R105, -R159.reuse ;  /* 0x8000009f69a37221 */ /* 0x100fe20000010000 */
[C---:B------:R-:W-:Y:S01]  /*308d0*/  FMUL.FTZ R141, R160.reuse, R141 ;  /* 0x0000008da08d7220 */ /* 0x040fe20000410000 */
[C---:B------:R-:W-:Y:S01]  /*308e0*/  FMUL.FTZ R142, R160.reuse, R143 ;  /* 0x0000008fa08e7220 */ /* 0x040fe20000410000 */
[----:B------:R-:W-:Y:S01]  /*308f0*/  FADD.FTZ R143, R103, -R159 ;  /* 0x8000009f678f7221 */ /* 0x000fe20000010000 */
[----:B------:R-:W-:Y:S01]  /*30900*/  FMUL.FTZ R161, R160, R161 ;  /* 0x000000a1a0a17220 */ /* 0x000fe20000410000 */
[----:B-----5:R-:W-:Y:S01]  /*30910*/  FFMA.FTZ R140, R141, R8, R16 ;  /* 0x000000088d8c7223 */ /* 0x020fe20000010010 */
[----:B------:R-:W-:Y:S01]  /*30920*/  FFMA.FTZ R141, R142, R9, R17 ;  /* 0x000000098e8d7223 */ /* 0x000fe20000010011 */
[C---:B------:R-:W-:Y:S01]  /*30930*/  FMUL.FTZ R142, R160.reuse, R143 ;  /* 0x0000008fa08e7220 */ /* 0x040fe20000410000 */
[----:B------:R-:W-:Y:S01]  /*30940*/  FMUL.FTZ R162, R160, R163 ;  /* 0x000000a3a0a27220 */ /* 0x000fe20000410000 */
[----:B------:R-:W-:Y:S01]  /*30950*/  FFMA.FTZ R161, R161, R12, R20 ;  /* 0x0000000ca1a17223 */ /* 0x000fe20000010014 */
[--C-:B------:R-:W-:Y:S01]  /*30960*/  FADD.FTZ R143, R106, -R159.reuse ;  /* 0x8000009f6a8f7221 */ /* 0x100fe20000010000 */
[----:B------:R-:W-:Y:S01]  /*30970*/  F2FP.BF16.F32.PACK_AB R140, R141, R140 ;  /* 0x0000008c8d8c723e */ /* 0x000fe200000010ff */
[----:B------:R-:W-:Y:S01]  /*30980*/  FADD.FTZ R141, R102, -R159 ;  /* 0x8000009f668d7221 */ /* 0x000fe20000010000 */
[----:B------:R-:W-:Y:S01]  /*30990*/  FFMA.FTZ R142, R142, R11, R19 ;  /* 0x0000000b8e8e7223 */ /* 0x000fe20000010013 */
[----:B------:R-:W-:Y:S01]  /*309a0*/  FFMA.FTZ R162, R162, R13, R21 ;  /* 0x0000000da2a27223 */ /* 0x000fe20000010015 */
[C---:B------:R-:W-:Y:S01]  /*309b0*/  FMUL.FTZ R143, R160.reuse, R143 ;  /* 0x0000008fa08f7220 */ /* 0x040fe20000410000 */
[----:B------:R-:W-:-:S03]  /*309c0*/  FMUL.FTZ R141, R160, R141 ;  /* 0x0000008da08d7220 */ /* 0x000fc60000410000 */
[----:B------:R-:W-:Y:S01]  /*309d0*/  FFMA.FTZ R143, R143, R14, R22 ;  /* 0x0000000e8f8f7223 */ /* 0x000fe20000010016 */
[----:B------:R-:W-:-:S05]  /*309e0*/  FFMA.FTZ R141, R141, R10, R18 ;  /* 0x0000000a8d8d7223 */ /* 0x000fca0000010012 */
[----:B------:R-:W-:Y:S02]  /*309f0*/  F2FP.BF16.F32.PACK_AB R141, R142, R141 ;  /* 0x0000008d8e8d723e */ /* 0x000fe400000010ff */
[----:B------:R-:W-:Y:S01]  /*30a00*/  F2FP.BF16.F32.PACK_AB R142, R162, R161 ;  /* 0x000000a1a28e723e */ /* 0x000fe200000010ff */
[----:B------:R-:W-:-:S04]  /*30a10*/  FADD.FTZ R161, R107, -R159 ;  /* 0x8000009f6ba17221 */ /* 0x000fc80000010000 */
[----:B------:R-:W-:-:S04]  /*30a20*/  FMUL.FTZ R162, R160, R161 ;  /* 0x000000a1a0a27220 */ /* 0x000fc80000410000 */
[----:B------:R-:W-:-:S05]  /*30a30*/  FFMA.FTZ R162, R162, R15, R23 ;  /* 0x0000000fa2a27223 */ /* 0x000fca0000010017 */
[----:B------:R-:W-:Y:S02]  /*30a40*/  F2FP.BF16.F32.PACK_AB R143, R162, R143 ;  /* 0x0000008fa28f723e */ /* 0x000fe400000010ff */
[----:B------:R-:W0:Y:S02]  /*30a50*/  LDC.64 R162, c[0x0][0x428] ;  /* 0x00010a00ffa27b82 */ /* 0x000e240000000a00 */
[----:B0-----:R-:W-:-:S04]  /*30a60*/  IMAD.WIDE.U32 R162, R158, 0x10, R162 ;  /* 0x000000109ea27825 */ /* 0x001fc800078e00a2 */
[----:B------:R-:W-:Y:S01]  /*30a70*/  VIADD R158, R158, 0x20 ;  /* 0x000000209e9e7836 */ /* 0x000fe20000000000 */
[----:B------:R1:W-:Y:S06]  /*30a80*/  STG.E.128 desc[UR6][R162.64], R140 ;  /* 0x0000008ca2007986 */ /* 0x0003ec000c101d06 */
.L_x_13172:
[----:B------:R-:W-:Y:S05]  /*30a90*/  BSYNC.RECONVERGENT B0 ;  /* 0x0000000000007941 */ /* 0x000fea0003800200 */
.L_x_13171:
[----:B------:R-:W-:Y:S01]  /*30aa0*/  LOP3.LUT P0, RZ, R157, 0x100, RZ, 0xc0, !PT ;  /* 0x000001009dff7812 */ /* 0x000fe2000780c0ff */
[----:B------:R-:W-:-:S12]  /*30ab0*/  BSSY.RECONVERGENT B0, `(.L_x_13173) ;  /* 0x0000022000007945 */ /* 0x000fd80003800200 */
[----:B------:R-:W-:Y:S05]  /*30ac0*/  @!P0 BRA `(.L_x_13174) ;  /* 0x0000000000808947 */ /* 0x000fea0003800000 */
[--C-:B01----:R-:W-:Y:S01]  /*30ad0*/  FADD.FTZ R141, R108, -R159.reuse ;  /* 0x8000009f6c8d7221 */ /* 0x103fe20000010000 */
        /* <DEDUP_REMOVED lines=31> */
.L_x_13174:
[----:B------:R-:W-:Y:S05]  /*30cd0*/  BSYNC.RECONVERGENT B0 ;  /* 0x0000000000007941 */ /* 0x000fea0003800200 */
.L_x_13173:
[----:B------:R-:W-:Y:S01]  /*30ce0*/  LOP3.LUT P0, RZ, R157, 0x80, RZ, 0xc0, !PT ;  /* 0x000000809dff7812 */ /* 0x000fe2000780c0ff */
[----:B------:R-:W-:-:S12]  /*30cf0*/  BSSY.RECONVERGENT B0, `(.L_x_13175) ;  /* 0x0000022000007945 */ /* 0x000fd80003800200 */
[----:B------:R-:W-:Y:S05]  /*30d00*/  @!P0 BRA `(.L_x_13176) ;  /* 0x0000000000808947 */ /* 0x000fea0003800000 */
[--C-:B012---:R-:W-:Y:S01]  /*30d10*/  FADD.FTZ R141, R116, -R159.reuse ;  /* 0x8000009f748d7221 */ /* 0x107fe20000010000 */
        /* <DEDUP_REMOVED lines=28> */
[C---:B0-----:R-:W-:Y:S01]  /*30ee0*/  IMAD.WIDE.U32 R162, R158.reuse, 0x10, R162 ;  /* 0x000000109ea27825 */ /* 0x041fe200078e00a2 */
[----:B------:R-:W-:-:S04]  /*30ef0*/  IADD3 R158, PT, PT, R158, 0x20, RZ ;  /* 0x000000209e9e7810 */ /* 0x000fc80007ffe0ff */
[----:B------:R3:W-:Y:S03]  /*30f00*/  STG.E.128 desc[UR6][R162.64], R140 ;  /* 0x0000008ca2007986 */ /* 0x0007e6000c101d06 */
.L_x_13176:
[----:B------:R-:W-:Y:S05]  /*30f10*/  BSYNC.RECONVERGENT B0 ;  /* 0x0000000000007941 */ /* 0x000fea0003800200 */
.L_x_13175:
[----:B------:R-:W-:Y:S01]  /*30f20*/  LOP3.LUT P0, RZ, R157, 0x40, RZ, 0xc0, !PT ;  /* 0x000000409dff7812 */ /* 0x000fe2000780c0ff */
[----:B------:R-:W-:-:S12]  /*30f30*/  BSSY.RECONVERGENT B0, `(.L_x_13177) ;  /* 0x0000022000007945 */ /* 0x000fd80003800200 */
[----:B------:R-:W-:Y:S05]  /*30f40*/  @!P0 BRA `(.L_x_13178) ;  /* 0x0000000000808947 */ /* 0x000fea0003800000 */
[--C-:B0123--:R-:W-:Y:S01]  /*30f50*/  FADD.FTZ R141, R124, -R159.reuse ;  /* 0x8000009f7c8d7221 */ /* 0x10ffe20000010000 */
        /* <DEDUP_REMOVED lines=31> */
.L_x_13178:
[----:B------:R-:W-:Y:S05]  /*31150*/  BSYNC.RECONVERGENT B0 ;  /* 0x0000000000007941 */ /* 0x000fea0003800200 */
.L_x_13177:
        /* <DEDUP_REMOVED lines=29> */
[----:B------:R-:W0:Y:S01]  /*31330*/  LDC.64 R160, c[0x0][0x428] ;  /* 0x00010a00ffa07b82 */ /* 0x000e220000000a00 */
[----:B------:R-:W-:Y:S02]  /*31340*/  F2FP.BF16.F32.PACK_AB R142, R162, R165 ;  /* 0x000000a5a28e723e */ /* 0x000fe400000010ff */
[----:B------:R-:W-:Y:S01]  /*31350*/  F2FP.BF16.F32.PACK_AB R140, R140, R159 ;  /* 0x0000009f8c8c723e */ /* 0x000fe200000010ff */
[----:B0-----:R-:W-:-:S05]  /*31360*/  IMAD.WIDE.U32 R160, R158, 0x10, R160 ;  /* 0x000000109ea07825 */ /* 0x001fca00078e00a0 */
[----:B------:R0:W-:Y:S02]  /*31370*/  STG.E.128 desc[UR6][R160.64], R140 ;  /* 0x0000008ca0007986 */ /* 0x0001e4000c101d06 */
.L_x_13180:
[----:B------:R-:W-:Y:S05]  /*31380*/  BSYNC.RECONVERGENT B0 ;  /* 0x0000000000007941 */ /* 0x000fea0003800200 */
.L_x_13179:
[----:B01234-:R-:W0:Y:S02]  /*31390*/  LDC.64 R140, c[0x0][0x380] ;  /* 0x0000e000ff8c7b82 */ /* 0x01fe240000000a00 */
[----:B0-----:R-:W-:-:S05]  /*313a0*/  IMAD R155, R140, 0x4, R155 ;  /* 0x000000048c9b7824 */ /* 0x001fca00078e029b */
[----:B------:R-:W-:-:S13]  /*313b0*/  ISETP.GE.AND P0, PT, R155, R141, PT ;  /* 0x0000008d9b00720c */ /* 0x000fda0003f06270 */
[----:B------:R-:W-:Y:S05]  /*313c0*/  @!P0 BRA `(.L_x_13181) ;  /* 0xfffffcf800b08947 */ /* 0x000fea000383ffff */
[----:B------:R-:W-:Y:S05]  /*313d0*/  EXIT ;  /* 0x000000000000794d */ /* 0x000fea0003800000 */
.L_x_13170:
[----:B------:R-:W-:Y:S01]  /*313e0*/  BSSY B0, `(.L_x_13182) ;  /* 0x0000008000007945 */ /* 0x000fe20003800000 */
[----:B--2---:R-:W-:Y:S01]  /*313f0*/  MOV R164, R141 ;  /* 0x0000008d00a47202 */ /* 0x004fe20000000f00 */
[----:B------:R-:W-:Y:S01]  /*31400*/  IMAD.MOV.U32 R159, RZ, RZ, 0x1 ;  /* 0x00000001ff9f7424 */ /* 0x000fe200078e00ff */
[----:B------:R-:W-:Y:S01]  /*31410*/  MOV R143, 0xffffffff ;  /* 0xffffffff008f7802 */ /* 0x000fe20000000f00 */
[----:B------:R-:W-:-:S07]  /*31420*/  IMAD.MOV.U32 R160, RZ, RZ, 0x1f ;  /* 0x0000001fffa07424 */ /* 0x000fce00078e00ff */
[----:B-----5:R-:W-:Y:S05]  /*31430*/  WARPSYNC.COLLECTIVE R143, `(.L_x_13183) ;  /* 0x000000008f087348 */ /* 0x020fea0003c00000 */
[----:B------:R0:W1:Y:S02]  /*31440*/  SHFL.BFLY P6, R162, R164, R159, R160 ;  /* 0x0c00009fa4a27389 */ /* 0x00006400000c00a0 */
[----:B01---5:R-:W-:Y:S05]  /*31450*/  ENDCOLLECTIVE ;  /* 0x000000000000791b */ /* 0x023fea0003800000 */
.L_x_13183:
[----:B------:R-:W-:Y:S05]  /*31460*/  BSYNC B0 ;  /* 0x0000000000007941 */ /* 0x000fea0003800000 */
.L_x_13182:
[----:B------:R-:W-:Y:S01]  /*31470*/  FADD.FTZ R163, R141, R162 ;  /* 0x000000a28da37221 */ /* 0x000fe20000010000 */
[----:B------:R-:W-:Y:S02]  /*31480*/  IMAD.MOV.U32 R159, RZ, RZ, 0x2 ;  /* 0x00000002ff9f7424 */ /* 0x000fe400078e00ff */
[----:B------:R-:W-:Y:S02]  /*31490*/  HFMA2 R160, -RZ, RZ, 0, 1.847743988037109375e-06 ;  /* 0x0000001fffa07431 */ /* 0x000fe400000001ff */
[----:B------:R-:W-:Y:S01]  /*314a0*/  IMAD.MOV.U32 R143, RZ, RZ, -0x1 ;  /* 0xffffffffff8f7424 */ /* 0x000fe200078e00ff */
[----:B------:R-:W0:Y:S01]  /*314b0*/  LDC R142, c[0x0][0x400] ;  /* 0x00010000ff8e7b82 */ /* 0x000e220000000800 */
[----:B------:R-:W-:-:S07]  /*314c0*/  IMAD.MOV.U32 R164, RZ, RZ, R163 ;  /* 0x000000ffffa47224 */ /* 0x000fce00078e00a3 */
[----:B0-----:R-:W-:Y:S05]  /*314d0*/  WARPSYNC.COLLECTIVE R143, `(.L_x_13184) ;  /* 0x000000008f087348 */ /* 0x001fea0003c00000 */
[----:B------:R1:W2:Y:S02]  /*314e0*/  SHFL.BFLY P6, R162, R164, R159, R160 ;  /* 0x0c00009fa4a27389 */ /* 0x0002a400000c00a0 */
[----:B012---:R-:W-:Y:S05]  /*314f0*/  ENDCOLLECTIVE ;  /* 0x000000000000791b */ /* 0x007fea0003800000 */
.L_x_13184:
[----:B------:R-:W-:Y:S02]  /*31500*/  IMAD.MOV.U32 R159, RZ, RZ, 0x4 ;  /* 0x00000004ff9f7424 */ /* 0x000fe400078e00ff */
[----:B------:R-:W-:-:S07]  /*31510*/  FADD.FTZ R164, R163, R162 ;  /* 0x000000a2a3a47221 */ /* 0x000fce0000010000 */
[----:B------:R-:W-:Y:S05]  /*31520*/  WARPSYNC.COLLECTIVE R143, `(.L_x_13185) ;  /* 0x000000008f087348 */ /* 0x000fea0003c00000 */
[----:B------:R0:W1:Y:S02]  /*31530*/  SHFL.BFLY P6, R162, R164, R159, R160 ;  /* 0x0c00009fa4a27389 */ /* 0x00006400000c00a0 */
[----:B01----:R-:W-:Y:S05]  /*31540*/  ENDCOLLECTIVE ;  /* 0x000000000000791b */ /* 0x003fea0003800000 */
.L_x_13185:
[----:B------:R-:W-:Y:S02]  /*31550*/  IMAD.MOV.U32 R159, RZ, RZ, 0x8 ;  /* 0x00000008ff9f7424 */ /* 0x000fe400078e00ff */
[----:B------:R-:W-:-:S05]  /*31560*/  FADD.FTZ R165, R164, R162 ;  /* 0x000000a2a4a57221 */ /* 0x000fca0000010000 */
[----:B------:R-:W-:-:S07]  /*31570*/  MOV R164, R165 ;  /* 0x000000a500a47202 */ /* 0x000fce0000000f00 */
[----:B------:R-:W-:Y:S05]  /*31580*/  WARPSYNC.COLLECTIVE R143, `(.L_x_13186) ;  /* 0x000000008f087348 */ /* 0x000fea0003c00000 */
[----:B------:R0:W1:Y:S02]  /*31590*/  SHFL.BFLY P6, R162, R164, R159, R160 ;  /* 0x0c00009fa4a27389 */ /* 0x00006400000c00a0 */
[----:B01----:R-:W-:Y:S05]  /*315a0*/  ENDCOLLECTIVE ;  /* 0x000000000000791b */ /* 0x003fea0003800000 */
.L_x_13186:
[----:B------:R-:W-:Y:S02]  /*315b0*/  HFMA2 R159, -RZ, RZ, 0, 9.5367431640625e-07 ;  /* 0x00000010ff9f7431 */ /* 0x000fe400000001ff */
[----:B------:R-:W-:-:S04]  /*315c0*/  FADD.FTZ R165, R165, R162 ;  /* 0x000000a2a5a57221 */ /* 0x000fc80000010000 */
[----:B------:R-:W-:-:S07]  /*315d0*/  IMAD.MOV.U32 R164, RZ, RZ, R165 ;  /* 0x000000ffffa47224 */ /* 0x000fce00078e00a5 */
[----:B------:R-:W-:Y:S05]  /*315e0*/  WARPSYNC.COLLECTIVE R143, `(.L_x_13187) ;  /* 0x000000008f087348 */ /* 0x000fea0003c00000 */
[----:B------:R0:W1:Y:S02]  /*315f0*/  SHFL.BFLY P6, R162, R164, R159, R160 ;  /* 0x0c00009fa4a27389 */ /* 0x00006400000c00a0 */
[----:B01----:R-:W-:Y:S05]  /*31600*/  ENDCOLLECTIVE ;  /* 0x000000000000791b */ /* 0x003fea0003800000 */
.L_x_13187:
        /* <DEDUP_REMOVED lines=84> */
[----:B------:R-:W-:-:S03]  /*31b50*/  MOV R160, 0x1f ;  /* 0x0000001f00a07802 */ /* 0x000fc60000000f00 */
[----:B------:R-:W-:-:S07]  /*31b60*/  IMAD.MOV.U32 R164, RZ, RZ, R140 ;  /* 0x000000ffffa47224 */ /* 0x000fce00078e008c */
[----:B------:R-:W-:Y:S05]  /*31b70*/  WARPSYNC.COLLECTIVE R143, `(.L_x_13188) ;  /* 0x000000008f087348 */ /* 0x000fea0003c00000 */
[----:B------:R0:W1:Y:S02]  /*31b80*/  SHFL.BFLY P6, R162, R164, R159, R160 ;  /* 0x0c00009fa4a27389 */ /* 0x00006400000c00a0 */
[----:B01----:R-:W-:Y:S05]  /*31b90*/  ENDCOLLECTIVE ;  /* 0x000000000000791b */ /* 0x003fea0003800000 */
.L_x_13188:
[----:B------:R-:W-:Y:S02]  /*31ba0*/  IMAD.MOV.U32 R159, RZ, RZ, 0x2 ;  /* 0x00000002ff9f7424 */ /* 0x000fe400078e00ff */
[----:B------:R-:W-:-:S04]  /*31bb0*/  FADD.FTZ R141, R140, R162 ;  /* 0x000000a28c8d7221 */ /* 0x000fc80000010000 */
[----:B------:R-:W-:-:S07]  /*31bc0*/  IMAD.MOV.U32 R164, RZ, RZ, R141 ;  /* 0x000000ffffa47224 */ /* 0x000fce00078e008d */
[----:B------:R-:W-:Y:S05]  /*31bd0*/  WARPSYNC.COLLECTIVE R143, `(.L_x_13189) ;  /* 0x000000008f087348 */ /* 0x000fea0003c00000 */
[----:B------:R0:W1:Y:S02]  /*31be0*/  SHFL.BFLY P6, R162, R164, R159, R160 ;  /* 0x0c00009fa4a27389 */ /* 0x00006400000c00a0 */
[----:B01----:R-:W-:Y:S05]  /*31bf0*/  ENDCOLLECTIVE ;  /* 0x000000000000791b */ /* 0x003fea0003800000 */
.L_x_13189:
[----:B------:R-:W-:Y:S02]  /*31c00*/  IMAD.MOV.U32 R159, RZ, RZ, 0x4 ;  /* 0x00000004ff9f7424 */ /* 0x000fe400078e00ff */
[----:B------:R-:W-:-:S05]  /*31c10*/  FADD.FTZ R163, R141, R162 ;  /* 0x000000a28da37221 */ /* 0x000fca0000010000 */
[----:B------:R-:W-:-:S07]  /*31c20*/  MOV R164, R163 ;  /* 0x000000a300a47202 */ /* 0x000fce0000000f00 */
[----:B------:R-:W-:Y:S05]  /*31c30*/  WARPSYNC.COLLECTIVE R143, `(.L_x_13190) ;  /* 0x000000008f087348 */ /* 0x000fea0003c00000 */
[----:B------:R0:W1:Y:S02]  /*31c40*/  SHFL.BFLY P6, R162, R164, R159, R160 ;  /* 0x0c00009fa4a27389 */ /* 0x00006400000c00a0 */
[----:B01----:R-:W-:Y:S05]  /*31c50*/  ENDCOLLECTIVE ;  /* 0x000000000000791b */ /* 0x003fea0003800000 */
.L_x_13190:
[----:B------:R-:W-:Y:S02]  /*31c60*/  IMAD.MOV.U32 R159, RZ, RZ, 0x8 ;  /* 0x00000008ff9f7424 */ /* 0x000fe400078e00ff */
[----:B------:R-:W-:-:S07]  /*31c70*/  FADD.FTZ R164, R163, R162 ;  /* 0x000000a2a3a47221 */ /* 0x000fce0000010000 */
[----:B------:R-:W-:Y:S05]  /*31c80*/  WARPSYNC.COLLECTIVE R143, `(.L_x_13191) ;  /* 0x000000008f087348 */ /* 0x000fea0003c00000 */
[----:B------:R0:W1:Y:S02]  /*31c90*/  SHFL.BFLY P6, R162, R164, R159, R160 ;  /* 0x0c00009fa4a27389 */ /* 0x00006400000c00a0 */
[----:B01----:R-:W-:Y:S05]  /*31ca0*/  ENDCOLLECTIVE ;  /* 0x000000000000791b */ /* 0x003fea0003800000 */
.L_x_13191:
[----:B------:R-:W-:Y:S02]  /*31cb0*/  IMAD.MOV.U32 R159, RZ, RZ, 0x10 ;  /* 0x00000010ff9f7424 */ /* 0x000fe400078e00ff */
[----:B------:R-:W-:-:S05]  /*31cc0*/  FADD.FTZ R165, R164, R162 ;  /* 0x000000a2a4a57221 */ /* 0x000fca0000010000 */
[----:B------:R-:W-:-:S07]  /*31cd0*/  MOV R164, R165 ;  /* 0x000000a500a47202 */ /* 0x000fce0000000f00 */
[----:B------:R-:W-:Y:S05]  /*31ce0*/  WARPSYNC.COLLECTIVE R143, `(.L_x_13192) ;  /* 0x000000008f087348 */ /* 0x000fea0003c00000 */
[----:B------:R0:W1:Y:S02]  /*31cf0*/  SHFL.BFLY P6, R162, R164, R159, R160 ;  /* 0x0c00009fa4a27389 */ /* 0x00006400000c00a0 */
[----:B01----:R-:W-:Y:S05]  /*31d00*/  ENDCOLLECTIVE ;  /* 0x000000000000791b */ /* 0x003fea0003800000 */
.L_x_13192:
[----:B------:R-:W-:Y:S05]  /*31d10*/  BRA `(.L_x_13193) ;  /* 0xffffffe8009c7947 */ /* 0x000fea000383ffff */
.L_x_13194:
        /* <DEDUP_REMOVED lines=14> */
.L_x_27990:


//--------------------- .text._ZN10layer_norm31ln_parallel_residual_fwd_kernelINS_13Kernel_traitsIf13__nv_bfloat16fS2_fjLj1280ELj1ELj4ELj1ELj16ENS_18Kernel_traits_baseILj1280EfS2_fS2_fjLj128EEEEELb1ELb1ELb1EEEvNS_9FwdParamsE --------------------------
	.section	.text._ZN10layer_norm31ln_parallel_residual_fwd_kernelINS_13Kernel_traitsIf13__nv_bfloat16fS2_fjLj1280ELj1ELj4ELj1ELj16ENS_18Kernel_traits_baseILj1280EfS2_fS2_fjLj128EEEEELb1ELb1ELb1EEEvNS_9FwdParamsE,"ax",@progbits
	.align	128
        .global         _ZN10layer_norm31ln_parallel_residual_fwd_kernelINS_13Kernel_traitsIf13__nv_bfloat16fS2_fjLj1280ELj1ELj4ELj1ELj16ENS_18Kernel_traits_baseILj1280EfS2_fS2_fjLj128EEEEELb1ELb1ELb1EEEvNS_9FwdParamsE
        .type           _ZN10layer_norm31ln_parallel_residual_fwd_kernelINS_13Kernel_traitsIf13__nv_bfloat16fS2_fjLj1280ELj1ELj4ELj1ELj16ENS_18Kernel_traits_baseILj1280EfS2_fS2_fjLj128EEEEELb1ELb1ELb1EEEvNS_9FwdParamsE,@function
        .size           _ZN10layer_norm31ln_parallel_residual_fwd_kernelINS_13Kernel_traitsIf13__nv_bfloat16fS2_fjLj1280ELj1ELj4ELj1ELj16ENS_18Kernel_traits_baseILj1280EfS2_fS2_fjLj128EEEEELb1ELb1ELb1EEEvNS_9FwdParamsE,(.L_x_27991 - _ZN10layer_norm31ln_parallel_residual_fwd_kernelINS_13Kernel_traitsIf13__nv_bfloat16fS2_fjLj1280ELj1ELj4ELj1ELj16ENS_18Kernel_traits_baseILj1280EfS2_fS2_fjLj128EEEEELb1ELb1ELb1EEEvNS_9FwdParamsE)
        .other          _ZN10layer_norm31ln_parallel_residual_fwd_kernelINS_13Kernel_traitsIf13__nv_bfloat16fS2_fjLj1280ELj1ELj4ELj1ELj16ENS_18Kernel_traits_baseILj1280EfS2_fS2_fjLj128EEEEELb1ELb1ELb1EEEvNS_9FwdParamsE,@"STO_CUDA_ENTRY STV_DEFAULT"
_ZN10layer_norm31ln_parallel_residual_fwd_kernelINS_13Kernel_traitsIf13__nv_bfloat16fS2_fjLj1280ELj1ELj4ELj1ELj16ENS_18Kernel_traits_baseILj1280EfS2_fS2_fjLj128EEEEELb1ELb1ELb1EEEvNS_9FwdParamsE:
.text._ZN10layer_norm31ln_parallel_residual_fwd_kernelINS_13Kernel_traitsIf13__nv_bfloat16fS2_fjLj1280ELj1ELj4ELj1ELj16ENS_18Kernel_traits_baseILj1280EfS2_fS2_fjLj128EEEEELb1ELb1ELb1EEEvNS_9FwdParamsE:
        /* <DEDUP_REMOVED lines=17> */
[----:B-----5:R-:W-:Y:S01]  /*0110*/  UISETP.NE.U32.AND UP0, UPT, UR8, URZ, UPT ;  /* 0x000000ff0800728c */ /* 0x020fe2000bf05070 */
[----:B----4-:R-:W-:-:S03]  /*0120*/  SHF.R.U32.HI R137, RZ, 0x5, R136 ;  /* 0x00000005ff897819 */ /* 0x010fc60000011688 */
[----:B------:R-:W-:-:S03]  /*0130*/  UISETP.NE.AND.EX UP0, UPT, UR9, URZ, UPT, UP0 ;  /* 0x000000ff0900728c */ /* 0x000fc6000bf05300 */
[----:B------:R-:W3:Y:S01]  /*0140*/  LDC R7, c[0x0][0x360] ;  /* 0x0000d800ff077b82 */ /* 0x000ee20000000800 */
[----:B0-----:R-:W-:-:S06]  /*0150*/  USHF.L.U32 UR4, UR5, 0x2, URZ ;  /* 0x0000000205047899 */ /* 0x001fcc00080006ff */
[----:B------:R-:W-:Y:S01]  /*0160*/  LOP3.LUT R137, R137, UR4, RZ, 0xfc, !PT ;  /* 0x0000000489897c12 */ /* 0x000fe2000f8efcff */
[----:B---3--:R-:W-:Y:S01]  /*0170*/  IMAD R146, R7, UR5, R136 ;  /* 0x0000000507927c24 */ /* 0x008fe2000f8e0288 */
[----:B------:R-:W-:Y:S02]  /*0180*/  LOP3.LUT R136, R136, 0x1f, RZ, 0xc0, !PT ;  /* 0x0000001f88887812 */ /* 0x000fe400078ec0ff */
[----:B-1----:R-:W-:-:S05]  /*0190*/  @P0 IADD3 R180, P1, PT, R4, R9, RZ ;  /* 0x0000000904b40210 */ /* 0x002fca0007f3e0ff */
[----:B------:R-:W-:Y:S02]  /*01a0*/  @P0 IMAD.X R181, RZ, RZ, R5, P1 ;  /* 0x000000ffffb50224 */ /* 0x000fe400008e0605 */
[C---:B--2---:R-:W-:Y:S01]  /*01b0*/  VIADD R8, R2.reuse, 0x9e3779b9 ;  /* 0x9e3779b902087836 */ /* 0x044fe20000000000 */
[C---:B------:R-:W-:Y:S01]  /*01c0*/  IADD3 R10, PT, PT, R2.reuse, 0x3c6ef372, RZ ;  /* 0x3c6ef372020a7810 */ /* 0x040fe20007ffe0ff */
        /* <DEDUP_REMOVED lines=16> */
[----:B------:R-:W-:-:S02]  /*02d0*/  VIADD R104, R2, 0x8ff34781 ;  /* 0x8ff3478102687836 */ /* 0x000fc40000000000 */
        /* <DEDUP_REMOVED lines=27> */
.L_x_13195:
        /* <DEDUP_REMOVED lines=32> */
.L_x_13196:
[----:B------:R-:W1:Y:S02]  /*0690*/  LDCU UR4, c[0x0][0x384] ;  /* 0x00007080ff0477ac */ /* 0x000e640008000800 */
[----:B-1----:R-:W-:-:S13]  /*06a0*/  ISETP.GE.AND P0, PT, R137, UR4, PT ;  /* 0x0000000489007c0c */ /* 0x002fda000bf06270 */
[----:B------:R-:W-:Y:S05]  /*06b0*/  @P0 EXIT ;  /* 0x000000000000094d */ /* 0x000fea0003800000 */
[----:B------:R-:W-:Y:S01]  /*06c0*/  IMAD.HI.U32 R0, R146, -0x326172a9, RZ ;  /* 0xcd9e8d5792007827 */ /* 0x000fe200078e00ff */
[----:B------:R-:W1:Y:S03]  /*06d0*/  LDCU.64 UR4, c[0x0][0x398] ;  /* 0x00007300ff0477ac */ /* 0x000e660008000a00 */
[----:B------:R-:W-:Y:S01]  /*06e0*/  HFMA2 R141, -RZ, RZ, 0, 0 ;  /* 0x00000000ff8d7431 */ /* 0x000fe200000001ff */
[----:B------:R-:W-:Y:S01]  /*06f0*/  LOP3.LUT R180, R180, 0x3, RZ, 0xc0, !PT ;  /* 0x00000003b4b47812 */ /* 0x000fe200078ec0ff */
        /* <DEDUP_REMOVED lines=14> */
[----:B------:R-:W-:Y:S01]  /*07e0*/  IMAD R7, R0, -0x2daee0ad, RZ ;  /* 0xd2511f5300077824 */ /* 0x000fe200078e02ff */
[----:B------:R-:W1:Y:S01]  /*07f0*/  LDCU UR4, c[0x0][0x388] ;  /* 0x00007100ff0477ac */ /* 0x000e620008000800 */
[----:B------:R-:W-:Y:S01]  /*0800*/  IMAD.HI.U32 R5, R6, -0x326172a9, RZ ;  /* 0xcd9e8d5706057827 */ /* 0x000fe200078e00ff */
[----:B------:R-:W-:-:S03]  /*0810*/  UISETP.NE.AND.EX UP0, UPT, UR5, URZ, UPT, UP0 ;  /* 0x000000ff0500728c */ /* 0x000fc6000bf05300 */
[----:B------:R-:W-:Y:S01]  /*0820*/  IMAD.HI.U32 R0, R4, -0x2daee0ad, RZ ;  /* 0xd2511f5304007827 */ /* 0x000fe200078e00ff */
[----:B------:R-:W-:Y:S01]  /*0830*/  LOP3.LUT R5, R10, R8, R5, 0x96, !PT ;  /* 0x000000080a057212 */ /* 0x000fe200078e9605 */
        /* <DEDUP_REMOVED lines=47> */
[----:B01234-:R-:W-:-:S07]  /*0b30*/  IMAD R178, R0, -0x2daee0ad, RZ ;  /* 0xd2511f5300b27824 */ /* 0x01ffce00078e02ff */
.L_x_13813:
        /* <DEDUP_REMOVED lines=15> */
[----:B------:R1:W5:Y:S04]  /*0c30*/  @P1 LDG.E.128 R12, desc[UR6][R6.64] ;  /* 0x00000006060c1981 */ /* 0x000368000c1e1d00 */
[----:B------:R1:W5:Y:S01]  /*0c40*/  @P1 LDG.E.128 R8, desc[UR6][R6.64+0x10] ;  /* 0x0000100606081981 */ /* 0x000362000c1e1d00 */
[----:B0-----:R-:W-:-:S04]  /*0c50*/  ISETP.NE.U32.AND P0, PT, R100, RZ, PT ;  /* 0x000000ff6400720c */ /* 0x001fc80003f05070 */
[----:B------:R-:W-:Y:S01]  /*0c60*/  ISETP.NE.AND.EX P0, PT, R101, RZ, PT, P0 ;  /* 0x000000ff6500720c */ /* 0x000fe20003f05300 */
[C---:B------:R-:W-:Y:S01]  /*0c70*/  VIADD R0, R3.reuse, 0xa9066899 ;  /* 0xa906689903007836 */ /* 0x040fe20000000000 */
[C---:B------:R-:W-:Y:S01]  /*0c80*/  IADD3 R160, PT, PT, R3.reuse, -0x126145ec, RZ ;  /* 0xed9eba1403a07810 */ /* 0x040fe20007ffe0ff */
[C---:B------:R-:W-:Y:S01]  /*0c90*/  VIADD R154, R2.reuse, 0xf1bbcdc8 ;  /* 0xf1bbcdc8029a7836 */ /* 0x040fe20000000000 */
[C---:B------:R-:W-:Y:S01]  /*0ca0*/  IADD3 R163, PT, PT, R3.reuse, -0x24c28bd8, RZ ;  /* 0xdb3d742803a37810 */ /* 0x040fe20007ffe0ff */
[C---:B------:R-:W-:Y:S01]  /*0cb0*/  VIADD R161, R2.reuse, 0x5384540f ;  /* 0x5384540f02a17836 */ /* 0x040fe20000000000 */
[C---:B------:R-:W-:Y:S01]  /*0cc0*/  IADD3 R166, PT, PT, R3.reuse, 0x646e171e, RZ ;  /* 0x646e171e03a67810 */ /* 0x040fe20007ffe0ff */
[C---:B------:R-:W-:Y:S01]  /*0cd0*/  VIADD R162, R2.reuse, 0x9e3779b9 ;  /* 0x9e3779b902a27836 */ /* 0x040fe20000000000 */
[C---:B------:R-:W-:Y:S01]  /*0ce0*/  IADD3 R169, PT, PT, R2.reuse, -0x4ab325aa, RZ ;  /* 0xb54cda5602a97810 */ /* 0x040fe20007ffe0ff */
[C---:B------:R-:W-:Y:S01]  /*0cf0*/  VIADD R164, R2.reuse, 0xdaa66d2b ;  /* 0xdaa66d2b02a47836 */ /* 0x040fe20000000000 */
[C---:B------:R-:W-:Y:S01]  /*0d00*/  IADD3 R172, PT, PT, R3.reuse, 0x1fd5c5a3, RZ ;  /* 0x1fd5c5a303ac7810 */ /* 0x040fe20007ffe0ff */
[----:B------:R-:W-:Y:S01]  /*0d10*/  VIADD R165, R3, 0x32370b8f ;  /* 0x32370b8f03a57836 */ /* 0x000fe20000000000 */
[----:B------:R-:W-:Y:S01]  /*0d20*/  MOV R175, 0x2f800000 ;  /* 0x2f80000000af7802 */ /* 0x000fe20000000f00 */
        /* <DEDUP_REMOVED lines=23> */
.L_x_13200:
        /* <DEDUP_REMOVED lines=13> */
.L_x_13202:
[----:B------:R-:W-:Y:S05]  /*0f70*/  BSYNC.RECONVERGENT B1 ;  /* 0x0000000000017941 */ /* 0x000fea0003800200 */
.L_x_13201:
        /* <DEDUP_REMOVED lines=41> */
.L_x_13199:
[----:B------:R-:W-:Y:S05]  /*1210*/  BSYNC.RECONVERGENT B0 ;  /* 0x0000000000007941 */ /* 0x000fea0003800200 */
.L_x_13198:
[----:B------:R-:W-:Y:S01]  /*1220*/  I2FP.F32.U32 R4, R4 ;  /* 0x0000000400047245 */ /* 0x000fe20000201000 */
[----:B------:R-:W-:Y:S01]  /*1230*/  IMAD.U32 R176, RZ, RZ, UR11 ;  /* 0x0000000bffb07e24 */ /* 0x000fe2000f8e00ff */
[----:B------:R-:W-:Y:S01]  /*1240*/  ISETP.NE.AND P0, PT, R6, 0x1, PT ;  /* 0x000000010600780c */ /* 0x000fe20003f05270 */
[----:B------:R-:W-:Y:S01]  /*1250*/  BSSY.RECONVERGENT B0, `(.L_x_13203) ;  /* 0x000004a000007945 */ /* 0x000fe20003800200 */
[----:B------:R-:W-:Y:S01]  /*1260*/  LOP3.LUT R185, R185, 0xfffffff7, RZ, 0xc0, !PT ;  /* 0xfffffff7b9b97812 */ /* 0x000fe200078ec0ff */
[----:B------:R-:W-:Y:S01]  /*1270*/  FFMA.FTZ R5, R4, R175, 1.1641532182693481445e-10 ;  /* 0x2f00000004057423 */ /* 0x000fe200000100af */
[C---:B-----5:R-:W-:Y:S01]  /*1280*/  IMAD.U32 R4, R96.reuse, 0x10000, RZ ;  /* 0x0001000060047824 */ /* 0x060fe200078e00ff */
[----:B------:R-:W-:Y:S02]  /*1290*/  PRMT R96, R96, 0x7632, R96 ;  /* 0x0000763260607816 */ /* 0x000fe40000000060 */
[----:B------:R-:W-:Y:S02]  /*12a0*/  MOV R7, 0x2 ;  /* 0x0000000200077802 */ /* 0x000fe40000000f00 */
        /* <DEDUP_REMOVED lines=12> */
.L_x_13205:
        /* <DEDUP_REMOVED lines=13> */
.L_x_13207:
[----:B------:R-:W-:Y:S05]  /*1440*/  BSYNC.RECONVERGENT B1 ;  /* 0x0000000000017941 */ /* 0x000fea0003800200 */
.L_x_13206:
        /* <DEDUP_REMOVED lines=42> */
.L_x_13204:
[----:B------:R-:W-:Y:S05]  /*16f0*/  BSYNC.RECONVERGENT B0 ;  /* 0x0000000000007941 */ /* 0x000fea0003800200 */
.L_x_13203:
[----:B------:R-:W-:Y:S01]  /*1700*/  I2FP.F32.U32 R6, R5 ;  /* 0x0000000500067245 */ /* 0x000fe20000201000 */
[----:B------:R-:W-:Y:S01]  /*1710*/  BSSY.RECONVERGENT B0, `(.L_x_13208) ;  /* 0x000004a000007945 */ /* 0x000fe20003800200 */
[----:B------:R-:W-:Y:S01]  /*1720*/  ISETP.NE.AND P0, PT, R7, 0x1, PT ;  /* 0x000000010700780c */ /* 0x000fe20003f05270 */
[----:B------:R-:W-:Y:S01]  /*1730*/  IMAD.MOV.U32 R103, RZ, RZ, 0x2 ;  /* 0x00000002ff677424 */ /* 0x000fe200078e00ff */
[----:B------:R-:W-:Y:S01]  /*1740*/  LOP3.LUT R185, R185, 0xfffffffb, RZ, 0xc0, !PT ;  /* 0xfffffffbb9b97812 */ /* 0x000fe200078ec0ff */
[----:B------:R-:W-:Y:S01]  /*1750*/  FFMA.FTZ R5, R6, R175, 1.1641532182693481445e-10 ;  /* 0x2f00000006057423 */ /* 0x000fe200000100af */
[----:B------:R-:W-:-:S04]  /*1760*/  IMAD.U32 R6, R96, 0x10000, RZ ;  /* 0x0001000060067824 */ /* 0x000fc800078e00ff */
        /* <DEDUP_REMOVED lines=12> */
.L_x_13210:
        /* <DEDUP_REMOVED lines=13> */
.L_x_13212:
[----:B------:R-:W-:Y:S05]  /*1900*/  BSYNC.RECONVERGENT B1 ;  /* 0x0000000000017941 */ /* 0x000fea0003800200 */
.L_x_13211:
        /* <DEDUP_REMOVED lines=42> */
.L_x_13209:
[----:B------:R-:W-:Y:S05]  /*1bb0*/  BSYNC.RECONVERGENT B0 ;  /* 0x0000000000007941 */ /* 0x000fea0003800200 */
.L_x_13208:
        /* <DEDUP_REMOVED lines=20> */
.L_x_13215:
        /* <DEDUP_REMOVED lines=13> */
.L_x_13217:
[----:B------:R-:W-:Y:S05]  /*1dd0*/  BSYNC.RECONVERGENT B1 ;  /* 0x0000000000017941 */ /* 0x000fea0003800200 */
.L_x_13216:
        /* <DEDUP_REMOVED lines=42> */
.L_x_13214:
[----:B------:R-:W-:Y:S05]  /*2080*/  BSYNC.RECONVERGENT B0 ;  /* 0x0000000000007941 */ /* 0x000fea0003800200 */
.L_x_13213:
[----:B------:R-:W-:Y:S01]  /*2090*/  ISETP.NE.AND P0, PT, R7, 0x1, PT ;  /* 0x000000010700780c */ /* 0x000fe20003f05270 */
[----:B------:R-:W-:Y:S01]  /*20a0*/  BSSY.RECONVERGENT B0, `(.L_x_13218) ;  /* 0x0000048000007945 */ /* 0x000fe20003800200 */
[----:B------:R-:W-:-:S05]  /*20b0*/  I2FP.F32.U32 R104, R5 ;  /* 0x0000000500687245 */ /* 0x000fca0000201000 */
[----:B------:R-:W-:Y:S01]  /*20c0*/  FFMA.FTZ R5, R104, R175, 1.1641532182693481445e-10 ;  /* 0x2f00000068057423 */ /* 0x000fe200000100af */
[----:B------:R-:W-:Y:S02]  /*20d0*/  IMAD.U32 R104, R97, 0x10000, RZ ;  /* 0x0001000061687824 */ /* 0x000fe400078e00ff */
[----:B------:R-:W-:Y:S02]  /*20e0*/  HFMA2 R97, -RZ, RZ, 0, 1.1920928955078125e-07 ;  /* 0x00000002ff617431 */ /* 0x000fe400000001ff */
        /* <DEDUP_REMOVED lines=11> */
.L_x_13220:
        /* <DEDUP_REMOVED lines=13> */
.L_x_13222:
[----:B------:R-:W-:Y:S05]  /*2270*/  BSYNC.RECONVERGENT B1 ;  /* 0x0000000000017941 */ /* 0x000fea0003800200 */
.L_x_13221:
        /* <DEDUP_REMOVED lines=42> */
.L_x_13219:
[----:B------:R-:W-:Y:S05]  /*2520*/  BSYNC.RECONVERGENT B0 ;  /* 0x0000000000007941 */ /* 0x000fea0003800200 */
.L_x_13218:
[----:B------:R-:W-:Y:S01]  /*2530*/  ISETP.NE.AND P0, PT, R97, 0x1, PT ;  /* 0x000000016100780c */ /* 0x000fe20003f05270 */
[----:B------:R-:W-:Y:S01]  /*2540*/  BSSY.RECONVERGENT B0, `(.L_x_13223) ;  /* 0x0000049000007945 */ /* 0x000fe20003800200 */
[----:B------:R-:W-:Y:S01]  /*2550*/  I2FP.F32.U32 R106, R5 ;  /* 0x00000005006a7245 */ /* 0x000fe20000201000 */
[----:B------:R-:W-:-:S04]  /*2560*/  IMAD.MOV.U32 R7, RZ, RZ, 0x2 ;  /* 0x00000002ff077424 */ /* 0x000fc800078e00ff */
[----:B------:R-:W-:Y:S01]  /*2570*/  FFMA.FTZ R5, R106, R175, 1.1641532182693481445e-10 ;  /* 0x2f0000006a057423 */ /* 0x000fe200000100af */
[C---:B------:R-:W-:Y:S01]  /*2580*/  IMAD.U32 R106, R98.reuse, 0x10000, RZ ;  /* 0x00010000626a7824 */ /* 0x040fe200078e00ff */
[----:B------:R-:W-:-:S03]  /*2590*/  PRMT R98, R98, 0x7632, R98 ;  /* 0x0000763262627816 */ /* 0x000fc60000000062 */
        /* <DEDUP_REMOVED lines=11> */
.L_x_13225:
        /* <DEDUP_REMOVED lines=13> */
.L_x_13227:
[----:B------:R-:W-:Y:S05]  /*2720*/  BSYNC.RECONVERGENT B1 ;  /* 0x0000000000017941 */ /* 0x000fea0003800200 */
.L_x_13226:
        /* <DEDUP_REMOVED lines=42> */
.L_x_13224:
[----:B------:R-:W-:Y:S05]  /*29d0*/  BSYNC.RECONVERGENT B0 ;  /* 0x0000000000007941 */ /* 0x000fea0003800200 */
.L_x_13223:
[----:B------:R-:W-:Y:S01]  /*29e0*/  ISETP.NE.AND P4, PT, R7, 0x1, PT ;  /* 0x000000010700780c */ /* 0x000fe20003f85270 */
[----:B------:R-:W-:Y:S01]  /*29f0*/  BSSY.RECONVERGENT B0, `(.L_x_13228) ;  /* 0x0000048000007945 */ /* 0x000fe20003800200 */
[----:B------:R-:W-:Y:S01]  /*2a00*/  I2FP.F32.U32 R108, R5 ;  /* 0x00000005006c7245 */ /* 0x000fe20000201000 */
[----:B------:R-:W-:Y:S01]  /*2a10*/  IMAD.MOV.U32 R97, RZ, RZ, 0x2 ;  /* 0x00000002ff617424 */ /* 0x000fe200078e00ff */
[----:B------:R-:W-:-:S03]  /*2a20*/  SHF.L.U32 R98, R98, 0x10, RZ ;  /* 0x0000001062627819 */ /* 0x000fc600000006ff */
        /* <DEDUP_REMOVED lines=12> */
.L_x_13230:
        /* <DEDUP_REMOVED lines=13> */
.L_x_13232:
[----:B------:R-:W-:Y:S05]  /*2bc0*/  BSYNC.RECONVERGENT B1 ;  /* 0x0000000000017941 */ /* 0x000fea0003800200 */
.L_x_13231:
        /* <DEDUP_REMOVED lines=42> */
.L_x_13229:
[----:B------:R-:W-:Y:S05]  /*2e70*/  BSYNC.RECONVERGENT B0 ;  /* 0x0000000000007941 */ /* 0x000fea0003800200 */
.L_x_13228:
        /* <DEDUP_REMOVED lines=18> */
.L_x_13235:
        /* <DEDUP_REMOVED lines=13> */
.L_x_13237:
[----:B------:R-:W-:Y:S05]  /*3070*/  BSYNC.RECONVERGENT B1 ;  /* 0x0000000000017941 */ /* 0x000fea0003800200 */
.L_x_13236:
        /* <DEDUP_REMOVED lines=42> */
.L_x_13234:
[----:B------:R-:W-:Y:S05]  /*3320*/  BSYNC.RECONVERGENT B0 ;  /* 0x0000000000007941 */ /* 0x000fea0003800200 */
.L_x_13233:
[----:B------:R-:W-:Y:S01]  /*3330*/  IMAD.U32 R177, RZ, RZ, UR12 ;  /* 0x0000000cffb17e24 */ /* 0x000fe2000f8e00ff */
[----:B------:R-:W-:Y:S01]  /*3340*/  P2R R107, PR, RZ, 0x2 ;  /* 0x00000002ff6b7803 */ /* 0x000fe20000000000 */
[----:B------:R-:W-:Y:S01]  /*3350*/  IMAD.U32 R110, R99, 0x10000, RZ ;  /* 0x00010000636e7824 */ /* 0x000fe200078e00ff */
[----:B------:R-:W-:Y:S01]  /*3360*/  I2FP.F32.U32 R108, R7 ;  /* 0x00000007006c7245 */ /* 0x000fe20000201000 */
[-C--:B------:R-:W-:Y:S01]  /*3370*/  FMUL.FTZ R99, R96, R177.reuse ;  /* 0x000000b160637220 */ /* 0x080fe20000410000 */
[C---:B------:R-:W-:Y:S01]  /*3380*/  LOP3.LUT P1, RZ, R185.reuse, 0x2, RZ, 0xc0, !PT ;  /* 0x00000002b9ff7812 */ /* 0x040fe2000782c0ff */
[-C--:B------:R-:W-:Y:S01]  /*3390*/  FMUL.FTZ R103, R6, R177.reuse ;  /* 0x000000b106677220 */ /* 0x080fe20000410000 */
[----:B------:R-:W-:Y:S01]  /*33a0*/  FMUL.FTZ R4, R4, R177 ;  /* 0x000000b104047220 */ /* 0x000fe20000410000 */
[----:B------:R-:W-:Y:S01]  /*33b0*/  LOP3.LUT P5, RZ, R185, 0x8, RZ, 0xc0, !PT ;  /* 0x00000008b9ff7812 */ /* 0x000fe200078ac0ff */
[----:B------:R-:W-:Y:S01]  /*33c0*/  FFMA.FTZ R105, R108, R175, 1.1641532182693481445e-10 ;  /* 0x2f0000006c697423 */ /* 0x000fe200000100af */
        /* <DEDUP_REMOVED lines=26> */
.L_x_13197:
        /* <DEDUP_REMOVED lines=16> */
.L_x_13241:
        /* <DEDUP_REMOVED lines=13> */
.L_x_13243:
[----:B------:R-:W-:Y:S05]  /*3740*/  BSYNC.RECONVERGENT B1 ;  /* 0x0000000000017941 */ /* 0x000fea0003800200 */
.L_x_13242:
        /* <DEDUP_REMOVED lines=40> */
[----:B------:R-:W-:-:S07]  /*39d0*/  IMAD.MOV.U32 R4, RZ, RZ, R178 ;  /* 0x000000ffff047224 */ /* 0x000fce00078e00b2 */
.L_x_13240:
[----:B------:R-:W-:Y:S05]  /*39e0*/  BSYNC.RECONVERGENT B0 ;  /* 0x0000000000007941 */ /* 0x000fea0003800200 */
.L_x_13239:
[----:B------:R-:W-:Y:S01]  /*39f0*/  I2FP.F32.U32 R4, R4 ;  /* 0x0000000400047245 */ /* 0x000fe20000201000 */
[----:B-----5:R-:W-:Y:S01]  /*3a00*/  IMAD.U32 R6, R96, 0x10000, RZ ;  /* 0x0001000060067824 */ /* 0x020fe200078e00ff */
[----:B------:R-:W-:Y:S01]  /*3a10*/  MOV R176, UR11 ;  /* 0x0000000b00b07c02 */ /* 0x000fe20008000f00 */
[----:B------:R-:W-:Y:S01]  /*3a20*/  IMAD.U32 R177, RZ, RZ, UR12 ;  /* 0x0000000cffb17e24 */ /* 0x000fe2000f8e00ff */
[----:B------:R-:W-:Y:S01]  /*3a30*/  ISETP.NE.AND P0, PT, R7, 0x1, PT ;  /* 0x000000010700780c */ /* 0x000fe20003f05270 */
[----:B------:R-:W-:Y:S01]  /*3a40*/  FFMA.FTZ R5, R4, R175, 1.1641532182693481445e-10 ;  /* 0x2f00000004057423 */ /* 0x000fe200000100af */
[----:B------:R-:W-:Y:S01]  /*3a50*/  LOP3.LUT R185, R185, 0xfffffff7, RZ, 0xc0, !PT ;  /* 0xfffffff7b9b97812 */ /* 0x000fe200078ec0ff */
[----:B------:R-:W-:Y:S01]  /*3a60*/  BSSY.RECONVERGENT B0, `(.L_x_13244) ;  /* 0x0000048000007945 */ /* 0x000fe20003800200 */
[----:B------:R-:W-:Y:S01]  /*3a70*/  HFMA2 R104, -RZ, RZ, 0, 1.1920928955078125e-07 ;  /* 0x00000002ff687431 */ /* 0x000fe200000001ff */
        /* <DEDUP_REMOVED lines=14> */
.L_x_13246:
        /* <DEDUP_REMOVED lines=13> */
.L_x_13248:
[----:B------:R-:W-:Y:S05]  /*3c30*/  BSYNC.RECONVERGENT B1 ;  /* 0x0000000000017941 */ /* 0x000fea0003800200 */
.L_x_13247:
        /* <DEDUP_REMOVED lines=42> */
.L_x_13245:
[----:B------:R-:W-:Y:S05]  /*3ee0*/  BSYNC.RECONVERGENT B0 ;  /* 0x0000000000007941 */ /* 0x000fea0003800200 */
.L_x_13244:
        /* <DEDUP_REMOVED lines=23> */
.L_x_13251:
        /* <DEDUP_REMOVED lines=13> */
.L_x_13253:
[----:B------:R-:W-:Y:S05]  /*4130*/  BSYNC.RECONVERGENT B1 ;  /* 0x0000000000017941 */ /* 0x000fea0003800200 */
.L_x_13252:
        /* <DEDUP_REMOVED lines=42> */
.L_x_13250:
[----:B------:R-:W-:Y:S05]  /*43e0*/  BSYNC.RECONVERGENT B0 ;  /* 0x0000000000007941 */ /* 0x000fea0003800200 */
.L_x_13249:
        /* <DEDUP_REMOVED lines=20> */
.L_x_13256:
        /* <DEDUP_REMOVED lines=13> */
.L_x_13258:
[----:B------:R-:W-:Y:S05]  /*4600*/  BSYNC.RECONVERGENT B1 ;  /* 0x0000000000017941 */ /* 0x000fea0003800200 */
.L_x_13257:
        /* <DEDUP_REMOVED lines=42> */
.L_x_13255:
[----:B------:R-:W-:Y:S05]  /*48b0*/  BSYNC.RECONVERGENT B0 ;  /* 0x0000000000007941 */ /* 0x000fea0003800200 */
.L_x_13254:
        /* <DEDUP_REMOVED lines=24> */
.L_x_13261:
        /* <DEDUP_REMOVED lines=13> */
.L_x_13263:
[----:B------:R-:W-:Y:S05]  /*4b10*/  BSYNC.RECONVERGENT B1 ;  /* 0x0000000000017941 */ /* 0x000fea0003800200 */
.L_x_13262:
        /* <DEDUP_REMOVED lines=42> */
.L_x_13260:
[----:B------:R-:W-:Y:S05]  /*4dc0*/  BSYNC.RECONVERGENT B0 ;  /* 0x0000000000007941 */ /* 0x000fea0003800200 */
.L_x_13259:
        /* <DEDUP_REMOVED lines=21> */
.L_x_13266:
        /* <DEDUP_REMOVED lines=13> */
.L_x_13268:
[----:B------:R-:W-:Y:S05]  /*4ff0*/  BSYNC.RECONVERGENT B1 ;  /* 0x0000000000017941 */ /* 0x000fea0003800200 */
.L_x_13267:
        /* <DEDUP_REMOVED lines=42> */
.L_x_13265:
[----:B------:R-:W-:Y:S05]  /*52a0*/  BSYNC.RECONVERGENT B0 ;  /* 0x0000000000007941 */ /* 0x000fea0003800200 */
.L_x_13264:
        /* <DEDUP_REMOVED lines=23> */
.L_x_13271:
        /* <DEDUP_REMOVED lines=13> */
.L_x_13273:
[----:B------:R-:W-:Y:S05]  /*54f0*/  BSYNC.RECONVERGENT B1 ;  /* 0x0000000000017941 */ /* 0x000fea0003800200 */
.L_x_13272:
        /* <DEDUP_REMOVED lines=42> */
.L_x_13270:
[----:B------:R-:W-:Y:S05]  /*57a0*/  BSYNC.RECONVERGENT B0 ;  /* 0x0000000000007941 */ /* 0x000fea0003800200 */
.L_x_13269:
[----:B------:R-:W-:Y:S01]  /*57b0*/  ISETP.NE.AND P0, PT, R105, 0x1, PT ;  /* 0x000000016900780c */ /* 0x000fe20003f05270 */
[----:B------:R-:W-:Y:S01]  /*57c0*/  BSSY.RECONVERGENT B0, `(.L_x_13274) ;  /* 0x0000049000007945 */ /* 0x000fe20003800200 */
[----:B------:R-:W-:-:S05]  /*57d0*/  I2FP.F32.U32 R96, R7 ;  /* 0x0000000700607245 */ /* 0x000fca0000201000 */
[----:B------:R-:W-:Y:S01]  /*57e0*/  FFMA.FTZ R7, R96, R175, 1.1641532182693481445e-10 ;  /* 0x2f00000060077423 */ /* 0x000fe200000100af */
[----:B------:R-:W-:Y:S02]  /*57f0*/  IMAD.U32 R96, R97, 0x10000, RZ ;  /* 0x0001000061607824 */ /* 0x000fe400078e00ff */
[----:B------:R-:W-:Y:S02]  /*5800*/  HFMA2 R97, -RZ, RZ, 0, 1.1920928955078125e-07 ;  /* 0x00000002ff617431 */ /* 0x000fe400000001ff */
[----:B------:R-:W-:Y:S01]  /*5810*/  FSETP.LE.FTZ.AND P2, PT, R7, R176, PT ;  /* 0x000000b00700720b */ /* 0x000fe20003f53000 */
[----:B------:R-:W-:Y:S02]  /*5820*/  IMAD.MOV.U32 R7, RZ, RZ, R142 ;  /* 0x000000ffff077224 */ /* 0x000fe400078e008e */
[----:B------:R-:W-:Y:S01]  /*5830*/  FMUL.FTZ R103, R96, R177 ;  /* 0x000000b160677220 */ /* 0x000fe20000410000 */
[----:B------:R-:W-:Y:S09]  /*5840*/  @!P0 BRA `(.L_x_13275) ;  /* 0x0000000400008947 */ /* 0x000ff20003800000 */
        /* <DEDUP_REMOVED lines=8> */
.L_x_13276:
        /* <DEDUP_REMOVED lines=13> */
.L_x_13278:
[----:B------:R-:W-:Y:S05]  /*59a0*/  BSYNC.RECONVERGENT B1 ;  /* 0x0000000000017941 */ /* 0x000fea0003800200 */
.L_x_13277:
        /* <DEDUP_REMOVED lines=42> */
.L_x_13275:
[----:B------:R-:W-:Y:S05]  /*5c50*/  BSYNC.RECONVERGENT B0 ;  /* 0x0000000000007941 */ /* 0x000fea0003800200 */
.L_x_13274:
[----:B------:R-:W-:Y:S01]  /*5c60*/  I2FP.F32.U32 R96, R7 ;  /* 0x0000000700607245 */ /* 0x000fe20000201000 */
[----:B------:R-:W-:Y:S01]  /*5c70*/  BSSY.RECONVERGENT B0, `(.L_x_13279) ;  /* 0x000004f000007945 */ /* 0x000fe20003800200 */
[----:B------:R-:W-:Y:S01]  /*5c80*/  PRMT R7, R157, 0x7632, R7 ;  /* 0x000076329d077816 */ /* 0x000fe20000000007 */
[----:B------:R-:W-:Y:S01]  /*5c90*/  IMAD.MOV.U32 R105, RZ, RZ, 0x2 ;  /* 0x00000002ff697424 */ /* 0x000fe200078e00ff */
[----:B------:R-:W-:-:S03]  /*5ca0*/  ISETP.NE.AND P3, PT, R97, 0x1, PT ;  /* 0x000000016100780c */ /* 0x000fc60003f65270 */
        /* <DEDUP_REMOVED lines=19> */
.L_x_13281:
        /* <DEDUP_REMOVED lines=13> */
.L_x_13283:
[----:B------:R-:W-:Y:S05]  /*5eb0*/  BSYNC.RECONVERGENT B1 ;  /* 0x0000000000017941 */ /* 0x000fea0003800200 */
.L_x_13282:
        /* <DEDUP_REMOVED lines=42> */
.L_x_13280:
[----:B------:R-:W-:Y:S05]  /*6160*/  BSYNC.RECONVERGENT B0 ;  /* 0x0000000000007941 */ /* 0x000fea0003800200 */
.L_x_13279:
        /* <DEDUP_REMOVED lines=19> */
.L_x_13286:
        /* <DEDUP_REMOVED lines=13> */
.L_x_13288:
[----:B------:R-:W-:Y:S05]  /*6370*/  BSYNC.RECONVERGENT B1 ;  /* 0x0000000000017941 */ /* 0x000fea0003800200 */
.L_x_13287:
        /* <DEDUP_REMOVED lines=42> */
.L_x_13285:
[----:B------:R-:W-:Y:S05]  /*6620*/  BSYNC.RECONVERGENT B0 ;  /* 0x0000000000007941 */ /* 0x000fea0003800200 */
.L_x_13284:
        /* <DEDUP_REMOVED lines=23> */
.L_x_13291:
        /* <DEDUP_REMOVED lines=13> */
.L_x_13293:
[----:B------:R-:W-:Y:S05]  /*6870*/  BSYNC.RECONVERGENT B1 ;  /* 0x0000000000017941 */ /* 0x000fea0003800200 */
.L_x_13292:
        /* <DEDUP_REMOVED lines=42> */
.L_x_13290:
[----:B------:R-:W-:Y:S05]  /*6b20*/  BSYNC.RECONVERGENT B0 ;  /* 0x0000000000007941 */ /* 0x000fea0003800200 */
.L_x_13289:
        /* <DEDUP_REMOVED lines=18> */
.L_x_13296:
        /* <DEDUP_REMOVED lines=13> */
.L_x_13298:
[----:B------:R-:W-:Y:S05]  /*6d20*/  BSYNC.RECONVERGENT B1 ;  /* 0x0000000000017941 */ /* 0x000fea0003800200 */
.L_x_13297:
        /* <DEDUP_REMOVED lines=42> */
.L_x_13295:
[----:B------:R-:W-:Y:S05]  /*6fd0*/  BSYNC.RECONVERGENT B0 ;  /* 0x0000000000007941 */ /* 0x000fea0003800200 */
.L_x_13294:
        /* <DEDUP_REMOVED lines=24> */
.L_x_13301:
        /* <DEDUP_REMOVED lines=13> */
.L_x_13303:
[----:B------:R-:W-:Y:S05]  /*7230*/  BSYNC.RECONVERGENT B1 ;  /* 0x0000000000017941 */ /* 0x000fea0003800200 */
.L_x_13302:
        /* <DEDUP_REMOVED lines=42> */
.L_x_13300:
[----:B------:R-:W-:Y:S05]  /*74e0*/  BSYNC.RECONVERGENT B0 ;  /* 0x0000000000007941 */ /* 0x000fea0003800200 */
.L_x_13299:
        /* <DEDUP_REMOVED lines=19> */
.L_x_13306:
        /* <DEDUP_REMOVED lines=13> */
.L_x_13308:
[----:B------:R-:W-:Y:S05]  /*76f0*/  BSYNC.RECONVERGENT B1 ;  /* 0x0000000000017941 */ /* 0x000fea0003800200 */
.L_x_13307:
        /* <DEDUP_REMOVED lines=42> */
.L_x_13305:
[----:B------:R-:W-:Y:S05]  /*79a0*/  BSYNC.RECONVERGENT B0 ;  /* 0x0000000000007941 */ /* 0x000fea0003800200 */
.L_x_13304:
        /* <DEDUP_REMOVED lines=23> */
.L_x_13311:
        /* <DEDUP_REMOVED lines=13> */
.L_x_13313:
[----:B------:R-:W-:Y:S05]  /*7bf0*/  BSYNC.RECONVERGENT B1 ;  /* 0x0000000000017941 */ /* 0x000fea0003800200 */
.L_x_13312:
        /* <DEDUP_REMOVED lines=42> */
.L_x_13310:
[----:B------:R-:W-:Y:S05]  /*7ea0*/  BSYNC.RECONVERGENT B0 ;  /* 0x0000000000007941 */ /* 0x000fea0003800200 */
.L_x_13309:
        /* <DEDUP_REMOVED lines=18> */
.L_x_13316:
        /* <DEDUP_REMOVED lines=15> */
.L_x_13318:
[----:B------:R-:W-:Y:S05]  /*80c0*/  BSYNC.RECONVERGENT B1 ;  /* 0x0000000000017941 */ /* 0x000fea0003800200 */
.L_x_13317:
        /* <DEDUP_REMOVED lines=42> */
.L_x_13315:
[----:B------:R-:W-:Y:S05]  /*8370*/  BSYNC.RECONVERGENT B0 ;  /* 0x0000000000007941 */ /* 0x000fea0003800200 */
.L_x_13314:
[----:B------:R-:W-:Y:S02]  /*8380*/  PRMT R99, R159, 0x7632, R99 ;  /* 0x000076329f637816 */ /* 0x000fe40000000063 */
[----:B------:R-:W-:-:S03]  /*8390*/  I2FP.F32.U32 R104, R103 ;  /* 0x0000006700687245 */ /* 0x000fc60000201000 */
[----:B------:R-:W-:Y:S02]  /*83a0*/  IMAD.U32 R106, R99, 0x10000, RZ ;  /* 0x00010000636a7824 */ /* 0x000fe400078e00ff */
[----:B------:R-:W-:Y:S02]  /*83b0*/  FFMA.FTZ R99, R104, R175, 1.1641532182693481445e-10 ;  /* 0x2f00000068637423 */ /* 0x000fe400000100af */
[----:B------:R-:W-:-:S03]  /*83c0*/  FMUL.FTZ R106, R106, R177 ;  /* 0x000000b16a6a7220 */ /* 0x000fc60000410000 */
[----:B------:R-:W-:Y:S02]  /*83d0*/  FSETP.GTU.FTZ.AND P6, PT, R99, R176, PT ;  /* 0x000000b06300720b */ /* 0x000fe40003fdc000 */
[----:B------:R-:W-:Y:S02]  /*83e0*/  FSEL R99, R112, RZ, P5 ;  /* 0x000000ff70637208 */ /* 0x000fe40002800000 */
[----:B------:R-:W-:Y:S02]  /*83f0*/  FSEL R106, R106, RZ, !P6 ;  /* 0x000000ff6a6a7208 */ /* 0x000fe40007000000 */
[----:B------:R-:W-:-:S03]  /*8400*/  SEL R153, RZ, 0x1, P6 ;  /* 0x00000001ff997807 */ /* 0x000fc60003000000 */
[----:B------:R-:W-:-:S04]  /*8410*/  FADD.FTZ R99, R106, R99 ;  /* 0x000000636a637221 */ /* 0x000fc80000010000 */
[----:B------:R-:W-:-:S07]  /*8420*/  @P1 FADD.FTZ R99, R11, R99 ;  /* 0x000000630b631221 */ /* 0x000fce0000010000 */
.L_x_13238:
        /* <DEDUP_REMOVED lines=20> */
[----:B------:R-:W-:Y:S02]  /*8570*/  LOP3.LUT R107, R107, R106, RZ, 0xfc, !PT ;  /* 0x0000006a6b6b7212 */ /* 0x000fe400078efcff */
[----:B------:R-:W-:Y:S01]  /*8580*/  LOP3.LUT R106, R103, R104, RZ, 0xfc, !PT ;  /* 0x00000068676a7212 */ /* 0x000fe200078efcff */
[C---:B-1----:R-:W-:Y:S01]  /*8590*/  IMAD.WIDE.U32 R104, R139.reuse, 0x8, R134 ;  /* 0x000000088b687825 */ /* 0x042fe200078e0086 */
[----:B------:R0:W-:Y:S01]  /*85a0*/  STG.E.128 desc[UR6][R100.64], R4 ;  /* 0x0000000464007986 */ /* 0x0001e2000c101d06 */
[----:B------:R-:W-:-:S03]  /*85b0*/  IADD3 R155, PT, PT, R139, 0x20, RZ ;  /* 0x000000208b9b7810 */ /* 0x000fc60007ffe0ff */
[----:B------:R0:W-:Y:S02]  /*85c0*/  STG.E.128 desc[UR6][R100.64+0x10], R96 ;  /* 0x0000106064007986 */ /* 0x0001e4000c101d06 */
[C---:B------:R-:W-:Y:S02]  /*85d0*/  IMAD.WIDE.U32 R108, R155.reuse, 0x10, R124 ;  /* 0x000000109b6c7825 */ /* 0x040fe400078e007c */
[----:B------:R0:W-:Y:S02]  /*85e0*/  STG.E.64 desc[UR6][R104.64], R106 ;  /* 0x0000006a68007986 */ /* 0x0001e4000c101b06 */
[----:B--2---:R-:W-:-:S04]  /*85f0*/  @P1 IMAD.WIDE.U32 R112, R155, 0x20, R112 ;  /* 0x000000209b701825 */ /* 0x004fc800078e0070 */
[----:B---3--:R-:W-:Y:S01]  /*8600*/  @P0 IMAD.WIDE.U32 R110, R155, 0x10, R110 ;  /* 0x000000109b6e0825 */ /* 0x008fe200078e006e */
[----:B------:R-:W-:Y:S06]  /*8610*/  @!P0 BRA `(.L_x_13319) ;  /* 0x0000000000508947 */ /* 0x000fec0003800000 */
        /* <DEDUP_REMOVED lines=20> */
.L_x_13319:
        /* <DEDUP_REMOVED lines=21> */
.L_x_13323:
        /* <DEDUP_REMOVED lines=13> */
.L_x_13325:
[----:B------:R-:W-:Y:S05]  /*8980*/  BSYNC.RECONVERGENT B1 ;  /* 0x0000000000017941 */ /* 0x000fea0003800200 */
.L_x_13324:
        /* <DEDUP_REMOVED lines=42> */
.L_x_13322:
[----:B------:R-:W-:Y:S05]  /*8c30*/  BSYNC.RECONVERGENT B0 ;  /* 0x0000000000007941 */ /* 0x000fea0003800200 */
.L_x_13321:
        /* <DEDUP_REMOVED lines=8> */
[----:B------:R-:W-:Y:S01]  /*8cc0*/  FSETP.LE.FTZ.AND P4, PT, R101, R176, PT ;  /* 0x000000b06500720b */ /* 0x000fe20003f93000 */
[----:B------:R-:W-:-:S02]  /*8cd0*/  IMAD.MOV.U32 R101, RZ, RZ, R142 ;  /* 0x000000ffff657224 */ /* 0x000fc400078e008e */
        /* <DEDUP_REMOVED lines=11> */
.L_x_13328:
        /* <DEDUP_REMOVED lines=13> */
.L_x_13330:
[----:B------:R-:W-:Y:S05]  /*8e60*/  BSYNC.RECONVERGENT B1 ;  /* 0x0000000000017941 */ /* 0x000fea0003800200 */
.L_x_13329:
        /* <DEDUP_REMOVED lines=40> */
[----:B------:R-:W-:Y:S01]  /*90f0*/  IMAD.MOV.U32 R110, RZ, RZ, RZ ;  /* 0x000000ffff6e7224 */ /* 0x000fe200078e00ff */
[----:B------:R-:W-:-:S07]  /*9100*/  LOP3.LUT R144, R168, R100, R111, 0x96, !PT ;  /* 0x00000064a8907212 */ /* 0x000fce00078e966f */
.L_x_13327:
[----:B------:R-:W-:Y:S05]  /*9110*/  BSYNC.RECONVERGENT B0 ;  /* 0x0000000000007941 */ /* 0x000fea0003800200 */
.L_x_13326:
        /* <DEDUP_REMOVED lines=23> */
.L_x_13333:
        /* <DEDUP_REMOVED lines=13> */
.L_x_13335:
[----:B------:R-:W-:Y:S05]  /*9360*/  BSYNC.RECONVERGENT B1 ;  /* 0x0000000000017941 */ /* 0x000fea0003800200 */
.L_x_13334:
        /* <DEDUP_REMOVED lines=42> */
.L_x_13332:
[----:B------:R-:W-:Y:S05]  /*9610*/  BSYNC.RECONVERGENT B0 ;  /* 0x0000000000007941 */ /* 0x000fea0003800200 */
.L_x_13331:
        /* <DEDUP_REMOVED lines=20> */
.L_x_13338:
        /* <DEDUP_REMOVED lines=13> */
.L_x_13340:
[----:B------:R-:W-:Y:S05]  /*9830*/  BSYNC.RECONVERGENT B1 ;  /* 0x0000000000017941 */ /* 0x000fea0003800200 */
.L_x_13339:
        /* <DEDUP_REMOVED lines=42> */
.L_x_13337:
[----:B------:R-:W-:Y:S05]  /*9ae0*/  BSYNC.RECONVERGENT B0 ;  /* 0x0000000000007941 */ /* 0x000fea0003800200 */
.L_x_13336:
[----:B------:R-:W-:Y:S01]  /*9af0*/  I2FP.F32.U32 R102, R101 ;  /* 0x0000006500667245 */ /* 0x000fe20000201000 */
[----:B------:R-:W-:Y:S01]  /*9b00*/  BSSY.RECONVERGENT B0, `(.L_x_13341) ;  /* 0x000004f000007945 */ /* 0x000fe20003800200 */
[----:B------:R-:W-:Y:S02]  /*9b10*/  PRMT R101, R156, 0x7632, R101 ;  /* 0x000076329c657816 */ /* 0x000fe40000000065 */
[----:B------:R-:W-:Y:S02]  /*9b20*/  ISETP.NE.AND P3, PT, R110, 0x1, PT ;  /* 0x000000016e00780c */ /* 0x000fe40003f65270 */
[----:B------:R-:W-:Y:S01]  /*9b30*/  SHF.L.U32 R104, R101, 0x10, RZ ;  /* 0x0000001065687819 */ /* 0x000fe200000006ff */
[----:B------:R-:W-:Y:S01]  /*9b40*/  FFMA.FTZ R101, R102, R175, 1.1641532182693481445e-10 ;  /* 0x2f00000066657423 */ /* 0x000fe200000100af */
[----:B------:R-:W-:-:S03]  /*9b50*/  IMAD.MOV.U32 R102, RZ, RZ, R142 ;  /* 0x000000ffff667224 */ /* 0x000fc600078e008e */
[----:B------:R-:W-:Y:S01]  /*9b60*/  FMUL.FTZ R104, R104, R177 ;  /* 0x000000b168687220 */ /* 0x000fe20000410000 */
[----:B------:R-:W-:Y:S02]  /*9b70*/  FSETP.GTU.FTZ.AND P2, PT, R101, R176, PT ;  /* 0x000000b06500720b */ /* 0x000fe40003f5c000 */
[----:B------:R-:W-:Y:S01]  /*9b80*/  FSEL R101, R109, RZ, P4 ;  /* 0x000000ff6d657208 */ /* 0x000fe20002000000 */
[----:B------:R-:W-:Y:S01]  /*9b90*/  IMAD.MOV.U32 R109, RZ, RZ, 0x2 ;  /* 0x00000002ff6d7424 */ /* 0x000fe200078e00ff */
        /* <DEDUP_REMOVED lines=13> */
.L_x_13343:
        /* <DEDUP_REMOVED lines=13> */
.L_x_13345:
[----:B------:R-:W-:Y:S05]  /*9d40*/  BSYNC.RECONVERGENT B1 ;  /* 0x0000000000017941 */ /* 0x000fea0003800200 */
.L_x_13344:
        /* <DEDUP_REMOVED lines=42> */
.L_x_13342:
[----:B------:R-:W-:Y:S05]  /*9ff0*/  BSYNC.RECONVERGENT B0 ;  /* 0x0000000000007941 */ /* 0x000fea0003800200 */
.L_x_13341:
[----:B------:R-:W-:Y:S01]  /*a000*/  I2FP.F32.U32 R102, R102 ;  /* 0x0000006600667245 */ /* 0x000fe20000201000 */
[----:B------:R-:W-:Y:S01]  /*a010*/  BSSY.RECONVERGENT B0, `(.L_x_13346) ;  /* 0x000004c000007945 */ /* 0x000fe20003800200 */
[----:B------:R-:W-:Y:S01]  /*a020*/  ISETP.NE.AND P2, PT, R109, 0x1, PT ;  /* 0x000000016d00780c */ /* 0x000fe20003f45270 */
[----:B------:R-:W-:Y:S01]  /*a030*/  HFMA2 R111, -RZ, RZ, 0, 1.1920928955078125e-07 ;  /* 0x00000002ff6f7431 */ /* 0x000fe200000001ff */
[----:B------:R-:W-:Y:S01]  /*a040*/  LOP3.LUT R185, R185, 0xfffffffb, RZ, 0xc0, !PT ;  /* 0xfffffffbb9b97812 */ /* 0x000fe200078ec0ff */
[----:B------:R-:W-:Y:S01]  /*a050*/  FFMA.FTZ R103, R102, R175, 1.1641532182693481445e-10 ;  /* 0x2f00000066677423 */ /* 0x000fe200000100af */
[C---:B------:R-:W-:Y:S01]  /*a060*/  IMAD.U32 R102, R105.reuse, 0x10000, RZ ;  /* 0x0001000069667824 */ /* 0x040fe200078e00ff */
[----:B------:R-:W-:-:S03]  /*a070*/  PRMT R105, R105, 0x7632, R105 ;  /* 0x0000763269697816 */ /* 0x000fc60000000069 */
[----:B------:R-:W-:Y:S01]  /*a080*/  FSETP.LE.FTZ.AND P4, PT, R103, R176, PT ;  /* 0x000000b06700720b */ /* 0x000fe20003f93000 */
[----:B------:R-:W-:Y:S02]  /*a090*/  IMAD.MOV.U32 R103, RZ, RZ, R142 ;  /* 0x000000ffff677224 */ /* 0x000fe400078e008e */
[----:B------:R-:W-:-:S10]  /*a0a0*/  FMUL.FTZ R104, R102, R177 ;  /* 0x000000b166687220 */ /* 0x000fd40000410000 */
        /* <DEDUP_REMOVED lines=10> */
.L_x_13348:
        /* <DEDUP_REMOVED lines=13> */
.L_x_13350:
[----:B------:R-:W-:Y:S05]  /*a220*/  BSYNC.RECONVERGENT B1 ;  /* 0x0000000000017941 */ /* 0x000fea0003800200 */
.L_x_13349:
        /* <DEDUP_REMOVED lines=37> */
[----:B------:R-:W-:Y:S02]  /*a480*/  HFMA2 R111, -RZ, RZ, 0, 0 ;  /* 0x00000000ff6f7431 */ /* 0x000fe400000001ff */
[----:B------:R-:W-:Y:S01]  /*a490*/  IMAD.WIDE.U32 R112, R112, -0x2daee0ad, RZ ;  /* 0xd2511f5370707825 */ /* 0x000fe200078e00ff */
[----:B------:R-:W-:-:S03]  /*a4a0*/  LOP3.LUT R143, R170, R110, R143, 0x96, !PT ;  /* 0x0000006eaa8f7212 */ /* 0x000fc600078e968f */
[----:B------:R-:W-:Y:S01]  /*a4b0*/  IMAD.MOV.U32 R108, RZ, RZ, R112 ;  /* 0x000000ffff6c7224 */ /* 0x000fe200078e0070 */
[----:B------:R-:W-:-:S07]  /*a4c0*/  LOP3.LUT R144, R168, R102, R113, 0x96, !PT ;  /* 0x00000066a8907212 */ /* 0x000fce00078e9671 */
.L_x_13347:
[----:B------:R-:W-:Y:S05]  /*a4d0*/  BSYNC.RECONVERGENT B0 ;  /* 0x0000000000007941 */ /* 0x000fea0003800200 */
.L_x_13346:
[----:B------:R-:W-:Y:S01]  /*a4e0*/  I2FP.F32.U32 R102, R103 ;  /* 0x0000006700667245 */ /* 0x000fe20000201000 */
[----:B------:R-:W-:Y:S01]  /*a4f0*/  IMAD.U32 R110, R157, 0x10000, RZ ;  /* 0x000100009d6e7824 */ /* 0x000fe200078e00ff */
[----:B------:R-:W-:Y:S01]  /*a500*/  ISETP.NE.AND P3, PT, R111, 0x1, PT ;  /* 0x000000016f00780c */ /* 0x000fe20003f65270 */
[----:B------:R-:W-:Y:S02]  /*a510*/  BSSY.RECONVERGENT B0, `(.L_x_13351) ;  /* 0x000004c000007945 */ /* 0x000fe40003800200 */
[----:B------:R-:W-:Y:S01]  /*a520*/  FFMA.FTZ R103, R102, R175, 1.1641532182693481445e-10 ;  /* 0x2f00000066677423 */ /* 0x000fe200000100af */
[----:B------:R-:W-:Y:S01]  /*a530*/  FMUL.FTZ R102, R110, R177 ;  /* 0x000000b16e667220 */ /* 0x000fe20000410000 */
[----:B------:R-:W-:-:S03]  /*a540*/  IMAD.MOV.U32 R110, RZ, RZ, 0x2 ;  /* 0x00000002ff6e7424 */ /* 0x000fc600078e00ff */
        /* <DEDUP_REMOVED lines=16> */
.L_x_13353:
        /* <DEDUP_REMOVED lines=13> */
.L_x_13355:
[----:B------:R-:W-:Y:S05]  /*a720*/  BSYNC.RECONVERGENT B1 ;  /* 0x0000000000017941 */ /* 0x000fea0003800200 */
.L_x_13354:
        /* <DEDUP_REMOVED lines=42> */
.L_x_13352:
[----:B------:R-:W-:Y:S05]  /*a9d0*/  BSYNC.RECONVERGENT B0 ;  /* 0x0000000000007941 */ /* 0x000fea0003800200 */
.L_x_13351:
[----:B------:R-:W-:Y:S01]  /*a9e0*/  I2FP.F32.U32 R104, R103 ;  /* 0x0000006700687245 */ /* 0x000fe20000201000 */
[----:B------:R-:W-:Y:S01]  /*a9f0*/  BSSY.RECONVERGENT B0, `(.L_x_13356) ;  /* 0x000004b000007945 */ /* 0x000fe20003800200 */
[----:B------:R-:W-:Y:S02]  /*aa00*/  ISETP.NE.AND P2, PT, R110, 0x1, PT ;  /* 0x000000016e00780c */ /* 0x000fe40003f45270 */
[----:B------:R-:W-:Y:S01]  /*aa10*/  LOP3.LUT R185, R185, 0xfffffffd, RZ, 0xc0, !PT ;  /* 0xfffffffdb9b97812 */ /* 0x000fe200078ec0ff */
[----:B------:R-:W-:Y:S01]  /*aa20*/  FFMA.FTZ R103, R104, R175, 1.1641532182693481445e-10 ;  /* 0x2f00000068677423 */ /* 0x000fe200000100af */
[----:B------:R-:W-:Y:S01]  /*aa30*/  SHF.L.U32 R104, R105, 0x10, RZ ;  /* 0x0000001069687819 */ /* 0x000fe200000006ff */
[----:B------:R-:W-:-:S03]  /*aa40*/  IMAD.MOV.U32 R105, RZ, RZ, 0x2 ;  /* 0x00000002ff697424 */ /* 0x000fc600078e00ff */
        /* <DEDUP_REMOVED lines=13> */
.L_x_13358:
        /* <DEDUP_REMOVED lines=13> */
.L_x_13360:
[----:B------:R-:W-:Y:S05]  /*abf0*/  BSYNC.RECONVERGENT B1 ;  /* 0x0000000000017941 */ /* 0x000fea0003800200 */
.L_x_13359:
        /* <DEDUP_REMOVED lines=42> */
.L_x_13357:
[----:B------:R-:W-:Y:S05]  /*aea0*/  BSYNC.RECONVERGENT B0 ;  /* 0x0000000000007941 */ /* 0x000fea0003800200 */
.L_x_13356:
[----:B------:R-:W-:Y:S01]  /*aeb0*/  I2FP.F32.U32 R104, R103 ;  /* 0x0000006700687245 */ /* 0x000fe20000201000 */
[----:B------:R-:W-:Y:S01]  /*aec0*/  BSSY.RECONVERGENT B0, `(.L_x_13361) ;  /* 0x000004f000007945 */ /* 0x000fe20003800200 */
[----:B------:R-:W-:-:S05]  /*aed0*/  PRMT R103, R157, 0x7632, R103 ;  /* 0x000076329d677816 */ /* 0x000fca0000000067 */
[----:B------:R-:W-:Y:S02]  /*aee0*/  IMAD.U32 R110, R103, 0x10000, RZ ;  /* 0x00010000676e7824 */ /* 0x000fe400078e00ff */
[----:B------:R-:W-:Y:S01]  /*aef0*/  FFMA.FTZ R103, R104, R175, 1.1641532182693481445e-10 ;  /* 0x2f00000068677423 */ /* 0x000fe200000100af */
[----:B------:R-:W-:Y:S02]  /*af00*/  IMAD.MOV.U32 R104, RZ, RZ, R142 ;  /* 0x000000ffff687224 */ /* 0x000fe400078e008e */
[----:B------:R-:W-:Y:S02]  /*af10*/  FMUL.FTZ R110, R110, R177 ;  /* 0x000000b16e6e7220 */ /* 0x000fe40000410000 */
[----:B------:R-:W-:Y:S02]  /*af20*/  FSETP.GTU.FTZ.AND P2, PT, R103, R176, PT ;  /* 0x000000b06700720b */ /* 0x000fe40003f5c000 */
[----:B------:R-:W-:Y:S02]  /*af30*/  FSEL R103, R109, RZ, P4 ;  /* 0x000000ff6d677208 */ /* 0x000fe40002000000 */
[----:B------:R-:W-:-:S02]  /*af40*/  FSEL R110, R110, RZ, !P2 ;  /* 0x000000ff6e6e7208 */ /* 0x000fc40005000000 */
        /* <DEDUP_REMOVED lines=14> */
.L_x_13363:
        /* <DEDUP_REMOVED lines=13> */
.L_x_13365:
[----:B------:R-:W-:Y:S05]  /*b100*/  BSYNC.RECONVERGENT B1 ;  /* 0x0000000000017941 */ /* 0x000fea0003800200 */
.L_x_13364:
        /* <DEDUP_REMOVED lines=42> */
.L_x_13362:
[----:B------:R-:W-:Y:S05]  /*b3b0*/  BSYNC.RECONVERGENT B0 ;  /* 0x0000000000007941 */ /* 0x000fea0003800200 */
.L_x_13361:
[----:B------:R-:W-:Y:S01]  /*b3c0*/  ISETP.NE.AND P3, PT, R110, 0x1, PT ;  /* 0x000000016e00780c */ /* 0x000fe20003f65270 */
[----:B------:R-:W-:Y:S01]  /*b3d0*/  BSSY.RECONVERGENT B0, `(.L_x_13366) ;  /* 0x000004a000007945 */ /* 0x000fe20003800200 */
[----:B------:R-:W-:Y:S01]  /*b3e0*/  I2FP.F32.U32 R104, R104 ;  /* 0x0000006800687245 */ /* 0x000fe20000201000 */
[----:B------:R-:W-:-:S04]  /*b3f0*/  IMAD.MOV.U32 R111, RZ, RZ, 0x2 ;  /* 0x00000002ff6f7424 */ /* 0x000fc800078e00ff */
[----:B------:R-:W-:Y:S01]  /*b400*/  FFMA.FTZ R105, R104, R175, 1.1641532182693481445e-10 ;  /* 0x2f00000068697423 */ /* 0x000fe200000100af */
[C---:B------:R-:W-:Y:S01]  /*b410*/  IMAD.U32 R104, R106.reuse, 0x10000, RZ ;  /* 0x000100006a687824 */ /* 0x040fe200078e00ff */
[----:B------:R-:W-:-:S03]  /*b420*/  PRMT R106, R106, 0x7632, R106 ;  /* 0x000076326a6a7816 */ /* 0x000fc6000000006a */
        /* <DEDUP_REMOVED lines=12> */
.L_x_13368:
        /* <DEDUP_REMOVED lines=13> */
.L_x_13370:
[----:B------:R-:W-:Y:S05]  /*b5c0*/  BSYNC.RECONVERGENT B1 ;  /* 0x0000000000017941 */ /* 0x000fea0003800200 */
.L_x_13369:
        /* <DEDUP_REMOVED lines=41> */
[----:B------:R-:W-:-:S07]  /*b860*/  IMAD.MOV.U32 R111, RZ, RZ, RZ ;  /* 0x000000ffff6f7224 */ /* 0x000fce00078e00ff */
.L_x_13367:
[----:B------:R-:W-:Y:S05]  /*b870*/  BSYNC.RECONVERGENT B0 ;  /* 0x0000000000007941 */ /* 0x000fea0003800200 */
.L_x_13366:
[----:B------:R-:W-:Y:S01]  /*b880*/  I2FP.F32.U32 R104, R105 ;  /* 0x0000006900687245 */ /* 0x000fe20000201000 */
[----:B------:R-:W-:Y:S01]  /*b890*/  BSSY.RECONVERGENT B0, `(.L_x_13371) ;  /* 0x000004e000007945 */ /* 0x000fe20003800200 */
[----:B------:R-:W-:Y:S01]  /*b8a0*/  SHF.L.U32 R110, R158, 0x10, RZ ;  /* 0x000000109e6e7819 */ /* 0x000fe200000006ff */
[----:B------:R-:W-:Y:S02]  /*b8b0*/  IMAD.MOV.U32 R112, RZ, RZ, 0x2 ;  /* 0x00000002ff707424 */ /* 0x000fe400078e00ff */
        /* <DEDUP_REMOVED lines=19> */
.L_x_13373:
        /* <DEDUP_REMOVED lines=13> */
.L_x_13375:
[----:B------:R-:W-:Y:S05]  /*bac0*/  BSYNC.RECONVERGENT B1 ;  /* 0x0000000000017941 */ /* 0x000fea0003800200 */
.L_x_13374:
        /* <DEDUP_REMOVED lines=42> */
.L_x_13372:
[----:B------:R-:W-:Y:S05]  /*bd70*/  BSYNC.RECONVERGENT B0 ;  /* 0x0000000000007941 */ /* 0x000fea0003800200 */
.L_x_13371:
        /* <DEDUP_REMOVED lines=18> */
.L_x_13378:
        /* <DEDUP_REMOVED lines=13> */
.L_x_13380:
[----:B------:R-:W-:Y:S05]  /*bf70*/  BSYNC.RECONVERGENT B1 ;  /* 0x0000000000017941 */ /* 0x000fea0003800200 */
.L_x_13379:
        /* <DEDUP_REMOVED lines=42> */
.L_x_13377:
[----:B------:R-:W-:Y:S05]  /*c220*/  BSYNC.RECONVERGENT B0 ;  /* 0x0000000000007941 */ /* 0x000fea0003800200 */
.L_x_13376:
[----:B------:R-:W-:Y:S01]  /*c230*/  PRMT R105, R158, 0x7632, R105 ;  /* 0x000076329e697816 */ /* 0x000fe20000000069 */
[----:B------:R-:W-:Y:S01]  /*c240*/  BSSY.RECONVERGENT B0, `(.L_x_13381) ;  /* 0x000004f000007945 */ /* 0x000fe20003800200 */
[----:B------:R-:W-:Y:S01]  /*c250*/  I2FP.F32.U32 R106, R109 ;  /* 0x0000006d006a7245 */ /* 0x000fe20000201000 */
[----:B------:R-:W-:Y:S02]  /*c260*/  IMAD.MOV.U32 R112, RZ, RZ, 0x2 ;  /* 0x00000002ff707424 */ /* 0x000fe400078e00ff */
        /* <DEDUP_REMOVED lines=20> */
.L_x_13383:
        /* <DEDUP_REMOVED lines=13> */
.L_x_13385:
[----:B------:R-:W-:Y:S05]  /*c480*/  BSYNC.RECONVERGENT B1 ;  /* 0x0000000000017941 */ /* 0x000fea0003800200 */
.L_x_13384:
        /* <DEDUP_REMOVED lines=42> */
.L_x_13382:
[----:B------:R-:W-:Y:S05]  /*c730*/  BSYNC.RECONVERGENT B0 ;  /* 0x0000000000007941 */ /* 0x000fea0003800200 */
.L_x_13381:
        /* <DEDUP_REMOVED lines=19> */
.L_x_13388:
        /* <DEDUP_REMOVED lines=13> */
.L_x_13390:
[----:B------:R-:W-:Y:S05]  /*c940*/  BSYNC.RECONVERGENT B1 ;  /* 0x0000000000017941 */ /* 0x000fea0003800200 */
.L_x_13389:
        /* <DEDUP_REMOVED lines=42> */
.L_x_13387:
[----:B------:R-:W-:Y:S05]  /*cbf0*/  BSYNC.RECONVERGENT B0 ;  /* 0x0000000000007941 */ /* 0x000fea0003800200 */
.L_x_13386:
        /* <DEDUP_REMOVED lines=23> */
.L_x_13393:
        /* <DEDUP_REMOVED lines=13> */
.L_x_13395:
[----:B------:R-:W-:Y:S05]  /*ce40*/  BSYNC.RECONVERGENT B1 ;  /* 0x0000000000017941 */ /* 0x000fea0003800200 */
.L_x_13394:
        /* <DEDUP_REMOVED lines=42> */
.L_x_13392:
[----:B------:R-:W-:Y:S05]  /*d0f0*/  BSYNC.RECONVERGENT B0 ;  /* 0x0000000000007941 */ /* 0x000fea0003800200 */
.L_x_13391:
        /* <DEDUP_REMOVED lines=18> */
.L_x_13398:
        /* <DEDUP_REMOVED lines=15> */
.L_x_13400:
[----:B------:R-:W-:Y:S05]  /*d310*/  BSYNC.RECONVERGENT B1 ;  /* 0x0000000000017941 */ /* 0x000fea0003800200 */
.L_x_13399:
        /* <DEDUP_REMOVED lines=42> */
.L_x_13397:
[----:B------:R-:W-:Y:S05]  /*d5c0*/  BSYNC.RECONVERGENT B0 ;  /* 0x0000000000007941 */ /* 0x000fea0003800200 */
.L_x_13396:
        /* <DEDUP_REMOVED lines=12> */
.L_x_13320:
        /* <DEDUP_REMOVED lines=16> */
.L_x_13404:
        /* <DEDUP_REMOVED lines=13> */
.L_x_13406:
[----:B------:R-:W-:Y:S05]  /*d860*/  BSYNC.RECONVERGENT B1 ;  /* 0x0000000000017941 */ /* 0x000fea0003800200 */
.L_x_13405:
        /* <DEDUP_REMOVED lines=42> */
.L_x_13403:
[----:B------:R-:W-:Y:S05]  /*db10*/  BSYNC.RECONVERGENT B0 ;  /* 0x0000000000007941 */ /* 0x000fea0003800200 */
.L_x_13402:
        /* <DEDUP_REMOVED lines=20> */
.L_x_13409:
        /* <DEDUP_REMOVED lines=13> */
.L_x_13411:
[----:B------:R-:W-:Y:S05]  /*dd30*/  BSYNC.RECONVERGENT B1 ;  /* 0x0000000000017941 */ /* 0x000fea0003800200 */
.L_x_13410:
        /* <DEDUP_REMOVED lines=42> */
.L_x_13408:
[----:B------:R-:W-:Y:S05]  /*dfe0*/  BSYNC.RECONVERGENT B0 ;  /* 0x0000000000007941 */ /* 0x000fea0003800200 */
.L_x_13407:
        /* <DEDUP_REMOVED lines=19> */
.L_x_13414:
        /* <DEDUP_REMOVED lines=13> */
.L_x_13416:
[----:B------:R-:W-:Y:S05]  /*e1f0*/  BSYNC.RECONVERGENT B1 ;  /* 0x0000000000017941 */ /* 0x000fea0003800200 */
.L_x_13415:
        /* <DEDUP_REMOVED lines=42> */
.L_x_13413:
[----:B------:R-:W-:Y:S05]  /*e4a0*/  BSYNC.RECONVERGENT B0 ;  /* 0x0000000000007941 */ /* 0x000fea0003800200 */
.L_x_13412:
        /* <DEDUP_REMOVED lines=20> */
.L_x_13419:
        /* <DEDUP_REMOVED lines=13> */
.L_x_13421:
[----:B------:R-:W-:Y:S05]  /*e6c0*/  BSYNC.RECONVERGENT B1 ;  /* 0x0000000000017941 */ /* 0x000fea0003800200 */
.L_x_13420:
        /* <DEDUP_REMOVED lines=42> */
.L_x_13418:
[----:B------:R-:W-:Y:S05]  /*e970*/  BSYNC.RECONVERGENT B0 ;  /* 0x0000000000007941 */ /* 0x000fea0003800200 */
.L_x_13417:
        /* <DEDUP_REMOVED lines=19> */
.L_x_13424:
        /* <DEDUP_REMOVED lines=13> */
.L_x_13426:
[----:B------:R-:W-:Y:S05]  /*eb80*/  BSYNC.RECONVERGENT B1 ;  /* 0x0000000000017941 */ /* 0x000fea0003800200 */
.L_x_13425:
        /* <DEDUP_REMOVED lines=42> */
.L_x_13423:
[----:B------:R-:W-:Y:S05]  /*ee30*/  BSYNC.RECONVERGENT B0 ;  /* 0x0000000000007941 */ /* 0x000fea0003800200 */
.L_x_13422:
        /* <DEDUP_REMOVED lines=18> */
.L_x_13429:
        /* <DEDUP_REMOVED lines=13> */
.L_x_13431:
[----:B------:R-:W-:Y:S05]  /*f030*/  BSYNC.RECONVERGENT B1 ;  /* 0x0000000000017941 */ /* 0x000fea0003800200 */
.L_x_13430:
        /* <DEDUP_REMOVED lines=42> */
.L_x_13428:
[----:B------:R-:W-:Y:S05]  /*f2e0*/  BSYNC.RECONVERGENT B0 ;  /* 0x0000000000007941 */ /* 0x000fea0003800200 */
.L_x_13427:
        /* <DEDUP_REMOVED lines=17> */
.L_x_13434:
        /* <DEDUP_REMOVED lines=13> */
.L_x_13436:
[----:B------:R-:W-:Y:S05]  /*f4d0*/  BSYNC.RECONVERGENT B1 ;  /* 0x0000000000017941 */ /* 0x000fea0003800200 */
.L_x_13435:
        /* <DEDUP_REMOVED lines=42> */
.L_x_13433:
[----:B------:R-:W-:Y:S05]  /*f780*/  BSYNC.RECONVERGENT B0 ;  /* 0x0000000000007941 */ /* 0x000fea0003800200 */
.L_x_13432:
        /* <DEDUP_REMOVED lines=18> */
.L_x_13439:
        /* <DEDUP_REMOVED lines=13> */
.L_x_13441:
[----:B------:R-:W-:Y:S05]  /*f980*/  BSYNC.RECONVERGENT B1 ;  /* 0x0000000000017941 */ /* 0x000fea0003800200 */
.L_x_13440:
        /* <DEDUP_REMOVED lines=42> */
.L_x_13438:
[----:B------:R-:W-:Y:S05]  /*fc30*/  BSYNC.RECONVERGENT B0 ;  /* 0x0000000000007941 */ /* 0x000fea0003800200 */
.L_x_13437:
[-C--:B------:R-:W-:Y:S01]  /*fc40*/  FMUL.FTZ R105, R106, R177.reuse ;  /* 0x000000b16a697220 */ /* 0x080fe20000410000 */
[----:B------:R-:W-:Y:S01]  /*fc50*/  P2R R111, PR, RZ, 0x2 ;  /* 0x00000002ff6f7803 */ /* 0x000fe20000000000 */
[----:B------:R-:W-:Y:S01]  /*fc60*/  FMUL.FTZ R100, R100, R177 ;  /* 0x000000b164647220 */ /* 0x000fe20000410000 */
[----:B------:R-:W-:Y:S01]  /*fc70*/  I2FP.F32.U32 R106, R103 ;  /* 0x00000067006a7245 */ /* 0x000fe20000201000 */
[-C--:B------:R-:W-:Y:S01]  /*fc80*/  FMUL.FTZ R101, R126, R177.reuse ;  /* 0x000000b17e657220 */ /* 0x080fe20000410000 */
[----:B------:R-:W-:Y:S01]  /*fc90*/  LOP3.LUT P1, RZ, R185, 0x10, RZ, 0xc0, !PT ;  /* 0x00000010b9ff7812 */ /* 0x000fe2000782c0ff */
[----:B------:R-:W-:Y:S01]  /*fca0*/  IMAD.U32 R114, R107, 0x10000, RZ ;  /* 0x000100006b727824 */ /* 0x000fe200078e00ff */
[----:B------:R-:W-:Y:S01]  /*fcb0*/  P2R R113, PR, RZ, 0x1 ;  /* 0x00000001ff717803 */ /* 0x000fe20000000000 */
[-C--:B------:R-:W-:Y:S01]  /*fcc0*/  FMUL.FTZ R102, R102, R177.reuse ;  /* 0x000000b166667220 */ /* 0x080fe20000410000 */
[C---:B------:R-:W-:Y:S01]  /*fcd0*/  LOP3.LUT P0, RZ, R185.reuse, 0x8, RZ, 0xc0, !PT ;  /* 0x00000008b9ff7812 */ /* 0x040fe2000780c0ff */
[----:B------:R-:W-:Y:S01]  /*fce0*/  FMUL.FTZ R107, R104, R177 ;  /* 0x000000b1686b7220 */ /* 0x000fe20000410000 */
[----:B------:R-:W-:Y:S01]  /*fcf0*/  LOP3.LUT P5, RZ, R185, 0x4, RZ, 0xc0, !PT ;  /* 0x00000004b9ff7812 */ /* 0x000fe200078ac0ff */
[----:B------:R-:W-:Y:S01]  /*fd00*/  FFMA.FTZ R109, R106, R175, 1.1641532182693481445e-10 ;  /* 0x2f0000006a6d7423 */ /* 0x000fe200000100af */
[----:B------:R-:W-:Y:S01]  /*fd10*/  FSEL R100, R100, RZ, P1 ;  /* 0x000000ff64647208 */ /* 0x000fe20000800000 */
[-C--:B------:R-:W-:Y:S01]  /*fd20*/  FMUL.FTZ R112, R112, R177.reuse ;  /* 0x000000b170707220 */ /* 0x080fe20000410000 */
[----:B------:R-:W-:Y:S01]  /*fd30*/  ISETP.NE.AND P1, PT, R111, RZ, PT ;  /* 0x000000ff6f00720c */ /* 0x000fe20003f25270 */
[-C--:B------:R-:W-:Y:S01]  /*fd40*/  FMUL.FTZ R110, R110, R177.reuse ;  /* 0x000000b16e6e7220 */ /* 0x080fe20000410000 */
[----:B------:R-:W-:Y:S01]  /*fd50*/  FSEL R106, R101, RZ, P4 ;  /* 0x000000ff656a7208 */ /* 0x000fe20002000000 */
[----:B------:R-:W-:Y:S01]  /*fd60*/  FMUL.FTZ R114, R114, R177 ;  /* 0x000000b172727220 */ /* 0x000fe20000410000 */
[----:B------:R-:W-:-:S02]  /*fd70*/  FSEL R101, R102, RZ, P0 ;  /* 0x000000ff66657208 */ /* 0x000fc40000000000 */
        /* <DEDUP_REMOVED lines=15> */
[----:B------:R-:W-:Y:S01]  /*fe70*/  @P1 FADD.FTZ R106, R10, R106 ;  /* 0x0000006a0a6a1221 */ /* 0x000fe20000010000 */
[----:B------:R-:W-:-:S10]  /*fe80*/  @P1 FADD.FTZ R107, R11, R107 ;  /* 0x0000006b0b6b1221 */ /* 0x000fd40000010000 */
.L_x_13401:
[----:B------:R-:W-:Y:S01]  /*fe90*/  SEL R115, RZ, 0x1000000, !P5 ;  /* 0x01000000ff737807 */ /* 0x000fe20006800000 */
[----:B------:R-:W-:Y:S01]  /*fea0*/  IMAD.WIDE.U32 R116, R155, 0x8, R134 ;  /* 0x000000089b747825 */ /* 0x000fe200078e0086 */
[----:B------:R-:W-:Y:S01]  /*feb0*/  SEL R114, RZ, 0x10000, !P4 ;  /* 0x00010000ff727807 */ /* 0x000fe20006000000 */
[----:B------:R-:W0:Y:S01]  /*fec0*/  @P0 LDC.64 R110, c[0x0][0x398] ;  /* 0x0000e600ff6e0b82 */ /* 0x000e220000000a00 */
[----:B------:R-:W-:Y:S01]  /*fed0*/  SEL R121, RZ, 0x100, !P3 ;  /* 0x00000100ff797807 */ /* 0x000fe20005800000 */
[----:B------:R-:W-:Y:S01]  /*fee0*/  VIADD R179, R139, 0x40 ;  /* 0x000000408bb37836 */ /* 0x000fe20000000000 */
        /* <DEDUP_REMOVED lines=11> */
[----:B------:R-:W-:-:S02]  /*ffa0*/  SEL R120, RZ, 0x1, !P2 ;  /* 0x00000001ff787807 */ /* 0x000fc40005000000 */
[----:B------:R-:W-:Y:S01]  /*ffb0*/  SEL R112, RZ, 0x1, !P6 ;  /* 0x00000001ff707807 */ /* 0x000fe20007000000 */
[----:B------:R2:W-:Y:S01]  /*ffc0*/  STG.E.128 desc[UR6][R114.64], R100 ;  /* 0x0000006472007986 */ /* 0x0005e2000c101d06 */
[----:B------:R-:W-:Y:S01]  /*ffd0*/  LOP3.LUT R121, R121, R120, RZ, 0xfc, !PT ;  /* 0x0000007879797212 */ /* 0x000fe200078efcff */
[----:B0-----:R-:W-:Y:S01]  /*ffe0*/  @P0 IMAD.WIDE.U32 R110, R179, 0x10, R110 ;  /* 0x00000010b36e0825 */ /* 0x001fe200078e006e */
[----:B------:R-:W-:Y:S01]  /*fff0*/  LOP3.LUT R120, R109, R112, RZ, 0xfc, !PT ;  /* 0x000000706d787212 */ /* 0x000fe200078efcff */
[----:B------:R2:W-:Y:S02]  /*10000*/  STG.E.128 desc[UR6][R114.64+0x10], R104 ;  /* 0x0000106872007986 */ /* 0x0005e4000c101d06 */
        /* <DEDUP_REMOVED lines=24> */
.L_x_13442:
[----:B------:R1:W5:Y:S04]  /*10190*/  @P0 LDG.E.128 R156, desc[UR6][R110.64] ;  /* 0x000000066e9c0981 */ /* 0x000368000c1e1d00 */
[----:B------:R1:W5:Y:S04]  /*101a0*/  @P1 LDG.E.128 R12, desc[UR6][R118.64] ;  /* 0x00000006760c1981 */ /* 0x000368000c1e1d00 */
[----:B------:R1:W5:Y:S04]  /*101b0*/  @P1 LDG.E.128 R8, desc[UR6][R118.64+0x10] ;  /* 0x0000100676081981 */ /* 0x000368000c1e1d00 */
[----:B0-2---:R-:W5:Y:S01]  /*101c0*/  LDG.E.128 R112, desc[UR6][R112.64] ;  /* 0x0000000670707981 */ /* 0x005f62000c1e1d00 */
        /* <DEDUP_REMOVED lines=17> */
.L_x_13446:
        /* <DEDUP_REMOVED lines=13> */
.L_x_13448:
[----:B------:R-:W-:Y:S05]  /*103b0*/  BSYNC.RECONVERGENT B1 ;  /* 0x0000000000017941 */ /* 0x000fea0003800200 */
.L_x_13447:
        /* <DEDUP_REMOVED lines=41> */
.L_x_13445:
[----:B------:R-:W-:Y:S05]  /*10650*/  BSYNC.RECONVERGENT B0 ;  /* 0x0000000000007941 */ /* 0x000fea0003800200 */
.L_x_13444:
[----:B------:R-:W-:Y:S01]  /*10660*/  I2FP.F32.U32 R108, R109 ;  /* 0x0000006d006c7245 */ /* 0x000fe20000201000 */
[----:B------:R-:W-:Y:S01]  /*10670*/  BSSY.RECONVERGENT B0, `(.L_x_13449) ;  /* 0x000004c000007945 */ /* 0x000fe20003800200 */
[----:B------:R-:W-:Y:S01]  /*10680*/  ISETP.NE.AND P2, PT, R110, 0x1, PT ;  /* 0x000000016e00780c */ /* 0x000fe20003f45270 */
[----:B------:R-:W-:Y:S01]  /*10690*/  IMAD.MOV.U32 R111, RZ, RZ, 0x2 ;  /* 0x00000002ff6f7424 */ /* 0x000fe200078e00ff */
[----:B------:R-:W-:Y:S01]  /*106a0*/  LOP3.LUT R185, R185, 0xffffffef, RZ, 0xc0, !PT ;  /* 0xffffffefb9b97812 */ /* 0x000fe200078ec0ff */
[----:B------:R-:W-:Y:S01]  /*106b0*/  FFMA.FTZ R109, R108, R175, 1.1641532182693481445e-10 ;  /* 0x2f0000006c6d7423 */ /* 0x000fe200000100af */
[C---:B-----5:R-:W-:Y:S01]  /*106c0*/  IMAD.U32 R108, R112.reuse, 0x10000, RZ ;  /* 0x00010000706c7824 */ /* 0x060fe200078e00ff */
[----:B------:R-:W-:-:S03]  /*106d0*/  PRMT R112, R112, 0x7632, R112 ;  /* 0x0000763270707816 */ /* 0x000fc60000000070 */
        /* <DEDUP_REMOVED lines=13> */
.L_x_13451:
        /* <DEDUP_REMOVED lines=13> */
.L_x_13453:
[----:B------:R-:W-:Y:S05]  /*10880*/  BSYNC.RECONVERGENT B1 ;  /* 0x0000000000017941 */ /* 0x000fea0003800200 */
.L_x_13452:
        /* <DEDUP_REMOVED lines=42> */
.L_x_13450:
[----:B------:R-:W-:Y:S05]  /*10b30*/  BSYNC.RECONVERGENT B0 ;  /* 0x0000000000007941 */ /* 0x000fea0003800200 */
.L_x_13449:
        /* <DEDUP_REMOVED lines=23> */
.L_x_13456:
        /* <DEDUP_REMOVED lines=13> */
.L_x_13458:
[----:B------:R-:W-:Y:S05]  /*10d80*/  BSYNC.RECONVERGENT B1 ;  /* 0x0000000000017941 */ /* 0x000fea0003800200 */
.L_x_13457:
        /* <DEDUP_REMOVED lines=42> */
.L_x_13455:
[----:B------:R-:W-:Y:S05]  /*11030*/  BSYNC.RECONVERGENT B0 ;  /* 0x0000000000007941 */ /* 0x000fea0003800200 */
.L_x_13454:
        /* <DEDUP_REMOVED lines=20> */
.L_x_13461:
        /* <DEDUP_REMOVED lines=13> */
.L_x_13463:
[----:B------:R-:W-:Y:S05]  /*11250*/  BSYNC.RECONVERGENT B1 ;  /* 0x0000000000017941 */ /* 0x000fea0003800200 */
.L_x_13462:
        /* <DEDUP_REMOVED lines=42> */
.L_x_13460:
[----:B------:R-:W-:Y:S05]  /*11500*/  BSYNC.RECONVERGENT B0 ;  /* 0x0000000000007941 */ /* 0x000fea0003800200 */
.L_x_13459:
[----:B------:R-:W-:Y:S01]  /*11510*/  I2FP.F32.U32 R110, R109 ;  /* 0x0000006d006e7245 */ /* 0x000fe20000201000 */
[----:B------:R-:W-:Y:S01]  /*11520*/  BSSY.RECONVERGENT B0, `(.L_x_13464) ;  /* 0x000004f000007945 */ /* 0x000fe20003800200 */
[----:B------:R-:W-:Y:S02]  /*11530*/  PRMT R109, R156, 0x7632, R109 ;  /* 0x000076329c6d7816 */ /* 0x000fe4000000006d */
[----:B------:R-:W-:-:S03]  /*11540*/  ISETP.NE.AND P3, PT, R111, 0x1, PT ;  /* 0x000000016f00780c */ /* 0x000fc60003f65270 */
[----:B------:R-:W-:Y:S02]  /*11550*/  IMAD.U32 R112, R109, 0x10000, RZ ;  /* 0x000100006d707824 */ /* 0x000fe400078e00ff */
[----:B------:R-:W-:Y:S01]  /*11560*/  FFMA.FTZ R109, R110, R175, 1.1641532182693481445e-10 ;  /* 0x2f0000006e6d7423 */ /* 0x000fe200000100af */
[----:B------:R-:W-:Y:S01]  /*11570*/  MOV R110, R142 ;  /* 0x0000008e006e7202 */ /* 0x000fe20000000f00 */
[----:B------:R-:W-:-:S03]  /*11580*/  FMUL.FTZ R112, R112, R177 ;  /* 0x000000b170707220 */ /* 0x000fc60000410000 */
        /* <DEDUP_REMOVED lines=16> */
.L_x_13466:
        /* <DEDUP_REMOVED lines=13> */
.L_x_13468:
[----:B------:R-:W-:Y:S05]  /*11760*/  BSYNC.RECONVERGENT B1 ;  /* 0x0000000000017941 */ /* 0x000fea0003800200 */
.L_x_13467:
        /* <DEDUP_REMOVED lines=42> */
.L_x_13465:
[----:B------:R-:W-:Y:S05]  /*11a10*/  BSYNC.RECONVERGENT B0 ;  /* 0x0000000000007941 */ /* 0x000fea0003800200 */
.L_x_13464:
        /* <DEDUP_REMOVED lines=21> */
.L_x_13471:
        /* <DEDUP_REMOVED lines=13> */
.L_x_13473:
[----:B------:R-:W-:Y:S05]  /*11c40*/  BSYNC.RECONVERGENT B1 ;  /* 0x0000000000017941 */ /* 0x000fea0003800200 */
.L_x_13472:
        /* <DEDUP_REMOVED lines=40> */
[----:B------:R-:W-:Y:S02]  /*11ed0*/  LOP3.LUT R144, R168, R110, R121, 0x96, !PT ;  /* 0x0000006ea8907212 */ /* 0x000fe400078e9679 */
[----:B------:R-:W-:-:S07]  /*11ee0*/  MOV R116, R120 ;  /* 0x0000007800747202 */ /* 0x000fce0000000f00 */
.L_x_13470:
[----:B------:R-:W-:Y:S05]  /*11ef0*/  BSYNC.RECONVERGENT B0 ;  /* 0x0000000000007941 */ /* 0x000fea0003800200 */
.L_x_13469:
[----:B------:R-:W-:Y:S01]  /*11f00*/  I2FP.F32.U32 R110, R111 ;  /* 0x0000006f006e7245 */ /* 0x000fe20000201000 */
[----:B------:R-:W-:Y:S01]  /*11f10*/  IMAD.U32 R118, R157, 0x10000, RZ ;  /* 0x000100009d767824 */ /* 0x000fe200078e00ff */
[----:B------:R-:W-:Y:S01]  /*11f20*/  ISETP.NE.AND P3, PT, R119, 0x1, PT ;  /* 0x000000017700780c */ /* 0x000fe20003f65270 */
[----:B------:R-:W-:Y:S02]  /*11f30*/  BSSY.RECONVERGENT B0, `(.L_x_13474) ;  /* 0x000004c000007945 */ /* 0x000fe40003800200 */
[----:B------:R-:W-:Y:S01]  /*11f40*/  FFMA.FTZ R111, R110, R175, 1.1641532182693481445e-10 ;  /* 0x2f0000006e6f7423 */ /* 0x000fe200000100af */
[----:B------:R-:W-:Y:S01]  /*11f50*/  FMUL.FTZ R110, R118, R177 ;  /* 0x000000b1766e7220 */ /* 0x000fe20000410000 */
[----:B------:R-:W-:-:S03]  /*11f60*/  HFMA2 R118, -RZ, RZ, 0, 1.1920928955078125e-07 ;  /* 0x00000002ff767431 */ /* 0x000fc600000001ff */
        /* <DEDUP_REMOVED lines=16> */
.L_x_13476:
        /* <DEDUP_REMOVED lines=13> */
.L_x_13478:
[----:B------:R-:W-:Y:S05]  /*12140*/  BSYNC.RECONVERGENT B1 ;  /* 0x0000000000017941 */ /* 0x000fea0003800200 */
.L_x_13477:
        /* <DEDUP_REMOVED lines=42> */
.L_x_13475:
[----:B------:R-:W-:Y:S05]  /*123f0*/  BSYNC.RECONVERGENT B0 ;  /* 0x0000000000007941 */ /* 0x000fea0003800200 */
.L_x_13474:
[----:B------:R-:W-:Y:S01]  /*12400*/  I2FP.F32.U32 R112, R111 ;  /* 0x0000006f00707245 */ /* 0x000fe20000201000 */
[----:B------:R-:W-:Y:S01]  /*12410*/  BSSY.RECONVERGENT B0, `(.L_x_13479) ;  /* 0x000004b000007945 */ /* 0x000fe20003800200 */
[----:B------:R-:W-:Y:S02]  /*12420*/  ISETP.NE.AND P2, PT, R118, 0x1, PT ;  /* 0x000000017600780c */ /* 0x000fe40003f45270 */
[----:B------:R-:W-:Y:S01]  /*12430*/  LOP3.LUT R185, R185, 0xfffffffd, RZ, 0xc0, !PT ;  /* 0xfffffffdb9b97812 */ /* 0x000fe200078ec0ff */
[----:B------:R-:W-:Y:S01]  /*12440*/  FFMA.FTZ R111, R112, R175, 1.1641532182693481445e-10 ;  /* 0x2f000000706f7423 */ /* 0x000fe200000100af */
[----:B------:R-:W-:Y:S02]  /*12450*/  IMAD.U32 R112, R113, 0x10000, RZ ;  /* 0x0001000071707824 */ /* 0x000fe400078e00ff */
[----:B------:R-:W-:Y:S02]  /*12460*/  IMAD.MOV.U32 R113, RZ, RZ, 0x2 ;  /* 0x00000002ff717424 */ /* 0x000fe400078e00ff */
        /* <DEDUP_REMOVED lines=13> */
.L_x_13481:
        /* <DEDUP_REMOVED lines=13> */
.L_x_13483:
[----:B------:R-:W-:Y:S05]  /*12610*/  BSYNC.RECONVERGENT B1 ;  /* 0x0000000000017941 */ /* 0x000fea0003800200 */
.L_x_13482:
        /* <DEDUP_REMOVED lines=42> */
.L_x_13480:
[----:B------:R-:W-:Y:S05]  /*128c0*/  BSYNC.RECONVERGENT B0 ;  /* 0x0000000000007941 */ /* 0x000fea0003800200 */
.L_x_13479:
        /* <DEDUP_REMOVED lines=24> */
.L_x_13486:
        /* <DEDUP_REMOVED lines=13> */
.L_x_13488:
[----:B------:R-:W-:Y:S05]  /*12b20*/  BSYNC.RECONVERGENT B1 ;  /* 0x0000000000017941 */ /* 0x000fea0003800200 */
.L_x_13487:
        /* <DEDUP_REMOVED lines=42> */
.L_x_13485:
[----:B------:R-:W-:Y:S05]  /*12dd0*/  BSYNC.RECONVERGENT B0 ;  /* 0x0000000000007941 */ /* 0x000fea0003800200 */
.L_x_13484:
[----:B------:R-:W-:Y:S01]  /*12de0*/  ISETP.NE.AND P3, PT, R118, 0x1, PT ;  /* 0x000000017600780c */ /* 0x000fe20003f65270 */
[----:B------:R-:W-:Y:S01]  /*12df0*/  BSSY.RECONVERGENT B0, `(.L_x_13489) ;  /* 0x000004a000007945 */ /* 0x000fe20003800200 */
[----:B------:R-:W-:Y:S01]  /*12e00*/  I2FP.F32.U32 R112, R112 ;  /* 0x0000007000707245 */ /* 0x000fe20000201000 */
[----:B------:R-:W-:-:S04]  /*12e10*/  HFMA2 R119, -RZ, RZ, 0, 1.1920928955078125e-07 ;  /* 0x00000002ff777431 */ /* 0x000fc800000001ff */
[----:B------:R-:W-:Y:S01]  /*12e20*/  FFMA.FTZ R113, R112, R175, 1.1641532182693481445e-10 ;  /* 0x2f00000070717423 */ /* 0x000fe200000100af */
[C---:B------:R-:W-:Y:S01]  /*12e30*/  IMAD.U32 R112, R114.reuse, 0x10000, RZ ;  /* 0x0001000072707824 */ /* 0x040fe200078e00ff */
[----:B------:R-:W-:-:S03]  /*12e40*/  PRMT R114, R114, 0x7632, R114 ;  /* 0x0000763272727816 */ /* 0x000fc60000000072 */
        /* <DEDUP_REMOVED lines=12> */
.L_x_13491:
        /* <DEDUP_REMOVED lines=13> */
.L_x_13493:
[----:B------:R-:W-:Y:S05]  /*12fe0*/  BSYNC.RECONVERGENT B1 ;  /* 0x0000000000017941 */ /* 0x000fea0003800200 */
.L_x_13492:
        /* <DEDUP_REMOVED lines=42> */
.L_x_13490:
[----:B------:R-:W-:Y:S05]  /*13290*/  BSYNC.RECONVERGENT B0 ;  /* 0x0000000000007941 */ /* 0x000fea0003800200 */
.L_x_13489:
        /* <DEDUP_REMOVED lines=23> */
.L_x_13496:
        /* <DEDUP_REMOVED lines=13> */
.L_x_13498:
[----:B------:R-:W-:Y:S05]  /*134e0*/  BSYNC.RECONVERGENT B1 ;  /* 0x0000000000017941 */ /* 0x000fea0003800200 */
.L_x_13497:
        /* <DEDUP_REMOVED lines=42> */
.L_x_13495:
[----:B------:R-:W-:Y:S05]  /*13790*/  BSYNC.RECONVERGENT B0 ;  /* 0x0000000000007941 */ /* 0x000fea0003800200 */
.L_x_13494:
        /* <DEDUP_REMOVED lines=18> */
.L_x_13501:
        /* <DEDUP_REMOVED lines=13> */
.L_x_13503:
[----:B------:R-:W-:Y:S05]  /*13990*/  BSYNC.RECONVERGENT B1 ;  /* 0x0000000000017941 */ /* 0x000fea0003800200 */
.L_x_13502:
        /* <DEDUP_REMOVED lines=42> */
.L_x_13500:
[----:B------:R-:W-:Y:S05]  /*13c40*/  BSYNC.RECONVERGENT B0 ;  /* 0x0000000000007941 */ /* 0x000fea0003800200 */
.L_x_13499:
[----:B------:R-:W-:Y:S01]  /*13c50*/  PRMT R113, R158, 0x7632, R113 ;  /* 0x000076329e717816 */ /* 0x000fe20000000071 */
[----:B------:R-:W-:Y:S01]  /*13c60*/  BSSY.RECONVERGENT B0, `(.L_x_13504) ;  /* 0x000004f000007945 */ /* 0x000fe20003800200 */
[----:B------:R-:W-:Y:S01]  /*13c70*/  I2FP.F32.U32 R114, R117 ;  /* 0x0000007500727245 */ /* 0x000fe20000201000 */
[----:B------:R-:W-:Y:S02]  /*13c80*/  HFMA2 R120, -RZ, RZ, 0, 1.1920928955078125e-07 ;  /* 0x00000002ff787431 */ /* 0x000fe400000001ff */
        /* <DEDUP_REMOVED lines=20> */
.L_x_13506:
        /* <DEDUP_REMOVED lines=13> */
.L_x_13508:
[----:B------:R-:W-:Y:S05]  /*13ea0*/  BSYNC.RECONVERGENT B1 ;  /* 0x0000000000017941 */ /* 0x000fea0003800200 */
.L_x_13507:
        /* <DEDUP_REMOVED lines=42> */
.L_x_13505:
[----:B------:R-:W-:Y:S05]  /*14150*/  BSYNC.RECONVERGENT B0 ;  /* 0x0000000000007941 */ /* 0x000fea0003800200 */
.L_x_13504:
        /* <DEDUP_REMOVED lines=19> */
.L_x_13511:
        /* <DEDUP_REMOVED lines=13> */
.L_x_13513:
[----:B------:R-:W-:Y:S05]  /*14360*/  BSYNC.RECONVERGENT B1 ;  /* 0x0000000000017941 */ /* 0x000fea0003800200 */
.L_x_13512:
        /* <DEDUP_REMOVED lines=42> */
.L_x_13510:
[----:B------:R-:W-:Y:S05]  /*14610*/  BSYNC.RECONVERGENT B0 ;  /* 0x0000000000007941 */ /* 0x000fea0003800200 */
.L_x_13509:
        /* <DEDUP_REMOVED lines=23> */
.L_x_13516:
        /* <DEDUP_REMOVED lines=13> */
.L_x_13518:
[----:B------:R-:W-:Y:S05]  /*14860*/  BSYNC.RECONVERGENT B1 ;  /* 0x0000000000017941 */ /* 0x000fea0003800200 */
.L_x_13517:
        /* <DEDUP_REMOVED lines=42> */
.L_x_13515:
[----:B------:R-:W-:Y:S05]  /*14b10*/  BSYNC.RECONVERGENT B0 ;  /* 0x0000000000007941 */ /* 0x000fea0003800200 */
.L_x_13514:
        /* <DEDUP_REMOVED lines=18> */
.L_x_13521:
        /* <DEDUP_REMOVED lines=15> */
.L_x_13523:
[----:B------:R-:W-:Y:S05]  /*14d30*/  BSYNC.RECONVERGENT B1 ;  /* 0x0000000000017941 */ /* 0x000fea0003800200 */
.L_x_13522:
        /* <DEDUP_REMOVED lines=42> */
.L_x_13520:
[----:B------:R-:W-:Y:S05]  /*14fe0*/  BSYNC.RECONVERGENT B0 ;  /* 0x0000000000007941 */ /* 0x000fea0003800200 */
.L_x_13519:
        /* <DEDUP_REMOVED lines=10> */
[----:B------:R-:W-:Y:S01]  /*15090*/  @P1 FADD.FTZ R115, R11, R115 ;  /* 0x000000730b731221 */ /* 0x000fe20000010000 */
[----:B------:R-:W-:Y:S06]  /*150a0*/  BRA `(.L_x_13524) ;  /* 0x0000002400fc7947 */ /* 0x000fec0003800000 */
.L_x_13443:
        /* <DEDUP_REMOVED lines=16> */
.L_x_13527:
        /* <DEDUP_REMOVED lines=13> */
.L_x_13529:
[----:B------:R-:W-:Y:S05]  /*15280*/  BSYNC.RECONVERGENT B1 ;  /* 0x0000000000017941 */ /* 0x000fea0003800200 */
.L_x_13528:
        /* <DEDUP_REMOVED lines=41> */
.L_x_13526:
[----:B------:R-:W-:Y:S05]  /*15520*/  BSYNC.RECONVERGENT B0 ;  /* 0x0000000000007941 */ /* 0x000fea0003800200 */
.L_x_13525:
        /* <DEDUP_REMOVED lines=20> */
.L_x_13532:
        /* <DEDUP_REMOVED lines=13> */
.L_x_13534:
[----:B------:R-:W-:Y:S05]  /*15740*/  BSYNC.RECONVERGENT B1 ;  /* 0x0000000000017941 */ /* 0x000fea0003800200 */
.L_x_13533:
        /* <DEDUP_REMOVED lines=42> */
.L_x_13531:
[----:B------:R-:W-:Y:S05]  /*159f0*/  BSYNC.RECONVERGENT B0 ;  /* 0x0000000000007941 */ /* 0x000fea0003800200 */
.L_x_13530:
        /* <DEDUP_REMOVED lines=19> */
.L_x_13537:
        /* <DEDUP_REMOVED lines=13> */
.L_x_13539:
[----:B------:R-:W-:Y:S05]  /*15c00*/  BSYNC.RECONVERGENT B1 ;  /* 0x0000000000017941 */ /* 0x000fea0003800200 */
.L_x_13538:
        /* <DEDUP_REMOVED lines=42> */
.L_x_13536:
[----:B------:R-:W-:Y:S05]  /*15eb0*/  BSYNC.RECONVERGENT B0 ;  /* 0x0000000000007941 */ /* 0x000fea0003800200 */
.L_x_13535:
        /* <DEDUP_REMOVED lines=20> */
.L_x_13542:
        /* <DEDUP_REMOVED lines=13> */
.L_x_13544:
[----:B------:R-:W-:Y:S05]  /*160d0*/  BSYNC.RECONVERGENT B1 ;  /* 0x0000000000017941 */ /* 0x000fea0003800200 */
.L_x_13543:
        /* <DEDUP_REMOVED lines=42> */
.L_x_13541:
[----:B------:R-:W-:Y:S05]  /*16380*/  BSYNC.RECONVERGENT B0 ;  /* 0x0000000000007941 */ /* 0x000fea0003800200 */
.L_x_13540:
[----:B------:R-:W-:Y:S01]  /*16390*/  I2FP.F32.U32 R118, R109 ;  /* 0x0000006d00767245 */ /* 0x000fe20000201000 */
[----:B------:R-:W-:Y:S01]  /*163a0*/  BSSY.RECONVERGENT B0, `(.L_x_13545) ;  /* 0x000004a000007945 */ /* 0x000fe20003800200 */
[----:B------:R-:W-:Y:S02]  /*163b0*/  ISETP.NE.AND P2, PT, R111, 0x1, PT ;  /* 0x000000016f00780c */ /* 0x000fe40003f45270 */
[----:B------:R-:W-:Y:S01]  /*163c0*/  LOP3.LUT R185, R185, 0xfffffffd, RZ, 0xc0, !PT ;  /* 0xfffffffdb9b97812 */ /* 0x000fe200078ec0ff */
[----:B------:R-:W-:Y:S01]  /*163d0*/  FFMA.FTZ R109, R118, R175, 1.1641532182693481445e-10 ;  /* 0x2f000000766d7423 */ /* 0x000fe200000100af */
[----:B------:R-:W-:Y:S02]  /*163e0*/  IMAD.U32 R118, R113, 0x10000, RZ ;  /* 0x0001000071767824 */ /* 0x000fe400078e00ff */
[----:B------:R-:W-:Y:S02]  /*163f0*/  HFMA2 R113, -RZ, RZ, 0, 1.1920928955078125e-07 ;  /* 0x00000002ff717431 */ /* 0x000fe400000001ff */
        /* <DEDUP_REMOVED lines=12> */
.L_x_13547:
        /* <DEDUP_REMOVED lines=13> */
.L_x_13549:
[----:B------:R-:W-:Y:S05]  /*16590*/  BSYNC.RECONVERGENT B1 ;  /* 0x0000000000017941 */ /* 0x000fea0003800200 */
.L_x_13548:
        /* <DEDUP_REMOVED lines=42> */
.L_x_13546:
[----:B------:R-:W-:Y:S05]  /*16840*/  BSYNC.RECONVERGENT B0 ;  /* 0x0000000000007941 */ /* 0x000fea0003800200 */
.L_x_13545:
        /* <DEDUP_REMOVED lines=18> */
.L_x_13552:
        /* <DEDUP_REMOVED lines=13> */
.L_x_13554:
[----:B------:R-:W-:Y:S05]  /*16a40*/  BSYNC.RECONVERGENT B1 ;  /* 0x0000000000017941 */ /* 0x000fea0003800200 */
.L_x_13553:
        /* <DEDUP_REMOVED lines=42> */
.L_x_13551:
[----:B------:R-:W-:Y:S05]  /*16cf0*/  BSYNC.RECONVERGENT B0 ;  /* 0x0000000000007941 */ /* 0x000fea0003800200 */
.L_x_13550:
        /* <DEDUP_REMOVED lines=17> */
.L_x_13557:
        /* <DEDUP_REMOVED lines=13> */
.L_x_13559:
[----:B------:R-:W-:Y:S05]  /*16ee0*/  BSYNC.RECONVERGENT B1 ;  /* 0x0000000000017941 */ /* 0x000fea0003800200 */
.L_x_13558:
        /* <DEDUP_REMOVED lines=42> */
.L_x_13556:
[----:B------:R-:W-:Y:S05]  /*17190*/  BSYNC.RECONVERGENT B0 ;  /* 0x0000000000007941 */ /* 0x000fea0003800200 */
.L_x_13555:
        /* <DEDUP_REMOVED lines=18> */
.L_x_13562:
        /* <DEDUP_REMOVED lines=13> */
.L_x_13564:
[----:B------:R-:W-:Y:S05]  /*17390*/  BSYNC.RECONVERGENT B1 ;  /* 0x0000000000017941 */ /* 0x000fea0003800200 */
.L_x_13563:
        /* <DEDUP_REMOVED lines=42> */
.L_x_13561:
[----:B------:R-:W-:Y:S05]  /*17640*/  BSYNC.RECONVERGENT B0 ;  /* 0x0000000000007941 */ /* 0x000fea0003800200 */
.L_x_13560:
        /* <DEDUP_REMOVED lines=37> */
.L_x_13524:
        /* <DEDUP_REMOVED lines=48> */
.L_x_13565:
        /* <DEDUP_REMOVED lines=21> */
.L_x_13569:
        /* <DEDUP_REMOVED lines=13> */
.L_x_13571:
[----:B------:R-:W-:Y:S05]  /*17dc0*/  BSYNC.RECONVERGENT B1 ;  /* 0x0000000000017941 */ /* 0x000fea0003800200 */
.L_x_13570:
        /* <DEDUP_REMOVED lines=40> */
[----:B------:R-:W-:-:S07]  /*18050*/  HFMA2 R118, -RZ, RZ, 0, 0 ;  /* 0x00000000ff767431 */ /* 0x000fce00000001ff */
.L_x_13568:
[----:B------:R-:W-:Y:S05]  /*18060*/  BSYNC.RECONVERGENT B0 ;  /* 0x0000000000007941 */ /* 0x000fea0003800200 */
.L_x_13567:
        /* <DEDUP_REMOVED lines=21> */
.L_x_13574:
        /* <DEDUP_REMOVED lines=13> */
.L_x_13576:
[----:B------:R-:W-:Y:S05]  /*18290*/  BSYNC.RECONVERGENT B1 ;  /* 0x0000000000017941 */ /* 0x000fea0003800200 */
.L_x_13575:
        /* <DEDUP_REMOVED lines=42> */
.L_x_13573:
[----:B------:R-:W-:Y:S05]  /*18540*/  BSYNC.RECONVERGENT B0 ;  /* 0x0000000000007941 */ /* 0x000fea0003800200 */
.L_x_13572:
        /* <DEDUP_REMOVED lines=23> */
.L_x_13579:
        /* <DEDUP_REMOVED lines=13> */
.L_x_13581:
[----:B------:R-:W-:Y:S05]  /*18790*/  BSYNC.RECONVERGENT B1 ;  /* 0x0000000000017941 */ /* 0x000fea0003800200 */
.L_x_13580:
        /* <DEDUP_REMOVED lines=42> */
.L_x_13578:
[----:B------:R-:W-:Y:S05]  /*18a40*/  BSYNC.RECONVERGENT B0 ;  /* 0x0000000000007941 */ /* 0x000fea0003800200 */
.L_x_13577:
        /* <DEDUP_REMOVED lines=20> */
.L_x_13584:
        /* <DEDUP_REMOVED lines=13> */
.L_x_13586:
[----:B------:R-:W-:Y:S05]  /*18c60*/  BSYNC.RECONVERGENT B1 ;  /* 0x0000000000017941 */ /* 0x000fea0003800200 */
.L_x_13585:
        /* <DEDUP_REMOVED lines=42> */
.L_x_13583:
[----:B------:R-:W-:Y:S05]  /*18f10*/  BSYNC.RECONVERGENT B0 ;  /* 0x0000000000007941 */ /* 0x000fea0003800200 */
.L_x_13582:
        /* <DEDUP_REMOVED lines=24> */
.L_x_13589:
        /* <DEDUP_REMOVED lines=13> */
.L_x_13591:
[----:B------:R-:W-:Y:S05]  /*19170*/  BSYNC.RECONVERGENT B1 ;  /* 0x0000000000017941 */ /* 0x000fea0003800200 */
.L_x_13590:
        /* <DEDUP_REMOVED lines=42> */
.L_x_13588:
[----:B------:R-:W-:Y:S05]  /*19420*/  BSYNC.RECONVERGENT B0 ;  /* 0x0000000000007941 */ /* 0x000fea0003800200 */
.L_x_13587:
        /* <DEDUP_REMOVED lines=21> */
.L_x_13594:
        /* <DEDUP_REMOVED lines=13> */
.L_x_13596:
[----:B------:R-:W-:Y:S05]  /*19650*/  BSYNC.RECONVERGENT B1 ;  /* 0x0000000000017941 */ /* 0x000fea0003800200 */
.L_x_13595:
        /* <DEDUP_REMOVED lines=42> */
.L_x_13593:
[----:B------:R-:W-:Y:S05]  /*19900*/  BSYNC.RECONVERGENT B0 ;  /* 0x0000000000007941 */ /* 0x000fea0003800200 */
.L_x_13592:
        /* <DEDUP_REMOVED lines=23> */
.L_x_13599:
        /* <DEDUP_REMOVED lines=13> */
.L_x_13601:
[----:B------:R-:W-:Y:S05]  /*19b50*/  BSYNC.RECONVERGENT B1 ;  /* 0x0000000000017941 */ /* 0x000fea0003800200 */
.L_x_13600:
        /* <DEDUP_REMOVED lines=42> */
.L_x_13598:
[----:B------:R-:W-:Y:S05]  /*19e00*/  BSYNC.RECONVERGENT B0 ;  /* 0x0000000000007941 */ /* 0x000fea0003800200 */
.L_x_13597:
        /* <DEDUP_REMOVED lines=20> */
.L_x_13604:
        /* <DEDUP_REMOVED lines=13> */
.L_x_13606:
[----:B------:R-:W-:Y:S05]  /*1a020*/  BSYNC.RECONVERGENT B1 ;  /* 0x0000000000017941 */ /* 0x000fea0003800200 */
.L_x_13605:
        /* <DEDUP_REMOVED lines=42> */
.L_x_13603:
[----:B------:R-:W-:Y:S05]  /*1a2d0*/  BSYNC.RECONVERGENT B0 ;  /* 0x0000000000007941 */ /* 0x000fea0003800200 */
.L_x_13602:
        /* <DEDUP_REMOVED lines=24> */
.L_x_13609:
        /* <DEDUP_REMOVED lines=13> */
.L_x_13611:
[----:B------:R-:W-:Y:S05]  /*1a530*/  BSYNC.RECONVERGENT B1 ;  /* 0x0000000000017941 */ /* 0x000fea0003800200 */
.L_x_13610:
        /* <DEDUP_REMOVED lines=42> */
.L_x_13608:
[----:B------:R-:W-:Y:S05]  /*1a7e0*/  BSYNC.RECONVERGENT B0 ;  /* 0x0000000000007941 */ /* 0x000fea0003800200 */
.L_x_13607:
        /* <DEDUP_REMOVED lines=19> */
.L_x_13614:
        /* <DEDUP_REMOVED lines=13> */
.L_x_13616:
[----:B------:R-:W-:Y:S05]  /*1a9f0*/  BSYNC.RECONVERGENT B1 ;  /* 0x0000000000017941 */ /* 0x000fea0003800200 */
.L_x_13615:
        /* <DEDUP_REMOVED lines=42> */
.L_x_13613:
[----:B------:R-:W-:Y:S05]  /*1aca0*/  BSYNC.RECONVERGENT B0 ;  /* 0x0000000000007941 */ /* 0x000fea0003800200 */
.L_x_13612:
        /* <DEDUP_REMOVED lines=23> */
.L_x_13619:
        /* <DEDUP_REMOVED lines=13> */
.L_x_13621:
[----:B------:R-:W-:Y:S05]  /*1aef0*/  BSYNC.RECONVERGENT B1 ;  /* 0x0000000000017941 */ /* 0x000fea0003800200 */
.L_x_13620:
        /* <DEDUP_REMOVED lines=42> */
.L_x_13618:
[----:B------:R-:W-:Y:S05]  /*1b1a0*/  BSYNC.RECONVERGENT B0 ;  /* 0x0000000000007941 */ /* 0x000fea0003800200 */
.L_x_13617:
        /* <DEDUP_REMOVED lines=18> */
.L_x_13624:
        /* <DEDUP_REMOVED lines=13> */
.L_x_13626:
[----:B------:R-:W-:Y:S05]  /*1b3a0*/  BSYNC.RECONVERGENT B1 ;  /* 0x0000000000017941 */ /* 0x000fea0003800200 */
.L_x_13625:
        /* <DEDUP_REMOVED lines=42> */
.L_x_13623:
[----:B------:R-:W-:Y:S05]  /*1b650*/  BSYNC.RECONVERGENT B0 ;  /* 0x0000000000007941 */ /* 0x000fea0003800200 */
.L_x_13622:
        /* <DEDUP_REMOVED lines=24> */
.L_x_13629:
        /* <DEDUP_REMOVED lines=13> */
.L_x_13631:
[----:B------:R-:W-:Y:S05]  /*1b8b0*/  BSYNC.RECONVERGENT B1 ;  /* 0x0000000000017941 */ /* 0x000fea0003800200 */
.L_x_13630:
        /* <DEDUP_REMOVED lines=43> */
.L_x_13628:
[----:B------:R-:W-:Y:S05]  /*1bb70*/  BSYNC.RECONVERGENT B0 ;  /* 0x0000000000007941 */ /* 0x000fea0003800200 */
.L_x_13627:
        /* <DEDUP_REMOVED lines=19> */
.L_x_13634:
        /* <DEDUP_REMOVED lines=13> */
.L_x_13636:
[----:B------:R-:W-:Y:S05]  /*1bd80*/  BSYNC.RECONVERGENT B1 ;  /* 0x0000000000017941 */ /* 0x000fea0003800200 */
.L_x_13635:
        /* <DEDUP_REMOVED lines=43> */
.L_x_13633:
[----:B------:R-:W-:Y:S05]  /*1c040*/  BSYNC.RECONVERGENT B0 ;  /* 0x0000000000007941 */ /* 0x000fea0003800200 */
.L_x_13632:
        /* <DEDUP_REMOVED lines=23> */
.L_x_13639:
        /* <DEDUP_REMOVED lines=13> */
.L_x_13641:
[----:B------:R-:W-:Y:S05]  /*1c290*/  BSYNC.RECONVERGENT B1 ;  /* 0x0000000000017941 */ /* 0x000fea0003800200 */
.L_x_13640:
        /* <DEDUP_REMOVED lines=42> */
.L_x_13638:
[----:B------:R-:W-:Y:S05]  /*1c540*/  BSYNC.RECONVERGENT B0 ;  /* 0x0000000000007941 */ /* 0x000fea0003800200 */
.L_x_13637:
        /* <DEDUP_REMOVED lines=18> */
.L_x_13644:
        /* <DEDUP_REMOVED lines=15> */
.L_x_13646:
[----:B------:R-:W-:Y:S05]  /*1c760*/  BSYNC.RECONVERGENT B1 ;  /* 0x0000000000017941 */ /* 0x000fea0003800200 */
.L_x_13645:
        /* <DEDUP_REMOVED lines=42> */
.L_x_13643:
[----:B------:R-:W-:Y:S05]  /*1ca10*/  BSYNC.RECONVERGENT B0 ;  /* 0x0000000000007941 */ /* 0x000fea0003800200 */
.L_x_13642:
        /* <DEDUP_REMOVED lines=12> */
.L_x_13566:
        /* <DEDUP_REMOVED lines=16> */
.L_x_13650:
        /* <DEDUP_REMOVED lines=13> */
.L_x_13652:
[----:B------:R-:W-:Y:S05]  /*1ccb0*/  BSYNC.RECONVERGENT B1 ;  /* 0x0000000000017941 */ /* 0x000fea0003800200 */
.L_x_13651:
        /* <DEDUP_REMOVED lines=42> */
.L_x_13649:
[----:B------:R-:W-:Y:S05]  /*1cf60*/  BSYNC.RECONVERGENT B0 ;  /* 0x0000000000007941 */ /* 0x000fea0003800200 */
.L_x_13648:
        /* <DEDUP_REMOVED lines=20> */
.L_x_13655:
        /* <DEDUP_REMOVED lines=13> */
.L_x_13657:
[----:B------:R-:W-:Y:S05]  /*1d180*/  BSYNC.RECONVERGENT B1 ;  /* 0x0000000000017941 */ /* 0x000fea0003800200 */
.L_x_13656:
        /* <DEDUP_REMOVED lines=42> */
.L_x_13654:
[----:B------:R-:W-:Y:S05]  /*1d430*/  BSYNC.RECONVERGENT B0 ;  /* 0x0000000000007941 */ /* 0x000fea0003800200 */
.L_x_13653:
        /* <DEDUP_REMOVED lines=19> */
.L_x_13660:
        /* <DEDUP_REMOVED lines=13> */
.L_x_13662:
[----:B------:R-:W-:Y:S05]  /*1d640*/  BSYNC.RECONVERGENT B1 ;  /* 0x0000000000017941 */ /* 0x000fea0003800200 */
.L_x_13661:
        /* <DEDUP_REMOVED lines=42> */
.L_x_13659:
[----:B------:R-:W-:Y:S05]  /*1d8f0*/  BSYNC.RECONVERGENT B0 ;  /* 0x0000000000007941 */ /* 0x000fea0003800200 */
.L_x_13658:
        /* <DEDUP_REMOVED lines=20> */
.L_x_13665:
        /* <DEDUP_REMOVED lines=13> */
.L_x_13667:
[----:B------:R-:W-:Y:S05]  /*1db10*/  BSYNC.RECONVERGENT B1 ;  /* 0x0000000000017941 */ /* 0x000fea0003800200 */
.L_x_13666:
        /* <DEDUP_REMOVED lines=42> */
.L_x_13664:
[----:B------:R-:W-:Y:S05]  /*1ddc0*/  BSYNC.RECONVERGENT B0 ;  /* 0x0000000000007941 */ /* 0x000fea0003800200 */
.L_x_13663:
        /* <DEDUP_REMOVED lines=19> */
.L_x_13670:
        /* <DEDUP_REMOVED lines=13> */
.L_x_13672:
[----:B------:R-:W-:Y:S05]  /*1dfd0*/  BSYNC.RECONVERGENT B1 ;  /* 0x0000000000017941 */ /* 0x000fea0003800200 */
.L_x_13671:
        /* <DEDUP_REMOVED lines=43> */
.L_x_13669:
[----:B------:R-:W-:Y:S05]  /*1e290*/  BSYNC.RECONVERGENT B0 ;  /* 0x0000000000007941 */ /* 0x000fea0003800200 */
.L_x_13668:
        /* <DEDUP_REMOVED lines=18> */
.L_x_13675:
        /* <DEDUP_REMOVED lines=13> */
.L_x_13677:
[----:B------:R-:W-:Y:S05]  /*1e490*/  BSYNC.RECONVERGENT B1 ;  /* 0x0000000000017941 */ /* 0x000fea0003800200 */
.L_x_13676:
        /* <DEDUP_REMOVED lines=43> */
.L_x_13674:
[----:B------:R-:W-:Y:S05]  /*1e750*/  BSYNC.RECONVERGENT B0 ;  /* 0x0000000000007941 */ /* 0x000fea0003800200 */
.L_x_13673:
        /* <DEDUP_REMOVED lines=17> */
.L_x_13680:
        /* <DEDUP_REMOVED lines=13> */
.L_x_13682:
[----:B------:R-:W-:Y:S05]  /*1e940*/  BSYNC.RECONVERGENT B1 ;  /* 0x0000000000017941 */ /* 0x000fea0003800200 */
.L_x_13681:
        /* <DEDUP_REMOVED lines=43> */
.L_x_13679:
[----:B------:R-:W-:Y:S05]  /*1ec00*/  BSYNC.RECONVERGENT B0 ;  /* 0x0000000000007941 */ /* 0x000fea0003800200 */
.L_x_13678:
        /* <DEDUP_REMOVED lines=18> */
.L_x_13685:
        /* <DEDUP_REMOVED lines=13> */
.L_x_13687:
[----:B------:R-:W-:Y:S05]  /*1ee00*/  BSYNC.RECONVERGENT B1 ;  /* 0x0000000000017941 */ /* 0x000fea0003800200 */
.L_x_13686:
        /* <DEDUP_REMOVED lines=43> */
.L_x_13684:
[----:B------:R-:W-:Y:S05]  /*1f0c0*/  BSYNC.RECONVERGENT B0 ;  /* 0x0000000000007941 */ /* 0x000fea0003800200 */
.L_x_13683:
        /* <DEDUP_REMOVED lines=37> */
.L_x_13647:
[----:B------:R-:W-:Y:S01]  /*1f320*/  SEL R183, RZ, 0x1000000, !P5 ;  /* 0x01000000ffb77807 */ /* 0x000fe20006800000 */
[C---:B------:R-:W-:Y:S01]  /*1f330*/  IMAD.WIDE.U32 R192, R181.reuse, 0x20, R132 ;  /* 0x00000020b5c07825 */ /* 0x040fe200078e0084 */
[----:B------:R-:W-:Y:S01]  /*1f340*/  SEL R184, RZ, 0x10000, !P4 ;  /* 0x00010000ffb87807 */ /* 0x000fe20006000000 */
[----:B------:R-:W0:Y:S01]  /*1f350*/  @P0 LDC.64 R130, c[0x0][0x398] ;  /* 0x0000e600ff820b82 */ /* 0x000e220000000a00 */
[----:B------:R-:W-:Y:S01]  /*1f360*/  SEL R197, RZ, 0x100, !P3 ;  /* 0x00000100ffc57807 */ /* 0x000fe20005800000 */
[----:B------:R-:W-:Y:S01]  /*1f370*/  IMAD.WIDE.U32 R194, R181, 0x8, R134 ;  /* 0x00000008b5c27825 */ /* 0x000fe200078e0086 */
[C---:B------:R-:W-:Y:S01]  /*1f380*/  LOP3.LUT P5, RZ, R185.reuse, 0x8, RZ, 0xc0, !PT ;  /* 0x00000008b9ff7812 */ /* 0x040fe200078ac0ff */
[----:B------:R1:W-:Y:S01]  /*1f390*/  STG.E.128 desc[UR6][R192.64], R116 ;  /* 0x00000074c0007986 */ /* 0x0003e2000c101d06 */
[C---:B------:R-:W-:Y:S02]  /*1f3a0*/  LOP3.LUT P4, RZ, R185.reuse, 0x4, RZ, 0xc0, !PT ;  /* 0x00000004b9ff7812 */ /* 0x040fe4000788c0ff */
[----:B------:R-:W-:Y:S01]  /*1f3b0*/  LOP3.LUT P3, RZ, R185, 0x2, RZ, 0xc0, !PT ;  /* 0x00000002b9ff7812 */ /* 0x000fe2000786c0ff */
[----:B------:R-:W2:Y:S01]  /*1f3c0*/  @P1 LDC.64 R128, c[0x0][0x3a0] ;  /* 0x0000e800ff801b82 */ /* 0x000ea20000000a00 */
[----:B------:R-:W-:Y:S01]  /*1f3d0*/  SEL R178, RZ, 0x10000, !P4 ;  /* 0x00010000ffb27807 */ /* 0x000fe20006000000 */
[----:B------:R1:W-:Y:S01]  /*1f3e0*/  STG.E.128 desc[UR6][R192.64+0x10], R120 ;  /* 0x00001078c0007986 */ /* 0x0003e2000c101d06 */
[----:B------:R-:W-:-:S02]  /*1f3f0*/  SEL R180, RZ, 0x1000000, !P3 ;  /* 0x01000000ffb47807 */ /* 0x000fc40005800000 */
[----:B------:R-:W-:Y:S02]  /*1f400*/  SEL R127, RZ, 0x100, !P5 ;  /* 0x00000100ff7f7807 */ /* 0x000fe40006800000 */
[----:B------:R-:W-:Y:S02]  /*1f410*/  LOP3.LUT P6, RZ, R185, 0x10, RZ, 0xc0, !PT ;  /* 0x00000010b9ff7812 */ /* 0x000fe400078cc0ff */
[----:B------:R-:W-:Y:S02]  /*1f420*/  LOP3.LUT R197, R197, R183, R184, 0xfe, !PT ;  /* 0x000000b7c5c57212 */ /* 0x000fe400078efeb8 */
[----:B------:R-:W-:Y:S02]  /*1f430*/  LOP3.LUT R127, R127, R180, R178, 0xfe, !PT ;  /* 0x000000b47f7f7212 */ /* 0x000fe400078efeb2 */
[----:B------:R-:W-:Y:S02]  /*1f440*/  SEL R196, RZ, 0x1, !P2 ;  /* 0x00000001ffc47807 */ /* 0x000fe40005000000 */
        /* <DEDUP_REMOVED lines=29> */
.L_x_13688:
        /* <DEDUP_REMOVED lines=8> */
[----:B-1----:R-:W-:Y:S01]  /*1f6a0*/  MOV R124, R142 ;  /* 0x0000008e007c7202 */ /* 0x002fe20000000f00 */
        /* <DEDUP_REMOVED lines=12> */
.L_x_13692:
        /* <DEDUP_REMOVED lines=13> */
.L_x_13694:
[----:B------:R-:W-:Y:S05]  /*1f840*/  BSYNC.RECONVERGENT B1 ;  /* 0x0000000000017941 */ /* 0x000fea0003800200 */
.L_x_13693:
        /* <DEDUP_REMOVED lines=42> */
.L_x_13691:
[----:B------:R-:W-:Y:S05]  /*1faf0*/  BSYNC.RECONVERGENT B0 ;  /* 0x0000000000007941 */ /* 0x000fea0003800200 */
.L_x_13690:
        /* <DEDUP_REMOVED lines=21> */
.L_x_13697:
        /* <DEDUP_REMOVED lines=13> */
.L_x_13699:
[----:B------:R-:W-:Y:S05]  /*1fd20*/  BSYNC.RECONVERGENT B1 ;  /* 0x0000000000017941 */ /* 0x000fea0003800200 */
.L_x_13698:
        /* <DEDUP_REMOVED lines=39> */
[----:B------:R-:W-:-:S04]  /*1ffa0*/  LOP3.LUT R143, R170, R126, R143, 0x96, !PT ;  /* 0x0000007eaa8f7212 */ /* 0x000fc800078e968f */
[----:B------:R-:W-:Y:S02]  /*1ffb0*/  LOP3.LUT R144, R168, R124, R149, 0x96, !PT ;  /* 0x0000007ca8907212 */ /* 0x000fe400078e9695 */
[----:B------:R-:W-:-:S07]  /*1ffc0*/  MOV R178, R148 ;  /* 0x0000009400b27202 */ /* 0x000fce0000000f00 */
.L_x_13696:
[----:B------:R-:W-:Y:S05]  /*1ffd0*/  BSYNC.RECONVERGENT B0 ;  /* 0x0000000000007941 */ /* 0x000fea0003800200 */
.L_x_13695:
        /* <DEDUP_REMOVED lines=23> */
.L_x_13702:
        /* <DEDUP_REMOVED lines=13> */
.L_x_13704:
[----:B------:R-:W-:Y:S05]  /*20220*/  BSYNC.RECONVERGENT B1 ;  /* 0x0000000000017941 */ /* 0x000fea0003800200 */
.L_x_13703:
        /* <DEDUP_REMOVED lines=43> */
.L_x_13701:
[----:B------:R-:W-:Y:S05]  /*204e0*/  BSYNC.RECONVERGENT B0 ;  /* 0x0000000000007941 */ /* 0x000fea0003800200 */
.L_x_13700:
        /* <DEDUP_REMOVED lines=20> */
.L_x_13707:
        /* <DEDUP_REMOVED lines=13> */
.L_x_13709:
[----:B------:R-:W-:Y:S05]  /*20700*/  BSYNC.RECONVERGENT B1 ;  /* 0x0000000000017941 */ /* 0x000fea0003800200 */
.L_x_13708:
        /* <DEDUP_REMOVED lines=43> */
.L_x_13706:
[----:B------:R-:W-:Y:S05]  /*209c0*/  BSYNC.RECONVERGENT B0 ;  /* 0x0000000000007941 */ /* 0x000fea0003800200 */
.L_x_13705:
[----:B------:R-:W-:Y:S01]  /*209d0*/  I2FP.F32.U32 R126, R125 ;  /* 0x0000007d007e7245 */ /* 0x000fe20000201000 */
[----:B------:R-:W-:Y:S01]  /*209e0*/  BSSY.RECONVERGENT B0, `(.L_x_13710) ;  /* 0x0000050000007945 */ /* 0x000fe20003800200 */
[----:B------:R-:W-:Y:S02]  /*209f0*/  PRMT R125, R156, 0x7632, R125 ;  /* 0x000076329c7d7816 */ /* 0x000fe4000000007d */
[----:B------:R-:W-:-:S03]  /*20a00*/  ISETP.NE.AND P3, PT, R149, 0x1, PT ;  /* 0x000000019500780c */ /* 0x000fc60003f65270 */
[----:B------:R-:W-:Y:S02]  /*20a10*/  IMAD.U32 R128, R125, 0x10000, RZ ;  /* 0x000100007d807824 */ /* 0x000fe400078e00ff */
[----:B------:R-:W-:Y:S01]  /*20a20*/  FFMA.FTZ R125, R126, R175, 1.1641532182693481445e-10 ;  /* 0x2f0000007e7d7423 */ /* 0x000fe200000100af */
[----:B------:R-:W-:Y:S02]  /*20a30*/  IMAD.MOV.U32 R126, RZ, RZ, R142 ;  /* 0x000000ffff7e7224 */ /* 0x000fe400078e008e */
[----:B------:R-:W-:Y:S02]  /*20a40*/  FMUL.FTZ R128, R128, R177 ;  /* 0x000000b180807220 */ /* 0x000fe40000410000 */
[----:B------:R-:W-:Y:S02]  /*20a50*/  FSETP.GTU.FTZ.AND P2, PT, R125, R176, PT ;  /* 0x000000b07d00720b */ /* 0x000fe40003f5c000 */
[----:B------:R-:W-:Y:S01]  /*20a60*/  FSEL R125, R147, RZ, P4 ;  /* 0x000000ff937d7208 */ /* 0x000fe20002000000 */
[----:B------:R-:W-:Y:S01]  /*20a70*/  HFMA2 R147, -RZ, RZ, 0, 1.1920928955078125e-07 ;  /* 0x00000002ff937431 */ /* 0x000fe200000001ff */
        /* <DEDUP_REMOVED lines=13> */
.L_x_13712:
        /* <DEDUP_REMOVED lines=13> */
.L_x_13714:
[----:B------:R-:W-:Y:S05]  /*20c20*/  BSYNC.RECONVERGENT B1 ;  /* 0x0000000000017941 */ /* 0x000fea0003800200 */
.L_x_13713:
        /* <DEDUP_REMOVED lines=43> */
.L_x_13711:
[----:B------:R-:W-:Y:S05]  /*20ee0*/  BSYNC.RECONVERGENT B0 ;  /* 0x0000000000007941 */ /* 0x000fea0003800200 */
.L_x_13710:
        /* <DEDUP_REMOVED lines=21> */
.L_x_13717:
        /* <DEDUP_REMOVED lines=13> */
.L_x_13719:
[----:B------:R-:W-:Y:S05]  /*21110*/  BSYNC.RECONVERGENT B1 ;  /* 0x0000000000017941 */ /* 0x000fea0003800200 */
.L_x_13718:
        /* <DEDUP_REMOVED lines=40> */
[----:B------:R-:W-:Y:S01]  /*213a0*/  IMAD.MOV.U32 R142, RZ, RZ, R152 ;  /* 0x000000ffff8e7224 */ /* 0x000fe200078e0098 */
[----:B------:R-:W-:Y:S02]  /*213b0*/  LOP3.LUT R144, R168, R126, R151, 0x96, !PT ;  /* 0x0000007ea8907212 */ /* 0x000fe400078e9697 */
[----:B------:R-:W-:-:S07]  /*213c0*/  MOV R178, R150 ;  /* 0x0000009600b27202 */ /* 0x000fce0000000f00 */
.L_x_13716:
[----:B------:R-:W-:Y:S05]  /*213d0*/  BSYNC.RECONVERGENT B0 ;  /* 0x0000000000007941 */ /* 0x000fea0003800200 */
.L_x_13715:
        /* <DEDUP_REMOVED lines=23> */
.L_x_13722:
        /* <DEDUP_REMOVED lines=13> */
.L_x_13724:
[----:B------:R-:W-:Y:S05]  /*21620*/  BSYNC.RECONVERGENT B1 ;  /* 0x0000000000017941 */ /* 0x000fea0003800200 */
.L_x_13723:
        /* <DEDUP_REMOVED lines=43> */
.L_x_13721:
[----:B------:R-:W-:Y:S05]  /*218e0*/  BSYNC.RECONVERGENT B0 ;  /* 0x0000000000007941 */ /* 0x000fea0003800200 */
.L_x_13720:
        /* <DEDUP_REMOVED lines=20> */
.L_x_13727:
        /* <DEDUP_REMOVED lines=13> */
.L_x_13729:
[----:B------:R-:W-:Y:S05]  /*21b00*/  BSYNC.RECONVERGENT B1 ;  /* 0x0000000000017941 */ /* 0x000fea0003800200 */
.L_x_13728:
        /* <DEDUP_REMOVED lines=43> */
.L_x_13726:
[----:B------:R-:W-:Y:S05]  /*21dc0*/  BSYNC.RECONVERGENT B0 ;  /* 0x0000000000007941 */ /* 0x000fea0003800200 */
.L_x_13725:
        /* <DEDUP_REMOVED lines=24> */
.L_x_13732:
        /* <DEDUP_REMOVED lines=13> */
.L_x_13734:
[----:B------:R-:W-:Y:S05]  /*22020*/  BSYNC.RECONVERGENT B1 ;  /* 0x0000000000017941 */ /* 0x000fea0003800200 */
.L_x_13733:
        /* <DEDUP_REMOVED lines=43> */
.L_x_13731:
[----:B------:R-:W-:Y:S05]  /*222e0*/  BSYNC.RECONVERGENT B0 ;  /* 0x0000000000007941 */ /* 0x000fea0003800200 */
.L_x_13730:
        /* <DEDUP_REMOVED lines=19> */
.L_x_13737:
        /* <DEDUP_REMOVED lines=13> */
.L_x_13739:
[----:B------:R-:W-:Y:S05]  /*224f0*/  BSYNC.RECONVERGENT B1 ;  /* 0x0000000000017941 */ /* 0x000fea0003800200 */
.L_x_13738:
        /* <DEDUP_REMOVED lines=43> */
.L_x_13736:
[----:B------:R-:W-:Y:S05]  /*227b0*/  BSYNC.RECONVERGENT B0 ;  /* 0x0000000000007941 */ /* 0x000fea0003800200 */
.L_x_13735:
        /* <DEDUP_REMOVED lines=23> */
.L_x_13742:
        /* <DEDUP_REMOVED lines=13> */
.L_x_13744:
[----:B------:R-:W-:Y:S05]  /*22a00*/  BSYNC.RECONVERGENT B1 ;  /* 0x0000000000017941 */ /* 0x000fea0003800200 */
.L_x_13743:
        /* <DEDUP_REMOVED lines=43> */
.L_x_13741:
[----:B------:R-:W-:Y:S05]  /*22cc0*/  BSYNC.RECONVERGENT B0 ;  /* 0x0000000000007941 */ /* 0x000fea0003800200 */
.L_x_13740:
        /* <DEDUP_REMOVED lines=18> */
.L_x_13747:
        /* <DEDUP_REMOVED lines=13> */
.L_x_13749:
[----:B------:R-:W-:Y:S05]  /*22ec0*/  BSYNC.RECONVERGENT B1 ;  /* 0x0000000000017941 */ /* 0x000fea0003800200 */
.L_x_13748:
        /* <DEDUP_REMOVED lines=43> */
.L_x_13746:
[----:B------:R-:W-:Y:S05]  /*23180*/  BSYNC.RECONVERGENT B0 ;  /* 0x0000000000007941 */ /* 0x000fea0003800200 */
.L_x_13745:
        /* <DEDUP_REMOVED lines=24> */
.L_x_13752:
        /* <DEDUP_REMOVED lines=13> */
.L_x_13754:
[----:B------:R-:W-:Y:S05]  /*233e0*/  BSYNC.RECONVERGENT B1 ;  /* 0x0000000000017941 */ /* 0x000fea0003800200 */
.L_x_13753:
        /* <DEDUP_REMOVED lines=43> */
.L_x_13751:
[----:B------:R-:W-:Y:S05]  /*236a0*/  BSYNC.RECONVERGENT B0 ;  /* 0x0000000000007941 */ /* 0x000fea0003800200 */
.L_x_13750:
        /* <DEDUP_REMOVED lines=19> */
.L_x_13757:
        /* <DEDUP_REMOVED lines=13> */
.L_x_13759:
[----:B------:R-:W-:Y:S05]  /*238b0*/  BSYNC.RECONVERGENT B1 ;  /* 0x0000000000017941 */ /* 0x000fea0003800200 */
.L_x_13758:
        /* <DEDUP_REMOVED lines=43> */
.L_x_13756:
[----:B------:R-:W-:Y:S05]  /*23b70*/  BSYNC.RECONVERGENT B0 ;  /* 0x0000000000007941 */ /* 0x000fea0003800200 */
.L_x_13755:
        /* <DEDUP_REMOVED lines=23> */
.L_x_13762:
        /* <DEDUP_REMOVED lines=13> */
.L_x_13764:
[----:B------:R-:W-:Y:S05]  /*23dc0*/  BSYNC.RECONVERGENT B1 ;  /* 0x0000000000017941 */ /* 0x000fea0003800200 */
.L_x_13763:
        /* <DEDUP_REMOVED lines=43> */
.L_x_13761:
[----:B------:R-:W-:Y:S05]  /*24080*/  BSYNC.RECONVERGENT B0 ;  /* 0x0000000000007941 */ /* 0x000fea0003800200 */
.L_x_13760:
        /* <DEDUP_REMOVED lines=18> */
.L_x_13767:
        /* <DEDUP_REMOVED lines=15> */
.L_x_13769:
[----:B------:R-:W-:Y:S05]  /*242a0*/  BSYNC.RECONVERGENT B1 ;  /* 0x0000000000017941 */ /* 0x000fea0003800200 */
.L_x_13768:
        /* <DEDUP_REMOVED lines=43> */
.L_x_13766:
[----:B------:R-:W-:Y:S05]  /*24560*/  BSYNC.RECONVERGENT B0 ;  /* 0x0000000000007941 */ /* 0x000fea0003800200 */
.L_x_13765:
        /* <DEDUP_REMOVED lines=12> */
.L_x_13689:
        /* <DEDUP_REMOVED lines=16> */
.L_x_13773:
        /* <DEDUP_REMOVED lines=13> */
.L_x_13775:
[----:B------:R-:W-:Y:S05]  /*24800*/  BSYNC.RECONVERGENT B1 ;  /* 0x0000000000017941 */ /* 0x000fea0003800200 */
.L_x_13774:
        /* <DEDUP_REMOVED lines=43> */
.L_x_13772:
[----:B------:R-:W-:Y:S05]  /*24ac0*/  BSYNC.RECONVERGENT B0 ;  /* 0x0000000000007941 */ /* 0x000fea0003800200 */
.L_x_13771:
        /* <DEDUP_REMOVED lines=20> */
.L_x_13778:
        /* <DEDUP_REMOVED lines=13> */
.L_x_13780:
[----:B------:R-:W-:Y:S05]  /*24ce0*/  BSYNC.RECONVERGENT B1 ;  /* 0x0000000000017941 */ /* 0x000fea0003800200 */
.L_x_13779:
        /* <DEDUP_REMOVED lines=43> */
.L_x_13777:
[----:B------:R-:W-:Y:S05]  /*24fa0*/  BSYNC.RECONVERGENT B0 ;  /* 0x0000000000007941 */ /* 0x000fea0003800200 */
.L_x_13776:
        /* <DEDUP_REMOVED lines=19> */
.L_x_13783:
        /* <DEDUP_REMOVED lines=13> */
.L_x_13785:
[----:B------:R-:W-:Y:S05]  /*251b0*/  BSYNC.RECONVERGENT B1 ;  /* 0x0000000000017941 */ /* 0x000fea0003800200 */
.L_x_13784:
        /* <DEDUP_REMOVED lines=43> */
.L_x_13782:
[----:B------:R-:W-:Y:S05]  /*25470*/  BSYNC.RECONVERGENT B0 ;  /* 0x0000000000007941 */ /* 0x000fea0003800200 */
.L_x_13781:
[----:B------:R-:W-:Y:S01]  /*25480*/  I2FP.F32.U32 R128, R125 ;  /* 0x0000007d00807245 */ /* 0x000fe20000201000 */
[----:B------:R-:W-:Y:S01]  /*25490*/  BSSY.RECONVERGENT B0, `(.L_x_13786) ;  /* 0x000004c000007945 */ /* 0x000fe20003800200 */
[----:B------:R-:W-:Y:S02]  /*254a0*/  ISETP.NE.AND P2, PT, R127, 0x1, PT ;  /* 0x000000017f00780c */ /* 0x000fe40003f45270 */
[----:B------:R-:W-:Y:S01]  /*254b0*/  LOP3.LUT R185, R185, 0xfffffffb, RZ, 0xc0, !PT ;  /* 0xfffffffbb9b97812 */ /* 0x000fe200078ec0ff */
[----:B------:R-:W-:Y:S01]  /*254c0*/  FFMA.FTZ R125, R128, R175, 1.1641532182693481445e-10 ;  /* 0x2f000000807d7423 */ /* 0x000fe200000100af */
[C---:B------:R-:W-:Y:S01]  /*254d0*/  IMAD.U32 R128, R129.reuse, 0x10000, RZ ;  /* 0x0001000081807824 */ /* 0x040fe200078e00ff */
[----:B------:R-:W-:Y:S01]  /*254e0*/  PRMT R182, R129, 0x7632, R182 ;  /* 0x0000763281b67816 */ /* 0x000fe200000000b6 */
        /* <DEDUP_REMOVED lines=13> */
.L_x_13788:
        /* <DEDUP_REMOVED lines=13> */
.L_x_13790:
[----:B------:R-:W-:Y:S05]  /*25690*/  BSYNC.RECONVERGENT B1 ;  /* 0x0000000000017941 */ /* 0x000fea0003800200 */
.L_x_13789:
        /* <DEDUP_REMOVED lines=43> */
.L_x_13787:
[----:B------:R-:W-:Y:S05]  /*25950*/  BSYNC.RECONVERGENT B0 ;  /* 0x0000000000007941 */ /* 0x000fea0003800200 */
.L_x_13786:
        /* <DEDUP_REMOVED lines=19> */
.L_x_13793:
        /* <DEDUP_REMOVED lines=13> */
.L_x_13795:
[----:B------:R-:W-:Y:S05]  /*25b60*/  BSYNC.RECONVERGENT B1 ;  /* 0x0000000000017941 */ /* 0x000fea0003800200 */
.L_x_13794:
        /* <DEDUP_REMOVED lines=43> */
.L_x_13792:
[----:B------:R-:W-:Y:S05]  /*25e20*/  BSYNC.RECONVERGENT B0 ;  /* 0x0000000000007941 */ /* 0x000fea0003800200 */
.L_x_13791:
        /* <DEDUP_REMOVED lines=18> */
.L_x_13798:
        /* <DEDUP_REMOVED lines=13> */
.L_x_13800:
[----:B------:R-:W-:Y:S05]  /*26020*/  BSYNC.RECONVERGENT B1 ;  /* 0x0000000000017941 */ /* 0x000fea0003800200 */
.L_x_13799:
        /* <DEDUP_REMOVED lines=43> */
.L_x_13797:
[----:B------:R-:W-:Y:S05]  /*262e0*/  BSYNC.RECONVERGENT B0 ;  /* 0x0000000000007941 */ /* 0x000fea0003800200 */
.L_x_13796:
        /* <DEDUP_REMOVED lines=17> */
.L_x_13803:
        /* <DEDUP_REMOVED lines=13> */
.L_x_13805:
[----:B------:R-:W-:Y:S05]  /*264d0*/  BSYNC.RECONVERGENT B1 ;  /* 0x0000000000017941 */ /* 0x000fea0003800200 */
.L_x_13804:
        /* <DEDUP_REMOVED lines=43> */
.L_x_13802:
[----:B------:R-:W-:Y:S05]  /*26790*/  BSYNC.RECONVERGENT B0 ;  /* 0x0000000000007941 */ /* 0x000fea0003800200 */
.L_x_13801:
        /* <DEDUP_REMOVED lines=18> */
.L_x_13808:
        /* <DEDUP_REMOVED lines=13> */
.L_x_13810:
[----:B------:R-:W-:Y:S05]  /*26990*/  BSYNC.RECONVERGENT B1 ;  /* 0x0000000000017941 */ /* 0x000fea0003800200 */
.L_x_13809:
        /* <DEDUP_REMOVED lines=43> */
.L_x_13807:
[----:B------:R-:W-:Y:S05]  /*26c50*/  BSYNC.RECONVERGENT B0 ;  /* 0x0000000000007941 */ /* 0x000fea0003800200 */
.L_x_13806:
[----:B------:R-:W-:Y:S01]  /*26c60*/  P2R R125, PR, RZ, 0x2 ;  /* 0x00000002ff7d7803 */ /* 0x000fe20000000000 */
[----:B------:R-:W-:Y:S01]  /*26c70*/  FMUL.FTZ R124, R124, R177 ;  /* 0x000000b17c7c7220 */ /* 0x000fe20000410000 */
[----:B------:R-:W-:Y:S01]  /*26c80*/  I2FP.F32.U32 R154, R127 ;  /* 0x0000007f009a7245 */ /* 0x000fe20000201000 */
[-C--:B------:R-:W-:Y:S01]  /*26c90*/  FMUL.FTZ R129, R130, R177.reuse ;  /* 0x000000b182817220 */ /* 0x080fe20000410000 */
[C---:B------:R-:W-:Y:S01]  /*26ca0*/  LOP3.LUT P1, RZ, R185.reuse, 0x10, RZ, 0xc0, !PT ;  /* 0x00000010b9ff7812 */ /* 0x040fe2000782c0ff */
[----:B------:R-:W-:Y:S01]  /*26cb0*/  FMUL.FTZ R182, R182, R177 ;  /* 0x000000b1b6b67220 */ /* 0x000fe20000410000 */
[----:B------:R-:W-:Y:S01]  /*26cc0*/  LOP3.LUT P5, RZ, R185, 0x2, RZ, 0xc0, !PT ;  /* 0x00000002b9ff7812 */ /* 0x000fe200078ac0ff */
[----:B------:R-:W-:Y:S01]  /*26cd0*/  FFMA.FTZ R175, R154, R175, 1.1641532182693481445e-10 ;  /* 0x2f0000009aaf7423 */ /* 0x000fe200000100af */
[----:B------:R-:W-:Y:S01]  /*26ce0*/  IMAD.U32 R130, R131, 0x10000, RZ ;  /* 0x0001000083827824 */ /* 0x000fe200078e00ff */
[----:B------:R-:W-:Y:S01]  /*26cf0*/  FSEL R124, R124, RZ, P1 ;  /* 0x000000ff7c7c7208 */ /* 0x000fe20000800000 */
[-C--:B------:R-:W-:Y:S01]  /*26d00*/  FMUL.FTZ R126, R126, R177.reuse ;  /* 0x000000b17e7e7220 */ /* 0x080fe20000410000 */
[----:B------:R-:W-:Y:S01]  /*26d10*/  ISETP.NE.AND P1, PT, R125, RZ, PT ;  /* 0x000000ff7d00720c */ /* 0x000fe20003f25270 */
[-C--:B------:R-:W-:Y:S01]  /*26d20*/  FMUL.FTZ R128, R128, R177.reuse ;  /* 0x000000b180807220 */ /* 0x080fe20000410000 */
[----:B------:R-:W-:Y:S01]  /*26d30*/  P2R R160, PR, RZ, 0x1 ;  /* 0x00000001ffa07803 */ /* 0x000fe20000000000 */
[-C--:B------:R-:W-:Y:S01]  /*26d40*/  FMUL.FTZ R0, R194, R177.reuse ;  /* 0x000000b1c2007220 */ /* 0x080fe20000410000 */
[C---:B------:R-:W-:Y:S01]  /*26d50*/  LOP3.LUT P0, RZ, R185.reuse, 0x8, RZ, 0xc0, !PT ;  /* 0x00000008b9ff7812 */ /* 0x040fe2000780c0ff */
[-C--:B------:R-:W-:Y:S01]  /*26d60*/  FMUL.FTZ R184, R184, R177.reuse ;  /* 0x000000b1b8b87220 */ /* 0x080fe20000410000 */
[----:B------:R-:W-:Y:S01]  /*26d70*/  LOP3.LUT P6, RZ, R185, 0x4, RZ, 0xc0, !PT ;  /* 0x00000004b9ff7812 */ /* 0x000fe200078cc0ff */
[----:B------:R-:W-:Y:S01]  /*26d80*/  FMUL.FTZ R131, R130, R177 ;  /* 0x000000b182837220 */ /* 0x000fe20000410000 */
[----:B------:R-:W-:-:S02]  /*26d90*/  FSEL R127, R182, RZ, P5 ;  /* 0x000000ffb67f7208 */ /* 0x000fc40002800000 */
        /* <DEDUP_REMOVED lines=17> */
.L_x_13770:
        /* <DEDUP_REMOVED lines=22> */
[----:B------:R-:W-:Y:S01]  /*27010*/  SEL R160, RZ, 0x1, !P2 ;  /* 0x00000001ffa07807 */ /* 0x000fe20005000000 */
        /* <DEDUP_REMOVED lines=27> */
[----:B------:R-:W-:Y:S02]  /*271d0*/  LOP3.LUT R161, R162, R164, R165, 0xfe, !PT ;  /* 0x000000a4a2a17212 */ /* 0x000fe400078efea5 */
[----:B------:R-:W-:Y:S01]  /*271e0*/  SEL R165, RZ, 0x1, !P1 ;  /* 0x00000001ffa57807 */ /* 0x000fe20004800000 */
[----:B------:R-:W-:Y:S01]  /*271f0*/  FADD.FTZ R163, R0, R125 ;  /* 0x0000007d00a37221 */ /* 0x000fe20000010000 */
[----:B------:R-:W-:Y:S02]  /*27200*/  LOP3.LUT R161, R161, R160, RZ, 0xfc, !PT ;  /* 0x000000a0a1a17212 */ /* 0x000fe400078efcff */
[----:B------:R-:W-:Y:S01]  /*27210*/  LOP3.LUT R160, R154, R165, RZ, 0xfc, !PT ;  /* 0x000000a59aa07212 */ /* 0x000fe200078efcff */
[----:B------:R-:W-:Y:S01]  /*27220*/  FADD.FTZ R0, R163, R126 ;  /* 0x0000007ea3007221 */ /* 0x000fe20000010000 */
[----:B0-----:R-:W-:-:S03]  /*27230*/  LOP3.LUT P1, RZ, R166, 0x1f, RZ, 0xc0, !PT ;  /* 0x0000001fa6ff7812 */ /* 0x001fc6000782c0ff */
[----:B------:R1:W-:Y:S01]  /*27240*/  STG.E.64 desc[UR6][R134.64], R160 ;  /* 0x000000a086007986 */ /* 0x0003e2000c101b06 */
        /* <DEDUP_REMOVED lines=25> */
.L_x_13811:
        /* <DEDUP_REMOVED lines=104> */
.L_x_13825:
[----:B------:R-:W-:Y:S01]  /*27a60*/  FMUL.FTZ R0, R132, R132 ;  /* 0x0000008484007220 */ /* 0x000fe20000410000 */
[----:B------:R-:W-:Y:S01]  /*27a70*/  ISETP.NE.AND P2, PT, RZ, UR10, PT ;  /* 0x0000000aff007c0c */ /* 0x000fe2000bf45270 */
[----:B01----:R-:W-:-:S03]  /*27a80*/  FADD.FTZ R154, R154, R163 ;  /* 0x000000a39a9a7221 */ /* 0x003fc60000010000 */
[----:B------:R-:W-:Y:S01]  /*27a90*/  FSEL R0, R0, RZ, P2 ;  /* 0x000000ff00007208 */ /* 0x000fe20001000000 */
[----:B------:R-:W-:Y:S01]  /*27aa0*/  FFMA.FTZ R133, R154, R133, UR5 ;  /* 0x000000059a857e23 */ /* 0x000fe20008010085 */
[----:B------:R-:W-:-:S03]  /*27ab0*/  FSEL R134, R132, RZ, !P2 ;  /* 0x000000ff84867208 */ /* 0x000fc60005000000 */
[----:B------:R-:W-:Y:S02]  /*27ac0*/  FADD.FTZ R0, R133, R0 ;  /* 0x0000000085007221 */ /* 0x000fe40000010000 */
[C---:B------:R-:W-:Y:S01]  /*27ad0*/  FADD.FTZ R133, -R134.reuse, R4 ;  /* 0x0000000486857221 */ /* 0x040fe20000010100 */
[C---:B------:R-:W-:Y:S01]  /*27ae0*/  FADD.FTZ R135, -R134.reuse, R5 ;  /* 0x0000000586877221 */ /* 0x040fe20000010100 */
[C---:B------:R-:W-:Y:S01]  /*27af0*/  FADD.FTZ R161, -R134.reuse, R96 ;  /* 0x0000006086a17221 */ /* 0x040fe20000010100 */
[----:B------:R-:W0:Y:S01]  /*27b00*/  @!P1 LDC.64 R4, c[0x0][0x3c0] ;  /* 0x0000f000ff049b82 */ /* 0x000e220000000a00 */
[C---:B------:R-:W-:Y:S01]  /*27b10*/  FADD.FTZ R162, -R134.reuse, R97 ;  /* 0x0000006186a27221 */ /* 0x040fe20000010100 */
[----:B------:R-:W1:Y:S01]  /*27b20*/  MUFU.RSQ R193, R0 ;  /* 0x0000000000c17308 */ /* 0x000e620000001400 */
[C---:B------:R-:W-:Y:S01]  /*27b30*/  FADD.FTZ R154, -R134.reuse, R6 ;  /* 0x00000006869a7221 */ /* 0x040fe20000010100 */
[C---:B------:R-:W-:Y:S01]  /*27b40*/  FADD.FTZ R160, -R134.reuse, R7 ;  /* 0x0000000786a07221 */ /* 0x040fe20000010100 */
[C---:B------:R-:W-:Y:S01]  /*27b50*/  FADD.FTZ R100, -R134.reuse, R100 ;  /* 0x0000006486647221 */ /* 0x040fe20000010100 */
[C---:B------:R-:W-:Y:S01]  /*27b60*/  FADD.FTZ R101, -R134.reuse, R101 ;  /* 0x0000006586657221 */ /* 0x040fe20000010100 */
[C---:B------:R-:W-:Y:S01]  /*27b70*/  FADD.FTZ R102, -R134.reuse, R102 ;  /* 0x0000006686667221 */ /* 0x040fe20000010100 */
[----:B------:R-:W2:Y:S01]  /*27b80*/  @!P1 LDC.64 R6, c[0x0][0x3c8] ;  /* 0x0000f200ff069b82 */ /* 0x000ea20000000a00 */
        /* <DEDUP_REMOVED lines=15> */
[----:B0-----:R-:W-:-:S04]  /*27c80*/  @!P1 IMAD.WIDE R96, R137, 0x4, R4 ;  /* 0x0000000489609825 */ /* 0x001fc800078e0204 */
[C---:B------:R-:W-:Y:S01]  /*27c90*/  FADD.FTZ R169, -R134.reuse, R115 ;  /* 0x0000007386a97221 */ /* 0x040fe20000010100 */
[----:B------:R-:W0:Y:S01]  /*27ca0*/  LDC.64 R4, c[0x0][0x428] ;  /* 0x00010a00ff047b82 */ /* 0x000e220000000a00 */
[C---:B------:R-:W-:Y:S01]  /*27cb0*/  FADD.FTZ R171, -R134.reuse, R117 ;  /* 0x0000007586ab7221 */ /* 0x040fe20000010100 */
[C---:B------:R-:W-:Y:S01]  /*27cc0*/  FADD.FTZ R173, -R134.reuse, R119 ;  /* 0x0000007786ad7221 */ /* 0x040fe20000010100 */
[C---:B------:R-:W-:Y:S01]  /*27cd0*/  FADD.FTZ R174, -R134.reuse, R120 ;  /* 0x0000007886ae7221 */ /* 0x040fe20000010100 */
[C---:B------:R-:W-:Y:S01]  /*27ce0*/  FADD.FTZ R184, -R134.reuse, R125 ;  /* 0x0000007d86b87221 */ /* 0x040fe20000010100 */
[----:B------:R1:W-:Y:S01]  /*27cf0*/  @!P1 STG.E desc[UR6][R96.64], R132 ;  /* 0x0000008460009986 */ /* 0x0003e2000c101906 */
        /* <DEDUP_REMOVED lines=9> */
[----:B------:R-:W-:Y:S01]  /*27d90*/  FADD.FTZ R165, -R134, R109 ;  /* 0x0000006d86a57221 */ /* 0x000fe20000010100 */
[C---:B------:R-:W-:Y:S01]  /*27da0*/  FMUL.FTZ R109, R193.reuse, R98 ;  /* 0x00000062c16d7220 */ /* 0x040fe20000410000 */
[C---:B-1----:R-:W-:Y:S01]  /*27db0*/  FMUL.FTZ R96, R193.reuse, R107 ;  /* 0x0000006bc1607220 */ /* 0x042fe20000410000 */
[----:B------:R-:W-:Y:S01]  /*27dc0*/  FFMA.FTZ R97, R0, R93, R53 ;  /* 0x0000005d00617223 */ /* 0x000fe20000010035 */
[----:B------:R-:W-:Y:S01]  /*27dd0*/  FMUL.FTZ R98, R193, R163 ;  /* 0x000000a3c1627220 */ /* 0x000fe20000410000 */
[----:B--2---:R-:W-:-:S04]  /*27de0*/  @!P1 IMAD.WIDE R6, R137, 0x4, R6 ;  /* 0x0000000489069825 */ /* 0x004fc800078e0206 */
[----:B------:R-:W-:Y:S01]  /*27df0*/  FFMA.FTZ R109, R109, R90, R50 ;  /* 0x0000005a6d6d7223 */ /* 0x000fe20000010032 */
[----:B------:R-:W-:Y:S01]  /*27e00*/  FADD.FTZ R175, -R134, R121 ;  /* 0x0000007986af7221 */ /* 0x000fe20000010100 */
[----:B------:R-:W-:Y:S01]  /*27e10*/  FFMA.FTZ R98, R98, R91, R51 ;  /* 0x0000005b62627223 */ /* 0x000fe20000010033 */
[----:B0-----:R-:W-:-:S04]  /*27e20*/  IMAD.WIDE.U32 R100, R139, 0x10, R4 ;  /* 0x000000108b647825 */ /* 0x001fc800078e0004 */
[----:B------:R-:W-:Y:S01]  /*27e30*/  FFMA.FTZ R110, R110, R87, R47 ;  /* 0x000000576e6e7223 */ /* 0x000fe2000001002f */
[----:B------:R-:W-:Y:S01]  /*27e40*/  FMUL.FTZ R121, R193, R164 ;  /* 0x000000a4c1797220 */ /* 0x000fe20000410000 */
[----:B------:R-:W-:Y:S01]  /*27e50*/  FFMA.FTZ R125, R125, R72, R32 ;  /* 0x000000487d7d7223 */ /* 0x000fe20000010020 */
[----:B------:R-:W-:-:S04]  /*27e60*/  IMAD.WIDE.U32 R102, R155, 0x10, R4 ;  /* 0x000000109b667825 */ /* 0x000fc800078e0004 */
[----:B------:R-:W-:Y:S01]  /*27e70*/  FFMA.FTZ R120, R120, R73, R33 ;  /* 0x0000004978787223 */ /* 0x000fe20000010021 */
[----:B------:R-:W-:Y:S01]  /*27e80*/  FMUL.FTZ R99, R193, R154 ;  /* 0x0000009ac1637220 */ /* 0x000fe20000410000 */
[----:B------:R0:W-:Y:S01]  /*27e90*/  @!P1 STG.E desc[UR6][R6.64], R193 ;  /* 0x000000c106009986 */ /* 0x0001e2000c101906 */
[----:B------:R-:W-:-:S04]  /*27ea0*/  IMAD.WIDE.U32 R104, R179, 0x10, R4 ;  /* 0x00000010b3687825 */ /* 0x000fc800078e0004 */
[----:B------:R-:W-:Y:S01]  /*27eb0*/  FFMA.FTZ R96, R96, R83, R43 ;  /* 0x0000005360607223 */ /* 0x000fe2000001002b */
[----:B------:R-:W-:Y:S01]  /*27ec0*/  FADD.FTZ R170, -R134, R116 ;  /* 0x0000007486aa7221 */ /* 0x000fe20000010100 */
[----:B------:R-:W-:Y:S01]  /*27ed0*/  FMUL.FTZ R116, R193, R165 ;  /* 0x000000a5c1747220 */ /* 0x000fe20000410000 */
[----:B------:R-:W-:-:S04]  /*27ee0*/  IMAD.WIDE.U32 R106, R181, 0x10, R4 ;  /* 0x00000010b56a7825 */ /* 0x000fc800078e0004 */
[C---:B------:R-:W-:Y:S01]  /*27ef0*/  FADD.FTZ R189, -R134.reuse, R128 ;  /* 0x0000008086bd7221 */ /* 0x040fe20000010100 */
[C---:B------:R-:W-:Y:S01]  /*27f00*/  FADD.FTZ R190, -R134.reuse, R129 ;  /* 0x0000008186be7221 */ /* 0x040fe20000010100 */
[----:B------:R-:W-:Y:S01]  /*27f10*/  FADD.FTZ R172, -R134, R118 ;  /* 0x0000007686ac7221 */ /* 0x000fe20000010100 */
[----:B------:R-:W-:-:S04]  /*27f20*/  IMAD.WIDE.U32 R112, R183, 0x10, R4 ;  /* 0x00000010b7707825 */ /* 0x000fc800078e0004 */
[----:B------:R-:W-:Y:S01]  /*27f30*/  FFMA.FTZ R4, R133, R92, R52 ;  /* 0x0000005c85047223 */ /* 0x000fe20000010034 */
[----:B------:R-:W-:Y:S01]  /*27f40*/  FFMA.FTZ R5, R99, R94, R54 ;  /* 0x0000005e63057223 */ /* 0x000fe20000010036 */
[----:B0-----:R-:W-:Y:S01]  /*27f50*/  F2FP.BF16.F32.PACK_AB R7, R98, R109 ;  /* 0x0000006d6207723e */ /* 0x001fe200000010ff */
[----:B------:R-:W-:Y:S01]  /*27f60*/  FFMA.FTZ R109, R108, R85, R45 ;  /* 0x000000556c6d7223 */ /* 0x000fe2000001002d */
[----:B------:R-:W-:Y:S01]  /*27f70*/  FFMA.FTZ R108, R121, R76, R36 ;  /* 0x0000004c796c7223 */ /* 0x000fe20000010024 */
[----:B------:R-:W-:Y:S01]  /*27f80*/  F2FP.BF16.F32.PACK_AB R4, R97, R4 ;  /* 0x000000046104723e */ /* 0x000fe200000010ff */
[----:B------:R-:W-:Y:S01]  /*27f90*/  FFMA.FTZ R97, R115, R86, R46 ;  /* 0x0000005673617223 */ /* 0x000fe2000001002e */
[----:B------:R-:W-:Y:S01]  /*27fa0*/  FFMA.FTZ R99, R119, R82, R42 ;  /* 0x0000005277637223 */ /* 0x000fe2000001002a */
[C---:B------:R-:W-:Y:S01]  /*27fb0*/  FADD.FTZ R176, -R134.reuse, R122 ;  /* 0x0000007a86b07221 */ /* 0x040fe20000010100 */
[C---:B------:R-:W-:Y:S01]  /*27fc0*/  FADD.FTZ R177, -R134.reuse, R123 ;  /* 0x0000007b86b17221 */ /* 0x040fe20000010100 */
[----:B------:R-:W-:Y:S01]  /*27fd0*/  FADD.FTZ R182, -R134, R124 ;  /* 0x0000007c86b67221 */ /* 0x000fe20000010100 */
[----:B------:R-:W-:Y:S01]  /*27fe0*/  F2FP.BF16.F32.PACK_AB R97, R110, R97 ;  /* 0x000000616e61723e */ /* 0x000fe200000010ff */
[----:B------:R-:W-:Y:S01]  /*27ff0*/  FADD.FTZ R187, -R134, R126 ;  /* 0x0000007e86bb7221 */ /* 0x000fe20000010100 */
[----:B------:R-:W-:Y:S01]  /*28000*/  F2FP.BF16.F32.PACK_AB R110, R120, R125 ;  /* 0x0000007d786e723e */ /* 0x000fe200000010ff */
[C---:B------:R-:W-:Y:S01]  /*28010*/  FADD.FTZ R188, -R134.reuse, R127 ;  /* 0x0000007f86bc7221 */ /* 0x040fe20000010100 */
[----:B------:R-:W0:Y:S01]  /*28020*/  LDC.64 R120, c[0x0][0x380] ;  /* 0x0000e000ff787b82 */ /* 0x000e220000000a00 */
[----:B------:R-:W-:Y:S01]  /*28030*/  FADD.FTZ R191, -R134, R130 ;  /* 0x0000008286bf7221 */ /* 0x000fe20000010100 */
[----:B------:R-:W-:Y:S01]  /*28040*/  F2FP.BF16.F32.PACK_AB R99, R96, R99 ;  /* 0x000000636063723e */ /* 0x000fe200000010ff */
[----:B------:R-:W-:Y:S01]  /*28050*/  FADD.FTZ R134, -R134, R131 ;  /* 0x0000008386867221 */ /* 0x000fe20000010100 */
        /* <DEDUP_REMOVED lines=53> */
[----:B0-----:R-:W-:Y:S01]  /*283b0*/  IMAD R137, R120, 0x4, R137 ;  /* 0x0000000478897824 */ /* 0x001fe200078e0289 */
        /* <DEDUP_REMOVED lines=11> */
[----:B------:R-:W-:Y:S02]  /*28470*/  F2FP.BF16.F32.PACK_AB R116, R115, R116 ;  /* 0x000000747374723e */ /* 0x000fe400000010ff */
[----:B------:R-:W-:Y:S02]  /*28480*/  F2FP.BF16.F32.PACK_AB R189, R188, R187 ;  /* 0x000000bbbcbd723e */ /* 0x000fe400000010ff */
[----:B------:R-:W-:Y:S01]  /*28490*/  F2FP.BF16.F32.PACK_AB R191, R134, R191 ;  /* 0x000000bf86bf723e */ /* 0x000fe200000010ff */
[----:B------:R0:W-:Y:S01]  /*284a0*/  STG.E.128 desc[UR6][R106.64], R116 ;  /* 0x000000746a007986 */ /* 0x0001e2000c101d06 */
[----:B------:R-:W-:Y:S02]  /*284b0*/  F2FP.BF16.F32.PACK_AB R188, R184, R165 ;  /* 0x000000a5b8bc723e */ /* 0x000fe400000010ff */
[----:B------:R-:W-:-:S03]  /*284c0*/  ISETP.GE.AND P1, PT, R137, R121, PT ;  /* 0x000000798900720c */ /* 0x000fc60003f26270 */
[----:B------:R0:W-:Y:S10]  /*284d0*/  STG.E.128 desc[UR6][R112.64], R188 ;  /* 0x000000bc70007986 */ /* 0x0001f4000c101d06 */
[----:B------:R-:W-:Y:S05]  /*284e0*/  @!P1 BRA `(.L_x_13813) ;  /* 0xfffffd8400949947 */ /* 0x000fea000383ffff */
[----:B------:R-:W-:Y:S05]  /*284f0*/  EXIT ;  /* 0x000000000000794d */ /* 0x000fea0003800000 */
.L_x_13812:
        /* <DEDUP_REMOVED lines=8> */
.L_x_13815:
[----:B------:R-:W-:Y:S05]  /*28580*/  BSYNC B0 ;  /* 0x0000000000007941 */ /* 0x000fea0003800000 */
.L_x_13814:
        /* <DEDUP_REMOVED lines=9> */
.L_x_13816:
[----:B------:R-:W-:Y:S02]  /*28620*/  IMAD.MOV.U32 R164, RZ, RZ, 0x4 ;  /* 0x00000004ffa47424 */ /* 0x000fe400078e00ff */
[----:B------:R-:W-:-:S04]  /*28630*/  IMAD.MOV.U32 R133, RZ, RZ, R163 ;  /* 0x000000ffff857224 */ /* 0x000fc800078e00a3 */
[----:B------:R-:W-:-:S05]  /*28640*/  FADD.FTZ R135, R134, R133 ;  /* 0x0000008586877221 */ /* 0x000fca0000010000 */
[----:B------:R-:W-:-:S07]  /*28650*/  MOV R165, R135 ;  /* 0x0000008700a57202 */ /* 0x000fce0000000f00 */
[----:B------:R-:W-:Y:S05]  /*28660*/  WARPSYNC.COLLECTIVE R162, `(.L_x_13817) ;  /* 0x00000000a2087348 */ /* 0x000fea0003c00000 */
[----:B------:R0:W1:Y:S02]  /*28670*/  SHFL.BFLY P2, R163, R165, R164, R167 ;  /* 0x0c0000a4a5a37389 */ /* 0x00006400000400a7 */
[----:B01----:R-:W-:Y:S05]  /*28680*/  ENDCOLLECTIVE ;  /* 0x000000000000791b */ /* 0x003fea0003800000 */
.L_x_13817:
[----:B------:R-:W-:Y:S02]  /*28690*/  IMAD.MOV.U32 R164, RZ, RZ, 0x8 ;  /* 0x00000008ffa47424 */ /* 0x000fe400078e00ff */
[----:B------:R-:W-:-:S04]  /*286a0*/  IMAD.MOV.U32 R132, RZ, RZ, R163 ;  /* 0x000000ffff847224 */ /* 0x000fc800078e00a3 */
[----:B------:R-:W-:-:S05]  /*286b0*/  FADD.FTZ R154, R135, R132 ;  /* 0x00000084879a7221 */ /* 0x000fca0000010000 */
[----:B------:R-:W-:-:S07]  /*286c0*/  MOV R165, R154 ;  /* 0x0000009a00a57202 */ /* 0x000fce0000000f00 */
[----:B------:R-:W-:Y:S05]  /*286d0*/  WARPSYNC.COLLECTIVE R162, `(.L_x_13818) ;  /* 0x00000000a2087348 */ /* 0x000fea0003c00000 */
[----:B------:R0:W1:Y:S02]  /*286e0*/  SHFL.BFLY P2, R163, R165, R164, R167 ;  /* 0x0c0000a4a5a37389 */ /* 0x00006400000400a7 */
[----:B01----:R-:W-:Y:S05]  /*286f0*/  ENDCOLLECTIVE ;  /* 0x000000000000791b */ /* 0x003fea0003800000 */
.L_x_13818:
        /* <DEDUP_REMOVED lines=8> */
.L_x_13819:
        /* <DEDUP_REMOVED lines=88> */
.L_x_13820:
[----:B------:R-:W-:Y:S02]  /*28d00*/  IMAD.MOV.U32 R164, RZ, RZ, 0x2 ;  /* 0x00000002ffa47424 */ /* 0x000fe400078e00ff */
[----:B------:R-:W-:-:S04]  /*28d10*/  IMAD.MOV.U32 R135, RZ, RZ, R163 ;  /* 0x000000ffff877224 */ /* 0x000fc800078e00a3 */
[----:B------:R-:W-:-:S05]  /*28d20*/  FADD.FTZ R135, R0, R135 ;  /* 0x0000008700877221 */ /* 0x000fca0000010000 */
[----:B------:R-:W-:-:S07]  /*28d30*/  MOV R165, R135 ;  /* 0x0000008700a57202 */ /* 0x000fce0000000f00 */
[----:B------:R-:W-:Y:S05]  /*28d40*/  WARPSYNC.COLLECTIVE R162, `(.L_x_13821) ;  /* 0x00000000a2087348 */ /* 0x000fea0003c00000 */
[----:B------:R0:W1:Y:S02]  /*28d50*/  SHFL.BFLY P2, R163, R165, R164, R167 ;  /* 0x0c0000a4a5a37389 */ /* 0x00006400000400a7 */
[----:B01----:R-:W-:Y:S05]  /*28d60*/  ENDCOLLECTIVE ;  /* 0x000000000000791b */ /* 0x003fea0003800000 */
.L_x_13821:
[----:B------:R-:W-:Y:S02]  /*28d70*/  IMAD.MOV.U32 R164, RZ, RZ, 0x4 ;  /* 0x00000004ffa47424 */ /* 0x000fe400078e00ff */
[----:B------:R-:W-:-:S04]  /*28d80*/  IMAD.MOV.U32 R134, RZ, RZ, R163 ;  /* 0x000000ffff867224 */ /* 0x000fc800078e00a3 */
[----:B------:R-:W-:-:S05]  /*28d90*/  FADD.FTZ R134, R135, R134 ;  /* 0x0000008687867221 */ /* 0x000fca0000010000 */
[----:B------:R-:W-:-:S07]  /*28da0*/  MOV R165, R134 ;  /* 0x0000008600a57202 */ /* 0x000fce0000000f00 */
[----:B------:R-:W-:Y:S05]  /*28db0*/  WARPSYNC.COLLECTIVE R162, `(.L_x_13822) ;  /* 0x00000000a2087348 */ /* 0x000fea0003c00000 */
[----:B------:R0:W1:Y:S02]  /*28dc0*/  SHFL.BFLY P2, R163, R165, R164, R167 ;  /* 0x0c0000a4a5a37389 */ /* 0x00006400000400a7 */
[----:B01----:R-:W-:Y:S05]  /*28dd0*/  ENDCOLLECTIVE ;  /* 0x000000000000791b */ /* 0x003fea0003800000 */
.L_x_13822:
[----:B------:R-:W-:Y:S02]  /*28de0*/  IMAD.MOV.U32 R164, RZ, RZ, 0x8 ;  /* 0x00000008ffa47424 */ /* 0x000fe400078e00ff */
[----:B------:R-:W-:-:S04]  /*28df0*/  IMAD.MOV.U32 R161, RZ, RZ, R163 ;  /* 0x000000ffffa17224 */ /* 0x000fc800078e00a3 */
[----:B------:R-:W-:-:S05]  /*28e00*/  FADD.FTZ R161, R134, R161 ;  /* 0x000000a186a17221 */ /* 0x000fca0000010000 */
[----:B------:R-:W-:-:S07]  /*28e10*/  MOV R165, R161 ;  /* 0x000000a100a57202 */ /* 0x000fce0000000f00 */
[----:B------:R-:W-:Y:S05]  /*28e20*/  WARPSYNC.COLLECTIVE R162, `(.L_x_13823) ;  /* 0x00000000a2087348 */ /* 0x000fea0003c00000 */
[----:B------:R0:W1:Y:S02]  /*28e30*/  SHFL.BFLY P2, R163, R165, R164, R167 ;  /* 0x0c0000a4a5a37389 */ /* 0x00006400000400a7 */
[----:B01----:R-:W-:Y:S05]  /*28e40*/  ENDCOLLECTIVE ;  /* 0x000000000000791b */ /* 0x003fea0003800000 */
.L_x_13823:
[----:B------:R-:W-:Y:S02]  /*28e50*/  IMAD.MOV.U32 R164, RZ, RZ, 0x10 ;  /* 0x00000010ffa47424 */ /* 0x000fe400078e00ff */
[----:B------:R-:W-:-:S04]  /*28e60*/  IMAD.MOV.U32 R154, RZ, RZ, R163 ;  /* 0x000000ffff9a7224 */ /* 0x000fc800078e00a3 */
[----:B------:R-:W-:-:S05]  /*28e70*/  FADD.FTZ R154, R161, R154 ;  /* 0x0000009aa19a7221 */ /* 0x000fca0000010000 */
[----:B------:R-:W-:-:S07]  /*28e80*/  MOV R165, R154 ;  /* 0x0000009a00a57202 */ /* 0x000fce0000000f00 */
[----:B------:R-:W-:Y:S05]  /*28e90*/  WARPSYNC.COLLECTIVE R162, `(.L_x_13824) ;  /* 0x00000000a2087348 */ /* 0x000fea0003c00000 */
[----:B------:R0:W1:Y:S02]  /*28ea0*/  SHFL.BFLY P2, R163, R165, R164, R167 ;  /* 0x0c0000a4a5a37389 */ /* 0x00006400000400a7 */
[----:B01----:R-:W-:Y:S05]  /*28eb0*/  ENDCOLLECTIVE ;  /* 0x000000000000791b */ /* 0x003fea0003800000 */
.L_x_13824:
[----:B------:R-:W-:Y:S05]  /*28ec0*/  BRA `(.L_x_13825) ;  /* 0xffffffe800e47947 */ /* 0x000fea000383ffff */
.L_x_13826:
        /* <DEDUP_REMOVED lines=11> */
.L_x_27991:


//--------------------- .text._ZN10layer_norm31ln_parallel_residual_fwd_kernelINS_13Kernel_traitsIf6__halfS2_S2_fjLj1280ELj1ELj4ELj1ELj16ENS_18Kernel_traits_baseILj1280EfS2_S2_S2_fjLj128EEEEELb0ELb0ELb0EEEvNS_9FwdParamsE --------------------------
	.section	.text._ZN10layer_norm31ln_parallel_residual_fwd_kernelINS_13Kernel_traitsIf6__halfS2_S2_fjLj1280ELj1ELj4ELj1ELj16ENS_18Kernel_traits_baseILj1280EfS2_S2_S2_fjLj128EEEEELb0ELb0ELb0EEEvNS_9FwdParamsE,"ax",@progbits
	.align	128
        .global         _ZN10layer_norm31ln_parallel_residual_fwd_kernelINS_13Kernel_traitsIf6__halfS2_S2_fjLj1280ELj1ELj4ELj1ELj16ENS_18Kernel_traits_baseILj1280EfS2_S2_S2_fjLj128EEEEELb0ELb0ELb0EEEvNS_9FwdParamsE
        .type           _ZN10layer_norm31ln_parallel_residual_fwd_kernelINS_13Kernel_traitsIf6__halfS2_S2_fjLj1280ELj1ELj4ELj1ELj16ENS_18Kernel_traits_baseILj1280EfS2_S2_S2_fjLj128EEEEELb0ELb0ELb0EEEvNS_9FwdParamsE,@function
        .size           _ZN10layer_norm31ln_parallel_residual_fwd_kernelINS_13Kernel_traitsIf6__halfS2_S2_fjLj1280ELj1ELj4ELj1ELj16ENS_18Kernel_traits_baseILj1280EfS2_S2_S2_fjLj128EEEEELb0ELb0ELb0EEEvNS_9FwdParamsE,(.L_x_27992 - _ZN10layer_norm31ln_parallel_residual_fwd_kernelINS_13Kernel_traitsIf6__halfS2_S2_fjLj1280ELj1ELj4ELj1ELj16ENS_18Kernel_traits_baseILj1280EfS2_S2_S2_fjLj128EEEEELb0ELb0ELb0EEEvNS_9FwdParamsE)
        .other          _ZN10layer_norm31ln_parallel_residual_fwd_kernelINS_13Kernel_traitsIf6__halfS2_S2_fjLj1280ELj1ELj4ELj1ELj16ENS_18Kernel_traits_baseILj1280EfS2_S2_S2_fjLj128EEEEELb0ELb0ELb0EEEvNS_9FwdParamsE,@"STO_CUDA_ENTRY STV_DEFAULT"
_ZN10layer_norm31ln_parallel_residual_fwd_kernelINS_13Kernel_traitsIf6__halfS2_S2_fjLj1280ELj1ELj4ELj1ELj16ENS_18Kernel_traits_baseILj1280EfS2_S2_S2_fjLj128EEEEELb0ELb0ELb0EEEvNS_9FwdParamsE:
.text._ZN10layer_norm31ln_parallel_residual_fwd_kernelINS_13Kernel_traitsIf6__halfS2_S2_fjLj1280ELj1ELj4ELj1ELj16ENS_18Kernel_traits_baseILj1280EfS2_S2_S2_fjLj128EEEEELb0ELb0ELb0EEEvNS_9FwdParamsE:
        /* <DEDUP_REMOVED lines=37> */
[----:B0-----:R-:W5:Y:S02]  /*0250*/  @P1 LDG.E.128 R36, desc[UR6][R10.64] ;  /* 0x000000060a241981 */ /* 0x001f64000c1e1d00 */
[----:B------:R-:W0:Y:S01]  /*0260*/  LDC.64 R16, c[0x0][0x3d8] ;  /* 0x0000f600ff107b82 */ /* 0x000e220000000a00 */
[----:B--2---:R-:W-:-:S07]  /*0270*/  @P1 IMAD.WIDE.U32 R12, R5, 0x20, R12 ;  /* 0x00000020050c1825 */ /* 0x004fce00078e000c */
[----:B------:R-:W1:Y:S08]  /*0280*/  LDC.64 R8, c[0x0][0x3d8] ;  /* 0x0000f600ff087b82 */ /* 0x000e700000000a00 */
[----:B------:R-:W2:Y:S08]  /*0290*/  LDC.64 R18, c[0x0][0x3d0] ;  /* 0x0000f400ff127b82 */ /* 0x000eb00000000a00 */
[----:B------:R-:W2:Y:S01]  /*02a0*/  LDC.64 R84, c[0x0][0x3d8] ;  /* 0x0000f600ff547b82 */ /* 0x000ea20000000a00 */
[----:B------:R-:W-:Y:S01]  /*02b0*/  @P1 IADD3 R5, PT, PT, R5, 0x20, RZ ;  /* 0x0000002005051810 */ /* 0x000fe20007ffe0ff */
[----:B---3--:R-:W-:Y:S01]  /*02c0*/  @P0 IMAD.WIDE.U32 R6, R3, 0x20, R6 ;  /* 0x0000002003060825 */ /* 0x008fe200078e0006 */
[----:B------:R-:W5:Y:S03]  /*02d0*/  @P1 LDG.E.128 R40, desc[UR6][R10.64+0x10] ;  /* 0x000010060a281981 */ /* 0x000f66000c1e1d00 */
[C---:B----4-:R-:W-:Y:S01]  /*02e0*/  @P2 IMAD.WIDE.U32 R14, R5.reuse, 0x20, R14 ;  /* 0x00000020050e2825 */ /* 0x050fe200078e000e */
[----:B------:R-:W5:Y:S03]  /*02f0*/  @P0 LDG.E.128 R20, desc[UR6][R6.64] ;  /* 0x0000000606140981 */ /* 0x000f66000c1e1d00 */
[C---:B0-----:R-:W-:Y:S01]  /*0300*/  @P2 IMAD.WIDE.U32 R16, R5.reuse, 0x20, R16 ;  /* 0x0000002005102825 */ /* 0x041fe200078e0010 */
[----:B------:R-:W-:Y:S01]  /*0310*/  @P2 IADD3 R5, PT, PT, R5, 0x20, RZ ;  /* 0x0000002005052810 */ /* 0x000fe20007ffe0ff */
[----:B------:R0:W5:Y:S02]  /*0320*/  @P0 LDG.E.128 R24, desc[UR6][R6.64+0x10] ;  /* 0x0000100606180981 */ /* 0x000164000c1e1d00 */
[----:B-1----:R-:W-:-:S02]  /*0330*/  @P0 IMAD.WIDE.U32 R8, R3, 0x20, R8 ;  /* 0x0000002003080825 */ /* 0x002fc400078e0008 */
[----:B------:R1:W5:Y:S02]  /*0340*/  @P2 LDG.E.128 R52, desc[UR6][R14.64] ;  /* 0x000000060e342981 */ /* 0x000364000c1e1d00 */
[C---:B--2---:R-:W-:Y:S02]  /*0350*/  @P3 IMAD.WIDE.U32 R18, R5.reuse, 0x20, R18 ;  /* 0x0000002005123825 */ /* 0x044fe400078e0012 */
[----:B------:R1:W5:Y:S02]  /*0360*/  @P0 LDG.E.128 R28, desc[UR6][R8.64] ;  /* 0x00000006081c0981 */ /* 0x000364000c1e1d00 */
[----:B0-----:R-:W-:Y:S02]  /*0370*/  @P3 IMAD.WIDE.U32 R6, R5, 0x20, R84 ;  /* 0x0000002005063825 */ /* 0x001fe400078e0054 */
        /* <DEDUP_REMOVED lines=94> */
.L_x_13829:
[C---:B------:R-:W-:Y:S01]  /*0960*/  ISETP.GE.U32.AND P0, PT, R4.reuse, 0x20, PT ;  /* 0x000000200400780c */ /* 0x040fe20003f06070 */
[----:B------:R-:W1:Y:S01]  /*0970*/  LDC.64 R12, c[0x0][0x3d8] ;  /* 0x0000f600ff0c7b82 */ /* 0x000e620000000a00 */
[C---:B------:R-:W-:Y:S02]  /*0980*/  ISETP.GE.U32.AND P1, PT, R4.reuse, 0x40, PT ;  /* 0x000000400400780c */ /* 0x040fe40003f26070 */
[C---:B------:R-:W-:Y:S02]  /*0990*/  ISETP.GE.U32.AND P2, PT, R4.reuse, 0x60, PT ;  /* 0x000000600400780c */ /* 0x040fe40003f46070 */
[----:B------:R-:W-:Y:S02]  /*09a0*/  ISETP.GE.U32.AND P3, PT, R4, 0x80, PT ;  /* 0x000000800400780c */ /* 0x000fe40003f66070 */
[----:B------:R-:W-:Y:S01]  /*09b0*/  MOV R5, R3 ;  /* 0x0000000300057202 */ /* 0x000fe20000000f00 */
[----:B------:R-:W2:Y:S08]  /*09c0*/  LDC.64 R8, c[0x0][0x3d0] ;  /* 0x0000f400ff087b82 */ /* 0x000eb00000000a00 */
[----:B------:R-:W3:Y:S01]  /*09d0*/  @P0 LDC.64 R6, c[0x0][0x440] ;  /* 0x00011000ff060b82 */ /* 0x000ee20000000a00 */
[----:B-1----:R-:W-:-:S07]  /*09e0*/  @P0 IMAD.WIDE.U32 R14, R3, 0x20, R12 ;  /* 0x00000020030e0825 */ /* 0x002fce00078e000c */
[----:B------:R-:W1:Y:S01]  /*09f0*/  LDC.64 R16, c[0x0][0x3d0] ;  /* 0x0000f400ff107b82 */ /* 0x000e620000000a00 */
[----:B0-----:R-:W5:Y:S07]  /*0a00*/  @P0 LDG.E.128 R28, desc[UR6][R14.64] ;  /* 0x000000060e1c0981 */ /* 0x001f6e000c1e1d00 */
[----:B------:R-:W0:Y:S01]  /*0a10*/  LDC.64 R18, c[0x0][0x3d8] ;  /* 0x0000f600ff127b82 */ /* 0x000e220000000a00 */
[----:B------:R-:W5:Y:S01]  /*0a20*/  @P0 LDG.E.128 R32, desc[UR6][R14.64+0x10] ;  /* 0x000010060e200981 */ /* 0x000f62000c1e1d00 */
[----:B--2---:R-:W-:-:S04]  /*0a30*/  @P0 IMAD.WIDE.U32 R10, R3, 0x20, R8 ;  /* 0x00000020030a0825 */ /* 0x004fc800078e0008 */
[C---:B---3--:R-:W-:Y:S02]  /*0a40*/  @P0 IMAD.WIDE.U32 R6, R3.reuse, 0x20, R6 ;  /* 0x0000002003060825 */ /* 0x048fe400078e0006 */
[----:B------:R-:W2:Y:S08]  /*0a50*/  @P1 LDC.64 R84, c[0x0][0x440] ;  /* 0x00011000ff541b82 */ /* 0x000eb00000000a00 */
[----:B------:R-:W3:Y:S01]  /*0a60*/  LDC.64 R86, c[0x0][0x3d0] ;  /* 0x0000f400ff567b82 */ /* 0x000ee20000000a00 */
[----:B------:R-:W5:Y:S04]  /*0a70*/  @P0 LD.E.128 R144, desc[UR6][R6.64] ;  /* 0x0000000606900980 */ /* 0x000f68000c101d00 */
[----:B------:R-:W5:Y:S03]  /*0a80*/  @P0 LD.E.128 R140, desc[UR6][R6.64+0x10] ;  /* 0x00001006068c0980 */ /* 0x000f66000c101d00 */
[----:B------:R-:W4:Y:S08]  /*0a90*/  LDC.64 R88, c[0x0][0x3d8] ;  /* 0x0000f600ff587b82 */ /* 0x000f300000000a00 */
[----:B------:R-:W4:Y:S01]  /*0aa0*/  @P2 LDC.64 R90, c[0x0][0x440] ;  /* 0x00011000ff5a2b82 */ /* 0x000f220000000a00 */
[----:B------:R-:W-:Y:S01]  /*0ab0*/  @P0 LOP3.LUT R5, R3, 0x20, RZ, 0xfc, !PT ;  /* 0x0000002003050812 */ /* 0x000fe200078efcff */
[----:B------:R-:W5:Y:S04]  /*0ac0*/  @P0 LDG.E.128 R20, desc[UR6][R10.64] ;  /* 0x000000060a140981 */ /* 0x000f68000c1e1d00 */
[----:B------:R0:W5:Y:S02]  /*0ad0*/  @P0 LDG.E.128 R24, desc[UR6][R10.64+0x10] ;  /* 0x000010060a180981 */ /* 0x000164000c1e1d00 */
[----:B------:R-:W4:Y:S08]  /*0ae0*/  LDC.64 R92, c[0x0][0x3d0] ;  /* 0x0000f400ff5c7b82 */ /* 0x000f300000000a00 */
[----:B------:R-:W4:Y:S08]  /*0af0*/  LDC.64 R94, c[0x0][0x3d8] ;  /* 0x0000f600ff5e7b82 */ /* 0x000f300000000a00 */
[----:B------:R-:W4:Y:S01]  /*0b00*/  @P3 LDC.64 R96, c[0x0][0x440] ;  /* 0x00011000ff603b82 */ /* 0x000f220000000a00 */
[----:B-1----:R-:W-:-:S04]  /*0b10*/  @P1 IMAD.WIDE.U32 R8, R5, 0x20, R16 ;  /* 0x0000002005081825 */ /* 0x002fc800078e0010 */
[C---:B0-----:R-:W-:Y:S01]  /*0b20*/  @P1 IMAD.WIDE.U32 R10, R5.reuse, 0x20, R18 ;  /* 0x00000020050a1825 */ /* 0x041fe200078e0012 */
[----:B------:R-:W5:Y:S03]  /*0b30*/  @P1 LDG.E.128 R36, desc[UR6][R8.64] ;  /* 0x0000000608241981 */ /* 0x000f66000c1e1d00 */
[C---:B--2---:R-:W-:Y:S01]  /*0b40*/  @P1 IMAD.WIDE.U32 R12, R5.reuse, 0x20, R84 ;  /* 0x00000020050c1825 */ /* 0x044fe200078e0054 */
[----:B------:R-:W-:Y:S01]  /*0b50*/  @P1 IADD3 R5, PT, PT, R5, 0x20, RZ ;  /* 0x0000002005051810 */ /* 0x000fe20007ffe0ff */
[----:B------:R-:W5:Y:S04]  /*0b60*/  @P1 LDG.E.128 R40, desc[UR6][R8.64+0x10] ;  /* 0x0000100608281981 */ /* 0x000f68000c1e1d00 */
[----:B------:R-:W5:Y:S04]  /*0b70*/  @P1 LDG.E.128 R44, desc[UR6][R10.64] ;  /* 0x000000060a2c1981 */ /* 0x000f68000c1e1d00 */
[----:B------:R-:W5:Y:S04]  /*0b80*/  @P1 LDG.E.128 R48, desc[UR6][R10.64+0x10] ;  /* 0x000010060a301981 */ /* 0x000f68000c1e1d00 */
[----:B------:R-:W5:Y:S04]  /*0b90*/  @P1 LD.E.128 R136, desc[UR6][R12.64] ;  /* 0x000000060c881980 */ /* 0x000f68000c101d00 */
[----:B------:R-:W5:Y:S01]  /*0ba0*/  @P1 LD.E.128 R132, desc[UR6][R12.64+0x10] ;  /* 0x000010060c841980 */ /* 0x000f62000c101d00 */
        /* <DEDUP_REMOVED lines=8> */
[----:B------:R-:W5:Y:S03]  /*0c30*/  @P2 LDG.E.128 R60, desc[UR6][R88.64] ;  /* 0x00000006583c2981 */ /* 0x000f66000c1e1d00 */
[C---:B------:R-:W-:Y:S01]  /*0c40*/  @P3 IMAD.WIDE.U32 R94, R5.reuse, 0x20, R94 ;  /* 0x00000020055e3825 */ /* 0x040fe200078e005e */
[----:B------:R1:W5:Y:S03]  /*0c50*/  @P2 LDG.E.128 R64, desc[UR6][R88.64+0x10] ;  /* 0x0000100658402981 */ /* 0x000366000c1e1d00 */
[----:B------:R-:W-:Y:S01]  /*0c60*/  @P3 IMAD.WIDE.U32 R96, R5, 0x20, R96 ;  /* 0x0000002005603825 */ /* 0x000fe200078e0060 */
[----:B------:R-:W5:Y:S01]  /*0c70*/  @P2 LD.E.128 R128, desc[UR6][R90.64] ;  /* 0x000000065a802980 */ /* 0x000f62000c101d00 */
[----:B0-----:R-:W-:-:S02]  /*0c80*/  CS2R R86, SRZ ;  /* 0x0000000000567805 */ /* 0x001fc4000001ff00 */
[----:B------:R-:W-:Y:S02]  /*0c90*/  CS2R R84, SRZ ;  /* 0x0000000000547805 */ /* 0x000fe4000001ff00 */
[----:B------:R-:W-:Y:S01]  /*0ca0*/  CS2R R98, SRZ ;  /* 0x0000000000627805 */ /* 0x000fe2000001ff00 */
[----:B------:R0:W5:Y:S01]  /*0cb0*/  @P2 LD.E.128 R124, desc[UR6][R90.64+0x10] ;  /* 0x000010065a7c2980 */ /* 0x000162000c101d00 */
[----:B------:R-:W-:Y:S02]  /*0cc0*/  CS2R R102, SRZ ;  /* 0x0000000000667805 */ /* 0x000fe4000001ff00 */
[----:B-1----:R-:W-:Y:S02]  /*0cd0*/  CS2R R88, SRZ ;  /* 0x0000000000587805 */ /* 0x002fe4000001ff00 */
        /* <DEDUP_REMOVED lines=9> */
[----:B------:R-:W5:Y:S01]  /*0d70*/  @P3 LDG.E.128 R76, desc[UR6][R94.64] ;  /* 0x000000065e4c3981 */ /* 0x000f62000c1e1d00 */
[----:B------:R-:W-:-:S02]  /*0d80*/  CS2R R112, SRZ ;  /* 0x0000000000707805 */ /* 0x000fc4000001ff00 */
[----:B------:R-:W-:Y:S01]  /*0d90*/  @P3 IADD3 R5, PT, PT, R5, 0x20, RZ ;  /* 0x0000002005053810 */ /* 0x000fe20007ffe0ff */
        /* <DEDUP_REMOVED lines=40> */
.L_x_13828:
        /* <DEDUP_REMOVED lines=12> */
[----:B------:R-:W-:-:S06]  /*10e0*/  MOV R5, R3 ;  /* 0x0000000300057202 */ /* 0x000fcc0000000f00 */
[----:B------:R-:W1:Y:S01]  /*10f0*/  LDC.64 R10, c[0x0][0x3d8] ;  /* 0x0000f600ff0a7b82 */ /* 0x000e620000000a00 */
[----:B------:R-:W-:Y:S01]  /*1100*/  ISETP.GE.U32.AND P3, PT, R4, 0x80, PT ;  /* 0x000000800400780c */ /* 0x000fe20003f66070 */
[----:B0-----:R-:W5:Y:S01]  /*1110*/  @P0 LDG.E.128 R20, desc[UR6][R8.64] ;  /* 0x0000000608140981 */ /* 0x001f62000c1e1d00 */
[----:B------:R-:W-:-:S03]  /*1120*/  @P0 LOP3.LUT R5, R3, 0x20, RZ, 0xfc, !PT ;  /* 0x0000002003050812 */ /* 0x000fc600078efcff */
[----:B------:R2:W5:Y:S02]  /*1130*/  @P0 LDG.E.128 R24, desc[UR6][R8.64+0x10] ;  /* 0x0000100608180981 */ /* 0x000564000c1e1d00 */
        /* <DEDUP_REMOVED lines=9> */
[----:B----4-:R-:W-:Y:S01]  /*11d0*/  @P1 IMAD.WIDE.U32 R6, R5, 0x20, R18 ;  /* 0x0000002005061825 */ /* 0x010fe200078e0012 */
        /* <DEDUP_REMOVED lines=68> */
.L_x_13831:
        /* <DEDUP_REMOVED lines=11> */
[----:B------:R-:W0:Y:S01]  /*16d0*/  @P1 LDC.64 R18, c[0x0][0x438] ;  /* 0x00010e00ff121b82 */ /* 0x000e220000000a00 */
[----:B------:R-:W5:Y:S01]  /*16e0*/  @P0 LDG.E.128 R32, desc[UR6][R14.64+0x10] ;  /* 0x000010060e200981 */ /* 0x000f62000c1e1d00 */
[----:B--2---:R-:W-:-:S04]  /*16f0*/  @P0 IMAD.WIDE.U32 R8, R3, 0x20, R6 ;  /* 0x0000002003080825 */ /* 0x004fc800078e0006 */
[C---:B---3--:R-:W-:Y:S02]  /*1700*/  @P0 IMAD.WIDE.U32 R12, R3.reuse, 0x20, R10 ;  /* 0x00000020030c0825 */ /* 0x048fe400078e000a */
[----:B------:R-:W2:Y:S08]  /*1710*/  LDC.64 R116, c[0x0][0x3d8] ;  /* 0x0000f600ff747b82 */ /* 0x000eb00000000a00 */
        /* <DEDUP_REMOVED lines=9> */
[----:B------:R-:W4:Y:S08]  /*17b0*/  @P3 LDC.64 R126, c[0x0][0x438] ;  /* 0x00010e00ff7e3b82 */ /* 0x000f300000000a00 */
[----:B------:R-:W4:Y:S01]  /*17c0*/  LDC.64 R128, c[0x0][0x3d8] ;  /* 0x0000f600ff807b82 */ /* 0x000f220000000a00 */
[----:B-1----:R-:W-:-:S04]  /*17d0*/  @P1 IMAD.WIDE.U32 R6, R5, 0x20, R16 ;  /* 0x0000002005061825 */ /* 0x002fc800078e0010 */
[C---:B0-----:R-:W-:Y:S01]  /*17e0*/  @P1 IMAD.WIDE.U32 R8, R5.reuse, 0x20, R18 ;  /* 0x0000002005081825 */ /* 0x041fe200078e0012 */
[----:B------:R-:W5:Y:S03]  /*17f0*/  @P1 LDG.E.128 R36, desc[UR6][R6.64] ;  /* 0x0000000606241981 */ /* 0x000f66000c1e1d00 */
[C---:B--2---:R-:W-:Y:S01]  /*1800*/  @P1 IMAD.WIDE.U32 R10, R5.reuse, 0x20, R116 ;  /* 0x00000020050a1825 */ /* 0x044fe200078e0074 */
[----:B------:R-:W-:Y:S01]  /*1810*/  @P1 IADD3 R5, PT, PT, R5, 0x20, RZ ;  /* 0x0000002005051810 */ /* 0x000fe20007ffe0ff */
[----:B------:R-:W5:Y:S04]  /*1820*/  @P1 LDG.E.128 R40, desc[UR6][R6.64+0x10] ;  /* 0x0000100606281981 */ /* 0x000f68000c1e1d00 */
[----:B------:R-:W5:Y:S04]  /*1830*/  @P1 LD.E.128 R104, desc[UR6][R8.64] ;  /* 0x0000000608681980 */ /* 0x000f68000c101d00 */
[----:B------:R-:W5:Y:S04]  /*1840*/  @P1 LD.E.128 R100, desc[UR6][R8.64+0x10] ;  /* 0x0000100608641980 */ /* 0x000f68000c101d00 */
[----:B------:R-:W5:Y:S04]  /*1850*/  @P1 LDG.E.128 R44, desc[UR6][R10.64] ;  /* 0x000000060a2c1981 */ /* 0x000f68000c1e1d00 */
[----:B------:R-:W5:Y:S01]  /*1860*/  @P1 LDG.E.128 R48, desc[UR6][R10.64+0x10] ;  /* 0x000010060a301981 */ /* 0x000f62000c1e1d00 */
        /* <DEDUP_REMOVED lines=15> */
[----:B------:R-:W-:Y:S01]  /*1960*/  CS2R R130, SRZ ;  /* 0x0000000000827805 */ /* 0x000fe2000001ff00 */
[----:B------:R0:W5:Y:S01]  /*1970*/  @P2 LDG.E.128 R64, desc[UR6][R122.64+0x10] ;  /* 0x000010067a402981 */ /* 0x000162000c1e1d00 */
        /* <DEDUP_REMOVED lines=12> */
[----:B------:R-:W-:-:S02]  /*1a40*/  CS2R R144, SRZ ;  /* 0x0000000000907805 */ /* 0x000fc4000001ff00 */
[----:B------:R-:W-:Y:S01]  /*1a50*/  @P3 IADD3 R5, PT, PT, R5, 0x20, RZ ;  /* 0x0000002005053810 */ /* 0x000fe20007ffe0ff */
        /* <DEDUP_REMOVED lines=14> */
[----:B------:R0:W5:Y:S01]  /*1b40*/  LD.E.128 R168, desc[UR6][R8.64] ;  /* 0x0000000608a87980 */ /* 0x000162000c101d00 */
[----:B--2---:R-:W-:-:S03]  /*1b50*/  IMAD.WIDE.U32 R10, R5, 0x20, R10 ;  /* 0x00000020050a7825 */ /* 0x004fc600078e000a */
[----:B------:R0:W5:Y:S04]  /*1b60*/  LD.E.128 R164, desc[UR6][R8.64+0x10] ;  /* 0x0000100608a47980 */ /* 0x000168000c101d00 */
        /* <DEDUP_REMOVED lines=22> */
.L_x_13830:
[----:B------:R-:W-:Y:S05]  /*1cd0*/  BSYNC.RECONVERGENT B0 ;  /* 0x0000000000007941 */ /* 0x000fea0003800200 */
.L_x_13827:
[----:B------:R-:W1:Y:S02]  /*1ce0*/  LDCU UR4, c[0x0][0x384] ;  /* 0x00007080ff0477ac */ /* 0x000e640008000800 */
[----:B-1----:R-:W-:-:S13]  /*1cf0*/  ISETP.GE.AND P1, PT, R2, UR4, PT ;  /* 0x0000000402007c0c */ /* 0x002fda000bf26270 */
[----:B------:R-:W-:Y:S05]  /*1d00*/  @P1 EXIT ;  /* 0x000000000000194d */ /* 0x000fea0003800000 */
[----:B------:R-:W1:Y:S01]  /*1d10*/  LDCU.U8 UR4, c[0x0][0x410] ;  /* 0x00008200ff0477ac */ /* 0x000e620008000000 */
[----:B------:R-:W-:Y:S01]  /*1d20*/  LOP3.LUT R5, R5, 0xffffffef, RZ, 0xc0, !PT ;  /* 0xffffffef05057812 */ /* 0x000fe200078ec0ff */
[----:B------:R-:W2:Y:S01]  /*1d30*/  LDCU UR9, c[0x0][0x388] ;  /* 0x00007100ff0977ac */ /* 0x000ea20008000800 */
[----:B------:R-:W3:Y:S01]  /*1d40*/  LDCU UR8, c[0x0][0x448] ;  /* 0x00008900ff0877ac */ /* 0x000ee20008000800 */
[----:B------:R-:W4:Y:S01]  /*1d50*/  LDCU.64 UR10, c[0x0][0x398] ;  /* 0x00007300ff0a77ac */ /* 0x000f220008000a00 */
[----:B------:R-:W0:Y:S01]  /*1d60*/  LDCU.64 UR12, c[0x0][0x3a0] ;  /* 0x00007400ff0c77ac */ /* 0x000e220008000a00 */
[----:B-1----:R-:W-:-:S13]  /*1d70*/  ISETP.NE.AND P1, PT, RZ, UR4, PT ;  /* 0x00000004ff007c0c */ /* 0x002fda000bf25270 */
[----:B0-234-:R-:W-:-:S07]  /*1d80*/  @P1 LOP3.LUT R5, R5, 0x10, RZ, 0xfc, !PT ;  /* 0x0000001005051812 */ /* 0x01dfce00078efcff */
.L_x_13873:
        /* <DEDUP_REMOVED lines=33> */
[--C-:B------:R-:W-:Y:S02]  /*1fa0*/  HADD2.F32 R188, -RZ, R181.reuse.H1_H1 ;  /* 0x300000b5ffbc7230 */ /* 0x100fe40000004100 */
[----:B------:R-:W-:Y:S02]  /*1fb0*/  HADD2.F32 R189, -RZ, R181.H0_H0 ;  /* 0x200000b5ffbd7230 */ /* 0x000fe40000004100 */
[----:B------:R-:W-:-:S02]  /*1fc0*/  HADD2.F32 R11, -RZ, R184.H0_H0 ;  /* 0x200000b8ff0b7230 */ /* 0x000fc40000004100 */
[----:B------:R-:W-:Y:S01]  /*1fd0*/  FADD.FTZ R188, R193, R188 ;  /* 0x000000bcc1bc7221 */ /* 0x000fe20000010000 */
[----:B------:R-:W-:Y:S02]  /*1fe0*/  HADD2.F32 R191, -RZ, R186.H0_H0 ;  /* 0x200000baffbf7230 */ /* 0x000fe40000004100 */
[----:B------:R-:W-:Y:S01]  /*1ff0*/  FADD.FTZ R10, R10, R189 ;  /* 0x000000bd0a0a7221 */ /* 0x000fe20000010000 */
[--C-:B------:R-:W-:Y:S02]  /*2000*/  HADD2.F32 R196, -RZ, R195.reuse.H0_H0 ;  /* 0x200000c3ffc47230 */ /* 0x100fe40000004100 */
[----:B------:R-:W-:Y:S01]  /*2010*/  FADD.FTZ R0, R0, R11 ;  /* 0x0000000b00007221 */ /* 0x000fe20000010000 */
[----:B------:R-:W-:Y:S02]  /*2020*/  HADD2.F32 R197, -RZ, R195.H1_H1 ;  /* 0x300000c3ffc57230 */ /* 0x000fe40000004100 */
[----:B------:R-:W-:Y:S01]  /*2030*/  FADD.FTZ R200, R190, R191 ;  /* 0x000000bfbec87221 */ /* 0x000fe20000010000 */
[----:B------:R-:W-:-:S02]  /*2040*/  HADD2.F32 R194, -RZ, R194.H1_H1 ;  /* 0x300000c2ffc27230 */ /* 0x000fc40000004100 */
[----:B------:R-:W-:Y:S02]  /*2050*/  HADD2.F32 R195, -RZ, R182.H1_H1 ;  /* 0x300000b6ffc37230 */ /* 0x000fe40000004100 */
[--C-:B------:R-:W-:Y:S02]  /*2060*/  HADD2.F32 R193, -RZ, R183.reuse.H0_H0 ;  /* 0x200000b7ffc17230 */ /* 0x100fe40000004100 */
        /* <DEDUP_REMOVED lines=21> */
.L_x_13835:
[----:B-----5:R-:W-:Y:S02]  /*21c0*/  HADD2.F32 R0, -RZ, R192.H0_H0 ;  /* 0x200000c0ff007230 */ /* 0x020fe40000004100 */
[----:B0-----:R-:W-:Y:S02]  /*21d0*/  HADD2.F32 R10, -RZ, R193.H0_H0 ;  /* 0x200000c1ff0a7230 */ /* 0x001fe40000004100 */
        /* <DEDUP_REMOVED lines=27> */
.L_x_13834:
[----:B------:R-:W-:Y:S05]  /*2390*/  @!P1 BRA `(.L_x_13837) ;  /* 0x0000000000749947 */ /* 0x000fea0003800000 */
        /* <DEDUP_REMOVED lines=29> */
.L_x_13837:
        /* <DEDUP_REMOVED lines=8> */
.L_x_13836:
[----:B------:R-:W0:Y:S01]  /*25f0*/  @UP0 LDCU.64 UR4, c[0x0][0x3a8] ;  /* 0x00007500ff0407ac */ /* 0x000e220008000a00 */
[----:B------:R-:W-:Y:S01]  /*2600*/  PLOP3.LUT P0, PT, PT, PT, UP0, 0x80, 0x8 ;  /* 0x000000000008781c */ /* 0x000fe20003f0f008 */
[----:B------:R-:W-:Y:S01]  /*2610*/  HFMA2 R193, -RZ, RZ, 0, 9.5367431640625e-07 ;  /* 0x00000010ffc17431 */ /* 0x000fe200000001ff */
[----:B------:R-:W-:Y:S02]  /*2620*/  PLOP3.LUT P1, PT, PT, PT, UP0, 0x80, 0x8 ;  /* 0x000000000008781c */ /* 0x000fe40003f2f008 */
[----:B------:R-:W-:-:S09]  /*2630*/  IADD3 R198, PT, PT, R224, 0x20, RZ ;  /* 0x00000020e0c67810 */ /* 0x000fd20007ffe0ff */
[----:B0-----:R-:W-:-:S05]  /*2640*/  @P0 IMAD.WIDE.U32 R192, R224, R193, UR4 ;  /* 0x00000004e0c00e25 */ /* 0x001fca000f8e00c1 */
[----:B------:R0:W-:Y:S02]  /*2650*/  @P1 STG.E.128 desc[UR6][R192.64], R188 ;  /* 0x000000bcc0001986 */ /* 0x0001e4000c101d06 */
.L_x_13833:
[----:B------:R-:W-:Y:S05]  /*2660*/  BSYNC.RECONVERGENT B0 ;  /* 0x0000000000007941 */ /* 0x000fea0003800200 */
.L_x_13832:
[----:B------:R-:W-:Y:S01]  /*2670*/  ISETP.GE.U32.AND P0, PT, R4, 0x40, PT ;  /* 0x000000400400780c */ /* 0x000fe20003f06070 */
[----:B------:R-:W-:Y:S01]  /*2680*/  BSSY.RECONVERGENT B0, `(.L_x_13838) ;  /* 0x0000090000007945 */ /* 0x000fe20003800200 */
[----:B------:R-:W-:-:S11]  /*2690*/  LOP3.LUT R5, R5, 0xfffffff7, RZ, 0xc0, !PT ;  /* 0xfffffff705057812 */ /* 0x000fd600078ec0ff */
[----:B------:R-:W-:Y:S01]  /*26a0*/  @P0 LOP3.LUT R5, R5, 0x8, RZ, 0xfc, !PT ;  /* 0x0000000805050812 */ /* 0x000fe200078efcff */
[----:B------:R-:W-:Y:S06]  /*26b0*/  @!P0 BRA `(.L_x_13839) ;  /* 0x0000000800308947 */ /* 0x000fec0003800000 */
        /* <DEDUP_REMOVED lines=28> */
.L_x_13841:
        /* <DEDUP_REMOVED lines=29> */
.L_x_13840:
        /* <DEDUP_REMOVED lines=32> */
.L_x_13843:
        /* <DEDUP_REMOVED lines=25> */
[----:B------:R-:W-:Y:S02]  /*2de0*/  HADD2.F32 R193, -RZ, R183.H0_H0 ;  /* 0x200000b7ffc17230 */ /* 0x000fe40000004100 */
        /* <DEDUP_REMOVED lines=18> */
.L_x_13842:
[----:B------:R-:W0:Y:S01]  /*2f10*/  @UP0 LDCU.64 UR4, c[0x0][0x3a8] ;  /* 0x00007500ff0407ac */ /* 0x000e220008000a00 */
[----:B------:R-:W-:Y:S02]  /*2f20*/  PLOP3.LUT P0, PT, PT, PT, UP0, 0x80, 0x8 ;  /* 0x000000000008781c */ /* 0x000fe40003f0f008 */
[----:B------:R-:W-:Y:S02]  /*2f30*/  PLOP3.LUT P1, PT, PT, PT, UP0, 0x80, 0x8 ;  /* 0x000000000008781c */ /* 0x000fe40003f2f008 */
[----:B------:R-:W-:-:S09]  /*2f40*/  MOV R193, 0x10 ;  /* 0x0000001000c17802 */ /* 0x000fd20000000f00 */
[C---:B0-----:R-:W-:Y:S01]  /*2f50*/  @P0 IMAD.WIDE.U32 R192, R198.reuse, R193, UR4 ;  /* 0x00000004c6c00e25 */ /* 0x041fe2000f8e00c1 */
[----:B------:R-:W-:-:S04]  /*2f60*/  IADD3 R198, PT, PT, R198, 0x20, RZ ;  /* 0x00000020c6c67810 */ /* 0x000fc80007ffe0ff */
[----:B------:R1:W-:Y:S03]  /*2f70*/  @P1 STG.E.128 desc[UR6][R192.64], R188 ;  /* 0x000000bcc0001986 */ /* 0x0003e6000c101d06 */
.L_x_13839:
[----:B------:R-:W-:Y:S05]  /*2f80*/  BSYNC.RECONVERGENT B0 ;  /* 0x0000000000007941 */ /* 0x000fea0003800200 */
.L_x_13838:
        /* <DEDUP_REMOVED lines=33> */
.L_x_13847:
[----:B-----5:R-:W-:Y:S02]  /*31a0*/  HADD2.F32 R7, -RZ, R192.H0_H0 ;  /* 0x200000c0ff077230 */ /* 0x020fe40000004100 */
[----:B------:R-:W-:Y:S02]  /*31b0*/  HADD2.F32 R14, -RZ, R184.H0_H0 ;  /* 0x200000b8ff0e7230 */ /* 0x000fe40000004100 */
[----:B------:R-:W-:Y:S02]  /*31c0*/  HADD2.F32 R15, -RZ, R193.H0_H0 ;  /* 0x200000c1ff0f7230 */ /* 0x000fe40000004100 */
[----:B------:R-:W-:Y:S02]  /*31d0*/  HADD2.F32 R205, -RZ, R194.H0_H0 ;  /* 0x200000c2ffcd7230 */ /* 0x000fe40000004100 */
[----:B------:R-:W-:Y:S01]  /*31e0*/  FADD.FTZ R7, R14, R7 ;  /* 0x000000070e077221 */ /* 0x000fe20000010000 */
[----:B------:R-:W-:Y:S02]  /*31f0*/  HADD2.F32 R215, -RZ, R195.H0_H0 ;  /* 0x200000c3ffd77230 */ /* 0x000fe40000004100 */
[----:B------:R-:W-:-:S02]  /*3200*/  HADD2.F32 R14, -RZ, R187.H0_H0 ;  /* 0x200000bbff0e7230 */ /* 0x000fc40000004100 */
[----:B------:R-:W-:Y:S02]  /*3210*/  HADD2.F32 R192, -RZ, R192.H1_H1 ;  /* 0x300000c0ffc07230 */ /* 0x000fe40000004100 */
[----:B------:R-:W-:Y:S02]  /*3220*/  HADD2.F32 R193, -RZ, R193.H1_H1 ;  /* 0x300000c1ffc17230 */ /* 0x000fe40000004100 */
[----:B------:R-:W-:Y:S01]  /*3230*/  FADD.FTZ R215, R14, R215 ;  /* 0x000000d70ed77221 */ /* 0x000fe20000010000 */
[----:B------:R-:W-:Y:S02]  /*3240*/  HADD2.F32 R194, -RZ, R194.H1_H1 ;  /* 0x300000c2ffc27230 */ /* 0x000fe40000004100 */
[----:B------:R-:W-:Y:S02]  /*3250*/  HADD2.F32 R188, -RZ, R185.H0_H0 ;  /* 0x200000b9ffbc7230 */ /* 0x000fe40000004100 */
[----:B------:R-:W-:Y:S02]  /*3260*/  HADD2.F32 R190, -RZ, R186.H0_H0 ;  /* 0x200000baffbe7230 */ /* 0x000fe40000004100 */
[----:B------:R-:W-:-:S02]  /*3270*/  HADD2.F32 R195, -RZ, R195.H1_H1 ;  /* 0x300000c3ffc37230 */ /* 0x000fc40000004100 */
[----:B------:R-:W-:Y:S01]  /*3280*/  FADD.FTZ R15, R188, R15 ;  /* 0x0000000fbc0f7221 */ /* 0x000fe20000010000 */
[----:B------:R-:W-:Y:S02]  /*3290*/  HADD2.F32 R220, -RZ, R187.H1_H1 ;  /* 0x300000bbffdc7230 */ /* 0x000fe40000004100 */
[----:B------:R-:W-:Y:S01]  /*32a0*/  FADD.FTZ R205, R190, R205 ;  /* 0x000000cdbecd7221 */ /* 0x000fe20000010000 */
[----:B------:R-:W-:Y:S02]  /*32b0*/  HADD2.F32 R191, -RZ, R186.H1_H1 ;  /* 0x300000baffbf7230 */ /* 0x000fe40000004100 */
        /* <DEDUP_REMOVED lines=11> */
.L_x_13846:
        /* <DEDUP_REMOVED lines=32> */
.L_x_13849:
[----:B-----5:R-:W-:Y:S02]  /*3570*/  HADD2.F32 R7, -RZ, R192.H0_H0 ;  /* 0x200000c0ff077230 */ /* 0x020fe40000004100 */
[----:B------:R-:W-:Y:S02]  /*3580*/  HADD2.F32 R14, -RZ, R180.H0_H0 ;  /* 0x200000b4ff0e7230 */ /* 0x000fe40000004100 */
[----:B------:R-:W-:Y:S02]  /*3590*/  HADD2.F32 R188, -RZ, R193.H0_H0 ;  /* 0x200000c1ffbc7230 */ /* 0x000fe40000004100 */
[----:B------:R-:W-:Y:S02]  /*35a0*/  HADD2.F32 R189, -RZ, R181.H0_H0 ;  /* 0x200000b5ffbd7230 */ /* 0x000fe40000004100 */
[----:B------:R-:W-:Y:S01]  /*35b0*/  FADD.FTZ R7, R14, R7 ;  /* 0x000000070e077221 */ /* 0x000fe20000010000 */
[----:B------:R-:W-:Y:S02]  /*35c0*/  HADD2.F32 R193, -RZ, R193.H1_H1 ;  /* 0x300000c1ffc17230 */ /* 0x000fe40000004100 */
[----:B------:R-:W-:-:S02]  /*35d0*/  HADD2.F32 R14, -RZ, R181.H1_H1 ;  /* 0x300000b5ff0e7230 */ /* 0x000fc40000004100 */
[----:B------:R-:W-:Y:S01]  /*35e0*/  FADD.FTZ R188, R189, R188 ;  /* 0x000000bcbdbc7221 */ /* 0x000fe20000010000 */
[----:B------:R-:W-:Y:S02]  /*35f0*/  HADD2.F32 R192, -RZ, R192.H1_H1 ;  /* 0x300000c0ffc07230 */ /* 0x000fe40000004100 */
[----:B------:R-:W-:Y:S02]  /*3600*/  HADD2.F32 R190, -RZ, R194.H0_H0 ;  /* 0x200000c2ffbe7230 */ /* 0x000fe40000004100 */
[----:B------:R-:W-:Y:S01]  /*3610*/  FADD.FTZ R193, R14, R193 ;  /* 0x000000c10ec17221 */ /* 0x000fe20000010000 */
[--C-:B------:R-:W-:Y:S02]  /*3620*/  HADD2.F32 R196, -RZ, R195.reuse.H0_H0 ;  /* 0x200000c3ffc47230 */ /* 0x100fe40000004100 */
[----:B------:R-:W-:Y:S02]  /*3630*/  HADD2.F32 R197, -RZ, R195.H1_H1 ;  /* 0x300000c3ffc57230 */ /* 0x000fe40000004100 */
[----:B------:R-:W-:-:S02]  /*3640*/  HADD2.F32 R15, -RZ, R180.H1_H1 ;  /* 0x300000b4ff0f7230 */ /* 0x000fc40000004100 */
[----:B------:R-:W-:Y:S02]  /*3650*/  HADD2.F32 R191, -RZ, R182.H0_H0 ;  /* 0x200000b6ffbf7230 */ /* 0x000fe40000004100 */
[--C-:B------:R-:W-:Y:S02]  /*3660*/  HADD2.F32 R189, -RZ, R183.reuse.H0_H0 ;  /* 0x200000b7ffbd7230 */ /* 0x100fe40000004100 */
[----:B------:R-:W-:Y:S01]  /*3670*/  FADD.FTZ R192, R15, R192 ;  /* 0x000000c00fc07221 */ /* 0x000fe20000010000 */
[----:B------:R-:W-:Y:S02]  /*3680*/  HADD2.F32 R204, -RZ, R183.H1_H1 ;  /* 0x300000b7ffcc7230 */ /* 0x000fe40000004100 */
        /* <DEDUP_REMOVED lines=26> */
.L_x_13848:
[----:B------:R-:W0:Y:S01]  /*3830*/  @UP0 LDCU.64 UR4, c[0x0][0x3a8] ;  /* 0x00007500ff0407ac */ /* 0x000e220008000a00 */
[----:B------:R-:W-:Y:S01]  /*3840*/  PLOP3.LUT P0, PT, PT, PT, UP0, 0x80, 0x8 ;  /* 0x000000000008781c */ /* 0x000fe20003f0f008 */
[----:B------:R-:W-:Y:S01]  /*3850*/  HFMA2 R193, -RZ, RZ, 0, 9.5367431640625e-07 ;  /* 0x00000010ffc17431 */ /* 0x000fe200000001ff */
[----:B------:R-:W-:-:S11]  /*3860*/  PLOP3.LUT P1, PT, PT, PT, UP0, 0x80, 0x8 ;  /* 0x000000000008781c */ /* 0x000fd60003f2f008 */
[C---:B0-----:R-:W-:Y:S01]  /*3870*/  @P0 IMAD.WIDE.U32 R192, R198.reuse, R193, UR4 ;  /* 0x00000004c6c00e25 */ /* 0x041fe2000f8e00c1 */
[----:B------:R-:W-:-:S04]  /*3880*/  IADD3 R198, PT, PT, R198, 0x20, RZ ;  /* 0x00000020c6c67810 */ /* 0x000fc80007ffe0ff */
[----:B------:R2:W-:Y:S03]  /*3890*/  @P1 STG.E.128 desc[UR6][R192.64], R188 ;  /* 0x000000bcc0001986 */ /* 0x0005e6000c101d06 */
.L_x_13845:
[----:B------:R-:W-:Y:S05]  /*38a0*/  BSYNC.RECONVERGENT B0 ;  /* 0x0000000000007941 */ /* 0x000fea0003800200 */
.L_x_13844:
        /* <DEDUP_REMOVED lines=33> */
.L_x_13853:
        /* <DEDUP_REMOVED lines=29> */
.L_x_13852:
        /* <DEDUP_REMOVED lines=32> */
.L_x_13855:
        /* <DEDUP_REMOVED lines=44> */
.L_x_13854:
[----:B------:R-:W0:Y:S01]  /*4150*/  @UP0 LDCU.64 UR4, c[0x0][0x3a8] ;  /* 0x00007500ff0407ac */ /* 0x000e220008000a00 */
[----:B------:R-:W-:Y:S02]  /*4160*/  PLOP3.LUT P0, PT, PT, PT, UP0, 0x80, 0x8 ;  /* 0x000000000008781c */ /* 0x000fe40003f0f008 */
[----:B------:R-:W-:Y:S02]  /*4170*/  PLOP3.LUT P1, PT, PT, PT, UP0, 0x80, 0x8 ;  /* 0x000000000008781c */ /* 0x000fe40003f2f008 */
[----:B------:R-:W-:-:S09]  /*4180*/  MOV R193, 0x10 ;  /* 0x0000001000c17802 */ /* 0x000fd20000000f00 */
[C---:B0-----:R-:W-:Y:S01]  /*4190*/  @P0 IMAD.WIDE.U32 R192, R198.reuse, R193, UR4 ;  /* 0x00000004c6c00e25 */ /* 0x041fe2000f8e00c1 */
[----:B------:R-:W-:-:S04]  /*41a0*/  IADD3 R198, PT, PT, R198, 0x20, RZ ;  /* 0x00000020c6c67810 */ /* 0x000fc80007ffe0ff */
[----:B------:R3:W-:Y:S03]  /*41b0*/  @P1 STG.E.128 desc[UR6][R192.64], R188 ;  /* 0x000000bcc0001986 */ /* 0x0007e6000c101d06 */
.L_x_13851:
[----:B------:R-:W-:Y:S05]  /*41c0*/  BSYNC.RECONVERGENT B0 ;  /* 0x0000000000007941 */ /* 0x000fea0003800200 */
.L_x_13850:
[----:B------:R-:W-:Y:S01]  /*41d0*/  ISETP.GE.U32.AND P0, PT, R4, 0xa0, PT ;  /* 0x000000a00400780c */ /* 0x000fe20003f06070 */
[----:B------:R-:W-:Y:S01]  /*41e0*/  BSSY.RECONVERGENT B0, `(.L_x_13856) ;  /* 0x000008f000007945 */ /* 0x000fe20003800200 */
[----:B------:R-:W-:-:S11]  /*41f0*/  LOP3.LUT R5, R5, 0xfffffffe, RZ, 0xc0, !PT ;  /* 0xfffffffe05057812 */ /* 0x000fd600078ec0ff */
[----:B------:R-:W-:Y:S01]  /*4200*/  @P0 LOP3.LUT R5, R5, 0x1, RZ, 0xfc, !PT ;  /* 0x0000000105050812 */ /* 0x000fe200078efcff */
[----:B------:R-:W-:Y:S06]  /*4210*/  @!P0 BRA `(.L_x_13857) ;  /* 0x00000008002c8947 */ /* 0x000fec0003800000 */
        /* <DEDUP_REMOVED lines=28> */
.L_x_13859:
        /* <DEDUP_REMOVED lines=29> */
.L_x_13858:
        /* <DEDUP_REMOVED lines=32> */
.L_x_13861:
        /* <DEDUP_REMOVED lines=44> */
.L_x_13860:
[----:B------:R-:W0:Y:S01]  /*4a70*/  @UP0 LDCU.64 UR4, c[0x0][0x3a8] ;  /* 0x00007500ff0407ac */ /* 0x000e220008000a00 */
[----:B------:R-:W-:Y:S01]  /*4a80*/  PLOP3.LUT P0, PT, PT, PT, UP0, 0x80, 0x8 ;  /* 0x000000000008781c */ /* 0x000fe20003f0f008 */
[----:B------:R-:W-:Y:S01]  /*4a90*/  HFMA2 R193, -RZ, RZ, 0, 9.5367431640625e-07 ;  /* 0x00000010ffc17431 */ /* 0x000fe200000001ff */
[----:B------:R-:W-:-:S11]  /*4aa0*/  PLOP3.LUT P1, PT, PT, PT, UP0, 0x80, 0x8 ;  /* 0x000000000008781c */ /* 0x000fd60003f2f008 */
[----:B0-----:R-:W-:-:S05]  /*4ab0*/  @P0 IMAD.WIDE.U32 R192, R198, R193, UR4 ;  /* 0x00000004c6c00e25 */ /* 0x001fca000f8e00c1 */
[----:B------:R4:W-:Y:S02]  /*4ac0*/  @P1 STG.E.128 desc[UR6][R192.64], R188 ;  /* 0x000000bcc0001986 */ /* 0x0009e4000c101d06 */
.L_x_13857:
[----:B------:R-:W-:Y:S05]  /*4ad0*/  BSYNC.RECONVERGENT B0 ;  /* 0x0000000000007941 */ /* 0x000fea0003800200 */
.L_x_13856:
[----:B01234-:R-:W-:Y:S01]  /*4ae0*/  FADD.FTZ R192, RZ, R0 ;  /* 0x00000000ffc07221 */ /* 0x01ffe20000010000 */
        /* <DEDUP_REMOVED lines=150> */
.L_x_13885:
        /* <DEDUP_REMOVED lines=30> */
[----:B------:R-:W-:Y:S01]  /*5630*/  F2FP.F16.F32.PACK_AB R192, R193, R192 ;  /* 0x000000c0c1c0723e */ /* 0x000fe200000000ff */
[--C-:B------:R-:W-:Y:S01]  /*5640*/  FADD.FTZ R236, R210, -R226.reuse ;  /* 0x800000e2d2ec7221 */ /* 0x100fe20000010000 */
[----:B------:R-:W-:Y:S01]  /*5650*/  F2FP.F16.F32.PACK_AB R193, R195, R194 ;  /* 0x000000c2c3c1723e */ /* 0x000fe200000000ff */
        /* <DEDUP_REMOVED lines=13> */
[----:B------:R-:W-:Y:S01]  /*5730*/  F2FP.F16.F32.PACK_AB R194, R195, R194 ;  /* 0x000000c2c3c2723e */ /* 0x000fe200000000ff */
[----:B------:R-:W-:Y:S01]  /*5740*/  FFMA.FTZ R234, R198, R31, R147 ;  /* 0x0000001fc6ea7223 */ /* 0x000fe20000010093 */
[----:B------:R-:W-:Y:S01]  /*5750*/  F2FP.F16.F32.PACK_AB R195, R235, R232 ;  /* 0x000000e8ebc3723e */ /* 0x000fe200000000ff */
[----:B------:R-:W-:Y:S01]  /*5760*/  FFMA.FTZ R232, R197, R28, R144 ;  /* 0x0000001cc5e87223 */ /* 0x000fe20000010090 */
[----:B------:R-:W-:Y:S01]  /*5770*/  FFMA.FTZ R197, R199, R30, R146 ;  /* 0x0000001ec7c57223 */ /* 0x000fe20000010092 */
[----:B------:R-:W-:Y:S01]  /*5780*/  FFMA.FTZ R235, R233, R32, R140 ;  /* 0x00000020e9eb7223 */ /* 0x000fe2000001008c */
[----:B------:R-:W-:Y:S01]  /*5790*/  FFMA.FTZ R199, R237, R34, R142 ;  /* 0x00000022edc77223 */ /* 0x000fe2000001008e */
[----:B------:R-:W-:Y:S01]  /*57a0*/  FFMA.FTZ R233, R196, R29, R145 ;  /* 0x0000001dc4e97223 */ /* 0x000fe20000010091 */
[----:B0-----:R-:W-:Y:S01]  /*57b0*/  IMAD.WIDE.U32 R230, R224, 0x10, R230 ;  /* 0x00000010e0e67825 */ /* 0x001fe200078e00e6 */
[----:B------:R-:W-:-:S02]  /*57c0*/  F2FP.F16.F32.PACK_AB R197, R234, R197 ;  /* 0x000000c5eac5723e */ /* 0x000fc400000000ff */
[----:B------:R-:W-:Y:S02]  /*57d0*/  F2FP.F16.F32.PACK_AB R199, R238, R199 ;  /* 0x000000c7eec7723e */ /* 0x000fe400000000ff */
[----:B------:R-:W-:Y:S01]  /*57e0*/  F2FP.F16.F32.PACK_AB R198, R236, R235 ;  /* 0x000000ebecc6723e */ /* 0x000fe200000000ff */
[C---:B-1----:R-:W-:Y:S01]  /*57f0*/  IMAD.WIDE.U32 R228, R224.reuse, 0x10, R228 ;  /* 0x00000010e0e47825 */ /* 0x042fe200078e00e4 */
[----:B------:R-:W-:Y:S01]  /*5800*/  F2FP.F16.F32.PACK_AB R196, R233, R232 ;  /* 0x000000e8e9c4723e */ /* 0x000fe200000000ff */
[----:B------:R1:W-:Y:S01]  /*5810*/  STG.E.128 desc[UR6][R230.64], R192 ;  /* 0x000000c0e6007986 */ /* 0x0003e2000c101d06 */
[----:B------:R-:W-:-:S03]  /*5820*/  IADD3 R224, PT, PT, R224, 0x20, RZ ;  /* 0x00000020e0e07810 */ /* 0x000fc60007ffe0ff */
[----:B------:R1:W-:Y:S04]  /*5830*/  STG.E.128 desc[UR6][R228.64], R196 ;  /* 0x000000c4e4007986 */ /* 0x0003e8000c101d06 */
.L_x_13864:
[----:B------:R-:W-:Y:S05]  /*5840*/  BSYNC.RECONVERGENT B0 ;  /* 0x0000000000007941 */ /* 0x000fea0003800200 */
.L_x_13863:
        /* <DEDUP_REMOVED lines=50> */
.L_x_13866:
[----:B------:R-:W-:Y:S05]  /*5b70*/  BSYNC.RECONVERGENT B0 ;  /* 0x0000000000007941 */ /* 0x000fea0003800200 */
.L_x_13865:
        /* <DEDUP_REMOVED lines=50> */
.L_x_13868:
[----:B------:R-:W-:Y:S05]  /*5ea0*/  BSYNC.RECONVERGENT B0 ;  /* 0x0000000000007941 */ /* 0x000fea0003800200 */
.L_x_13867:
        /* <DEDUP_REMOVED lines=50> */
.L_x_13870:
[----:B------:R-:W-:Y:S05]  /*61d0*/  BSYNC.RECONVERGENT B0 ;  /* 0x0000000000007941 */ /* 0x000fea0003800200 */
.L_x_13869:
        /* <DEDUP_REMOVED lines=28> */
[----:B------:R-:W-:-:S03]  /*63a0*/  F2FP.F16.F32.PACK_AB R192, R197, R194 ;  /* 0x000000c2c5c0723e */ /* 0x000fc600000000ff */
[----:B------:R-:W-:Y:S01]  /*63b0*/  FFMA.FTZ R197, R199, R158, R178 ;  /* 0x0000009ec7c57223 */ /* 0x000fe200000100b2 */
[----:B------:R-:W-:Y:S01]  /*63c0*/  F2FP.F16.F32.PACK_AB R194, R235, R232 ;  /* 0x000000e8ebc2723e */ /* 0x000fe200000000ff */
[----:B------:R-:W-:Y:S01]  /*63d0*/  FFMA.FTZ R232, R236, R155, R167 ;  /* 0x0000009bece87223 */ /* 0x000fe200000100a7 */
[----:B------:R-:W-:Y:S01]  /*63e0*/  F2FP.F16.F32.PACK_AB R193, R231, R230 ;  /* 0x000000e6e7c1723e */ /* 0x000fe200000000ff */
        /* <DEDUP_REMOVED lines=9> */
[----:B------:R-:W-:Y:S02]  /*6480*/  F2FP.F16.F32.PACK_AB R195, R232, R195 ;  /* 0x000000c3e8c3723e */ /* 0x000fe400000000ff */
[----:B------:R-:W-:Y:S02]  /*6490*/  F2FP.F16.F32.PACK_AB R199, R236, R199 ;  /* 0x000000c7ecc7723e */ /* 0x000fe400000000ff */
[----:B------:R-:W-:Y:S01]  /*64a0*/  F2FP.F16.F32.PACK_AB R198, R234, R233 ;  /* 0x000000e9eac6723e */ /* 0x000fe200000000ff */
[----:B------:R0:W-:Y:S01]  /*64b0*/  STG.E.128 desc[UR6][R226.64], R192 ;  /* 0x000000c0e2007986 */ /* 0x0001e2000c101d06 */
[----:B------:R-:W-:-:S02]  /*64c0*/  F2FP.F16.F32.PACK_AB R197, R230, R197 ;  /* 0x000000c5e6c5723e */ /* 0x000fc400000000ff */
[----:B------:R-:W-:-:S05]  /*64d0*/  F2FP.F16.F32.PACK_AB R196, R231, R224 ;  /* 0x000000e0e7c4723e */ /* 0x000fca00000000ff */
[----:B------:R0:W-:Y:S02]  /*64e0*/  STG.E.128 desc[UR6][R228.64], R196 ;  /* 0x000000c4e4007986 */ /* 0x0001e4000c101d06 */
.L_x_13872:
[----:B------:R-:W-:Y:S05]  /*64f0*/  BSYNC.RECONVERGENT B0 ;  /* 0x0000000000007941 */ /* 0x000fea0003800200 */
.L_x_13871:
[----:B01234-:R-:W0:Y:S02]  /*6500*/  LDC.64 R192, c[0x0][0x380] ;  /* 0x0000e000ffc07b82 */ /* 0x01fe240000000a00 */
[----:B0-----:R-:W-:-:S04]  /*6510*/  LEA R2, R192, R2, 0x2 ;  /* 0x00000002c0027211 */ /* 0x001fc800078e10ff */
[----:B------:R-:W-:-:S13]  /*6520*/  ISETP.GE.AND P1, PT, R2, R193, PT ;  /* 0x000000c10200720c */ /* 0x000fda0003f26270 */
[----:B------:R-:W-:Y:S05]  /*6530*/  @!P1 BRA `(.L_x_13873) ;  /* 0xffffffb800149947 */ /* 0x000fea000383ffff */
[----:B------:R-:W-:Y:S05]  /*6540*/  EXIT ;  /* 0x000000000000794d */ /* 0x000fea0003800000 */
.L_x_13862:
        /* <DEDUP_REMOVED lines=8> */
.L_x_13875:
[----:B------:R-:W-:Y:S05]  /*65d0*/  BSYNC B0 ;  /* 0x0000000000007941 */ /* 0x000fea0003800000 */
.L_x_13874:
        /* <DEDUP_REMOVED lines=9> */
.L_x_13876:
[----:B------:R-:W-:Y:S01]  /*6670*/  HFMA2 R228, -RZ, RZ, 0, 2.384185791015625e-07 ;  /* 0x00000004ffe47431 */ /* 0x000fe200000001ff */
[----:B------:R-:W-:-:S05]  /*6680*/  MOV R194, R199 ;  /* 0x000000c700c27202 */ /* 0x000fca0000000f00 */
[----:B------:R-:W-:-:S05]  /*6690*/  FADD.FTZ R194, R193, R194 ;  /* 0x000000c2c1c27221 */ /* 0x000fca0000010000 */
[----:B------:R-:W-:-:S07]  /*66a0*/  MOV R227, R194 ;  /* 0x000000c200e37202 */ /* 0x000fce0000000f00 */
[----:B------:R-:W-:Y:S05]  /*66b0*/  WARPSYNC.COLLECTIVE R226, `(.L_x_13877) ;  /* 0x00000000e2087348 */ /* 0x000fea0003c00000 */
[----:B------:R0:W1:Y:S02]  /*66c0*/  SHFL.BFLY P6, R199, R227, R228, R229 ;  /* 0x0c0000e4e3c77389 */ /* 0x00006400000c00e5 */
[----:B01----:R-:W-:Y:S05]  /*66d0*/  ENDCOLLECTIVE ;  /* 0x000000000000791b */ /* 0x003fea0003800000 */
.L_x_13877:
[----:B------:R-:W-:Y:S01]  /*66e0*/  HFMA2 R228, -RZ, RZ, 0, 4.76837158203125e-07 ;  /* 0x00000008ffe47431 */ /* 0x000fe200000001ff */
[----:B------:R-:W-:-:S05]  /*66f0*/  MOV R195, R199 ;  /* 0x000000c700c37202 */ /* 0x000fca0000000f00 */
[----:B------:R-:W-:-:S05]  /*6700*/  FADD.FTZ R195, R194, R195 ;  /* 0x000000c3c2c37221 */ /* 0x000fca0000010000 */
[----:B------:R-:W-:-:S07]  /*6710*/  MOV R227, R195 ;  /* 0x000000c300e37202 */ /* 0x000fce0000000f00 */
[----:B------:R-:W-:Y:S05]  /*6720*/  WARPSYNC.COLLECTIVE R226, `(.L_x_13878) ;  /* 0x00000000e2087348 */ /* 0x000fea0003c00000 */
[----:B------:R0:W1:Y:S02]  /*6730*/  SHFL.BFLY P6, R199, R227, R228, R229 ;  /* 0x0c0000e4e3c77389 */ /* 0x00006400000c00e5 */
[----:B01----:R-:W-:Y:S05]  /*6740*/  ENDCOLLECTIVE ;  /* 0x000000000000791b */ /* 0x003fea0003800000 */
.L_x_13878:
        /* <DEDUP_REMOVED lines=8> */
.L_x_13879:
        /* <DEDUP_REMOVED lines=89> */
.L_x_13880:
[----:B------:R-:W-:Y:S01]  /*6d60*/  HFMA2 R228, -RZ, RZ, 0, 1.1920928955078125e-07 ;  /* 0x00000002ffe47431 */ /* 0x000fe200000001ff */
[----:B------:R-:W-:-:S05]  /*6d70*/  MOV R193, R199 ;  /* 0x000000c700c17202 */ /* 0x000fca0000000f00 */
[----:B------:R-:W-:-:S05]  /*6d80*/  FADD.FTZ R193, R192, R193 ;  /* 0x000000c1c0c17221 */ /* 0x000fca0000010000 */
[----:B------:R-:W-:-:S07]  /*6d90*/  MOV R227, R193 ;  /* 0x000000c100e37202 */ /* 0x000fce0000000f00 */
[----:B------:R-:W-:Y:S05]  /*6da0*/  WARPSYNC.COLLECTIVE R226, `(.L_x_13881) ;  /* 0x00000000e2087348 */ /* 0x000fea0003c00000 */
[----:B------:R0:W1:Y:S02]  /*6db0*/  SHFL.BFLY P6, R199, R227, R228, R229 ;  /* 0x0c0000e4e3c77389 */ /* 0x00006400000c00e5 */
[----:B01----:R-:W-:Y:S05]  /*6dc0*/  ENDCOLLECTIVE ;  /* 0x000000000000791b */ /* 0x003fea0003800000 */
.L_x_13881:
[----:B------:R-:W-:Y:S01]  /*6dd0*/  HFMA2 R228, -RZ, RZ, 0, 2.384185791015625e-07 ;  /* 0x00000004ffe47431 */ /* 0x000fe200000001ff */
[----:B------:R-:W-:-:S05]  /*6de0*/  MOV R194, R199 ;  /* 0x000000c700c27202 */ /* 0x000fca0000000f00 */
[----:B------:R-:W-:-:S05]  /*6df0*/  FADD.FTZ R194, R193, R194 ;  /* 0x000000c2c1c27221 */ /* 0x000fca0000010000 */
[----:B------:R-:W-:-:S07]  /*6e00*/  MOV R227, R194 ;  /* 0x000000c200e37202 */ /* 0x000fce0000000f00 */
[----:B------:R-:W-:Y:S05]  /*6e10*/  WARPSYNC.COLLECTIVE R226, `(.L_x_13882) ;  /* 0x00000000e2087348 */ /* 0x000fea0003c00000 */
[----:B------:R0:W1:Y:S02]  /*6e20*/  SHFL.BFLY P6, R199, R227, R228, R229 ;  /* 0x0c0000e4e3c77389 */ /* 0x00006400000c00e5 */
[----:B01----:R-:W-:Y:S05]  /*6e30*/  ENDCOLLECTIVE ;  /* 0x000000000000791b */ /* 0x003fea0003800000 */
.L_x_13882:
[----:B------:R-:W-:Y:S01]  /*6e40*/  HFMA2 R228, -RZ, RZ, 0, 4.76837158203125e-07 ;  /* 0x00000008ffe47431 */ /* 0x000fe200000001ff */
[----:B------:R-:W-:-:S05]  /*6e50*/  MOV R195, R199 ;  /* 0x000000c700c37202 */ /* 0x000fca0000000f00 */
[----:B------:R-:W-:-:S05]  /*6e60*/  FADD.FTZ R195, R194, R195 ;  /* 0x000000c3c2c37221 */ /* 0x000fca0000010000 */
[----:B------:R-:W-:-:S07]  /*6e70*/  MOV R227, R195 ;  /* 0x000000c300e37202 */ /* 0x000fce0000000f00 */
[----:B------:R-:W-:Y:S05]  /*6e80*/  WARPSYNC.COLLECTIVE R226, `(.L_x_13883) ;  /* 0x00000000e2087348 */ /* 0x000fea0003c00000 */
[----:B------:R0:W1:Y:S02]  /*6e90*/  SHFL.BFLY P6, R199, R227, R228, R229 ;  /* 0x0c0000e4e3c77389 */ /* 0x00006400000c00e5 */
[----:B01----:R-:W-:Y:S05]  /*6ea0*/  ENDCOLLECTIVE ;  /* 0x000000000000791b */ /* 0x003fea0003800000 */
.L_x_13883:
[----:B------:R-:W-:Y:S01]  /*6eb0*/  HFMA2 R228, -RZ, RZ, 0, 9.5367431640625e-07 ;  /* 0x00000010ffe47431 */ /* 0x000fe200000001ff */
[----:B------:R-:W-:-:S05]  /*6ec0*/  MOV R198, R199 ;  /* 0x000000c700c67202 */ /* 0x000fca0000000f00 */
[----:B------:R-:W-:-:S05]  /*6ed0*/  FADD.FTZ R198, R195, R198 ;  /* 0x000000c6c3c67221 */ /* 0x000fca0000010000 */
[----:B------:R-:W-:-:S07]  /*6ee0*/  MOV R227, R198 ;  /* 0x000000c600e37202 */ /* 0x000fce0000000f00 */
[----:B------:R-:W-:Y:S05]  /*6ef0*/  WARPSYNC.COLLECTIVE R226, `(.L_x_13884) ;  /* 0x00000000e2087348 */ /* 0x000fea0003c00000 */
[----:B------:R0:W1:Y:S02]  /*6f00*/  SHFL.BFLY P6, R199, R227, R228, R229 ;  /* 0x0c0000e4e3c77389 */ /* 0x00006400000c00e5 */
[----:B01----:R-:W-:Y:S05]  /*6f10*/  ENDCOLLECTIVE ;  /* 0x000000000000791b */ /* 0x003fea0003800000 */
.L_x_13884:
[----:B------:R-:W-:Y:S05]  /*6f20*/  BRA `(.L_x_13885) ;  /* 0xffffffe400487947 */ /* 0x000fea000383ffff */
.L_x_13886:
        /* <DEDUP_REMOVED lines=13> */
.L_x_27992:


//--------------------- .text._ZN10layer_norm31ln_parallel_residual_fwd_kernelINS_13Kernel_traitsIf6__halfS2_S2_fjLj1280ELj1ELj4ELj1ELj16ENS_18Kernel_traits_baseILj1280EfS2_S2_S2_fjLj128EEEEELb0ELb0ELb1EEEvNS_9FwdParamsE --------------------------
	.section	.text._ZN10layer_norm31ln_parallel_residual_fwd_kernelINS_13Kernel_traitsIf6__halfS2_S2_fjLj1280ELj1ELj4ELj1ELj16ENS_18Kernel_traits_baseILj1280EfS2_S2_S2_fjLj128EEEEELb0ELb0ELb1EEEvNS_9FwdParamsE,"ax",@progbits
	.align	128
        .global         _ZN10layer_norm31ln_parallel_residual_fwd_kernelINS_13Kernel_traitsIf6__halfS2_S2_fjLj1280ELj1ELj4ELj1ELj16ENS_18Kernel_traits_baseILj1280EfS2_S2_S2_fjLj128EEEEELb0ELb0ELb1EEEvNS_9FwdParamsE
        .type           _ZN10layer_norm31ln_parallel_residual_fwd_kernelINS_13Kernel_traitsIf6__halfS2_S2_fjLj1280ELj1ELj4ELj1ELj16ENS_18Kernel_traits_baseILj1280EfS2_S2_S2_fjLj128EEEEELb0ELb0ELb1EEEvNS_9FwdParamsE,@function
        .size           _ZN10layer_norm31ln_parallel_residual_fwd_kernelINS_13Kernel_traitsIf6__halfS2_S2_fjLj1280ELj1ELj4ELj1ELj16ENS_18Kernel_traits_baseILj1280EfS2_S2_S2_fjLj128EEEEELb0ELb0ELb1EEEvNS_9FwdParamsE,(.L_x_27993 - _ZN10layer_norm31ln_parallel_residual_fwd_kernelINS_13Kernel_traitsIf6__halfS2_S2_fjLj1280ELj1ELj4ELj1ELj16ENS_18Kernel_traits_baseILj1280EfS2_S2_S2_fjLj128EEEEELb0ELb0ELb1EEEvNS_9FwdParamsE)
        .other          _ZN10layer_norm31ln_parallel_residual_fwd_kernelINS_13Kernel_traitsIf6__halfS2_S2_fjLj1280ELj1ELj4ELj1ELj16ENS_18Kernel_traits_baseILj1280EfS2_S2_S2_fjLj128EEEEELb0ELb0ELb1EEEvNS_9FwdParamsE,@"STO_CUDA_ENTRY STV_DEFAULT"
_ZN10layer_norm31ln_parallel_residual_fwd_kernelINS_13Kernel_traitsIf6__halfS2_S2_fjLj1280ELj1ELj4ELj1ELj16ENS_18Kernel_traits_baseILj1280EfS2_S2_S2_fjLj128EEEEELb0ELb0ELb1EEEvNS_9FwdParamsE:
.text._ZN10layer_norm31ln_parallel_residual_fwd_kernelINS_13Kernel_traitsIf6__halfS2_S2_fjLj1280ELj1ELj4ELj1ELj16ENS_18Kernel_traits_baseILj1280EfS2_S2_S2_fjLj128EEEEELb0ELb0ELb1EEEvNS_9FwdParamsE:
        /* <DEDUP_REMOVED lines=85> */
.L_x_13888:
        /* <DEDUP_REMOVED lines=37> */
.L_x_13887:
        /* <DEDUP_REMOVED lines=53> */
.L_x_13890:
        /* <DEDUP_REMOVED lines=56> */
.L_x_13889:
        /* <DEDUP_REMOVED lines=11> */
.L_x_13912:
        /* <DEDUP_REMOVED lines=24> */
[----:B------:R-:W-:Y:S02]  /*10a0*/  HADD2.F32 R4, -RZ, R177.H0_H0 ;  /* 0x200000b1ff047230 */ /* 0x000fe40000004100 */
[----:B------:R-:W-:Y:S02]  /*10b0*/  HADD2.F32 R6, -RZ, R178.H0_H0 ;  /* 0x200000b2ff067230 */ /* 0x000fe40000004100 */
[--C-:B------:R-:W-:Y:S02]  /*10c0*/  HADD2.F32 R184, -RZ, R7.reuse.H0_H0 ;  /* 0x20000007ffb87230 */ /* 0x100fe40000004100 */
[----:B------:R-:W-:Y:S01]  /*10d0*/  FADD.FTZ R11, R11, R4 ;  /* 0x000000040b0b7221 */ /* 0x000fe20000010000 */
[----:B------:R-:W-:Y:S02]  /*10e0*/  HADD2.F32 R185, -RZ, R7.H1_H1 ;  /* 0x30000007ffb97230 */ /* 0x000fe40000004100 */
[----:B------:R-:W-:Y:S01]  /*10f0*/  FADD.FTZ R13, R13, R6 ;  /* 0x000000060d0d7221 */ /* 0x000fe20000010000 */
[----:B------:R-:W-:-:S02]  /*1100*/  HADD2.F32 R12, -RZ, R5.H1_H1 ;  /* 0x30000005ff0c7230 */ /* 0x000fc40000004100 */
[----:B------:R-:W-:Y:S02]  /*1110*/  HADD2.F32 R7, -RZ, R177.H1_H1 ;  /* 0x300000b1ff077230 */ /* 0x000fe40000004100 */
[----:B------:R-:W-:Y:S02]  /*1120*/  HADD2.F32 R15, -RZ, R178.H1_H1 ;  /* 0x300000b2ff0f7230 */ /* 0x000fe40000004100 */
[----:B------:R-:W-:Y:S02]  /*1130*/  HADD2.F32 R5, -RZ, R176.H1_H1 ;  /* 0x300000b0ff057230 */ /* 0x000fe40000004100 */
[----:B------:R-:W-:Y:S01]  /*1140*/  FADD.FTZ R7, R12, R7 ;  /* 0x000000070c077221 */ /* 0x000fe20000010000 */
        /* <DEDUP_REMOVED lines=27> */
.L_x_13892:
[--C-:B-----5:R-:W-:Y:S02]  /*1300*/  HADD2.F32 R219, -RZ, R4.reuse.H0_H0 ;  /* 0x20000004ffdb7230 */ /* 0x120fe40000004100 */
[----:B------:R-:W-:Y:S02]  /*1310*/  HADD2.F32 R214, -RZ, R4.H1_H1 ;  /* 0x30000004ffd67230 */ /* 0x000fe40000004100 */
[----:B------:R-:W-:Y:S02]  /*1320*/  HADD2.F32 R225, -RZ, R6.H0_H0 ;  /* 0x20000006ffe17230 */ /* 0x000fe40000004100 */
[----:B------:R-:W-:Y:S02]  /*1330*/  HADD2.F32 R4, -RZ, R176.H0_H0 ;  /* 0x200000b0ff047230 */ /* 0x000fe40000004100 */
[----:B0-----:R-:W-:Y:S02]  /*1340*/  HADD2.F32 R10, -RZ, R178.H0_H0 ;  /* 0x200000b2ff0a7230 */ /* 0x001fe40000004100 */
[----:B------:R-:W-:-:S02]  /*1350*/  HADD2.F32 R231, -RZ, R5.H0_H0 ;  /* 0x20000005ffe77230 */ /* 0x000fc40000004100 */
[----:B------:R-:W-:Y:S01]  /*1360*/  FADD.FTZ R219, R219, R4 ;  /* 0x00000004dbdb7221 */ /* 0x000fe20000010000 */
[----:B------:R-:W-:Y:S02]  /*1370*/  HADD2.F32 R11, -RZ, R6.H1_H1 ;  /* 0x30000006ff0b7230 */ /* 0x000fe40000004100 */
[----:B------:R-:W-:Y:S01]  /*1380*/  FADD.FTZ R225, R225, R10 ;  /* 0x0000000ae1e17221 */ /* 0x000fe20000010000 */
[----:B------:R-:W-:Y:S02]  /*1390*/  HADD2.F32 R221, -RZ, R7.H0_H0 ;  /* 0x20000007ffdd7230 */ /* 0x000fe40000004100 */
[----:B------:R-:W-:Y:S02]  /*13a0*/  HADD2.F32 R5, -RZ, R5.H1_H1 ;  /* 0x30000005ff057230 */ /* 0x000fe40000004100 */
[----:B------:R-:W-:Y:S02]  /*13b0*/  HADD2.F32 R6, -RZ, R177.H0_H0 ;  /* 0x200000b1ff067230 */ /* 0x000fe40000004100 */
[----:B------:R-:W-:-:S02]  /*13c0*/  HADD2.F32 R7, -RZ, R7.H1_H1 ;  /* 0x30000007ff077230 */ /* 0x000fc40000004100 */
[--C-:B------:R-:W-:Y:S02]  /*13d0*/  HADD2.F32 R4, -RZ, R179.reuse.H0_H0 ;  /* 0x200000b3ff047230 */ /* 0x100fe40000004100 */
[----:B------:R-:W-:Y:S01]  /*13e0*/  FADD.FTZ R231, R231, R6 ;  /* 0x00000006e7e77221 */ /* 0x000fe20000010000 */
        /* <DEDUP_REMOVED lines=14> */
.L_x_13891:
[----:B------:R-:W-:Y:S05]  /*14d0*/  @!P2 BRA `(.L_x_13894) ;  /* 0x000000000074a947 */ /* 0x000fea0003800000 */
        /* <DEDUP_REMOVED lines=29> */
.L_x_13894:
[--C-:B-----5:R-:W-:Y:S02]  /*16b0*/  HADD2.F32 R219, -RZ, R4.reuse.H0_H0 ;  /* 0x20000004ffdb7230 */ /* 0x120fe40000004100 */
[----:B------:R-:W-:Y:S02]  /*16c0*/  HADD2.F32 R214, -RZ, R4.H1_H1 ;  /* 0x30000004ffd67230 */ /* 0x000fe40000004100 */
[--C-:B------:R-:W-:Y:S02]  /*16d0*/  HADD2.F32 R231, -RZ, R5.reuse.H0_H0 ;  /* 0x20000005ffe77230 */ /* 0x100fe40000004100 */
[----:B------:R-:W-:Y:S02]  /*16e0*/  HADD2.F32 R216, -RZ, R5.H1_H1 ;  /* 0x30000005ffd87230 */ /* 0x000fe40000004100 */
[--C-:B------:R-:W-:Y:S02]  /*16f0*/  HADD2.F32 R225, -RZ, R6.reuse.H0_H0 ;  /* 0x20000006ffe17230 */ /* 0x100fe40000004100 */
[----:B0-----:R-:W-:-:S02]  /*1700*/  HADD2.F32 R10, -RZ, R6.H1_H1 ;  /* 0x30000006ff0a7230 */ /* 0x001fc40000004100 */
[--C-:B------:R-:W-:Y:S02]  /*1710*/  HADD2.F32 R221, -RZ, R7.reuse.H0_H0 ;  /* 0x20000007ffdd7230 */ /* 0x100fe40000004100 */
[----:B------:R-:W-:-:S07]  /*1720*/  HADD2.F32 R224, -RZ, R7.H1_H1 ;  /* 0x30000007ffe07230 */ /* 0x000fce0000004100 */
.L_x_13893:
        /* <DEDUP_REMOVED lines=27> */
.L_x_13896:
[--C-:B-----5:R-:W-:Y:S02]  /*18e0*/  HADD2.F32 R201, -RZ, R4.reuse.H0_H0 ;  /* 0x20000004ffc97230 */ /* 0x120fe40000004100 */
[----:B------:R-:W-:Y:S02]  /*18f0*/  HADD2.F32 R196, -RZ, R4.H1_H1 ;  /* 0x30000004ffc47230 */ /* 0x000fe40000004100 */
[----:B------:R-:W-:Y:S02]  /*1900*/  HADD2.F32 R4, -RZ, R180.H0_H0 ;  /* 0x200000b4ff047230 */ /* 0x000fe40000004100 */
[----:B------:R-:W-:Y:S02]  /*1910*/  HADD2.F32 R197, -RZ, R5.H0_H0 ;  /* 0x20000005ffc57230 */ /* 0x000fe40000004100 */
[--C-:B------:R-:W-:Y:S02]  /*1920*/  HADD2.F32 R211, -RZ, R6.reuse.H0_H0 ;  /* 0x20000006ffd37230 */ /* 0x100fe40000004100 */
[----:B------:R-:W-:Y:S01]  /*1930*/  FADD.FTZ R201, R4, R201 ;  /* 0x000000c904c97221 */ /* 0x000fe20000010000 */
[----:B------:R-:W-:-:S02]  /*1940*/  HADD2.F32 R202, -RZ, R6.H1_H1 ;  /* 0x30000006ffca7230 */ /* 0x000fc40000004100 */
[--C-:B------:R-:W-:Y:S02]  /*1950*/  HADD2.F32 R209, -RZ, R7.reuse.H0_H0 ;  /* 0x20000007ffd17230 */ /* 0x100fe40000004100 */
[----:B------:R-:W-:Y:S02]  /*1960*/  HADD2.F32 R210, -RZ, R7.H1_H1 ;  /* 0x30000007ffd27230 */ /* 0x000fe40000004100 */
[----:B------:R-:W-:Y:S02]  /*1970*/  HADD2.F32 R5, -RZ, R5.H1_H1 ;  /* 0x30000005ff057230 */ /* 0x000fe40000004100 */
[----:B------:R-:W-:Y:S02]  /*1980*/  HADD2.F32 R6, -RZ, R181.H0_H0 ;  /* 0x200000b5ff067230 */ /* 0x000fe40000004100 */
[----:B------:R-:W-:Y:S02]  /*1990*/  HADD2.F32 R12, -RZ, R182.H0_H0 ;  /* 0x200000b6ff0c7230 */ /* 0x000fe40000004100 */
        /* <DEDUP_REMOVED lines=17> */
.L_x_13895:
[----:B------:R-:W-:-:S04]  /*1ab0*/  UISETP.NE.U32.AND UP1, UPT, UR10, URZ, UPT ;  /* 0x000000ff0a00728c */ /* 0x000fc8000bf25070 */
[----:B------:R-:W-:-:S09]  /*1ac0*/  UISETP.NE.AND.EX UP1, UPT, UR11, URZ, UPT, UP1 ;  /* 0x000000ff0b00728c */ /* 0x000fd2000bf25310 */
[----:B------:R-:W-:Y:S05]  /*1ad0*/  BRA.U UP1, `(.L_x_13898) ;  /* 0x0000000101747547 */ /* 0x000fea000b800000 */
        /* <DEDUP_REMOVED lines=29> */
.L_x_13898:
        /* <DEDUP_REMOVED lines=8> */
[----:B------:R-:W-:Y:S02]  /*1d30*/  HADD2.F32 R7, -RZ, R178.H0_H0 ;  /* 0x200000b2ff077230 */ /* 0x000fe40000004100 */
[----:B------:R-:W-:Y:S01]  /*1d40*/  FADD.FTZ R11, R4, R11 ;  /* 0x0000000b040b7221 */ /* 0x000fe20000010000 */
[--C-:B------:R-:W-:Y:S02]  /*1d50*/  HADD2.F32 R12, -RZ, R5.reuse.H0_H0 ;  /* 0x20000005ff0c7230 */ /* 0x100fe40000004100 */
[----:B------:R-:W-:Y:S02]  /*1d60*/  HADD2.F32 R13, -RZ, R5.H1_H1 ;  /* 0x30000005ff0d7230 */ /* 0x000fe40000004100 */
[----:B------:R-:W-:Y:S01]  /*1d70*/  FADD.FTZ R7, R7, R14 ;  /* 0x0000000e07077221 */ /* 0x000fe20000010000 */
[----:B------:R-:W-:-:S02]  /*1d80*/  HADD2.F32 R15, -RZ, R6.H1_H1 ;  /* 0x30000006ff0f7230 */ /* 0x000fc40000004100 */
[--C-:B------:R-:W-:Y:S02]  /*1d90*/  HADD2.F32 R5, -RZ, R177.reuse.H0_H0 ;  /* 0x200000b1ff057230 */ /* 0x100fe40000004100 */
[----:B------:R-:W-:Y:S02]  /*1da0*/  HADD2.F32 R6, -RZ, R177.H1_H1 ;  /* 0x300000b1ff067230 */ /* 0x000fe40000004100 */
        /* <DEDUP_REMOVED lines=28> */
.L_x_13897:
        /* <DEDUP_REMOVED lines=23> */
.L_x_13900:
        /* <DEDUP_REMOVED lines=11> */
[----:B0-----:R-:W-:Y:S02]  /*2190*/  HADD2.F32 R12, -RZ, R182.H0_H0 ;  /* 0x200000b6ff0c7230 */ /* 0x001fe40000004100 */
        /* <DEDUP_REMOVED lines=17> */
.L_x_13899:
        /* <DEDUP_REMOVED lines=30> */
.L_x_13902:
[--C-:B-----5:R-:W-:Y:S02]  /*2490*/  HADD2.F32 R3, -RZ, R4.reuse.H0_H0 ;  /* 0x20000004ff037230 */ /* 0x120fe40000004100 */
[----:B------:R-:W-:Y:S02]  /*24a0*/  HADD2.F32 R11, -RZ, R4.H1_H1 ;  /* 0x30000004ff0b7230 */ /* 0x000fe40000004100 */
[--C-:B------:R-:W-:Y:S02]  /*24b0*/  HADD2.F32 R4, -RZ, R176.reuse.H0_H0 ;  /* 0x200000b0ff047230 */ /* 0x100fe40000004100 */
[--C-:B0-----:R-:W-:Y:S02]  /*24c0*/  HADD2.F32 R185, -RZ, R7.reuse.H0_H0 ;  /* 0x20000007ffb97230 */ /* 0x101fe40000004100 */
        /* <DEDUP_REMOVED lines=40> */
.L_x_13901:
        /* <DEDUP_REMOVED lines=15> */
[----:B0-----:R-:W-:Y:S02]  /*2840*/  HADD2.F32 R12, -RZ, R4.H1_H1 ;  /* 0x30000004ff0c7230 */ /* 0x001fe40000004100 */
[--C-:B------:R-:W-:Y:S02]  /*2850*/  HADD2.F32 R193, -RZ, R5.reuse.H0_H0 ;  /* 0x20000005ffc17230 */ /* 0x100fe40000004100 */
[----:B------:R-:W-:Y:S02]  /*2860*/  HADD2.F32 R14, -RZ, R5.H1_H1 ;  /* 0x30000005ff0e7230 */ /* 0x000fe40000004100 */
[--C-:B------:R-:W-:Y:S02]  /*2870*/  HADD2.F32 R15, -RZ, R6.reuse.H0_H0 ;  /* 0x20000006ff0f7230 */ /* 0x100fe40000004100 */
[----:B------:R-:W-:-:S02]  /*2880*/  HADD2.F32 R204, -RZ, R6.H1_H1 ;  /* 0x30000006ffcc7230 */ /* 0x000fc40000004100 */
[--C-:B------:R-:W-:Y:S02]  /*2890*/  HADD2.F32 R13, -RZ, R7.reuse.H0_H0 ;  /* 0x20000007ff0d7230 */ /* 0x100fe40000004100 */
[----:B------:R-:W-:Y:S01]  /*28a0*/  HADD2.F32 R206, -RZ, R7.H1_H1 ;  /* 0x30000007ffce7230 */ /* 0x000fe20000004100 */
[----:B------:R-:W-:Y:S06]  /*28b0*/  BRA `(.L_x_13905) ;  /* 0x00000004009c7947 */ /* 0x000fec0003800000 */
.L_x_13904:
[--C-:B-----5:R-:W-:Y:S02]  /*28c0*/  HADD2.F32 R195, -RZ, R4.reuse.H0_H0 ;  /* 0x20000004ffc37230 */ /* 0x120fe40000004100 */
[----:B0-----:R-:W-:Y:S02]  /*28d0*/  HADD2.F32 R12, -RZ, R4.H1_H1 ;  /* 0x30000004ff0c7230 */ /* 0x001fe40000004100 */
[----:B------:R-:W-:Y:S02]  /*28e0*/  HADD2.F32 R15, -RZ, R6.H0_H0 ;  /* 0x20000006ff0f7230 */ /* 0x000fe40000004100 */
[----:B------:R-:W-:Y:S02]  /*28f0*/  HADD2.F32 R4, -RZ, R180.H0_H0 ;  /* 0x200000b4ff047230 */ /* 0x000fe40000004100 */
[----:B------:R-:W-:Y:S02]  /*2900*/  HADD2.F32 R14, -RZ, R182.H0_H0 ;  /* 0x200000b6ff0e7230 */ /* 0x000fe40000004100 */
[----:B------:R-:W-:-:S02]  /*2910*/  HADD2.F32 R193, -RZ, R5.H0_H0 ;  /* 0x20000005ffc17230 */ /* 0x000fc40000004100 */
[----:B------:R-:W-:Y:S01]  /*2920*/  FADD.FTZ R195, R4, R195 ;  /* 0x000000c304c37221 */ /* 0x000fe20000010000 */
[----:B------:R-:W-:Y:S02]  /*2930*/  HADD2.F32 R204, -RZ, R6.H1_H1 ;  /* 0x30000006ffcc7230 */ /* 0x000fe40000004100 */
[----:B------:R-:W-:Y:S01]  /*2940*/  FADD.FTZ R15, R14, R15 ;  /* 0x0000000f0e0f7221 */ /* 0x000fe20000010000 */
[--C-:B------:R-:W-:Y:S02]  /*2950*/  HADD2.F32 R13, -RZ, R7.reuse.H0_H0 ;  /* 0x20000007ff0d7230 */ /* 0x100fe40000004100 */
[----:B------:R-:W-:Y:S02]  /*2960*/  HADD2.F32 R206, -RZ, R7.H1_H1 ;  /* 0x30000007ffce7230 */ /* 0x000fe40000004100 */
[----:B------:R-:W-:Y:S02]  /*2970*/  HADD2.F32 R5, -RZ, R5.H1_H1 ;  /* 0x30000005ff057230 */ /* 0x000fe40000004100 */
        /* <DEDUP_REMOVED lines=17> */
.L_x_13903:
[----:B------:R-:W-:Y:S05]  /*2a90*/  BRA.U UP1, `(.L_x_13906) ;  /* 0x0000000101747547 */ /* 0x000fea000b800000 */
        /* <DEDUP_REMOVED lines=29> */
.L_x_13906:
        /* <DEDUP_REMOVED lines=44> */
.L_x_13905:
[----:B------:R-:W0:Y:S01]  /*2f30*/  @P0 LDC.64 R188, c[0x0][0x3a8] ;  /* 0x0000ea00ffbc0b82 */ /* 0x000e220000000a00 */
[----:B------:R-:W-:-:S07]  /*2f40*/  IADD3 R233, PT, PT, R227, 0x80, RZ ;  /* 0x00000080e3e97810 */ /* 0x000fce0007ffe0ff */
[----:B------:R-:W1:Y:S08]  /*2f50*/  @P1 LDC.64 R6, c[0x0][0x398] ;  /* 0x0000e600ff061b82 */ /* 0x000e700000000a00 */
[----:B------:R-:W2:Y:S01]  /*2f60*/  @P2 LDC.64 R4, c[0x0][0x3a0] ;  /* 0x0000e800ff042b82 */ /* 0x000ea20000000a00 */
[----:B0-----:R-:W-:-:S04]  /*2f70*/  @P0 IMAD.WIDE.U32 R212, R217, 0x10, R188 ;  /* 0x00000010d9d40825 */ /* 0x001fc800078e00bc */
[C---:B------:R-:W-:Y:S01]  /*2f80*/  IMAD.WIDE.U32 R188, R233.reuse, 0x10, R8 ;  /* 0x00000010e9bc7825 */ /* 0x040fe200078e0008 */
[----:B------:R0:W-:Y:S03]  /*2f90*/  @P0 STG.E.128 desc[UR6][R212.64], R184 ;  /* 0x000000b8d4000986 */ /* 0x0001e6000c101d06 */
[C---:B-1----:R-:W-:Y:S02]  /*2fa0*/  @P1 IMAD.WIDE.U32 R6, R233.reuse, 0x10, R6 ;  /* 0x00000010e9061825 */ /* 0x042fe400078e0006 */
        /* <DEDUP_REMOVED lines=15> */
.L_x_13908:
[----:B-----5:R-:W-:Y:S02]  /*30a0*/  HADD2.F32 R11, -RZ, R188.H0_H0 ;  /* 0x200000bcff0b7230 */ /* 0x020fe40000004100 */
[----:B0-----:R-:W-:Y:S02]  /*30b0*/  HADD2.F32 R4, -RZ, R180.H0_H0 ;  /* 0x200000b4ff047230 */ /* 0x001fe40000004100 */
[----:B------:R-:W-:Y:S02]  /*30c0*/  HADD2.F32 R9, -RZ, R189.H0_H0 ;  /* 0x200000bdff097230 */ /* 0x000fe40000004100 */
[----:B------:R-:W-:Y:S02]  /*30d0*/  HADD2.F32 R6, -RZ, R181.H0_H0 ;  /* 0x200000b5ff067230 */ /* 0x000fe40000004100 */
[----:B------:R-:W-:Y:S01]  /*30e0*/  FADD.FTZ R11, R4, R11 ;  /* 0x0000000b040b7221 */ /* 0x000fe20000010000 */
[----:B------:R-:W-:Y:S02]  /*30f0*/  HADD2.F32 R7, -RZ, R190.H0_H0 ;  /* 0x200000beff077230 */ /* 0x000fe40000004100 */
[----:B------:R-:W-:-:S02]  /*3100*/  HADD2.F32 R8, -RZ, R182.H0_H0 ;  /* 0x200000b6ff087230 */ /* 0x000fc40000004100 */
[----:B------:R-:W-:Y:S01]  /*3110*/  FADD.FTZ R9, R6, R9 ;  /* 0x0000000906097221 */ /* 0x000fe20000010000 */
[----:B------:R-:W-:Y:S02]  /*3120*/  HADD2.F32 R5, -RZ, R191.H0_H0 ;  /* 0x200000bfff057230 */ /* 0x000fe40000004100 */
[----:B------:R-:W-:Y:S02]  /*3130*/  HADD2.F32 R4, -RZ, R183.H0_H0 ;  /* 0x200000b7ff047230 */ /* 0x000fe40000004100 */
[----:B------:R-:W-:Y:S01]  /*3140*/  FADD.FTZ R7, R8, R7 ;  /* 0x0000000708077221 */ /* 0x000fe20000010000 */
[----:B------:R-:W-:Y:S02]  /*3150*/  HADD2.F32 R188, -RZ, R188.H1_H1 ;  /* 0x300000bcffbc7230 */ /* 0x000fe40000004100 */
[----:B------:R-:W-:Y:S02]  /*3160*/  HADD2.F32 R189, -RZ, R189.H1_H1 ;  /* 0x300000bdffbd7230 */ /* 0x000fe40000004100 */
[----:B------:R-:W-:Y:S01]  /*3170*/  FADD.FTZ R5, R4, R5 ;  /* 0x0000000504057221 */ /* 0x000fe20000010000 */
[----:B------:R-:W-:-:S02]  /*3180*/  HADD2.F32 R190, -RZ, R190.H1_H1 ;  /* 0x300000beffbe7230 */ /* 0x000fc40000004100 */
[----:B------:R-:W-:Y:S02]  /*3190*/  HADD2.F32 R191, -RZ, R191.H1_H1 ;  /* 0x300000bfffbf7230 */ /* 0x000fe40000004100 */
[----:B------:R-:W-:Y:S02]  /*31a0*/  HADD2.F32 R218, -RZ, R183.H1_H1 ;  /* 0x300000b7ffda7230 */ /* 0x000fe40000004100 */
        /* <DEDUP_REMOVED lines=12> */
.L_x_13907:
[----:B------:R-:W-:Y:S05]  /*3270*/  BRA.U UP1, `(.L_x_13910) ;  /* 0x0000000101747547 */ /* 0x000fea000b800000 */
        /* <DEDUP_REMOVED lines=29> */
.L_x_13910:
[----:B-----5:R-:W-:Y:S02]  /*3450*/  HADD2.F32 R3, -RZ, R188.H0_H0 ;  /* 0x200000bcff037230 */ /* 0x020fe40000004100 */
[----:B0-----:R-:W-:Y:S02]  /*3460*/  HADD2.F32 R4, -RZ, R176.H0_H0 ;  /* 0x200000b0ff047230 */ /* 0x001fe40000004100 */
[--C-:B------:R-:W-:Y:S02]  /*3470*/  HADD2.F32 R6, -RZ, R189.reuse.H0_H0 ;  /* 0x200000bdff067230 */ /* 0x100fe40000004100 */
[----:B------:R-:W-:Y:S02]  /*3480*/  HADD2.F32 R189, -RZ, R189.H1_H1 ;  /* 0x300000bdffbd7230 */ /* 0x000fe40000004100 */
[----:B------:R-:W-:Y:S01]  /*3490*/  FADD.FTZ R3, R4, R3 ;  /* 0x0000000304037221 */ /* 0x000fe20000010000 */
[----:B------:R-:W-:Y:S02]  /*34a0*/  HADD2.F32 R4, -RZ, R177.H1_H1 ;  /* 0x300000b1ff047230 */ /* 0x000fe40000004100 */
[----:B------:R-:W-:-:S02]  /*34b0*/  HADD2.F32 R8, -RZ, R190.H0_H0 ;  /* 0x200000beff087230 */ /* 0x000fc40000004100 */
[----:B------:R-:W-:Y:S02]  /*34c0*/  HADD2.F32 R9, -RZ, R178.H0_H0 ;  /* 0x200000b2ff097230 */ /* 0x000fe40000004100 */
[----:B------:R-:W-:Y:S01]  /*34d0*/  FADD.FTZ R189, R4, R189 ;  /* 0x000000bd04bd7221 */ /* 0x000fe20000010000 */
[----:B------:R-:W-:Y:S02]  /*34e0*/  HADD2.F32 R188, -RZ, R188.H1_H1 ;  /* 0x300000bcffbc7230 */ /* 0x000fe40000004100 */
[----:B------:R-:W-:Y:S02]  /*34f0*/  HADD2.F32 R5, -RZ, R176.H1_H1 ;  /* 0x300000b0ff057230 */ /* 0x000fe40000004100 */
[----:B------:R-:W-:Y:S01]  /*3500*/  FADD.FTZ R8, R9, R8 ;  /* 0x0000000809087221 */ /* 0x000fe20000010000 */
[----:B------:R-:W-:Y:S02]  /*3510*/  HADD2.F32 R7, -RZ, R177.H0_H0 ;  /* 0x200000b1ff077230 */ /* 0x000fe40000004100 */
[----:B------:R-:W-:-:S02]  /*3520*/  HADD2.F32 R190, -RZ, R190.H1_H1 ;  /* 0x300000beffbe7230 */ /* 0x000fc40000004100 */
[----:B------:R-:W-:Y:S01]  /*3530*/  FADD.FTZ R188, R5, R188 ;  /* 0x000000bc05bc7221 */ /* 0x000fe20000010000 */
[----:B------:R-:W-:Y:S02]  /*3540*/  HADD2.F32 R11, -RZ, R178.H1_H1 ;  /* 0x300000b2ff0b7230 */ /* 0x000fe40000004100 */
[----:B------:R-:W-:Y:S01]  /*3550*/  FADD.FTZ R6, R7, R6 ;  /* 0x0000000607067221 */ /* 0x000fe20000010000 */
[----:B------:R-:W-:Y:S02]  /*3560*/  HADD2.F32 R4, -RZ, R180.H0_H0 ;  /* 0x200000b4ff047230 */ /* 0x000fe40000004100 */
[----:B------:R-:W-:Y:S02]  /*3570*/  HADD2.F32 R9, -RZ, R181.H0_H0 ;  /* 0x200000b5ff097230 */ /* 0x000fe40000004100 */
[----:B------:R-:W-:Y:S01]  /*3580*/  FADD.FTZ R190, R11, R190 ;  /* 0x000000be0bbe7221 */ /* 0x000fe20000010000 */
[----:B------:R-:W-:Y:S02]  /*3590*/  HADD2.F32 R184, -RZ, R191.H0_H0 ;  /* 0x200000bfffb87230 */ /* 0x000fe40000004100 */
[----:B------:R-:W-:Y:S01]  /*35a0*/  FADD.FTZ R11, R4, R3 ;  /* 0x00000003040b7221 */ /* 0x000fe20000010000 */
[----:B------:R-:W-:-:S02]  /*35b0*/  HADD2.F32 R5, -RZ, R179.H0_H0 ;  /* 0x200000b3ff057230 */ /* 0x000fc40000004100 */
[----:B------:R-:W-:Y:S01]  /*35c0*/  FADD.FTZ R9, R9, R6 ;  /* 0x0000000609097221 */ /* 0x000fe20000010000 */
[----:B------:R-:W-:Y:S02]  /*35d0*/  HADD2.F32 R191, -RZ, R191.H1_H1 ;  /* 0x300000bfffbf7230 */ /* 0x000fe40000004100 */
[----:B------:R-:W-:Y:S02]  /*35e0*/  HADD2.F32 R186, -RZ, R179.H1_H1 ;  /* 0x300000b3ffba7230 */ /* 0x000fe40000004100 */
[----:B------:R-:W-:Y:S01]  /*35f0*/  FADD.FTZ R5, R5, R184 ;  /* 0x000000b805057221 */ /* 0x000fe20000010000 */
[----:B------:R-:W-:Y:S02]  /*3600*/  HADD2.F32 R7, -RZ, R182.H0_H0 ;  /* 0x200000b6ff077230 */ /* 0x000fe40000004100 */
        /* <DEDUP_REMOVED lines=16> */
.L_x_13909:
        /* <DEDUP_REMOVED lines=147> */
.L_x_13924:
[----:B------:R-:W-:Y:S01]  /*4040*/  FMUL.FTZ R3, R191, R191 ;  /* 0x000000bfbf037220 */ /* 0x000fe20000410000 */
[----:B01----:R-:W-:Y:S01]  /*4050*/  FADD.FTZ R213, R213, R194 ;  /* 0x000000c2d5d57221 */ /* 0x003fe20000010000 */
[----:B------:R-:W0:Y:S03]  /*4060*/  @!P2 LDC.64 R222, c[0x0][0x3c0] ;  /* 0x0000f000ffdeab82 */ /* 0x000e260000000a00 */
[----:B------:R-:W-:Y:S01]  /*4070*/  FSEL R189, R3, RZ, P3 ;  /* 0x000000ff03bd7208 */ /* 0x000fe20001800000 */
[----:B---3--:R-:W-:Y:S01]  /*4080*/  FFMA.FTZ R188, R213, R188, UR8 ;  /* 0x00000008d5bc7e23 */ /* 0x008fe200080100bc */
[----:B------:R-:W-:-:S03]  /*4090*/  FSEL R3, R191, RZ, !P3 ;  /* 0x000000ffbf037208 */ /* 0x000fc60005800000 */
[----:B------:R-:W-:Y:S01]  /*40a0*/  FADD.FTZ R226, R188, R189 ;  /* 0x000000bdbce27221 */ /* 0x000fe20000010000 */
[----:B------:R-:W1:Y:S01]  /*40b0*/  LDC.64 R212, c[0x0][0x428] ;  /* 0x00010a00ffd47b82 */ /* 0x000e620000000a00 */
[C---:B------:R-:W-:Y:S01]  /*40c0*/  FADD.FTZ R194, -R3.reuse, R225 ;  /* 0x000000e103c27221 */ /* 0x040fe20000010100 */
[C---:B------:R-:W-:Y:S01]  /*40d0*/  FADD.FTZ R192, -R3.reuse, R221 ;  /* 0x000000dd03c07221 */ /* 0x040fe20000010100 */
[----:B------:R2:W3:Y:S01]  /*40e0*/  MUFU.RSQ R225, R226 ;  /* 0x000000e200e17308 */ /* 0x0004e20000001400 */
[C---:B------:R-:W-:Y:S01]  /*40f0*/  FADD.FTZ R190, -R3.reuse, R224 ;  /* 0x000000e003be7221 */ /* 0x040fe20000010100 */
[C---:B------:R-:W-:Y:S01]  /*4100*/  FADD.FTZ R198, -R3.reuse, R231 ;  /* 0x000000e703c67221 */ /* 0x040fe20000010100 */
[C---:B------:R-:W-:Y:S01]  /*4110*/  FADD.FTZ R216, -R3.reuse, R216 ;  /* 0x000000d803d87221 */ /* 0x040fe20000010100 */
[C---:B------:R-:W-:Y:S01]  /*4120*/  FADD.FTZ R240, -R3.reuse, R195 ;  /* 0x000000c303f07221 */ /* 0x040fe20000010100 */
[----:B------:R-:W4:Y:S01]  /*4130*/  @!P2 LDC.64 R188, c[0x0][0x3c8] ;  /* 0x0000f200ffbcab82 */ /* 0x000f220000000a00 */
[C---:B------:R-:W-:Y:S01]  /*4140*/  FADD.FTZ R10, -R3.reuse, R10 ;  /* 0x0000000a030a7221 */ /* 0x040fe20000010100 */
[C---:B------:R-:W-:Y:S01]  /*4150*/  FADD.FTZ R219, -R3.reuse, R219 ;  /* 0x000000db03db7221 */ /* 0x040fe20000010100 */
[C---:B------:R-:W-:Y:S01]  /*4160*/  FADD.FTZ R214, -R3.reuse, R214 ;  /* 0x000000d603d67221 */ /* 0x040fe20000010100 */
[C---:B--2---:R-:W-:Y:S01]  /*4170*/  FADD.FTZ R226, -R3.reuse, R9 ;  /* 0x0000000903e27221 */ /* 0x044fe20000010100 */
[C---:B------:R-:W-:Y:S01]  /*4180*/  FADD.FTZ R238, -R3.reuse, R193 ;  /* 0x000000c103ee7221 */ /* 0x040fe20000010100 */
[----:B------:R-:W-:Y:S01]  /*4190*/  FADD.FTZ R224, -R3, R7 ;  /* 0x0000000703e07221 */ /* 0x000fe20000010100 */
[----:B0-----:R-:W-:-:S04]  /*41a0*/  @!P2 IMAD.WIDE R222, R0, 0x4, R222 ;  /* 0x0000000400dea825 */ /* 0x001fc800078e02de */
[C---:B------:R-:W-:Y:S01]  /*41b0*/  FADD.FTZ R201, -R3.reuse, R201 ;  /* 0x000000c903c97221 */ /* 0x040fe20000010100 */
[C---:B------:R-:W-:Y:S01]  /*41c0*/  FADD.FTZ R196, -R3.reuse, R196 ;  /* 0x000000c403c47221 */ /* 0x040fe20000010100 */
[C---:B------:R-:W-:Y:S01]  /*41d0*/  FADD.FTZ R218, -R3.reuse, R218 ;  /* 0x000000da03da7221 */ /* 0x040fe20000010100 */
[----:B------:R-:W-:Y:S01]  /*41e0*/  FADD.FTZ R242, -R3, R199 ;  /* 0x000000c703f27221 */ /* 0x000fe20000010100 */
[----:B------:R0:W-:Y:S01]  /*41f0*/  @!P2 STG.E desc[UR6][R222.64], R191 ;  /* 0x000000bfde00a986 */ /* 0x0001e2000c101906 */
[C---:B---3--:R-:W-:Y:S01]  /*4200*/  FMUL.FTZ R235, R225.reuse, R192 ;  /* 0x000000c0e1eb7220 */ /* 0x048fe20000410000 */
[C---:B------:R-:W-:Y:S01]  /*4210*/  FMUL.FTZ R190, R225.reuse, R190 ;  /* 0x000000bee1be7220 */ /* 0x040fe20000410000 */
[C---:B------:R-:W-:Y:S01]  /*4220*/  FMUL.FTZ R216, R225.reuse, R216 ;  /* 0x000000d8e1d87220 */ /* 0x040fe20000410000 */
[----:B------:R-:W-:Y:S01]  /*4230*/  FMUL.FTZ R10, R225, R10 ;  /* 0x0000000ae10a7220 */ /* 0x000fe20000410000 */
[----:B------:R-:W-:Y:S01]  /*4240*/  FFMA.FTZ R195, R235, R62, R50 ;  /* 0x0000003eebc37223 */ /* 0x000fe20000010032 */
[C---:B------:R-:W-:Y:S01]  /*4250*/  FFMA.FTZ R9, R190.reuse, R63, R51 ;  /* 0x0000003fbe097223 */ /* 0x040fe20000010033 */
[C---:B------:R-:W-:Y:S01]  /*4260*/  FMUL.FTZ R219, R225.reuse, R219 ;  /* 0x000000dbe1db7220 */ /* 0x040fe20000410000 */
[C---:B------:R-:W-:Y:S01]  /*4270*/  FMUL.FTZ R214, R225.reuse, R214 ;  /* 0x000000d6e1d67220 */ /* 0x040fe20000410000 */
[----:B------:R-:W-:Y:S01]  /*4280*/  FFMA.FTZ R190, R190, R103, R171 ;  /* 0x00000067bebe7223 */ /* 0x000fe200000100ab */
[----:B------:R-:W-:Y:S01]  /*4290*/  FMUL.FTZ R201, R225, R201 ;  /* 0x000000c9e1c97220 */ /* 0x000fe20000410000 */
[----:B------:R-:W-:Y:S01]  /*42a0*/  F2FP.F16.F32.PACK_AB R195, R9, R195 ;  /* 0x000000c309c3723e */ /* 0x000fe200000000ff */
[----:B0-----:R-:W-:Y:S01]  /*42b0*/  FADD.FTZ R222, -R3, R5 ;  /* 0x0000000503de7221 */ /* 0x001fe20000010100 */
[C---:B------:R-:W-:Y:S01]  /*42c0*/  FMUL.FTZ R223, R225.reuse, R198 ;  /* 0x000000c6e1df7220 */ /* 0x040fe20000410000 */
[C---:B------:R-:W-:Y:S01]  /*42d0*/  FMUL.FTZ R191, R225.reuse, R194 ;  /* 0x000000c2e1bf7220 */ /* 0x040fe20000410000 */
[----:B------:R-:W-:Y:S01]  /*42e0*/  FFMA.FTZ R194, R216, R59, R55 ;  /* 0x0000003bd8c27223 */ /* 0x000fe20000010037 */
[----:B------:R-:W-:Y:S01]  /*42f0*/  FMUL.FTZ R9, R225, R222 ;  /* 0x000000dee1097220 */ /* 0x000fe20000410000 */
[----:B------:R-:W-:Y:S01]  /*4300*/  FFMA.FTZ R193, R223, R58, R54 ;  /* 0x0000003adfc17223 */ /* 0x000fe20000010036 */
[C---:B------:R-:W-:Y:S01]  /*4310*/  FFMA.FTZ R7, R191.reuse, R60, R48 ;  /* 0x0000003cbf077223 */ /* 0x040fe20000010030 */
[----:B------:R-:W-:Y:S01]  /*4320*/  FFMA.FTZ R222, R191, R100, R168 ;  /* 0x00000064bfde7223 */ /* 0x000fe200000100a8 */
[----:B------:R-:W-:Y:S01]  /*4330*/  FFMA.FTZ R198, R10, R61, R49 ;  /* 0x0000003d0ac67223 */ /* 0x000fe20000010031 */
[----:B------:R-:W-:Y:S01]  /*4340*/  FFMA.FTZ R191, R235, R102, R170 ;  /* 0x00000066ebbf7223 */ /* 0x000fe200000100aa */
[----:B------:R-:W-:Y:S01]  /*4350*/  FFMA.FTZ R192, R219, R56, R52 ;  /* 0x00000038dbc07223 */ /* 0x000fe20000010034 */
[----:B------:R-:W-:Y:S01]  /*4360*/  FFMA.FTZ R5, R214, R57, R53 ;  /* 0x00000039d6057223 */ /* 0x000fe20000010035 */
[----:B------:R-:W-:Y:S01]  /*4370*/  FFMA.FTZ R235, R10, R101, R169 ;  /* 0x000000650aeb7223 */ /* 0x000fe200000100a9 */
[----:B------:R-:W-:Y:S01]  /*4380*/  FMUL.FTZ R196, R225, R196 ;  /* 0x000000c4e1c47220 */ /* 0x000fe20000410000 */
[----:B------:R-:W-:Y:S01]  /*4390*/  F2FP.F16.F32.PACK_AB R193, R194, R193 ;  /* 0x000000c1c2c1723e */ /* 0x000fe200000000ff */
[----:B----4-:R-:W-:Y:S01]  /*43a0*/  @!P2 IMAD.WIDE R188, R0, 0x4, R188 ;  /* 0x0000000400bca825 */ /* 0x010fe200078e02bc */
[----:B------:R-:W-:-:S03]  /*43b0*/  F2FP.F16.F32.PACK_AB R194, R198, R7 ;  /* 0x00000007c6c2723e */ /* 0x000fc600000000ff */
[----:B------:R-:W-:Y:S01]  /*43c0*/  FMUL.FTZ R10, R225, R218 ;  /* 0x000000dae10a7220 */ /* 0x000fe20000410000 */
[----:B------:R-:W-:Y:S01]  /*43d0*/  F2FP.F16.F32.PACK_AB R191, R190, R191 ;  /* 0x000000bfbebf723e */ /* 0x000fe200000000ff */
[----:B-1----:R-:W-:Y:S01]  /*43e0*/  IMAD.WIDE.U32 R198, R227, 0x10, R212 ;  /* 0x00000010e3c67825 */ /* 0x002fe200078e00d4 */
[----:B------:R-:W-:-:S03]  /*43f0*/  F2FP.F16.F32.PACK_AB R192, R5, R192 ;  /* 0x000000c005c0723e */ /* 0x000fc600000000ff */
[----:B------:R-:W-:Y:S01]  /*4400*/  FFMA.FTZ R219, R219, R96, R172 ;  /* 0x00000060dbdb7223 */ /* 0x000fe200000100ac */
[----:B------:R-:W-:Y:S01]  /*4410*/  F2FP.F16.F32.PACK_AB R190, R235, R222 ;  /* 0x000000deebbe723e */ /* 0x000fe200000000ff */
        /* <DEDUP_REMOVED lines=8> */
[C---:B------:R-:W-:Y:S01]  /*44a0*/  FADD.FTZ R250, -R3.reuse, R209 ;  /* 0x000000d103fa7221 */ /* 0x040fe20000010100 */
[----:B------:R-:W-:Y:S01]  /*44b0*/  FADD.FTZ R244, -R3, R203 ;  /* 0x000000cb03f47221 */ /* 0x000fe20000010100 */
[C---:B------:R-:W-:Y:S01]  /*44c0*/  FMUL.FTZ R203, R225.reuse, R252 ;  /* 0x000000fce1cb7220 */ /* 0x040fe20000410000 */
[C---:B------:R-:W-:Y:S01]  /*44d0*/  FMUL.FTZ R202, R225.reuse, R202 ;  /* 0x000000cae1ca7220 */ /* 0x040fe20000410000 */
[C---:B------:R-:W-:Y:S01]  /*44e0*/  FMUL.FTZ R210, R225.reuse, R210 ;  /* 0x000000d2e1d27220 */ /* 0x040fe20000410000 */
[----:B------:R-:W-:Y:S01]  /*44f0*/  FMUL.FTZ R211, R225, R250 ;  /* 0x000000fae1d37220 */ /* 0x000fe20000410000 */
[C---:B------:R-:W-:Y:S01]  /*4500*/  FADD.FTZ R246, -R3.reuse, R205 ;  /* 0x000000cd03f67221 */ /* 0x040fe20000010100 */
[----:B0-----:R-:W-:Y:S01]  /*4510*/  F2FP.F16.F32.PACK_AB R188, R214, R219 ;  /* 0x000000dbd6bc723e */ /* 0x001fe200000000ff */
        /* <DEDUP_REMOVED lines=8> */
[----:B------:R-:W-:Y:S01]  /*45a0*/  FADD.FTZ R248, -R3, R207 ;  /* 0x000000cf03f87221 */ /* 0x000fe20000010100 */
[----:B-1----:R-:W-:Y:S01]  /*45b0*/  F2FP.F16.F32.PACK_AB R192, R235, R218 ;  /* 0x000000daebc0723e */ /* 0x002fe200000000ff */
        /* <DEDUP_REMOVED lines=22> */
[----:B------:R-:W-:Y:S01]  /*4720*/  F2FP.F16.F32.PACK_AB R194, R195, R194 ;  /* 0x000000c2c3c2723e */ /* 0x000fe200000000ff */
        /* <DEDUP_REMOVED lines=31> */
[----:B------:R-:W-:Y:S01]  /*4920*/  FFMA.FTZ R197, R197, R106, R166 ;  /* 0x0000006ac5c57223 */ /* 0x000fe200000100a6 */
[----:B------:R-:W-:Y:S01]  /*4930*/  FFMA.FTZ R200, R200, R107, R167 ;  /* 0x0000006bc8c87223 */ /* 0x000fe200000100a7 */
[----:B------:R-:W-:Y:S01]  /*4940*/  F2FP.F16.F32.PACK_AB R196, R196, R201 ;  /* 0x000000c9c4c4723e */ /* 0x000fe200000000ff */
[----:B0-----:R-:W-:Y:S01]  /*4950*/  IMAD.WIDE.U32 R226, R227, 0x10, R218 ;  /* 0x00000010e3e27825 */ /* 0x001fe200078e00da */
[----:B------:R-:W-:-:S03]  /*4960*/  F2FP.F16.F32.PACK_AB R201, R211, R202 ;  /* 0x000000cad3c9723e */ /* 0x000fc600000000ff */
[----:B------:R-:W-:Y:S01]  /*4970*/  FFMA.FTZ R209, R209, R114, R158 ;  /* 0x00000072d1d17223 */ /* 0x000fe2000001009e */
[----:B------:R-:W-:Y:S01]  /*4980*/  F2FP.F16.F32.PACK_AB R193, R225, R222 ;  /* 0x000000dee1c1723e */ /* 0x000fe200000000ff */
[----:B------:R-:W-:Y:S01]  /*4990*/  FFMA.FTZ R225, R232, R79, R35 ;  /* 0x0000004fe8e17223 */ /* 0x000fe20000010023 */
[----:B------:R-:W-:Y:S01]  /*49a0*/  F2FP.F16.F32.PACK_AB R202, R223, R210 ;  /* 0x000000d2dfca723e */ /* 0x000fe200000000ff */
[----:B------:R-:W-:Y:S01]  /*49b0*/  IMAD.WIDE.U32 R222, R229, 0x10, R212 ;  /* 0x00000010e5de7825 */ /* 0x000fe200078e00d4 */
[----:B------:R-:W-:-:S03]  /*49c0*/  F2FP.F16.F32.PACK_AB R195, R214, R195 ;  /* 0x000000c3d6c3723e */ /* 0x000fc600000000ff */
[----:B------:R-:W-:Y:S01]  /*49d0*/  FFMA.FTZ R214, R231, R78, R34 ;  /* 0x0000004ee7d67223 */ /* 0x000fe20000010022 */
[----:B------:R-:W-:Y:S01]  /*49e0*/  F2FP.F16.F32.PACK_AB R198, R203, R198 ;  /* 0x000000c6cbc6723e */ /* 0x000fe200000000ff */
[----:B------:R-:W-:Y:S01]  /*49f0*/  FFMA.FTZ R203, R208, R73, R37 ;  /* 0x00000049d0cb7223 */ /* 0x000fe20000010025 */
[----:B------:R-:W-:Y:S01]  /*4a00*/  F2FP.F16.F32.PACK_AB R197, R200, R197 ;  /* 0x000000c5c8c5723e */ /* 0x000fe200000000ff */
[----:B------:R-:W-:Y:S01]  /*4a10*/  FFMA.FTZ R200, R207, R72, R36 ;  /* 0x00000048cfc87223 */ /* 0x000fe20000010024 */
[----:B------:R0:W-:Y:S01]  /*4a20*/  STG.E.128 desc[UR6][R226.64], R188 ;  /* 0x000000bce2007986 */ /* 0x0001e2000c101d06 */
[----:B------:R-:W-:-:S04]  /*4a30*/  IMAD.WIDE.U32 R228, R229, 0x10, R218 ;  /* 0x00000010e5e47825 */ /* 0x000fc800078e00da */
[----:B------:R-:W-:Y:S01]  /*4a40*/  FFMA.FTZ R207, R207, R112, R156 ;  /* 0x00000070cfcf7223 */ /* 0x000fe2000001009c */
[----:B------:R-:W-:Y:S01]  /*4a50*/  FFMA.FTZ R208, R208, R113, R157 ;  /* 0x00000071d0d07223 */ /* 0x000fe2000001009d */
[----:B------:R1:W-:Y:S01]  /*4a60*/  STG.E.128 desc[UR6][R222.64], R192 ;  /* 0x000000c0de007986 */ /* 0x0003e2000c101d06 */
[----:B------:R-:W-:Y:S01]  /*4a70*/  F2FP.F16.F32.PACK_AB R200, R203, R200 ;  /* 0x000000c8cbc8723e */ /* 0x000fe200000000ff */
[----:B------:R-:W-:Y:S01]  /*4a80*/  FFMA.FTZ R221, R221, R116, R152 ;  /* 0x00000074dddd7223 */ /* 0x000fe20000010098 */
[----:B------:R-:W-:Y:S01]  /*4a90*/  F2FP.F16.F32.PACK_AB R203, R225, R214 ;  /* 0x000000d6e1cb723e */ /* 0x000fe200000000ff */
        /* <DEDUP_REMOVED lines=8> */
[----:B0-----:R-:W-:-:S03]  /*4b20*/  F2FP.F16.F32.PACK_AB R191, R232, R231 ;  /* 0x000000e7e8bf723e */ /* 0x001fc600000000ff */
[----:B------:R-:W-:Y:S01]  /*4b30*/  IMAD.WIDE.U32 R210, R217, 0x10, R212 ;  /* 0x00000010d9d27825 */ /* 0x000fe200078e00d4 */
[----:B------:R-:W-:-:S03]  /*4b40*/  F2FP.F16.F32.PACK_AB R190, R230, R221 ;  /* 0x000000dde6be723e */ /* 0x000fc600000000ff */
[----:B-1----:R-:W-:Y:S01]  /*4b50*/  FFMA.FTZ R192, R11, R80, R28 ;  /* 0x000000500bc07223 */ /* 0x002fe2000001001c */
[----:B------:R-:W-:Y:S01]  /*4b60*/  FFMA.FTZ R193, R12, R81, R29 ;  /* 0x000000510cc17223 */ /* 0x000fe2000001001d */
[C---:B------:R-:W-:Y:S01]  /*4b70*/  FFMA.FTZ R194, R14.reuse, R83, R31 ;  /* 0x000000530ec27223 */ /* 0x040fe2000001001f */
[----:B------:R-:W-:Y:S01]  /*4b80*/  FFMA.FTZ R195, R15, R84, R24 ;  /* 0x000000540fc37223 */ /* 0x000fe20000010018 */
[----:B------:R-:W-:Y:S01]  /*4b90*/  FFMA.FTZ R14, R14, R123, R151 ;  /* 0x0000007b0e0e7223 */ /* 0x000fe20000010097 */
[----:B--2---:R-:W-:Y:S01]  /*4ba0*/  FFMA.FTZ R196, R204, R85, R25 ;  /* 0x00000055ccc47223 */ /* 0x004fe20000010019 */
[----:B------:R-:W-:Y:S01]  /*4bb0*/  F2FP.F16.F32.PACK_AB R192, R193, R192 ;  /* 0x000000c0c1c0723e */ /* 0x000fe200000000ff */
[----:B------:R-:W-:Y:S01]  /*4bc0*/  FFMA.FTZ R193, R13, R82, R30 ;  /* 0x000000520dc17223 */ /* 0x000fe2000001001e */
[----:B------:R-:W-:Y:S01]  /*4bd0*/  FFMA.FTZ R197, R205, R86, R26 ;  /* 0x00000056cdc57223 */ /* 0x000fe2000001001a */
[----:B---3--:R-:W-:Y:S01]  /*4be0*/  FFMA.FTZ R200, R206, R87, R27 ;  /* 0x00000057cec87223 */ /* 0x008fe2000001001b */
[----:B------:R-:W-:Y:S01]  /*4bf0*/  FFMA.FTZ R201, R7, R92, R16 ;  /* 0x0000005c07c97223 */ /* 0x000fe20000010010 */
[----:B------:R-:W-:Y:S01]  /*4c00*/  FFMA.FTZ R202, R8, R93, R17 ;  /* 0x0000005d08ca7223 */ /* 0x000fe20000010011 */
[----:B------:R-:W-:Y:S01]  /*4c10*/  F2FP.F16.F32.PACK_AB R193, R194, R193 ;  /* 0x000000c1c2c1723e */ /* 0x000fe200000000ff */
[----:B------:R-:W-:Y:S01]  /*4c20*/  FFMA.FTZ R198, R15, R124, R144 ;  /* 0x0000007c0fc67223 */ /* 0x000fe20000010090 */
[----:B------:R-:W-:Y:S01]  /*4c30*/  F2FP.F16.F32.PACK_AB R194, R196, R195 ;  /* 0x000000c3c4c2723e */ /* 0x000fe200000000ff */
[----:B------:R-:W-:Y:S01]  /*4c40*/  FFMA.FTZ R15, R204, R125, R145 ;  /* 0x0000007dcc0f7223 */ /* 0x000fe20000010091 */
[----:B------:R-:W-:Y:S01]  /*4c50*/  F2FP.F16.F32.PACK_AB R195, R200, R197 ;  /* 0x000000c5c8c3723e */ /* 0x000fe200000000ff */
[----:B------:R-:W-:Y:S01]  /*4c60*/  FFMA.FTZ R197, R13, R122, R150 ;  /* 0x0000007a0dc57223 */ /* 0x000fe20000010096 */
        /* <DEDUP_REMOVED lines=8> */
[----:B------:R-:W0:Y:S01]  /*4cf0*/  LDC.64 R202, c[0x0][0x380] ;  /* 0x0000e000ffca7b82 */ /* 0x000e220000000a00 */
[----:B------:R-:W-:Y:S01]  /*4d00*/  FFMA.FTZ R200, R6, R91, R23 ;  /* 0x0000005b06c87223 */ /* 0x000fe20000010017 */
[----:B------:R-:W-:Y:S01]  /*4d10*/  F2FP.F16.F32.PACK_AB R12, R13, R12 ;  /* 0x0000000c0d0c723e */ /* 0x000fe200000000ff */
[----:B------:R-:W-:Y:S01]  /*4d20*/  FFMA.FTZ R199, R205, R126, R146 ;  /* 0x0000007ecdc77223 */ /* 0x000fe20000010092 */
[----:B------:R-:W-:Y:S01]  /*4d30*/  FFMA.FTZ R206, R206, R127, R147 ;  /* 0x0000007fcece7223 */ /* 0x000fe20000010093 */
[----:B------:R-:W-:Y:S01]  /*4d40*/  FFMA.FTZ R7, R7, R132, R136 ;  /* 0x0000008407077223 */ /* 0x000fe20000010088 */
[----:B------:R-:W-:Y:S01]  /*4d50*/  F2FP.F16.F32.PACK_AB R13, R200, R15 ;  /* 0x0000000fc80d723e */ /* 0x000fe200000000ff */
        /* <DEDUP_REMOVED lines=10> */
[----:B------:R-:W-:Y:S01]  /*4e00*/  IMAD.WIDE.U32 R216, R217, 0x10, R218 ;  /* 0x00000010d9d87825 */ /* 0x000fe200078e00da */
[----:B------:R-:W-:-:S02]  /*4e10*/  F2FP.F16.F32.PACK_AB R188, R208, R207 ;  /* 0x000000cfd0bc723e */ /* 0x000fc400000000ff */
[----:B------:R-:W-:Y:S01]  /*4e20*/  F2FP.F16.F32.PACK_AB R196, R11, R196 ;  /* 0x000000c40bc4723e */ /* 0x000fe200000000ff */
[C---:B------:R-:W-:Y:S01]  /*4e30*/  IMAD.WIDE.U32 R212, R233.reuse, 0x10, R212 ;  /* 0x00000010e9d47825 */ /* 0x040fe200078e00d4 */
[----:B------:R-:W-:Y:S01]  /*4e40*/  F2FP.F16.F32.PACK_AB R199, R206, R199 ;  /* 0x000000c7cec7723e */ /* 0x000fe200000000ff */
[----:B------:R1:W-:Y:S01]  /*4e50*/  STG.E.128 desc[UR6][R214.64], R188 ;  /* 0x000000bcd6007986 */ /* 0x0003e2000c101d06 */
[----:B------:R-:W-:Y:S01]  /*4e60*/  F2FP.F16.F32.PACK_AB R11, R10, R9 ;  /* 0x000000090a0b723e */ /* 0x000fe200000000ff */
[----:B------:R-:W-:Y:S01]  /*4e70*/  IMAD.WIDE.U32 R218, R233, 0x10, R218 ;  /* 0x00000010e9da7825 */ /* 0x000fe200078e00da */
[----:B------:R-:W-:Y:S01]  /*4e80*/  F2FP.F16.F32.PACK_AB R15, R200, R15 ;  /* 0x0000000fc80f723e */ /* 0x000fe200000000ff */
[----:B------:R1:W-:Y:S01]  /*4e90*/  STG.E.128 desc[UR6][R210.64], R192 ;  /* 0x000000c0d2007986 */ /* 0x0003e2000c101d06 */
[----:B------:R-:W-:Y:S02]  /*4ea0*/  F2FP.F16.F32.PACK_AB R10, R8, R7 ;  /* 0x00000007080a723e */ /* 0x000fe400000000ff */
[----:B------:R-:W-:Y:S01]  /*4eb0*/  F2FP.F16.F32.PACK_AB R9, R6, R5 ;  /* 0x000000050609723e */ /* 0x000fe200000000ff */
[----:B------:R1:W-:Y:S01]  /*4ec0*/  STG.E.128 desc[UR6][R216.64], R196 ;  /* 0x000000c4d8007986 */ /* 0x0003e2000c101d06 */
[----:B------:R-:W-:-:S02]  /*4ed0*/  F2FP.F16.F32.PACK_AB R8, R4, R3 ;  /* 0x000000030408723e */ /* 0x000fc400000000ff */
[----:B0-----:R-:W-:Y:S01]  /*4ee0*/  LEA R0, R202, R0, 0x2 ;  /* 0x00000000ca007211 */ /* 0x001fe200078e10ff */
[----:B------:R1:W-:Y:S03]  /*4ef0*/  STG.E.128 desc[UR6][R212.64], R12 ;  /* 0x0000000cd4007986 */ /* 0x0003e6000c101d06 */
[----:B------:R-:W-:Y:S01]  /*4f00*/  ISETP.GE.AND P2, PT, R0, R203, PT ;  /* 0x000000cb0000720c */ /* 0x000fe20003f46270 */
[----:B------:R1:W-:-:S12]  /*4f10*/  STG.E.128 desc[UR6][R218.64], R8 ;  /* 0x00000008da007986 */ /* 0x0003d8000c101d06 */
[----:B------:R-:W-:Y:S05]  /*4f20*/  @!P2 BRA `(.L_x_13912) ;  /* 0xffffffbc00fca947 */ /* 0x000fea000383ffff */
[----:B------:R-:W-:Y:S05]  /*4f30*/  EXIT ;  /* 0x000000000000794d */ /* 0x000fea0003800000 */
.L_x_13911:
        /* <DEDUP_REMOVED lines=8> */
.L_x_13914:
[----:B------:R-:W-:Y:S05]  /*4fc0*/  BSYNC B0 ;  /* 0x0000000000007941 */ /* 0x000fea0003800000 */
.L_x_13913:
        /* <DEDUP_REMOVED lines=9> */
.L_x_13915:
        /* <DEDUP_REMOVED lines=8> */
.L_x_13916:
[----:B------:R-:W-:Y:S01]  /*50e0*/  HFMA2 R222, -RZ, RZ, 0, 4.76837158203125e-07 ;  /* 0x00000008ffde7431 */ /* 0x000fe200000001ff */
[----:B------:R-:W-:-:S05]  /*50f0*/  MOV R191, R212 ;  /* 0x000000d400bf7202 */ /* 0x000fca0000000f00 */
[----:B------:R-:W-:-:S05]  /*5100*/  FADD.FTZ R192, R190, R191 ;  /* 0x000000bfbec07221 */ /* 0x000fca0000010000 */
[----:B------:R-:W-:-:S07]  /*5110*/  MOV R223, R192 ;  /* 0x000000c000df7202 */ /* 0x000fce0000000f00 */
[----:B------:R-:W-:Y:S05]  /*5120*/  WARPSYNC.COLLECTIVE R198, `(.L_x_13917) ;  /* 0x00000000c6087348 */ /* 0x000fea0003c00000 */
[----:B------:R0:W1:Y:S02]  /*5130*/  SHFL.BFLY P4, R212, R223, R222, R235 ;  /* 0x0c0000dedfd47389 */ /* 0x00006400000800eb */
[----:B01----:R-:W-:Y:S05]  /*5140*/  ENDCOLLECTIVE ;  /* 0x000000000000791b */ /* 0x003fea0003800000 */
.L_x_13917:
[----:B------:R-:W-:Y:S01]  /*5150*/  HFMA2 R222, -RZ, RZ, 0, 9.5367431640625e-07 ;  /* 0x00000010ffde7431 */ /* 0x000fe200000001ff */
[----:B------:R-:W-:-:S05]  /*5160*/  MOV R191, R212 ;  /* 0x000000d400bf7202 */ /* 0x000fca0000000f00 */
[----:B------:R-:W-:-:S05]  /*5170*/  FADD.FTZ R194, R192, R191 ;  /* 0x000000bfc0c27221 */ /* 0x000fca0000010000 */
[----:B------:R-:W-:-:S07]  /*5180*/  MOV R223, R194 ;  /* 0x000000c200df7202 */ /* 0x000fce0000000f00 */
[----:B------:R-:W-:Y:S05]  /*5190*/  WARPSYNC.COLLECTIVE R198, `(.L_x_13918) ;  /* 0x00000000c6087348 */ /* 0x000fea0003c00000 */
[----:B------:R0:W1:Y:S02]  /*51a0*/  SHFL.BFLY P4, R212, R223, R222, R235 ;  /* 0x0c0000dedfd47389 */ /* 0x00006400000800eb */
[----:B01----:R-:W-:Y:S05]  /*51b0*/  ENDCOLLECTIVE ;  /* 0x000000000000791b */ /* 0x003fea0003800000 */
.L_x_13918:
        /* <DEDUP_REMOVED lines=88> */
.L_x_13919:
[----:B------:R-:W-:Y:S01]  /*5740*/  HFMA2 R222, -RZ, RZ, 0, 1.1920928955078125e-07 ;  /* 0x00000002ffde7431 */ /* 0x000fe200000001ff */
[----:B------:R-:W-:-:S05]  /*5750*/  MOV R190, R212 ;  /* 0x000000d400be7202 */ /* 0x000fca0000000f00 */
[----:B------:R-:W-:-:S05]  /*5760*/  FADD.FTZ R190, R3, R190 ;  /* 0x000000be03be7221 */ /* 0x000fca0000010000 */
[----:B------:R-:W-:-:S07]  /*5770*/  MOV R223, R190 ;  /* 0x000000be00df7202 */ /* 0x000fce0000000f00 */
[----:B------:R-:W-:Y:S05]  /*5780*/  WARPSYNC.COLLECTIVE R198, `(.L_x_13920) ;  /* 0x00000000c6087348 */ /* 0x000fea0003c00000 */
[----:B------:R0:W1:Y:S02]  /*5790*/  SHFL.BFLY P4, R212, R223, R222, R235 ;  /* 0x0c0000dedfd47389 */ /* 0x00006400000800eb */
[----:B01----:R-:W-:Y:S05]  /*57a0*/  ENDCOLLECTIVE ;  /* 0x000000000000791b */ /* 0x003fea0003800000 */
.L_x_13920:
[----:B------:R-:W-:Y:S01]  /*57b0*/  HFMA2 R222, -RZ, RZ, 0, 2.384185791015625e-07 ;  /* 0x00000004ffde7431 */ /* 0x000fe200000001ff */
[----:B------:R-:W-:-:S05]  /*57c0*/  MOV R189, R212 ;  /* 0x000000d400bd7202 */ /* 0x000fca0000000f00 */
[----:B------:R-:W-:-:S05]  /*57d0*/  FADD.FTZ R189, R190, R189 ;  /* 0x000000bdbebd7221 */ /* 0x000fca0000010000 */
[----:B------:R-:W-:-:S07]  /*57e0*/  MOV R223, R189 ;  /* 0x000000bd00df7202 */ /* 0x000fce0000000f00 */
[----:B------:R-:W-:Y:S05]  /*57f0*/  WARPSYNC.COLLECTIVE R198, `(.L_x_13921) ;  /* 0x00000000c6087348 */ /* 0x000fea0003c00000 */
[----:B------:R0:W1:Y:S02]  /*5800*/  SHFL.BFLY P4, R212, R223, R222, R235 ;  /* 0x0c0000dedfd47389 */ /* 0x00006400000800eb */
[----:B01----:R-:W-:Y:S05]  /*5810*/  ENDCOLLECTIVE ;  /* 0x000000000000791b */ /* 0x003fea0003800000 */
.L_x_13921:
[----:B------:R-:W-:Y:S01]  /*5820*/  HFMA2 R222, -RZ, RZ, 0, 4.76837158203125e-07 ;  /* 0x00000008ffde7431 */ /* 0x000fe200000001ff */
[----:B------:R-:W-:-:S05]  /*5830*/  MOV R192, R212 ;  /* 0x000000d400c07202 */ /* 0x000fca0000000f00 */
[----:B------:R-:W-:-:S05]  /*5840*/  FADD.FTZ R192, R189, R192 ;  /* 0x000000c0bdc07221 */ /* 0x000fca0000010000 */
[----:B------:R-:W-:-:S07]  /*5850*/  MOV R223, R192 ;  /* 0x000000c000df7202 */ /* 0x000fce0000000f00 */
[----:B------:R-:W-:Y:S05]  /*5860*/  WARPSYNC.COLLECTIVE R198, `(.L_x_13922) ;  /* 0x00000000c6087348 */ /* 0x000fea0003c00000 */
[----:B------:R0:W1:Y:S02]  /*5870*/  SHFL.BFLY P4, R212, R223, R222, R235 ;  /* 0x0c0000dedfd47389 */ /* 0x00006400000800eb */
[----:B01----:R-:W-:Y:S05]  /*5880*/  ENDCOLLECTIVE ;  /* 0x000000000000791b */ /* 0x003fea0003800000 */
.L_x_13922:
[----:B------:R-:W-:Y:S01]  /*5890*/  HFMA2 R222, -RZ, RZ, 0, 9.5367431640625e-07 ;  /* 0x00000010ffde7431 */ /* 0x000fe200000001ff */
[----:B------:R-:W-:-:S05]  /*58a0*/  MOV R213, R212 ;  /* 0x000000d400d57202 */ /* 0x000fca0000000f00 */
[----:B------:R-:W-:-:S05]  /*58b0*/  FADD.FTZ R213, R192, R213 ;  /* 0x000000d5c0d57221 */ /* 0x000fca0000010000 */
[----:B------:R-:W-:-:S07]  /*58c0*/  MOV R223, R213 ;  /* 0x000000d500df7202 */ /* 0x000fce0000000f00 */
[----:B------:R-:W-:Y:S05]  /*58d0*/  WARPSYNC.COLLECTIVE R198, `(.L_x_13923) ;  /* 0x00000000c6087348 */ /* 0x000fea0003c00000 */
[----:B------:R0:W1:Y:S02]  /*58e0*/  SHFL.BFLY P4, R212, R223, R222, R235 ;  /* 0x0c0000dedfd47389 */ /* 0x00006400000800eb */
[----:B01----:R-:W-:Y:S05]  /*58f0*/  ENDCOLLECTIVE ;  /* 0x000000000000791b */ /* 0x003fea0003800000 */
.L_x_13923:
[----:B------:R-:W-:Y:S01]  /*5900*/  MOV R194, R212 ;  /* 0x000000d400c27202 */ /* 0x000fe20000000f00 */
[----:B------:R-:W-:Y:S06]  /*5910*/  BRA `(.L_x_13924) ;  /* 0xffffffe400c87947 */ /* 0x000fec000383ffff */
.L_x_13925:
        /* <DEDUP_REMOVED lines=14> */
.L_x_27993:


//--------------------- .text._ZN10layer_norm31ln_parallel_residual_fwd_kernelINS_13Kernel_traitsIf6__halfS2_S2_fjLj1280ELj1ELj4ELj1ELj16ENS_18Kernel_traits_baseILj1280EfS2_S2_S2_fjLj128EEEEELb0ELb1ELb0EEEvNS_9FwdParamsE --------------------------
	.section	.text._ZN10layer_norm31ln_parallel_residual_fwd_kernelINS_13Kernel_traitsIf6__halfS2_S2_fjLj1280ELj1ELj4ELj1ELj16ENS_18Kernel_traits_baseILj1280EfS2_S2_S2_fjLj128EEEEELb0ELb1ELb0EEEvNS_9FwdParamsE,"ax",@progbits
	.align	128
        .global         _ZN10layer_norm31ln_parallel_residual_fwd_kernelINS_13Kernel_traitsIf6__halfS2_S2_fjLj1280ELj1ELj4ELj1ELj16ENS_18Kernel_traits_baseILj1280EfS2_S2_S2_fjLj128EEEEELb0ELb1ELb0EEEvNS_9FwdParamsE
        .type           _ZN10layer_norm31ln_parallel_residual_fwd_kernelINS_13Kernel_traitsIf6__halfS2_S2_fjLj1280ELj1ELj4ELj1ELj16ENS_18Kernel_traits_baseILj1280EfS2_S2_S2_fjLj128EEEEELb0ELb1ELb0EEEvNS_9FwdParamsE,@function
        .size           _ZN10layer_norm31ln_parallel_residual_fwd_kernelINS_13Kernel_traitsIf6__halfS2_S2_fjLj1280ELj1ELj4ELj1ELj16ENS_18Kernel_traits_baseILj1280EfS2_S2_S2_fjLj128EEEEELb0ELb1ELb0EEEvNS_9FwdParamsE,(.L_x_27994 - _ZN10layer_norm31ln_parallel_residual_fwd_kernelINS_13Kernel_traitsIf6__halfS2_S2_fjLj1280ELj1ELj4ELj1ELj16ENS_18Kernel_traits_baseILj1280EfS2_S2_S2_fjLj128EEEEELb0ELb1ELb0EEEvNS_9FwdParamsE)
        .other          _ZN10layer_norm31ln_parallel_residual_fwd_kernelINS_13Kernel_traitsIf6__halfS2_S2_fjLj1280ELj1ELj4ELj1ELj16ENS_18Kernel_traits_baseILj1280EfS2_S2_S2_fjLj128EEEEELb0ELb1ELb0EEEvNS_9FwdParamsE,@"STO_CUDA_ENTRY STV_DEFAULT"
_ZN10layer_norm31ln_parallel_residual_fwd_kernelINS_13Kernel_traitsIf6__halfS2_S2_fjLj1280ELj1ELj4ELj1ELj16ENS_18Kernel_traits_baseILj1280EfS2_S2_S2_fjLj128EEEEELb0ELb1ELb0EEEvNS_9FwdParamsE:
.text._ZN10layer_norm31ln_parallel_residual_fwd_kernelINS_13Kernel_traitsIf6__halfS2_S2_fjLj1280ELj1ELj4ELj1ELj16ENS_18Kernel_traits_baseILj1280EfS2_S2_S2_fjLj128EEEEELb0ELb1ELb0EEEvNS_9FwdParamsE:
        /* <DEDUP_REMOVED lines=74> */
.L_x_13927:
        /* <DEDUP_REMOVED lines=19> */
[C---:B--2---:R-:W-:Y:S01]  /*05d0*/  @P2 IMAD.WIDE.U32 R14, R7.reuse, 0x20, R14 ;  /* 0x00000020070e2825 */ /* 0x044fe200078e000e */
[----:B------:R-:W-:-:S02]  /*05e0*/  @P2 IADD3 R7, PT, PT, R7, 0x20, RZ ;  /* 0x0000002007072810 */ /* 0x000fc40007ffe0ff */
[----:B------:R0:W5:Y:S04]  /*05f0*/  @P1 LDG.E.128 R72, desc[UR6][R12.64+0x10] ;  /* 0x000010060c481981 */ /* 0x000168000c1e1d00 */
        /* <DEDUP_REMOVED lines=28> */
.L_x_13928:
[----:B------:R-:W-:Y:S05]  /*07c0*/  BSYNC.RECONVERGENT B0 ;  /* 0x0000000000007941 */ /* 0x000fea0003800200 */
.L_x_13926:
        /* <DEDUP_REMOVED lines=10> */
.L_x_13970:
        /* <DEDUP_REMOVED lines=67> */
.L_x_13932:
        /* <DEDUP_REMOVED lines=29> */
.L_x_13931:
        /* <DEDUP_REMOVED lines=30> */
.L_x_13934:
        /* <DEDUP_REMOVED lines=8> */
.L_x_13933:
[----:B------:R-:W0:Y:S01]  /*10d0*/  @P4 LDC.64 R18, c[0x0][0x3a8] ;  /* 0x0000ea00ff124b82 */ /* 0x000e220000000a00 */
[C---:B------:R-:W-:Y:S01]  /*10e0*/  IADD3 R145, PT, PT, R142.reuse, 0x20, RZ ;  /* 0x000000208e917810 */ /* 0x040fe20007ffe0ff */
[----:B0-----:R-:W-:-:S05]  /*10f0*/  @P4 IMAD.WIDE.U32 R18, R142, 0x10, R18 ;  /* 0x000000108e124825 */ /* 0x001fca00078e0012 */
[----:B------:R0:W-:Y:S02]  /*1100*/  @P4 STG.E.128 desc[UR6][R18.64], R20 ;  /* 0x0000001412004986 */ /* 0x0001e4000c101d06 */
.L_x_13930:
[----:B------:R-:W-:Y:S05]  /*1110*/  BSYNC.RECONVERGENT B0 ;  /* 0x0000000000007941 */ /* 0x000fea0003800200 */
.L_x_13929:
        /* <DEDUP_REMOVED lines=32> */
.L_x_13938:
        /* <DEDUP_REMOVED lines=29> */
.L_x_13937:
        /* <DEDUP_REMOVED lines=32> */
.L_x_13940:
        /* <DEDUP_REMOVED lines=44> */
.L_x_13939:
[----:B------:R-:W0:Y:S02]  /*19b0*/  @P4 LDC.64 R18, c[0x0][0x3a8] ;  /* 0x0000ea00ff124b82 */ /* 0x000e240000000a00 */
[C---:B0-----:R-:W-:Y:S01]  /*19c0*/  @P4 IMAD.WIDE.U32 R18, R145.reuse, 0x10, R18 ;  /* 0x0000001091124825 */ /* 0x041fe200078e0012 */
[----:B------:R-:W-:-:S04]  /*19d0*/  IADD3 R145, PT, PT, R145, 0x20, RZ ;  /* 0x0000002091917810 */ /* 0x000fc80007ffe0ff */
[----:B------:R0:W-:Y:S03]  /*19e0*/  @P4 STG.E.128 desc[UR6][R18.64], R20 ;  /* 0x0000001412004986 */ /* 0x0001e6000c101d06 */
.L_x_13936:
[----:B------:R-:W-:Y:S05]  /*19f0*/  BSYNC.RECONVERGENT B0 ;  /* 0x0000000000007941 */ /* 0x000fea0003800200 */
.L_x_13935:
        /* <DEDUP_REMOVED lines=32> */
.L_x_13944:
        /* <DEDUP_REMOVED lines=29> */
.L_x_13943:
        /* <DEDUP_REMOVED lines=32> */
.L_x_13946:
        /* <DEDUP_REMOVED lines=44> */
.L_x_13945:
[----:B------:R-:W0:Y:S02]  /*2290*/  @P4 LDC.64 R18, c[0x0][0x3a8] ;  /* 0x0000ea00ff124b82 */ /* 0x000e240000000a00 */
[C---:B0-----:R-:W-:Y:S01]  /*22a0*/  @P4 IMAD.WIDE.U32 R18, R145.reuse, 0x10, R18 ;  /* 0x0000001091124825 */ /* 0x041fe200078e0012 */
[----:B------:R-:W-:-:S04]  /*22b0*/  IADD3 R145, PT, PT, R145, 0x20, RZ ;  /* 0x0000002091917810 */ /* 0x000fc80007ffe0ff */
[----:B------:R0:W-:Y:S03]  /*22c0*/  @P4 STG.E.128 desc[UR6][R18.64], R20 ;  /* 0x0000001412004986 */ /* 0x0001e6000c101d06 */
.L_x_13942:
[----:B------:R-:W-:Y:S05]  /*22d0*/  BSYNC.RECONVERGENT B0 ;  /* 0x0000000000007941 */ /* 0x000fea0003800200 */
.L_x_13941:
        /* <DEDUP_REMOVED lines=32> */
.L_x_13950:
        /* <DEDUP_REMOVED lines=29> */
.L_x_13949:
        /* <DEDUP_REMOVED lines=32> */
.L_x_13952:
        /* <DEDUP_REMOVED lines=44> */
.L_x_13951:
[----:B------:R-:W0:Y:S02]  /*2b70*/  @P4 LDC.64 R18, c[0x0][0x3a8] ;  /* 0x0000ea00ff124b82 */ /* 0x000e240000000a00 */
[C---:B0-----:R-:W-:Y:S01]  /*2b80*/  @P4 IMAD.WIDE.U32 R18, R145.reuse, 0x10, R18 ;  /* 0x0000001091124825 */ /* 0x041fe200078e0012 */
[----:B------:R-:W-:-:S04]  /*2b90*/  IADD3 R145, PT, PT, R145, 0x20, RZ ;  /* 0x0000002091917810 */ /* 0x000fc80007ffe0ff */
[----:B------:R0:W-:Y:S03]  /*2ba0*/  @P4 STG.E.128 desc[UR6][R18.64], R20 ;  /* 0x0000001412004986 */ /* 0x0001e6000c101d06 */
.L_x_13948:
[----:B------:R-:W-:Y:S05]  /*2bb0*/  BSYNC.RECONVERGENT B0 ;  /* 0x0000000000007941 */ /* 0x000fea0003800200 */
.L_x_13947:
        /* <DEDUP_REMOVED lines=32> */
.L_x_13956:
        /* <DEDUP_REMOVED lines=29> */
.L_x_13955:
        /* <DEDUP_REMOVED lines=32> */
.L_x_13958:
        /* <DEDUP_REMOVED lines=44> */
.L_x_13957:
[----:B------:R-:W0:Y:S02]  /*3450*/  @P4 LDC.64 R18, c[0x0][0x3a8] ;  /* 0x0000ea00ff124b82 */ /* 0x000e240000000a00 */
[----:B0-----:R-:W-:-:S05]  /*3460*/  @P4 IMAD.WIDE.U32 R18, R145, 0x10, R18 ;  /* 0x0000001091124825 */ /* 0x001fca00078e0012 */
[----:B------:R0:W-:Y:S02]  /*3470*/  @P4 STG.E.128 desc[UR6][R18.64], R20 ;  /* 0x0000001412004986 */ /* 0x0001e4000c101d06 */
.L_x_13954:
[----:B------:R-:W-:Y:S05]  /*3480*/  BSYNC.RECONVERGENT B0 ;  /* 0x0000000000007941 */ /* 0x000fea0003800200 */
.L_x_13953:
        /* <DEDUP_REMOVED lines=153> */
.L_x_13982:
        /* <DEDUP_REMOVED lines=43> */
[----:B------:R-:W-:-:S02]  /*40d0*/  F2FP.F16.F32.PACK_AB R113, R148, R115 ;  /* 0x000000739471723e */ /* 0x000fc400000000ff */
[----:B------:R-:W-:Y:S02]  /*40e0*/  F2FP.F16.F32.PACK_AB R114, R147, R114 ;  /* 0x000000729372723e */ /* 0x000fe400000000ff */
[----:B------:R-:W-:Y:S02]  /*40f0*/  F2FP.F16.F32.PACK_AB R115, R156, R149 ;  /* 0x000000959c73723e */ /* 0x000fe400000000ff */
[----:B------:R-:W-:-:S03]  /*4100*/  IADD3 R142, PT, PT, R142, 0x20, RZ ;  /* 0x000000208e8e7810 */ /* 0x000fc60007ffe0ff */
[----:B------:R0:W-:Y:S04]  /*4110*/  STG.E.128 desc[UR6][R18.64], R112 ;  /* 0x0000007012007986 */ /* 0x0001e8000c101d06 */
.L_x_13961:
[----:B------:R-:W-:Y:S05]  /*4120*/  BSYNC.RECONVERGENT B0 ;  /* 0x0000000000007941 */ /* 0x000fea0003800200 */
.L_x_13960:
        /* <DEDUP_REMOVED lines=35> */
.L_x_13963:
[----:B------:R-:W-:Y:S05]  /*4360*/  BSYNC.RECONVERGENT B0 ;  /* 0x0000000000007941 */ /* 0x000fea0003800200 */
.L_x_13962:
        /* <DEDUP_REMOVED lines=35> */
.L_x_13965:
[----:B------:R-:W-:Y:S05]  /*45a0*/  BSYNC.RECONVERGENT B0 ;  /* 0x0000000000007941 */ /* 0x000fea0003800200 */
.L_x_13964:
        /* <DEDUP_REMOVED lines=35> */
.L_x_13967:
[----:B------:R-:W-:Y:S05]  /*47e0*/  BSYNC.RECONVERGENT B0 ;  /* 0x0000000000007941 */ /* 0x000fea0003800200 */
.L_x_13966:
        /* <DEDUP_REMOVED lines=31> */
[----:B------:R-:W-:Y:S02]  /*49e0*/  F2FP.F16.F32.PACK_AB R113, R148, R113 ;  /* 0x000000719471723e */ /* 0x000fe400000000ff */
[----:B------:R-:W-:-:S05]  /*49f0*/  F2FP.F16.F32.PACK_AB R112, R145, R112 ;  /* 0x000000709170723e */ /* 0x000fca00000000ff */
[----:B------:R0:W-:Y:S02]  /*4a00*/  STG.E.128 desc[UR6][R18.64], R112 ;  /* 0x0000007012007986 */ /* 0x0001e4000c101d06 */
.L_x_13969:
[----:B------:R-:W-:Y:S05]  /*4a10*/  BSYNC.RECONVERGENT B0 ;  /* 0x0000000000007941 */ /* 0x000fea0003800200 */
.L_x_13968:
[----:B01234-:R-:W0:Y:S02]  /*4a20*/  LDC.64 R18, c[0x0][0x380] ;  /* 0x0000e000ff127b82 */ /* 0x01fe240000000a00 */
[----:B0-----:R-:W-:-:S04]  /*4a30*/  LEA R4, R18, R4, 0x2 ;  /* 0x0000000412047211 */ /* 0x001fc800078e10ff */
[----:B------:R-:W-:-:S13]  /*4a40*/  ISETP.GE.AND P0, PT, R4, R19, PT ;  /* 0x000000130400720c */ /* 0x000fda0003f06270 */
[----:B------:R-:W-:Y:S05]  /*4a50*/  @!P0 BRA `(.L_x_13970) ;  /* 0xffffffbc00848947 */ /* 0x000fea000383ffff */
[----:B------:R-:W-:Y:S05]  /*4a60*/  EXIT ;  /* 0x000000000000794d */ /* 0x000fea0003800000 */
.L_x_13959:
        /* <DEDUP_REMOVED lines=8> */
.L_x_13972:
[----:B------:R-:W-:Y:S05]  /*4af0*/  BSYNC B0 ;  /* 0x0000000000007941 */ /* 0x000fea0003800000 */
.L_x_13971:
        /* <DEDUP_REMOVED lines=10> */
.L_x_13973:
[----:B------:R-:W-:Y:S01]  /*4ba0*/  HFMA2 R148, -RZ, RZ, 0, 2.384185791015625e-07 ;  /* 0x00000004ff947431 */ /* 0x000fe200000001ff */
[----:B------:R-:W-:-:S05]  /*4bb0*/  MOV R113, R147 ;  /* 0x0000009300717202 */ /* 0x000fca0000000f00 */
[----:B------:R-:W-:-:S05]  /*4bc0*/  FADD.FTZ R113, R112, R113 ;  /* 0x0000007170717221 */ /* 0x000fca0000010000 */
[----:B------:R-:W-:-:S07]  /*4bd0*/  MOV R149, R113 ;  /* 0x0000007100957202 */ /* 0x000fce0000000f00 */
[----:B------:R-:W-:Y:S05]  /*4be0*/  WARPSYNC.COLLECTIVE R146, `(.L_x_13974) ;  /* 0x0000000092087348 */ /* 0x000fea0003c00000 */
[----:B------:R0:W1:Y:S02]  /*4bf0*/  SHFL.BFLY P6, R147, R149, R148, R151 ;  /* 0x0c00009495937389 */ /* 0x00006400000c0097 */
[----:B01----:R-:W-:Y:S05]  /*4c00*/  ENDCOLLECTIVE ;  /* 0x000000000000791b */ /* 0x003fea0003800000 */
.L_x_13974:
[----:B------:R-:W-:Y:S01]  /*4c10*/  HFMA2 R148, -RZ, RZ, 0, 4.76837158203125e-07 ;  /* 0x00000008ff947431 */ /* 0x000fe200000001ff */
[----:B------:R-:W-:-:S05]  /*4c20*/  MOV R18, R147 ;  /* 0x0000009300127202 */ /* 0x000fca0000000f00 */
[----:B------:R-:W-:-:S05]  /*4c30*/  FADD.FTZ R144, R113, R18 ;  /* 0x0000001271907221 */ /* 0x000fca0000010000 */
[----:B------:R-:W-:-:S07]  /*4c40*/  MOV R149, R144 ;  /* 0x0000009000957202 */ /* 0x000fce0000000f00 */
[----:B------:R-:W-:Y:S05]  /*4c50*/  WARPSYNC.COLLECTIVE R146, `(.L_x_13975) ;  /* 0x0000000092087348 */ /* 0x000fea0003c00000 */
[----:B------:R0:W1:Y:S02]  /*4c60*/  SHFL.BFLY P6, R147, R149, R148, R151 ;  /* 0x0c00009495937389 */ /* 0x00006400000c0097 */
[----:B01----:R-:W-:Y:S05]  /*4c70*/  ENDCOLLECTIVE ;  /* 0x000000000000791b */ /* 0x003fea0003800000 */
.L_x_13975:
[----:B------:R-:W-:Y:S01]  /*4c80*/  HFMA2 R148, -RZ, RZ, 0, 9.5367431640625e-07 ;  /* 0x00000010ff947431 */ /* 0x000fe200000001ff */
[----:B------:R-:W-:-:S05]  /*4c90*/  MOV R115, R147 ;  /* 0x0000009300737202 */ /* 0x000fca0000000f00 */
[----:B------:R-:W-:-:S05]  /*4ca0*/  FADD.FTZ R145, R144, R115 ;  /* 0x0000007390917221 */ /* 0x000fca0000010000 */
[----:B------:R-:W-:-:S07]  /*4cb0*/  MOV R149, R145 ;  /* 0x0000009100957202 */ /* 0x000fce0000000f00 */
[----:B------:R-:W-:Y:S05]  /*4cc0*/  WARPSYNC.COLLECTIVE R146, `(.L_x_13976) ;  /* 0x0000000092087348 */ /* 0x000fea0003c00000 */
[----:B------:R0:W1:Y:S02]  /*4cd0*/  SHFL.BFLY P6, R147, R149, R148, R151 ;  /* 0x0c00009495937389 */ /* 0x00006400000c0097 */
[----:B01----:R-:W-:Y:S05]  /*4ce0*/  ENDCOLLECTIVE ;  /* 0x000000000000791b */ /* 0x003fea0003800000 */
.L_x_13976:
        /* <DEDUP_REMOVED lines=90> */
.L_x_13977:
[----:B------:R-:W-:Y:S01]  /*5290*/  HFMA2 R148, -RZ, RZ, 0, 1.1920928955078125e-07 ;  /* 0x00000002ff947431 */ /* 0x000fe200000001ff */
[----:B------:R-:W-:-:S05]  /*52a0*/  MOV R19, R147 ;  /* 0x0000009300137202 */ /* 0x000fca0000000f00 */
[----:B------:R-:W-:-:S05]  /*52b0*/  FADD.FTZ R19, R18, R19 ;  /* 0x0000001312137221 */ /* 0x000fca0000010000 */
[----:B------:R-:W-:-:S07]  /*52c0*/  MOV R149, R19 ;  /* 0x0000001300957202 */ /* 0x000fce0000000f00 */
[----:B------:R-:W-:Y:S05]  /*52d0*/  WARPSYNC.COLLECTIVE R146, `(.L_x_13978) ;  /* 0x0000000092087348 */ /* 0x000fea0003c00000 */
[----:B------:R0:W1:Y:S02]  /*52e0*/  SHFL.BFLY P6, R147, R149, R148, R151 ;  /* 0x0c00009495937389 */ /* 0x00006400000c0097 */
[----:B01----:R-:W-:Y:S05]  /*52f0*/  ENDCOLLECTIVE ;  /* 0x000000000000791b */ /* 0x003fea0003800000 */
.L_x_13978:
[----:B------:R-:W-:Y:S01]  /*5300*/  HFMA2 R148, -RZ, RZ, 0, 2.384185791015625e-07 ;  /* 0x00000004ff947431 */ /* 0x000fe200000001ff */
[----:B------:R-:W-:-:S05]  /*5310*/  MOV R112, R147 ;  /* 0x0000009300707202 */ /* 0x000fca0000000f00 */
[----:B------:R-:W-:-:S05]  /*5320*/  FADD.FTZ R112, R19, R112 ;  /* 0x0000007013707221 */ /* 0x000fca0000010000 */
[----:B------:R-:W-:-:S07]  /*5330*/  MOV R149, R112 ;  /* 0x0000007000957202 */ /* 0x000fce0000000f00 */
[----:B------:R-:W-:Y:S05]  /*5340*/  WARPSYNC.COLLECTIVE R146, `(.L_x_13979) ;  /* 0x0000000092087348 */ /* 0x000fea0003c00000 */
[----:B------:R0:W1:Y:S02]  /*5350*/  SHFL.BFLY P6, R147, R149, R148, R151 ;  /* 0x0c00009495937389 */ /* 0x00006400000c0097 */
[----:B01----:R-:W-:Y:S05]  /*5360*/  ENDCOLLECTIVE ;  /* 0x000000000000791b */ /* 0x003fea0003800000 */
.L_x_13979:
[----:B------:R-:W-:Y:S01]  /*5370*/  HFMA2 R148, -RZ, RZ, 0, 4.76837158203125e-07 ;  /* 0x00000008ff947431 */ /* 0x000fe200000001ff */
[----:B------:R-:W-:-:S05]  /*5380*/  MOV R113, R147 ;  /* 0x0000009300717202 */ /* 0x000fca0000000f00 */
[----:B------:R-:W-:-:S05]  /*5390*/  FADD.FTZ R113, R112, R113 ;  /* 0x0000007170717221 */ /* 0x000fca0000010000 */
[----:B------:R-:W-:-:S07]  /*53a0*/  MOV R149, R113 ;  /* 0x0000007100957202 */ /* 0x000fce0000000f00 */
[----:B------:R-:W-:Y:S05]  /*53b0*/  WARPSYNC.COLLECTIVE R146, `(.L_x_13980) ;  /* 0x0000000092087348 */ /* 0x000fea0003c00000 */
[----:B------:R0:W1:Y:S02]  /*53c0*/  SHFL.BFLY P6, R147, R149, R148, R151 ;  /* 0x0c00009495937389 */ /* 0x00006400000c0097 */
[----:B01----:R-:W-:Y:S05]  /*53d0*/  ENDCOLLECTIVE ;  /* 0x000000000000791b */ /* 0x003fea0003800000 */
.L_x_13980:
[----:B------:R-:W-:Y:S01]  /*53e0*/  HFMA2 R148, -RZ, RZ, 0, 9.5367431640625e-07 ;  /* 0x00000010ff947431 */ /* 0x000fe200000001ff */
[----:B------:R-:W-:-:S05]  /*53f0*/  MOV R144, R147 ;  /* 0x0000009300907202 */ /* 0x000fca0000000f00 */
[----:B------:R-:W-:-:S05]  /*5400*/  FADD.FTZ R144, R113, R144 ;  /* 0x0000009071907221 */ /* 0x000fca0000010000 */
[----:B------:R-:W-:-:S07]  /*5410*/  MOV R149, R144 ;  /* 0x0000009000957202 */ /* 0x000fce0000000f00 */
[----:B------:R-:W-:Y:S05]  /*5420*/  WARPSYNC.COLLECTIVE R146, `(.L_x_13981) ;  /* 0x0000000092087348 */ /* 0x000fea0003c00000 */
[----:B------:R0:W1:Y:S02]  /*5430*/  SHFL.BFLY P6, R147, R149, R148, R151 ;  /* 0x0c00009495937389 */ /* 0x00006400000c0097 */
[----:B01----:R-:W-:Y:S05]  /*5440*/  ENDCOLLECTIVE ;  /* 0x000000000000791b */ /* 0x003fea0003800000 */
.L_x_13981:
[----:B------:R-:W-:Y:S01]  /*5450*/  MOV R145, R147 ;  /* 0x0000009300917202 */ /* 0x000fe20000000f00 */
[----:B------:R-:W-:Y:S06]  /*5460*/  BRA `(.L_x_13982) ;  /* 0xffffffe8006c7947 */ /* 0x000fec000383ffff */
.L_x_13983:
        /* <DEDUP_REMOVED lines=9> */
.L_x_27994:


//--------------------- .text._ZN10layer_norm31ln_parallel_residual_fwd_kernelINS_13Kernel_traitsIf6__halfS2_S2_fjLj1280ELj1ELj4ELj1ELj16ENS_18Kernel_traits_baseILj1280EfS2_S2_S2_fjLj128EEEEELb0ELb1ELb1EEEvNS_9FwdParamsE --------------------------
	.section	.text._ZN10layer_norm31ln_parallel_residual_fwd_kernelINS_13Kernel_traitsIf6__halfS2_S2_fjLj1280ELj1ELj4ELj1ELj16ENS_18Kernel_traits_baseILj1280EfS2_S2_S2_fjLj128EEEEELb0ELb1ELb1EEEvNS_9FwdParamsE,"ax",@progbits
	.align	128
        .global         _ZN10layer_norm31ln_parallel_residual_fwd_kernelINS_13Kernel_traitsIf6__halfS2_S2_fjLj1280ELj1ELj4ELj1ELj16ENS_18Kernel_traits_baseILj1280EfS2_S2_S2_fjLj128EEEEELb0ELb1ELb1EEEvNS_9FwdParamsE
        .type           _ZN10layer_norm31ln_parallel_residual_fwd_kernelINS_13Kernel_traitsIf6__halfS2_S2_fjLj1280ELj1ELj4ELj1ELj16ENS_18Kernel_traits_baseILj1280EfS2_S2_S2_fjLj128EEEEELb0ELb1ELb1EEEvNS_9FwdParamsE,@function
        .size           _ZN10layer_norm31ln_parallel_residual_fwd_kernelINS_13Kernel_traitsIf6__halfS2_S2_fjLj1280ELj1ELj4ELj1ELj16ENS_18Kernel_traits_baseILj1280EfS2_S2_S2_fjLj128EEEEELb0ELb1ELb1EEEvNS_9FwdParamsE,(.L_x_27995 - _ZN10layer_norm31ln_parallel_residual_fwd_kernelINS_13Kernel_traitsIf6__halfS2_S2_fjLj1280ELj1ELj4ELj1ELj16ENS_18Kernel_traits_baseILj1280EfS2_S2_S2_fjLj128EEEEELb0ELb1ELb1EEEvNS_9FwdParamsE)
        .other          _ZN10layer_norm31ln_parallel_residual_fwd_kernelINS_13Kernel_traitsIf6__halfS2_S2_fjLj1280ELj1ELj4ELj1ELj16ENS_18Kernel_traits_baseILj1280EfS2_S2_S2_fjLj128EEEEELb0ELb1ELb1EEEvNS_9FwdParamsE,@"STO_CUDA_ENTRY STV_DEFAULT"
_ZN10layer_norm31ln_parallel_residual_fwd_kernelINS_13Kernel_traitsIf6__halfS2_S2_fjLj1280ELj1ELj4ELj1ELj16ENS_18Kernel_traits_baseILj1280EfS2_S2_S2_fjLj128EEEEELb0ELb1ELb1EEEvNS_9FwdParamsE:
.text._ZN10layer_norm31ln_parallel_residual_fwd_kernelINS_13Kernel_traitsIf6__halfS2_S2_fjLj1280ELj1ELj4ELj1ELj16ENS_18Kernel_traits_baseILj1280EfS2_S2_S2_fjLj128EEEEELb0ELb1ELb1EEEvNS_9FwdParamsE:
        /* <DEDUP_REMOVED lines=41> */
.L_x_13984:
        /* <DEDUP_REMOVED lines=32> */
.L_x_13985:
        /* <DEDUP_REMOVED lines=11> */
.L_x_14007:
        /* <DEDUP_REMOVED lines=23> */
[----:B------:R-:W-:-:S02]  /*06b0*/  HADD2.F32 R15, -RZ, R98.H1_H1 ;  /* 0x30000062ff0f7230 */ /* 0x000fc40000004100 */
[----:B------:R-:W-:Y:S02]  /*06c0*/  HADD2.F32 R11, -RZ, R5.H0_H0 ;  /* 0x20000005ff0b7230 */ /* 0x000fe40000004100 */
[----:B------:R-:W-:Y:S02]  /*06d0*/  HADD2.F32 R4, -RZ, R97.H0_H0 ;  /* 0x20000061ff047230 */ /* 0x000fe40000004100 */
[----:B------:R-:W-:Y:S01]  /*06e0*/  FADD.FTZ R14, R14, R15 ;  /* 0x0000000f0e0e7221 */ /* 0x000fe20000010000 */
[----:B------:R-:W-:Y:S02]  /*06f0*/  HADD2.F32 R6, -RZ, R98.H0_H0 ;  /* 0x20000062ff067230 */ /* 0x000fe40000004100 */
[--C-:B------:R-:W-:Y:S02]  /*0700*/  HADD2.F32 R104, -RZ, R7.reuse.H0_H0 ;  /* 0x20000007ff687230 */ /* 0x100fe40000004100 */
[----:B------:R-:W-:Y:S01]  /*0710*/  FADD.FTZ R11, R11, R4 ;  /* 0x000000040b0b7221 */ /* 0x000fe20000010000 */
        /* <DEDUP_REMOVED lines=32> */
.L_x_13987:
[--C-:B-----5:R-:W-:Y:S02]  /*0920*/  HADD2.F32 R15, -RZ, R4.reuse.H0_H0 ;  /* 0x20000004ff0f7230 */ /* 0x120fe40000004100 */
[----:B0-----:R-:W-:Y:S02]  /*0930*/  HADD2.F32 R13, -RZ, R4.H1_H1 ;  /* 0x30000004ff0d7230 */ /* 0x001fe40000004100 */
[--C-:B------:R-:W-:Y:S02]  /*0940*/  HADD2.F32 R141, -RZ, R6.reuse.H0_H0 ;  /* 0x20000006ff8d7230 */ /* 0x100fe40000004100 */
[----:B------:R-:W-:Y:S02]  /*0950*/  HADD2.F32 R142, -RZ, R6.H1_H1 ;  /* 0x30000006ff8e7230 */ /* 0x000fe40000004100 */
[----:B------:R-:W-:Y:S02]  /*0960*/  HADD2.F32 R115, -RZ, R5.H0_H0 ;  /* 0x20000005ff737230 */ /* 0x000fe40000004100 */
[----:B------:R-:W-:-:S02]  /*0970*/  HADD2.F32 R4, -RZ, R96.H0_H0 ;  /* 0x20000060ff047230 */ /* 0x000fc40000004100 */
[----:B------:R-:W-:Y:S02]  /*0980*/  HADD2.F32 R6, -RZ, R97.H0_H0 ;  /* 0x20000061ff067230 */ /* 0x000fe40000004100 */
[----:B------:R-:W-:Y:S02]  /*0990*/  HADD2.F32 R143, -RZ, R7.H0_H0 ;  /* 0x20000007ff8f7230 */ /* 0x000fe40000004100 */
[----:B------:R-:W-:Y:S01]  /*09a0*/  FADD.FTZ R15, R15, R4 ;  /* 0x000000040f0f7221 */ /* 0x000fe20000010000 */
[----:B------:R-:W-:Y:S02]  /*09b0*/  HADD2.F32 R5, -RZ, R5.H1_H1 ;  /* 0x30000005ff057230 */ /* 0x000fe40000004100 */
[----:B------:R-:W-:Y:S01]  /*09c0*/  FADD.FTZ R115, R115, R6 ;  /* 0x0000000673737221 */ /* 0x000fe20000010000 */
        /* <DEDUP_REMOVED lines=18> */
.L_x_13986:
[----:B------:R-:W-:Y:S05]  /*0af0*/  @!P2 BRA `(.L_x_13989) ;  /* 0x000000000074a947 */ /* 0x000fea0003800000 */
        /* <DEDUP_REMOVED lines=29> */
.L_x_13989:
        /* <DEDUP_REMOVED lines=8> */
.L_x_13988:
        /* <DEDUP_REMOVED lines=27> */
.L_x_13991:
[--C-:B-----5:R-:W-:Y:S02]  /*0f00*/  HADD2.F32 R3, -RZ, R4.reuse.H0_H0 ;  /* 0x20000004ff037230 */ /* 0x120fe40000004100 */
[----:B------:R-:W-:Y:S02]  /*0f10*/  HADD2.F32 R134, -RZ, R4.H1_H1 ;  /* 0x30000004ff867230 */ /* 0x000fe40000004100 */
[--C-:B------:R-:W-:Y:S02]  /*0f20*/  HADD2.F32 R119, -RZ, R5.reuse.H0_H0 ;  /* 0x20000005ff777230 */ /* 0x100fe40000004100 */
[----:B------:R-:W-:Y:S02]  /*0f30*/  HADD2.F32 R114, -RZ, R5.H1_H1 ;  /* 0x30000005ff727230 */ /* 0x000fe40000004100 */
[--C-:B------:R-:W-:Y:S02]  /*0f40*/  HADD2.F32 R125, -RZ, R6.reuse.H0_H0 ;  /* 0x20000006ff7d7230 */ /* 0x100fe40000004100 */
[----:B------:R-:W-:-:S02]  /*0f50*/  HADD2.F32 R118, -RZ, R6.H1_H1 ;  /* 0x30000006ff767230 */ /* 0x000fc40000004100 */
[--C-:B------:R-:W-:Y:S02]  /*0f60*/  HADD2.F32 R164, -RZ, R7.reuse.H0_H0 ;  /* 0x20000007ffa47230 */ /* 0x100fe40000004100 */
[----:B------:R-:W-:Y:S02]  /*0f70*/  HADD2.F32 R146, -RZ, R7.H1_H1 ;  /* 0x30000007ff927230 */ /* 0x000fe40000004100 */
[----:B------:R-:W-:Y:S02]  /*0f80*/  HADD2.F32 R4, -RZ, R100.H0_H0 ;  /* 0x20000064ff047230 */ /* 0x000fe40000004100 */
[----:B------:R-:W-:Y:S02]  /*0f90*/  HADD2.F32 R6, -RZ, R101.H0_H0 ;  /* 0x20000065ff067230 */ /* 0x000fe40000004100 */
        /* <DEDUP_REMOVED lines=19> */
.L_x_13990:
        /* <DEDUP_REMOVED lines=32> */
.L_x_13993:
[--C-:B-----5:R-:W-:Y:S02]  /*12d0*/  HADD2.F32 R3, -RZ, R4.reuse.H0_H0 ;  /* 0x20000004ff037230 */ /* 0x120fe40000004100 */
[----:B------:R-:W-:Y:S02]  /*12e0*/  HADD2.F32 R10, -RZ, R4.H1_H1 ;  /* 0x30000004ff0a7230 */ /* 0x000fe40000004100 */
[----:B------:R-:W-:Y:S02]  /*12f0*/  HADD2.F32 R4, -RZ, R96.H0_H0 ;  /* 0x20000060ff047230 */ /* 0x000fe40000004100 */
[--C-:B------:R-:W-:Y:S02]  /*1300*/  HADD2.F32 R14, -RZ, R6.reuse.H0_H0 ;  /* 0x20000006ff0e7230 */ /* 0x100fe40000004100 */
[----:B------:R-:W-:Y:S02]  /*1310*/  HADD2.F32 R6, -RZ, R6.H1_H1 ;  /* 0x30000006ff067230 */ /* 0x000fe40000004100 */
[----:B------:R-:W-:Y:S01]  /*1320*/  FADD.FTZ R3, R4, R3 ;  /* 0x0000000304037221 */ /* 0x000fe20000010000 */
[----:B------:R-:W-:-:S02]  /*1330*/  HADD2.F32 R105, -RZ, R98.H0_H0 ;  /* 0x20000062ff697230 */ /* 0x000fc40000004100 */
[----:B------:R-:W-:Y:S02]  /*1340*/  HADD2.F32 R107, -RZ, R98.H1_H1 ;  /* 0x30000062ff6b7230 */ /* 0x000fe40000004100 */
[----:B------:R-:W-:Y:S02]  /*1350*/  HADD2.F32 R11, -RZ, R5.H0_H0 ;  /* 0x20000005ff0b7230 */ /* 0x000fe40000004100 */
[----:B------:R-:W-:Y:S01]  /*1360*/  FADD.FTZ R14, R105, R14 ;  /* 0x0000000e690e7221 */ /* 0x000fe20000010000 */
[----:B------:R-:W-:Y:S02]  /*1370*/  HADD2.F32 R4, -RZ, R97.H0_H0 ;  /* 0x20000061ff047230 */ /* 0x000fe40000004100 */
[----:B------:R-:W-:Y:S01]  /*1380*/  FADD.FTZ R107, R107, R6 ;  /* 0x000000066b6b7221 */ /* 0x000fe20000010000 */
[----:B------:R-:W-:Y:S02]  /*1390*/  HADD2.F32 R104, -RZ, R7.H0_H0 ;  /* 0x20000007ff687230 */ /* 0x000fe40000004100 */
[----:B------:R-:W-:-:S02]  /*13a0*/  HADD2.F32 R105, -RZ, R99.H0_H0 ;  /* 0x20000063ff697230 */ /* 0x000fc40000004100 */
[----:B------:R-:W-:Y:S01]  /*13b0*/  FADD.FTZ R11, R4, R11 ;  /* 0x0000000b040b7221 */ /* 0x000fe20000010000 */
[----:B------:R-:W-:Y:S02]  /*13c0*/  HADD2.F32 R6, -RZ, R101.H0_H0 ;  /* 0x20000065ff067230 */ /* 0x000fe40000004100 */
[----:B------:R-:W-:Y:S02]  /*13d0*/  HADD2.F32 R12, -RZ, R5.H1_H1 ;  /* 0x30000005ff0c7230 */ /* 0x000fe40000004100 */
[----:B------:R-:W-:Y:S01]  /*13e0*/  FADD.FTZ R104, R105, R104 ;  /* 0x0000006869687221 */ /* 0x000fe20000010000 */
[----:B------:R-:W-:Y:S02]  /*13f0*/  HADD2.F32 R106, -RZ, R7.H1_H1 ;  /* 0x30000007ff6a7230 */ /* 0x000fe40000004100 */
[----:B------:R-:W-:Y:S01]  /*1400*/  FADD.FTZ R119, R6, R11 ;  /* 0x0000000b06777221 */ /* 0x000fe20000010000 */
[----:B------:R-:W-:Y:S02]  /*1410*/  HADD2.F32 R5, -RZ, R96.H1_H1 ;  /* 0x30000060ff057230 */ /* 0x000fe40000004100 */
        /* <DEDUP_REMOVED lines=23> */
.L_x_13992:
        /* <DEDUP_REMOVED lines=23> */
.L_x_13995:
[--C-:B-----5:R-:W-:Y:S02]  /*1700*/  HADD2.F32 R160, -RZ, R5.reuse.H0_H0 ;  /* 0x20000005ffa07230 */ /* 0x120fe40000004100 */
[----:B------:R-:W-:Y:S02]  /*1710*/  HADD2.F32 R116, -RZ, R5.H1_H1 ;  /* 0x30000005ff747230 */ /* 0x000fe40000004100 */
[----:B------:R-:W-:Y:S02]  /*1720*/  HADD2.F32 R162, -RZ, R4.H0_H0 ;  /* 0x20000004ffa27230 */ /* 0x000fe40000004100 */
[----:B------:R-:W-:Y:S02]  /*1730*/  HADD2.F32 R158, -RZ, R6.H0_H0 ;  /* 0x20000006ff9e7230 */ /* 0x000fe40000004100 */
[----:B------:R-:W-:Y:S02]  /*1740*/  HADD2.F32 R5, -RZ, R100.H0_H0 ;  /* 0x20000064ff057230 */ /* 0x000fe40000004100 */
[----:B0-----:R-:W-:-:S02]  /*1750*/  HADD2.F32 R11, -RZ, R101.H0_H0 ;  /* 0x20000065ff0b7230 */ /* 0x001fc40000004100 */
[----:B------:R-:W-:Y:S02]  /*1760*/  HADD2.F32 R105, -RZ, R102.H0_H0 ;  /* 0x20000066ff697230 */ /* 0x000fe40000004100 */
[----:B------:R-:W-:Y:S01]  /*1770*/  FADD.FTZ R162, R5, R162 ;  /* 0x000000a205a27221 */ /* 0x000fe20000010000 */
[--C-:B------:R-:W-:Y:S02]  /*1780*/  HADD2.F32 R156, -RZ, R7.reuse.H0_H0 ;  /* 0x20000007ff9c7230 */ /* 0x100fe40000004100 */
[----:B------:R-:W-:Y:S01]  /*1790*/  FADD.FTZ R160, R11, R160 ;  /* 0x000000a00ba07221 */ /* 0x000fe20000010000 */
[----:B------:R-:W-:Y:S02]  /*17a0*/  HADD2.F32 R138, -RZ, R7.H1_H1 ;  /* 0x30000007ff8a7230 */ /* 0x000fe40000004100 */
        /* <DEDUP_REMOVED lines=18> */
.L_x_13994:
[----:B------:R-:W-:Y:S05]  /*18d0*/  BRA.U UP1, `(.L_x_13997) ;  /* 0x0000000101747547 */ /* 0x000fea000b800000 */
        /* <DEDUP_REMOVED lines=29> */
.L_x_13997:
[----:B0----5:R-:W-:Y:S02]  /*1ab0*/  HADD2.F32 R10, -RZ, R4.H0_H0 ;  /* 0x20000004ff0a7230 */ /* 0x021fe40000004100 */
[--C-:B------:R-:W-:Y:S02]  /*1ac0*/  HADD2.F32 R14, -RZ, R6.reuse.H0_H0 ;  /* 0x20000006ff0e7230 */ /* 0x100fe40000004100 */
[----:B------:R-:W-:Y:S02]  /*1ad0*/  HADD2.F32 R104, -RZ, R6.H1_H1 ;  /* 0x30000006ff687230 */ /* 0x000fe40000004100 */
[--C-:B------:R-:W-:Y:S02]  /*1ae0*/  HADD2.F32 R106, -RZ, R7.reuse.H0_H0 ;  /* 0x20000007ff6a7230 */ /* 0x100fe40000004100 */
[----:B------:R-:W-:Y:S02]  /*1af0*/  HADD2.F32 R108, -RZ, R7.H1_H1 ;  /* 0x30000007ff6c7230 */ /* 0x000fe40000004100 */
[----:B------:R-:W-:-:S02]  /*1b00*/  HADD2.F32 R4, -RZ, R4.H1_H1 ;  /* 0x30000004ff047230 */ /* 0x000fc40000004100 */
[----:B------:R-:W-:Y:S02]  /*1b10*/  HADD2.F32 R11, -RZ, R5.H0_H0 ;  /* 0x20000005ff0b7230 */ /* 0x000fe40000004100 */
[--C-:B------:R-:W-:Y:S02]  /*1b20*/  HADD2.F32 R7, -RZ, R96.reuse.H1_H1 ;  /* 0x30000060ff077230 */ /* 0x100fe40000004100 */
[----:B------:R-:W-:Y:S02]  /*1b30*/  HADD2.F32 R6, -RZ, R97.H0_H0 ;  /* 0x20000061ff067230 */ /* 0x000fe40000004100 */
[----:B------:R-:W-:Y:S02]  /*1b40*/  HADD2.F32 R12, -RZ, R5.H1_H1 ;  /* 0x30000005ff0c7230 */ /* 0x000fe40000004100 */
[----:B------:R-:W-:Y:S01]  /*1b50*/  FADD.FTZ R4, R7, R4 ;  /* 0x0000000407047221 */ /* 0x000fe20000010000 */
[----:B------:R-:W-:Y:S02]  /*1b60*/  HADD2.F32 R5, -RZ, R96.H0_H0 ;  /* 0x20000060ff057230 */ /* 0x000fe40000004100 */
[----:B------:R-:W-:Y:S01]  /*1b70*/  FADD.FTZ R6, R6, R11 ;  /* 0x0000000b06067221 */ /* 0x000fe20000010000 */
[----:B------:R-:W-:-:S02]  /*1b80*/  HADD2.F32 R105, -RZ, R97.H1_H1 ;  /* 0x30000061ff697230 */ /* 0x000fc40000004100 */
[----:B------:R-:W-:Y:S02]  /*1b90*/  HADD2.F32 R107, -RZ, R98.H0_H0 ;  /* 0x20000062ff6b7230 */ /* 0x000fe40000004100 */
        /* <DEDUP_REMOVED lines=29> */
.L_x_13996:
        /* <DEDUP_REMOVED lines=23> */
.L_x_13999:
        /* <DEDUP_REMOVED lines=29> */
.L_x_13998:
        /* <DEDUP_REMOVED lines=30> */
.L_x_14001:
        /* <DEDUP_REMOVED lines=44> */
.L_x_14000:
        /* <DEDUP_REMOVED lines=17> */
[--C-:B------:R-:W-:Y:S02]  /*2660*/  HADD2.F32 R130, -RZ, R9.reuse.H0_H0 ;  /* 0x20000009ff827230 */ /* 0x100fe40000004100 */
[----:B------:R-:W-:Y:S02]  /*2670*/  HADD2.F32 R8, -RZ, R9.H1_H1 ;  /* 0x30000009ff087230 */ /* 0x000fe40000004100 */
[----:B------:R-:W-:-:S02]  /*2680*/  HADD2.F32 R10, -RZ, R10.H1_H1 ;  /* 0x3000000aff0a7230 */ /* 0x000fc40000004100 */
[--C-:B------:R-:W-:Y:S02]  /*2690*/  HADD2.F32 R126, -RZ, R11.reuse.H0_H0 ;  /* 0x2000000bff7e7230 */ /* 0x100fe40000004100 */
[----:B------:R-:W-:Y:S01]  /*26a0*/  HADD2.F32 R12, -RZ, R11.H1_H1 ;  /* 0x3000000bff0c7230 */ /* 0x000fe20000004100 */
[----:B------:R-:W-:Y:S06]  /*26b0*/  BRA `(.L_x_14004) ;  /* 0x00000004009c7947 */ /* 0x000fec0003800000 */
.L_x_14003:
        /* <DEDUP_REMOVED lines=9> */
[--C-:B------:R-:W-:Y:S02]  /*2750*/  HADD2.F32 R126, -RZ, R11.reuse.H0_H0 ;  /* 0x2000000bff7e7230 */ /* 0x100fe40000004100 */
[----:B------:R-:W-:Y:S01]  /*2760*/  FADD.FTZ R130, R7, R130 ;  /* 0x0000008207827221 */ /* 0x000fe20000010000 */
[----:B------:R-:W-:Y:S02]  /*2770*/  HADD2.F32 R12, -RZ, R11.H1_H1 ;  /* 0x3000000bff0c7230 */ /* 0x000fe40000004100 */
[----:B------:R-:W-:Y:S01]  /*2780*/  FADD.FTZ R128, R9, R128 ;  /* 0x0000008009807221 */ /* 0x000fe20000010000 */
        /* <DEDUP_REMOVED lines=16> */
.L_x_14002:
[----:B------:R-:W-:Y:S05]  /*2890*/  BRA.U UP1, `(.L_x_14005) ;  /* 0x0000000101747547 */ /* 0x000fea000b800000 */
        /* <DEDUP_REMOVED lines=29> */
.L_x_14005:
[----:B-----5:R-:W-:Y:S02]  /*2a70*/  HADD2.F32 R5, -RZ, R8.H0_H0 ;  /* 0x20000008ff057230 */ /* 0x020fe40000004100 */
[----:B0-----:R-:W-:Y:S02]  /*2a80*/  HADD2.F32 R6, -RZ, R96.H0_H0 ;  /* 0x20000060ff067230 */ /* 0x001fe40000004100 */
[----:B------:R-:W-:Y:S02]  /*2a90*/  HADD2.F32 R105, -RZ, R10.H0_H0 ;  /* 0x2000000aff697230 */ /* 0x000fe40000004100 */
[--C-:B------:R-:W-:Y:S02]  /*2aa0*/  HADD2.F32 R12, -RZ, R9.reuse.H0_H0 ;  /* 0x20000009ff0c7230 */ /* 0x100fe40000004100 */
[----:B------:R-:W-:Y:S01]  /*2ab0*/  FADD.FTZ R5, R6, R5 ;  /* 0x0000000506057221 */ /* 0x000fe20000010000 */
[----:B------:R-:W-:Y:S02]  /*2ac0*/  HADD2.F32 R6, -RZ, R98.H0_H0 ;  /* 0x20000062ff067230 */ /* 0x000fe40000004100 */
[----:B------:R-:W-:-:S02]  /*2ad0*/  HADD2.F32 R104, -RZ, R9.H1_H1 ;  /* 0x30000009ff687230 */ /* 0x000fc40000004100 */
[----:B------:R-:W-:Y:S02]  /*2ae0*/  HADD2.F32 R10, -RZ, R10.H1_H1 ;  /* 0x3000000aff0a7230 */ /* 0x000fe40000004100 */
[----:B------:R-:W-:Y:S01]  /*2af0*/  FADD.FTZ R6, R6, R105 ;  /* 0x0000006906067221 */ /* 0x000fe20000010000 */
[----:B------:R-:W-:Y:S02]  /*2b00*/  HADD2.F32 R9, -RZ, R97.H0_H0 ;  /* 0x20000061ff097230 */ /* 0x000fe40000004100 */
[----:B------:R-:W-:Y:S02]  /*2b10*/  HADD2.F32 R107, -RZ, R98.H1_H1 ;  /* 0x30000062ff6b7230 */ /* 0x000fe40000004100 */
        /* <DEDUP_REMOVED lines=14> */
[--C-:B------:R-:W-:Y:S02]  /*2c00*/  HADD2.F32 R107, -RZ, R99.reuse.H0_H0 ;  /* 0x20000063ff6b7230 */ /* 0x100fe40000004100 */
        /* <DEDUP_REMOVED lines=18> */
.L_x_14004:
        /* <DEDUP_REMOVED lines=147> */
.L_x_14019:
[----:B-1----:R-:W-:Y:S01]  /*3660*/  FADD.FTZ R112, R109, R112 ;  /* 0x000000706d707221 */ /* 0x002fe20000010000 */
[C---:B------:R-:W-:Y:S01]  /*3670*/  FMUL.FTZ R5, R7.reuse, R7 ;  /* 0x0000000707057220 */ /* 0x040fe20000410000 */
[----:B------:R-:W1:Y:S02]  /*3680*/  @!P2 LDC.64 R110, c[0x0][0x3c8] ;  /* 0x0000f200ff6eab82 */ /* 0x000e640000000a00 */
[----:B---3--:R-:W-:Y:S01]  /*3690*/  FFMA.FTZ R149, R112, R9, UR8 ;  /* 0x0000000870957e23 */ /* 0x008fe20008010009 */
[----:B------:R-:W-:Y:S02]  /*36a0*/  FSEL R9, R7, RZ, !P3 ;  /* 0x000000ff07097208 */ /* 0x000fe40005800000 */
[----:B------:R-:W-:-:S03]  /*36b0*/  FSEL R108, R5, RZ, P3 ;  /* 0x000000ff056c7208 */ /* 0x000fc60001800000 */
[----:B------:R-:W2:Y:S01]  /*36c0*/  @!P2 LDC.64 R112, c[0x0][0x3c0] ;  /* 0x0000f000ff70ab82 */ /* 0x000ea20000000a00 */
[----:B------:R-:W-:Y:S01]  /*36d0*/  FADD.FTZ R5, -R9, R3 ;  /* 0x0000000309057221 */ /* 0x000fe20000010100 */
[----:B------:R-:W-:Y:S01]  /*36e0*/  FADD.FTZ R149, R149, R108 ;  /* 0x0000006c95957221 */ /* 0x000fe20000010000 */
[C---:B------:R-:W-:Y:S01]  /*36f0*/  FADD.FTZ R3, -R9.reuse, R134 ;  /* 0x0000008609037221 */ /* 0x040fe20000010100 */
[C---:B0-----:R-:W-:Y:S01]  /*3700*/  FADD.FTZ R109, -R9.reuse, R15 ;  /* 0x0000000f096d7221 */ /* 0x041fe20000010100 */
[C---:B------:R-:W-:Y:S01]  /*3710*/  FADD.FTZ R115, -R9.reuse, R115 ;  /* 0x0000007309737221 */ /* 0x040fe20000010100 */
[C---:B------:R-:W-:Y:S01]  /*3720*/  FADD.FTZ R140, -R9.reuse, R140 ;  /* 0x0000008c098c7221 */ /* 0x040fe20000010100 */
[C---:B------:R-:W-:Y:S01]  /*3730*/  FADD.FTZ R141, -R9.reuse, R141 ;  /* 0x0000008d098d7221 */ /* 0x040fe20000010100 */
[----:B------:R-:W0:Y:S01]  /*3740*/  LDC.64 R134, c[0x0][0x428] ;  /* 0x00010a00ff867b82 */ /* 0x000e220000000a00 */
[----:B------:R-:W3:Y:S01]  /*3750*/  MUFU.RSQ R149, R149 ;  /* 0x0000009500957308 */ /* 0x000ee20000001400 */
        /* <DEDUP_REMOVED lines=11> */
[C---:B------:R-:W-:Y:S01]  /*3810*/  FADD.FTZ R125, -R9.reuse, R125 ;  /* 0x0000007d097d7221 */ /* 0x040fe20000010100 */
[C---:B------:R-:W-:Y:S01]  /*3820*/  FADD.FTZ R118, -R9.reuse, R118 ;  /* 0x0000007609767221 */ /* 0x040fe20000010100 */
[----:B------:R-:W-:Y:S01]  /*3830*/  FADD.FTZ R164, -R9, R164 ;  /* 0x000000a409a47221 */ /* 0x000fe20000010100 */
[----:B--2---:R-:W-:-:S04]  /*3840*/  @!P2 IMAD.WIDE R112, R0, 0x4, R112 ;  /* 0x000000040070a825 */ /* 0x004fc800078e0270 */
        /* <DEDUP_REMOVED lines=22> */
[C---:B---3--:R-:W-:Y:S01]  /*39b0*/  FMUL.FTZ R109, R149.reuse, R109 ;  /* 0x0000006d956d7220 */ /* 0x048fe20000410000 */
[C---:B-1----:R-:W-:Y:S01]  /*39c0*/  FMUL.FTZ R113, R149.reuse, R5 ;  /* 0x0000000595717220 */ /* 0x042fe20000410000 */
        /* <DEDUP_REMOVED lines=8> */
[----:B0-----:R-:W-:Y:S01]  /*3a50*/  IMAD.WIDE.U32 R126, R127, 0x10, R134 ;  /* 0x000000107f7e7825 */ /* 0x001fe200078e0086 */
        /* <DEDUP_REMOVED lines=18> */
[----:B------:R-:W-:Y:S01]  /*3b80*/  F2FP.F16.F32.PACK_AB R110, R110, R141 ;  /* 0x0000008d6e6e723e */ /* 0x000fe200000000ff */
[----:B------:R-:W-:Y:S01]  /*3b90*/  FFMA.FTZ R141, R112, R25, R65 ;  /* 0x00000019708d7223 */ /* 0x000fe20000010041 */
[----:B------:R-:W-:Y:S01]  /*3ba0*/  FFMA.FTZ R112, R114, R27, R67 ;  /* 0x0000001b72707223 */ /* 0x000fe20000010043 */
[----:B------:R-:W-:Y:S01]  /*3bb0*/  FFMA.FTZ R114, R125, R28, R68 ;  /* 0x0000001c7d727223 */ /* 0x000fe20000010044 */
[----:B------:R-:W-:Y:S01]  /*3bc0*/  F2FP.F16.F32.PACK_AB R109, R140, R109 ;  /* 0x0000006d8c6d723e */ /* 0x000fe200000000ff */
        /* <DEDUP_REMOVED lines=21> */
[----:B------:R-:W-:Y:S01]  /*3d20*/  F2FP.F16.F32.PACK_AB R117, R116, R15 ;  /* 0x0000000f7475723e */ /* 0x000fe200000000ff */
[C---:B------:R-:W-:Y:S01]  /*3d30*/  FMUL.FTZ R123, R149.reuse, R148 ;  /* 0x00000094957b7220 */ /* 0x040fe20000410000 */
[----:B------:R-:W-:Y:S01]  /*3d40*/  F2FP.F16.F32.PACK_AB R116, R14, R13 ;  /* 0x0000000d0e74723e */ /* 0x000fe200000000ff */
[C---:B------:R-:W-:Y:S01]  /*3d50*/  FMUL.FTZ R124, R149.reuse, R124 ;  /* 0x0000007c957c7220 */ /* 0x040fe20000410000 */
[----:B------:R-:W-:Y:S01]  /*3d60*/  F2FP.F16.F32.PACK_AB R14, R122, R121 ;  /* 0x000000797a0e723e */ /* 0x000fe200000000ff */
[C---:B------:R-:W-:Y:S01]  /*3d70*/  FMUL.FTZ R108, R149.reuse, R108 ;  /* 0x0000006c956c7220 */ /* 0x040fe20000410000 */
[----:B------:R-:W-:Y:S01]  /*3d80*/  F2FP.F16.F32.PACK_AB R13, R120, R125 ;  /* 0x0000007d780d723e */ /* 0x000fe200000000ff */
        /* <DEDUP_REMOVED lines=33> */
[----:B------:R-:W-:-:S02]  /*3fa0*/  F2FP.F16.F32.PACK_AB R111, R144, R143 ;  /* 0x0000008f906f723e */ /* 0x000fc400000000ff */
[----:B------:R-:W-:Y:S02]  /*3fb0*/  F2FP.F16.F32.PACK_AB R108, R108, R147 ;  /* 0x000000936c6c723e */ /* 0x000fe400000000ff */
[----:B------:R-:W-:Y:S02]  /*3fc0*/  F2FP.F16.F32.PACK_AB R113, R112, R113 ;  /* 0x000000717071723e */ /* 0x000fe400000000ff */
[----:B------:R-:W-:Y:S01]  /*3fd0*/  F2FP.F16.F32.PACK_AB R115, R146, R115 ;  /* 0x000000739273723e */ /* 0x000fe200000000ff */
[----:B------:R1:W-:Y:S01]  /*3fe0*/  STG.E.128 desc[UR6][R126.64], R108 ;  /* 0x0000006c7e007986 */ /* 0x0003e2000c101d06 */
[----:B------:R-:W-:Y:S02]  /*3ff0*/  F2FP.F16.F32.PACK_AB R114, R119, R114 ;  /* 0x000000727772723e */ /* 0x000fe400000000ff */
[----:B------:R-:W-:Y:S02]  /*4000*/  F2FP.F16.F32.PACK_AB R112, R141, R140 ;  /* 0x0000008c8d70723e */ /* 0x000fe400000000ff */
[----:B------:R-:W-:-:S02]  /*4010*/  F2FP.F16.F32.PACK_AB R119, R138, R139 ;  /* 0x0000008b8a77723e */ /* 0x000fc400000000ff */
[----:B------:R-:W-:Y:S01]  /*4020*/  F2FP.F16.F32.PACK_AB R12, R4, R3 ;  /* 0x00000003040c723e */ /* 0x000fe200000000ff */
[----:B------:R1:W-:Y:S01]  /*4030*/  STG.E.128 desc[UR6][R128.64], R112 ;  /* 0x0000007080007986 */ /* 0x0003e2000c101d06 */
[----:B------:R-:W-:Y:S02]  /*4040*/  F2FP.F16.F32.PACK_AB R7, R124, R7 ;  /* 0x000000077c07723e */ /* 0x000fe400000000ff */
[----:B------:R-:W-:Y:S01]  /*4050*/  F2FP.F16.F32.PACK_AB R6, R10, R123 ;  /* 0x0000007b0a06723e */ /* 0x000fe200000000ff */
[----:B------:R1:W-:Y:S01]  /*4060*/  STG.E.128 desc[UR6][R130.64], R116 ;  /* 0x0000007482007986 */ /* 0x0003e2000c101d06 */
[----:B------:R-:W-:Y:S02]  /*4070*/  F2FP.F16.F32.PACK_AB R5, R8, R5 ;  /* 0x000000050805723e */ /* 0x000fe400000000ff */
[----:B------:R-:W-:Y:S01]  /*4080*/  F2FP.F16.F32.PACK_AB R4, R9, R122 ;  /* 0x0000007a0904723e */ /* 0x000fe200000000ff */
[----:B------:R1:W-:Y:S01]  /*4090*/  STG.E.128 desc[UR6][R132.64], R12 ;  /* 0x0000000c84007986 */ /* 0x0003e2000c101d06 */
[----:B0-----:R-:W-:-:S03]  /*40a0*/  LEA R0, R120, R0, 0x2 ;  /* 0x0000000078007211 */ /* 0x001fc600078e10ff */
[----:B------:R1:W-:Y:S01]  /*40b0*/  STG.E.128 desc[UR6][R134.64], R4 ;  /* 0x0000000486007986 */ /* 0x0003e2000c101d06 */
[----:B------:R-:W-:-:S13]  /*40c0*/  ISETP.GE.AND P2, PT, R0, R121, PT ;  /* 0x000000790000720c */ /* 0x000fda0003f46270 */
[----:B------:R-:W-:Y:S05]  /*40d0*/  @!P2 BRA `(.L_x_14007) ;  /* 0xffffffc40018a947 */ /* 0x000fea000383ffff */
[----:B------:R-:W-:Y:S05]  /*40e0*/  EXIT ;  /* 0x000000000000794d */ /* 0x000fea0003800000 */
.L_x_14006:
        /* <DEDUP_REMOVED lines=8> */
.L_x_14009:
[----:B------:R-:W-:Y:S05]  /*4170*/  BSYNC B0 ;  /* 0x0000000000007941 */ /* 0x000fea0003800000 */
.L_x_14008:
        /* <DEDUP_REMOVED lines=10> */
.L_x_14010:
[----:B------:R-:W-:Y:S01]  /*4220*/  HFMA2 R117, -RZ, RZ, 0, 2.384185791015625e-07 ;  /* 0x00000004ff757431 */ /* 0x000fe200000001ff */
[----:B------:R-:W-:-:S05]  /*4230*/  MOV R7, R112 ;  /* 0x0000007000077202 */ /* 0x000fca0000000f00 */
[----:B------:R-:W-:-:S05]  /*4240*/  FADD.FTZ R11, R108, R7 ;  /* 0x000000076c0b7221 */ /* 0x000fca0000010000 */
[----:B------:R-:W-:-:S07]  /*4250*/  MOV R113, R11 ;  /* 0x0000000b00717202 */ /* 0x000fce0000000f00 */
[----:B------:R-:W-:Y:S05]  /*4260*/  WARPSYNC.COLLECTIVE R111, `(.L_x_14011) ;  /* 0x000000006f087348 */ /* 0x000fea0003c00000 */
[----:B------:R0:W1:Y:S02]  /*4270*/  SHFL.BFLY P4, R112, R113, R117, R121 ;  /* 0x0c00007571707389 */ /* 0x0000640000080079 */
[----:B01----:R-:W-:Y:S05]  /*4280*/  ENDCOLLECTIVE ;  /* 0x000000000000791b */ /* 0x003fea0003800000 */
.L_x_14011:
[----:B------:R-:W-:Y:S01]  /*4290*/  HFMA2 R117, -RZ, RZ, 0, 4.76837158203125e-07 ;  /* 0x00000008ff757431 */ /* 0x000fe200000001ff */
[----:B------:R-:W-:-:S05]  /*42a0*/  MOV R110, R112 ;  /* 0x00000070006e7202 */ /* 0x000fca0000000f00 */
[----:B------:R-:W-:-:S05]  /*42b0*/  FADD.FTZ R110, R11, R110 ;  /* 0x0000006e0b6e7221 */ /* 0x000fca0000010000 */
[----:B------:R-:W-:-:S07]  /*42c0*/  MOV R113, R110 ;  /* 0x0000006e00717202 */ /* 0x000fce0000000f00 */
[----:B------:R-:W-:Y:S05]  /*42d0*/  WARPSYNC.COLLECTIVE R111, `(.L_x_14012) ;  /* 0x000000006f087348 */ /* 0x000fea0003c00000 */
[----:B------:R0:W1:Y:S02]  /*42e0*/  SHFL.BFLY P4, R112, R113, R117, R121 ;  /* 0x0c00007571707389 */ /* 0x0000640000080079 */
[----:B01----:R-:W-:Y:S05]  /*42f0*/  ENDCOLLECTIVE ;  /* 0x000000000000791b */ /* 0x003fea0003800000 */
.L_x_14012:
[----:B------:R-:W-:Y:S01]  /*4300*/  HFMA2 R117, -RZ, RZ, 0, 9.5367431640625e-07 ;  /* 0x00000010ff757431 */ /* 0x000fe200000001ff */
[----:B------:R-:W-:-:S05]  /*4310*/  MOV R7, R112 ;  /* 0x0000007000077202 */ /* 0x000fca0000000f00 */
[----:B------:R-:W-:-:S05]  /*4320*/  FADD.FTZ R109, R110, R7 ;  /* 0x000000076e6d7221 */ /* 0x000fca0000010000 */
[----:B------:R-:W-:-:S07]  /*4330*/  MOV R113, R109 ;  /* 0x0000006d00717202 */ /* 0x000fce0000000f00 */
[----:B------:R-:W-:Y:S05]  /*4340*/  WARPSYNC.COLLECTIVE R111, `(.L_x_14013) ;  /* 0x000000006f087348 */ /* 0x000fea0003c00000 */
[----:B------:R0:W1:Y:S02]  /*4350*/  SHFL.BFLY P4, R112, R113, R117, R121 ;  /* 0x0c00007571707389 */ /* 0x0000640000080079 */
[----:B01----:R-:W-:Y:S05]  /*4360*/  ENDCOLLECTIVE ;  /* 0x000000000000791b */ /* 0x003fea0003800000 */
.L_x_14013:
        /* <DEDUP_REMOVED lines=87> */
.L_x_14014:
[----:B------:R-:W-:Y:S01]  /*48e0*/  HFMA2 R117, -RZ, RZ, 0, 1.1920928955078125e-07 ;  /* 0x00000002ff757431 */ /* 0x000fe200000001ff */
[----:B------:R-:W-:-:S05]  /*48f0*/  MOV R108, R112 ;  /* 0x00000070006c7202 */ /* 0x000fca0000000f00 */
[----:B------:R-:W-:-:S05]  /*4900*/  FADD.FTZ R108, R5, R108 ;  /* 0x0000006c056c7221 */ /* 0x000fca0000010000 */
[----:B------:R-:W-:-:S07]  /*4910*/  MOV R113, R108 ;  /* 0x0000006c00717202 */ /* 0x000fce0000000f00 */
[----:B------:R-:W-:Y:S05]  /*4920*/  WARPSYNC.COLLECTIVE R111, `(.L_x_14015) ;  /* 0x000000006f087348 */ /* 0x000fea0003c00000 */
[----:B------:R0:W1:Y:S02]  /*4930*/  SHFL.BFLY P4, R112, R113, R117, R121 ;  /* 0x0c00007571707389 */ /* 0x0000640000080079 */
[----:B01----:R-:W-:Y:S05]  /*4940*/  ENDCOLLECTIVE ;  /* 0x000000000000791b */ /* 0x003fea0003800000 */
.L_x_14015:
[----:B------:R-:W-:Y:S01]  /*4950*/  HFMA2 R117, -RZ, RZ, 0, 2.384185791015625e-07 ;  /* 0x00000004ff757431 */ /* 0x000fe200000001ff */
[----:B------:R-:W-:-:S05]  /*4960*/  MOV R11, R112 ;  /* 0x00000070000b7202 */ /* 0x000fca0000000f00 */
[----:B------:R-:W-:-:S05]  /*4970*/  FADD.FTZ R11, R108, R11 ;  /* 0x0000000b6c0b7221 */ /* 0x000fca0000010000 */
[----:B------:R-:W-:-:S07]  /*4980*/  MOV R113, R11 ;  /* 0x0000000b00717202 */ /* 0x000fce0000000f00 */
[----:B------:R-:W-:Y:S05]  /*4990*/  WARPSYNC.COLLECTIVE R111, `(.L_x_14016) ;  /* 0x000000006f087348 */ /* 0x000fea0003c00000 */
[----:B------:R0:W1:Y:S02]  /*49a0*/  SHFL.BFLY P4, R112, R113, R117, R121 ;  /* 0x0c00007571707389 */ /* 0x0000640000080079 */
[----:B01----:R-:W-:Y:S05]  /*49b0*/  ENDCOLLECTIVE ;  /* 0x000000000000791b */ /* 0x003fea0003800000 */
.L_x_14016:
[----:B------:R-:W-:Y:S01]  /*49c0*/  HFMA2 R117, -RZ, RZ, 0, 4.76837158203125e-07 ;  /* 0x00000008ff757431 */ /* 0x000fe200000001ff */
[----:B------:R-:W-:-:S05]  /*49d0*/  MOV R110, R112 ;  /* 0x00000070006e7202 */ /* 0x000fca0000000f00 */
[----:B------:R-:W-:-:S05]  /*49e0*/  FADD.FTZ R110, R11, R110 ;  /* 0x0000006e0b6e7221 */ /* 0x000fca0000010000 */
[----:B------:R-:W-:-:S07]  /*49f0*/  MOV R113, R110 ;  /* 0x0000006e00717202 */ /* 0x000fce0000000f00 */
[----:B------:R-:W-:Y:S05]  /*4a00*/  WARPSYNC.COLLECTIVE R111, `(.L_x_14017) ;  /* 0x000000006f087348 */ /* 0x000fea0003c00000 */
[----:B------:R0:W1:Y:S02]  /*4a10*/  SHFL.BFLY P4, R112, R113, R117, R121 ;  /* 0x0c00007571707389 */ /* 0x0000640000080079 */
[----:B01----:R-:W-:Y:S05]  /*4a20*/  ENDCOLLECTIVE ;  /* 0x000000000000791b */ /* 0x003fea0003800000 */
.L_x_14017:
[----:B------:R-:W-:Y:S01]  /*4a30*/  HFMA2 R117, -RZ, RZ, 0, 9.5367431640625e-07 ;  /* 0x00000010ff757431 */ /* 0x000fe200000001ff */
[----:B------:R-:W-:-:S05]  /*4a40*/  MOV R109, R112 ;  /* 0x00000070006d7202 */ /* 0x000fca0000000f00 */
[----:B------:R-:W-:-:S05]  /*4a50*/  FADD.FTZ R109, R110, R109 ;  /* 0x0000006d6e6d7221 */ /* 0x000fca0000010000 */
[----:B------:R-:W-:-:S07]  /*4a60*/  MOV R113, R109 ;  /* 0x0000006d00717202 */ /* 0x000fce0000000f00 */
[----:B------:R-:W-:Y:S05]  /*4a70*/  WARPSYNC.COLLECTIVE R111, `(.L_x_14018) ;  /* 0x000000006f087348 */ /* 0x000fea0003c00000 */
[----:B------:R0:W1:Y:S02]  /*4a80*/  SHFL.BFLY P4, R112, R113, R117, R121 ;  /* 0x0c00007571707389 */ /* 0x0000640000080079 */
[----:B01----:R-:W-:Y:S05]  /*4a90*/  ENDCOLLECTIVE ;  /* 0x000000000000791b */ /* 0x003fea0003800000 */
.L_x_14018:
[----:B------:R-:W-:Y:S05]  /*4aa0*/  BRA `(.L_x_14019) ;  /* 0xffffffe800ec7947 */ /* 0x000fea000383ffff */
.L_x_14020:
        /* <DEDUP_REMOVED lines=13> */
.L_x_27995:


//--------------------- .text._ZN10layer_norm31ln_parallel_residual_fwd_kernelINS_13Kernel_traitsIf6__halfS2_S2_fjLj1280ELj1ELj4ELj1ELj16ENS_18Kernel_traits_baseILj1280EfS2_S2_S2_fjLj128EEEEELb1ELb0ELb0EEEvNS_9FwdParamsE --------------------------
	.section	.text._ZN10layer_norm31ln_parallel_residual_fwd_kernelINS_13Kernel_traitsIf6__halfS2_S2_fjLj1280ELj1ELj4ELj1ELj16ENS_18Kernel_traits_baseILj1280EfS2_S2_S2_fjLj128EEEEELb1ELb0ELb0EEEvNS_9FwdParamsE,"ax",@progbits
	.align	128
        .global         _ZN10layer_norm31ln_parallel_residual_fwd_kernelINS_13Kernel_traitsIf6__halfS2_S2_fjLj1280ELj1ELj4ELj1ELj16ENS_18Kernel_traits_baseILj1280EfS2_S2_S2_fjLj128EEEEELb1ELb0ELb0EEEvNS_9FwdParamsE
        .type           _ZN10layer_norm31ln_parallel_residual_fwd_kernelINS_13Kernel_traitsIf6__halfS2_S2_fjLj1280ELj1ELj4ELj1ELj16ENS_18Kernel_traits_baseILj1280EfS2_S2_S2_fjLj128EEEEELb1ELb0ELb0EEEvNS_9FwdParamsE,@function
        .size           _ZN10layer_norm31ln_parallel_residual_fwd_kernelINS_13Kernel_traitsIf6__halfS2_S2_fjLj1280ELj1ELj4ELj1ELj16ENS_18Kernel_traits_baseILj1280EfS2_S2_S2_fjLj128EEEEELb1ELb0ELb0EEEvNS_9FwdParamsE,(.L_x_27996 - _ZN10layer_norm31ln_parallel_residual_fwd_kernelINS_13Kernel_traitsIf6__halfS2_S2_fjLj1280ELj1ELj4ELj1ELj16ENS_18Kernel_traits_baseILj1280EfS2_S2_S2_fjLj128EEEEELb1ELb0ELb0EEEvNS_9FwdParamsE)
        .other          _ZN10layer_norm31ln_parallel_residual_fwd_kernelINS_13Kernel_traitsIf6__halfS2_S2_fjLj1280ELj1ELj4ELj1ELj16ENS_18Kernel_traits_baseILj1280EfS2_S2_S2_fjLj128EEEEELb1ELb0ELb0EEEvNS_9FwdParamsE,@"STO_CUDA_ENTRY STV_DEFAULT"
_ZN10layer_norm31ln_parallel_residual_fwd_kernelINS_13Kernel_traitsIf6__halfS2_S2_fjLj1280ELj1ELj4ELj1ELj16ENS_18Kernel_traits_baseILj1280EfS2_S2_S2_fjLj128EEEEELb1ELb0ELb0EEEvNS_9FwdParamsE:
.text._ZN10layer_norm31ln_parallel_residual_fwd_kernelINS_13Kernel_traitsIf6__halfS2_S2_fjLj1280ELj1ELj4ELj1ELj16ENS_18Kernel_traits_baseILj1280EfS2_S2_S2_fjLj128EEEEELb1ELb0ELb0EEEvNS_9FwdParamsE:
        /* <DEDUP_REMOVED lines=184> */
.L_x_14023:
        /* <DEDUP_REMOVED lines=109> */
.L_x_14022:
        /* <DEDUP_REMOVED lines=97> */
.L_x_14025:
        /* <DEDUP_REMOVED lines=108> */
.L_x_14024:
[----:B------:R-:W-:Y:S05]  /*1f20*/  BSYNC.RECONVERGENT B0 ;  /* 0x0000000000007941 */ /* 0x000fea0003800200 */
.L_x_14021:
        /* <DEDUP_REMOVED lines=71> */
.L_x_14662:
        /* <DEDUP_REMOVED lines=40> */
.L_x_14032:
        /* <DEDUP_REMOVED lines=13> */
.L_x_14034:
[----:B------:R-:W-:Y:S05]  /*26f0*/  BSYNC.RECONVERGENT B3 ;  /* 0x0000000000037941 */ /* 0x000fea0003800200 */
.L_x_14033:
        /* <DEDUP_REMOVED lines=51> */
.L_x_14031:
[----:B------:R-:W-:Y:S05]  /*2a30*/  BSYNC.RECONVERGENT B2 ;  /* 0x0000000000027941 */ /* 0x000fea0003800200 */
.L_x_14030:
        /* <DEDUP_REMOVED lines=10> */
[----:B0-----:R-:W-:Y:S01]  /*2ae0*/  FMUL.FTZ R192, R192, R243 ;  /* 0x000000f3c0c07220 */ /* 0x001fe20000410000 */
[----:B-1----:R-:W-:-:S04]  /*2af0*/  FSETP.GTU.FTZ.AND P2, PT, R7, R242, PT ;  /* 0x000000f20700720b */ /* 0x002fc80003f5c000 */
[----:B------:R-:W-:Y:S01]  /*2b00*/  FSEL R7, R192, RZ, !P2 ;  /* 0x000000ffc0077208 */ /* 0x000fe20005000000 */
[----:B------:R-:W-:Y:S01]  /*2b10*/  IMAD.MOV.U32 R192, RZ, RZ, 0x2 ;  /* 0x00000002ffc07424 */ /* 0x000fe200078e00ff */
        /* <DEDUP_REMOVED lines=14> */
.L_x_14037:
        /* <DEDUP_REMOVED lines=13> */
.L_x_14039:
[----:B------:R-:W-:Y:S05]  /*2cd0*/  BSYNC.RECONVERGENT B3 ;  /* 0x0000000000037941 */ /* 0x000fea0003800200 */
.L_x_14038:
        /* <DEDUP_REMOVED lines=53> */
.L_x_14036:
[----:B------:R-:W-:Y:S05]  /*3030*/  BSYNC.RECONVERGENT B2 ;  /* 0x0000000000027941 */ /* 0x000fea0003800200 */
.L_x_14035:
        /* <DEDUP_REMOVED lines=9> */
[----:B------:R-:W-:Y:S01]  /*30d0*/  FSETP.GTU.FTZ.AND P2, PT, R193, R242, PT ;  /* 0x000000f2c100720b */ /* 0x000fe20003f5c000 */
[----:B------:R-:W-:-:S03]  /*30e0*/  @P1 HADD2.F32 R193, -RZ, R20.H1_H1 ;  /* 0x30000014ffc11230 */ /* 0x000fc60000004100 */
        /* <DEDUP_REMOVED lines=14> */
.L_x_14042:
        /* <DEDUP_REMOVED lines=13> */
.L_x_14044:
[----:B------:R-:W-:Y:S05]  /*32a0*/  BSYNC.RECONVERGENT B3 ;  /* 0x0000000000037941 */ /* 0x000fea0003800200 */
.L_x_14043:
        /* <DEDUP_REMOVED lines=53> */
.L_x_14041:
[----:B------:R-:W-:Y:S05]  /*3600*/  BSYNC.RECONVERGENT B2 ;  /* 0x0000000000027941 */ /* 0x000fea0003800200 */
.L_x_14040:
[----:B------:R-:W-:Y:S01]  /*3610*/  I2FP.F32.U32 R4, R4 ;  /* 0x0000000400047245 */ /* 0x000fe20000201000 */
[----:B------:R-:W-:Y:S01]  /*3620*/  HADD2.F32 R188, -RZ, R189.H0_H0 ;  /* 0x200000bdffbc7230 */ /* 0x000fe20000004100 */
[----:B------:R-:W-:Y:S01]  /*3630*/  ISETP.NE.AND P2, PT, R212, 0x1, PT ;  /* 0x00000001d400780c */ /* 0x000fe20003f45270 */
[----:B------:R-:W-:Y:S01]  /*3640*/  BSSY.RECONVERGENT B2, `(.L_x_14045) ;  /* 0x0000059000027945 */ /* 0x000fe20003800200 */
[----:B------:R-:W-:Y:S01]  /*3650*/  LOP3.LUT R201, R201, 0xfffffffb, RZ, 0xc0, !PT ;  /* 0xfffffffbc9c97812 */ /* 0x000fe200078ec0ff */
[----:B------:R-:W-:Y:S01]  /*3660*/  FFMA.FTZ R193, R4, R233, 1.1641532182693481445e-10 ;  /* 0x2f00000004c17423 */ /* 0x000fe200000100e9 */
[----:B------:R-:W-:Y:S01]  /*3670*/  FMUL.FTZ R188, R188, R243 ;  /* 0x000000f3bcbc7220 */ /* 0x000fe20000410000 */
[----:B------:R-:W-:Y:S02]  /*3680*/  @P1 HADD2.F32 R4, -RZ, R21.H0_H0 ;  /* 0x20000015ff041230 */ /* 0x000fe40000004100 */
[----:B------:R-:W-:Y:S01]  /*3690*/  HFMA2 R192, -RZ, RZ, 0, 1.1920928955078125e-07 ;  /* 0x00000002ffc07431 */ /* 0x000fe200000001ff */
        /* <DEDUP_REMOVED lines=16> */
.L_x_14047:
        /* <DEDUP_REMOVED lines=13> */
.L_x_14049:
[----:B------:R-:W-:Y:S05]  /*3870*/  BSYNC.RECONVERGENT B3 ;  /* 0x0000000000037941 */ /* 0x000fea0003800200 */
.L_x_14048:
        /* <DEDUP_REMOVED lines=53> */
.L_x_14046:
[----:B------:R-:W-:Y:S05]  /*3bd0*/  BSYNC.RECONVERGENT B2 ;  /* 0x0000000000027941 */ /* 0x000fea0003800200 */
.L_x_14045:
        /* <DEDUP_REMOVED lines=8> */
[----:B------:R-:W-:Y:S01]  /*3c60*/  FSETP.GTU.FTZ.AND P2, PT, R189, R242, PT ;  /* 0x000000f2bd00720b */ /* 0x000fe20003f5c000 */
[----:B------:R-:W-:-:S03]  /*3c70*/  @P1 HADD2.F32 R189, -RZ, R21.H1_H1 ;  /* 0x30000015ffbd1230 */ /* 0x000fc60000004100 */
        /* <DEDUP_REMOVED lines=15> */
.L_x_14052:
        /* <DEDUP_REMOVED lines=13> */
.L_x_14054:
[----:B------:R-:W-:Y:S05]  /*3e40*/  BSYNC.RECONVERGENT B3 ;  /* 0x0000000000037941 */ /* 0x000fea0003800200 */
.L_x_14053:
        /* <DEDUP_REMOVED lines=52> */
[----:B------:R-:W-:-:S07]  /*4190*/  MOV R194, R188 ;  /* 0x000000bc00c27202 */ /* 0x000fce0000000f00 */
.L_x_14051:
[----:B------:R-:W-:Y:S05]  /*41a0*/  BSYNC.RECONVERGENT B2 ;  /* 0x0000000000027941 */ /* 0x000fea0003800200 */
.L_x_14050:
[----:B------:R-:W-:Y:S01]  /*41b0*/  I2FP.F32.U32 R4, R4 ;  /* 0x0000000400047245 */ /* 0x000fe20000201000 */
[----:B------:R-:W-:Y:S01]  /*41c0*/  HADD2.F32 R188, -RZ, R190.H0_H0 ;  /* 0x200000beffbc7230 */ /* 0x000fe20000004100 */
[----:B------:R-:W-:Y:S01]  /*41d0*/  ISETP.NE.AND P3, PT, R193, 0x1, PT ;  /* 0x00000001c100780c */ /* 0x000fe20003f65270 */
[----:B------:R-:W-:Y:S02]  /*41e0*/  BSSY.RECONVERGENT B2, `(.L_x_14055) ;  /* 0x0000057000027945 */ /* 0x000fe40003800200 */
[----:B------:R-:W-:Y:S01]  /*41f0*/  FFMA.FTZ R189, R4, R233, 1.1641532182693481445e-10 ;  /* 0x2f00000004bd7423 */ /* 0x000fe200000100e9 */
[----:B------:R-:W-:Y:S01]  /*4200*/  FMUL.FTZ R188, R188, R243 ;  /* 0x000000f3bcbc7220 */ /* 0x000fe20000410000 */
[----:B------:R-:W-:-:S03]  /*4210*/  @P1 HADD2.F32 R4, -RZ, R22.H0_H0 ;  /* 0x20000016ff041230 */ /* 0x000fc60000004100 */
[----:B------:R-:W-:-:S04]  /*4220*/  FSETP.GTU.FTZ.AND P2, PT, R189, R242, PT ;  /* 0x000000f2bd00720b */ /* 0x000fc80003f5c000 */
[----:B------:R-:W-:Y:S01]  /*4230*/  FSEL R213, R188, RZ, !P2 ;  /* 0x000000ffbcd57208 */ /* 0x000fe20005000000 */
[----:B------:R-:W-:Y:S01]  /*4240*/  IMAD.MOV.U32 R188, RZ, RZ, 0x2 ;  /* 0x00000002ffbc7424 */ /* 0x000fe200078e00ff */
        /* <DEDUP_REMOVED lines=13> */
.L_x_14057:
        /* <DEDUP_REMOVED lines=13> */
.L_x_14059:
[----:B------:R-:W-:Y:S05]  /*43f0*/  BSYNC.RECONVERGENT B3 ;  /* 0x0000000000037941 */ /* 0x000fea0003800200 */
.L_x_14058:
        /* <DEDUP_REMOVED lines=53> */
.L_x_14056:
[----:B------:R-:W-:Y:S05]  /*4750*/  BSYNC.RECONVERGENT B2 ;  /* 0x0000000000027941 */ /* 0x000fea0003800200 */
.L_x_14055:
        /* <DEDUP_REMOVED lines=23> */
.L_x_14062:
        /* <DEDUP_REMOVED lines=13> */
.L_x_14064:
[----:B------:R-:W-:Y:S05]  /*49a0*/  BSYNC.RECONVERGENT B3 ;  /* 0x0000000000037941 */ /* 0x000fea0003800200 */
.L_x_14063:
        /* <DEDUP_REMOVED lines=49> */
[----:B------:R-:W-:-:S04]  /*4cc0*/  IMAD.WIDE.U32 R188, R4, -0x2daee0ad, RZ ;  /* 0xd2511f5304bc7825 */ /* 0x000fc800078e00ff */
[----:B------:R-:W-:Y:S01]  /*4cd0*/  IMAD.MOV.U32 R4, RZ, RZ, R194 ;  /* 0x000000ffff047224 */ /* 0x000fe200078e00c2 */
[----:B------:R-:W-:Y:S01]  /*4ce0*/  LOP3.LUT R2, R2, UR23, R189, 0x96, !PT ;  /* 0x0000001702027c12 */ /* 0x000fe2000f8e96bd */
[----:B------:R-:W-:-:S07]  /*4cf0*/  IMAD.MOV.U32 R194, RZ, RZ, R188 ;  /* 0x000000ffffc27224 */ /* 0x000fce00078e00bc */
.L_x_14061:
[----:B------:R-:W-:Y:S05]  /*4d00*/  BSYNC.RECONVERGENT B2 ;  /* 0x0000000000027941 */ /* 0x000fea0003800200 */
.L_x_14060:
[----:B------:R-:W-:Y:S01]  /*4d10*/  I2FP.F32.U32 R4, R4 ;  /* 0x0000000400047245 */ /* 0x000fe20000201000 */
[----:B------:R-:W-:Y:S01]  /*4d20*/  BSSY.RECONVERGENT B2, `(.L_x_14065) ;  /* 0x0000059000027945 */ /* 0x000fe20003800200 */
[----:B------:R-:W-:-:S03]  /*4d30*/  ISETP.NE.AND P5, PT, R192, 0x1, PT ;  /* 0x00000001c000780c */ /* 0x000fc60003fa5270 */
[----:B------:R-:W-:Y:S01]  /*4d40*/  FFMA.FTZ R189, R4, R233, 1.1641532182693481445e-10 ;  /* 0x2f00000004bd7423 */ /* 0x000fe200000100e9 */
[----:B------:R-:W-:-:S04]  /*4d50*/  HADD2.F32 R4, -RZ, R191.H0_H0 ;  /* 0x200000bfff047230 */ /* 0x000fc80000004100 */
[----:B------:R-:W-:Y:S01]  /*4d60*/  FSETP.GTU.FTZ.AND P4, PT, R189, R242, PT ;  /* 0x000000f2bd00720b */ /* 0x000fe20003f9c000 */
[----:B------:R-:W-:Y:S01]  /*4d70*/  FMUL.FTZ R4, R4, R243 ;  /* 0x000000f304047220 */ /* 0x000fe20000410000 */
[----:B------:R-:W-:-:S04]  /*4d80*/  @P1 HADD2.F32 R189, -RZ, R23.H0_H0 ;  /* 0x20000017ffbd1230 */ /* 0x000fc80000004100 */
[----:B------:R-:W-:Y:S01]  /*4d90*/  FSEL R224, R4, RZ, !P4 ;  /* 0x000000ff04e07208 */ /* 0x000fe20006000000 */
[----:B------:R-:W-:Y:S01]  /*4da0*/  HFMA2 R4, -RZ, RZ, 0, 1.1920928955078125e-07 ;  /* 0x00000002ff047431 */ /* 0x000fe200000001ff */
        /* <DEDUP_REMOVED lines=13> */
.L_x_14067:
        /* <DEDUP_REMOVED lines=13> */
.L_x_14069:
[----:B------:R-:W-:Y:S05]  /*4f50*/  BSYNC.RECONVERGENT B3 ;  /* 0x0000000000037941 */ /* 0x000fea0003800200 */
.L_x_14068:
        /* <DEDUP_REMOVED lines=53> */
.L_x_14066:
[----:B------:R-:W-:Y:S05]  /*52b0*/  BSYNC.RECONVERGENT B2 ;  /* 0x0000000000027941 */ /* 0x000fea0003800200 */
.L_x_14065:
[----:B------:R-:W-:Y:S02]  /*52c0*/  I2FP.F32.U32 R188, R189 ;  /* 0x000000bd00bc7245 */ /* 0x000fe40000201000 */
[----:B------:R-:W-:Y:S02]  /*52d0*/  PRMT R190, R244, 0x5410, R190 ;  /* 0x00005410f4be7816 */ /* 0x000fe400000000be */
[----:B------:R-:W-:Y:S01]  /*52e0*/  PRMT R189, R239, 0x5410, R241 ;  /* 0x00005410efbd7816 */ /* 0x000fe200000000f1 */
[----:B------:R-:W-:Y:S01]  /*52f0*/  FFMA.FTZ R233, R188, R233, 1.1641532182693481445e-10 ;  /* 0x2f000000bce97423 */ /* 0x000fe200000100e9 */
[----:B------:R-:W-:-:S04]  /*5300*/  HADD2.F32 R188, -RZ, R191.H1_H1 ;  /* 0x300000bfffbc7230 */ /* 0x000fc80000004100 */
[----:B------:R-:W-:Y:S01]  /*5310*/  FSETP.GTU.FTZ.AND P5, PT, R233, R242, PT ;  /* 0x000000f2e900720b */ /* 0x000fe20003fbc000 */
[----:B------:R-:W-:-:S05]  /*5320*/  FMUL.FTZ R188, R188, R243 ;  /* 0x000000f3bcbc7220 */ /* 0x000fca0000410000 */
[----:B------:R-:W-:Y:S01]  /*5330*/  FSEL R233, R188, RZ, !P5 ;  /* 0x000000ffbce97208 */ /* 0x000fe20006800000 */
[----:B------:R-:W-:Y:S01]  /*5340*/  @P1 HADD2.F32 R188, -RZ, R23.H1_H1 ;  /* 0x30000017ffbc1230 */ /* 0x000fe20000004100 */
[----:B------:R-:W-:-:S04]  /*5350*/  PLOP3.LUT P5, PT, P5, PT, PT, 0x8, 0x80 ;  /* 0x000000000080781c */ /* 0x000fc80002fae170 */
[----:B------:R-:W-:Y:S01]  /*5360*/  @P1 FADD.FTZ R233, R188, R233 ;  /* 0x000000e9bce91221 */ /* 0x000fe20000010000 */
[----:B------:R-:W-:-:S04]  /*5370*/  PRMT R188, R195, 0x5410, R238 ;  /* 0x00005410c3bc7816 */ /* 0x000fc800000000ee */
[----:B------:R-:W-:-:S04]  /*5380*/  F2FP.F16.F32.PACK_AB R191, RZ, R233 ;  /* 0x000000e9ffbf723e */ /* 0x000fc800000000ff */
[----:B------:R-:W-:Y:S01]  /*5390*/  PRMT R191, R240, 0x5410, R191 ;  /* 0x00005410f0bf7816 */ /* 0x000fe200000000bf */
[----:B------:R-:W-:Y:S06]  /*53a0*/  BRA `(.L_x_14070) ;  /* 0x0000005800e47947 */ /* 0x000fec0003800000 */
.L_x_14029:
        /* <DEDUP_REMOVED lines=16> */
.L_x_14073:
        /* <DEDUP_REMOVED lines=13> */
.L_x_14075:
[----:B------:R-:W-:Y:S05]  /*5580*/  BSYNC.RECONVERGENT B3 ;  /* 0x0000000000037941 */ /* 0x000fea0003800200 */
.L_x_14074:
        /* <DEDUP_REMOVED lines=51> */
.L_x_14072:
[----:B------:R-:W-:Y:S05]  /*58c0*/  BSYNC.RECONVERGENT B2 ;  /* 0x0000000000027941 */ /* 0x000fea0003800200 */
.L_x_14071:
        /* <DEDUP_REMOVED lines=25> */
.L_x_14078:
        /* <DEDUP_REMOVED lines=13> */
.L_x_14080:
[----:B------:R-:W-:Y:S05]  /*5b30*/  BSYNC.RECONVERGENT B3 ;  /* 0x0000000000037941 */ /* 0x000fea0003800200 */
.L_x_14079:
        /* <DEDUP_REMOVED lines=52> */
.L_x_14077:
[----:B------:R-:W-:Y:S05]  /*5e80*/  BSYNC.RECONVERGENT B2 ;  /* 0x0000000000027941 */ /* 0x000fea0003800200 */
.L_x_14076:
        /* <DEDUP_REMOVED lines=9> */
[----:B------:R-:W-:Y:S01]  /*5f20*/  HFMA2 R10, -RZ, RZ, 0, 1.1920928955078125e-07 ;  /* 0x00000002ff0a7431 */ /* 0x000fe200000001ff */
        /* <DEDUP_REMOVED lines=15> */
.L_x_14083:
        /* <DEDUP_REMOVED lines=13> */
.L_x_14085:
[----:B------:R-:W-:Y:S05]  /*60f0*/  BSYNC.RECONVERGENT B3 ;  /* 0x0000000000037941 */ /* 0x000fea0003800200 */
.L_x_14084:
        /* <DEDUP_REMOVED lines=53> */
.L_x_14082:
[----:B------:R-:W-:Y:S05]  /*6450*/  BSYNC.RECONVERGENT B2 ;  /* 0x0000000000027941 */ /* 0x000fea0003800200 */
.L_x_14081:
[----:B------:R-:W-:Y:S01]  /*6460*/  I2FP.F32.U32 R4, R4 ;  /* 0x0000000400047245 */ /* 0x000fe20000201000 */
[----:B------:R-:W-:Y:S01]  /*6470*/  HADD2.F32 R188, -RZ, R188.H1_H1 ;  /* 0x300000bcffbc7230 */ /* 0x000fe20000004100 */
[----:B------:R-:W-:Y:S01]  /*6480*/  ISETP.NE.AND P3, PT, R10, 0x1, PT ;  /* 0x000000010a00780c */ /* 0x000fe20003f65270 */
[----:B------:R-:W-:Y:S01]  /*6490*/  BSSY.RECONVERGENT B2, `(.L_x_14086) ;  /* 0x0000056000027945 */ /* 0x000fe20003800200 */
[----:B------:R-:W-:Y:S01]  /*64a0*/  LOP3.LUT R201, R201, 0xfffffff7, RZ, 0xc0, !PT ;  /* 0xfffffff7c9c97812 */ /* 0x000fe200078ec0ff */
[----:B------:R-:W-:Y:S01]  /*64b0*/  FFMA.FTZ R4, R4, R241, 1.1641532182693481445e-10 ;  /* 0x2f00000004047423 */ /* 0x000fe200000100f1 */
[----:B------:R-:W-:Y:S01]  /*64c0*/  IMAD.MOV.U32 R13, RZ, RZ, 0x2 ;  /* 0x00000002ff0d7424 */ /* 0x000fe200078e00ff */
[----:B------:R-:W-:-:S03]  /*64d0*/  MOV R9, R6 ;  /* 0x0000000600097202 */ /* 0x000fc60000000f00 */
        /* <DEDUP_REMOVED lines=14> */
.L_x_14088:
        /* <DEDUP_REMOVED lines=13> */
.L_x_14090:
[----:B------:R-:W-:Y:S05]  /*6690*/  BSYNC.RECONVERGENT B3 ;  /* 0x0000000000037941 */ /* 0x000fea0003800200 */
.L_x_14089:
        /* <DEDUP_REMOVED lines=53> */
.L_x_14087:
[----:B------:R-:W-:Y:S05]  /*69f0*/  BSYNC.RECONVERGENT B2 ;  /* 0x0000000000027941 */ /* 0x000fea0003800200 */
.L_x_14086:
        /* <DEDUP_REMOVED lines=9> */
[----:B------:R-:W-:-:S04]  /*6a90*/  IMAD.MOV.U32 R12, RZ, RZ, 0x2 ;  /* 0x00000002ff0c7424 */ /* 0x000fc800078e00ff */
        /* <DEDUP_REMOVED lines=15> */
.L_x_14093:
        /* <DEDUP_REMOVED lines=13> */
.L_x_14095:
[----:B------:R-:W-:Y:S05]  /*6c60*/  BSYNC.RECONVERGENT B3 ;  /* 0x0000000000037941 */ /* 0x000fea0003800200 */
.L_x_14094:
        /* <DEDUP_REMOVED lines=53> */
.L_x_14092:
[----:B------:R-:W-:Y:S05]  /*6fc0*/  BSYNC.RECONVERGENT B2 ;  /* 0x0000000000027941 */ /* 0x000fea0003800200 */
.L_x_14091:
[----:B------:R-:W-:Y:S01]  /*6fd0*/  I2FP.F32.U32 R4, R4 ;  /* 0x0000000400047245 */ /* 0x000fe20000201000 */
[----:B------:R-:W-:Y:S01]  /*6fe0*/  HADD2.F32 R10, -RZ, R189.H0_H0 ;  /* 0x200000bdff0a7230 */ /* 0x000fe20000004100 */
        /* <DEDUP_REMOVED lines=20> */
.L_x_14098:
        /* <DEDUP_REMOVED lines=13> */
.L_x_14100:
[----:B------:R-:W-:Y:S05]  /*7200*/  BSYNC.RECONVERGENT B3 ;  /* 0x0000000000037941 */ /* 0x000fea0003800200 */
.L_x_14099:
        /* <DEDUP_REMOVED lines=53> */
.L_x_14097:
[----:B------:R-:W-:Y:S05]  /*7560*/  BSYNC.RECONVERGENT B2 ;  /* 0x0000000000027941 */ /* 0x000fea0003800200 */
.L_x_14096:
        /* <DEDUP_REMOVED lines=25> */
.L_x_14103:
        /* <DEDUP_REMOVED lines=13> */
.L_x_14105:
[----:B------:R-:W-:Y:S05]  /*77d0*/  BSYNC.RECONVERGENT B3 ;  /* 0x0000000000037941 */ /* 0x000fea0003800200 */
.L_x_14104:
        /* <DEDUP_REMOVED lines=53> */
.L_x_14102:
[----:B------:R-:W-:Y:S05]  /*7b30*/  BSYNC.RECONVERGENT B2 ;  /* 0x0000000000027941 */ /* 0x000fea0003800200 */
.L_x_14101:
        /* <DEDUP_REMOVED lines=22> */
.L_x_14108:
        /* <DEDUP_REMOVED lines=13> */
.L_x_14110:
[----:B------:R-:W-:Y:S05]  /*7d70*/  BSYNC.RECONVERGENT B3 ;  /* 0x0000000000037941 */ /* 0x000fea0003800200 */
.L_x_14109:
        /* <DEDUP_REMOVED lines=53> */
.L_x_14107:
[----:B------:R-:W-:Y:S05]  /*80d0*/  BSYNC.RECONVERGENT B2 ;  /* 0x0000000000027941 */ /* 0x000fea0003800200 */
.L_x_14106:
[----:B------:R-:W-:Y:S01]  /*80e0*/  I2FP.F32.U32 R12, R11 ;  /* 0x0000000b000c7245 */ /* 0x000fe20000201000 */
[----:B------:R-:W-:Y:S01]  /*80f0*/  HADD2.F32 R14, -RZ, R25.H1_H1 ;  /* 0x30000019ff0e7230 */ /* 0x000fe20000004100 */
[----:B------:R-:W-:Y:S01]  /*8100*/  BSSY.RECONVERGENT B2, `(.L_x_14111) ;  /* 0x000005a000027945 */ /* 0x000fe20003800200 */
[----:B------:R-:W-:Y:S02]  /*8110*/  @P1 HADD2.F32 R189, -RZ, R21.H1_H1 ;  /* 0x30000015ffbd1230 */ /* 0x000fe40000004100 */
[----:B------:R-:W-:Y:S01]  /*8120*/  FFMA.FTZ R12, R12, R241, 1.1641532182693481445e-10 ;  /* 0x2f0000000c0c7423 */ /* 0x000fe200000100f1 */
[----:B------:R-:W-:-:S04]  /*8130*/  FMUL.FTZ R14, R14, R233 ;  /* 0x000000e90e0e7220 */ /* 0x000fc80000410000 */
[----:B------:R-:W-:-:S04]  /*8140*/  FSETP.GTU.FTZ.AND P2, PT, R12, R15, PT ;  /* 0x0000000f0c00720b */ /* 0x000fc80003f5c000 */
[----:B------:R-:W-:Y:S01]  /*8150*/  FSEL R13, R14, RZ, !P2 ;  /* 0x000000ff0e0d7208 */ /* 0x000fe20005000000 */
[----:B------:R-:W-:Y:S01]  /*8160*/  HFMA2 R14, -RZ, RZ, 0, 1.1920928955078125e-07 ;  /* 0x00000002ff0e7431 */ /* 0x000fe200000001ff */
        /* <DEDUP_REMOVED lines=16> */
.L_x_14113:
        /* <DEDUP_REMOVED lines=13> */
.L_x_14115:
[----:B------:R-:W-:Y:S05]  /*8340*/  BSYNC.RECONVERGENT B3 ;  /* 0x0000000000037941 */ /* 0x000fea0003800200 */
.L_x_14114:
        /* <DEDUP_REMOVED lines=53> */
.L_x_14112:
[----:B------:R-:W-:Y:S05]  /*86a0*/  BSYNC.RECONVERGENT B2 ;  /* 0x0000000000027941 */ /* 0x000fea0003800200 */
.L_x_14111:
        /* <DEDUP_REMOVED lines=20> */
.L_x_14118:
        /* <DEDUP_REMOVED lines=13> */
.L_x_14120:
[----:B------:R-:W-:Y:S05]  /*88c0*/  BSYNC.RECONVERGENT B3 ;  /* 0x0000000000037941 */ /* 0x000fea0003800200 */
.L_x_14119:
        /* <DEDUP_REMOVED lines=53> */
.L_x_14117:
[----:B------:R-:W-:Y:S05]  /*8c20*/  BSYNC.RECONVERGENT B2 ;  /* 0x0000000000027941 */ /* 0x000fea0003800200 */
.L_x_14116:
        /* <DEDUP_REMOVED lines=25> */
.L_x_14123:
        /* <DEDUP_REMOVED lines=13> */
.L_x_14125:
[----:B------:R-:W-:Y:S05]  /*8e90*/  BSYNC.RECONVERGENT B3 ;  /* 0x0000000000037941 */ /* 0x000fea0003800200 */
.L_x_14124:
        /* <DEDUP_REMOVED lines=52> */
[----:B------:R-:W-:-:S07]  /*91e0*/  LOP3.LUT R2, R2, UR23, R189, 0x96, !PT ;  /* 0x0000001702027c12 */ /* 0x000fce000f8e96bd */
.L_x_14122:
[----:B------:R-:W-:Y:S05]  /*91f0*/  BSYNC.RECONVERGENT B2 ;  /* 0x0000000000027941 */ /* 0x000fea0003800200 */
.L_x_14121:
        /* <DEDUP_REMOVED lines=20> */
.L_x_14128:
        /* <DEDUP_REMOVED lines=13> */
.L_x_14130:
[----:B------:R-:W-:Y:S05]  /*9410*/  BSYNC.RECONVERGENT B3 ;  /* 0x0000000000037941 */ /* 0x000fea0003800200 */
.L_x_14129:
        /* <DEDUP_REMOVED lines=53> */
.L_x_14127:
[----:B------:R-:W-:Y:S05]  /*9770*/  BSYNC.RECONVERGENT B2 ;  /* 0x0000000000027941 */ /* 0x000fea0003800200 */
.L_x_14126:
        /* <DEDUP_REMOVED lines=25> */
.L_x_14133:
        /* <DEDUP_REMOVED lines=13> */
.L_x_14135:
[----:B------:R-:W-:Y:S05]  /*99e0*/  BSYNC.RECONVERGENT B3 ;  /* 0x0000000000037941 */ /* 0x000fea0003800200 */
.L_x_14134:
[----:B------:R-:W-:Y:S01]  /*99f0*/  LOP3.LUT R242, R5, UR5, R3, 0x96, !PT ;  /* 0x0000000505f27c12 */ /* 0x000fe2000f8e9603 */
[----:B------:R-:W-:Y:S01]  /*9a00*/  IMAD.WIDE.U32 R188, R198, -0x326172a9, RZ ;  /* 0xcd9e8d57c6bc7825 */ /* 0x000fe200078e00ff */
[----:B------:R-:W-:Y:S01]  /*9a10*/  UIADD3 UR23, UPT, UPT, UR4, -0x61c88647, URZ ;  /* 0x9e3779b904177890 */ /* 0x000fe2000fffe0ff */
[----:B------:R-:W-:Y:S02]  /*9a20*/  MOV R4, R194 ;  /* 0x000000c200047202 */ /* 0x000fe40000000f00 */
        /* <DEDUP_REMOVED lines=48> */
[----:B------:R-:W-:-:S07]  /*9d30*/  IMAD.MOV.U32 R188, RZ, RZ, RZ ;  /* 0x000000ffffbc7224 */ /* 0x000fce00078e00ff */
.L_x_14132:
[----:B------:R-:W-:Y:S05]  /*9d40*/  BSYNC.RECONVERGENT B2 ;  /* 0x0000000000027941 */ /* 0x000fea0003800200 */
.L_x_14131:
[----:B------:R-:W-:Y:S01]  /*9d50*/  I2FP.F32.U32 R4, R4 ;  /* 0x0000000400047245 */ /* 0x000fe20000201000 */
[----:B------:R-:W-:Y:S01]  /*9d60*/  HADD2.F32 R14, -RZ, R191.H0_H0 ;  /* 0x200000bfff0e7230 */ /* 0x000fe20000004100 */
[----:B------:R-:W-:Y:S01]  /*9d70*/  ISETP.NE.AND P5, PT, R188, 0x1, PT ;  /* 0x00000001bc00780c */ /* 0x000fe20003fa5270 */
[----:B------:R-:W-:Y:S01]  /*9d80*/  BSSY.RECONVERGENT B2, `(.L_x_14136) ;  /* 0x0000054000027945 */ /* 0x000fe20003800200 */
[----:B------:R-:W-:Y:S02]  /*9d90*/  HFMA2 R242, -RZ, RZ, 0, 1.1920928955078125e-07 ;  /* 0x00000002fff27431 */ /* 0x000fe400000001ff */
        /* <DEDUP_REMOVED lines=15> */
.L_x_14138:
        /* <DEDUP_REMOVED lines=13> */
.L_x_14140:
[----:B------:R-:W-:Y:S05]  /*9f60*/  BSYNC.RECONVERGENT B3 ;  /* 0x0000000000037941 */ /* 0x000fea0003800200 */
.L_x_14139:
        /* <DEDUP_REMOVED lines=51> */
[----:B------:R-:W-:Y:S01]  /*a2a0*/  IMAD.MOV.U32 R242, RZ, RZ, RZ ;  /* 0x000000fffff27224 */ /* 0x000fe200078e00ff */
[----:B------:R-:W-:-:S07]  /*a2b0*/  MOV R194, R188 ;  /* 0x000000bc00c27202 */ /* 0x000fce0000000f00 */
.L_x_14137:
[----:B------:R-:W-:Y:S05]  /*a2c0*/  BSYNC.RECONVERGENT B2 ;  /* 0x0000000000027941 */ /* 0x000fea0003800200 */
.L_x_14136:
[----:B------:R-:W-:Y:S01]  /*a2d0*/  I2FP.F32.U32 R14, R14 ;  /* 0x0000000e000e7245 */ /* 0x000fe20000201000 */
[----:B------:R-:W-:Y:S01]  /*a2e0*/  HADD2.F32 R188, -RZ, R27.H0_H0 ;  /* 0x2000001bffbc7230 */ /* 0x000fe20000004100 */
        /* <DEDUP_REMOVED lines=9> */
[----:B------:R-:W-:-:S05]  /*a380*/  @P1 HADD2.F32 R189, -RZ, R23.H0_H0 ;  /* 0x20000017ffbd1230 */ /* 0x000fca0000004100 */
        /* <DEDUP_REMOVED lines=13> */
.L_x_14143:
        /* <DEDUP_REMOVED lines=13> */
.L_x_14145:
[----:B------:R-:W-:Y:S05]  /*a530*/  BSYNC.RECONVERGENT B3 ;  /* 0x0000000000037941 */ /* 0x000fea0003800200 */
.L_x_14144:
        /* <DEDUP_REMOVED lines=53> */
.L_x_14142:
[----:B------:R-:W-:Y:S05]  /*a890*/  BSYNC.RECONVERGENT B2 ;  /* 0x0000000000027941 */ /* 0x000fea0003800200 */
.L_x_14141:
[----:B------:R-:W-:Y:S01]  /*a8a0*/  I2FP.F32.U32 R4, R4 ;  /* 0x0000000400047245 */ /* 0x000fe20000201000 */
[----:B------:R-:W-:Y:S01]  /*a8b0*/  HADD2.F32 R188, -RZ, R191.H1_H1 ;  /* 0x300000bfffbc7230 */ /* 0x000fe20000004100 */
[----:B------:R-:W-:Y:S01]  /*a8c0*/  ISETP.NE.AND P6, PT, R243, 0x1, PT ;  /* 0x00000001f300780c */ /* 0x000fe20003fc5270 */
[----:B------:R-:W-:Y:S01]  /*a8d0*/  BSSY.RECONVERGENT B2, `(.L_x_14146) ;  /* 0x0000056000027945 */ /* 0x000fe20003800200 */
[----:B------:R-:W-:Y:S01]  /*a8e0*/  MOV R189, R6 ;  /* 0x0000000600bd7202 */ /* 0x000fe20000000f00 */
[----:B------:R-:W-:Y:S01]  /*a8f0*/  FFMA.FTZ R4, R4, R241, 1.1641532182693481445e-10 ;  /* 0x2f00000004047423 */ /* 0x000fe200000100f1 */
[----:B------:R-:W-:-:S04]  /*a900*/  FMUL.FTZ R188, R188, R233 ;  /* 0x000000e9bcbc7220 */ /* 0x000fc80000410000 */
        /* <DEDUP_REMOVED lines=13> */
.L_x_14148:
        /* <DEDUP_REMOVED lines=15> */
.L_x_14150:
[----:B------:R-:W-:Y:S05]  /*aad0*/  BSYNC.RECONVERGENT B3 ;  /* 0x0000000000037941 */ /* 0x000fea0003800200 */
.L_x_14149:
        /* <DEDUP_REMOVED lines=49> */
[----:B------:R-:W-:Y:S01]  /*adf0*/  HFMA2 R4, -RZ, RZ, 0, 0 ;  /* 0x00000000ff047431 */ /* 0x000fe200000001ff */
[----:B------:R-:W-:Y:S01]  /*ae00*/  LOP3.LUT R2, R2, UR23, R189, 0x96, !PT ;  /* 0x0000001702027c12 */ /* 0x000fe2000f8e96bd */
[----:B------:R-:W-:Y:S02]  /*ae10*/  IMAD.MOV.U32 R189, RZ, RZ, R194 ;  /* 0x000000ffffbd7224 */ /* 0x000fe400078e00c2 */
[----:B------:R-:W-:-:S07]  /*ae20*/  IMAD.MOV.U32 R194, RZ, RZ, R188 ;  /* 0x000000ffffc27224 */ /* 0x000fce00078e00bc */
.L_x_14147:
[----:B------:R-:W-:Y:S05]  /*ae30*/  BSYNC.RECONVERGENT B2 ;  /* 0x0000000000027941 */ /* 0x000fea0003800200 */
.L_x_14146:
[----:B------:R-:W-:Y:S01]  /*ae40*/  I2FP.F32.U32 R188, R189 ;  /* 0x000000bd00bc7245 */ /* 0x000fe20000201000 */
[----:B------:R-:W-:Y:S01]  /*ae50*/  HADD2.F32 R242, -RZ, R27.H1_H1 ;  /* 0x3000001bfff27230 */ /* 0x000fe20000004100 */
[----:B------:R-:W-:Y:S02]  /*ae60*/  PRMT R190, R240, 0x5410, R190 ;  /* 0x00005410f0be7816 */ /* 0x000fe400000000be */
[----:B------:R-:W-:Y:S01]  /*ae70*/  PRMT R189, R195, 0x5410, R239 ;  /* 0x00005410c3bd7816 */ /* 0x000fe200000000ef */
[----:B------:R-:W-:Y:S01]  /*ae80*/  FFMA.FTZ R188, R188, R241, 1.1641532182693481445e-10 ;  /* 0x2f000000bcbc7423 */ /* 0x000fe200000100f1 */
[----:B------:R-:W-:-:S04]  /*ae90*/  FMUL.FTZ R242, R242, R233 ;  /* 0x000000e9f2f27220 */ /* 0x000fc80000410000 */
[----:B------:R-:W-:Y:S01]  /*aea0*/  FSETP.GTU.FTZ.AND P6, PT, R188, R15, PT ;  /* 0x0000000fbc00720b */ /* 0x000fe20003fdc000 */
[----:B------:R-:W-:-:S03]  /*aeb0*/  @P1 HADD2.F32 R188, -RZ, R23.H1_H1 ;  /* 0x30000017ffbc1230 */ /* 0x000fc60000004100 */
[----:B------:R-:W-:Y:S02]  /*aec0*/  FSEL R242, R242, RZ, !P6 ;  /* 0x000000fff2f27208 */ /* 0x000fe40007000000 */
[----:B------:R-:W-:-:S03]  /*aed0*/  SEL R15, RZ, 0x1, P6 ;  /* 0x00000001ff0f7807 */ /* 0x000fc60003000000 */
[----:B------:R-:W-:-:S04]  /*aee0*/  FADD.FTZ R191, R191, R242 ;  /* 0x000000f2bfbf7221 */ /* 0x000fc80000010000 */
[--C-:B------:R-:W-:Y:S01]  /*aef0*/  @P1 FADD.FTZ R233, R188, R191.reuse ;  /* 0x000000bfbce91221 */ /* 0x100fe20000010000 */
[----:B------:R-:W-:Y:S01]  /*af00*/  @!P1 IMAD.MOV.U32 R233, RZ, RZ, R191 ;  /* 0x000000ffffe99224 */ /* 0x000fe200078e00bf */
[----:B------:R-:W-:-:S04]  /*af10*/  PRMT R188, R192, 0x5410, R193 ;  /* 0x00005410c0bc7816 */ /* 0x000fc800000000c1 */
[----:B------:R-:W-:-:S04]  /*af20*/  F2FP.F16.F32.PACK_AB R191, RZ, R233 ;  /* 0x000000e9ffbf723e */ /* 0x000fc800000000ff */
[----:B------:R-:W-:-:S07]  /*af30*/  PRMT R191, R238, 0x5410, R191 ;  /* 0x00005410eebf7816 */ /* 0x000fce00000000bf */
.L_x_14070:
        /* <DEDUP_REMOVED lines=43> */
.L_x_14151:
[----:B0-----:R-:W-:Y:S01]  /*b1f0*/  MOV R238, R194 ;  /* 0x000000c200ee7202 */ /* 0x001fe20000000f00 */
[----:B------:R-:W-:-:S07]  /*b200*/  VIADD R192, R222, 0x20 ;  /* 0x00000020dec07836 */ /* 0x000fce0000000000 */
.L_x_14028:
[----:B------:R-:W-:Y:S05]  /*b210*/  BSYNC.RECONVERGENT B1 ;  /* 0x0000000000017941 */ /* 0x000fea0003800200 */
.L_x_14027:
        /* <DEDUP_REMOVED lines=35> */
.L_x_14157:
        /* <DEDUP_REMOVED lines=13> */
.L_x_14159:
[----:B------:R-:W-:Y:S05]  /*b520*/  BSYNC.RECONVERGENT B3 ;  /* 0x0000000000037941 */ /* 0x000fea0003800200 */
.L_x_14158:
        /* <DEDUP_REMOVED lines=52> */
.L_x_14156:
[----:B------:R-:W-:Y:S05]  /*b870*/  BSYNC.RECONVERGENT B2 ;  /* 0x0000000000027941 */ /* 0x000fea0003800200 */
.L_x_14155:
[----:B------:R-:W1:Y:S01]  /*b880*/  LDC R241, c[0x0][0x404] ;  /* 0x00010100fff17b82 */ /* 0x000e620000000800 */
[----:B------:R-:W-:Y:S01]  /*b890*/  I2FP.F32.U32 R9, R8 ;  /* 0x0000000800097245 */ /* 0x000fe20000201000 */
[----:B------:R-:W-:Y:S01]  /*b8a0*/  HFMA2 R234, -RZ, RZ, 0.1171875, 0 ;  /* 0x2f800000ffea7431 */ /* 0x000fe200000001ff */
[----:B------:R-:W-:Y:S01]  /*b8b0*/  ISETP.NE.AND P3, PT, R10, 0x1, PT ;  /* 0x000000010a00780c */ /* 0x000fe20003f65270 */
[----:B-----5:R-:W-:Y:S01]  /*b8c0*/  HADD2.F32 R8, -RZ, R188.H0_H0 ;  /* 0x200000bcff087230 */ /* 0x020fe20000004100 */
[----:B------:R-:W-:Y:S01]  /*b8d0*/  LOP3.LUT R201, R201, 0xffffffef, RZ, 0xc0, !PT ;  /* 0xffffffefc9c97812 */ /* 0x000fe200078ec0ff */
[----:B------:R-:W-:Y:S01]  /*b8e0*/  BSSY.RECONVERGENT B2, `(.L_x_14160) ;  /* 0x0000056000027945 */ /* 0x000fe20003800200 */
[----:B------:R-:W-:Y:S01]  /*b8f0*/  FFMA.FTZ R4, R9, R234, 1.1641532182693481445e-10 ;  /* 0x2f00000009047423 */ /* 0x000fe200000100ea */
[----:B------:R-:W2:Y:S01]  /*b900*/  LDC R239, c[0x0][0x408] ;  /* 0x00010200ffef7b82 */ /* 0x000ea20000000800 */
[----:B------:R-:W-:Y:S02]  /*b910*/  IMAD.MOV.U32 R12, RZ, RZ, 0x2 ;  /* 0x00000002ff0c7424 */ /* 0x000fe400078e00ff */
[----:B------:R-:W-:Y:S01]  /*b920*/  IMAD.MOV.U32 R9, RZ, RZ, R6 ;  /* 0x000000ffff097224 */ /* 0x000fe200078e0006 */
[----:B-1----:R-:W-:-:S04]  /*b930*/  FSETP.GTU.FTZ.AND P2, PT, R4, R241, PT ;  /* 0x000000f10400720b */ /* 0x002fc80003f5c000 */
[----:B------:R-:W-:Y:S01]  /*b940*/  PLOP3.LUT P4, PT, P2, PT, PT, 0x8, 0x80 ;  /* 0x000000000080781c */ /* 0x000fe2000178e170 */
[----:B--2---:R-:W-:-:S05]  /*b950*/  FMUL.FTZ R4, R8, R239 ;  /* 0x000000ef08047220 */ /* 0x004fca0000410000 */
        /* <DEDUP_REMOVED lines=11> */
.L_x_14162:
        /* <DEDUP_REMOVED lines=13> */
.L_x_14164:
[----:B------:R-:W-:Y:S05]  /*bae0*/  BSYNC.RECONVERGENT B3 ;  /* 0x0000000000037941 */ /* 0x000fea0003800200 */
.L_x_14163:
        /* <DEDUP_REMOVED lines=53> */
.L_x_14161:
[----:B------:R-:W-:Y:S05]  /*be40*/  BSYNC.RECONVERGENT B2 ;  /* 0x0000000000027941 */ /* 0x000fea0003800200 */
.L_x_14160:
        /* <DEDUP_REMOVED lines=25> */
.L_x_14167:
        /* <DEDUP_REMOVED lines=13> */
.L_x_14169:
[----:B------:R-:W-:Y:S05]  /*c0b0*/  BSYNC.RECONVERGENT B3 ;  /* 0x0000000000037941 */ /* 0x000fea0003800200 */
.L_x_14168:
        /* <DEDUP_REMOVED lines=53> */
.L_x_14166:
[----:B------:R-:W-:Y:S05]  /*c410*/  BSYNC.RECONVERGENT B2 ;  /* 0x0000000000027941 */ /* 0x000fea0003800200 */
.L_x_14165:
        /* <DEDUP_REMOVED lines=22> */
.L_x_14172:
        /* <DEDUP_REMOVED lines=13> */
.L_x_14174:
[----:B------:R-:W-:Y:S05]  /*c650*/  BSYNC.RECONVERGENT B3 ;  /* 0x0000000000037941 */ /* 0x000fea0003800200 */
.L_x_14173:
        /* <DEDUP_REMOVED lines=53> */
.L_x_14171:
[----:B------:R-:W-:Y:S05]  /*c9b0*/  BSYNC.RECONVERGENT B2 ;  /* 0x0000000000027941 */ /* 0x000fea0003800200 */
.L_x_14170:
[----:B------:R-:W-:Y:S01]  /*c9c0*/  I2FP.F32.U32 R9, R9 ;  /* 0x0000000900097245 */ /* 0x000fe20000201000 */
[----:B------:R-:W-:Y:S01]  /*c9d0*/  HADD2.F32 R12, -RZ, R24.H1_H1 ;  /* 0x30000018ff0c7230 */ /* 0x000fe20000004100 */
[----:B------:R-:W-:Y:S01]  /*c9e0*/  BSSY.RECONVERGENT B2, `(.L_x_14175) ;  /* 0x000005a000027945 */ /* 0x000fe20003800200 */
[----:B------:R-:W-:Y:S02]  /*c9f0*/  @P1 HADD2.F32 R11, -RZ, R20.H1_H1 ;  /* 0x30000014ff0b1230 */ /* 0x000fe40000004100 */
[----:B------:R-:W-:Y:S01]  /*ca00*/  FFMA.FTZ R10, R9, R234, 1.1641532182693481445e-10 ;  /* 0x2f000000090a7423 */ /* 0x000fe200000100ea */
[----:B------:R-:W-:Y:S01]  /*ca10*/  FMUL.FTZ R9, R12, R239 ;  /* 0x000000ef0c097220 */ /* 0x000fe20000410000 */
[----:B------:R-:W-:-:S03]  /*ca20*/  HFMA2 R12, -RZ, RZ, 0, 1.1920928955078125e-07 ;  /* 0x00000002ff0c7431 */ /* 0x000fc600000001ff */
[----:B------:R-:W-:-:S04]  /*ca30*/  FSETP.GTU.FTZ.AND P2, PT, R10, R241, PT ;  /* 0x000000f10a00720b */ /* 0x000fc80003f5c000 */
[----:B------:R-:W-:-:S05]  /*ca40*/  FSEL R9, R9, RZ, !P2 ;  /* 0x000000ff09097208 */ /* 0x000fca0005000000 */
[----:B------:R-:W-:Y:S01]  /*ca50*/  FADD.FTZ R4, R4, R9 ;  /* 0x0000000904047221 */ /* 0x000fe20000010000 */
[----:B------:R-:W-:Y:S02]  /*ca60*/  SEL R9, RZ, 0x1, P2 ;  /* 0x00000001ff097807 */ /* 0x000fe40001000000 */
[----:B------:R-:W-:Y:S01]  /*ca70*/  ISETP.NE.AND P2, PT, R13, 0x1, PT ;  /* 0x000000010d00780c */ /* 0x000fe20003f45270 */
[--C-:B0-----:R-:W-:Y:S01]  /*ca80*/  @P1 FADD.FTZ R204, R11, R4.reuse ;  /* 0x000000040bcc1221 */ /* 0x101fe20000010000 */
[----:B------:R-:W-:Y:S02]  /*ca90*/  @!P1 IMAD.MOV.U32 R204, RZ, RZ, R4 ;  /* 0x000000ffffcc9224 */ /* 0x000fe400078e0004 */
[----:B------:R-:W-:-:S03]  /*caa0*/  IMAD.MOV.U32 R4, RZ, RZ, R6 ;  /* 0x000000ffff047224 */ /* 0x000fc600078e0006 */
[----:B------:R-:W-:-:S06]  /*cab0*/  F2FP.F16.F32.PACK_AB R194, RZ, R204 ;  /* 0x000000ccffc2723e */ /* 0x000fcc00000000ff */
        /* <DEDUP_REMOVED lines=9> */
.L_x_14177:
        /* <DEDUP_REMOVED lines=13> */
.L_x_14179:
[----:B------:R-:W-:Y:S05]  /*cc20*/  BSYNC.RECONVERGENT B3 ;  /* 0x0000000000037941 */ /* 0x000fea0003800200 */
.L_x_14178:
        /* <DEDUP_REMOVED lines=53> */
.L_x_14176:
[----:B------:R-:W-:Y:S05]  /*cf80*/  BSYNC.RECONVERGENT B2 ;  /* 0x0000000000027941 */ /* 0x000fea0003800200 */
.L_x_14175:
        /* <DEDUP_REMOVED lines=22> */
.L_x_14182:
        /* <DEDUP_REMOVED lines=13> */
.L_x_14184:
[----:B------:R-:W-:Y:S05]  /*d1c0*/  BSYNC.RECONVERGENT B3 ;  /* 0x0000000000037941 */ /* 0x000fea0003800200 */
.L_x_14183:
        /* <DEDUP_REMOVED lines=53> */
.L_x_14181:
[----:B------:R-:W-:Y:S05]  /*d520*/  BSYNC.RECONVERGENT B2 ;  /* 0x0000000000027941 */ /* 0x000fea0003800200 */
.L_x_14180:
        /* <DEDUP_REMOVED lines=25> */
.L_x_14187:
        /* <DEDUP_REMOVED lines=13> */
.L_x_14189:
[----:B------:R-:W-:Y:S05]  /*d790*/  BSYNC.RECONVERGENT B3 ;  /* 0x0000000000037941 */ /* 0x000fea0003800200 */
.L_x_14188:
        /* <DEDUP_REMOVED lines=53> */
.L_x_14186:
[----:B------:R-:W-:Y:S05]  /*daf0*/  BSYNC.RECONVERGENT B2 ;  /* 0x0000000000027941 */ /* 0x000fea0003800200 */
.L_x_14185:
        /* <DEDUP_REMOVED lines=22> */
.L_x_14192:
        /* <DEDUP_REMOVED lines=13> */
.L_x_14194:
[----:B------:R-:W-:Y:S05]  /*dd30*/  BSYNC.RECONVERGENT B3 ;  /* 0x0000000000037941 */ /* 0x000fea0003800200 */
.L_x_14193:
        /* <DEDUP_REMOVED lines=53> */
.L_x_14191:
[----:B------:R-:W-:Y:S05]  /*e090*/  BSYNC.RECONVERGENT B2 ;  /* 0x0000000000027941 */ /* 0x000fea0003800200 */
.L_x_14190:
        /* <DEDUP_REMOVED lines=25> */
.L_x_14197:
        /* <DEDUP_REMOVED lines=13> */
.L_x_14199:
[----:B------:R-:W-:Y:S05]  /*e300*/  BSYNC.RECONVERGENT B3 ;  /* 0x0000000000037941 */ /* 0x000fea0003800200 */
.L_x_14198:
        /* <DEDUP_REMOVED lines=53> */
.L_x_14196:
[----:B------:R-:W-:Y:S05]  /*e660*/  BSYNC.RECONVERGENT B2 ;  /* 0x0000000000027941 */ /* 0x000fea0003800200 */
.L_x_14195:
        /* <DEDUP_REMOVED lines=20> */
.L_x_14202:
        /* <DEDUP_REMOVED lines=13> */
.L_x_14204:
[----:B------:R-:W-:Y:S05]  /*e880*/  BSYNC.RECONVERGENT B3 ;  /* 0x0000000000037941 */ /* 0x000fea0003800200 */
.L_x_14203:
        /* <DEDUP_REMOVED lines=53> */
.L_x_14201:
[----:B------:R-:W-:Y:S05]  /*ebe0*/  BSYNC.RECONVERGENT B2 ;  /* 0x0000000000027941 */ /* 0x000fea0003800200 */
.L_x_14200:
[----:B------:R-:W-:Y:S01]  /*ebf0*/  I2FP.F32.U32 R13, R13 ;  /* 0x0000000d000d7245 */ /* 0x000fe20000201000 */
[----:B------:R-:W-:Y:S01]  /*ec00*/  HADD2.F32 R14, -RZ, R26.H0_H0 ;  /* 0x2000001aff0e7230 */ /* 0x000fe20000004100 */
[----:B------:R-:W-:Y:S01]  /*ec10*/  BSSY.RECONVERGENT B2, `(.L_x_14205) ;  /* 0x000005a000027945 */ /* 0x000fe20003800200 */
[----:B------:R-:W-:Y:S02]  /*ec20*/  @P1 HADD2.F32 R215, -RZ, R22.H0_H0 ;  /* 0x20000016ffd71230 */ /* 0x000fe40000004100 */
        /* <DEDUP_REMOVED lines=21> */
.L_x_14207:
        /* <DEDUP_REMOVED lines=13> */
.L_x_14209:
[----:B------:R-:W-:Y:S05]  /*ee50*/  BSYNC.RECONVERGENT B3 ;  /* 0x0000000000037941 */ /* 0x000fea0003800200 */
.L_x_14208:
        /* <DEDUP_REMOVED lines=53> */
.L_x_14206:
[----:B------:R-:W-:Y:S05]  /*f1b0*/  BSYNC.RECONVERGENT B2 ;  /* 0x0000000000027941 */ /* 0x000fea0003800200 */
.L_x_14205:
        /* <DEDUP_REMOVED lines=20> */
.L_x_14212:
        /* <DEDUP_REMOVED lines=13> */
.L_x_14214:
[----:B------:R-:W-:Y:S05]  /*f3d0*/  BSYNC.RECONVERGENT B3 ;  /* 0x0000000000037941 */ /* 0x000fea0003800200 */
.L_x_14213:
        /* <DEDUP_REMOVED lines=53> */
.L_x_14211:
[----:B------:R-:W-:Y:S05]  /*f730*/  BSYNC.RECONVERGENT B2 ;  /* 0x0000000000027941 */ /* 0x000fea0003800200 */
.L_x_14210:
        /* <DEDUP_REMOVED lines=25> */
.L_x_14217:
        /* <DEDUP_REMOVED lines=13> */
.L_x_14219:
[----:B------:R-:W-:Y:S05]  /*f9a0*/  BSYNC.RECONVERGENT B3 ;  /* 0x0000000000037941 */ /* 0x000fea0003800200 */
.L_x_14218:
        /* <DEDUP_REMOVED lines=53> */
.L_x_14216:
[----:B------:R-:W-:Y:S05]  /*fd00*/  BSYNC.RECONVERGENT B2 ;  /* 0x0000000000027941 */ /* 0x000fea0003800200 */
.L_x_14215:
        /* <DEDUP_REMOVED lines=20> */
.L_x_14222:
        /* <DEDUP_REMOVED lines=13> */
.L_x_14224:
[----:B------:R-:W-:Y:S05]  /*ff20*/  BSYNC.RECONVERGENT B3 ;  /* 0x0000000000037941 */ /* 0x000fea0003800200 */
.L_x_14223:
        /* <DEDUP_REMOVED lines=53> */
.L_x_14221:
[----:B------:R-:W-:Y:S05]  /*10280*/  BSYNC.RECONVERGENT B2 ;  /* 0x0000000000027941 */ /* 0x000fea0003800200 */
.L_x_14220:
[----:B------:R-:W-:Y:S01]  /*10290*/  I2FP.F32.U32 R189, R14 ;  /* 0x0000000e00bd7245 */ /* 0x000fe20000201000 */
[----:B------:R-:W-:Y:S01]  /*102a0*/  HADD2.F32 R188, -RZ, R27.H0_H0 ;  /* 0x2000001bffbc7230 */ /* 0x000fe20000004100 */
        /* <DEDUP_REMOVED lines=23> */
.L_x_14227:
        /* <DEDUP_REMOVED lines=13> */
.L_x_14229:
[----:B------:R-:W-:Y:S05]  /*104f0*/  BSYNC.RECONVERGENT B3 ;  /* 0x0000000000037941 */ /* 0x000fea0003800200 */
.L_x_14228:
        /* <DEDUP_REMOVED lines=53> */
.L_x_14226:
[----:B------:R-:W-:Y:S05]  /*10850*/  BSYNC.RECONVERGENT B2 ;  /* 0x0000000000027941 */ /* 0x000fea0003800200 */
.L_x_14225:
[----:B------:R-:W-:Y:S01]  /*10860*/  I2FP.F32.U32 R189, R4 ;  /* 0x0000000400bd7245 */ /* 0x000fe20000201000 */
[----:B------:R-:W-:Y:S01]  /*10870*/  HADD2.F32 R188, -RZ, R191.H1_H1 ;  /* 0x300000bfffbc7230 */ /* 0x000fe20000004100 */
        /* <DEDUP_REMOVED lines=18> */
.L_x_14232:
        /* <DEDUP_REMOVED lines=15> */
.L_x_14234:
[----:B------:R-:W-:Y:S05]  /*10a90*/  BSYNC.RECONVERGENT B3 ;  /* 0x0000000000037941 */ /* 0x000fea0003800200 */
.L_x_14233:
        /* <DEDUP_REMOVED lines=53> */
.L_x_14231:
[----:B------:R-:W-:Y:S05]  /*10df0*/  BSYNC.RECONVERGENT B2 ;  /* 0x0000000000027941 */ /* 0x000fea0003800200 */
.L_x_14230:
[----:B------:R-:W-:Y:S01]  /*10e00*/  I2FP.F32.U32 R189, R189 ;  /* 0x000000bd00bd7245 */ /* 0x000fe20000201000 */
[----:B------:R-:W-:Y:S01]  /*10e10*/  HADD2.F32 R188, -RZ, R27.H1_H1 ;  /* 0x3000001bffbc7230 */ /* 0x000fe20000004100 */
[----:B------:R-:W-:-:S03]  /*10e20*/  PRMT R190, R242, 0x5410, R190 ;  /* 0x00005410f2be7816 */ /* 0x000fc600000000be */
[----:B------:R-:W-:Y:S01]  /*10e30*/  FFMA.FTZ R234, R189, R234, 1.1641532182693481445e-10 ;  /* 0x2f000000bdea7423 */ /* 0x000fe200000100ea */
[----:B------:R-:W-:Y:S01]  /*10e40*/  FMUL.FTZ R188, R188, R239 ;  /* 0x000000efbcbc7220 */ /* 0x000fe20000410000 */
[----:B------:R-:W-:-:S03]  /*10e50*/  PRMT R189, R15, 0x5410, R238 ;  /* 0x000054100fbd7816 */ /* 0x000fc600000000ee */
[----:B------:R-:W-:Y:S01]  /*10e60*/  FSETP.GTU.FTZ.AND P6, PT, R234, R241, PT ;  /* 0x000000f1ea00720b */ /* 0x000fe20003fdc000 */
[----:B------:R-:W-:-:S03]  /*10e70*/  @P1 HADD2.F32 R234, -RZ, R23.H1_H1 ;  /* 0x30000017ffea1230 */ /* 0x000fc60000004100 */
        /* <DEDUP_REMOVED lines=10> */
.L_x_14154:
        /* <DEDUP_REMOVED lines=16> */
.L_x_14238:
        /* <DEDUP_REMOVED lines=13> */
.L_x_14240:
[----:B------:R-:W-:Y:S05]  /*110f0*/  BSYNC.RECONVERGENT B3 ;  /* 0x0000000000037941 */ /* 0x000fea0003800200 */
.L_x_14239:
        /* <DEDUP_REMOVED lines=51> */
[----:B------:R-:W-:-:S07]  /*11430*/  LOP3.LUT R2, R2, UR23, R241, 0x96, !PT ;  /* 0x0000001702027c12 */ /* 0x000fce000f8e96f1 */
.L_x_14237:
[----:B------:R-:W-:Y:S05]  /*11440*/  BSYNC.RECONVERGENT B2 ;  /* 0x0000000000027941 */ /* 0x000fea0003800200 */
.L_x_14236:
        /* <DEDUP_REMOVED lines=10> */
[----:B------:R-:W-:-:S02]  /*114f0*/  IMAD.MOV.U32 R214, RZ, RZ, 0x2 ;  /* 0x00000002ffd67424 */ /* 0x000fc400078e00ff */
[----:B0-----:R-:W-:Y:S01]  /*11500*/  FMUL.FTZ R195, R195, R234 ;  /* 0x000000eac3c37220 */ /* 0x001fe20000410000 */
[----:B-1----:R-:W-:Y:S02]  /*11510*/  FSETP.GTU.FTZ.AND P2, PT, R4, R243, PT ;  /* 0x000000f30400720b */ /* 0x002fe40003f5c000 */
[----:B------:R-:W-:Y:S02]  /*11520*/  MOV R4, R6 ;  /* 0x0000000600047202 */ /* 0x000fe40000000f00 */
        /* <DEDUP_REMOVED lines=14> */
.L_x_14243:
        /* <DEDUP_REMOVED lines=13> */
.L_x_14245:
[----:B------:R-:W-:Y:S05]  /*116e0*/  BSYNC.RECONVERGENT B3 ;  /* 0x0000000000037941 */ /* 0x000fea0003800200 */
.L_x_14244:
        /* <DEDUP_REMOVED lines=53> */
.L_x_14242:
[----:B------:R-:W-:Y:S05]  /*11a40*/  BSYNC.RECONVERGENT B2 ;  /* 0x0000000000027941 */ /* 0x000fea0003800200 */
.L_x_14241:
        /* <DEDUP_REMOVED lines=8> */
[----:B------:R-:W-:Y:S01]  /*11ad0*/  IMAD.MOV.U32 R188, RZ, RZ, 0x2 ;  /* 0x00000002ffbc7424 */ /* 0x000fe200078e00ff */
        /* <DEDUP_REMOVED lines=16> */
.L_x_14248:
        /* <DEDUP_REMOVED lines=13> */
.L_x_14250:
[----:B------:R-:W-:Y:S05]  /*11cb0*/  BSYNC.RECONVERGENT B3 ;  /* 0x0000000000037941 */ /* 0x000fea0003800200 */
.L_x_14249:
        /* <DEDUP_REMOVED lines=53> */
.L_x_14247:
[----:B------:R-:W-:Y:S05]  /*12010*/  BSYNC.RECONVERGENT B2 ;  /* 0x0000000000027941 */ /* 0x000fea0003800200 */
.L_x_14246:
        /* <DEDUP_REMOVED lines=13> */
[----:B------:R-:W-:-:S05]  /*120f0*/  F2FP.F16.F32.PACK_AB R239, RZ, R205 ;  /* 0x000000cdffef723e */ /* 0x000fca00000000ff */
        /* <DEDUP_REMOVED lines=11> */
.L_x_14253:
        /* <DEDUP_REMOVED lines=13> */
.L_x_14255:
[----:B------:R-:W-:Y:S05]  /*12280*/  BSYNC.RECONVERGENT B3 ;  /* 0x0000000000037941 */ /* 0x000fea0003800200 */
.L_x_14254:
        /* <DEDUP_REMOVED lines=53> */
.L_x_14252:
[----:B------:R-:W-:Y:S05]  /*125e0*/  BSYNC.RECONVERGENT B2 ;  /* 0x0000000000027941 */ /* 0x000fea0003800200 */
.L_x_14251:
        /* <DEDUP_REMOVED lines=9> */
[----:B------:R-:W-:Y:S01]  /*12680*/  FSEL R214, R189, RZ, !P2 ;  /* 0x000000ffbdd67208 */ /* 0x000fe20005000000 */
[----:B------:R-:W-:Y:S01]  /*12690*/  @P1 HADD2.F32 R189, -RZ, R21.H1_H1 ;  /* 0x30000015ffbd1230 */ /* 0x000fe20000004100 */
[----:B------:R-:W-:-:S04]  /*126a0*/  PLOP3.LUT P2, PT, P2, PT, PT, 0x8, 0x80 ;  /* 0x000000000080781c */ /* 0x000fc8000174e170 */
[----:B------:R-:W-:-:S05]  /*126b0*/  @P1 FADD.FTZ R214, R189, R214 ;  /* 0x000000d6bdd61221 */ /* 0x000fca0000010000 */
[----:B------:R-:W-:-:S04]  /*126c0*/  F2FP.F16.F32.PACK_AB R242, RZ, R214 ;  /* 0x000000d6fff2723e */ /* 0x000fc800000000ff */
        /* <DEDUP_REMOVED lines=11> */
.L_x_14258:
        /* <DEDUP_REMOVED lines=13> */
.L_x_14260:
[----:B------:R-:W-:Y:S05]  /*12850*/  BSYNC.RECONVERGENT B3 ;  /* 0x0000000000037941 */ /* 0x000fea0003800200 */
.L_x_14259:
        /* <DEDUP_REMOVED lines=53> */
.L_x_14257:
[----:B------:R-:W-:Y:S05]  /*12bb0*/  BSYNC.RECONVERGENT B2 ;  /* 0x0000000000027941 */ /* 0x000fea0003800200 */
.L_x_14256:
[----:B------:R-:W-:Y:S01]  /*12bc0*/  I2FP.F32.U32 R189, R4 ;  /* 0x0000000400bd7245 */ /* 0x000fe20000201000 */
[----:B------:R-:W-:Y:S01]  /*12bd0*/  BSSY.RECONVERGENT B2, `(.L_x_14261) ;  /* 0x0000059000027945 */ /* 0x000fe20003800200 */
[----:B------:R-:W-:Y:S01]  /*12be0*/  ISETP.NE.AND P3, PT, R188, 0x1, PT ;  /* 0x00000001bc00780c */ /* 0x000fe20003f65270 */
[----:B------:R-:W-:Y:S02]  /*12bf0*/  IMAD.MOV.U32 R194, RZ, RZ, 0x2 ;  /* 0x00000002ffc27424 */ /* 0x000fe400078e00ff */
[----:B------:R-:W-:Y:S01]  /*12c00*/  FFMA.FTZ R4, R189, R244, 1.1641532182693481445e-10 ;  /* 0x2f000000bd047423 */ /* 0x000fe200000100f4 */
[----:B------:R-:W-:-:S04]  /*12c10*/  HADD2.F32 R189, -RZ, R190.H0_H0 ;  /* 0x200000beffbd7230 */ /* 0x000fc80000004100 */
[----:B------:R-:W-:Y:S01]  /*12c20*/  FSETP.GTU.FTZ.AND P2, PT, R4, R243, PT ;  /* 0x000000f30400720b */ /* 0x000fe20003f5c000 */
[----:B------:R-:W-:Y:S01]  /*12c30*/  FMUL.FTZ R189, R189, R234 ;  /* 0x000000eabdbd7220 */ /* 0x000fe20000410000 */
[----:B------:R-:W-:-:S04]  /*12c40*/  @P1 HADD2.F32 R4, -RZ, R22.H0_H0 ;  /* 0x20000016ff041230 */ /* 0x000fc80000004100 */
        /* <DEDUP_REMOVED lines=14> */
.L_x_14263:
        /* <DEDUP_REMOVED lines=13> */
.L_x_14265:
[----:B------:R-:W-:Y:S05]  /*12e00*/  BSYNC.RECONVERGENT B3 ;  /* 0x0000000000037941 */ /* 0x000fea0003800200 */
.L_x_14264:
        /* <DEDUP_REMOVED lines=53> */
.L_x_14262:
[----:B------:R-:W-:Y:S05]  /*13160*/  BSYNC.RECONVERGENT B2 ;  /* 0x0000000000027941 */ /* 0x000fea0003800200 */
.L_x_14261:
        /* <DEDUP_REMOVED lines=23> */
.L_x_14268:
        /* <DEDUP_REMOVED lines=13> */
.L_x_14270:
[----:B------:R-:W-:Y:S05]  /*133b0*/  BSYNC.RECONVERGENT B3 ;  /* 0x0000000000037941 */ /* 0x000fea0003800200 */
.L_x_14269:
        /* <DEDUP_REMOVED lines=53> */
.L_x_14267:
[----:B------:R-:W-:Y:S05]  /*13710*/  BSYNC.RECONVERGENT B2 ;  /* 0x0000000000027941 */ /* 0x000fea0003800200 */
.L_x_14266:
[----:B------:R-:W-:Y:S01]  /*13720*/  I2FP.F32.U32 R189, R4 ;  /* 0x0000000400bd7245 */ /* 0x000fe20000201000 */
[----:B------:R-:W-:Y:S01]  /*13730*/  BSSY.RECONVERGENT B2, `(.L_x_14271) ;  /* 0x0000059000027945 */ /* 0x000fe20003800200 */
[----:B------:R-:W-:-:S03]  /*13740*/  ISETP.NE.AND P5, PT, R188, 0x1, PT ;  /* 0x00000001bc00780c */ /* 0x000fc60003fa5270 */
[----:B------:R-:W-:Y:S01]  /*13750*/  FFMA.FTZ R4, R189, R244, 1.1641532182693481445e-10 ;  /* 0x2f000000bd047423 */ /* 0x000fe200000100f4 */
[----:B------:R-:W-:-:S04]  /*13760*/  HADD2.F32 R189, -RZ, R191.H0_H0 ;  /* 0x200000bfffbd7230 */ /* 0x000fc80000004100 */
[----:B------:R-:W-:Y:S01]  /*13770*/  FSETP.GTU.FTZ.AND P4, PT, R4, R243, PT ;  /* 0x000000f30400720b */ /* 0x000fe20003f9c000 */
[----:B------:R-:W-:Y:S01]  /*13780*/  FMUL.FTZ R189, R189, R234 ;  /* 0x000000eabdbd7220 */ /* 0x000fe20000410000 */
[----:B------:R-:W-:-:S04]  /*13790*/  IMAD.MOV.U32 R4, RZ, RZ, 0x2 ;  /* 0x00000002ff047424 */ /* 0x000fc800078e00ff */
[----:B------:R-:W-:Y:S01]  /*137a0*/  FSEL R226, R189, RZ, !P4 ;  /* 0x000000ffbde27208 */ /* 0x000fe20006000000 */
[----:B------:R-:W-:Y:S01]  /*137b0*/  @P1 HADD2.F32 R189, -RZ, R23.H0_H0 ;  /* 0x20000017ffbd1230 */ /* 0x000fe20000004100 */
[----:B------:R-:W-:-:S04]  /*137c0*/  PLOP3.LUT P4, PT, P4, PT, PT, 0x8, 0x80 ;  /* 0x000000000080781c */ /* 0x000fc8000278e170 */
        /* <DEDUP_REMOVED lines=12> */
.L_x_14273:
        /* <DEDUP_REMOVED lines=13> */
.L_x_14275:
[----:B------:R-:W-:Y:S05]  /*13960*/  BSYNC.RECONVERGENT B3 ;  /* 0x0000000000037941 */ /* 0x000fea0003800200 */
.L_x_14274:
        /* <DEDUP_REMOVED lines=53> */
.L_x_14272:
[----:B------:R-:W-:Y:S05]  /*13cc0*/  BSYNC.RECONVERGENT B2 ;  /* 0x0000000000027941 */ /* 0x000fea0003800200 */
.L_x_14271:
        /* <DEDUP_REMOVED lines=14> */
.L_x_14235:
        /* <DEDUP_REMOVED lines=43> */
.L_x_14276:
[----:B0-----:R-:W-:Y:S01]  /*14060*/  IMAD.MOV.U32 R238, RZ, RZ, R240 ;  /* 0x000000ffffee7224 */ /* 0x001fe200078e00f0 */
[----:B------:R-:W-:-:S07]  /*14070*/  IADD3 R192, PT, PT, R192, 0x20, RZ ;  /* 0x00000020c0c07810 */ /* 0x000fce0007ffe0ff */
.L_x_14153:
[----:B------:R-:W-:Y:S05]  /*14080*/  BSYNC.RECONVERGENT B1 ;  /* 0x0000000000017941 */ /* 0x000fea0003800200 */
.L_x_14152:
        /* <DEDUP_REMOVED lines=35> */
.L_x_14282:
        /* <DEDUP_REMOVED lines=13> */
.L_x_14284:
[----:B------:R-:W-:Y:S05]  /*14390*/  BSYNC.RECONVERGENT B3 ;  /* 0x0000000000037941 */ /* 0x000fea0003800200 */
.L_x_14283:
        /* <DEDUP_REMOVED lines=52> */
.L_x_14281:
[----:B------:R-:W-:Y:S05]  /*146e0*/  BSYNC.RECONVERGENT B2 ;  /* 0x0000000000027941 */ /* 0x000fea0003800200 */
.L_x_14280:
[----:B------:R-:W1:Y:S01]  /*146f0*/  LDC R241, c[0x0][0x408] ;  /* 0x00010200fff17b82 */ /* 0x000e620000000800 */
[----:B------:R-:W-:Y:S01]  /*14700*/  I2FP.F32.U32 R4, R8 ;  /* 0x0000000800047245 */ /* 0x000fe20000201000 */
[----:B------:R-:W-:Y:S01]  /*14710*/  IMAD.MOV.U32 R235, RZ, RZ, 0x2f800000 ;  /* 0x2f800000ffeb7424 */ /* 0x000fe200078e00ff */
[----:B------:R-:W-:Y:S01]  /*14720*/  ISETP.NE.AND P2, PT, R10, 0x1, PT ;  /* 0x000000010a00780c */ /* 0x000fe20003f45270 */
[----:B-----5:R-:W-:Y:S01]  /*14730*/  HADD2.F32 R8, -RZ, R188.H0_H0 ;  /* 0x200000bcff087230 */ /* 0x020fe20000004100 */
[----:B------:R-:W-:Y:S01]  /*14740*/  LOP3.LUT R201, R201, 0xffffffef, RZ, 0xc0, !PT ;  /* 0xffffffefc9c97812 */ /* 0x000fe200078ec0ff */
[----:B------:R-:W-:Y:S01]  /*14750*/  FFMA.FTZ R4, R4, R235, 1.1641532182693481445e-10 ;  /* 0x2f00000004047423 */ /* 0x000fe200000100eb */
[----:B------:R-:W-:Y:S01]  /*14760*/  BSSY.RECONVERGENT B2, `(.L_x_14285) ;  /* 0x0000055000027945 */ /* 0x000fe20003800200 */
[----:B------:R-:W2:Y:S01]  /*14770*/  LDC R239, c[0x0][0x404] ;  /* 0x00010100ffef7b82 */ /* 0x000ea20000000800 */
[----:B------:R-:W-:Y:S02]  /*14780*/  HFMA2 R11, -RZ, RZ, 0, 1.1920928955078125e-07 ;  /* 0x00000002ff0b7431 */ /* 0x000fe400000001ff */
[----:B------:R-:W-:-:S02]  /*14790*/  IMAD.MOV.U32 R9, RZ, RZ, R6 ;  /* 0x000000ffff097224 */ /* 0x000fc400078e0006 */
[----:B-1----:R-:W-:Y:S01]  /*147a0*/  FMUL.FTZ R8, R8, R241 ;  /* 0x000000f108087220 */ /* 0x002fe20000410000 */
[----:B--2---:R-:W-:-:S04]  /*147b0*/  FSETP.GTU.FTZ.AND P3, PT, R4, R239, PT ;  /* 0x000000ef0400720b */ /* 0x004fc80003f7c000 */
        /* <DEDUP_REMOVED lines=12> */
.L_x_14287:
        /* <DEDUP_REMOVED lines=13> */
.L_x_14289:
[----:B------:R-:W-:Y:S05]  /*14950*/  BSYNC.RECONVERGENT B3 ;  /* 0x0000000000037941 */ /* 0x000fea0003800200 */
.L_x_14288:
        /* <DEDUP_REMOVED lines=53> */
.L_x_14286:
[----:B------:R-:W-:Y:S05]  /*14cb0*/  BSYNC.RECONVERGENT B2 ;  /* 0x0000000000027941 */ /* 0x000fea0003800200 */
.L_x_14285:
        /* <DEDUP_REMOVED lines=25> */
.L_x_14292:
        /* <DEDUP_REMOVED lines=13> */
.L_x_14294:
[----:B------:R-:W-:Y:S05]  /*14f20*/  BSYNC.RECONVERGENT B3 ;  /* 0x0000000000037941 */ /* 0x000fea0003800200 */
.L_x_14293:
        /* <DEDUP_REMOVED lines=53> */
.L_x_14291:
[----:B------:R-:W-:Y:S05]  /*15280*/  BSYNC.RECONVERGENT B2 ;  /* 0x0000000000027941 */ /* 0x000fea0003800200 */
.L_x_14290:
        /* <DEDUP_REMOVED lines=22> */
.L_x_14297:
        /* <DEDUP_REMOVED lines=13> */
.L_x_14299:
[----:B------:R-:W-:Y:S05]  /*154c0*/  BSYNC.RECONVERGENT B3 ;  /* 0x0000000000037941 */ /* 0x000fea0003800200 */
.L_x_14298:
        /* <DEDUP_REMOVED lines=53> */
.L_x_14296:
[----:B------:R-:W-:Y:S05]  /*15820*/  BSYNC.RECONVERGENT B2 ;  /* 0x0000000000027941 */ /* 0x000fea0003800200 */
.L_x_14295:
        /* <DEDUP_REMOVED lines=12> */
[--C-:B0-----:R-:W-:Y:S01]  /*158f0*/  @P1 FADD.FTZ R206, R13, R4.reuse ;  /* 0x000000040dce1221 */ /* 0x101fe20000010000 */
        /* <DEDUP_REMOVED lines=12> */
.L_x_14302:
        /* <DEDUP_REMOVED lines=13> */
.L_x_14304:
[----:B------:R-:W-:Y:S05]  /*15a90*/  BSYNC.RECONVERGENT B3 ;  /* 0x0000000000037941 */ /* 0x000fea0003800200 */
.L_x_14303:
        /* <DEDUP_REMOVED lines=53> */
.L_x_14301:
[----:B------:R-:W-:Y:S05]  /*15df0*/  BSYNC.RECONVERGENT B2 ;  /* 0x0000000000027941 */ /* 0x000fea0003800200 */
.L_x_14300:
        /* <DEDUP_REMOVED lines=22> */
.L_x_14307:
        /* <DEDUP_REMOVED lines=13> */
.L_x_14309:
[----:B------:R-:W-:Y:S05]  /*16030*/  BSYNC.RECONVERGENT B3 ;  /* 0x0000000000037941 */ /* 0x000fea0003800200 */
.L_x_14308:
        /* <DEDUP_REMOVED lines=53> */
.L_x_14306:
[----:B------:R-:W-:Y:S05]  /*16390*/  BSYNC.RECONVERGENT B2 ;  /* 0x0000000000027941 */ /* 0x000fea0003800200 */
.L_x_14305:
        /* <DEDUP_REMOVED lines=25> */
.L_x_14312:
        /* <DEDUP_REMOVED lines=13> */
.L_x_14314:
[----:B------:R-:W-:Y:S05]  /*16600*/  BSYNC.RECONVERGENT B3 ;  /* 0x0000000000037941 */ /* 0x000fea0003800200 */
.L_x_14313:
        /* <DEDUP_REMOVED lines=53> */
.L_x_14311:
[----:B------:R-:W-:Y:S05]  /*16960*/  BSYNC.RECONVERGENT B2 ;  /* 0x0000000000027941 */ /* 0x000fea0003800200 */
.L_x_14310:
        /* <DEDUP_REMOVED lines=22> */
.L_x_14317:
        /* <DEDUP_REMOVED lines=13> */
.L_x_14319:
[----:B------:R-:W-:Y:S05]  /*16ba0*/  BSYNC.RECONVERGENT B3 ;  /* 0x0000000000037941 */ /* 0x000fea0003800200 */
.L_x_14318:
        /* <DEDUP_REMOVED lines=53> */
.L_x_14316:
[----:B------:R-:W-:Y:S05]  /*16f00*/  BSYNC.RECONVERGENT B2 ;  /* 0x0000000000027941 */ /* 0x000fea0003800200 */
.L_x_14315:
        /* <DEDUP_REMOVED lines=25> */
.L_x_14322:
        /* <DEDUP_REMOVED lines=13> */
.L_x_14324:
[----:B------:R-:W-:Y:S05]  /*17170*/  BSYNC.RECONVERGENT B3 ;  /* 0x0000000000037941 */ /* 0x000fea0003800200 */
.L_x_14323:
        /* <DEDUP_REMOVED lines=53> */
.L_x_14321:
[----:B------:R-:W-:Y:S05]  /*174d0*/  BSYNC.RECONVERGENT B2 ;  /* 0x0000000000027941 */ /* 0x000fea0003800200 */
.L_x_14320:
        /* <DEDUP_REMOVED lines=20> */
.L_x_14327:
        /* <DEDUP_REMOVED lines=13> */
.L_x_14329:
[----:B------:R-:W-:Y:S05]  /*176f0*/  BSYNC.RECONVERGENT B3 ;  /* 0x0000000000037941 */ /* 0x000fea0003800200 */
.L_x_14328:
        /* <DEDUP_REMOVED lines=53> */
.L_x_14326:
[----:B------:R-:W-:Y:S05]  /*17a50*/  BSYNC.RECONVERGENT B2 ;  /* 0x0000000000027941 */ /* 0x000fea0003800200 */
.L_x_14325:
        /* <DEDUP_REMOVED lines=25> */
.L_x_14332:
        /* <DEDUP_REMOVED lines=13> */
.L_x_14334:
[----:B------:R-:W-:Y:S05]  /*17cc0*/  BSYNC.RECONVERGENT B3 ;  /* 0x0000000000037941 */ /* 0x000fea0003800200 */
.L_x_14333:
        /* <DEDUP_REMOVED lines=53> */
.L_x_14331:
[----:B------:R-:W-:Y:S05]  /*18020*/  BSYNC.RECONVERGENT B2 ;  /* 0x0000000000027941 */ /* 0x000fea0003800200 */
.L_x_14330:
        /* <DEDUP_REMOVED lines=20> */
.L_x_14337:
        /* <DEDUP_REMOVED lines=13> */
.L_x_14339:
[----:B------:R-:W-:Y:S05]  /*18240*/  BSYNC.RECONVERGENT B3 ;  /* 0x0000000000037941 */ /* 0x000fea0003800200 */
.L_x_14338:
        /* <DEDUP_REMOVED lines=53> */
.L_x_14336:
[----:B------:R-:W-:Y:S05]  /*185a0*/  BSYNC.RECONVERGENT B2 ;  /* 0x0000000000027941 */ /* 0x000fea0003800200 */
.L_x_14335:
        /* <DEDUP_REMOVED lines=25> */
.L_x_14342:
        /* <DEDUP_REMOVED lines=13> */
.L_x_14344:
[----:B------:R-:W-:Y:S05]  /*18810*/  BSYNC.RECONVERGENT B3 ;  /* 0x0000000000037941 */ /* 0x000fea0003800200 */
.L_x_14343:
        /* <DEDUP_REMOVED lines=53> */
.L_x_14341:
[----:B------:R-:W-:Y:S05]  /*18b70*/  BSYNC.RECONVERGENT B2 ;  /* 0x0000000000027941 */ /* 0x000fea0003800200 */
.L_x_14340:
        /* <DEDUP_REMOVED lines=20> */
.L_x_14347:
        /* <DEDUP_REMOVED lines=13> */
.L_x_14349:
[----:B------:R-:W-:Y:S05]  /*18d90*/  BSYNC.RECONVERGENT B3 ;  /* 0x0000000000037941 */ /* 0x000fea0003800200 */
.L_x_14348:
        /* <DEDUP_REMOVED lines=51> */
[----:B------:R-:W-:Y:S02]  /*190d0*/  LOP3.LUT R2, R2, UR23, R189, 0x96, !PT ;  /* 0x0000001702027c12 */ /* 0x000fe4000f8e96bd */
[----:B------:R-:W-:-:S07]  /*190e0*/  MOV R240, R188 ;  /* 0x000000bc00f07202 */ /* 0x000fce0000000f00 */
.L_x_14346:
[----:B------:R-:W-:Y:S05]  /*190f0*/  BSYNC.RECONVERGENT B2 ;  /* 0x0000000000027941 */ /* 0x000fea0003800200 */
.L_x_14345:
        /* <DEDUP_REMOVED lines=25> */
.L_x_14352:
        /* <DEDUP_REMOVED lines=13> */
.L_x_14354:
[----:B------:R-:W-:Y:S05]  /*19360*/  BSYNC.RECONVERGENT B3 ;  /* 0x0000000000037941 */ /* 0x000fea0003800200 */
.L_x_14353:
        /* <DEDUP_REMOVED lines=53> */
.L_x_14351:
[----:B------:R-:W-:Y:S05]  /*196c0*/  BSYNC.RECONVERGENT B2 ;  /* 0x0000000000027941 */ /* 0x000fea0003800200 */
.L_x_14350:
        /* <DEDUP_REMOVED lines=20> */
.L_x_14357:
        /* <DEDUP_REMOVED lines=15> */
.L_x_14359:
[----:B------:R-:W-:Y:S05]  /*19900*/  BSYNC.RECONVERGENT B3 ;  /* 0x0000000000037941 */ /* 0x000fea0003800200 */
.L_x_14358:
        /* <DEDUP_REMOVED lines=53> */
.L_x_14356:
[----:B------:R-:W-:Y:S05]  /*19c60*/  BSYNC.RECONVERGENT B2 ;  /* 0x0000000000027941 */ /* 0x000fea0003800200 */
.L_x_14355:
[----:B------:R-:W-:Y:S01]  /*19c70*/  I2FP.F32.U32 R188, R189 ;  /* 0x000000bd00bc7245 */ /* 0x000fe20000201000 */
[----:B------:R-:W-:Y:S01]  /*19c80*/  HADD2.F32 R244, -RZ, R27.H1_H1 ;  /* 0x3000001bfff47230 */ /* 0x000fe20000004100 */
[----:B------:R-:W-:Y:S02]  /*19c90*/  PRMT R189, R15, 0x5410, R238 ;  /* 0x000054100fbd7816 */ /* 0x000fe400000000ee */
[----:B------:R-:W-:Y:S01]  /*19ca0*/  PRMT R190, R242, 0x5410, R190 ;  /* 0x00005410f2be7816 */ /* 0x000fe200000000be */
[----:B------:R-:W-:Y:S01]  /*19cb0*/  FFMA.FTZ R188, R188, R235, 1.1641532182693481445e-10 ;  /* 0x2f000000bcbc7423 */ /* 0x000fe200000100eb */
[----:B------:R-:W-:-:S04]  /*19cc0*/  FMUL.FTZ R244, R244, R241 ;  /* 0x000000f1f4f47220 */ /* 0x000fc80000410000 */
[----:B------:R-:W-:-:S04]  /*19cd0*/  FSETP.GTU.FTZ.AND P6, PT, R188, R239, PT ;  /* 0x000000efbc00720b */ /* 0x000fc80003fdc000 */
[----:B------:R-:W-:-:S05]  /*19ce0*/  FSEL R188, R244, RZ, !P6 ;  /* 0x000000fff4bc7208 */ /* 0x000fca0007000000 */
[----:B------:R-:W-:Y:S01]  /*19cf0*/  FADD.FTZ R191, R191, R188 ;  /* 0x000000bcbfbf7221 */ /* 0x000fe20000010000 */
[----:B------:R-:W-:-:S05]  /*19d00*/  @P1 HADD2.F32 R188, -RZ, R23.H1_H1 ;  /* 0x30000017ffbc1230 */ /* 0x000fca0000004100 */
[--C-:B------:R-:W-:Y:S01]  /*19d10*/  @P1 FADD.FTZ R235, R188, R191.reuse ;  /* 0x000000bfbceb1221 */ /* 0x100fe20000010000 */
[----:B------:R-:W-:Y:S01]  /*19d20*/  @!P1 IMAD.MOV.U32 R235, RZ, RZ, R191 ;  /* 0x000000ffffeb9224 */ /* 0x000fe200078e00bf */
[----:B------:R-:W-:-:S04]  /*19d30*/  SEL R188, RZ, 0x1, P6 ;  /* 0x00000001ffbc7807 */ /* 0x000fc80003000000 */
[----:B------:R-:W-:Y:S02]  /*19d40*/  F2FP.F16.F32.PACK_AB R191, RZ, R235 ;  /* 0x000000ebffbf723e */ /* 0x000fe400000000ff */
[----:B------:R-:W-:Y:S02]  /*19d50*/  PRMT R15, R188, 0x7610, R15 ;  /* 0x00007610bc0f7816 */ /* 0x000fe4000000000f */
[----:B------:R-:W-:Y:S02]  /*19d60*/  PRMT R188, R193, 0x5410, R194 ;  /* 0x00005410c1bc7816 */ /* 0x000fe400000000c2 */
[----:B------:R-:W-:Y:S01]  /*19d70*/  PRMT R191, R195, 0x5410, R191 ;  /* 0x00005410c3bf7816 */ /* 0x000fe200000000bf */
[----:B------:R-:W-:Y:S06]  /*19d80*/  BRA `(.L_x_14360) ;  /* 0x0000002c00a47947 */ /* 0x000fec0003800000 */
.L_x_14279:
        /* <DEDUP_REMOVED lines=16> */
.L_x_14363:
        /* <DEDUP_REMOVED lines=13> */
.L_x_14365:
[----:B------:R-:W-:Y:S05]  /*19f60*/  BSYNC.RECONVERGENT B3 ;  /* 0x0000000000037941 */ /* 0x000fea0003800200 */
.L_x_14364:
        /* <DEDUP_REMOVED lines=50> */
[----:B------:R-:W-:Y:S01]  /*1a290*/  IMAD.MOV.U32 R195, RZ, RZ, RZ ;  /* 0x000000ffffc37224 */ /* 0x000fe200078e00ff */
[----:B------:R-:W-:-:S07]  /*1a2a0*/  LOP3.LUT R2, R2, UR23, R241, 0x96, !PT ;  /* 0x0000001702027c12 */ /* 0x000fce000f8e96f1 */
.L_x_14362:
[----:B------:R-:W-:Y:S05]  /*1a2b0*/  BSYNC.RECONVERGENT B2 ;  /* 0x0000000000027941 */ /* 0x000fea0003800200 */
.L_x_14361:
        /* <DEDUP_REMOVED lines=9> */
[----:B0-----:R-:W-:-:S03]  /*1a350*/  FMUL.FTZ R194, R194, R235 ;  /* 0x000000ebc2c27220 */ /* 0x001fc60000410000 */
[----:B-1----:R-:W-:Y:S01]  /*1a360*/  FSETP.GTU.FTZ.AND P3, PT, R4, R243, PT ;  /* 0x000000f30400720b */ /* 0x002fe20003f7c000 */
[----:B------:R-:W-:-:S03]  /*1a370*/  @P1 HADD2.F32 R4, -RZ, R20.H0_H0 ;  /* 0x20000014ff041230 */ /* 0x000fc60000004100 */
        /* <DEDUP_REMOVED lines=16> */
.L_x_14368:
        /* <DEDUP_REMOVED lines=13> */
.L_x_14370:
[----:B------:R-:W-:Y:S05]  /*1a550*/  BSYNC.RECONVERGENT B3 ;  /* 0x0000000000037941 */ /* 0x000fea0003800200 */
.L_x_14369:
        /* <DEDUP_REMOVED lines=53> */
.L_x_14367:
[----:B------:R-:W-:Y:S05]  /*1a8b0*/  BSYNC.RECONVERGENT B2 ;  /* 0x0000000000027941 */ /* 0x000fea0003800200 */
.L_x_14366:
        /* <DEDUP_REMOVED lines=8> */
[----:B------:R-:W-:Y:S01]  /*1a940*/  FSETP.GTU.FTZ.AND P2, PT, R4, R243, PT ;  /* 0x000000f30400720b */ /* 0x000fe20003f5c000 */
[----:B------:R-:W-:-:S03]  /*1a950*/  IMAD.MOV.U32 R4, RZ, RZ, R6 ;  /* 0x000000ffff047224 */ /* 0x000fc600078e0006 */
        /* <DEDUP_REMOVED lines=15> */
.L_x_14373:
        /* <DEDUP_REMOVED lines=13> */
.L_x_14375:
[----:B------:R-:W-:Y:S05]  /*1ab20*/  BSYNC.RECONVERGENT B3 ;  /* 0x0000000000037941 */ /* 0x000fea0003800200 */
.L_x_14374:
        /* <DEDUP_REMOVED lines=53> */
.L_x_14372:
[----:B------:R-:W-:Y:S05]  /*1ae80*/  BSYNC.RECONVERGENT B2 ;  /* 0x0000000000027941 */ /* 0x000fea0003800200 */
.L_x_14371:
[----:B------:R-:W-:Y:S01]  /*1ae90*/  I2FP.F32.U32 R195, R4 ;  /* 0x0000000400c37245 */ /* 0x000fe20000201000 */
[----:B------:R-:W-:Y:S01]  /*1aea0*/  HADD2.F32 R188, -RZ, R189.H0_H0 ;  /* 0x200000bdffbc7230 */ /* 0x000fe20000004100 */
[----:B------:R-:W-:Y:S01]  /*1aeb0*/  LOP3.LUT R201, R201, 0xfffffffb, RZ, 0xc0, !PT ;  /* 0xfffffffbc9c97812 */ /* 0x000fe200078ec0ff */
        /* <DEDUP_REMOVED lines=22> */
.L_x_14378:
        /* <DEDUP_REMOVED lines=13> */
.L_x_14380:
[----:B------:R-:W-:Y:S05]  /*1b0f0*/  BSYNC.RECONVERGENT B3 ;  /* 0x0000000000037941 */ /* 0x000fea0003800200 */
.L_x_14379:
        /* <DEDUP_REMOVED lines=53> */
.L_x_14377:
[----:B------:R-:W-:Y:S05]  /*1b450*/  BSYNC.RECONVERGENT B2 ;  /* 0x0000000000027941 */ /* 0x000fea0003800200 */
.L_x_14376:
        /* <DEDUP_REMOVED lines=13> */
[----:B------:R-:W-:-:S05]  /*1b530*/  F2FP.F16.F32.PACK_AB R242, RZ, R216 ;  /* 0x000000d8fff2723e */ /* 0x000fca00000000ff */
        /* <DEDUP_REMOVED lines=11> */
.L_x_14383:
        /* <DEDUP_REMOVED lines=13> */
.L_x_14385:
[----:B------:R-:W-:Y:S05]  /*1b6c0*/  BSYNC.RECONVERGENT B3 ;  /* 0x0000000000037941 */ /* 0x000fea0003800200 */
.L_x_14384:
        /* <DEDUP_REMOVED lines=53> */
.L_x_14382:
[----:B------:R-:W-:Y:S05]  /*1ba20*/  BSYNC.RECONVERGENT B2 ;  /* 0x0000000000027941 */ /* 0x000fea0003800200 */
.L_x_14381:
[----:B------:R-:W-:Y:S01]  /*1ba30*/  I2FP.F32.U32 R189, R4 ;  /* 0x0000000400bd7245 */ /* 0x000fe20000201000 */
[----:B------:R-:W-:Y:S01]  /*1ba40*/  HADD2.F32 R188, -RZ, R190.H0_H0 ;  /* 0x200000beffbc7230 */ /* 0x000fe20000004100 */
[----:B------:R-:W-:Y:S01]  /*1ba50*/  ISETP.NE.AND P3, PT, R195, 0x1, PT ;  /* 0x00000001c300780c */ /* 0x000fe20003f65270 */
[----:B------:R-:W-:Y:S02]  /*1ba60*/  BSSY.RECONVERGENT B2, `(.L_x_14386) ;  /* 0x0000057000027945 */ /* 0x000fe40003800200 */
[----:B------:R-:W-:Y:S01]  /*1ba70*/  FFMA.FTZ R4, R189, R244, 1.1641532182693481445e-10 ;  /* 0x2f000000bd047423 */ /* 0x000fe200000100f4 */
[----:B------:R-:W-:-:S04]  /*1ba80*/  FMUL.FTZ R188, R188, R235 ;  /* 0x000000ebbcbc7220 */ /* 0x000fc80000410000 */
[----:B------:R-:W-:Y:S01]  /*1ba90*/  FSETP.GTU.FTZ.AND P2, PT, R4, R243, PT ;  /* 0x000000f30400720b */ /* 0x000fe20003f5c000 */
[----:B------:R-:W-:-:S03]  /*1baa0*/  @P1 HADD2.F32 R4, -RZ, R22.H0_H0 ;  /* 0x20000016ff041230 */ /* 0x000fc60000004100 */
        /* <DEDUP_REMOVED lines=15> */
.L_x_14388:
        /* <DEDUP_REMOVED lines=13> */
.L_x_14390:
[----:B------:R-:W-:Y:S05]  /*1bc70*/  BSYNC.RECONVERGENT B3 ;  /* 0x0000000000037941 */ /* 0x000fea0003800200 */
.L_x_14389:
        /* <DEDUP_REMOVED lines=53> */
.L_x_14387:
[----:B------:R-:W-:Y:S05]  /*1bfd0*/  BSYNC.RECONVERGENT B2 ;  /* 0x0000000000027941 */ /* 0x000fea0003800200 */
.L_x_14386:
        /* <DEDUP_REMOVED lines=23> */
.L_x_14393:
        /* <DEDUP_REMOVED lines=13> */
.L_x_14395:
[----:B------:R-:W-:Y:S05]  /*1c220*/  BSYNC.RECONVERGENT B3 ;  /* 0x0000000000037941 */ /* 0x000fea0003800200 */
.L_x_14394:
        /* <DEDUP_REMOVED lines=47> */
[----:B------:R-:W-:Y:S01]  /*1c520*/  HFMA2 R194, -RZ, RZ, 0, 0 ;  /* 0x00000000ffc27431 */ /* 0x000fe200000001ff */
[----:B------:R-:W-:Y:S01]  /*1c530*/  MOV R6, R188 ;  /* 0x000000bc00067202 */ /* 0x000fe20000000f00 */
[----:B------:R-:W-:-:S04]  /*1c540*/  IMAD.WIDE.U32 R188, R4, -0x2daee0ad, RZ ;  /* 0xd2511f5304bc7825 */ /* 0x000fc800078e00ff */
[----:B------:R-:W-:Y:S01]  /*1c550*/  IMAD.MOV.U32 R4, RZ, RZ, R240 ;  /* 0x000000ffff047224 */ /* 0x000fe200078e00f0 */
[----:B------:R-:W-:Y:S01]  /*1c560*/  LOP3.LUT R2, R2, UR23, R189, 0x96, !PT ;  /* 0x0000001702027c12 */ /* 0x000fe2000f8e96bd */
[----:B------:R-:W-:-:S07]  /*1c570*/  IMAD.MOV.U32 R240, RZ, RZ, R188 ;  /* 0x000000fffff07224 */ /* 0x000fce00078e00bc */
.L_x_14392:
[----:B------:R-:W-:Y:S05]  /*1c580*/  BSYNC.RECONVERGENT B2 ;  /* 0x0000000000027941 */ /* 0x000fea0003800200 */
.L_x_14391:
[----:B------:R-:W-:Y:S01]  /*1c590*/  I2FP.F32.U32 R189, R4 ;  /* 0x0000000400bd7245 */ /* 0x000fe20000201000 */
[----:B------:R-:W-:Y:S01]  /*1c5a0*/  HADD2.F32 R188, -RZ, R191.H0_H0 ;  /* 0x200000bfffbc7230 */ /* 0x000fe20000004100 */
[----:B------:R-:W-:Y:S01]  /*1c5b0*/  ISETP.NE.AND P5, PT, R194, 0x1, PT ;  /* 0x00000001c200780c */ /* 0x000fe20003fa5270 */
[----:B------:R-:W-:Y:S02]  /*1c5c0*/  BSSY.RECONVERGENT B2, `(.L_x_14396) ;  /* 0x0000057000027945 */ /* 0x000fe40003800200 */
[----:B------:R-:W-:Y:S01]  /*1c5d0*/  FFMA.FTZ R4, R189, R244, 1.1641532182693481445e-10 ;  /* 0x2f000000bd047423 */ /* 0x000fe200000100f4 */
[----:B------:R-:W-:Y:S01]  /*1c5e0*/  FMUL.FTZ R188, R188, R235 ;  /* 0x000000ebbcbc7220 */ /* 0x000fe20000410000 */
[----:B------:R-:W-:-:S03]  /*1c5f0*/  @P1 HADD2.F32 R189, -RZ, R23.H0_H0 ;  /* 0x20000017ffbd1230 */ /* 0x000fc60000004100 */
[----:B------:R-:W-:Y:S01]  /*1c600*/  FSETP.GTU.FTZ.AND P4, PT, R4, R243, PT ;  /* 0x000000f30400720b */ /* 0x000fe20003f9c000 */
[----:B------:R-:W-:-:S03]  /*1c610*/  IMAD.MOV.U32 R4, RZ, RZ, 0x2 ;  /* 0x00000002ff047424 */ /* 0x000fc600078e00ff */
        /* <DEDUP_REMOVED lines=14> */
.L_x_14398:
        /* <DEDUP_REMOVED lines=13> */
.L_x_14400:
[----:B------:R-:W-:Y:S05]  /*1c7d0*/  BSYNC.RECONVERGENT B3 ;  /* 0x0000000000037941 */ /* 0x000fea0003800200 */
.L_x_14399:
        /* <DEDUP_REMOVED lines=53> */
.L_x_14397:
[----:B------:R-:W-:Y:S05]  /*1cb30*/  BSYNC.RECONVERGENT B2 ;  /* 0x0000000000027941 */ /* 0x000fea0003800200 */
.L_x_14396:
[----:B------:R-:W-:Y:S01]  /*1cb40*/  I2FP.F32.U32 R189, R189 ;  /* 0x000000bd00bd7245 */ /* 0x000fe20000201000 */
[----:B------:R-:W-:Y:S01]  /*1cb50*/  HADD2.F32 R188, -RZ, R191.H1_H1 ;  /* 0x300000bfffbc7230 */ /* 0x000fe20000004100 */
[----:B------:R-:W-:-:S03]  /*1cb60*/  PRMT R190, R245, 0x5410, R190 ;  /* 0x00005410f5be7816 */ /* 0x000fc600000000be */
[----:B------:R-:W-:Y:S01]  /*1cb70*/  FFMA.FTZ R244, R189, R244, 1.1641532182693481445e-10 ;  /* 0x2f000000bdf47423 */ /* 0x000fe200000100f4 */
[----:B------:R-:W-:Y:S01]  /*1cb80*/  FMUL.FTZ R188, R188, R235 ;  /* 0x000000ebbcbc7220 */ /* 0x000fe20000410000 */
[----:B------:R-:W-:-:S03]  /*1cb90*/  PRMT R189, R239, 0x5410, R242 ;  /* 0x00005410efbd7816 */ /* 0x000fc600000000f2 */
[----:B------:R-:W-:-:S04]  /*1cba0*/  FSETP.GTU.FTZ.AND P5, PT, R244, R243, PT ;  /* 0x000000f3f400720b */ /* 0x000fc80003fbc000 */
[----:B------:R-:W-:Y:S01]  /*1cbb0*/  FSEL R235, R188, RZ, !P5 ;  /* 0x000000ffbceb7208 */ /* 0x000fe20006800000 */
[----:B------:R-:W-:Y:S01]  /*1cbc0*/  @P1 HADD2.F32 R188, -RZ, R23.H1_H1 ;  /* 0x30000017ffbc1230 */ /* 0x000fe20000004100 */
[----:B------:R-:W-:-:S04]  /*1cbd0*/  PLOP3.LUT P5, PT, P5, PT, PT, 0x8, 0x80 ;  /* 0x000000000080781c */ /* 0x000fc80002fae170 */
[----:B------:R-:W-:Y:S01]  /*1cbe0*/  @P1 FADD.FTZ R235, R188, R235 ;  /* 0x000000ebbceb1221 */ /* 0x000fe20000010000 */
[----:B------:R-:W-:-:S04]  /*1cbf0*/  PRMT R188, R193, 0x5410, R238 ;  /* 0x00005410c1bc7816 */ /* 0x000fc800000000ee */
[----:B------:R-:W-:-:S04]  /*1cc00*/  F2FP.F16.F32.PACK_AB R191, RZ, R235 ;  /* 0x000000ebffbf723e */ /* 0x000fc800000000ff */
[----:B------:R-:W-:-:S07]  /*1cc10*/  PRMT R191, R241, 0x5410, R191 ;  /* 0x00005410f1bf7816 */ /* 0x000fce00000000bf */
.L_x_14360:
        /* <DEDUP_REMOVED lines=43> */
.L_x_14401:
[----:B0-----:R-:W-:Y:S02]  /*1ced0*/  IMAD.MOV.U32 R238, RZ, RZ, R240 ;  /* 0x000000ffffee7224 */ /* 0x001fe400078e00f0 */
[----:B------:R-:W-:-:S07]  /*1cee0*/  VIADD R192, R192, 0x20 ;  /* 0x00000020c0c07836 */ /* 0x000fce0000000000 */
.L_x_14278:
[----:B------:R-:W-:Y:S05]  /*1cef0*/  BSYNC.RECONVERGENT B1 ;  /* 0x0000000000017941 */ /* 0x000fea0003800200 */
.L_x_14277:
        /* <DEDUP_REMOVED lines=35> */
.L_x_14407:
        /* <DEDUP_REMOVED lines=13> */
.L_x_14409:
[----:B------:R-:W-:Y:S05]  /*1d200*/  BSYNC.RECONVERGENT B3 ;  /* 0x0000000000037941 */ /* 0x000fea0003800200 */
.L_x_14408:
        /* <DEDUP_REMOVED lines=52> */
.L_x_14406:
[----:B------:R-:W-:Y:S05]  /*1d550*/  BSYNC.RECONVERGENT B2 ;  /* 0x0000000000027941 */ /* 0x000fea0003800200 */
.L_x_14405:
[----:B------:R-:W1:Y:S01]  /*1d560*/  LDC R241, c[0x0][0x408] ;  /* 0x00010200fff17b82 */ /* 0x000e620000000800 */
[----:B------:R-:W-:Y:S01]  /*1d570*/  I2FP.F32.U32 R9, R8 ;  /* 0x0000000800097245 */ /* 0x000fe20000201000 */
[----:B------:R-:W-:Y:S01]  /*1d580*/  IMAD.MOV.U32 R236, RZ, RZ, 0x2f800000 ;  /* 0x2f800000ffec7424 */ /* 0x000fe200078e00ff */
[----:B------:R-:W-:Y:S01]  /*1d590*/  LOP3.LUT R201, R201, 0xffffffef, RZ, 0xc0, !PT ;  /* 0xffffffefc9c97812 */ /* 0x000fe200078ec0ff */
[----:B-----5:R-:W-:Y:S01]  /*1d5a0*/  HADD2.F32 R8, -RZ, R188.H0_H0 ;  /* 0x200000bcff087230 */ /* 0x020fe20000004100 */
[----:B------:R-:W-:Y:S01]  /*1d5b0*/  BSSY.RECONVERGENT B2, `(.L_x_14410) ;  /* 0x0000057000027945 */ /* 0x000fe20003800200 */
[----:B------:R-:W-:Y:S01]  /*1d5c0*/  FFMA.FTZ R4, R9, R236, 1.1641532182693481445e-10 ;  /* 0x2f00000009047423 */ /* 0x000fe200000100ec */
[----:B------:R-:W-:Y:S01]  /*1d5d0*/  IMAD.MOV.U32 R12, RZ, RZ, 0x2 ;  /* 0x00000002ff0c7424 */ /* 0x000fe200078e00ff */
[----:B------:R-:W2:Y:S01]  /*1d5e0*/  LDC R239, c[0x0][0x404] ;  /* 0x00010100ffef7b82 */ /* 0x000ea20000000800 */
        /* <DEDUP_REMOVED lines=16> */
.L_x_14412:
        /* <DEDUP_REMOVED lines=13> */
.L_x_14414:
[----:B------:R-:W-:Y:S05]  /*1d7c0*/  BSYNC.RECONVERGENT B3 ;  /* 0x0000000000037941 */ /* 0x000fea0003800200 */
.L_x_14413:
        /* <DEDUP_REMOVED lines=53> */
.L_x_14411:
[----:B------:R-:W-:Y:S05]  /*1db20*/  BSYNC.RECONVERGENT B2 ;  /* 0x0000000000027941 */ /* 0x000fea0003800200 */
.L_x_14410:
        /* <DEDUP_REMOVED lines=25> */
.L_x_14417:
        /* <DEDUP_REMOVED lines=13> */
.L_x_14419:
[----:B------:R-:W-:Y:S05]  /*1dd90*/  BSYNC.RECONVERGENT B3 ;  /* 0x0000000000037941 */ /* 0x000fea0003800200 */
.L_x_14418:
        /* <DEDUP_REMOVED lines=50> */
[----:B------:R-:W-:Y:S02]  /*1e0c0*/  IMAD.MOV.U32 R240, RZ, RZ, R10 ;  /* 0x000000fffff07224 */ /* 0x000fe400078e000a */
[----:B------:R-:W-:Y:S01]  /*1e0d0*/  HFMA2 R10, -RZ, RZ, 0, 0 ;  /* 0x00000000ff0a7431 */ /* 0x000fe200000001ff */
[----:B------:R-:W-:-:S07]  /*1e0e0*/  LOP3.LUT R2, R2, UR23, R11, 0x96, !PT ;  /* 0x0000001702027c12 */ /* 0x000fce000f8e960b */
.L_x_14416:
[----:B------:R-:W-:Y:S05]  /*1e0f0*/  BSYNC.RECONVERGENT B2 ;  /* 0x0000000000027941 */ /* 0x000fea0003800200 */
.L_x_14415:
        /* <DEDUP_REMOVED lines=22> */
.L_x_14422:
        /* <DEDUP_REMOVED lines=13> */
.L_x_14424:
[----:B------:R-:W-:Y:S05]  /*1e330*/  BSYNC.RECONVERGENT B3 ;  /* 0x0000000000037941 */ /* 0x000fea0003800200 */
.L_x_14423:
        /* <DEDUP_REMOVED lines=53> */
.L_x_14421:
[----:B------:R-:W-:Y:S05]  /*1e690*/  BSYNC.RECONVERGENT B2 ;  /* 0x0000000000027941 */ /* 0x000fea0003800200 */
.L_x_14420:
        /* <DEDUP_REMOVED lines=12> */
[----:B0-----:R-:W-:Y:S01]  /*1e760*/  @P1 FADD.FTZ R208, R13, R4 ;  /* 0x000000040dd01221 */ /* 0x001fe20000010000 */
        /* <DEDUP_REMOVED lines=12> */
.L_x_14427:
        /* <DEDUP_REMOVED lines=13> */
.L_x_14429:
[----:B------:R-:W-:Y:S05]  /*1e900*/  BSYNC.RECONVERGENT B3 ;  /* 0x0000000000037941 */ /* 0x000fea0003800200 */
.L_x_14428:
        /* <DEDUP_REMOVED lines=53> */
.L_x_14426:
[----:B------:R-:W-:Y:S05]  /*1ec60*/  BSYNC.RECONVERGENT B2 ;  /* 0x0000000000027941 */ /* 0x000fea0003800200 */
.L_x_14425:
        /* <DEDUP_REMOVED lines=22> */
.L_x_14432:
        /* <DEDUP_REMOVED lines=13> */
.L_x_14434:
[----:B------:R-:W-:Y:S05]  /*1eea0*/  BSYNC.RECONVERGENT B3 ;  /* 0x0000000000037941 */ /* 0x000fea0003800200 */
.L_x_14433:
        /* <DEDUP_REMOVED lines=53> */
.L_x_14431:
[----:B------:R-:W-:Y:S05]  /*1f200*/  BSYNC.RECONVERGENT B2 ;  /* 0x0000000000027941 */ /* 0x000fea0003800200 */
.L_x_14430:
        /* <DEDUP_REMOVED lines=25> */
.L_x_14437:
        /* <DEDUP_REMOVED lines=13> */
.L_x_14439:
[----:B------:R-:W-:Y:S05]  /*1f470*/  BSYNC.RECONVERGENT B3 ;  /* 0x0000000000037941 */ /* 0x000fea0003800200 */
.L_x_14438:
        /* <DEDUP_REMOVED lines=53> */
.L_x_14436:
[----:B------:R-:W-:Y:S05]  /*1f7d0*/  BSYNC.RECONVERGENT B2 ;  /* 0x0000000000027941 */ /* 0x000fea0003800200 */
.L_x_14435:
        /* <DEDUP_REMOVED lines=22> */
.L_x_14442:
        /* <DEDUP_REMOVED lines=13> */
.L_x_14444:
[----:B------:R-:W-:Y:S05]  /*1fa10*/  BSYNC.RECONVERGENT B3 ;  /* 0x0000000000037941 */ /* 0x000fea0003800200 */
.L_x_14443:
        /* <DEDUP_REMOVED lines=53> */
.L_x_14441:
[----:B------:R-:W-:Y:S05]  /*1fd70*/  BSYNC.RECONVERGENT B2 ;  /* 0x0000000000027941 */ /* 0x000fea0003800200 */
.L_x_14440:
        /* <DEDUP_REMOVED lines=25> */
.L_x_14447:
        /* <DEDUP_REMOVED lines=13> */
.L_x_14449:
[----:B------:R-:W-:Y:S05]  /*1ffe0*/  BSYNC.RECONVERGENT B3 ;  /* 0x0000000000037941 */ /* 0x000fea0003800200 */
.L_x_14448:
        /* <DEDUP_REMOVED lines=53> */
.L_x_14446:
[----:B------:R-:W-:Y:S05]  /*20340*/  BSYNC.RECONVERGENT B2 ;  /* 0x0000000000027941 */ /* 0x000fea0003800200 */
.L_x_14445:
        /* <DEDUP_REMOVED lines=20> */
.L_x_14452:
        /* <DEDUP_REMOVED lines=13> */
.L_x_14454:
[----:B------:R-:W-:Y:S05]  /*20560*/  BSYNC.RECONVERGENT B3 ;  /* 0x0000000000037941 */ /* 0x000fea0003800200 */
.L_x_14453:
        /* <DEDUP_REMOVED lines=53> */
.L_x_14451:
[----:B------:R-:W-:Y:S05]  /*208c0*/  BSYNC.RECONVERGENT B2 ;  /* 0x0000000000027941 */ /* 0x000fea0003800200 */
.L_x_14450:
        /* <DEDUP_REMOVED lines=25> */
.L_x_14457:
        /* <DEDUP_REMOVED lines=13> */
.L_x_14459:
[----:B------:R-:W-:Y:S05]  /*20b30*/  BSYNC.RECONVERGENT B3 ;  /* 0x0000000000037941 */ /* 0x000fea0003800200 */
.L_x_14458:
        /* <DEDUP_REMOVED lines=53> */
.L_x_14456:
[----:B------:R-:W-:Y:S05]  /*20e90*/  BSYNC.RECONVERGENT B2 ;  /* 0x0000000000027941 */ /* 0x000fea0003800200 */
.L_x_14455:
        /* <DEDUP_REMOVED lines=20> */
.L_x_14462:
        /* <DEDUP_REMOVED lines=13> */
.L_x_14464:
[----:B------:R-:W-:Y:S05]  /*210b0*/  BSYNC.RECONVERGENT B3 ;  /* 0x0000000000037941 */ /* 0x000fea0003800200 */
.L_x_14463:
        /* <DEDUP_REMOVED lines=53> */
.L_x_14461:
[----:B------:R-:W-:Y:S05]  /*21410*/  BSYNC.RECONVERGENT B2 ;  /* 0x0000000000027941 */ /* 0x000fea0003800200 */
.L_x_14460:
        /* <DEDUP_REMOVED lines=25> */
.L_x_14467:
        /* <DEDUP_REMOVED lines=13> */
.L_x_14469:
[----:B------:R-:W-:Y:S05]  /*21680*/  BSYNC.RECONVERGENT B3 ;  /* 0x0000000000037941 */ /* 0x000fea0003800200 */
.L_x_14468:
        /* <DEDUP_REMOVED lines=53> */
.L_x_14466:
[----:B------:R-:W-:Y:S05]  /*219e0*/  BSYNC.RECONVERGENT B2 ;  /* 0x0000000000027941 */ /* 0x000fea0003800200 */
.L_x_14465:
        /* <DEDUP_REMOVED lines=8> */
[----:B------:R-:W-:Y:S02]  /*21a70*/  FSEL R4, R14, RZ, !P4 ;  /* 0x000000ff0e047208 */ /* 0x000fe40006000000 */
[----:B------:R-:W-:Y:S02]  /*21a80*/  PLOP3.LUT P4, PT, P4, PT, PT, 0x8, 0x80 ;  /* 0x000000000080781c */ /* 0x000fe4000278e170 */
[----:B------:R-:W-:Y:S01]  /*21a90*/  MOV R14, R6 ;  /* 0x00000006000e7202 */ /* 0x000fe20000000f00 */
[----:B------:R-:W-:Y:S10]  /*21aa0*/  @!P5 BRA `(.L_x_14471) ;  /* 0x00000004002cd947 */ /* 0x000ff40003800000 */
        /* <DEDUP_REMOVED lines=8> */
.L_x_14472:
        /* <DEDUP_REMOVED lines=13> */
.L_x_14474:
[----:B------:R-:W-:Y:S05]  /*21c00*/  BSYNC.RECONVERGENT B3 ;  /* 0x0000000000037941 */ /* 0x000fea0003800200 */
.L_x_14473:
        /* <DEDUP_REMOVED lines=53> */
.L_x_14471:
[----:B------:R-:W-:Y:S05]  /*21f60*/  BSYNC.RECONVERGENT B2 ;  /* 0x0000000000027941 */ /* 0x000fea0003800200 */
.L_x_14470:
        /* <DEDUP_REMOVED lines=25> */
.L_x_14477:
        /* <DEDUP_REMOVED lines=13> */
.L_x_14479:
[----:B------:R-:W-:Y:S05]  /*221d0*/  BSYNC.RECONVERGENT B3 ;  /* 0x0000000000037941 */ /* 0x000fea0003800200 */
.L_x_14478:
        /* <DEDUP_REMOVED lines=53> */
.L_x_14476:
[----:B------:R-:W-:Y:S05]  /*22530*/  BSYNC.RECONVERGENT B2 ;  /* 0x0000000000027941 */ /* 0x000fea0003800200 */
.L_x_14475:
        /* <DEDUP_REMOVED lines=20> */
.L_x_14482:
        /* <DEDUP_REMOVED lines=15> */
.L_x_14484:
[----:B------:R-:W-:Y:S05]  /*22770*/  BSYNC.RECONVERGENT B3 ;  /* 0x0000000000037941 */ /* 0x000fea0003800200 */
.L_x_14483:
        /* <DEDUP_REMOVED lines=53> */
.L_x_14481:
[----:B------:R-:W-:Y:S05]  /*22ad0*/  BSYNC.RECONVERGENT B2 ;  /* 0x0000000000027941 */ /* 0x000fea0003800200 */
.L_x_14480:
        /* <DEDUP_REMOVED lines=11> */
[----:B------:R-:W-:Y:S01]  /*22b90*/  @P1 FADD.FTZ R236, R236, R191 ;  /* 0x000000bfecec1221 */ /* 0x000fe20000010000 */
[----:B------:R-:W-:Y:S02]  /*22ba0*/  @!P1 MOV R236, R191 ;  /* 0x000000bf00ec9202 */ /* 0x000fe40000000f00 */
[----:B------:R-:W-:Y:S02]  /*22bb0*/  PRMT R15, R188, 0x7610, R15 ;  /* 0x00007610bc0f7816 */ /* 0x000fe4000000000f */
[----:B------:R-:W-:Y:S02]  /*22bc0*/  F2FP.F16.F32.PACK_AB R191, RZ, R236 ;  /* 0x000000ecffbf723e */ /* 0x000fe400000000ff */
[----:B------:R-:W-:Y:S02]  /*22bd0*/  PRMT R188, R193, 0x5410, R194 ;  /* 0x00005410c1bc7816 */ /* 0x000fe400000000c2 */
[----:B------:R-:W-:Y:S01]  /*22be0*/  PRMT R191, R195, 0x5410, R191 ;  /* 0x00005410c3bf7816 */ /* 0x000fe200000000bf */
[----:B------:R-:W-:Y:S06]  /*22bf0*/  BRA `(.L_x_14485) ;  /* 0x0000002c00a47947 */ /* 0x000fec0003800000 */
.L_x_14404:
        /* <DEDUP_REMOVED lines=16> */
.L_x_14488:
        /* <DEDUP_REMOVED lines=13> */
.L_x_14490:
[----:B------:R-:W-:Y:S05]  /*22dd0*/  BSYNC.RECONVERGENT B3 ;  /* 0x0000000000037941 */ /* 0x000fea0003800200 */
.L_x_14489:
        /* <DEDUP_REMOVED lines=52> */
.L_x_14487:
[----:B------:R-:W-:Y:S05]  /*23120*/  BSYNC.RECONVERGENT B2 ;  /* 0x0000000000027941 */ /* 0x000fea0003800200 */
.L_x_14486:
        /* <DEDUP_REMOVED lines=9> */
[----:B------:R-:W-:Y:S02]  /*231c0*/  HFMA2 R218, -RZ, RZ, 0, 1.1920928955078125e-07 ;  /* 0x00000002ffda7431 */ /* 0x000fe400000001ff */
[----:B0-----:R-:W-:Y:S01]  /*231d0*/  FMUL.FTZ R195, R195, R236 ;  /* 0x000000ecc3c37220 */ /* 0x001fe20000410000 */
[----:B-1----:R-:W-:Y:S01]  /*231e0*/  FSETP.GTU.FTZ.AND P2, PT, R4, R243, PT ;  /* 0x000000f30400720b */ /* 0x002fe20003f5c000 */
        /* <DEDUP_REMOVED lines=16> */
.L_x_14493:
        /* <DEDUP_REMOVED lines=13> */
.L_x_14495:
[----:B------:R-:W-:Y:S05]  /*233c0*/  BSYNC.RECONVERGENT B3 ;  /* 0x0000000000037941 */ /* 0x000fea0003800200 */
.L_x_14494:
        /* <DEDUP_REMOVED lines=53> */
.L_x_14492:
[----:B------:R-:W-:Y:S05]  /*23720*/  BSYNC.RECONVERGENT B2 ;  /* 0x0000000000027941 */ /* 0x000fea0003800200 */
.L_x_14491:
        /* <DEDUP_REMOVED lines=25> */
.L_x_14498:
        /* <DEDUP_REMOVED lines=13> */
.L_x_14500:
[----:B------:R-:W-:Y:S05]  /*23990*/  BSYNC.RECONVERGENT B3 ;  /* 0x0000000000037941 */ /* 0x000fea0003800200 */
.L_x_14499:
        /* <DEDUP_REMOVED lines=53> */
.L_x_14497:
[----:B------:R-:W-:Y:S05]  /*23cf0*/  BSYNC.RECONVERGENT B2 ;  /* 0x0000000000027941 */ /* 0x000fea0003800200 */
.L_x_14496:
[----:B------:R-:W-:Y:S01]  /*23d00*/  I2FP.F32.U32 R195, R4 ;  /* 0x0000000400c37245 */ /* 0x000fe20000201000 */
[----:B------:R-:W-:Y:S01]  /*23d10*/  HADD2.F32 R209, -RZ, R189.H0_H0 ;  /* 0x200000bdffd17230 */ /* 0x000fe20000004100 */
[----:B------:R-:W-:Y:S01]  /*23d20*/  LOP3.LUT R201, R201, 0xfffffffb, RZ, 0xc0, !PT ;  /* 0xfffffffbc9c97812 */ /* 0x000fe200078ec0ff */
        /* <DEDUP_REMOVED lines=22> */
.L_x_14503:
        /* <DEDUP_REMOVED lines=13> */
.L_x_14505:
[----:B------:R-:W-:Y:S05]  /*23f60*/  BSYNC.RECONVERGENT B3 ;  /* 0x0000000000037941 */ /* 0x000fea0003800200 */
.L_x_14504:
        /* <DEDUP_REMOVED lines=53> */
.L_x_14502:
[----:B------:R-:W-:Y:S05]  /*242c0*/  BSYNC.RECONVERGENT B2 ;  /* 0x0000000000027941 */ /* 0x000fea0003800200 */
.L_x_14501:
        /* <DEDUP_REMOVED lines=25> */
.L_x_14508:
        /* <DEDUP_REMOVED lines=13> */
.L_x_14510:
[----:B------:R-:W-:Y:S05]  /*24530*/  BSYNC.RECONVERGENT B3 ;  /* 0x0000000000037941 */ /* 0x000fea0003800200 */
.L_x_14509:
        /* <DEDUP_REMOVED lines=53> */
.L_x_14507:
[----:B------:R-:W-:Y:S05]  /*24890*/  BSYNC.RECONVERGENT B2 ;  /* 0x0000000000027941 */ /* 0x000fea0003800200 */
.L_x_14506:
        /* <DEDUP_REMOVED lines=23> */
.L_x_14513:
        /* <DEDUP_REMOVED lines=13> */
.L_x_14515:
[----:B------:R-:W-:Y:S05]  /*24ae0*/  BSYNC.RECONVERGENT B3 ;  /* 0x0000000000037941 */ /* 0x000fea0003800200 */
.L_x_14514:
        /* <DEDUP_REMOVED lines=53> */
.L_x_14512:
[----:B------:R-:W-:Y:S05]  /*24e40*/  BSYNC.RECONVERGENT B2 ;  /* 0x0000000000027941 */ /* 0x000fea0003800200 */
.L_x_14511:
        /* <DEDUP_REMOVED lines=23> */
.L_x_14518:
        /* <DEDUP_REMOVED lines=13> */
.L_x_14520:
[----:B------:R-:W-:Y:S05]  /*25090*/  BSYNC.RECONVERGENT B3 ;  /* 0x0000000000037941 */ /* 0x000fea0003800200 */
.L_x_14519:
        /* <DEDUP_REMOVED lines=53> */
.L_x_14517:
[----:B------:R-:W-:Y:S05]  /*253f0*/  BSYNC.RECONVERGENT B2 ;  /* 0x0000000000027941 */ /* 0x000fea0003800200 */
.L_x_14516:
[----:B------:R-:W-:Y:S01]  /*25400*/  I2FP.F32.U32 R189, R4 ;  /* 0x0000000400bd7245 */ /* 0x000fe20000201000 */
[----:B------:R-:W-:Y:S01]  /*25410*/  BSSY.RECONVERGENT B2, `(.L_x_14521) ;  /* 0x0000059000027945 */ /* 0x000fe20003800200 */
[----:B------:R-:W-:-:S03]  /*25420*/  ISETP.NE.AND P5, PT, R194, 0x1, PT ;  /* 0x00000001c200780c */ /* 0x000fc60003fa5270 */
[----:B------:R-:W-:Y:S01]  /*25430*/  FFMA.FTZ R4, R189, R244, 1.1641532182693481445e-10 ;  /* 0x2f000000bd047423 */ /* 0x000fe200000100f4 */
[----:B------:R-:W-:-:S04]  /*25440*/  HADD2.F32 R189, -RZ, R191.H0_H0 ;  /* 0x200000bfffbd7230 */ /* 0x000fc80000004100 */
[----:B------:R-:W-:Y:S01]  /*25450*/  FSETP.GTU.FTZ.AND P4, PT, R4, R243, PT ;  /* 0x000000f30400720b */ /* 0x000fe20003f9c000 */
[----:B------:R-:W-:Y:S01]  /*25460*/  FMUL.FTZ R189, R189, R236 ;  /* 0x000000ecbdbd7220 */ /* 0x000fe20000410000 */
[----:B------:R-:W-:-:S04]  /*25470*/  HFMA2 R4, -RZ, RZ, 0, 1.1920928955078125e-07 ;  /* 0x00000002ff047431 */ /* 0x000fc800000001ff */
[----:B------:R-:W-:Y:S01]  /*25480*/  FSEL R230, R189, RZ, !P4 ;  /* 0x000000ffbde67208 */ /* 0x000fe20006000000 */
[----:B------:R-:W-:Y:S01]  /*25490*/  @P1 HADD2.F32 R189, -RZ, R23.H0_H0 ;  /* 0x20000017ffbd1230 */ /* 0x000fe20000004100 */
[----:B------:R-:W-:-:S04]  /*254a0*/  PLOP3.LUT P4, PT, P4, PT, PT, 0x8, 0x80 ;  /* 0x000000000080781c */ /* 0x000fc8000278e170 */
        /* <DEDUP_REMOVED lines=12> */
.L_x_14523:
        /* <DEDUP_REMOVED lines=13> */
.L_x_14525:
[----:B------:R-:W-:Y:S05]  /*25640*/  BSYNC.RECONVERGENT B3 ;  /* 0x0000000000037941 */ /* 0x000fea0003800200 */
.L_x_14524:
        /* <DEDUP_REMOVED lines=53> */
.L_x_14522:
[----:B------:R-:W-:Y:S05]  /*259a0*/  BSYNC.RECONVERGENT B2 ;  /* 0x0000000000027941 */ /* 0x000fea0003800200 */
.L_x_14521:
        /* <DEDUP_REMOVED lines=14> */
.L_x_14485:
        /* <DEDUP_REMOVED lines=43> */
.L_x_14526:
[----:B0-----:R-:W-:Y:S01]  /*25d40*/  MOV R238, R240 ;  /* 0x000000f000ee7202 */ /* 0x001fe20000000f00 */
[----:B------:R-:W-:-:S07]  /*25d50*/  VIADD R192, R192, 0x20 ;  /* 0x00000020c0c07836 */ /* 0x000fce0000000000 */
.L_x_14403:
[----:B------:R-:W-:Y:S05]  /*25d60*/  BSYNC.RECONVERGENT B1 ;  /* 0x0000000000017941 */ /* 0x000fea0003800200 */
.L_x_14402:
        /* <DEDUP_REMOVED lines=35> */
.L_x_14532:
        /* <DEDUP_REMOVED lines=13> */
.L_x_14534:
[----:B------:R-:W-:Y:S05]  /*26070*/  BSYNC.RECONVERGENT B3 ;  /* 0x0000000000037941 */ /* 0x000fea0003800200 */
.L_x_14533:
        /* <DEDUP_REMOVED lines=52> */
.L_x_14531:
[----:B------:R-:W-:Y:S05]  /*263c0*/  BSYNC.RECONVERGENT B2 ;  /* 0x0000000000027941 */ /* 0x000fea0003800200 */
.L_x_14530:
        /* <DEDUP_REMOVED lines=25> */
.L_x_14537:
        /* <DEDUP_REMOVED lines=13> */
.L_x_14539:
[----:B------:R-:W-:Y:S05]  /*26630*/  BSYNC.RECONVERGENT B3 ;  /* 0x0000000000037941 */ /* 0x000fea0003800200 */
.L_x_14538:
        /* <DEDUP_REMOVED lines=53> */
.L_x_14536:
[----:B------:R-:W-:Y:S05]  /*26990*/  BSYNC.RECONVERGENT B2 ;  /* 0x0000000000027941 */ /* 0x000fea0003800200 */
.L_x_14535:
        /* <DEDUP_REMOVED lines=25> */
.L_x_14542:
        /* <DEDUP_REMOVED lines=13> */
.L_x_14544:
[----:B------:R-:W-:Y:S05]  /*26c00*/  BSYNC.RECONVERGENT B3 ;  /* 0x0000000000037941 */ /* 0x000fea0003800200 */
.L_x_14543:
        /* <DEDUP_REMOVED lines=53> */
.L_x_14541:
[----:B------:R-:W-:Y:S05]  /*26f60*/  BSYNC.RECONVERGENT B2 ;  /* 0x0000000000027941 */ /* 0x000fea0003800200 */
.L_x_14540:
        /* <DEDUP_REMOVED lines=22> */
.L_x_14547:
        /* <DEDUP_REMOVED lines=13> */
.L_x_14549:
[----:B------:R-:W-:Y:S05]  /*271a0*/  BSYNC.RECONVERGENT B3 ;  /* 0x0000000000037941 */ /* 0x000fea0003800200 */
.L_x_14548:
        /* <DEDUP_REMOVED lines=53> */
.L_x_14546:
[----:B------:R-:W-:Y:S05]  /*27500*/  BSYNC.RECONVERGENT B2 ;  /* 0x0000000000027941 */ /* 0x000fea0003800200 */
.L_x_14545:
        /* <DEDUP_REMOVED lines=12> */
[--C-:B0-----:R-:W-:Y:S01]  /*275d0*/  @P1 FADD.FTZ R210, R13, R4.reuse ;  /* 0x000000040dd21221 */ /* 0x101fe20000010000 */
        /* <DEDUP_REMOVED lines=12> */
.L_x_14552:
        /* <DEDUP_REMOVED lines=13> */
.L_x_14554:
[----:B------:R-:W-:Y:S05]  /*27770*/  BSYNC.RECONVERGENT B3 ;  /* 0x0000000000037941 */ /* 0x000fea0003800200 */
.L_x_14553:
        /* <DEDUP_REMOVED lines=53> */
.L_x_14551:
[----:B------:R-:W-:Y:S05]  /*27ad0*/  BSYNC.RECONVERGENT B2 ;  /* 0x0000000000027941 */ /* 0x000fea0003800200 */
.L_x_14550:
        /* <DEDUP_REMOVED lines=22> */
.L_x_14557:
        /* <DEDUP_REMOVED lines=13> */
.L_x_14559:
[----:B------:R-:W-:Y:S05]  /*27d10*/  BSYNC.RECONVERGENT B3 ;  /* 0x0000000000037941 */ /* 0x000fea0003800200 */
.L_x_14558:
        /* <DEDUP_REMOVED lines=53> */
.L_x_14556:
[----:B------:R-:W-:Y:S05]  /*28070*/  BSYNC.RECONVERGENT B2 ;  /* 0x0000000000027941 */ /* 0x000fea0003800200 */
.L_x_14555:
        /* <DEDUP_REMOVED lines=25> */
.L_x_14562:
        /* <DEDUP_REMOVED lines=13> */
.L_x_14564:
[----:B------:R-:W-:Y:S05]  /*282e0*/  BSYNC.RECONVERGENT B3 ;  /* 0x0000000000037941 */ /* 0x000fea0003800200 */
.L_x_14563:
        /* <DEDUP_REMOVED lines=53> */
.L_x_14561:
[----:B------:R-:W-:Y:S05]  /*28640*/  BSYNC.RECONVERGENT B2 ;  /* 0x0000000000027941 */ /* 0x000fea0003800200 */
.L_x_14560:
        /* <DEDUP_REMOVED lines=22> */
.L_x_14567:
        /* <DEDUP_REMOVED lines=13> */
.L_x_14569:
[----:B------:R-:W-:Y:S05]  /*28880*/  BSYNC.RECONVERGENT B3 ;  /* 0x0000000000037941 */ /* 0x000fea0003800200 */
.L_x_14568:
        /* <DEDUP_REMOVED lines=53> */
.L_x_14566:
[----:B------:R-:W-:Y:S05]  /*28be0*/  BSYNC.RECONVERGENT B2 ;  /* 0x0000000000027941 */ /* 0x000fea0003800200 */
.L_x_14565:
        /* <DEDUP_REMOVED lines=25> */
.L_x_14572:
        /* <DEDUP_REMOVED lines=13> */
.L_x_14574:
[----:B------:R-:W-:Y:S05]  /*28e50*/  BSYNC.RECONVERGENT B3 ;  /* 0x0000000000037941 */ /* 0x000fea0003800200 */
.L_x_14573:
        /* <DEDUP_REMOVED lines=53> */
.L_x_14571:
[----:B------:R-:W-:Y:S05]  /*291b0*/  BSYNC.RECONVERGENT B2 ;  /* 0x0000000000027941 */ /* 0x000fea0003800200 */
.L_x_14570:
        /* <DEDUP_REMOVED lines=20> */
.L_x_14577:
        /* <DEDUP_REMOVED lines=13> */
.L_x_14579:
[----:B------:R-:W-:Y:S05]  /*293d0*/  BSYNC.RECONVERGENT B3 ;  /* 0x0000000000037941 */ /* 0x000fea0003800200 */
.L_x_14578:
        /* <DEDUP_REMOVED lines=53> */
.L_x_14576:
[----:B------:R-:W-:Y:S05]  /*29730*/  BSYNC.RECONVERGENT B2 ;  /* 0x0000000000027941 */ /* 0x000fea0003800200 */
.L_x_14575:
        /* <DEDUP_REMOVED lines=25> */
.L_x_14582:
        /* <DEDUP_REMOVED lines=13> */
.L_x_14584:
[----:B------:R-:W-:Y:S05]  /*299a0*/  BSYNC.RECONVERGENT B3 ;  /* 0x0000000000037941 */ /* 0x000fea0003800200 */
.L_x_14583:
        /* <DEDUP_REMOVED lines=53> */
.L_x_14581:
[----:B------:R-:W-:Y:S05]  /*29d00*/  BSYNC.RECONVERGENT B2 ;  /* 0x0000000000027941 */ /* 0x000fea0003800200 */
.L_x_14580:
        /* <DEDUP_REMOVED lines=20> */
.L_x_14587:
        /* <DEDUP_REMOVED lines=13> */
.L_x_14589:
[----:B------:R-:W-:Y:S05]  /*29f20*/  BSYNC.RECONVERGENT B3 ;  /* 0x0000000000037941 */ /* 0x000fea0003800200 */
.L_x_14588:
        /* <DEDUP_REMOVED lines=53> */
.L_x_14586:
[----:B------:R-:W-:Y:S05]  /*2a280*/  BSYNC.RECONVERGENT B2 ;  /* 0x0000000000027941 */ /* 0x000fea0003800200 */
.L_x_14585:
        /* <DEDUP_REMOVED lines=25> */
.L_x_14592:
        /* <DEDUP_REMOVED lines=13> */
.L_x_14594:
[----:B------:R-:W-:Y:S05]  /*2a4f0*/  BSYNC.RECONVERGENT B3 ;  /* 0x0000000000037941 */ /* 0x000fea0003800200 */
.L_x_14593:
        /* <DEDUP_REMOVED lines=53> */
.L_x_14591:
[----:B------:R-:W-:Y:S05]  /*2a850*/  BSYNC.RECONVERGENT B2 ;  /* 0x0000000000027941 */ /* 0x000fea0003800200 */
.L_x_14590:
        /* <DEDUP_REMOVED lines=20> */
.L_x_14597:
        /* <DEDUP_REMOVED lines=13> */
.L_x_14599:
[----:B------:R-:W-:Y:S05]  /*2aa70*/  BSYNC.RECONVERGENT B3 ;  /* 0x0000000000037941 */ /* 0x000fea0003800200 */
.L_x_14598:
        /* <DEDUP_REMOVED lines=53> */
.L_x_14596:
[----:B------:R-:W-:Y:S05]  /*2add0*/  BSYNC.RECONVERGENT B2 ;  /* 0x0000000000027941 */ /* 0x000fea0003800200 */
.L_x_14595:
        /* <DEDUP_REMOVED lines=25> */
.L_x_14602:
        /* <DEDUP_REMOVED lines=13> */
.L_x_14604:
[----:B------:R-:W-:Y:S05]  /*2b040*/  BSYNC.RECONVERGENT B3 ;  /* 0x0000000000037941 */ /* 0x000fea0003800200 */
.L_x_14603:
        /* <DEDUP_REMOVED lines=53> */
.L_x_14601:
[----:B------:R-:W-:Y:S05]  /*2b3a0*/  BSYNC.RECONVERGENT B2 ;  /* 0x0000000000027941 */ /* 0x000fea0003800200 */
.L_x_14600:
[----:B------:R-:W-:Y:S01]  /*2b3b0*/  I2FP.F32.U32 R4, R4 ;  /* 0x0000000400047245 */ /* 0x000fe20000201000 */
[----:B------:R-:W-:Y:S01]  /*2b3c0*/  HADD2.F32 R188, -RZ, R191.H1_H1 ;  /* 0x300000bfffbc7230 */ /* 0x000fe20000004100 */
[----:B------:R-:W-:Y:S01]  /*2b3d0*/  ISETP.NE.AND P6, PT, R244, 0x1, PT ;  /* 0x00000001f400780c */ /* 0x000fe20003fc5270 */
[----:B------:R-:W-:Y:S01]  /*2b3e0*/  BSSY.RECONVERGENT B2, `(.L_x_14605) ;  /* 0x0000056000027945 */ /* 0x000fe20003800200 */
[----:B------:R-:W-:Y:S02]  /*2b3f0*/  IMAD.MOV.U32 R189, RZ, RZ, R6 ;  /* 0x000000ffffbd7224 */ /* 0x000fe400078e0006 */
[----:B------:R-:W-:Y:S01]  /*2b400*/  FFMA.FTZ R4, R4, R237, 1.1641532182693481445e-10 ;  /* 0x2f00000004047423 */ /* 0x000fe200000100ed */
[----:B------:R-:W-:-:S04]  /*2b410*/  FMUL.FTZ R188, R188, R241 ;  /* 0x000000f1bcbc7220 */ /* 0x000fc80000410000 */
        /* <DEDUP_REMOVED lines=13> */
.L_x_14607:
        /* <DEDUP_REMOVED lines=15> */
.L_x_14609:
[----:B------:R-:W-:Y:S05]  /*2b5e0*/  BSYNC.RECONVERGENT B3 ;  /* 0x0000000000037941 */ /* 0x000fea0003800200 */
.L_x_14608:
        /* <DEDUP_REMOVED lines=53> */
.L_x_14606:
[----:B------:R-:W-:Y:S05]  /*2b940*/  BSYNC.RECONVERGENT B2 ;  /* 0x0000000000027941 */ /* 0x000fea0003800200 */
.L_x_14605:
[----:B------:R-:W-:Y:S01]  /*2b950*/  I2FP.F32.U32 R188, R189 ;  /* 0x000000bd00bc7245 */ /* 0x000fe20000201000 */
[----:B------:R-:W-:Y:S01]  /*2b960*/  HADD2.F32 R244, -RZ, R27.H1_H1 ;  /* 0x3000001bfff47230 */ /* 0x000fe20000004100 */
[----:B------:R-:W-:Y:S02]  /*2b970*/  PRMT R189, R15, 0x5410, R238 ;  /* 0x000054100fbd7816 */ /* 0x000fe400000000ee */
[----:B------:R-:W-:Y:S01]  /*2b980*/  PRMT R190, R242, 0x5410, R190 ;  /* 0x00005410f2be7816 */ /* 0x000fe200000000be */
[----:B------:R-:W-:Y:S01]  /*2b990*/  FFMA.FTZ R188, R188, R237, 1.1641532182693481445e-10 ;  /* 0x2f000000bcbc7423 */ /* 0x000fe200000100ed */
[----:B------:R-:W-:Y:S01]  /*2b9a0*/  FMUL.FTZ R244, R244, R241 ;  /* 0x000000f1f4f47220 */ /* 0x000fe20000410000 */
[----:B------:R-:W-:-:S03]  /*2b9b0*/  MOV R238, R240 ;  /* 0x000000f000ee7202 */ /* 0x000fc60000000f00 */
        /* <DEDUP_REMOVED lines=12> */
.L_x_14529:
        /* <DEDUP_REMOVED lines=16> */
.L_x_14613:
        /* <DEDUP_REMOVED lines=13> */
.L_x_14615:
[----:B------:R-:W-:Y:S05]  /*2bc50*/  BSYNC.RECONVERGENT B3 ;  /* 0x0000000000037941 */ /* 0x000fea0003800200 */
.L_x_14614:
        /* <DEDUP_REMOVED lines=52> */
.L_x_14612:
[----:B------:R-:W-:Y:S05]  /*2bfa0*/  BSYNC.RECONVERGENT B2 ;  /* 0x0000000000027941 */ /* 0x000fea0003800200 */
.L_x_14611:
        /* <DEDUP_REMOVED lines=9> */
[----:B0-----:R-:W-:Y:S02]  /*2c040*/  FMUL.FTZ R194, R194, R237 ;  /* 0x000000edc2c27220 */ /* 0x001fe40000410000 */
[----:B-1----:R-:W-:-:S04]  /*2c050*/  FSETP.GTU.FTZ.AND P2, PT, R19, R238, PT ;  /* 0x000000ee1300720b */ /* 0x002fc80003f5c000 */
[----:B------:R-:W-:Y:S01]  /*2c060*/  FSEL R19, R194, RZ, !P2 ;  /* 0x000000ffc2137208 */ /* 0x000fe20005000000 */
[----:B------:R-:W-:Y:S01]  /*2c070*/  HFMA2 R194, -RZ, RZ, 0, 1.1920928955078125e-07 ;  /* 0x00000002ffc27431 */ /* 0x000fe200000001ff */
        /* <DEDUP_REMOVED lines=15> */
.L_x_14618:
        /* <DEDUP_REMOVED lines=13> */
.L_x_14620:
[----:B------:R-:W-:Y:S05]  /*2c240*/  BSYNC.RECONVERGENT B3 ;  /* 0x0000000000037941 */ /* 0x000fea0003800200 */
.L_x_14619:
        /* <DEDUP_REMOVED lines=53> */
.L_x_14617:
[----:B------:R-:W-:Y:S05]  /*2c5a0*/  BSYNC.RECONVERGENT B2 ;  /* 0x0000000000027941 */ /* 0x000fea0003800200 */
.L_x_14616:
        /* <DEDUP_REMOVED lines=25> */
.L_x_14623:
        /* <DEDUP_REMOVED lines=13> */
.L_x_14625:
[----:B------:R-:W-:Y:S05]  /*2c810*/  BSYNC.RECONVERGENT B3 ;  /* 0x0000000000037941 */ /* 0x000fea0003800200 */
.L_x_14624:
        /* <DEDUP_REMOVED lines=53> */
.L_x_14622:
[----:B------:R-:W-:Y:S05]  /*2cb70*/  BSYNC.RECONVERGENT B2 ;  /* 0x0000000000027941 */ /* 0x000fea0003800200 */
.L_x_14621:
[----:B------:R-:W-:Y:S01]  /*2cb80*/  I2FP.F32.U32 R4, R4 ;  /* 0x0000000400047245 */ /* 0x000fe20000201000 */
[----:B------:R-:W-:Y:S01]  /*2cb90*/  HADD2.F32 R188, -RZ, R189.H0_H0 ;  /* 0x200000bdffbc7230 */ /* 0x000fe20000004100 */
[----:B------:R-:W-:Y:S01]  /*2cba0*/  LOP3.LUT R201, R201, 0xfffffffb, RZ, 0xc0, !PT ;  /* 0xfffffffbc9c97812 */ /* 0x000fe200078ec0ff */
[----:B------:R-:W-:Y:S01]  /*2cbb0*/  BSSY.RECONVERGENT B2, `(.L_x_14626) ;  /* 0x0000059000027945 */ /* 0x000fe20003800200 */
[----:B------:R-:W-:Y:S02]  /*2cbc0*/  IMAD.MOV.U32 R194, RZ, RZ, 0x2 ;  /* 0x00000002ffc27424 */ /* 0x000fe400078e00ff */
[----:B------:R-:W-:Y:S01]  /*2cbd0*/  FFMA.FTZ R195, R4, R245, 1.1641532182693481445e-10 ;  /* 0x2f00000004c37423 */ /* 0x000fe200000100f5 */
[----:B------:R-:W-:Y:S01]  /*2cbe0*/  FMUL.FTZ R188, R188, R237 ;  /* 0x000000edbcbc7220 */ /* 0x000fe20000410000 */
[----:B------:R-:W-:-:S03]  /*2cbf0*/  @P1 HADD2.F32 R4, -RZ, R21.H0_H0 ;  /* 0x20000015ff041230 */ /* 0x000fc60000004100 */
[----:B------:R-:W-:-:S04]  /*2cc00*/  FSETP.GTU.FTZ.AND P2, PT, R195, R238, PT ;  /* 0x000000eec300720b */ /* 0x000fc80003f5c000 */
        /* <DEDUP_REMOVED lines=16> */
.L_x_14628:
        /* <DEDUP_REMOVED lines=13> */
.L_x_14630:
[----:B------:R-:W-:Y:S05]  /*2cde0*/  BSYNC.RECONVERGENT B3 ;  /* 0x0000000000037941 */ /* 0x000fea0003800200 */
.L_x_14629:
        /* <DEDUP_REMOVED lines=53> */
.L_x_14627:
[----:B------:R-:W-:Y:S05]  /*2d140*/  BSYNC.RECONVERGENT B2 ;  /* 0x0000000000027941 */ /* 0x000fea0003800200 */
.L_x_14626:
[----:B------:R-:W-:Y:S01]  /*2d150*/  I2FP.F32.U32 R4, R4 ;  /* 0x0000000400047245 */ /* 0x000fe20000201000 */
[----:B------:R-:W-:Y:S01]  /*2d160*/  HADD2.F32 R188, -RZ, R189.H1_H1 ;  /* 0x300000bdffbc7230 */ /* 0x000fe20000004100 */
[----:B------:R-:W-:Y:S01]  /*2d170*/  LOP3.LUT R201, R201, 0xfffffffd, RZ, 0xc0, !PT ;  /* 0xfffffffdc9c97812 */ /* 0x000fe200078ec0ff */
[----:B------:R-:W-:Y:S02]  /*2d180*/  BSSY.RECONVERGENT B2, `(.L_x_14631) ;  /* 0x0000059000027945 */ /* 0x000fe40003800200 */
[----:B------:R-:W-:Y:S01]  /*2d190*/  FFMA.FTZ R189, R4, R245, 1.1641532182693481445e-10 ;  /* 0x2f00000004bd7423 */ /* 0x000fe200000100f5 */
[----:B------:R-:W-:Y:S01]  /*2d1a0*/  FMUL.FTZ R188, R188, R237 ;  /* 0x000000edbcbc7220 */ /* 0x000fe20000410000 */
[----:B------:R-:W-:-:S03]  /*2d1b0*/  IMAD.MOV.U32 R4, RZ, RZ, R6 ;  /* 0x000000ffff047224 */ /* 0x000fc600078e0006 */
[----:B------:R-:W-:Y:S01]  /*2d1c0*/  FSETP.GTU.FTZ.AND P2, PT, R189, R238, PT ;  /* 0x000000eebd00720b */ /* 0x000fe20003f5c000 */
[----:B------:R-:W-:-:S03]  /*2d1d0*/  @P1 HADD2.F32 R189, -RZ, R21.H1_H1 ;  /* 0x30000015ffbd1230 */ /* 0x000fc60000004100 */
[----:B------:R-:W-:Y:S01]  /*2d1e0*/  FSEL R220, R188, RZ, !P2 ;  /* 0x000000ffbcdc7208 */ /* 0x000fe20005000000 */
[----:B------:R-:W-:Y:S01]  /*2d1f0*/  HFMA2 R188, -RZ, RZ, 0, 1.1920928955078125e-07 ;  /* 0x00000002ffbc7431 */ /* 0x000fe200000001ff */
        /* <DEDUP_REMOVED lines=14> */
.L_x_14633:
        /* <DEDUP_REMOVED lines=13> */
.L_x_14635:
[----:B------:R-:W-:Y:S05]  /*2d3b0*/  BSYNC.RECONVERGENT B3 ;  /* 0x0000000000037941 */ /* 0x000fea0003800200 */
.L_x_14634:
        /* <DEDUP_REMOVED lines=53> */
.L_x_14632:
[----:B------:R-:W-:Y:S05]  /*2d710*/  BSYNC.RECONVERGENT B2 ;  /* 0x0000000000027941 */ /* 0x000fea0003800200 */
.L_x_14631:
[----:B------:R-:W-:Y:S01]  /*2d720*/  I2FP.F32.U32 R4, R4 ;  /* 0x0000000400047245 */ /* 0x000fe20000201000 */
[----:B------:R-:W-:Y:S01]  /*2d730*/  BSSY.RECONVERGENT B2, `(.L_x_14636) ;  /* 0x0000059000027945 */ /* 0x000fe20003800200 */
[----:B------:R-:W-:Y:S01]  /*2d740*/  ISETP.NE.AND P3, PT, R188, 0x1, PT ;  /* 0x00000001bc00780c */ /* 0x000fe20003f65270 */
[----:B------:R-:W-:Y:S02]  /*2d750*/  IMAD.MOV.U32 R194, RZ, RZ, 0x2 ;  /* 0x00000002ffc27424 */ /* 0x000fe400078e00ff */
[----:B------:R-:W-:Y:S01]  /*2d760*/  FFMA.FTZ R189, R4, R245, 1.1641532182693481445e-10 ;  /* 0x2f00000004bd7423 */ /* 0x000fe200000100f5 */
[----:B------:R-:W-:-:S04]  /*2d770*/  HADD2.F32 R4, -RZ, R190.H0_H0 ;  /* 0x200000beff047230 */ /* 0x000fc80000004100 */
[----:B------:R-:W-:Y:S01]  /*2d780*/  FSETP.GTU.FTZ.AND P2, PT, R189, R238, PT ;  /* 0x000000eebd00720b */ /* 0x000fe20003f5c000 */
[----:B------:R-:W-:-:S05]  /*2d790*/  FMUL.FTZ R4, R4, R237 ;  /* 0x000000ed04047220 */ /* 0x000fca0000410000 */
        /* <DEDUP_REMOVED lines=15> */
.L_x_14638:
        /* <DEDUP_REMOVED lines=13> */
.L_x_14640:
[----:B------:R-:W-:Y:S05]  /*2d960*/  BSYNC.RECONVERGENT B3 ;  /* 0x0000000000037941 */ /* 0x000fea0003800200 */
.L_x_14639:
        /* <DEDUP_REMOVED lines=53> */
.L_x_14637:
[----:B------:R-:W-:Y:S05]  /*2dcc0*/  BSYNC.RECONVERGENT B2 ;  /* 0x0000000000027941 */ /* 0x000fea0003800200 */
.L_x_14636:
        /* <DEDUP_REMOVED lines=23> */
.L_x_14643:
        /* <DEDUP_REMOVED lines=13> */
.L_x_14645:
[----:B------:R-:W-:Y:S05]  /*2df10*/  BSYNC.RECONVERGENT B3 ;  /* 0x0000000000037941 */ /* 0x000fea0003800200 */
.L_x_14644:
        /* <DEDUP_REMOVED lines=53> */
.L_x_14642:
[----:B------:R-:W-:Y:S05]  /*2e270*/  BSYNC.RECONVERGENT B2 ;  /* 0x0000000000027941 */ /* 0x000fea0003800200 */
.L_x_14641:
        /* <DEDUP_REMOVED lines=23> */
.L_x_14648:
        /* <DEDUP_REMOVED lines=13> */
.L_x_14650:
[----:B------:R-:W-:Y:S05]  /*2e4c0*/  BSYNC.RECONVERGENT B3 ;  /* 0x0000000000037941 */ /* 0x000fea0003800200 */
.L_x_14649:
        /* <DEDUP_REMOVED lines=53> */
.L_x_14647:
[----:B------:R-:W-:Y:S05]  /*2e820*/  BSYNC.RECONVERGENT B2 ;  /* 0x0000000000027941 */ /* 0x000fea0003800200 */
.L_x_14646:
[----:B------:R-:W-:Y:S02]  /*2e830*/  I2FP.F32.U32 R188, R189 ;  /* 0x000000bd00bc7245 */ /* 0x000fe40000201000 */
[----:B------:R-:W-:Y:S02]  /*2e840*/  PRMT R190, R244, 0x5410, R190 ;  /* 0x00005410f4be7816 */ /* 0x000fe400000000be */
[----:B------:R-:W-:Y:S01]  /*2e850*/  PRMT R189, R240, 0x5410, R243 ;  /* 0x00005410f0bd7816 */ /* 0x000fe200000000f3 */
[----:B------:R-:W-:Y:S01]  /*2e860*/  FFMA.FTZ R245, R188, R245, 1.1641532182693481445e-10 ;  /* 0x2f000000bcf57423 */ /* 0x000fe200000100f5 */
[----:B------:R-:W-:-:S04]  /*2e870*/  HADD2.F32 R188, -RZ, R191.H1_H1 ;  /* 0x300000bfffbc7230 */ /* 0x000fc80000004100 */
[----:B------:R-:W-:Y:S01]  /*2e880*/  FSETP.GTU.FTZ.AND P5, PT, R245, R238, PT ;  /* 0x000000eef500720b */ /* 0x000fe20003fbc000 */
[----:B------:R-:W-:Y:S01]  /*2e890*/  FMUL.FTZ R188, R188, R237 ;  /* 0x000000edbcbc7220 */ /* 0x000fe20000410000 */
[----:B------:R-:W-:-:S04]  /*2e8a0*/  IMAD.MOV.U32 R238, RZ, RZ, R242 ;  /* 0x000000ffffee7224 */ /* 0x000fc800078e00f2 */
[----:B------:R-:W-:Y:S01]  /*2e8b0*/  FSEL R237, R188, RZ, !P5 ;  /* 0x000000ffbced7208 */ /* 0x000fe20006800000 */
[----:B------:R-:W-:Y:S01]  /*2e8c0*/  @P1 HADD2.F32 R188, -RZ, R23.H1_H1 ;  /* 0x30000017ffbc1230 */ /* 0x000fe20000004100 */
[----:B------:R-:W-:-:S04]  /*2e8d0*/  PLOP3.LUT P5, PT, P5, PT, PT, 0x8, 0x80 ;  /* 0x000000000080781c */ /* 0x000fc80002fae170 */
[----:B------:R-:W-:Y:S01]  /*2e8e0*/  @P1 FADD.FTZ R237, R188, R237 ;  /* 0x000000edbced1221 */ /* 0x000fe20000010000 */
[----:B------:R-:W-:-:S04]  /*2e8f0*/  PRMT R188, R193, 0x5410, R239 ;  /* 0x00005410c1bc7816 */ /* 0x000fc800000000ef */
[----:B------:R-:W-:-:S04]  /*2e900*/  F2FP.F16.F32.PACK_AB R191, RZ, R237 ;  /* 0x000000edffbf723e */ /* 0x000fc800000000ff */
[----:B------:R-:W-:-:S07]  /*2e910*/  PRMT R191, R241, 0x5410, R191 ;  /* 0x00005410f1bf7816 */ /* 0x000fce00000000bf */
.L_x_14610:
        /* <DEDUP_REMOVED lines=43> */
.L_x_14528:
[----:B------:R-:W-:Y:S05]  /*2ebd0*/  BSYNC.RECONVERGENT B1 ;  /* 0x0000000000017941 */ /* 0x000fea0003800200 */
.L_x_14527:
        /* <DEDUP_REMOVED lines=152> */
.L_x_14674:
        /* <DEDUP_REMOVED lines=32> */
[----:B------:R-:W-:Y:S01]  /*2f760*/  F2FP.F16.F32.PACK_AB R188, R189, R188 ;  /* 0x000000bcbdbc723e */ /* 0x000fe200000000ff */
[----:B------:R-:W0:Y:S01]  /*2f770*/  LDC.64 R192, c[0x0][0x428] ;  /* 0x00010a00ffc07b82 */ /* 0x000e220000000a00 */
[----:B------:R-:W-:Y:S01]  /*2f780*/  F2FP.F16.F32.PACK_AB R189, R191, R190 ;  /* 0x000000bebfbd723e */ /* 0x000fe200000000ff */
        /* <DEDUP_REMOVED lines=14> */
[----:B------:R-:W-:-:S03]  /*2f870*/  F2FP.F16.F32.PACK_AB R190, R191, R190 ;  /* 0x000000bebfbe723e */ /* 0x000fc600000000ff */
[----:B------:R-:W-:Y:S02]  /*2f880*/  F2FP.F16.F32.PACK_AB R191, R243, R242 ;  /* 0x000000f2f3bf723e */ /* 0x000fe400000000ff */
[----:B------:R-:W1:Y:S01]  /*2f890*/  LDC.64 R242, c[0x0][0x430] ;  /* 0x00010c00fff27b82 */ /* 0x000e620000000a00 */
[----:B------:R-:W-:Y:S01]  /*2f8a0*/  F2FP.F16.F32.PACK_AB R195, R248, R195 ;  /* 0x000000c3f8c3723e */ /* 0x000fe200000000ff */
[----:B0-----:R-:W-:-:S04]  /*2f8b0*/  IMAD.WIDE.U32 R192, R222, 0x10, R192 ;  /* 0x00000010dec07825 */ /* 0x001fc800078e00c0 */
[----:B------:R-:W-:Y:S01]  /*2f8c0*/  FFMA.FTZ R248, R246, R173, R65 ;  /* 0x000000adf6f87223 */ /* 0x000fe20000010041 */
[----:B------:R-:W-:Y:S01]  /*2f8d0*/  FFMA.FTZ R246, R194, R179, R63 ;  /* 0x000000b3c2f67223 */ /* 0x000fe2000001003f */
[----:B------:R0:W-:Y:S03]  /*2f8e0*/  STG.E.128 desc[UR6][R192.64], R188 ;  /* 0x000000bcc0007986 */ /* 0x0001e6000c101d06 */
[----:B------:R-:W-:Y:S01]  /*2f8f0*/  F2FP.F16.F32.PACK_AB R194, R248, R247 ;  /* 0x000000f7f8c2723e */ /* 0x000fe200000000ff */
[----:B-1----:R-:W-:Y:S01]  /*2f900*/  IMAD.WIDE.U32 R242, R222, 0x10, R242 ;  /* 0x00000010def27825 */ /* 0x002fe200078e00f2 */
[----:B0-----:R-:W-:Y:S02]  /*2f910*/  F2FP.F16.F32.PACK_AB R193, R246, R241 ;  /* 0x000000f1f6c1723e */ /* 0x001fe400000000ff */
[----:B------:R-:W-:Y:S01]  /*2f920*/  F2FP.F16.F32.PACK_AB R192, R244, R245 ;  /* 0x000000f5f4c0723e */ /* 0x000fe200000000ff */
[----:B------:R-:W-:-:S04]  /*2f930*/  VIADD R222, R222, 0x20 ;  /* 0x00000020dede7836 */ /* 0x000fc80000000000 */
[----:B------:R1:W-:Y:S03]  /*2f940*/  STG.E.128 desc[UR6][R242.64], R192 ;  /* 0x000000c0f2007986 */ /* 0x0003e6000c101d06 */
.L_x_14653:
[----:B------:R-:W-:Y:S05]  /*2f950*/  BSYNC.RECONVERGENT B1 ;  /* 0x0000000000017941 */ /* 0x000fea0003800200 */
.L_x_14652:
        /* <DEDUP_REMOVED lines=44> */
[----:B------:R-:W-:Y:S02]  /*2fc20*/  F2FP.F16.F32.PACK_AB R194, R248, R247 ;  /* 0x000000f7f8c2723e */ /* 0x000fe400000000ff */
[----:B0-----:R-:W-:Y:S01]  /*2fc30*/  F2FP.F16.F32.PACK_AB R193, R246, R241 ;  /* 0x000000f1f6c1723e */ /* 0x001fe200000000ff */
[----:B-1----:R-:W-:Y:S01]  /*2fc40*/  IMAD.WIDE.U32 R188, R222, 0x10, R242 ;  /* 0x00000010debc7825 */ /* 0x002fe200078e00f2 */
[----:B------:R-:W-:-:S03]  /*2fc50*/  F2FP.F16.F32.PACK_AB R192, R244, R245 ;  /* 0x000000f5f4c0723e */ /* 0x000fc600000000ff */
[----:B------:R-:W-:Y:S02]  /*2fc60*/  VIADD R222, R222, 0x20 ;  /* 0x00000020dede7836 */ /* 0x000fe40000000000 */
[----:B------:R2:W-:Y:S05]  /*2fc70*/  STG.E.128 desc[UR6][R188.64], R192 ;  /* 0x000000c0bc007986 */ /* 0x0005ea000c101d06 */
.L_x_14655:
[----:B------:R-:W-:Y:S05]  /*2fc80*/  BSYNC.RECONVERGENT B1 ;  /* 0x0000000000017941 */ /* 0x000fea0003800200 */
.L_x_14654:
        /* <DEDUP_REMOVED lines=47> */
[----:B------:R-:W-:Y:S02]  /*2ff80*/  F2FP.F16.F32.PACK_AB R192, R244, R245 ;  /* 0x000000f5f4c0723e */ /* 0x000fe400000000ff */
[----:B------:R-:W-:-:S03]  /*2ff90*/  IADD3 R222, PT, PT, R222, 0x20, RZ ;  /* 0x00000020dede7810 */ /* 0x000fc60007ffe0ff */
[----:B------:R3:W-:Y:S04]  /*2ffa0*/  STG.E.128 desc[UR6][R188.64], R192 ;  /* 0x000000c0bc007986 */ /* 0x0007e8000c101d06 */
.L_x_14657:
[----:B------:R-:W-:Y:S05]  /*2ffb0*/  BSYNC.RECONVERGENT B1 ;  /* 0x0000000000017941 */ /* 0x000fea0003800200 */
.L_x_14656:
        /* <DEDUP_REMOVED lines=50> */
.L_x_14659:
[----:B------:R-:W-:Y:S05]  /*302e0*/  BSYNC.RECONVERGENT B1 ;  /* 0x0000000000017941 */ /* 0x000fea0003800200 */
.L_x_14658:
        /* <DEDUP_REMOVED lines=23> */
[----:B------:R-:W-:Y:S01]  /*30460*/  F2FP.F16.F32.PACK_AB R188, R189, R188 ;  /* 0x000000bcbdbc723e */ /* 0x000fe200000000ff */
[----:B------:R-:W0:Y:S01]  /*30470*/  LDC.64 R192, c[0x0][0x428] ;  /* 0x00010a00ffc07b82 */ /* 0x000e220000000a00 */
[----:B------:R-:W-:Y:S01]  /*30480*/  F2FP.F16.F32.PACK_AB R189, R191, R190 ;  /* 0x000000bebfbd723e */ /* 0x000fe200000000ff */
[----:B------:R-:W-:Y:S01]  /*30490*/  FFMA.FTZ R190, R247, R44, R40 ;  /* 0x0000002cf7be7223 */ /* 0x000fe20000010028 */
[----:B------:R-:W-:Y:S01]  /*304a0*/  FFMA.FTZ R191, R244, R45, R41 ;  /* 0x0000002df4bf7223 */ /* 0x000fe20000010029 */
[C---:B------:R-:W-:Y:S01]  /*304b0*/  FFMA.FTZ R239, R195.reuse, R46, R42 ;  /* 0x0000002ec3ef7223 */ /* 0x040fe2000001002a */
[C---:B------:R-:W-:Y:S01]  /*304c0*/  FFMA.FTZ R240, R246.reuse, R47, R43 ;  /* 0x0000002ff6f07223 */ /* 0x040fe2000001002b */
[----:B------:R-:W-:Y:S01]  /*304d0*/  FFMA.FTZ R195, R195, R54, R34 ;  /* 0x00000036c3c37223 */ /* 0x000fe20000010022 */
[----:B------:R-:W-:Y:S01]  /*304e0*/  FFMA.FTZ R246, R246, R55, R35 ;  /* 0x00000037f6f67223 */ /* 0x000fe20000010023 */
[----:B------:R-:W-:Y:S01]  /*304f0*/  F2FP.F16.F32.PACK_AB R190, R191, R190 ;  /* 0x000000bebfbe723e */ /* 0x000fe200000000ff */
[----:B------:R-:W-:Y:S01]  /*30500*/  FFMA.FTZ R243, R243, R56, R28 ;  /* 0x00000038f3f37223 */ /* 0x000fe2000001001c */
[----:B------:R-:W-:Y:S01]  /*30510*/  F2FP.F16.F32.PACK_AB R191, R240, R239 ;  /* 0x000000eff0bf723e */ /* 0x000fe200000000ff */
[----:B------:R-:W-:Y:S01]  /*30520*/  FFMA.FTZ R245, R245, R58, R30 ;  /* 0x0000003af5f57223 */ /* 0x000fe2000001001e */
[----:B------:R-:W1:Y:S01]  /*30530*/  LDC.64 R240, c[0x0][0x430] ;  /* 0x00010c00fff07b82 */ /* 0x000e620000000a00 */
[----:B------:R-:W-:Y:S01]  /*30540*/  F2FP.F16.F32.PACK_AB R195, R246, R195 ;  /* 0x000000c3f6c3723e */ /* 0x000fe200000000ff */
[----:B------:R-:W-:Y:S01]  /*30550*/  FFMA.FTZ R246, R244, R53, R33 ;  /* 0x00000035f4f67223 */ /* 0x000fe20000010021 */
[----:B------:R-:W-:Y:S01]  /*30560*/  FFMA.FTZ R247, R247, R52, R32 ;  /* 0x00000034f7f77223 */ /* 0x000fe20000010020 */
[----:B------:R-:W-:Y:S01]  /*30570*/  FFMA.FTZ R244, R194, R59, R31 ;  /* 0x0000003bc2f47223 */ /* 0x000fe2000001001f */
[----:B------:R-:W-:-:S03]  /*30580*/  FFMA.FTZ R242, R242, R57, R29 ;  /* 0x00000039f2f27223 */ /* 0x000fc6000001001d */
[----:B------:R-:W-:Y:S01]  /*30590*/  F2FP.F16.F32.PACK_AB R194, R246, R247 ;  /* 0x000000f7f6c2723e */ /* 0x000fe200000000ff */
[----:B0-----:R-:W-:-:S05]  /*305a0*/  IMAD.WIDE.U32 R192, R222, 0x10, R192 ;  /* 0x00000010dec07825 */ /* 0x001fca00078e00c0 */
[----:B------:R0:W-:Y:S01]  /*305b0*/  STG.E.128 desc[UR6][R192.64], R188 ;  /* 0x000000bcc0007986 */ /* 0x0001e2000c101d06 */
[----:B-1----:R-:W-:Y:S01]  /*305c0*/  IMAD.WIDE.U32 R240, R222, 0x10, R240 ;  /* 0x00000010def07825 */ /* 0x002fe200078e00f0 */
[----:B0-----:R-:W-:Y:S02]  /*305d0*/  F2FP.F16.F32.PACK_AB R193, R244, R245 ;  /* 0x000000f5f4c1723e */ /* 0x001fe400000000ff */
[----:B------:R-:W-:-:S05]  /*305e0*/  F2FP.F16.F32.PACK_AB R192, R242, R243 ;  /* 0x000000f3f2c0723e */ /* 0x000fca00000000ff */
[----:B------:R0:W-:Y:S02]  /*305f0*/  STG.E.128 desc[UR6][R240.64], R192 ;  /* 0x000000c0f0007986 */ /* 0x0001e4000c101d06 */
.L_x_14661:
[----:B------:R-:W-:Y:S05]  /*30600*/  BSYNC.RECONVERGENT B1 ;  /* 0x0000000000017941 */ /* 0x000fea0003800200 */
.L_x_14660:
[----:B0-234-:R-:W0:Y:S02]  /*30610*/  LDC.64 R188, c[0x0][0x380] ;  /* 0x0000e000ffbc7b82 */ /* 0x01de240000000a00 */
[----:B0-----:R-:W-:-:S05]  /*30620*/  IMAD R199, R188, 0x4, R199 ;  /* 0x00000004bcc77824 */ /* 0x001fca00078e02c7 */
[----:B------:R-:W-:-:S13]  /*30630*/  ISETP.GE.AND P0, PT, R199, R189, PT ;  /* 0x000000bdc700720c */ /* 0x000fda0003f06270 */
[----:B------:R-:W-:Y:S05]  /*30640*/  @!P0 BRA `(.L_x_14662) ;  /* 0xfffffd1c00548947 */ /* 0x000fea000383ffff */
[----:B------:R-:W-:Y:S05]  /*30650*/  BSYNC B0 ;  /* 0x0000000000007941 */ /* 0x000fea0003800000 */
.L_x_14026:
[----:B------:R-:W-:Y:S05]  /*30660*/  EXIT ;  /* 0x000000000000794d */ /* 0x000fea0003800000 */
.L_x_14651:
        /* <DEDUP_REMOVED lines=8> */
.L_x_14664:
[----:B------:R-:W-:Y:S05]  /*306f0*/  BSYNC B1 ;  /* 0x0000000000017941 */ /* 0x000fea0003800000 */
.L_x_14663:
        /* <DEDUP_REMOVED lines=9> */
.L_x_14665:
        /* <DEDUP_REMOVED lines=8> */
.L_x_14666:
[----:B------:R-:W-:Y:S01]  /*30810*/  IMAD.MOV.U32 R241, RZ, RZ, 0x8 ;  /* 0x00000008fff17424 */ /* 0x000fe200078e00ff */
[----:B------:R-:W-:-:S05]  /*30820*/  MOV R192, R195 ;  /* 0x000000c300c07202 */ /* 0x000fca0000000f00 */
[----:B------:R-:W-:-:S04]  /*30830*/  FADD.FTZ R193, R191, R192 ;  /* 0x000000c0bfc17221 */ /* 0x000fc80000010000 */
[----:B------:R-:W-:-:S07]  /*30840*/  IMAD.MOV.U32 R240, RZ, RZ, R193 ;  /* 0x000000fffff07224 */ /* 0x000fce00078e00c1 */
[----:B------:R-:W-:Y:S05]  /*30850*/  WARPSYNC.COLLECTIVE R239, `(.L_x_14667) ;  /* 0x00000000ef087348 */ /* 0x000fea0003c00000 */
[----:B------:R0:W1:Y:S02]  /*30860*/  SHFL.BFLY P6, R195, R240, R241, R242 ;  /* 0x0c0000f1f0c37389 */ /* 0x00006400000c00f2 */
[----:B01----:R-:W-:Y:S05]  /*30870*/  ENDCOLLECTIVE ;  /* 0x000000000000791b */ /* 0x003fea0003800000 */
.L_x_14667:
[----:B------:R-:W-:Y:S01]  /*30880*/  IMAD.MOV.U32 R241, RZ, RZ, 0x10 ;  /* 0x00000010fff17424 */ /* 0x000fe200078e00ff */
[----:B------:R-:W-:-:S05]  /*30890*/  MOV R192, R195 ;  /* 0x000000c300c07202 */ /* 0x000fca0000000f00 */
[----:B------:R-:W-:-:S04]  /*308a0*/  FADD.FTZ R194, R193, R192 ;  /* 0x000000c0c1c27221 */ /* 0x000fc80000010000 */
[----:B------:R-:W-:-:S07]  /*308b0*/  IMAD.MOV.U32 R240, RZ, RZ, R194 ;  /* 0x000000fffff07224 */ /* 0x000fce00078e00c2 */
[----:B------:R-:W-:Y:S05]  /*308c0*/  WARPSYNC.COLLECTIVE R239, `(.L_x_14668) ;  /* 0x00000000ef087348 */ /* 0x000fea0003c00000 */
[----:B------:R0:W1:Y:S02]  /*308d0*/  SHFL.BFLY P6, R195, R240, R241, R242 ;  /* 0x0c0000f1f0c37389 */ /* 0x00006400000c00f2 */
[----:B01----:R-:W-:Y:S05]  /*308e0*/  ENDCOLLECTIVE ;  /* 0x000000000000791b */ /* 0x003fea0003800000 */
.L_x_14668:
        /* <DEDUP_REMOVED lines=88> */
.L_x_14669:
[----:B------:R-:W-:Y:S02]  /*30e70*/  IMAD.MOV.U32 R241, RZ, RZ, 0x2 ;  /* 0x00000002fff17424 */ /* 0x000fe400078e00ff */
[----:B------:R-:W-:-:S04]  /*30e80*/  IMAD.MOV.U32 R191, RZ, RZ, R195 ;  /* 0x000000ffffbf7224 */ /* 0x000fc800078e00c3 */
[----:B------:R-:W-:-:S05]  /*30e90*/  FADD.FTZ R191, R188, R191 ;  /* 0x000000bfbcbf7221 */ /* 0x000fca0000010000 */
[----:B------:R-:W-:-:S07]  /*30ea0*/  MOV R240, R191 ;  /* 0x000000bf00f07202 */ /* 0x000fce0000000f00 */
[----:B------:R-:W-:Y:S05]  /*30eb0*/  WARPSYNC.COLLECTIVE R239, `(.L_x_14670) ;  /* 0x00000000ef087348 */ /* 0x000fea0003c00000 */
[----:B------:R0:W1:Y:S02]  /*30ec0*/  SHFL.BFLY P6, R195, R240, R241, R242 ;  /* 0x0c0000f1f0c37389 */ /* 0x00006400000c00f2 */
[----:B01----:R-:W-:Y:S05]  /*30ed0*/  ENDCOLLECTIVE ;  /* 0x000000000000791b */ /* 0x003fea0003800000 */
.L_x_14670:
[----:B------:R-:W-:Y:S02]  /*30ee0*/  IMAD.MOV.U32 R241, RZ, RZ, 0x4 ;  /* 0x00000004fff17424 */ /* 0x000fe400078e00ff */
[----:B------:R-:W-:-:S04]  /*30ef0*/  IMAD.MOV.U32 R190, RZ, RZ, R195 ;  /* 0x000000ffffbe7224 */ /* 0x000fc800078e00c3 */
[----:B------:R-:W-:-:S05]  /*30f00*/  FADD.FTZ R190, R191, R190 ;  /* 0x000000bebfbe7221 */ /* 0x000fca0000010000 */
[----:B------:R-:W-:-:S07]  /*30f10*/  MOV R240, R190 ;  /* 0x000000be00f07202 */ /* 0x000fce0000000f00 */
[----:B------:R-:W-:Y:S05]  /*30f20*/  WARPSYNC.COLLECTIVE R239, `(.L_x_14671) ;  /* 0x00000000ef087348 */ /* 0x000fea0003c00000 */
[----:B------:R0:W1:Y:S02]  /*30f30*/  SHFL.BFLY P6, R195, R240, R241, R242 ;  /* 0x0c0000f1f0c37389 */ /* 0x00006400000c00f2 */
[----:B01----:R-:W-:Y:S05]  /*30f40*/  ENDCOLLECTIVE ;  /* 0x000000000000791b */ /* 0x003fea0003800000 */
.L_x_14671:
[----:B------:R-:W-:Y:S02]  /*30f50*/  IMAD.MOV.U32 R241, RZ, RZ, 0x8 ;  /* 0x00000008fff17424 */ /* 0x000fe400078e00ff */
[----:B------:R-:W-:-:S04]  /*30f60*/  IMAD.MOV.U32 R193, RZ, RZ, R195 ;  /* 0x000000ffffc17224 */ /* 0x000fc800078e00c3 */
[----:B------:R-:W-:-:S05]  /*30f70*/  FADD.FTZ R193, R190, R193 ;  /* 0x000000c1bec17221 */ /* 0x000fca0000010000 */
[----:B------:R-:W-:-:S07]  /*30f80*/  MOV R240, R193 ;  /* 0x000000c100f07202 */ /* 0x000fce0000000f00 */
[----:B------:R-:W-:Y:S05]  /*30f90*/  WARPSYNC.COLLECTIVE R239, `(.L_x_14672) ;  /* 0x00000000ef087348 */ /* 0x000fea0003c00000 */
[----:B------:R0:W1:Y:S02]  /*30fa0*/  SHFL.BFLY P6, R195, R240, R241, R242 ;  /* 0x0c0000f1f0c37389 */ /* 0x00006400000c00f2 */
[----:B01----:R-:W-:Y:S05]  /*30fb0*/  ENDCOLLECTIVE ;  /* 0x000000000000791b */ /* 0x003fea0003800000 */
.L_x_14672:
[----:B------:R-:W-:Y:S02]  /*30fc0*/  IMAD.MOV.U32 R241, RZ, RZ, 0x10 ;  /* 0x00000010fff17424 */ /* 0x000fe400078e00ff */
[----:B------:R-:W-:-:S04]  /*30fd0*/  IMAD.MOV.U32 R194, RZ, RZ, R195 ;  /* 0x000000ffffc27224 */ /* 0x000fc800078e00c3 */
[----:B------:R-:W-:-:S05]  /*30fe0*/  FADD.FTZ R194, R193, R194 ;  /* 0x000000c2c1c27221 */ /* 0x000fca0000010000 */
[----:B------:R-:W-:-:S07]  /*30ff0*/  MOV R240, R194 ;  /* 0x000000c200f07202 */ /* 0x000fce0000000f00 */
[----:B------:R-:W-:Y:S05]  /*31000*/  WARPSYNC.COLLECTIVE R239, `(.L_x_14673) ;  /* 0x00000000ef087348 */ /* 0x000fea0003c00000 */
[----:B------:R0:W1:Y:S02]  /*31010*/  SHFL.BFLY P6, R195, R240, R241, R242 ;  /* 0x0c0000f1f0c37389 */ /* 0x00006400000c00f2 */
[----:B01----:R-:W-:Y:S05]  /*31020*/  ENDCOLLECTIVE ;  /* 0x000000000000791b */ /* 0x003fea0003800000 */
.L_x_14673:
[----:B------:R-:W-:Y:S05]  /*31030*/  BRA `(.L_x_14674) ;  /* 0xffffffe400487947 */ /* 0x000fea000383ffff */
.L_x_14675:
        /* <DEDUP_REMOVED lines=12> */
.L_x_27996:


//--------------------- .text._ZN10layer_norm31ln_parallel_residual_fwd_kernelINS_13Kernel_traitsIf6__halfS2_S2_fjLj1280ELj1ELj4ELj1ELj16ENS_18Kernel_traits_baseILj1280EfS2_S2_S2_fjLj128EEEEELb1ELb0ELb1EEEvNS_9FwdParamsE --------------------------
	.section	.text._ZN10layer_norm31ln_parallel_residual_fwd_kernelINS_13Kernel_traitsIf6__halfS2_S2_fjLj1280ELj1ELj4ELj1ELj16ENS_18Kernel_traits_baseILj1280EfS2_S2_S2_fjLj128EEEEELb1ELb0ELb1EEEvNS_9FwdParamsE,"ax",@progbits
	.align	128
        .global         _ZN10layer_norm31ln_parallel_residual_fwd_kernelINS_13Kernel_traitsIf6__halfS2_S2_fjLj1280ELj1ELj4ELj1ELj16ENS_18Kernel_traits_baseILj1280EfS2_S2_S2_fjLj128EEEEELb1ELb0ELb1EEEvNS_9FwdParamsE
        .type           _ZN10layer_norm31ln_parallel_residual_fwd_kernelINS_13Kernel_traitsIf6__halfS2_S2_fjLj1280ELj1ELj4ELj1ELj16ENS_18Kernel_traits_baseILj1280EfS2_S2_S2_fjLj128EEEEELb1ELb0ELb1EEEvNS_9FwdParamsE,@function
        .size           _ZN10layer_norm31ln_parallel_residual_fwd_kernelINS_13Kernel_traitsIf6__halfS2_S2_fjLj1280ELj1ELj4ELj1ELj16ENS_18Kernel_traits_baseILj1280EfS2_S2_S2_fjLj128EEEEELb1ELb0ELb1EEEvNS_9FwdParamsE,(.L_x_27997 - _ZN10layer_norm31ln_parallel_residual_fwd_kernelINS_13Kernel_traitsIf6__halfS2_S2_fjLj1280ELj1ELj4ELj1ELj16ENS_18Kernel_traits_baseILj1280EfS2_S2_S2_fjLj128EEEEELb1ELb0ELb1EEEvNS_9FwdParamsE)
        .other          _ZN10layer_norm31ln_parallel_residual_fwd_kernelINS_13Kernel_traitsIf6__halfS2_S2_fjLj1280ELj1ELj4ELj1ELj16ENS_18Kernel_traits_baseILj1280EfS2_S2_S2_fjLj128EEEEELb1ELb0ELb1EEEvNS_9FwdParamsE,@"STO_CUDA_ENTRY STV_DEFAULT"
_ZN10layer_norm31ln_parallel_residual_fwd_kernelINS_13Kernel_traitsIf6__halfS2_S2_fjLj1280ELj1ELj4ELj1ELj16ENS_18Kernel_traits_baseILj1280EfS2_S2_S2_fjLj128EEEEELb1ELb0ELb1EEEvNS_9FwdParamsE:
.text._ZN10layer_norm31ln_parallel_residual_fwd_kernelINS_13Kernel_traitsIf6__halfS2_S2_fjLj1280ELj1ELj4ELj1ELj16ENS_18Kernel_traits_baseILj1280EfS2_S2_S2_fjLj128EEEEELb1ELb0ELb1EEEvNS_9FwdParamsE:
[----:B------:R-:W-:Y:S01]  /*0000*/  LDC R1, c[0x0][0x37c] ;  /* 0x0000df00ff017b82 */ /* 0x000fe20000000800 */
[----:B------:R-:W0:Y:S01]  /*0010*/  LDCU.U8 UR4, c[0x0][0x464] ;  /* 0x00008c80ff0477ac */ /* 0x000e220008000000 */
[----:B------:R-:W1:Y:S01]  /*0020*/  LDCU.64 UR6, c[0x0][0x450] ;  /* 0x00008a00ff0677ac */ /* 0x000e620008000a00 */
[----:B------:R-:W2:Y:S05]  /*0030*/  LDCU.64 UR8, c[0x0][0x358] ;  /* 0x00006b00ff0877ac */ /* 0x000eaa0008000a00 */
[----:B------:R-:W3:Y:S01]  /*0040*/  LDC R180, c[0x0][0x458] ;  /* 0x00011600ffb47b82 */ /* 0x000ee20000000800 */
[----:B------:R-:W4:Y:S01]  /*0050*/  LDCU.64 UR10, c[0x0][0x438] ;  /* 0x00008700ff0a77ac */ /* 0x000f220008000a00 */
[----:B0-----:R-:W-:-:S06]  /*0060*/  ISETP.NE.AND P0, PT, RZ, UR4, PT ;  /* 0x00000004ff007c0c */ /* 0x001fcc000bf05270 */
[----:B------:R-:W3:Y:S01]  /*0070*/  LDC R181, c[0x0][0x45c] ;  /* 0x00011700ffb57b82 */ /* 0x000ee20000000800 */
[----:B-1----:R-:W-:Y:S02]  /*0080*/  IMAD.U32 R2, RZ, RZ, UR6 ;  /* 0x00000006ff027e24 */ /* 0x002fe4000f8e00ff */
        /* <DEDUP_REMOVED lines=9> */
[----:B---3--:R-:W-:Y:S02]  /*0120*/  LOP3.LUT R14, R6, 0x1f, RZ, 0xc0, !PT ;  /* 0x0000001f060e7812 */ /* 0x008fe400078ec0ff */
[----:B--2---:R-:W-:Y:S02]  /*0130*/  @P0 R2UR UR7, R3 ;  /* 0x00000000030702ca */ /* 0x004fe400000e0000 */
[----:B------:R-:W1:Y:S01]  /*0140*/  LDC R3, c[0x0][0x360] ;  /* 0x0000d800ff037b82 */ /* 0x000e620000000800 */
[----:B------:R-:W-:Y:S02]  /*0150*/  @P0 R2UR UR6, R2 ;  /* 0x00000000020602ca */ /* 0x000fe400000e0000 */
[----:B------:R-:W-:-:S04]  /*0160*/  SHF.R.U32.HI R2, RZ, 0x5, R6 ;  /* 0x00000005ff027819 */ /* 0x000fc80000011606 */
        /* <DEDUP_REMOVED lines=12> */
[----:B------:R-:W-:Y:S01]  /*0230*/  SHF.R.U64 R3, R180, 0x2, R181 ;  /* 0x00000002b4037819 */ /* 0x000fe200000012b5 */
        /* <DEDUP_REMOVED lines=81> */
.L_x_14677:
        /* <DEDUP_REMOVED lines=37> */
.L_x_14676:
        /* <DEDUP_REMOVED lines=53> */
.L_x_14679:
        /* <DEDUP_REMOVED lines=56> */
.L_x_14678:
[----:B------:R-:W1:Y:S02]  /*1070*/  LDCU UR4, c[0x0][0x384] ;  /* 0x00007080ff0477ac */ /* 0x000e640008000800 */
[----:B-1----:R-:W-:-:S13]  /*1080*/  ISETP.GE.AND P0, PT, R2, UR4, PT ;  /* 0x0000000402007c0c */ /* 0x002fda000bf06270 */
[----:B------:R-:W-:Y:S05]  /*1090*/  @P0 EXIT ;  /* 0x000000000000094d */ /* 0x000fea0003800000 */
[----:B------:R-:W-:Y:S01]  /*10a0*/  IMAD.HI.U32 R5, R0, -0x326172a9, RZ ;  /* 0xcd9e8d5700057827 */ /* 0x000fe200078e00ff */
[----:B------:R-:W1:Y:S01]  /*10b0*/  LDCU.64 UR4, c[0x0][0x398] ;  /* 0x00007300ff0477ac */ /* 0x000e620008000a00 */
[----:B------:R-:W-:Y:S01]  /*10c0*/  BSSY B0, `(.L_x_14680) ;  /* 0x0002936000007945 */ /* 0x000fe20003800000 */
[----:B------:R-:W-:Y:S01]  /*10d0*/  LOP3.LUT R180, R180, 0x3, RZ, 0xc0, !PT ;  /* 0x00000003b4b47812 */ /* 0x000fe200078ec0ff */
[----:B0---4-:R-:W-:Y:S01]  /*10e0*/  IMAD.HI.U32 R6, R3, -0x2daee0ad, RZ ;  /* 0xd2511f5303067827 */ /* 0x011fe200078e00ff */
[----:B------:R-:W-:-:S03]  /*10f0*/  LOP3.LUT R5, R4, UR6, R5, 0x96, !PT ;  /* 0x0000000604057c12 */ /* 0x000fc6000f8e9605 */
[----:B------:R-:W-:Y:S01]  /*1100*/  IMAD R10, R3, -0x2daee0ad, RZ ;  /* 0xd2511f53030a7824 */ /* 0x000fe200078e02ff */
[----:B------:R-:W-:Y:S01]  /*1110*/  LOP3.LUT R6, R6, UR7, RZ, 0x3c, !PT ;  /* 0x0000000706067c12 */ /* 0x000fe2000f8e3cff */
[----:B------:R-:W-:-:S04]  /*1120*/  IMAD.HI.U32 R9, R5, -0x2daee0ad, RZ ;  /* 0xd2511f5305097827 */ /* 0x000fc800078e00ff */
[----:B------:R-:W-:Y:S01]  /*1130*/  IMAD R8, R0, -0x326172a9, RZ ;  /* 0xcd9e8d5700087824 */ /* 0x000fe200078e02ff */
[----:B------:R-:W-:Y:S01]  /*1140*/  LOP3.LUT R9, R10, UR10, R9, 0x96, !PT ;  /* 0x0000000a0a097c12 */ /* 0x000fe2000f8e9609 */
[----:B------:R-:W-:Y:S01]  /*1150*/  IMAD.HI.U32 R7, R6, -0x326172a9, RZ ;  /* 0xcd9e8d5706077827 */ /* 0x000fe200078e00ff */
[----:B-1----:R-:W-:-:S03]  /*1160*/  UISETP.NE.U32.AND UP0, UPT, UR4, URZ, UPT ;  /* 0x000000ff0400728c */ /* 0x002fc6000bf05070 */
        /* <DEDUP_REMOVED lines=60> */
.L_x_15297:
[----:B------:R-:W0:Y:S01]  /*1530*/  S2R R16, SR_TID.X ;  /* 0x0000000000107919 */ /* 0x000e220000002100 */
[----:B------:R-:W-:Y:S01]  /*1540*/  ISETP.NE.U32.AND P1, PT, RZ, UR10, PT ;  /* 0x0000000aff007c0c */ /* 0x000fe2000bf25070 */
[----:B-1----:R-:W1:Y:S01]  /*1550*/  LDC.64 R188, c[0x0][0x390] ;  /* 0x0000e400ffbc7b82 */ /* 0x002e620000000a00 */
[----:B------:R-:W-:Y:S02]  /*1560*/  IMAD R6, R2, UR4, RZ ;  /* 0x0000000402067c24 */ /* 0x000fe4000f8e02ff */
[----:B------:R-:W-:-:S03]  /*1570*/  ISETP.NE.AND.EX P1, PT, RZ, UR11, PT, P1 ;  /* 0x0000000bff007c0c */ /* 0x000fc6000bf25310 */
[----:B------:R-:W-:Y:S02]  /*1580*/  SHF.R.S32.HI R15, RZ, 0x1f, R6 ;  /* 0x0000001fff0f7819 */ /* 0x000fe40000011406 */
[----:B------:R-:W2:Y:S02]  /*1590*/  @P0 LDC.64 R18, c[0x0][0x398] ;  /* 0x0000e600ff120b82 */ /* 0x000ea40000000a00 */
[----:B------:R-:W-:-:S06]  /*15a0*/  LEA.HI R6, R15, R6, RZ, 0x3 ;  /* 0x000000060f067211 */ /* 0x000fcc00078f18ff */
[----:B------:R-:W3:Y:S08]  /*15b0*/  @P1 LDC.64 R20, c[0x0][0x3a0] ;  /* 0x0000e800ff141b82 */ /* 0x000ef00000000a00 */
[----:B------:R-:W4:Y:S01]  /*15c0*/  LDC.64 R154, c[0x0][0x398] ;  /* 0x0000e600ff9a7b82 */ /* 0x000f220000000a00 */
[----:B0-----:R-:W-:-:S04]  /*15d0*/  LOP3.LUT R16, R16, 0x1f, RZ, 0xc0, !PT ;  /* 0x0000001f10107812 */ /* 0x001fc800078ec0ff */
[----:B------:R-:W-:-:S05]  /*15e0*/  LEA.HI.SX32 R6, R6, R16, 0x1d ;  /* 0x0000001006067211 */ /* 0x000fca00078feaff */
[----:B-1----:R-:W-:-:S04]  /*15f0*/  IMAD.WIDE.U32 R148, R6, 0x10, R188 ;  /* 0x0000001006947825 */ /* 0x002fc800078e00bc */
[C---:B---3--:R-:W-:Y:S02]  /*1600*/  @P1 IMAD.WIDE.U32 R20, R6.reuse, 0x10, R20 ;  /* 0x0000001006141825 */ /* 0x048fe400078e0014 */
[----:B-----5:R-:W5:Y:S02]  /*1610*/  LDG.E.128 R148, desc[UR8][R148.64] ;  /* 0x0000000894947981 */ /* 0x020f64000c1e1d00 */
[----:B--2---:R-:W-:Y:S02]  /*1620*/  @P0 IMAD.WIDE.U32 R18, R6, 0x10, R18 ;  /* 0x0000001006120825 */ /* 0x004fe400078e0012 */
[----:B------:R0:W5:Y:S04]  /*1630*/  @P1 LDG.E.128 R36, desc[UR8][R20.64] ;  /* 0x0000000814241981 */ /* 0x000168000c1e1d00 */
[----:B------:R0:W5:Y:S01]  /*1640*/  @P0 LDG.E.128 R40, desc[UR8][R18.64] ;  /* 0x0000000812280981 */ /* 0x000162000c1e1d00 */
[----:B----4-:R-:W-:-:S04]  /*1650*/  ISETP.NE.U32.AND P0, PT, R154, RZ, PT ;  /* 0x000000ff9a00720c */ /* 0x010fc80003f05070 */
[----:B------:R-:W-:Y:S01]  /*1660*/  ISETP.NE.AND.EX P0, PT, R155, RZ, PT, P0 ;  /* 0x000000ff9b00720c */ /* 0x000fe20003f05300 */
[----:B------:R-:W-:Y:S01]  /*1670*/  IMAD.U32 R34, RZ, RZ, UR6 ;  /* 0x00000006ff227e24 */ /* 0x000fe2000f8e00ff */
[----:B------:R-:W-:Y:S01]  /*1680*/  MOV R27, UR7 ;  /* 0x00000007001b7c02 */ /* 0x000fe20008000f00 */
[----:B------:R-:W-:Y:S01]  /*1690*/  IMAD.U32 R26, RZ, RZ, UR7 ;  /* 0x00000007ff1a7e24 */ /* 0x000fe2000f8e00ff */
[----:B------:R-:W-:Y:S01]  /*16a0*/  MOV R31, UR7 ;  /* 0x00000007001f7c02 */ /* 0x000fe20008000f00 */
[----:B------:R-:W-:Y:S02]  /*16b0*/  IMAD.U32 R30, RZ, RZ, UR6 ;  /* 0x00000006ff1e7e24 */ /* 0x000fe4000f8e00ff */
[----:B------:R-:W-:Y:S02]  /*16c0*/  IMAD.U32 R32, RZ, RZ, UR6 ;  /* 0x00000006ff207e24 */ /* 0x000fe4000f8e00ff */
[----:B------:R-:W-:Y:S02]  /*16d0*/  IMAD.U32 R33, RZ, RZ, UR6 ;  /* 0x00000006ff217e24 */ /* 0x000fe4000f8e00ff */
[----:B------:R-:W-:-:S02]  /*16e0*/  HFMA2 R252, -RZ, RZ, 0.1171875, 0 ;  /* 0x2f800000fffc7431 */ /* 0x000fc400000001ff */
[----:B------:R-:W-:Y:S01]  /*16f0*/  VIADD R30, R30, 0xf1bbcdc8 ;  /* 0xf1bbcdc81e1e7836 */ /* 0x000fe20000000000 */
[----:B------:R-:W-:Y:S01]  /*1700*/  IADD3 R34, PT, PT, R34, -0x255992d5, RZ ;  /* 0xdaa66d2b22227810 */ /* 0x000fe20007ffe0ff */
[----:B------:R-:W-:Y:S01]  /*1710*/  VIADD R27, R27, 0x76cf5d0a ;  /* 0x76cf5d0a1b1b7836 */ /* 0x000fe20000000000 */
[----:B------:R-:W-:Y:S01]  /*1720*/  IADD3 R26, PT, PT, R26, -0x4498517b, RZ ;  /* 0xbb67ae851a1a7810 */ /* 0x000fe20007ffe0ff */
[----:B------:R-:W-:Y:S02]  /*1730*/  VIADD R32, R32, 0xb54cda56 ;  /* 0xb54cda5620207836 */ /* 0x000fe40000000000 */
[----:B------:R-:W-:Y:S02]  /*1740*/  VIADD R31, R31, 0xdb3d7428 ;  /* 0xdb3d74281f1f7836 */ /* 0x000fe40000000000 */
[----:B------:R-:W-:Y:S01]  /*1750*/  VIADD R33, R33, 0x1715609d ;  /* 0x1715609d21217836 */ /* 0x000fe20000000000 */
[----:B0-----:R-:W-:Y:S06]  /*1760*/  @P0 BRA `(.L_x_14681) ;  /* 0x0000002800440947 */ /* 0x001fec0003800000 */
        /* <DEDUP_REMOVED lines=16> */
.L_x_14684:
        /* <DEDUP_REMOVED lines=13> */
.L_x_14686:
[----:B------:R-:W-:Y:S05]  /*1940*/  BSYNC.RECONVERGENT B2 ;  /* 0x0000000000027941 */ /* 0x000fea0003800200 */
.L_x_14685:
        /* <DEDUP_REMOVED lines=40> */
[----:B------:R-:W-:Y:S02]  /*1bd0*/  LOP3.LUT R183, R18, UR27, R23, 0x96, !PT ;  /* 0x0000001b12b77c12 */ /* 0x000fe4000f8e9617 */
[----:B------:R-:W-:-:S07]  /*1be0*/  MOV R16, R22 ;  /* 0x0000001600107202 */ /* 0x000fce0000000f00 */
.L_x_14683:
[----:B------:R-:W-:Y:S05]  /*1bf0*/  BSYNC.RECONVERGENT B1 ;  /* 0x0000000000017941 */ /* 0x000fea0003800200 */
.L_x_14682:
[----:B------:R-:W-:Y:S01]  /*1c00*/  I2FP.F32.U32 R15, R15 ;  /* 0x0000000f000f7245 */ /* 0x000fe20000201000 */
[----:B-----5:R-:W-:Y:S01]  /*1c10*/  HADD2.F32 R19, -RZ, R148.H0_H0 ;  /* 0x20000094ff137230 */ /* 0x020fe20000004100 */
[----:B------:R-:W-:Y:S01]  /*1c20*/  MOV R28, UR20 ;  /* 0x00000014001c7c02 */ /* 0x000fe20008000f00 */
[----:B------:R-:W-:Y:S01]  /*1c30*/  IMAD.U32 R29, RZ, RZ, UR18 ;  /* 0x00000012ff1d7e24 */ /* 0x000fe2000f8e00ff */
[----:B------:R-:W-:Y:S01]  /*1c40*/  ISETP.NE.AND P2, PT, R20, 0x1, PT ;  /* 0x000000011400780c */ /* 0x000fe20003f45270 */
[----:B------:R-:W-:Y:S01]  /*1c50*/  FFMA.FTZ R18, R15, R252, 1.1641532182693481445e-10 ;  /* 0x2f0000000f127423 */ /* 0x000fe200000100fc */
[----:B------:R-:W-:Y:S02]  /*1c60*/  @P1 HADD2.F32 R15, -RZ, R36.H0_H0 ;  /* 0x20000024ff0f1230 */ /* 0x000fe40000004100 */
[----:B------:R-:W-:Y:S01]  /*1c70*/  FMUL.FTZ R19, R19, R28 ;  /* 0x0000001c13137220 */ /* 0x000fe20000410000 */
[----:B------:R-:W-:Y:S01]  /*1c80*/  BSSY.RECONVERGENT B1, `(.L_x_14687) ;  /* 0x000004a000017945 */ /* 0x000fe20003800200 */
[----:B------:R-:W-:Y:S01]  /*1c90*/  IMAD.MOV.U32 R24, RZ, RZ, 0x2 ;  /* 0x00000002ff187424 */ /* 0x000fe200078e00ff */
[----:B------:R-:W-:-:S02]  /*1ca0*/  FSETP.GTU.FTZ.AND P0, PT, R18, R29, PT ;  /* 0x0000001d1200720b */ /* 0x000fc40003f1c000 */
[----:B------:R-:W-:Y:S02]  /*1cb0*/  MOV R18, R184 ;  /* 0x000000b800127202 */ /* 0x000fe40000000f00 */
        /* <DEDUP_REMOVED lines=14> */
.L_x_14689:
        /* <DEDUP_REMOVED lines=13> */
.L_x_14691:
[----:B------:R-:W-:Y:S05]  /*1e70*/  BSYNC.RECONVERGENT B2 ;  /* 0x0000000000027941 */ /* 0x000fea0003800200 */
.L_x_14690:
        /* <DEDUP_REMOVED lines=42> */
.L_x_14688:
[----:B------:R-:W-:Y:S05]  /*2120*/  BSYNC.RECONVERGENT B1 ;  /* 0x0000000000017941 */ /* 0x000fea0003800200 */
.L_x_14687:
        /* <DEDUP_REMOVED lines=8> */
[----:B------:R-:W-:Y:S01]  /*21b0*/  FSETP.GTU.FTZ.AND P0, PT, R18, R29, PT ;  /* 0x0000001d1200720b */ /* 0x000fe20003f1c000 */
[----:B------:R-:W-:-:S03]  /*21c0*/  @P1 HADD2.F32 R18, -RZ, R36.H1_H1 ;  /* 0x30000024ff121230 */ /* 0x000fc60000004100 */
        /* <DEDUP_REMOVED lines=14> */
.L_x_14694:
        /* <DEDUP_REMOVED lines=13> */
.L_x_14696:
[----:B------:R-:W-:Y:S05]  /*2380*/  BSYNC.RECONVERGENT B2 ;  /* 0x0000000000027941 */ /* 0x000fea0003800200 */
.L_x_14695:
        /* <DEDUP_REMOVED lines=39> */
[----:B------:R-:W-:Y:S02]  /*2600*/  HFMA2 R20, -RZ, RZ, 0, 0 ;  /* 0x00000000ff147431 */ /* 0x000fe400000001ff */
[----:B------:R-:W-:Y:S02]  /*2610*/  IMAD.MOV.U32 R19, RZ, RZ, R16 ;  /* 0x000000ffff137224 */ /* 0x000fe400078e0010 */
[----:B------:R-:W-:-:S07]  /*2620*/  IMAD.MOV.U32 R16, RZ, RZ, R18 ;  /* 0x000000ffff107224 */ /* 0x000fce00078e0012 */
.L_x_14693:
[----:B------:R-:W-:Y:S05]  /*2630*/  BSYNC.RECONVERGENT B1 ;  /* 0x0000000000017941 */ /* 0x000fea0003800200 */
.L_x_14692:
        /* <DEDUP_REMOVED lines=12> */
[----:B------:R-:W-:Y:S01]  /*2700*/  P2R R152, PR, RZ, 0x1 ;  /* 0x00000001ff987803 */ /* 0x000fe20000000000 */
        /* <DEDUP_REMOVED lines=11> */
.L_x_14699:
        /* <DEDUP_REMOVED lines=13> */
.L_x_14701:
[----:B------:R-:W-:Y:S05]  /*2890*/  BSYNC.RECONVERGENT B2 ;  /* 0x0000000000027941 */ /* 0x000fea0003800200 */
.L_x_14700:
        /* <DEDUP_REMOVED lines=42> */
.L_x_14698:
[----:B------:R-:W-:Y:S05]  /*2b40*/  BSYNC.RECONVERGENT B1 ;  /* 0x0000000000017941 */ /* 0x000fea0003800200 */
.L_x_14697:
        /* <DEDUP_REMOVED lines=8> */
[----:B------:R-:W-:Y:S01]  /*2bd0*/  FSETP.GTU.FTZ.AND P2, PT, R18, R29, PT ;  /* 0x0000001d1200720b */ /* 0x000fe20003f5c000 */
[----:B------:R-:W-:-:S03]  /*2be0*/  @P1 HADD2.F32 R18, -RZ, R37.H1_H1 ;  /* 0x30000025ff121230 */ /* 0x000fc60000004100 */
        /* <DEDUP_REMOVED lines=13> */
.L_x_14704:
        /* <DEDUP_REMOVED lines=13> */
.L_x_14706:
[----:B------:R-:W-:Y:S05]  /*2d90*/  BSYNC.RECONVERGENT B2 ;  /* 0x0000000000027941 */ /* 0x000fea0003800200 */
.L_x_14705:
        /* <DEDUP_REMOVED lines=43> */
.L_x_14703:
[----:B------:R-:W-:Y:S05]  /*3050*/  BSYNC.RECONVERGENT B1 ;  /* 0x0000000000017941 */ /* 0x000fea0003800200 */
.L_x_14702:
[----:B------:R-:W-:Y:S01]  /*3060*/  I2FP.F32.U32 R19, R19 ;  /* 0x0000001300137245 */ /* 0x000fe20000201000 */
[----:B------:R-:W-:Y:S01]  /*3070*/  HADD2.F32 R21, -RZ, R150.H0_H0 ;  /* 0x20000096ff157230 */ /* 0x000fe20000004100 */
[----:B------:R-:W-:Y:S01]  /*3080*/  ISETP.NE.AND P0, PT, R20, 0x1, PT ;  /* 0x000000011400780c */ /* 0x000fe20003f05270 */
        /* <DEDUP_REMOVED lines=20> */
.L_x_14709:
        /* <DEDUP_REMOVED lines=13> */
.L_x_14711:
[----:B------:R-:W-:Y:S05]  /*32a0*/  BSYNC.RECONVERGENT B2 ;  /* 0x0000000000027941 */ /* 0x000fea0003800200 */
.L_x_14710:
[----:B------:R-:W-:Y:S01]  /*32b0*/  IMAD.WIDE.U32 R164, R0, -0x326172a9, RZ ;  /* 0xcd9e8d5700a47825 */ /* 0x000fe200078e00ff */
[----:B------:R-:W-:Y:S02]  /*32c0*/  LOP3.LUT R20, R5, UR7, R161, 0x96, !PT ;  /* 0x0000000705147c12 */ /* 0x000fe4000f8e96a1 */
[----:B------:R-:W-:Y:S01]  /*32d0*/  MOV R19, R16 ;  /* 0x0000001000137202 */ /* 0x000fe20000000f00 */
        /* <DEDUP_REMOVED lines=39> */
[----:B------:R-:W-:-:S07]  /*3550*/  IMAD.MOV.U32 R16, RZ, RZ, R20 ;  /* 0x000000ffff107224 */ /* 0x000fce00078e0014 */
.L_x_14708:
[----:B------:R-:W-:Y:S05]  /*3560*/  BSYNC.RECONVERGENT B1 ;  /* 0x0000000000017941 */ /* 0x000fea0003800200 */
.L_x_14707:
        /* <DEDUP_REMOVED lines=23> */
.L_x_14714:
        /* <DEDUP_REMOVED lines=13> */
.L_x_14716:
[----:B------:R-:W-:Y:S05]  /*37b0*/  BSYNC.RECONVERGENT B2 ;  /* 0x0000000000027941 */ /* 0x000fea0003800200 */
.L_x_14715:
        /* <DEDUP_REMOVED lines=43> */
.L_x_14713:
[----:B------:R-:W-:Y:S05]  /*3a70*/  BSYNC.RECONVERGENT B1 ;  /* 0x0000000000017941 */ /* 0x000fea0003800200 */
.L_x_14712:
        /* <DEDUP_REMOVED lines=23> */
.L_x_14719:
        /* <DEDUP_REMOVED lines=13> */
.L_x_14721:
[----:B------:R-:W-:Y:S05]  /*3cc0*/  BSYNC.RECONVERGENT B2 ;  /* 0x0000000000027941 */ /* 0x000fea0003800200 */
.L_x_14720:
        /* <DEDUP_REMOVED lines=43> */
.L_x_14718:
[----:B------:R-:W-:Y:S05]  /*3f80*/  BSYNC.RECONVERGENT B1 ;  /* 0x0000000000017941 */ /* 0x000fea0003800200 */
.L_x_14717:
        /* <DEDUP_REMOVED lines=15> */
.L_x_14681:
        /* <DEDUP_REMOVED lines=16> */
.L_x_14725:
        /* <DEDUP_REMOVED lines=13> */
.L_x_14727:
[----:B------:R-:W-:Y:S05]  /*4250*/  BSYNC.RECONVERGENT B2 ;  /* 0x0000000000027941 */ /* 0x000fea0003800200 */
.L_x_14726:
        /* <DEDUP_REMOVED lines=42> */
.L_x_14724:
[----:B------:R-:W-:Y:S05]  /*4500*/  BSYNC.RECONVERGENT B1 ;  /* 0x0000000000017941 */ /* 0x000fea0003800200 */
.L_x_14723:
[----:B------:R-:W-:Y:S01]  /*4510*/  I2FP.F32.U32 R7, R7 ;  /* 0x0000000700077245 */ /* 0x000fe20000201000 */
[----:B------:R-:W-:Y:S01]  /*4520*/  IMAD.U32 R29, RZ, RZ, UR18 ;  /* 0x00000012ff1d7e24 */ /* 0x000fe2000f8e00ff */
[----:B------:R-:W-:Y:S01]  /*4530*/  ISETP.NE.AND P2, PT, R9, 0x1, PT ;  /* 0x000000010900780c */ /* 0x000fe20003f45270 */
[----:B------:R-:W-:Y:S01]  /*4540*/  BSSY.RECONVERGENT B1, `(.L_x_14728) ;  /* 0x000004c000017945 */ /* 0x000fe20003800200 */
[----:B------:R-:W-:Y:S01]  /*4550*/  MOV R28, UR20 ;  /* 0x00000014001c7c02 */ /* 0x000fe20008000f00 */
[----:B------:R-:W-:Y:S01]  /*4560*/  FFMA.FTZ R8, R7, R252, 1.1641532182693481445e-10 ;  /* 0x2f00000007087423 */ /* 0x000fe200000100fc */
[----:B-----5:R-:W-:Y:S02]  /*4570*/  HADD2.F32 R7, -RZ, R148.H0_H0 ;  /* 0x20000094ff077230 */ /* 0x020fe40000004100 */
[----:B------:R-:W-:Y:S02]  /*4580*/  IMAD.MOV.U32 R10, RZ, RZ, 0x2 ;  /* 0x00000002ff0a7424 */ /* 0x000fe400078e00ff */
[----:B------:R-:W-:Y:S01]  /*4590*/  FSETP.GTU.FTZ.AND P0, PT, R8, R29, PT ;  /* 0x0000001d0800720b */ /* 0x000fe20003f1c000 */
[----:B------:R-:W-:Y:S01]  /*45a0*/  FMUL.FTZ R7, R7, R28 ;  /* 0x0000001c07077220 */ /* 0x000fe20000410000 */
[----:B------:R-:W-:-:S02]  /*45b0*/  IMAD.MOV.U32 R8, RZ, RZ, R184 ;  /* 0x000000ffff087224 */ /* 0x000fc400078e00b8 */
        /* <DEDUP_REMOVED lines=12> */
.L_x_14730:
        /* <DEDUP_REMOVED lines=13> */
.L_x_14732:
[----:B------:R-:W-:Y:S05]  /*4750*/  BSYNC.RECONVERGENT B2 ;  /* 0x0000000000027941 */ /* 0x000fea0003800200 */
.L_x_14731:
        /* <DEDUP_REMOVED lines=39> */
[----:B------:R-:W-:Y:S01]  /*49d0*/  LOP3.LUT R183, R8, UR27, R13, 0x96, !PT ;  /* 0x0000001b08b77c12 */ /* 0x000fe2000f8e960d */
[----:B------:R-:W-:Y:S01]  /*49e0*/  IMAD.MOV.U32 R8, RZ, RZ, R16 ;  /* 0x000000ffff087224 */ /* 0x000fe200078e0010 */
[----:B------:R-:W-:-:S07]  /*49f0*/  MOV R16, R12 ;  /* 0x0000000c00107202 */ /* 0x000fce0000000f00 */
.L_x_14729:
[----:B------:R-:W-:Y:S05]  /*4a00*/  BSYNC.RECONVERGENT B1 ;  /* 0x0000000000017941 */ /* 0x000fea0003800200 */
.L_x_14728:
        /* <DEDUP_REMOVED lines=9> */
[----:B------:R-:W-:-:S04]  /*4aa0*/  HFMA2 R11, -RZ, RZ, 0, 1.1920928955078125e-07 ;  /* 0x00000002ff0b7431 */ /* 0x000fc800000001ff */
        /* <DEDUP_REMOVED lines=15> */
.L_x_14735:
        /* <DEDUP_REMOVED lines=13> */
.L_x_14737:
[----:B------:R-:W-:Y:S05]  /*4c70*/  BSYNC.RECONVERGENT B2 ;  /* 0x0000000000027941 */ /* 0x000fea0003800200 */
.L_x_14736:
        /* <DEDUP_REMOVED lines=36> */
[----:B------:R-:W-:Y:S02]  /*4ec0*/  HFMA2 R11, -RZ, RZ, 0, 0 ;  /* 0x00000000ff0b7431 */ /* 0x000fe400000001ff */
[----:B------:R-:W-:Y:S01]  /*4ed0*/  IMAD.WIDE.U32 R12, R12, -0x2daee0ad, RZ ;  /* 0xd2511f530c0c7825 */ /* 0x000fe200078e00ff */
[----:B------:R-:W-:-:S04]  /*4ee0*/  LOP3.LUT R181, R10, UR26, R185, 0x96, !PT ;  /* 0x0000001a0ab57c12 */ /* 0x000fc8000f8e96b9 */
[----:B------:R-:W-:Y:S01]  /*4ef0*/  LOP3.LUT R183, R8, UR27, R13, 0x96, !PT ;  /* 0x0000001b08b77c12 */ /* 0x000fe2000f8e960d */
[----:B------:R-:W-:Y:S02]  /*4f00*/  IMAD.MOV.U32 R8, RZ, RZ, R16 ;  /* 0x000000ffff087224 */ /* 0x000fe400078e0010 */
[----:B------:R-:W-:-:S07]  /*4f10*/  IMAD.MOV.U32 R16, RZ, RZ, R12 ;  /* 0x000000ffff107224 */ /* 0x000fce00078e000c */
.L_x_14734:
[----:B------:R-:W-:Y:S05]  /*4f20*/  BSYNC.RECONVERGENT B1 ;  /* 0x0000000000017941 */ /* 0x000fea0003800200 */
.L_x_14733:
[----:B------:R-:W-:Y:S01]  /*4f30*/  I2FP.F32.U32 R9, R8 ;  /* 0x0000000800097245 */ /* 0x000fe20000201000 */
[----:B------:R-:W-:Y:S01]  /*4f40*/  BSSY.RECONVERGENT B1, `(.L_x_14738) ;  /* 0x000004c000017945 */ /* 0x000fe20003800200 */
[----:B------:R-:W-:Y:S01]  /*4f50*/  ISETP.NE.AND P2, PT, R11, 0x1, PT ;  /* 0x000000010b00780c */ /* 0x000fe20003f45270 */
[----:B------:R-:W-:Y:S02]  /*4f60*/  IMAD.MOV.U32 R12, RZ, RZ, 0x2 ;  /* 0x00000002ff0c7424 */ /* 0x000fe400078e00ff */
[----:B------:R-:W-:Y:S01]  /*4f70*/  FFMA.FTZ R8, R9, R252, 1.1641532182693481445e-10 ;  /* 0x2f00000009087423 */ /* 0x000fe200000100fc */
[----:B------:R-:W-:-:S04]  /*4f80*/  HADD2.F32 R9, -RZ, R148.H1_H1 ;  /* 0x30000094ff097230 */ /* 0x000fc80000004100 */
[----:B------:R-:W-:Y:S01]  /*4f90*/  FSETP.GTU.FTZ.AND P0, PT, R8, R29, PT ;  /* 0x0000001d0800720b */ /* 0x000fe20003f1c000 */
[----:B------:R-:W-:Y:S01]  /*4fa0*/  FMUL.FTZ R8, R9, R28 ;  /* 0x0000001c09087220 */ /* 0x000fe20000410000 */
[----:B------:R-:W-:Y:S02]  /*4fb0*/  IMAD.MOV.U32 R9, RZ, RZ, R184 ;  /* 0x000000ffff097224 */ /* 0x000fe400078e00b8 */
        /* <DEDUP_REMOVED lines=12> */
.L_x_14740:
        /* <DEDUP_REMOVED lines=13> */
.L_x_14742:
[----:B------:R-:W-:Y:S05]  /*5150*/  BSYNC.RECONVERGENT B2 ;  /* 0x0000000000027941 */ /* 0x000fea0003800200 */
.L_x_14741:
        /* <DEDUP_REMOVED lines=42> */
.L_x_14739:
[----:B------:R-:W-:Y:S05]  /*5400*/  BSYNC.RECONVERGENT B1 ;  /* 0x0000000000017941 */ /* 0x000fea0003800200 */
.L_x_14738:
        /* <DEDUP_REMOVED lines=10> */
[----:B------:R-:W-:-:S05]  /*54b0*/  FSEL R11, R11, RZ, !P0 ;  /* 0x000000ff0b0b7208 */ /* 0x000fca0004000000 */
        /* <DEDUP_REMOVED lines=14> */
.L_x_14745:
        /* <DEDUP_REMOVED lines=13> */
.L_x_14747:
[----:B------:R-:W-:Y:S05]  /*5670*/  BSYNC.RECONVERGENT B2 ;  /* 0x0000000000027941 */ /* 0x000fea0003800200 */
.L_x_14746:
        /* <DEDUP_REMOVED lines=39> */
[----:B------:R-:W-:-:S03]  /*58f0*/  LOP3.LUT R181, R12, UR26, R185, 0x96, !PT ;  /* 0x0000001a0cb57c12 */ /* 0x000fc6000f8e96b9 */
[----:B------:R-:W-:Y:S01]  /*5900*/  IMAD.MOV.U32 R16, RZ, RZ, R18 ;  /* 0x000000ffff107224 */ /* 0x000fe200078e0012 */
[----:B------:R-:W-:-:S07]  /*5910*/  LOP3.LUT R183, R10, UR27, R19, 0x96, !PT ;  /* 0x0000001b0ab77c12 */ /* 0x000fce000f8e9613 */
.L_x_14744:
[----:B------:R-:W-:Y:S05]  /*5920*/  BSYNC.RECONVERGENT B1 ;  /* 0x0000000000017941 */ /* 0x000fea0003800200 */
.L_x_14743:
[----:B------:R-:W-:Y:S01]  /*5930*/  I2FP.F32.U32 R9, R9 ;  /* 0x0000000900097245 */ /* 0x000fe20000201000 */
[----:B------:R-:W-:Y:S01]  /*5940*/  BSSY.RECONVERGENT B1, `(.L_x_14748) ;  /* 0x000004c000017945 */ /* 0x000fe20003800200 */
[----:B------:R-:W-:Y:S01]  /*5950*/  ISETP.NE.AND P2, PT, R13, 0x1, PT ;  /* 0x000000010d00780c */ /* 0x000fe20003f45270 */
[----:B------:R-:W-:Y:S02]  /*5960*/  IMAD.MOV.U32 R12, RZ, RZ, 0x2 ;  /* 0x00000002ff0c7424 */ /* 0x000fe400078e00ff */
[----:B------:R-:W-:Y:S01]  /*5970*/  FFMA.FTZ R10, R9, R252, 1.1641532182693481445e-10 ;  /* 0x2f000000090a7423 */ /* 0x000fe200000100fc */
[----:B------:R-:W-:Y:S02]  /*5980*/  HADD2.F32 R9, -RZ, R149.H0_H0 ;  /* 0x20000095ff097230 */ /* 0x000fe40000004100 */
[----:B------:R-:W-:Y:S02]  /*5990*/  IMAD.MOV.U32 R11, RZ, RZ, R184 ;  /* 0x000000ffff0b7224 */ /* 0x000fe400078e00b8 */
        /* <DEDUP_REMOVED lines=14> */
.L_x_14750:
        /* <DEDUP_REMOVED lines=13> */
.L_x_14752:
[----:B------:R-:W-:Y:S05]  /*5b50*/  BSYNC.RECONVERGENT B2 ;  /* 0x0000000000027941 */ /* 0x000fea0003800200 */
.L_x_14751:
        /* <DEDUP_REMOVED lines=42> */
.L_x_14749:
[----:B------:R-:W-:Y:S05]  /*5e00*/  BSYNC.RECONVERGENT B1 ;  /* 0x0000000000017941 */ /* 0x000fea0003800200 */
.L_x_14748:
        /* <DEDUP_REMOVED lines=25> */
.L_x_14755:
        /* <DEDUP_REMOVED lines=13> */
.L_x_14757:
[----:B------:R-:W-:Y:S05]  /*6070*/  BSYNC.RECONVERGENT B2 ;  /* 0x0000000000027941 */ /* 0x000fea0003800200 */
.L_x_14756:
        /* <DEDUP_REMOVED lines=42> */
.L_x_14754:
[----:B------:R-:W-:Y:S05]  /*6320*/  BSYNC.RECONVERGENT B1 ;  /* 0x0000000000017941 */ /* 0x000fea0003800200 */
.L_x_14753:
[----:B------:R-:W-:Y:S01]  /*6330*/  ISETP.NE.AND P3, PT, R13, 0x1, PT ;  /* 0x000000010d00780c */ /* 0x000fe20003f65270 */
[----:B------:R-:W-:Y:S01]  /*6340*/  HADD2.F32 R149, -RZ, R149.H1_H1 ;  /* 0x30000095ff957230 */ /* 0x000fe20000004100 */
[----:B------:R-:W-:Y:S01]  /*6350*/  I2FP.F32.U32 R11, R10 ;  /* 0x0000000a000b7245 */ /* 0x000fe20000201000 */
[----:B------:R-:W-:Y:S01]  /*6360*/  BSSY.RECONVERGENT B1, `(.L_x_14758) ;  /* 0x0000049000017945 */ /* 0x000fe20003800200 */
[----:B------:R-:W-:Y:S02]  /*6370*/  IMAD.MOV.U32 R12, RZ, RZ, 0x2 ;  /* 0x00000002ff0c7424 */ /* 0x000fe400078e00ff */
        /* <DEDUP_REMOVED lines=15> */
.L_x_14760:
        /* <DEDUP_REMOVED lines=13> */
.L_x_14762:
[----:B------:R-:W-:Y:S05]  /*6540*/  BSYNC.RECONVERGENT B2 ;  /* 0x0000000000027941 */ /* 0x000fea0003800200 */
.L_x_14761:
        /* <DEDUP_REMOVED lines=42> */
.L_x_14759:
[----:B------:R-:W-:Y:S05]  /*67f0*/  BSYNC.RECONVERGENT B1 ;  /* 0x0000000000017941 */ /* 0x000fea0003800200 */
.L_x_14758:
[----:B------:R-:W-:Y:S01]  /*6800*/  I2FP.F32.U32 R11, R10 ;  /* 0x0000000a000b7245 */ /* 0x000fe20000201000 */
[----:B------:R-:W-:Y:S01]  /*6810*/  HADD2.F32 R13, -RZ, R41.H1_H1 ;  /* 0x30000029ff0d7230 */ /* 0x000fe20000004100 */
[----:B------:R-:W-:Y:S01]  /*6820*/  ISETP.NE.AND P3, PT, R12, 0x1, PT ;  /* 0x000000010c00780c */ /* 0x000fe20003f65270 */
[----:B------:R-:W-:Y:S01]  /*6830*/  @P1 HADD2.F32 R25, -RZ, R37.H1_H1 ;  /* 0x30000025ff191230 */ /* 0x000fe20000004100 */
[----:B------:R-:W-:Y:S01]  /*6840*/  BSSY.RECONVERGENT B1, `(.L_x_14763) ;  /* 0x000004d000017945 */ /* 0x000fe20003800200 */
[----:B------:R-:W-:Y:S01]  /*6850*/  FFMA.FTZ R10, R11, R252, 1.1641532182693481445e-10 ;  /* 0x2f0000000b0a7423 */ /* 0x000fe200000100fc */
[----:B------:R-:W-:Y:S01]  /*6860*/  FMUL.FTZ R13, R13, R28 ;  /* 0x0000001c0d0d7220 */ /* 0x000fe20000410000 */
[----:B------:R-:W-:-:S03]  /*6870*/  IMAD.MOV.U32 R11, RZ, RZ, R184 ;  /* 0x000000ffff0b7224 */ /* 0x000fc600078e00b8 */
[----:B------:R-:W-:-:S04]  /*6880*/  FSETP.GTU.FTZ.AND P0, PT, R10, R29, PT ;  /* 0x0000001d0a00720b */ /* 0x000fc80003f1c000 */
[----:B------:R-:W-:Y:S02]  /*6890*/  FSEL R13, R13, RZ, !P0 ;  /* 0x000000ff0d0d7208 */ /* 0x000fe40004000000 */
[----:B------:R-:W-:-:S03]  /*68a0*/  SEL R10, RZ, 0x1, P0 ;  /* 0x00000001ff0a7807 */ /* 0x000fc60000000000 */
[----:B------:R-:W-:-:S04]  /*68b0*/  FADD.FTZ R14, R14, R13 ;  /* 0x0000000d0e0e7221 */ /* 0x000fc80000010000 */
[--C-:B------:R-:W-:Y:S01]  /*68c0*/  @P1 FADD.FTZ R25, R25, R14.reuse ;  /* 0x0000000e19191221 */ /* 0x100fe20000010000 */
[----:B------:R-:W-:Y:S02]  /*68d0*/  @!P1 IMAD.MOV.U32 R25, RZ, RZ, R14 ;  /* 0x000000ffff199224 */ /* 0x000fe400078e000e */
[----:B------:R-:W-:-:S03]  /*68e0*/  HFMA2 R14, -RZ, RZ, 0, 1.1920928955078125e-07 ;  /* 0x00000002ff0e7431 */ /* 0x000fc600000001ff */
        /* <DEDUP_REMOVED lines=10> */
.L_x_14765:
        /* <DEDUP_REMOVED lines=13> */
.L_x_14767:
[----:B------:R-:W-:Y:S05]  /*6a60*/  BSYNC.RECONVERGENT B2 ;  /* 0x0000000000027941 */ /* 0x000fea0003800200 */
.L_x_14766:
[----:B------:R-:W-:Y:S01]  /*6a70*/  IMAD.WIDE.U32 R20, R0, -0x326172a9, RZ ;  /* 0xcd9e8d5700147825 */ /* 0x000fe200078e00ff */
[----:B------:R-:W-:-:S03]  /*6a80*/  LOP3.LUT R12, R5, UR7, R19, 0x96, !PT ;  /* 0x00000007050c7c12 */ /* 0x000fc6000f8e9613 */
[----:B------:R-:W-:Y:S02]  /*6a90*/  HFMA2 R14, -RZ, RZ, 0, 0 ;  /* 0x00000000ff0e7431 */ /* 0x000fe400000001ff */
        /* <DEDUP_REMOVED lines=38> */
[----:B------:R-:W-:-:S07]  /*6d00*/  LOP3.LUT R183, R18, UR27, R13, 0x96, !PT ;  /* 0x0000001b12b77c12 */ /* 0x000fce000f8e960d */
.L_x_14764:
[----:B------:R-:W-:Y:S05]  /*6d10*/  BSYNC.RECONVERGENT B1 ;  /* 0x0000000000017941 */ /* 0x000fea0003800200 */
.L_x_14763:
        /* <DEDUP_REMOVED lines=20> */
.L_x_14770:
        /* <DEDUP_REMOVED lines=13> */
.L_x_14772:
[----:B------:R-:W-:Y:S05]  /*6f30*/  BSYNC.RECONVERGENT B2 ;  /* 0x0000000000027941 */ /* 0x000fea0003800200 */
.L_x_14771:
        /* <DEDUP_REMOVED lines=42> */
.L_x_14769:
[----:B------:R-:W-:Y:S05]  /*71e0*/  BSYNC.RECONVERGENT B1 ;  /* 0x0000000000017941 */ /* 0x000fea0003800200 */
.L_x_14768:
        /* <DEDUP_REMOVED lines=8> */
[----:B------:R-:W-:-:S05]  /*7270*/  FSEL R12, R19, RZ, !P0 ;  /* 0x000000ff130c7208 */ /* 0x000fca0004000000 */
[----:B------:R-:W-:Y:S01]  /*7280*/  FADD.FTZ R12, R11, R12 ;  /* 0x0000000c0b0c7221 */ /* 0x000fe20000010000 */
[----:B------:R-:W-:Y:S02]  /*7290*/  SEL R11, RZ, 0x1, P0 ;  /* 0x00000001ff0b7807 */ /* 0x000fe40000000000 */
[----:B------:R-:W-:Y:S01]  /*72a0*/  ISETP.NE.AND P0, PT, R20, 0x1, PT ;  /* 0x000000011400780c */ /* 0x000fe20003f05270 */
[--C-:B------:R-:W-:Y:S01]  /*72b0*/  @P1 FADD.FTZ R18, R13, R12.reuse ;  /* 0x0000000c0d121221 */ /* 0x100fe20000010000 */
        /* <DEDUP_REMOVED lines=12> */
.L_x_14775:
        /* <DEDUP_REMOVED lines=13> */
.L_x_14777:
[----:B------:R-:W-:Y:S05]  /*7450*/  BSYNC.RECONVERGENT B2 ;  /* 0x0000000000027941 */ /* 0x000fea0003800200 */
.L_x_14776:
        /* <DEDUP_REMOVED lines=42> */
.L_x_14774:
[----:B------:R-:W-:Y:S05]  /*7700*/  BSYNC.RECONVERGENT B1 ;  /* 0x0000000000017941 */ /* 0x000fea0003800200 */
.L_x_14773:
        /* <DEDUP_REMOVED lines=20> */
.L_x_14780:
        /* <DEDUP_REMOVED lines=13> */
.L_x_14782:
[----:B------:R-:W-:Y:S05]  /*7920*/  BSYNC.RECONVERGENT B2 ;  /* 0x0000000000027941 */ /* 0x000fea0003800200 */
.L_x_14781:
        /* <DEDUP_REMOVED lines=42> */
.L_x_14779:
[----:B------:R-:W-:Y:S05]  /*7bd0*/  BSYNC.RECONVERGENT B1 ;  /* 0x0000000000017941 */ /* 0x000fea0003800200 */
.L_x_14778:
[----:B------:R-:W-:Y:S01]  /*7be0*/  I2FP.F32.U32 R13, R13 ;  /* 0x0000000d000d7245 */ /* 0x000fe20000201000 */
[----:B------:R-:W-:Y:S01]  /*7bf0*/  HADD2.F32 R19, -RZ, R42.H1_H1 ;  /* 0x3000002aff137230 */ /* 0x000fe20000004100 */
[----:B------:R-:W-:Y:S01]  /*7c00*/  BSSY.RECONVERGENT B1, `(.L_x_14783) ;  /* 0x0000050000017945 */ /* 0x000fe20003800200 */
[----:B------:R-:W-:Y:S02]  /*7c10*/  HFMA2 R159, -RZ, RZ, 0, 1.1920928955078125e-07 ;  /* 0x00000002ff9f7431 */ /* 0x000fe400000001ff */
[----:B------:R-:W-:Y:S01]  /*7c20*/  FFMA.FTZ R12, R13, R252, 1.1641532182693481445e-10 ;  /* 0x2f0000000d0c7423 */ /* 0x000fe200000100fc */
[----:B------:R-:W-:Y:S01]  /*7c30*/  FMUL.FTZ R19, R19, R28 ;  /* 0x0000001c13137220 */ /* 0x000fe20000410000 */
[----:B------:R-:W-:-:S03]  /*7c40*/  @P1 HADD2.F32 R13, -RZ, R38.H1_H1 ;  /* 0x30000026ff0d1230 */ /* 0x000fc60000004100 */
        /* <DEDUP_REMOVED lines=18> */
.L_x_14785:
        /* <DEDUP_REMOVED lines=13> */
.L_x_14787:
[----:B------:R-:W-:Y:S05]  /*7e40*/  BSYNC.RECONVERGENT B2 ;  /* 0x0000000000027941 */ /* 0x000fea0003800200 */
.L_x_14786:
[----:B------:R-:W-:Y:S01]  /*7e50*/  IMAD.WIDE.U32 R164, R0, -0x326172a9, RZ ;  /* 0xcd9e8d5700a47825 */ /* 0x000fe200078e00ff */
[----:B------:R-:W-:-:S03]  /*7e60*/  LOP3.LUT R20, R5, UR7, R161, 0x96, !PT ;  /* 0x0000000705147c12 */ /* 0x000fc6000f8e96a1 */
[----:B------:R-:W-:Y:S01]  /*7e70*/  IMAD.MOV.U32 R13, RZ, RZ, R16 ;  /* 0x000000ffff0d7224 */ /* 0x000fe200078e0010 */
        /* <DEDUP_REMOVED lines=38> */
[----:B------:R-:W-:Y:S02]  /*80e0*/  LOP3.LUT R183, R160, UR27, R21, 0x96, !PT ;  /* 0x0000001ba0b77c12 */ /* 0x000fe4000f8e9615 */
[----:B------:R-:W-:-:S07]  /*80f0*/  MOV R16, R20 ;  /* 0x0000001400107202 */ /* 0x000fce0000000f00 */
.L_x_14784:
[----:B------:R-:W-:Y:S05]  /*8100*/  BSYNC.RECONVERGENT B1 ;  /* 0x0000000000017941 */ /* 0x000fea0003800200 */
.L_x_14783:
        /* <DEDUP_REMOVED lines=20> */
.L_x_14790:
        /* <DEDUP_REMOVED lines=13> */
.L_x_14792:
[----:B------:R-:W-:Y:S05]  /*8320*/  BSYNC.RECONVERGENT B2 ;  /* 0x0000000000027941 */ /* 0x000fea0003800200 */
.L_x_14791:
        /* <DEDUP_REMOVED lines=43> */
.L_x_14789:
[----:B------:R-:W-:Y:S05]  /*85e0*/  BSYNC.RECONVERGENT B1 ;  /* 0x0000000000017941 */ /* 0x000fea0003800200 */
.L_x_14788:
[----:B------:R-:W-:Y:S01]  /*85f0*/  I2FP.F32.U32 R21, R21 ;  /* 0x0000001500157245 */ /* 0x000fe20000201000 */
[----:B------:R-:W-:Y:S01]  /*8600*/  HADD2.F32 R157, -RZ, R43.H0_H0 ;  /* 0x2000002bff9d7230 */ /* 0x000fe20000004100 */
[----:B------:R-:W-:Y:S01]  /*8610*/  BSSY.RECONVERGENT B1, `(.L_x_14793) ;  /* 0x0000051000017945 */ /* 0x000fe20003800200 */
[----:B------:R-:W-:Y:S02]  /*8620*/  @P1 HADD2.F32 R160, -RZ, R39.H0_H0 ;  /* 0x20000027ffa01230 */ /* 0x000fe40000004100 */
[----:B------:R-:W-:Y:S01]  /*8630*/  FFMA.FTZ R14, R21, R252, 1.1641532182693481445e-10 ;  /* 0x2f000000150e7423 */ /* 0x000fe200000100fc */
[----:B------:R-:W-:Y:S01]  /*8640*/  FMUL.FTZ R157, R157, R28 ;  /* 0x0000001c9d9d7220 */ /* 0x000fe20000410000 */
[----:B------:R-:W-:Y:S01]  /*8650*/  IMAD.MOV.U32 R159, RZ, RZ, 0x2 ;  /* 0x00000002ff9f7424 */ /* 0x000fe200078e00ff */
[----:B------:R-:W-:Y:S02]  /*8660*/  MOV R21, R184 ;  /* 0x000000b800157202 */ /* 0x000fe40000000f00 */
        /* <DEDUP_REMOVED lines=18> */
.L_x_14795:
        /* <DEDUP_REMOVED lines=13> */
.L_x_14797:
[----:B------:R-:W-:Y:S05]  /*8860*/  BSYNC.RECONVERGENT B2 ;  /* 0x0000000000027941 */ /* 0x000fea0003800200 */
.L_x_14796:
        /* <DEDUP_REMOVED lines=42> */
[----:B------:R-:W-:-:S07]  /*8b10*/  LOP3.LUT R183, R162, UR27, R161, 0x96, !PT ;  /* 0x0000001ba2b77c12 */ /* 0x000fce000f8e96a1 */
.L_x_14794:
[----:B------:R-:W-:Y:S05]  /*8b20*/  BSYNC.RECONVERGENT B1 ;  /* 0x0000000000017941 */ /* 0x000fea0003800200 */
.L_x_14793:
        /* <DEDUP_REMOVED lines=20> */
.L_x_14800:
        /* <DEDUP_REMOVED lines=15> */
.L_x_14802:
[----:B------:R-:W-:Y:S05]  /*8d60*/  BSYNC.RECONVERGENT B2 ;  /* 0x0000000000027941 */ /* 0x000fea0003800200 */
.L_x_14801:
        /* <DEDUP_REMOVED lines=43> */
.L_x_14799:
[----:B------:R-:W-:Y:S05]  /*9020*/  BSYNC.RECONVERGENT B1 ;  /* 0x0000000000017941 */ /* 0x000fea0003800200 */
.L_x_14798:
        /* <DEDUP_REMOVED lines=12> */
[--C-:B------:R-:W-:Y:S01]  /*90f0*/  @P1 FADD.FTZ R21, R159, R14.reuse ;  /* 0x0000000e9f151221 */ /* 0x100fe20000010000 */
[----:B------:R-:W-:Y:S02]  /*9100*/  @!P1 MOV R21, R14 ;  /* 0x0000000e00159202 */ /* 0x000fe40000000f00 */
[----:B------:R-:W-:Y:S02]  /*9110*/  PRMT R14, R151, 0x7610, R14 ;  /* 0x00007610970e7816 */ /* 0x000fe4000000000e */
[----:B------:R-:W-:-:S04]  /*9120*/  F2FP.F16.F32.PACK_AB R151, RZ, R21 ;  /* 0x00000015ff97723e */ /* 0x000fc800000000ff */
[----:B------:R-:W-:-:S07]  /*9130*/  PRMT R151, R157, 0x5410, R151 ;  /* 0x000054109d977816 */ /* 0x000fce0000000097 */
.L_x_14722:
        /* <DEDUP_REMOVED lines=44> */
[----:B------:R-:W-:Y:S02]  /*9400*/  LOP3.LUT R151, R157, R35, R151, 0xfe, !PT ;  /* 0x000000239d977212 */ /* 0x000fe400078efe97 */
[----:B------:R-:W-:Y:S01]  /*9410*/  LOP3.LUT R150, R158, R150, R156, 0xfe, !PT ;  /* 0x000000969e967212 */ /* 0x000fe200078efe9c */
[----:B0-----:R-:W-:Y:S01]  /*9420*/  IMAD.WIDE.U32 R156, R6, 0x8, R162 ;  /* 0x00000008069c7825 */ /* 0x001fe200078e00a2 */
[----:B------:R-:W-:Y:S02]  /*9430*/  LOP3.LUT R151, R151, R159, RZ, 0xfc, !PT ;  /* 0x0000009f97977212 */ /* 0x000fe400078efcff */
[----:B------:R-:W-:-:S05]  /*9440*/  LOP3.LUT R150, R150, 0xff, R7, 0xf8, !PT ;  /* 0x000000ff96967812 */ /* 0x000fca00078ef807 */
[----:B------:R0:W-:Y:S02]  /*9450*/  STG.E.64 desc[UR8][R156.64], R150 ;  /* 0x000000969c007986 */ /* 0x0001e4000c101b08 */
.L_x_14803:
        /* <DEDUP_REMOVED lines=20> */
.L_x_14807:
        /* <DEDUP_REMOVED lines=13> */
.L_x_14809:
[----:B------:R-:W-:Y:S05]  /*9670*/  BSYNC.RECONVERGENT B2 ;  /* 0x0000000000027941 */ /* 0x000fea0003800200 */
.L_x_14808:
        /* <DEDUP_REMOVED lines=42> */
.L_x_14806:
[----:B------:R-:W-:Y:S05]  /*9920*/  BSYNC.RECONVERGENT B1 ;  /* 0x0000000000017941 */ /* 0x000fea0003800200 */
.L_x_14805:
[----:B------:R-:W-:Y:S01]  /*9930*/  I2FP.F32.U32 R7, R7 ;  /* 0x0000000700077245 */ /* 0x000fe20000201000 */
[----:B------:R-:W-:Y:S01]  /*9940*/  BSSY.RECONVERGENT B1, `(.L_x_14810) ;  /* 0x000004c000017945 */ /* 0x000fe20003800200 */
[----:B------:R-:W-:Y:S01]  /*9950*/  ISETP.NE.AND P3, PT, R9, 0x1, PT ;  /* 0x000000010900780c */ /* 0x000fe20003f65270 */
[----:B------:R-:W-:Y:S02]  /*9960*/  IMAD.MOV.U32 R10, RZ, RZ, 0x2 ;  /* 0x00000002ff0a7424 */ /* 0x000fe400078e00ff */
[----:B------:R-:W-:Y:S01]  /*9970*/  FFMA.FTZ R8, R7, R252, 1.1641532182693481445e-10 ;  /* 0x2f00000007087423 */ /* 0x000fe200000100fc */
[----:B-----5:R-:W-:-:S04]  /*9980*/  HADD2.F32 R7, -RZ, R148.H0_H0 ;  /* 0x20000094ff077230 */ /* 0x020fc80000004100 */
        /* <DEDUP_REMOVED lines=15> */
.L_x_14812:
        /* <DEDUP_REMOVED lines=13> */
.L_x_14814:
[----:B------:R-:W-:Y:S05]  /*9b50*/  BSYNC.RECONVERGENT B2 ;  /* 0x0000000000027941 */ /* 0x000fea0003800200 */
.L_x_14813:
        /* <DEDUP_REMOVED lines=42> */
.L_x_14811:
[----:B------:R-:W-:Y:S05]  /*9e00*/  BSYNC.RECONVERGENT B1 ;  /* 0x0000000000017941 */ /* 0x000fea0003800200 */
.L_x_14810:
        /* <DEDUP_REMOVED lines=10> */
[----:B------:R-:W-:-:S04]  /*9eb0*/  HFMA2 R11, -RZ, RZ, 0, 1.1920928955078125e-07 ;  /* 0x00000002ff0b7431 */ /* 0x000fc800000001ff */
        /* <DEDUP_REMOVED lines=14> */
.L_x_14817:
        /* <DEDUP_REMOVED lines=13> */
.L_x_14819:
[----:B------:R-:W-:Y:S05]  /*a070*/  BSYNC.RECONVERGENT B2 ;  /* 0x0000000000027941 */ /* 0x000fea0003800200 */
.L_x_14818:
        /* <DEDUP_REMOVED lines=42> */
.L_x_14816:
[----:B------:R-:W-:Y:S05]  /*a320*/  BSYNC.RECONVERGENT B1 ;  /* 0x0000000000017941 */ /* 0x000fea0003800200 */
.L_x_14815:
[----:B------:R-:W-:Y:S01]  /*a330*/  I2FP.F32.U32 R9, R9 ;  /* 0x0000000900097245 */ /* 0x000fe20000201000 */
[----:B------:R-:W-:Y:S01]  /*a340*/  BSSY.RECONVERGENT B1, `(.L_x_14820) ;  /* 0x000004c000017945 */ /* 0x000fe20003800200 */
[----:B------:R-:W-:Y:S01]  /*a350*/  ISETP.NE.AND P3, PT, R11, 0x1, PT ;  /* 0x000000010b00780c */ /* 0x000fe20003f65270 */
[----:B------:R-:W-:Y:S02]  /*a360*/  IMAD.MOV.U32 R12, RZ, RZ, 0x2 ;  /* 0x00000002ff0c7424 */ /* 0x000fe400078e00ff */
[----:B------:R-:W-:Y:S01]  /*a370*/  FFMA.FTZ R8, R9, R252, 1.1641532182693481445e-10 ;  /* 0x2f00000009087423 */ /* 0x000fe200000100fc */
[----:B------:R-:W-:Y:S02]  /*a380*/  HADD2.F32 R9, -RZ, R148.H1_H1 ;  /* 0x30000094ff097230 */ /* 0x000fe40000004100 */
        /* <DEDUP_REMOVED lines=15> */
.L_x_14822:
        /* <DEDUP_REMOVED lines=13> */
.L_x_14824:
[----:B------:R-:W-:Y:S05]  /*a550*/  BSYNC.RECONVERGENT B2 ;  /* 0x0000000000027941 */ /* 0x000fea0003800200 */
.L_x_14823:
        /* <DEDUP_REMOVED lines=42> */
.L_x_14821:
[----:B------:R-:W-:Y:S05]  /*a800*/  BSYNC.RECONVERGENT B1 ;  /* 0x0000000000017941 */ /* 0x000fea0003800200 */
.L_x_14820:
        /* <DEDUP_REMOVED lines=11> */
[----:B------:R-:W-:Y:S01]  /*a8c0*/  FADD.FTZ R14, R14, R9 ;  /* 0x000000090e0e7221 */ /* 0x000fe20000010000 */
[----:B------:R-:W-:-:S03]  /*a8d0*/  IMAD.MOV.U32 R9, RZ, RZ, R184 ;  /* 0x000000ffff097224 */ /* 0x000fc600078e00b8 */
        /* <DEDUP_REMOVED lines=12> */
.L_x_14827:
        /* <DEDUP_REMOVED lines=13> */
.L_x_14829:
[----:B------:R-:W-:Y:S05]  /*aa70*/  BSYNC.RECONVERGENT B2 ;  /* 0x0000000000027941 */ /* 0x000fea0003800200 */
.L_x_14828:
        /* <DEDUP_REMOVED lines=42> */
.L_x_14826:
[----:B------:R-:W-:Y:S05]  /*ad20*/  BSYNC.RECONVERGENT B1 ;  /* 0x0000000000017941 */ /* 0x000fea0003800200 */
.L_x_14825:
        /* <DEDUP_REMOVED lines=21> */
.L_x_14832:
        /* <DEDUP_REMOVED lines=13> */
.L_x_14834:
[----:B------:R-:W-:Y:S05]  /*af50*/  BSYNC.RECONVERGENT B2 ;  /* 0x0000000000027941 */ /* 0x000fea0003800200 */
.L_x_14833:
        /* <DEDUP_REMOVED lines=42> */
.L_x_14831:
[----:B------:R-:W-:Y:S05]  /*b200*/  BSYNC.RECONVERGENT B1 ;  /* 0x0000000000017941 */ /* 0x000fea0003800200 */
.L_x_14830:
[----:B------:R-:W-:Y:S01]  /*b210*/  I2FP.F32.U32 R11, R11 ;  /* 0x0000000b000b7245 */ /* 0x000fe20000201000 */
[----:B------:R-:W-:Y:S01]  /*b220*/  HADD2.F32 R13, -RZ, R41.H0_H0 ;  /* 0x20000029ff0d7230 */ /* 0x000fe20000004100 */
[----:B------:R-:W-:Y:S01]  /*b230*/  ISETP.NE.AND P3, PT, R12, 0x1, PT ;  /* 0x000000010c00780c */ /* 0x000fe20003f65270 */
[----:B-1----:R-:W-:Y:S01]  /*b240*/  @P1 HADD2.F32 R152, -RZ, R37.H0_H0 ;  /* 0x20000025ff981230 */ /* 0x002fe20000004100 */
        /* <DEDUP_REMOVED lines=21> */
.L_x_14837:
        /* <DEDUP_REMOVED lines=13> */
.L_x_14839:
[----:B------:R-:W-:Y:S05]  /*b470*/  BSYNC.RECONVERGENT B2 ;  /* 0x0000000000027941 */ /* 0x000fea0003800200 */
.L_x_14838:
        /* <DEDUP_REMOVED lines=43> */
.L_x_14836:
[----:B------:R-:W-:Y:S05]  /*b730*/  BSYNC.RECONVERGENT B1 ;  /* 0x0000000000017941 */ /* 0x000fea0003800200 */
.L_x_14835:
        /* <DEDUP_REMOVED lines=21> */
.L_x_14842:
        /* <DEDUP_REMOVED lines=13> */
.L_x_14844:
[----:B------:R-:W-:Y:S05]  /*b960*/  BSYNC.RECONVERGENT B2 ;  /* 0x0000000000027941 */ /* 0x000fea0003800200 */
.L_x_14843:
        /* <DEDUP_REMOVED lines=43> */
.L_x_14841:
[----:B------:R-:W-:Y:S05]  /*bc20*/  BSYNC.RECONVERGENT B1 ;  /* 0x0000000000017941 */ /* 0x000fea0003800200 */
.L_x_14840:
[----:B------:R-:W-:Y:S01]  /*bc30*/  I2FP.F32.U32 R11, R11 ;  /* 0x0000000b000b7245 */ /* 0x000fe20000201000 */
[----:B------:R-:W-:Y:S01]  /*bc40*/  HADD2.F32 R13, -RZ, R41.H1_H1 ;  /* 0x30000029ff0d7230 */ /* 0x000fe20000004100 */
[----:B------:R-:W-:Y:S01]  /*bc50*/  BSSY.RECONVERGENT B1, `(.L_x_14845) ;  /* 0x0000050000017945 */ /* 0x000fe20003800200 */
[----:B------:R-:W-:Y:S02]  /*bc60*/  @P1 HADD2.F32 R12, -RZ, R37.H1_H1 ;  /* 0x30000025ff0c1230 */ /* 0x000fe40000004100 */
[----:B------:R-:W-:Y:S01]  /*bc70*/  FFMA.FTZ R10, R11, R252, 1.1641532182693481445e-10 ;  /* 0x2f0000000b0a7423 */ /* 0x000fe200000100fc */
[----:B------:R-:W-:Y:S01]  /*bc80*/  FMUL.FTZ R13, R13, R28 ;  /* 0x0000001c0d0d7220 */ /* 0x000fe20000410000 */
[----:B------:R-:W-:Y:S01]  /*bc90*/  IMAD.MOV.U32 R155, RZ, RZ, 0x2 ;  /* 0x00000002ff9b7424 */ /* 0x000fe200078e00ff */
[----:B------:R-:W-:Y:S02]  /*bca0*/  MOV R11, R184 ;  /* 0x000000b8000b7202 */ /* 0x000fe40000000f00 */
[----:B------:R-:W-:-:S04]  /*bcb0*/  FSETP.GTU.FTZ.AND P2, PT, R10, R29, PT ;  /* 0x0000001d0a00720b */ /* 0x000fc80003f5c000 */
[----:B------:R-:W-:-:S05]  /*bcc0*/  FSEL R10, R13, RZ, !P2 ;  /* 0x000000ff0d0a7208 */ /* 0x000fca0005000000 */
[----:B------:R-:W-:Y:S01]  /*bcd0*/  FADD.FTZ R149, R149, R10 ;  /* 0x0000000a95957221 */ /* 0x000fe20000010000 */
[----:B------:R-:W-:Y:S02]  /*bce0*/  SEL R10, RZ, 0x1, P2 ;  /* 0x00000001ff0a7807 */ /* 0x000fe40001000000 */
[----:B------:R-:W-:Y:S01]  /*bcf0*/  ISETP.NE.AND P2, PT, R154, 0x1, PT ;  /* 0x000000019a00780c */ /* 0x000fe20003f45270 */
[--C-:B------:R-:W-:Y:S01]  /*bd00*/  @P1 FADD.FTZ R153, R12, R149.reuse ;  /* 0x000000950c991221 */ /* 0x100fe20000010000 */
[----:B------:R-:W-:-:S05]  /*bd10*/  @!P1 IMAD.MOV.U32 R153, RZ, RZ, R149 ;  /* 0x000000ffff999224 */ /* 0x000fca00078e0095 */
        /* <DEDUP_REMOVED lines=10> */
.L_x_14847:
        /* <DEDUP_REMOVED lines=13> */
.L_x_14849:
[----:B------:R-:W-:Y:S05]  /*be90*/  BSYNC.RECONVERGENT B2 ;  /* 0x0000000000027941 */ /* 0x000fea0003800200 */
.L_x_14848:
        /* <DEDUP_REMOVED lines=43> */
.L_x_14846:
[----:B------:R-:W-:Y:S05]  /*c150*/  BSYNC.RECONVERGENT B1 ;  /* 0x0000000000017941 */ /* 0x000fea0003800200 */
.L_x_14845:
        /* <DEDUP_REMOVED lines=20> */
.L_x_14852:
        /* <DEDUP_REMOVED lines=13> */
.L_x_14854:
[----:B------:R-:W-:Y:S05]  /*c370*/  BSYNC.RECONVERGENT B2 ;  /* 0x0000000000027941 */ /* 0x000fea0003800200 */
.L_x_14853:
        /* <DEDUP_REMOVED lines=43> */
.L_x_14851:
[----:B------:R-:W-:Y:S05]  /*c630*/  BSYNC.RECONVERGENT B1 ;  /* 0x0000000000017941 */ /* 0x000fea0003800200 */
.L_x_14850:
[----:B------:R-:W-:Y:S01]  /*c640*/  I2FP.F32.U32 R13, R13 ;  /* 0x0000000d000d7245 */ /* 0x000fe20000201000 */
[----:B------:R-:W-:Y:S01]  /*c650*/  HADD2.F32 R155, -RZ, R42.H0_H0 ;  /* 0x2000002aff9b7230 */ /* 0x000fe20000004100 */
[----:B------:R-:W-:Y:S01]  /*c660*/  BSSY.RECONVERGENT B1, `(.L_x_14855) ;  /* 0x0000051000017945 */ /* 0x000fe20003800200 */
[----:B------:R-:W-:Y:S02]  /*c670*/  @P1 HADD2.F32 R156, -RZ, R38.H0_H0 ;  /* 0x20000026ff9c1230 */ /* 0x000fe40000004100 */
        /* <DEDUP_REMOVED lines=9> */
[----:B------:R-:W-:Y:S01]  /*c710*/  @!P1 MOV R154, R11 ;  /* 0x0000000b009a9202 */ /* 0x000fe20000000f00 */
[----:B------:R-:W-:Y:S01]  /*c720*/  IMAD.MOV.U32 R156, RZ, RZ, 0x2 ;  /* 0x00000002ff9c7424 */ /* 0x000fe200078e00ff */
        /* <DEDUP_REMOVED lines=11> */
.L_x_14857:
        /* <DEDUP_REMOVED lines=13> */
.L_x_14859:
[----:B------:R-:W-:Y:S05]  /*c8b0*/  BSYNC.RECONVERGENT B2 ;  /* 0x0000000000027941 */ /* 0x000fea0003800200 */
.L_x_14858:
        /* <DEDUP_REMOVED lines=43> */
.L_x_14856:
[----:B------:R-:W-:Y:S05]  /*cb70*/  BSYNC.RECONVERGENT B1 ;  /* 0x0000000000017941 */ /* 0x000fea0003800200 */
.L_x_14855:
        /* <DEDUP_REMOVED lines=20> */
.L_x_14862:
        /* <DEDUP_REMOVED lines=13> */
.L_x_14864:
[----:B------:R-:W-:Y:S05]  /*cd90*/  BSYNC.RECONVERGENT B2 ;  /* 0x0000000000027941 */ /* 0x000fea0003800200 */
.L_x_14863:
        /* <DEDUP_REMOVED lines=43> */
.L_x_14861:
[----:B------:R-:W-:Y:S05]  /*d050*/  BSYNC.RECONVERGENT B1 ;  /* 0x0000000000017941 */ /* 0x000fea0003800200 */
.L_x_14860:
        /* <DEDUP_REMOVED lines=25> */
.L_x_14867:
        /* <DEDUP_REMOVED lines=13> */
.L_x_14869:
[----:B------:R-:W-:Y:S05]  /*d2c0*/  BSYNC.RECONVERGENT B2 ;  /* 0x0000000000027941 */ /* 0x000fea0003800200 */
.L_x_14868:
        /* <DEDUP_REMOVED lines=43> */
.L_x_14866:
[----:B------:R-:W-:Y:S05]  /*d580*/  BSYNC.RECONVERGENT B1 ;  /* 0x0000000000017941 */ /* 0x000fea0003800200 */
.L_x_14865:
        /* <DEDUP_REMOVED lines=20> */
.L_x_14872:
        /* <DEDUP_REMOVED lines=13> */
.L_x_14874:
[----:B------:R-:W-:Y:S05]  /*d7a0*/  BSYNC.RECONVERGENT B2 ;  /* 0x0000000000027941 */ /* 0x000fea0003800200 */
.L_x_14873:
        /* <DEDUP_REMOVED lines=40> */
[----:B------:R-:W-:Y:S01]  /*da30*/  LOP3.LUT R181, R170, UR26, R169, 0x96, !PT ;  /* 0x0000001aaab57c12 */ /* 0x000fe2000f8e96a9 */
[----:B------:R-:W-:Y:S01]  /*da40*/  IMAD.MOV.U32 R159, RZ, RZ, R156 ;  /* 0x000000ffff9f7224 */ /* 0x000fe200078e009c */
[----:B------:R-:W-:-:S07]  /*da50*/  LOP3.LUT R183, R166, UR27, R157, 0x96, !PT ;  /* 0x0000001ba6b77c12 */ /* 0x000fce000f8e969d */
.L_x_14871:
[----:B------:R-:W-:Y:S05]  /*da60*/  BSYNC.RECONVERGENT B1 ;  /* 0x0000000000017941 */ /* 0x000fea0003800200 */
.L_x_14870:
        /* <DEDUP_REMOVED lines=26> */
.L_x_14877:
        /* <DEDUP_REMOVED lines=13> */
.L_x_14879:
[----:B------:R-:W-:Y:S05]  /*dce0*/  BSYNC.RECONVERGENT B2 ;  /* 0x0000000000027941 */ /* 0x000fea0003800200 */
.L_x_14878:
        /* <DEDUP_REMOVED lines=43> */
.L_x_14876:
[----:B------:R-:W-:Y:S05]  /*dfa0*/  BSYNC.RECONVERGENT B1 ;  /* 0x0000000000017941 */ /* 0x000fea0003800200 */
.L_x_14875:
        /* <DEDUP_REMOVED lines=20> */
.L_x_14882:
        /* <DEDUP_REMOVED lines=15> */
.L_x_14884:
[----:B------:R-:W-:Y:S05]  /*e1e0*/  BSYNC.RECONVERGENT B2 ;  /* 0x0000000000027941 */ /* 0x000fea0003800200 */
.L_x_14883:
        /* <DEDUP_REMOVED lines=43> */
.L_x_14881:
[----:B------:R-:W-:Y:S05]  /*e4a0*/  BSYNC.RECONVERGENT B1 ;  /* 0x0000000000017941 */ /* 0x000fea0003800200 */
.L_x_14880:
        /* <DEDUP_REMOVED lines=18> */
.L_x_14804:
        /* <DEDUP_REMOVED lines=16> */
.L_x_14888:
        /* <DEDUP_REMOVED lines=13> */
.L_x_14890:
[----:B------:R-:W-:Y:S05]  /*e7a0*/  BSYNC.RECONVERGENT B2 ;  /* 0x0000000000027941 */ /* 0x000fea0003800200 */
.L_x_14889:
        /* <DEDUP_REMOVED lines=42> */
.L_x_14887:
[----:B------:R-:W-:Y:S05]  /*ea50*/  BSYNC.RECONVERGENT B1 ;  /* 0x0000000000017941 */ /* 0x000fea0003800200 */
.L_x_14886:
[----:B------:R-:W-:Y:S01]  /*ea60*/  I2FP.F32.U32 R35, R35 ;  /* 0x0000002300237245 */ /* 0x000fe20000201000 */
[----:B-----5:R-:W-:Y:S01]  /*ea70*/  HADD2.F32 R153, -RZ, R148.H0_H0 ;  /* 0x20000094ff997230 */ /* 0x020fe20000004100 */
        /* <DEDUP_REMOVED lines=22> */
.L_x_14893:
        /* <DEDUP_REMOVED lines=13> */
.L_x_14895:
[----:B------:R-:W-:Y:S05]  /*ecb0*/  BSYNC.RECONVERGENT B2 ;  /* 0x0000000000027941 */ /* 0x000fea0003800200 */
.L_x_14894:
        /* <DEDUP_REMOVED lines=43> */
.L_x_14892:
[----:B------:R-:W-:Y:S05]  /*ef70*/  BSYNC.RECONVERGENT B1 ;  /* 0x0000000000017941 */ /* 0x000fea0003800200 */
.L_x_14891:
        /* <DEDUP_REMOVED lines=9> */
[----:B------:R-:W-:Y:S01]  /*f010*/  FSEL R35, R153, RZ, !P2 ;  /* 0x000000ff99237208 */ /* 0x000fe20005000000 */
[----:B------:R-:W-:Y:S01]  /*f020*/  IMAD.MOV.U32 R153, RZ, RZ, R184 ;  /* 0x000000ffff997224 */ /* 0x000fe200078e00b8 */
        /* <DEDUP_REMOVED lines=13> */
.L_x_14898:
        /* <DEDUP_REMOVED lines=13> */
.L_x_14900:
[----:B------:R-:W-:Y:S05]  /*f1d0*/  BSYNC.RECONVERGENT B2 ;  /* 0x0000000000027941 */ /* 0x000fea0003800200 */
.L_x_14899:
        /* <DEDUP_REMOVED lines=43> */
.L_x_14897:
[----:B------:R-:W-:Y:S05]  /*f490*/  BSYNC.RECONVERGENT B1 ;  /* 0x0000000000017941 */ /* 0x000fea0003800200 */
.L_x_14896:
[----:B------:R-:W-:Y:S01]  /*f4a0*/  I2FP.F32.U32 R153, R153 ;  /* 0x0000009900997245 */ /* 0x000fe20000201000 */
[----:B------:R-:W-:Y:S01]  /*f4b0*/  HADD2.F32 R155, -RZ, R149.H0_H0 ;  /* 0x20000095ff9b7230 */ /* 0x000fe20000004100 */
[----:B------:R-:W-:Y:S01]  /*f4c0*/  ISETP.NE.AND P3, PT, R156, 0x1, PT ;  /* 0x000000019c00780c */ /* 0x000fe20003f65270 */
[----:B------:R-:W-:Y:S01]  /*f4d0*/  BSSY.RECONVERGENT B1, `(.L_x_14901) ;  /* 0x000004e000017945 */ /* 0x000fe20003800200 */
[----:B------:R-:W-:Y:S02]  /*f4e0*/  HFMA2 R157, -RZ, RZ, 0, 1.1920928955078125e-07 ;  /* 0x00000002ff9d7431 */ /* 0x000fe400000001ff */
[----:B------:R-:W-:Y:S01]  /*f4f0*/  FFMA.FTZ R152, R153, R252, 1.1641532182693481445e-10 ;  /* 0x2f00000099987423 */ /* 0x000fe200000100fc */
[----:B------:R-:W-:Y:S01]  /*f500*/  FMUL.FTZ R155, R155, R28 ;  /* 0x0000001c9b9b7220 */ /* 0x000fe20000410000 */
[----:B------:R-:W-:-:S03]  /*f510*/  @P1 HADD2.F32 R153, -RZ, R37.H0_H0 ;  /* 0x20000025ff991230 */ /* 0x000fc60000004100 */
[----:B------:R-:W-:-:S04]  /*f520*/  FSETP.GTU.FTZ.AND P2, PT, R152, R29, PT ;  /* 0x0000001d9800720b */ /* 0x000fc80003f5c000 */
[----:B------:R-:W-:Y:S02]  /*f530*/  FSEL R152, R155, RZ, !P2 ;  /* 0x000000ff9b987208 */ /* 0x000fe40005000000 */
        /* <DEDUP_REMOVED lines=14> */
.L_x_14903:
        /* <DEDUP_REMOVED lines=13> */
.L_x_14905:
[----:B------:R-:W-:Y:S05]  /*f6f0*/  BSYNC.RECONVERGENT B2 ;  /* 0x0000000000027941 */ /* 0x000fea0003800200 */
.L_x_14904:
        /* <DEDUP_REMOVED lines=43> */
.L_x_14902:
[----:B------:R-:W-:Y:S05]  /*f9b0*/  BSYNC.RECONVERGENT B1 ;  /* 0x0000000000017941 */ /* 0x000fea0003800200 */
.L_x_14901:
        /* <DEDUP_REMOVED lines=24> */
.L_x_14908:
        /* <DEDUP_REMOVED lines=13> */
.L_x_14910:
[----:B------:R-:W-:Y:S05]  /*fc10*/  BSYNC.RECONVERGENT B2 ;  /* 0x0000000000027941 */ /* 0x000fea0003800200 */
.L_x_14909:
        /* <DEDUP_REMOVED lines=43> */
.L_x_14907:
[----:B------:R-:W-:Y:S05]  /*fed0*/  BSYNC.RECONVERGENT B1 ;  /* 0x0000000000017941 */ /* 0x000fea0003800200 */
.L_x_14906:
        /* <DEDUP_REMOVED lines=23> */
.L_x_14913:
        /* <DEDUP_REMOVED lines=13> */
.L_x_14915:
[----:B------:R-:W-:Y:S05]  /*10120*/  BSYNC.RECONVERGENT B2 ;  /* 0x0000000000027941 */ /* 0x000fea0003800200 */
.L_x_14914:
        /* <DEDUP_REMOVED lines=43> */
.L_x_14912:
[----:B------:R-:W-:Y:S05]  /*103e0*/  BSYNC.RECONVERGENT B1 ;  /* 0x0000000000017941 */ /* 0x000fea0003800200 */
.L_x_14911:
        /* <DEDUP_REMOVED lines=23> */
.L_x_14918:
        /* <DEDUP_REMOVED lines=13> */
.L_x_14920:
[----:B------:R-:W-:Y:S05]  /*10630*/  BSYNC.RECONVERGENT B2 ;  /* 0x0000000000027941 */ /* 0x000fea0003800200 */
.L_x_14919:
        /* <DEDUP_REMOVED lines=43> */
.L_x_14917:
[----:B------:R-:W-:Y:S05]  /*108f0*/  BSYNC.RECONVERGENT B1 ;  /* 0x0000000000017941 */ /* 0x000fea0003800200 */
.L_x_14916:
        /* <DEDUP_REMOVED lines=23> */
.L_x_14923:
        /* <DEDUP_REMOVED lines=13> */
.L_x_14925:
[----:B------:R-:W-:Y:S05]  /*10b40*/  BSYNC.RECONVERGENT B2 ;  /* 0x0000000000027941 */ /* 0x000fea0003800200 */
.L_x_14924:
        /* <DEDUP_REMOVED lines=43> */
.L_x_14922:
[----:B------:R-:W-:Y:S05]  /*10e00*/  BSYNC.RECONVERGENT B1 ;  /* 0x0000000000017941 */ /* 0x000fea0003800200 */
.L_x_14921:
        /* <DEDUP_REMOVED lines=14> */
.L_x_14885:
        /* <DEDUP_REMOVED lines=47> */
.L_x_14926:
        /* <DEDUP_REMOVED lines=20> */
.L_x_14930:
        /* <DEDUP_REMOVED lines=13> */
.L_x_14932:
[----:B------:R-:W-:Y:S05]  /*113f0*/  BSYNC.RECONVERGENT B2 ;  /* 0x0000000000027941 */ /* 0x000fea0003800200 */
.L_x_14931:
        /* <DEDUP_REMOVED lines=41> */
.L_x_14929:
[----:B------:R-:W-:Y:S05]  /*11690*/  BSYNC.RECONVERGENT B1 ;  /* 0x0000000000017941 */ /* 0x000fea0003800200 */
.L_x_14928:
[----:B------:R-:W-:Y:S01]  /*116a0*/  I2FP.F32.U32 R7, R7 ;  /* 0x0000000700077245 */ /* 0x000fe20000201000 */
[----:B------:R-:W-:Y:S01]  /*116b0*/  BSSY.RECONVERGENT B1, `(.L_x_14933) ;  /* 0x000004d000017945 */ /* 0x000fe20003800200 */
[----:B------:R-:W-:Y:S01]  /*116c0*/  ISETP.NE.AND P3, PT, R10, 0x1, PT ;  /* 0x000000010a00780c */ /* 0x000fe20003f65270 */
[----:B------:R-:W-:Y:S02]  /*116d0*/  HFMA2 R12, -RZ, RZ, 0, 1.1920928955078125e-07 ;  /* 0x00000002ff0c7431 */ /* 0x000fe400000001ff */
[----:B------:R-:W-:Y:S02]  /*116e0*/  IMAD.MOV.U32 R9, RZ, RZ, R184 ;  /* 0x000000ffff097224 */ /* 0x000fe400078e00b8 */
[----:B------:R-:W-:Y:S01]  /*116f0*/  FFMA.FTZ R8, R7, R252, 1.1641532182693481445e-10 ;  /* 0x2f00000007087423 */ /* 0x000fe200000100fc */
[----:B-----5:R-:W-:-:S04]  /*11700*/  HADD2.F32 R7, -RZ, R148.H0_H0 ;  /* 0x20000094ff077230 */ /* 0x020fc80000004100 */
        /* <DEDUP_REMOVED lines=14> */
.L_x_14935:
        /* <DEDUP_REMOVED lines=13> */
.L_x_14937:
[----:B------:R-:W-:Y:S05]  /*118c0*/  BSYNC.RECONVERGENT B2 ;  /* 0x0000000000027941 */ /* 0x000fea0003800200 */
.L_x_14936:
        /* <DEDUP_REMOVED lines=43> */
.L_x_14934:
[----:B------:R-:W-:Y:S05]  /*11b80*/  BSYNC.RECONVERGENT B1 ;  /* 0x0000000000017941 */ /* 0x000fea0003800200 */
.L_x_14933:
        /* <DEDUP_REMOVED lines=25> */
.L_x_14940:
        /* <DEDUP_REMOVED lines=13> */
.L_x_14942:
[----:B------:R-:W-:Y:S05]  /*11df0*/  BSYNC.RECONVERGENT B2 ;  /* 0x0000000000027941 */ /* 0x000fea0003800200 */
.L_x_14941:
        /* <DEDUP_REMOVED lines=43> */
.L_x_14939:
[----:B------:R-:W-:Y:S05]  /*120b0*/  BSYNC.RECONVERGENT B1 ;  /* 0x0000000000017941 */ /* 0x000fea0003800200 */
.L_x_14938:
[----:B------:R-:W-:Y:S01]  /*120c0*/  I2FP.F32.U32 R9, R9 ;  /* 0x0000000900097245 */ /* 0x000fe20000201000 */
[----:B------:R-:W-:Y:S01]  /*120d0*/  BSSY.RECONVERGENT B1, `(.L_x_14943) ;  /* 0x000004d000017945 */ /* 0x000fe20003800200 */
[----:B------:R-:W-:Y:S01]  /*120e0*/  ISETP.NE.AND P3, PT, R11, 0x1, PT ;  /* 0x000000010b00780c */ /* 0x000fe20003f65270 */
[----:B------:R-:W-:Y:S01]  /*120f0*/  IMAD.MOV.U32 R12, RZ, RZ, 0x2 ;  /* 0x00000002ff0c7424 */ /* 0x000fe200078e00ff */
[----:B------:R-:W-:Y:S01]  /*12100*/  MOV R10, R184 ;  /* 0x000000b8000a7202 */ /* 0x000fe20000000f00 */
[----:B------:R-:W-:Y:S01]  /*12110*/  FFMA.FTZ R8, R9, R252, 1.1641532182693481445e-10 ;  /* 0x2f00000009087423 */ /* 0x000fe200000100fc */
[----:B------:R-:W-:-:S04]  /*12120*/  HADD2.F32 R9, -RZ, R148.H1_H1 ;  /* 0x30000094ff097230 */ /* 0x000fc80000004100 */
        /* <DEDUP_REMOVED lines=14> */
.L_x_14945:
        /* <DEDUP_REMOVED lines=13> */
.L_x_14947:
[----:B------:R-:W-:Y:S05]  /*122e0*/  BSYNC.RECONVERGENT B2 ;  /* 0x0000000000027941 */ /* 0x000fea0003800200 */
.L_x_14946:
        /* <DEDUP_REMOVED lines=43> */
.L_x_14944:
[----:B------:R-:W-:Y:S05]  /*125a0*/  BSYNC.RECONVERGENT B1 ;  /* 0x0000000000017941 */ /* 0x000fea0003800200 */
.L_x_14943:
        /* <DEDUP_REMOVED lines=10> */
[----:B------:R-:W-:-:S03]  /*12650*/  SEL R8, RZ, 0x1, P2 ;  /* 0x00000001ff087807 */ /* 0x000fc60001000000 */
[----:B------:R-:W-:Y:S01]  /*12660*/  FADD.FTZ R14, R14, R9 ;  /* 0x000000090e0e7221 */ /* 0x000fe20000010000 */
[----:B------:R-:W-:-:S03]  /*12670*/  MOV R9, R184 ;  /* 0x000000b800097202 */ /* 0x000fc60000000f00 */
[--C-:B-1----:R-:W-:Y:S01]  /*12680*/  @P1 FADD.FTZ R160, R11, R14.reuse ;  /* 0x0000000e0ba01221 */ /* 0x102fe20000010000 */
        /* <DEDUP_REMOVED lines=11> */
.L_x_14950:
        /* <DEDUP_REMOVED lines=13> */
.L_x_14952:
[----:B------:R-:W-:Y:S05]  /*12810*/  BSYNC.RECONVERGENT B2 ;  /* 0x0000000000027941 */ /* 0x000fea0003800200 */
.L_x_14951:
        /* <DEDUP_REMOVED lines=43> */
.L_x_14949:
[----:B------:R-:W-:Y:S05]  /*12ad0*/  BSYNC.RECONVERGENT B1 ;  /* 0x0000000000017941 */ /* 0x000fea0003800200 */
.L_x_14948:
        /* <DEDUP_REMOVED lines=21> */
.L_x_14955:
        /* <DEDUP_REMOVED lines=13> */
.L_x_14957:
[----:B------:R-:W-:Y:S05]  /*12d00*/  BSYNC.RECONVERGENT B2 ;  /* 0x0000000000027941 */ /* 0x000fea0003800200 */
.L_x_14956:
        /* <DEDUP_REMOVED lines=43> */
.L_x_14954:
[----:B------:R-:W-:Y:S05]  /*12fc0*/  BSYNC.RECONVERGENT B1 ;  /* 0x0000000000017941 */ /* 0x000fea0003800200 */
.L_x_14953:
        /* <DEDUP_REMOVED lines=25> */
.L_x_14960:
        /* <DEDUP_REMOVED lines=13> */
.L_x_14962:
[----:B------:R-:W-:Y:S05]  /*13230*/  BSYNC.RECONVERGENT B2 ;  /* 0x0000000000027941 */ /* 0x000fea0003800200 */
.L_x_14961:
        /* <DEDUP_REMOVED lines=43> */
.L_x_14959:
[----:B------:R-:W-:Y:S05]  /*134f0*/  BSYNC.RECONVERGENT B1 ;  /* 0x0000000000017941 */ /* 0x000fea0003800200 */
.L_x_14958:
        /* <DEDUP_REMOVED lines=21> */
.L_x_14965:
        /* <DEDUP_REMOVED lines=13> */
.L_x_14967:
[----:B------:R-:W-:Y:S05]  /*13720*/  BSYNC.RECONVERGENT B2 ;  /* 0x0000000000027941 */ /* 0x000fea0003800200 */
.L_x_14966:
        /* <DEDUP_REMOVED lines=43> */
.L_x_14964:
[----:B------:R-:W-:Y:S05]  /*139e0*/  BSYNC.RECONVERGENT B1 ;  /* 0x0000000000017941 */ /* 0x000fea0003800200 */
.L_x_14963:
        /* <DEDUP_REMOVED lines=25> */
.L_x_14970:
        /* <DEDUP_REMOVED lines=13> */
.L_x_14972:
[----:B------:R-:W-:Y:S05]  /*13c50*/  BSYNC.RECONVERGENT B2 ;  /* 0x0000000000027941 */ /* 0x000fea0003800200 */
.L_x_14971:
        /* <DEDUP_REMOVED lines=43> */
.L_x_14969:
[----:B------:R-:W-:Y:S05]  /*13f10*/  BSYNC.RECONVERGENT B1 ;  /* 0x0000000000017941 */ /* 0x000fea0003800200 */
.L_x_14968:
        /* <DEDUP_REMOVED lines=20> */
.L_x_14975:
        /* <DEDUP_REMOVED lines=13> */
.L_x_14977:
[----:B------:R-:W-:Y:S05]  /*14130*/  BSYNC.RECONVERGENT B2 ;  /* 0x0000000000027941 */ /* 0x000fea0003800200 */
.L_x_14976:
        /* <DEDUP_REMOVED lines=43> */
.L_x_14974:
[----:B------:R-:W-:Y:S05]  /*143f0*/  BSYNC.RECONVERGENT B1 ;  /* 0x0000000000017941 */ /* 0x000fea0003800200 */
.L_x_14973:
        /* <DEDUP_REMOVED lines=26> */
.L_x_14980:
        /* <DEDUP_REMOVED lines=13> */
.L_x_14982:
[----:B------:R-:W-:Y:S05]  /*14670*/  BSYNC.RECONVERGENT B2 ;  /* 0x0000000000027941 */ /* 0x000fea0003800200 */
.L_x_14981:
        /* <DEDUP_REMOVED lines=43> */
.L_x_14979:
[----:B------:R-:W-:Y:S05]  /*14930*/  BSYNC.RECONVERGENT B1 ;  /* 0x0000000000017941 */ /* 0x000fea0003800200 */
.L_x_14978:
        /* <DEDUP_REMOVED lines=20> */
.L_x_14985:
        /* <DEDUP_REMOVED lines=13> */
.L_x_14987:
[----:B------:R-:W-:Y:S05]  /*14b50*/  BSYNC.RECONVERGENT B2 ;  /* 0x0000000000027941 */ /* 0x000fea0003800200 */
.L_x_14986:
        /* <DEDUP_REMOVED lines=43> */
.L_x_14984:
[----:B------:R-:W-:Y:S05]  /*14e10*/  BSYNC.RECONVERGENT B1 ;  /* 0x0000000000017941 */ /* 0x000fea0003800200 */
.L_x_14983:
[----:B------:R-:W-:Y:S01]  /*14e20*/  I2FP.F32.U32 R13, R13 ;  /* 0x0000000d000d7245 */ /* 0x000fe20000201000 */
[----:B------:R-:W-:Y:S01]  /*14e30*/  HADD2.F32 R165, -RZ, R42.H1_H1 ;  /* 0x3000002affa57230 */ /* 0x000fe20000004100 */
[----:B------:R-:W-:Y:S01]  /*14e40*/  BSSY.RECONVERGENT B1, `(.L_x_14988) ;  /* 0x0000050000017945 */ /* 0x000fe20003800200 */
[----:B------:R-:W-:Y:S02]  /*14e50*/  IMAD.MOV.U32 R173, RZ, RZ, 0x2 ;  /* 0x00000002ffad7424 */ /* 0x000fe400078e00ff */
        /* <DEDUP_REMOVED lines=21> */
.L_x_14990:
        /* <DEDUP_REMOVED lines=13> */
.L_x_14992:
[----:B------:R-:W-:Y:S05]  /*15080*/  BSYNC.RECONVERGENT B2 ;  /* 0x0000000000027941 */ /* 0x000fea0003800200 */
.L_x_14991:
        /* <DEDUP_REMOVED lines=43> */
.L_x_14989:
[----:B------:R-:W-:Y:S05]  /*15340*/  BSYNC.RECONVERGENT B1 ;  /* 0x0000000000017941 */ /* 0x000fea0003800200 */
.L_x_14988:
        /* <DEDUP_REMOVED lines=20> */
.L_x_14995:
        /* <DEDUP_REMOVED lines=13> */
.L_x_14997:
[----:B------:R-:W-:Y:S05]  /*15560*/  BSYNC.RECONVERGENT B2 ;  /* 0x0000000000027941 */ /* 0x000fea0003800200 */
.L_x_14996:
        /* <DEDUP_REMOVED lines=43> */
.L_x_14994:
[----:B------:R-:W-:Y:S05]  /*15820*/  BSYNC.RECONVERGENT B1 ;  /* 0x0000000000017941 */ /* 0x000fea0003800200 */
.L_x_14993:
        /* <DEDUP_REMOVED lines=13> */
[--C-:B------:R-:W-:Y:S01]  /*15900*/  @!P1 IMAD.MOV.U32 R165, RZ, RZ, R13.reuse ;  /* 0x000000ffffa59224 */ /* 0x100fe200078e000d */
[----:B------:R-:W-:Y:S01]  /*15910*/  PRMT R13, R150, 0x7610, R13 ;  /* 0x00007610960d7816 */ /* 0x000fe2000000000d */
        /* <DEDUP_REMOVED lines=11> */
.L_x_15000:
        /* <DEDUP_REMOVED lines=13> */
.L_x_15002:
[----:B------:R-:W-:Y:S05]  /*15aa0*/  BSYNC.RECONVERGENT B2 ;  /* 0x0000000000027941 */ /* 0x000fea0003800200 */
.L_x_15001:
        /* <DEDUP_REMOVED lines=43> */
.L_x_14999:
[----:B------:R-:W-:Y:S05]  /*15d60*/  BSYNC.RECONVERGENT B1 ;  /* 0x0000000000017941 */ /* 0x000fea0003800200 */
.L_x_14998:
[----:B------:R-:W-:Y:S01]  /*15d70*/  I2FP.F32.U32 R175, R150 ;  /* 0x0000009600af7245 */ /* 0x000fe20000201000 */
[----:B------:R-:W-:Y:S01]  /*15d80*/  HADD2.F32 R151, -RZ, R151.H1_H1 ;  /* 0x30000097ff977230 */ /* 0x000fe20000004100 */
        /* <DEDUP_REMOVED lines=18> */
.L_x_15005:
        /* <DEDUP_REMOVED lines=15> */
.L_x_15007:
[----:B------:R-:W-:Y:S05]  /*15fa0*/  BSYNC.RECONVERGENT B2 ;  /* 0x0000000000027941 */ /* 0x000fea0003800200 */
.L_x_15006:
        /* <DEDUP_REMOVED lines=36> */
[----:B------:R-:W-:Y:S01]  /*161f0*/  HFMA2 R177, -RZ, RZ, 0, 0 ;  /* 0x00000000ffb17431 */ /* 0x000fe200000001ff */
[----:B------:R-:W-:Y:S02]  /*16200*/  LOP3.LUT R181, R176, UR26, R151, 0x96, !PT ;  /* 0x0000001ab0b57c12 */ /* 0x000fe4000f8e9697 */
[----:B------:R-:W-:Y:S01]  /*16210*/  MOV R184, R150 ;  /* 0x0000009600b87202 */ /* 0x000fe20000000f00 */
[----:B------:R-:W-:-:S05]  /*16220*/  IMAD.WIDE.U32 R150, R175, -0x2daee0ad, RZ ;  /* 0xd2511f53af967825 */ /* 0x000fca00078e00ff */
[----:B------:R-:W-:Y:S01]  /*16230*/  LOP3.LUT R183, R174, UR27, R151, 0x96, !PT ;  /* 0x0000001baeb77c12 */ /* 0x000fe2000f8e9697 */
[----:B------:R-:W-:Y:S02]  /*16240*/  IMAD.MOV.U32 R151, RZ, RZ, R168 ;  /* 0x000000ffff977224 */ /* 0x000fe400078e00a8 */
[----:B------:R-:W-:-:S07]  /*16250*/  IMAD.MOV.U32 R168, RZ, RZ, R150 ;  /* 0x000000ffffa87224 */ /* 0x000fce00078e0096 */
.L_x_15004:
[----:B------:R-:W-:Y:S05]  /*16260*/  BSYNC.RECONVERGENT B1 ;  /* 0x0000000000017941 */ /* 0x000fea0003800200 */
.L_x_15003:
[----:B------:R-:W-:Y:S02]  /*16270*/  I2FP.F32.U32 R151, R151 ;  /* 0x0000009700977245 */ /* 0x000fe40000201000 */
[----:B------:R-:W-:Y:S02]  /*16280*/  PRMT R149, R14, 0x5410, R149 ;  /* 0x000054100e957816 */ /* 0x000fe40000000095 */
[----:B------:R-:W-:Y:S01]  /*16290*/  PRMT R148, R172, 0x5410, R148 ;  /* 0x00005410ac947816 */ /* 0x000fe20000000094 */
[----:B------:R-:W-:Y:S01]  /*162a0*/  FFMA.FTZ R150, R151, R252, 1.1641532182693481445e-10 ;  /* 0x2f00000097967423 */ /* 0x000fe200000100fc */
[----:B------:R-:W-:-:S04]  /*162b0*/  HADD2.F32 R151, -RZ, R43.H1_H1 ;  /* 0x3000002bff977230 */ /* 0x000fc80000004100 */
[----:B------:R-:W-:Y:S01]  /*162c0*/  FSETP.GTU.FTZ.AND P6, PT, R150, R29, PT ;  /* 0x0000001d9600720b */ /* 0x000fe20003fdc000 */
[----:B------:R-:W-:-:S05]  /*162d0*/  FMUL.FTZ R151, R151, R28 ;  /* 0x0000001c97977220 */ /* 0x000fca0000410000 */
[----:B------:R-:W-:Y:S02]  /*162e0*/  FSEL R175, R151, RZ, !P6 ;  /* 0x000000ff97af7208 */ /* 0x000fe40007000000 */
[----:B------:R-:W-:-:S03]  /*162f0*/  SEL R151, RZ, 0x1, P6 ;  /* 0x00000001ff977807 */ /* 0x000fc60003000000 */
[----:B------:R-:W-:Y:S01]  /*16300*/  FADD.FTZ R150, R166, R175 ;  /* 0x000000afa6967221 */ /* 0x000fe20000010000 */
[----:B------:R-:W-:Y:S01]  /*16310*/  @P1 HADD2.F32 R175, -RZ, R39.H1_H1 ;  /* 0x30000027ffaf1230 */ /* 0x000fe20000004100 */
[----:B------:R-:W-:-:S04]  /*16320*/  PRMT R14, R151, 0x7610, R14 ;  /* 0x00007610970e7816 */ /* 0x000fc8000000000e */
[--C-:B------:R-:W-:Y:S01]  /*16330*/  @P1 FADD.FTZ R166, R175, R150.reuse ;  /* 0x00000096afa61221 */ /* 0x100fe20000010000 */
[----:B------:R-:W-:Y:S01]  /*16340*/  @!P1 IMAD.MOV.U32 R166, RZ, RZ, R150 ;  /* 0x000000ffffa69224 */ /* 0x000fe200078e0096 */
[----:B------:R-:W-:-:S04]  /*16350*/  PRMT R150, R178, 0x5410, R179 ;  /* 0x00005410b2967816 */ /* 0x000fc800000000b3 */
[----:B------:R-:W-:-:S04]  /*16360*/  F2FP.F16.F32.PACK_AB R174, RZ, R166 ;  /* 0x000000a6ffae723e */ /* 0x000fc800000000ff */
[----:B------:R-:W-:Y:S01]  /*16370*/  PRMT R151, R173, 0x5410, R174 ;  /* 0x00005410ad977816 */ /* 0x000fe200000000ae */
[----:B------:R-:W-:Y:S06]  /*16380*/  BRA `(.L_x_15008) ;  /* 0x00000028004c7947 */ /* 0x000fec0003800000 */
.L_x_14927:
        /* <DEDUP_REMOVED lines=16> */
.L_x_15011:
        /* <DEDUP_REMOVED lines=13> */
.L_x_15013:
[----:B------:R-:W-:Y:S05]  /*16560*/  BSYNC.RECONVERGENT B2 ;  /* 0x0000000000027941 */ /* 0x000fea0003800200 */
.L_x_15012:
        /* <DEDUP_REMOVED lines=43> */
.L_x_15010:
[----:B------:R-:W-:Y:S05]  /*16820*/  BSYNC.RECONVERGENT B1 ;  /* 0x0000000000017941 */ /* 0x000fea0003800200 */
.L_x_15009:
        /* <DEDUP_REMOVED lines=24> */
.L_x_15016:
        /* <DEDUP_REMOVED lines=13> */
.L_x_15018:
[----:B------:R-:W-:Y:S05]  /*16a80*/  BSYNC.RECONVERGENT B2 ;  /* 0x0000000000027941 */ /* 0x000fea0003800200 */
.L_x_15017:
        /* <DEDUP_REMOVED lines=43> */
.L_x_15015:
[----:B------:R-:W-:Y:S05]  /*16d40*/  BSYNC.RECONVERGENT B1 ;  /* 0x0000000000017941 */ /* 0x000fea0003800200 */
.L_x_15014:
[----:B------:R-:W-:Y:S01]  /*16d50*/  I2FP.F32.U32 R161, R161 ;  /* 0x000000a100a17245 */ /* 0x000fe20000201000 */
[----:B------:R-:W-:Y:S01]  /*16d60*/  HADD2.F32 R163, -RZ, R148.H1_H1 ;  /* 0x30000094ffa37230 */ /* 0x000fe20000004100 */
[----:B------:R-:W-:Y:S01]  /*16d70*/  ISETP.NE.AND P3, PT, R164, 0x1, PT ;  /* 0x00000001a400780c */ /* 0x000fe20003f65270 */
[----:B------:R-:W-:Y:S01]  /*16d80*/  BSSY.RECONVERGENT B1, `(.L_x_15019) ;  /* 0x000004e000017945 */ /* 0x000fe20003800200 */
[----:B------:R-:W-:Y:S02]  /*16d90*/  HFMA2 R165, -RZ, RZ, 0, 1.1920928955078125e-07 ;  /* 0x00000002ffa57431 */ /* 0x000fe400000001ff */
[----:B------:R-:W-:Y:S01]  /*16da0*/  FFMA.FTZ R148, R161, R252, 1.1641532182693481445e-10 ;  /* 0x2f000000a1947423 */ /* 0x000fe200000100fc */
[----:B------:R-:W-:Y:S01]  /*16db0*/  FMUL.FTZ R163, R163, R28 ;  /* 0x0000001ca3a37220 */ /* 0x000fe20000410000 */
[----:B------:R-:W-:-:S03]  /*16dc0*/  @P1 HADD2.F32 R161, -RZ, R36.H1_H1 ;  /* 0x30000024ffa11230 */ /* 0x000fc60000004100 */
        /* <DEDUP_REMOVED lines=16> */
.L_x_15021:
        /* <DEDUP_REMOVED lines=13> */
.L_x_15023:
[----:B------:R-:W-:Y:S05]  /*16fa0*/  BSYNC.RECONVERGENT B2 ;  /* 0x0000000000027941 */ /* 0x000fea0003800200 */
.L_x_15022:
        /* <DEDUP_REMOVED lines=43> */
.L_x_15020:
[----:B------:R-:W-:Y:S05]  /*17260*/  BSYNC.RECONVERGENT B1 ;  /* 0x0000000000017941 */ /* 0x000fea0003800200 */
.L_x_15019:
        /* <DEDUP_REMOVED lines=11> */
[----:B------:R-:W-:Y:S01]  /*17320*/  MOV R163, R184 ;  /* 0x000000b800a37202 */ /* 0x000fe20000000f00 */
        /* <DEDUP_REMOVED lines=12> */
.L_x_15026:
        /* <DEDUP_REMOVED lines=13> */
.L_x_15028:
[----:B------:R-:W-:Y:S05]  /*174c0*/  BSYNC.RECONVERGENT B2 ;  /* 0x0000000000027941 */ /* 0x000fea0003800200 */
.L_x_15027:
        /* <DEDUP_REMOVED lines=43> */
.L_x_15025:
[----:B------:R-:W-:Y:S05]  /*17780*/  BSYNC.RECONVERGENT B1 ;  /* 0x0000000000017941 */ /* 0x000fea0003800200 */
.L_x_15024:
        /* <DEDUP_REMOVED lines=24> */
.L_x_15031:
        /* <DEDUP_REMOVED lines=13> */
.L_x_15033:
[----:B------:R-:W-:Y:S05]  /*179e0*/  BSYNC.RECONVERGENT B2 ;  /* 0x0000000000027941 */ /* 0x000fea0003800200 */
.L_x_15032:
        /* <DEDUP_REMOVED lines=43> */
.L_x_15030:
[----:B------:R-:W-:Y:S05]  /*17ca0*/  BSYNC.RECONVERGENT B1 ;  /* 0x0000000000017941 */ /* 0x000fea0003800200 */
.L_x_15029:
        /* <DEDUP_REMOVED lines=23> */
.L_x_15036:
        /* <DEDUP_REMOVED lines=13> */
.L_x_15038:
[----:B------:R-:W-:Y:S05]  /*17ef0*/  BSYNC.RECONVERGENT B2 ;  /* 0x0000000000027941 */ /* 0x000fea0003800200 */
.L_x_15037:
        /* <DEDUP_REMOVED lines=43> */
.L_x_15035:
[----:B------:R-:W-:Y:S05]  /*181b0*/  BSYNC.RECONVERGENT B1 ;  /* 0x0000000000017941 */ /* 0x000fea0003800200 */
.L_x_15034:
        /* <DEDUP_REMOVED lines=23> */
.L_x_15041:
        /* <DEDUP_REMOVED lines=13> */
.L_x_15043:
[----:B------:R-:W-:Y:S05]  /*18400*/  BSYNC.RECONVERGENT B2 ;  /* 0x0000000000027941 */ /* 0x000fea0003800200 */
.L_x_15042:
        /* <DEDUP_REMOVED lines=41> */
[----:B------:R-:W-:Y:S01]  /*186a0*/  LOP3.LUT R183, R176, UR27, R175, 0x96, !PT ;  /* 0x0000001bb0b77c12 */ /* 0x000fe2000f8e96af */
[----:B------:R-:W-:-:S07]  /*186b0*/  HFMA2 R176, -RZ, RZ, 0, 0 ;  /* 0x00000000ffb07431 */ /* 0x000fce00000001ff */
.L_x_15040:
[----:B------:R-:W-:Y:S05]  /*186c0*/  BSYNC.RECONVERGENT B1 ;  /* 0x0000000000017941 */ /* 0x000fea0003800200 */
.L_x_15039:
        /* <DEDUP_REMOVED lines=23> */
.L_x_15046:
        /* <DEDUP_REMOVED lines=13> */
.L_x_15048:
[----:B------:R-:W-:Y:S05]  /*18910*/  BSYNC.RECONVERGENT B2 ;  /* 0x0000000000027941 */ /* 0x000fea0003800200 */
.L_x_15047:
        /* <DEDUP_REMOVED lines=39> */
[----:B------:R-:W-:Y:S01]  /*18b90*/  IMAD.WIDE.U32 R174, R166, -0x2daee0ad, RZ ;  /* 0xd2511f53a6ae7825 */ /* 0x000fe200078e00ff */
[----:B------:R-:W-:-:S03]  /*18ba0*/  MOV R166, R168 ;  /* 0x000000a800a67202 */ /* 0x000fc60000000f00 */
[----:B------:R-:W-:Y:S01]  /*18bb0*/  IMAD.MOV.U32 R168, RZ, RZ, R174 ;  /* 0x000000ffffa87224 */ /* 0x000fe200078e00ae */
[----:B------:R-:W-:-:S07]  /*18bc0*/  LOP3.LUT R183, R176, UR27, R175, 0x96, !PT ;  /* 0x0000001bb0b77c12 */ /* 0x000fce000f8e96af */
.L_x_15045:
[----:B------:R-:W-:Y:S05]  /*18bd0*/  BSYNC.RECONVERGENT B1 ;  /* 0x0000000000017941 */ /* 0x000fea0003800200 */
.L_x_15044:
        /* <DEDUP_REMOVED lines=10> */
[----:B------:R-:W-:-:S04]  /*18c80*/  PLOP3.LUT P5, PT, P5, PT, PT, 0x8, 0x80 ;  /* 0x000000000080781c */ /* 0x000fc80002fae170 */
[----:B------:R-:W-:-:S05]  /*18c90*/  @P1 FADD.FTZ R166, R151, R166 ;  /* 0x000000a697a61221 */ /* 0x000fca0000010000 */
[----:B------:R-:W-:-:S04]  /*18ca0*/  F2FP.F16.F32.PACK_AB R151, RZ, R166 ;  /* 0x000000a6ff97723e */ /* 0x000fc800000000ff */
[----:B------:R-:W-:-:S07]  /*18cb0*/  PRMT R151, R179, 0x5410, R151 ;  /* 0x00005410b3977816 */ /* 0x000fce0000000097 */
.L_x_15008:
        /* <DEDUP_REMOVED lines=19> */
[----:B------:R-:W-:Y:S01]  /*18df0*/  IMAD.WIDE.U32 R172, R158, 0x8, R190 ;  /* 0x000000089eac7825 */ /* 0x000fe200078e00be */
[----:B------:R-:W-:-:S04]  /*18e00*/  IADD3 R167, PT, PT, R6, 0x60, RZ ;  /* 0x0000006006a77810 */ /* 0x000fc80007ffe0ff */
[----:B------:R1:W-:Y:S01]  /*18e10*/  STG.E.64 desc[UR8][R172.64], R170 ;  /* 0x000000aaac007986 */ /* 0x0003e2000c101b08 */
[----:B------:R-:W2:Y:S01]  /*18e20*/  @P1 LDC.64 R148, c[0x0][0x3a0] ;  /* 0x0000e800ff941b82 */ /* 0x000ea20000000a00 */
        /* <DEDUP_REMOVED lines=22> */
.L_x_15049:
        /* <DEDUP_REMOVED lines=22> */
.L_x_15053:
        /* <DEDUP_REMOVED lines=13> */
.L_x_15055:
[----:B------:R-:W-:Y:S05]  /*191c0*/  BSYNC.RECONVERGENT B2 ;  /* 0x0000000000027941 */ /* 0x000fea0003800200 */
.L_x_15054:
[----:B0-----:R-:W-:Y:S01]  /*191d0*/  IMAD.WIDE.U32 R170, R0, -0x326172a9, RZ ;  /* 0xcd9e8d5700aa7825 */ /* 0x001fe200078e00ff */
        /* <DEDUP_REMOVED lines=42> */
.L_x_15052:
[----:B------:R-:W-:Y:S05]  /*19480*/  BSYNC.RECONVERGENT B1 ;  /* 0x0000000000017941 */ /* 0x000fea0003800200 */
.L_x_15051:
[----:B------:R-:W-:Y:S01]  /*19490*/  I2FP.F32.U32 R7, R7 ;  /* 0x0000000700077245 */ /* 0x000fe20000201000 */
[----:B------:R-:W-:Y:S01]  /*194a0*/  BSSY.RECONVERGENT B1, `(.L_x_15056) ;  /* 0x000004e000017945 */ /* 0x000fe20003800200 */
[----:B------:R-:W-:Y:S01]  /*194b0*/  ISETP.NE.AND P3, PT, R10, 0x1, PT ;  /* 0x000000010a00780c */ /* 0x000fe20003f65270 */
[----:B------:R-:W-:Y:S01]  /*194c0*/  IMAD.MOV.U32 R12, RZ, RZ, 0x2 ;  /* 0x00000002ff0c7424 */ /* 0x000fe200078e00ff */
[----:B------:R-:W-:Y:S01]  /*194d0*/  LOP3.LUT R17, R17, 0xffffffef, RZ, 0xc0, !PT ;  /* 0xffffffef11117812 */ /* 0x000fe200078ec0ff */
[----:B------:R-:W-:Y:S01]  /*194e0*/  FFMA.FTZ R8, R7, R252, 1.1641532182693481445e-10 ;  /* 0x2f00000007087423 */ /* 0x000fe200000100fc */
[----:B-----5:R-:W-:Y:S02]  /*194f0*/  HADD2.F32 R7, -RZ, R148.H0_H0 ;  /* 0x20000094ff077230 */ /* 0x020fe40000004100 */
        /* <DEDUP_REMOVED lines=15> */
.L_x_15058:
        /* <DEDUP_REMOVED lines=13> */
.L_x_15060:
[----:B------:R-:W-:Y:S05]  /*196c0*/  BSYNC.RECONVERGENT B2 ;  /* 0x0000000000027941 */ /* 0x000fea0003800200 */
.L_x_15059:
        /* <DEDUP_REMOVED lines=43> */
.L_x_15057:
[----:B------:R-:W-:Y:S05]  /*19980*/  BSYNC.RECONVERGENT B1 ;  /* 0x0000000000017941 */ /* 0x000fea0003800200 */
.L_x_15056:
        /* <DEDUP_REMOVED lines=10> */
[----:B------:R-:W-:-:S04]  /*19a30*/  IMAD.MOV.U32 R11, RZ, RZ, 0x2 ;  /* 0x00000002ff0b7424 */ /* 0x000fc800078e00ff */
        /* <DEDUP_REMOVED lines=14> */
.L_x_15063:
        /* <DEDUP_REMOVED lines=13> */
.L_x_15065:
[----:B------:R-:W-:Y:S05]  /*19bf0*/  BSYNC.RECONVERGENT B2 ;  /* 0x0000000000027941 */ /* 0x000fea0003800200 */
.L_x_15064:
        /* <DEDUP_REMOVED lines=43> */
.L_x_15062:
[----:B------:R-:W-:Y:S05]  /*19eb0*/  BSYNC.RECONVERGENT B1 ;  /* 0x0000000000017941 */ /* 0x000fea0003800200 */
.L_x_15061:
[----:B------:R-:W-:Y:S01]  /*19ec0*/  I2FP.F32.U32 R9, R9 ;  /* 0x0000000900097245 */ /* 0x000fe20000201000 */
[----:B------:R-:W-:Y:S01]  /*19ed0*/  BSSY.RECONVERGENT B1, `(.L_x_15066) ;  /* 0x000004e000017945 */ /* 0x000fe20003800200 */
[----:B------:R-:W-:Y:S01]  /*19ee0*/  ISETP.NE.AND P3, PT, R11, 0x1, PT ;  /* 0x000000010b00780c */ /* 0x000fe20003f65270 */
[----:B------:R-:W-:Y:S01]  /*19ef0*/  HFMA2 R12, -RZ, RZ, 0, 1.1920928955078125e-07 ;  /* 0x00000002ff0c7431 */ /* 0x000fe200000001ff */
[----:B------:R-:W-:Y:S01]  /*19f00*/  LOP3.LUT R17, R17, 0xfffffff7, RZ, 0xc0, !PT ;  /* 0xfffffff711117812 */ /* 0x000fe200078ec0ff */
[----:B------:R-:W-:Y:S01]  /*19f10*/  FFMA.FTZ R8, R9, R252, 1.1641532182693481445e-10 ;  /* 0x2f00000009087423 */ /* 0x000fe200000100fc */
[----:B------:R-:W-:Y:S02]  /*19f20*/  HADD2.F32 R9, -RZ, R148.H1_H1 ;  /* 0x30000094ff097230 */ /* 0x000fe40000004100 */
        /* <DEDUP_REMOVED lines=15> */
.L_x_15068:
        /* <DEDUP_REMOVED lines=13> */
.L_x_15070:
[----:B------:R-:W-:Y:S05]  /*1a0f0*/  BSYNC.RECONVERGENT B2 ;  /* 0x0000000000027941 */ /* 0x000fea0003800200 */
.L_x_15069:
        /* <DEDUP_REMOVED lines=43> */
.L_x_15067:
[----:B------:R-:W-:Y:S05]  /*1a3b0*/  BSYNC.RECONVERGENT B1 ;  /* 0x0000000000017941 */ /* 0x000fea0003800200 */
.L_x_15066:
        /* <DEDUP_REMOVED lines=10> */
[----:B------:R-:W-:-:S03]  /*1a460*/  SEL R8, RZ, 0x1, P2 ;  /* 0x00000001ff087807 */ /* 0x000fc60001000000 */
[----:B------:R-:W-:Y:S01]  /*1a470*/  FADD.FTZ R14, R14, R9 ;  /* 0x000000090e0e7221 */ /* 0x000fe20000010000 */
[----:B------:R-:W-:-:S03]  /*1a480*/  IMAD.MOV.U32 R9, RZ, RZ, R184 ;  /* 0x000000ffff097224 */ /* 0x000fc600078e00b8 */
[--C-:B0-----:R-:W-:Y:S01]  /*1a490*/  @P1 FADD.FTZ R170, R11, R14.reuse ;  /* 0x0000000e0baa1221 */ /* 0x101fe20000010000 */
        /* <DEDUP_REMOVED lines=11> */
.L_x_15073:
        /* <DEDUP_REMOVED lines=13> */
.L_x_15075:
[----:B------:R-:W-:Y:S05]  /*1a620*/  BSYNC.RECONVERGENT B2 ;  /* 0x0000000000027941 */ /* 0x000fea0003800200 */
.L_x_15074:
        /* <DEDUP_REMOVED lines=43> */
.L_x_15072:
[----:B------:R-:W-:Y:S05]  /*1a8e0*/  BSYNC.RECONVERGENT B1 ;  /* 0x0000000000017941 */ /* 0x000fea0003800200 */
.L_x_15071:
[----:B------:R-:W-:Y:S01]  /*1a8f0*/  I2FP.F32.U32 R9, R9 ;  /* 0x0000000900097245 */ /* 0x000fe20000201000 */
[----:B------:R-:W-:Y:S01]  /*1a900*/  BSSY.RECONVERGENT B1, `(.L_x_15076) ;  /* 0x000004e000017945 */ /* 0x000fe20003800200 */
[----:B------:R-:W-:Y:S01]  /*1a910*/  ISETP.NE.AND P3, PT, R13, 0x1, PT ;  /* 0x000000010d00780c */ /* 0x000fe20003f65270 */
[----:B------:R-:W-:Y:S01]  /*1a920*/  IMAD.MOV.U32 R12, RZ, RZ, 0x2 ;  /* 0x00000002ff0c7424 */ /* 0x000fe200078e00ff */
[----:B------:R-:W-:Y:S01]  /*1a930*/  LOP3.LUT R17, R17, 0xfffffffb, RZ, 0xc0, !PT ;  /* 0xfffffffb11117812 */ /* 0x000fe200078ec0ff */
[----:B------:R-:W-:Y:S01]  /*1a940*/  FFMA.FTZ R10, R9, R252, 1.1641532182693481445e-10 ;  /* 0x2f000000090a7423 */ /* 0x000fe200000100fc */
[----:B------:R-:W-:Y:S01]  /*1a950*/  HADD2.F32 R9, -RZ, R149.H0_H0 ;  /* 0x20000095ff097230 */ /* 0x000fe20000004100 */
        /* <DEDUP_REMOVED lines=15> */
.L_x_15078:
        /* <DEDUP_REMOVED lines=13> */
.L_x_15080:
[----:B------:R-:W-:Y:S05]  /*1ab20*/  BSYNC.RECONVERGENT B2 ;  /* 0x0000000000027941 */ /* 0x000fea0003800200 */
.L_x_15079:
        /* <DEDUP_REMOVED lines=39> */
[----:B------:R-:W-:Y:S01]  /*1ada0*/  LOP3.LUT R183, R12, UR27, R11, 0x96, !PT ;  /* 0x0000001b0cb77c12 */ /* 0x000fe2000f8e960b */
[----:B------:R-:W-:Y:S02]  /*1adb0*/  HFMA2 R12, -RZ, RZ, 0, 0 ;  /* 0x00000000ff0c7431 */ /* 0x000fe400000001ff */
[----:B------:R-:W-:Y:S02]  /*1adc0*/  IMAD.MOV.U32 R11, RZ, RZ, R176 ;  /* 0x000000ffff0b7224 */ /* 0x000fe400078e00b0 */
[----:B------:R-:W-:-:S07]  /*1add0*/  IMAD.MOV.U32 R176, RZ, RZ, R10 ;  /* 0x000000ffffb07224 */ /* 0x000fce00078e000a */
.L_x_15077:
[----:B------:R-:W-:Y:S05]  /*1ade0*/  BSYNC.RECONVERGENT B1 ;  /* 0x0000000000017941 */ /* 0x000fea0003800200 */
.L_x_15076:
[----:B------:R-:W-:Y:S01]  /*1adf0*/  I2FP.F32.U32 R11, R11 ;  /* 0x0000000b000b7245 */ /* 0x000fe20000201000 */
[----:B------:R-:W-:Y:S01]  /*1ae00*/  BSSY.RECONVERGENT B1, `(.L_x_15081) ;  /* 0x0000051000017945 */ /* 0x000fe20003800200 */
[----:B------:R-:W-:-:S03]  /*1ae10*/  IMAD.MOV.U32 R13, RZ, RZ, 0x2 ;  /* 0x00000002ff0d7424 */ /* 0x000fc600078e00ff */
[----:B------:R-:W-:Y:S01]  /*1ae20*/  FFMA.FTZ R10, R11, R252, 1.1641532182693481445e-10 ;  /* 0x2f0000000b0a7423 */ /* 0x000fe200000100fc */
[----:B------:R-:W-:-:S04]  /*1ae30*/  HADD2.F32 R11, -RZ, R41.H0_H0 ;  /* 0x20000029ff0b7230 */ /* 0x000fc80000004100 */
[----:B------:R-:W-:Y:S01]  /*1ae40*/  FSETP.GTU.FTZ.AND P2, PT, R10, R29, PT ;  /* 0x0000001d0a00720b */ /* 0x000fe20003f5c000 */
[----:B------:R-:W-:Y:S01]  /*1ae50*/  FMUL.FTZ R10, R11, R28 ;  /* 0x0000001c0b0a7220 */ /* 0x000fe20000410000 */
[----:B------:R-:W-:-:S04]  /*1ae60*/  MOV R11, R184 ;  /* 0x000000b8000b7202 */ /* 0x000fc80000000f00 */
[----:B------:R-:W-:-:S05]  /*1ae70*/  FSEL R10, R10, RZ, !P2 ;  /* 0x000000ff0a0a7208 */ /* 0x000fca0005000000 */
[----:B------:R-:W-:Y:S01]  /*1ae80*/  FADD.FTZ R9, R9, R10 ;  /* 0x0000000a09097221 */ /* 0x000fe20000010000 */
[----:B------:R-:W-:-:S05]  /*1ae90*/  @P1 HADD2.F32 R10, -RZ, R37.H0_H0 ;  /* 0x20000025ff0a1230 */ /* 0x000fca0000004100 */
[--C-:B------:R-:W-:Y:S01]  /*1aea0*/  @P1 FADD.FTZ R169, R10, R9.reuse ;  /* 0x000000090aa91221 */ /* 0x100fe20000010000 */
[----:B------:R-:W-:Y:S01]  /*1aeb0*/  @!P1 IMAD.MOV.U32 R169, RZ, RZ, R9 ;  /* 0x000000ffffa99224 */ /* 0x000fe200078e0009 */
[----:B------:R-:W-:Y:S02]  /*1aec0*/  SEL R9, RZ, 0x1, P2 ;  /* 0x00000001ff097807 */ /* 0x000fe40001000000 */
[----:B------:R-:W-:Y:S02]  /*1aed0*/  ISETP.NE.AND P2, PT, R12, 0x1, PT ;  /* 0x000000010c00780c */ /* 0x000fe40003f45270 */
[----:B------:R-:W-:-:S11]  /*1aee0*/  F2FP.F16.F32.PACK_AB R14, RZ, R169 ;  /* 0x000000a9ff0e723e */ /* 0x000fd600000000ff */
        /* <DEDUP_REMOVED lines=9> */
.L_x_15083:
        /* <DEDUP_REMOVED lines=13> */
.L_x_15085:
[----:B------:R-:W-:Y:S05]  /*1b050*/  BSYNC.RECONVERGENT B2 ;  /* 0x0000000000027941 */ /* 0x000fea0003800200 */
.L_x_15084:
        /* <DEDUP_REMOVED lines=40> */
[----:B------:R-:W-:Y:S01]  /*1b2e0*/  LOP3.LUT R183, R12, UR27, R11, 0x96, !PT ;  /* 0x0000001b0cb77c12 */ /* 0x000fe2000f8e960b */
[----:B------:R-:W-:Y:S02]  /*1b2f0*/  IMAD.MOV.U32 R11, RZ, RZ, R176 ;  /* 0x000000ffff0b7224 */ /* 0x000fe400078e00b0 */
[----:B------:R-:W-:-:S07]  /*1b300*/  IMAD.MOV.U32 R176, RZ, RZ, R10 ;  /* 0x000000ffffb07224 */ /* 0x000fce00078e000a */
.L_x_15082:
[----:B------:R-:W-:Y:S05]  /*1b310*/  BSYNC.RECONVERGENT B1 ;  /* 0x0000000000017941 */ /* 0x000fea0003800200 */
.L_x_15081:
[----:B------:R-:W-:Y:S01]  /*1b320*/  I2FP.F32.U32 R11, R11 ;  /* 0x0000000b000b7245 */ /* 0x000fe20000201000 */
[----:B------:R-:W-:Y:S01]  /*1b330*/  HADD2.F32 R149, -RZ, R149.H1_H1 ;  /* 0x30000095ff957230 */ /* 0x000fe20000004100 */
        /* <DEDUP_REMOVED lines=20> */
.L_x_15088:
        /* <DEDUP_REMOVED lines=13> */
.L_x_15090:
[----:B------:R-:W-:Y:S05]  /*1b550*/  BSYNC.RECONVERGENT B2 ;  /* 0x0000000000027941 */ /* 0x000fea0003800200 */
.L_x_15089:
        /* <DEDUP_REMOVED lines=40> */
[----:B------:R-:W-:Y:S01]  /*1b7e0*/  IMAD.MOV.U32 R12, RZ, RZ, RZ ;  /* 0x000000ffff0c7224 */ /* 0x000fe200078e00ff */
[----:B------:R-:W-:Y:S01]  /*1b7f0*/  MOV R11, R176 ;  /* 0x000000b0000b7202 */ /* 0x000fe20000000f00 */
[----:B------:R-:W-:-:S07]  /*1b800*/  IMAD.MOV.U32 R176, RZ, RZ, R10 ;  /* 0x000000ffffb07224 */ /* 0x000fce00078e000a */
.L_x_15087:
[----:B------:R-:W-:Y:S05]  /*1b810*/  BSYNC.RECONVERGENT B1 ;  /* 0x0000000000017941 */ /* 0x000fea0003800200 */
.L_x_15086:
[----:B------:R-:W-:Y:S01]  /*1b820*/  I2FP.F32.U32 R11, R11 ;  /* 0x0000000b000b7245 */ /* 0x000fe20000201000 */
[----:B------:R-:W-:Y:S01]  /*1b830*/  BSSY.RECONVERGENT B1, `(.L_x_15091) ;  /* 0x0000051000017945 */ /* 0x000fe20003800200 */
[----:B------:R-:W-:-:S03]  /*1b840*/  IMAD.MOV.U32 R172, RZ, RZ, 0x2 ;  /* 0x00000002ffac7424 */ /* 0x000fc600078e00ff */
[----:B------:R-:W-:Y:S01]  /*1b850*/  FFMA.FTZ R10, R11, R252, 1.1641532182693481445e-10 ;  /* 0x2f0000000b0a7423 */ /* 0x000fe200000100fc */
[----:B------:R-:W-:-:S04]  /*1b860*/  HADD2.F32 R11, -RZ, R41.H1_H1 ;  /* 0x30000029ff0b7230 */ /* 0x000fc80000004100 */
[----:B------:R-:W-:Y:S01]  /*1b870*/  FSETP.GTU.FTZ.AND P2, PT, R10, R29, PT ;  /* 0x0000001d0a00720b */ /* 0x000fe20003f5c000 */
[----:B------:R-:W-:Y:S01]  /*1b880*/  FMUL.FTZ R10, R11, R28 ;  /* 0x0000001c0b0a7220 */ /* 0x000fe20000410000 */
[----:B------:R-:W-:-:S04]  /*1b890*/  IMAD.MOV.U32 R11, RZ, RZ, R184 ;  /* 0x000000ffff0b7224 */ /* 0x000fc800078e00b8 */
[----:B------:R-:W-:-:S05]  /*1b8a0*/  FSEL R10, R10, RZ, !P2 ;  /* 0x000000ff0a0a7208 */ /* 0x000fca0005000000 */
[----:B------:R-:W-:Y:S01]  /*1b8b0*/  FADD.FTZ R149, R149, R10 ;  /* 0x0000000a95957221 */ /* 0x000fe20000010000 */
[----:B------:R-:W-:-:S05]  /*1b8c0*/  @P1 HADD2.F32 R10, -RZ, R37.H1_H1 ;  /* 0x30000025ff0a1230 */ /* 0x000fca0000004100 */
[----:B------:R-:W-:Y:S01]  /*1b8d0*/  @P1 FADD.FTZ R171, R10, R149 ;  /* 0x000000950aab1221 */ /* 0x000fe20000010000 */
[----:B------:R-:W-:Y:S02]  /*1b8e0*/  SEL R10, RZ, 0x1, P2 ;  /* 0x00000001ff0a7807 */ /* 0x000fe40001000000 */
[----:B------:R-:W-:Y:S02]  /*1b8f0*/  ISETP.NE.AND P2, PT, R12, 0x1, PT ;  /* 0x000000010c00780c */ /* 0x000fe40003f45270 */
[----:B------:R-:W-:-:S04]  /*1b900*/  @!P1 MOV R171, R149 ;  /* 0x0000009500ab9202 */ /* 0x000fc80000000f00 */
        /* <DEDUP_REMOVED lines=10> */
.L_x_15093:
        /* <DEDUP_REMOVED lines=13> */
.L_x_15095:
[----:B------:R-:W-:Y:S05]  /*1ba80*/  BSYNC.RECONVERGENT B2 ;  /* 0x0000000000027941 */ /* 0x000fea0003800200 */
.L_x_15094:
        /* <DEDUP_REMOVED lines=41> */
[----:B------:R-:W-:Y:S01]  /*1bd20*/  LOP3.LUT R183, R172, UR27, R13, 0x96, !PT ;  /* 0x0000001bacb77c12 */ /* 0x000fe2000f8e960d */
[----:B------:R-:W-:-:S07]  /*1bd30*/  IMAD.MOV.U32 R172, RZ, RZ, RZ ;  /* 0x000000ffffac7224 */ /* 0x000fce00078e00ff */
.L_x_15092:
[----:B------:R-:W-:Y:S05]  /*1bd40*/  BSYNC.RECONVERGENT B1 ;  /* 0x0000000000017941 */ /* 0x000fea0003800200 */
.L_x_15091:
[----:B------:R-:W-:Y:S01]  /*1bd50*/  I2FP.F32.U32 R11, R11 ;  /* 0x0000000b000b7245 */ /* 0x000fe20000201000 */
[----:B------:R-:W-:Y:S01]  /*1bd60*/  BSSY.RECONVERGENT B1, `(.L_x_15096) ;  /* 0x000004c000017945 */ /* 0x000fe20003800200 */
[----:B------:R-:W-:Y:S01]  /*1bd70*/  ISETP.NE.AND P3, PT, R172, 0x1, PT ;  /* 0x00000001ac00780c */ /* 0x000fe20003f65270 */
[----:B------:R-:W-:Y:S02]  /*1bd80*/  HFMA2 R173, -RZ, RZ, 0, 1.1920928955078125e-07 ;  /* 0x00000002ffad7431 */ /* 0x000fe400000001ff */
[----:B------:R-:W-:Y:S02]  /*1bd90*/  IMAD.MOV.U32 R13, RZ, RZ, R184 ;  /* 0x000000ffff0d7224 */ /* 0x000fe400078e00b8 */
[----:B------:R-:W-:Y:S01]  /*1bda0*/  FFMA.FTZ R12, R11, R252, 1.1641532182693481445e-10 ;  /* 0x2f0000000b0c7423 */ /* 0x000fe200000100fc */
[----:B------:R-:W-:-:S04]  /*1bdb0*/  HADD2.F32 R11, -RZ, R150.H0_H0 ;  /* 0x20000096ff0b7230 */ /* 0x000fc80000004100 */
        /* <DEDUP_REMOVED lines=13> */
.L_x_15098:
        /* <DEDUP_REMOVED lines=13> */
.L_x_15100:
[----:B------:R-:W-:Y:S05]  /*1bf60*/  BSYNC.RECONVERGENT B2 ;  /* 0x0000000000027941 */ /* 0x000fea0003800200 */
.L_x_15099:
        /* <DEDUP_REMOVED lines=43> */
.L_x_15097:
[----:B------:R-:W-:Y:S05]  /*1c220*/  BSYNC.RECONVERGENT B1 ;  /* 0x0000000000017941 */ /* 0x000fea0003800200 */
.L_x_15096:
[----:B------:R-:W-:Y:S01]  /*1c230*/  I2FP.F32.U32 R13, R13 ;  /* 0x0000000d000d7245 */ /* 0x000fe20000201000 */
[----:B------:R-:W-:Y:S01]  /*1c240*/  BSSY.RECONVERGENT B1, `(.L_x_15101) ;  /* 0x0000052000017945 */ /* 0x000fe20003800200 */
[----:B------:R-:W-:-:S03]  /*1c250*/  HFMA2 R175, -RZ, RZ, 0, 1.1920928955078125e-07 ;  /* 0x00000002ffaf7431 */ /* 0x000fc600000001ff */
[----:B------:R-:W-:Y:S01]  /*1c260*/  FFMA.FTZ R12, R13, R252, 1.1641532182693481445e-10 ;  /* 0x2f0000000d0c7423 */ /* 0x000fe200000100fc */
[----:B------:R-:W-:-:S04]  /*1c270*/  HADD2.F32 R13, -RZ, R42.H0_H0 ;  /* 0x2000002aff0d7230 */ /* 0x000fc80000004100 */
[----:B------:R-:W-:Y:S01]  /*1c280*/  FSETP.GTU.FTZ.AND P3, PT, R12, R29, PT ;  /* 0x0000001d0c00720b */ /* 0x000fe20003f7c000 */
[----:B------:R-:W-:-:S03]  /*1c290*/  FMUL.FTZ R13, R13, R28 ;  /* 0x0000001c0d0d7220 */ /* 0x000fc60000410000 */
[----:B------:R-:W-:Y:S02]  /*1c2a0*/  SEL R12, RZ, 0x1, P3 ;  /* 0x00000001ff0c7807 */ /* 0x000fe40001800000 */
[----:B------:R-:W-:Y:S01]  /*1c2b0*/  FSEL R172, R13, RZ, !P3 ;  /* 0x000000ff0dac7208 */ /* 0x000fe20005800000 */
[----:B------:R-:W-:Y:S01]  /*1c2c0*/  IMAD.MOV.U32 R13, RZ, RZ, R184 ;  /* 0x000000ffff0d7224 */ /* 0x000fe200078e00b8 */
[----:B------:R-:W-:-:S03]  /*1c2d0*/  ISETP.NE.AND P3, PT, R173, 0x1, PT ;  /* 0x00000001ad00780c */ /* 0x000fc60003f65270 */
[----:B------:R-:W-:Y:S01]  /*1c2e0*/  FADD.FTZ R11, R11, R172 ;  /* 0x000000ac0b0b7221 */ /* 0x000fe20000010000 */
[----:B------:R-:W-:-:S05]  /*1c2f0*/  @P1 HADD2.F32 R172, -RZ, R38.H0_H0 ;  /* 0x20000026ffac1230 */ /* 0x000fca0000004100 */
[--C-:B------:R-:W-:Y:S01]  /*1c300*/  @P1 FADD.FTZ R172, R172, R11.reuse ;  /* 0x0000000bacac1221 */ /* 0x100fe20000010000 */
[--C-:B------:R-:W-:Y:S01]  /*1c310*/  @!P1 IMAD.MOV.U32 R172, RZ, RZ, R11.reuse ;  /* 0x000000ffffac9224 */ /* 0x100fe200078e000b */
[----:B------:R-:W-:-:S04]  /*1c320*/  PRMT R11, R12, 0x7610, R11 ;  /* 0x000076100c0b7816 */ /* 0x000fc8000000000b */
        /* <DEDUP_REMOVED lines=10> */
.L_x_15103:
        /* <DEDUP_REMOVED lines=13> */
.L_x_15105:
[----:B------:R-:W-:Y:S05]  /*1c4a0*/  BSYNC.RECONVERGENT B2 ;  /* 0x0000000000027941 */ /* 0x000fea0003800200 */
.L_x_15104:
        /* <DEDUP_REMOVED lines=40> */
[----:B------:R-:W-:Y:S01]  /*1c730*/  LOP3.LUT R183, R174, UR27, R13, 0x96, !PT ;  /* 0x0000001baeb77c12 */ /* 0x000fe2000f8e960d */
[----:B------:R-:W-:Y:S01]  /*1c740*/  IMAD.MOV.U32 R13, RZ, RZ, R176 ;  /* 0x000000ffff0d7224 */ /* 0x000fe200078e00b0 */
[----:B------:R-:W-:-:S07]  /*1c750*/  MOV R176, R12 ;  /* 0x0000000c00b07202 */ /* 0x000fce0000000f00 */
.L_x_15102:
[----:B------:R-:W-:Y:S05]  /*1c760*/  BSYNC.RECONVERGENT B1 ;  /* 0x0000000000017941 */ /* 0x000fea0003800200 */
.L_x_15101:
        /* <DEDUP_REMOVED lines=20> */
.L_x_15108:
        /* <DEDUP_REMOVED lines=13> */
.L_x_15110:
[----:B------:R-:W-:Y:S05]  /*1c980*/  BSYNC.RECONVERGENT B2 ;  /* 0x0000000000027941 */ /* 0x000fea0003800200 */
.L_x_15109:
        /* <DEDUP_REMOVED lines=43> */
.L_x_15107:
[----:B------:R-:W-:Y:S05]  /*1cc40*/  BSYNC.RECONVERGENT B1 ;  /* 0x0000000000017941 */ /* 0x000fea0003800200 */
.L_x_15106:
[----:B------:R-:W-:Y:S01]  /*1cc50*/  I2FP.F32.U32 R13, R13 ;  /* 0x0000000d000d7245 */ /* 0x000fe20000201000 */
[----:B------:R-:W-:Y:S01]  /*1cc60*/  @P1 HADD2.F32 R173, -RZ, R38.H1_H1 ;  /* 0x30000026ffad1230 */ /* 0x000fe20000004100 */
[----:B------:R-:W-:Y:S01]  /*1cc70*/  BSSY.RECONVERGENT B1, `(.L_x_15111) ;  /* 0x0000050000017945 */ /* 0x000fe20003800200 */
[----:B------:R-:W-:Y:S02]  /*1cc80*/  IMAD.MOV.U32 R178, RZ, RZ, 0x2 ;  /* 0x00000002ffb27424 */ /* 0x000fe400078e00ff */
[----:B------:R-:W-:Y:S01]  /*1cc90*/  FFMA.FTZ R12, R13, R252, 1.1641532182693481445e-10 ;  /* 0x2f0000000d0c7423 */ /* 0x000fe200000100fc */
[----:B------:R-:W-:-:S04]  /*1cca0*/  HADD2.F32 R13, -RZ, R42.H1_H1 ;  /* 0x3000002aff0d7230 */ /* 0x000fc80000004100 */
[----:B------:R-:W-:Y:S01]  /*1ccb0*/  FSETP.GTU.FTZ.AND P4, PT, R12, R29, PT ;  /* 0x0000001d0c00720b */ /* 0x000fe20003f9c000 */
[----:B------:R-:W-:-:S03]  /*1ccc0*/  FMUL.FTZ R13, R13, R28 ;  /* 0x0000001c0d0d7220 */ /* 0x000fc60000410000 */
[----:B------:R-:W-:Y:S02]  /*1ccd0*/  SEL R12, RZ, 0x1, P4 ;  /* 0x00000001ff0c7807 */ /* 0x000fe40002000000 */
[----:B------:R-:W-:Y:S02]  /*1cce0*/  FSEL R13, R13, RZ, !P4 ;  /* 0x000000ff0d0d7208 */ /* 0x000fe40006000000 */
[----:B------:R-:W-:-:S03]  /*1ccf0*/  ISETP.NE.AND P4, PT, R174, 0x1, PT ;  /* 0x00000001ae00780c */ /* 0x000fc60003f85270 */
        /* <DEDUP_REMOVED lines=14> */
.L_x_15113:
        /* <DEDUP_REMOVED lines=13> */
.L_x_15115:
[----:B------:R-:W-:Y:S05]  /*1ceb0*/  BSYNC.RECONVERGENT B2 ;  /* 0x0000000000027941 */ /* 0x000fea0003800200 */
.L_x_15114:
[----:B------:R-:W-:Y:S01]  /*1cec0*/  LOP3.LUT R174, R5, UR7, R181, 0x96, !PT ;  /* 0x0000000705ae7c12 */ /* 0x000fe2000f8e96b5 */
[----:B------:R-:W-:-:S04]  /*1ced0*/  IMAD.WIDE.U32 R182, R0, -0x326172a9, RZ ;  /* 0xcd9e8d5700b67825 */ /* 0x000fc800078e00ff */
[----:B------:R-:W-:Y:S02]  /*1cee0*/  HFMA2 R178, -RZ, RZ, 0, 0 ;  /* 0x00000000ffb27431 */ /* 0x000fe400000001ff */
        /* <DEDUP_REMOVED lines=40> */
.L_x_15112:
[----:B------:R-:W-:Y:S05]  /*1d170*/  BSYNC.RECONVERGENT B1 ;  /* 0x0000000000017941 */ /* 0x000fea0003800200 */
.L_x_15111:
        /* <DEDUP_REMOVED lines=20> */
.L_x_15118:
        /* <DEDUP_REMOVED lines=13> */
.L_x_15120:
[----:B------:R-:W-:Y:S05]  /*1d390*/  BSYNC.RECONVERGENT B2 ;  /* 0x0000000000027941 */ /* 0x000fea0003800200 */
.L_x_15119:
        /* <DEDUP_REMOVED lines=43> */
.L_x_15117:
[----:B------:R-:W-:Y:S05]  /*1d650*/  BSYNC.RECONVERGENT B1 ;  /* 0x0000000000017941 */ /* 0x000fea0003800200 */
.L_x_15116:
[----:B------:R-:W-:Y:S01]  /*1d660*/  I2FP.F32.U32 R175, R175 ;  /* 0x000000af00af7245 */ /* 0x000fe20000201000 */
[----:B------:R-:W-:Y:S01]  /*1d670*/  BSSY.RECONVERGENT B1, `(.L_x_15121) ;  /* 0x0000052000017945 */ /* 0x000fe20003800200 */
[----:B------:R-:W-:-:S03]  /*1d680*/  IMAD.MOV.U32 R182, RZ, RZ, 0x2 ;  /* 0x00000002ffb67424 */ /* 0x000fc600078e00ff */
[----:B------:R-:W-:Y:S01]  /*1d690*/  FFMA.FTZ R174, R175, R252, 1.1641532182693481445e-10 ;  /* 0x2f000000afae7423 */ /* 0x000fe200000100fc */
[----:B------:R-:W-:-:S04]  /*1d6a0*/  HADD2.F32 R175, -RZ, R43.H0_H0 ;  /* 0x2000002bffaf7230 */ /* 0x000fc80000004100 */
[----:B------:R-:W-:Y:S01]  /*1d6b0*/  FSETP.GTU.FTZ.AND P5, PT, R174, R29, PT ;  /* 0x0000001dae00720b */ /* 0x000fe20003fbc000 */
[----:B------:R-:W-:-:S05]  /*1d6c0*/  FMUL.FTZ R175, R175, R28 ;  /* 0x0000001cafaf7220 */ /* 0x000fca0000410000 */
[----:B------:R-:W-:Y:S02]  /*1d6d0*/  FSEL R174, R175, RZ, !P5 ;  /* 0x000000ffafae7208 */ /* 0x000fe40006800000 */
[----:B------:R-:W-:Y:S02]  /*1d6e0*/  SEL R175, RZ, 0x1, P5 ;  /* 0x00000001ffaf7807 */ /* 0x000fe40002800000 */
[----:B------:R-:W-:Y:S01]  /*1d6f0*/  ISETP.NE.AND P5, PT, R180, 0x1, PT ;  /* 0x00000001b400780c */ /* 0x000fe20003fa5270 */
[----:B------:R-:W-:Y:S01]  /*1d700*/  FADD.FTZ R13, R13, R174 ;  /* 0x000000ae0d0d7221 */ /* 0x000fe20000010000 */
[----:B------:R-:W-:-:S05]  /*1d710*/  @P1 HADD2.F32 R174, -RZ, R39.H0_H0 ;  /* 0x20000027ffae1230 */ /* 0x000fca0000004100 */
[--C-:B------:R-:W-:Y:S01]  /*1d720*/  @P1 FADD.FTZ R174, R174, R13.reuse ;  /* 0x0000000daeae1221 */ /* 0x100fe20000010000 */
[----:B------:R-:W-:Y:S02]  /*1d730*/  @!P1 MOV R174, R13 ;  /* 0x0000000d00ae9202 */ /* 0x000fe40000000f00 */
[----:B------:R-:W-:Y:S01]  /*1d740*/  PRMT R13, R175, 0x7610, R13 ;  /* 0x00007610af0d7816 */ /* 0x000fe2000000000d */
        /* <DEDUP_REMOVED lines=11> */
.L_x_15123:
        /* <DEDUP_REMOVED lines=13> */
.L_x_15125:
[----:B------:R-:W-:Y:S05]  /*1d8d0*/  BSYNC.RECONVERGENT B2 ;  /* 0x0000000000027941 */ /* 0x000fea0003800200 */
.L_x_15124:
        /* <DEDUP_REMOVED lines=38> */
[----:B------:R-:W-:Y:S01]  /*1db40*/  IMAD.WIDE.U32 R182, R175, -0x2daee0ad, RZ ;  /* 0xd2511f53afb67825 */ /* 0x000fe200078e00ff */
[----:B------:R-:W-:-:S03]  /*1db50*/  MOV R175, R176 ;  /* 0x000000b000af7202 */ /* 0x000fc60000000f00 */
[----:B------:R-:W-:Y:S01]  /*1db60*/  IMAD.MOV.U32 R176, RZ, RZ, R182 ;  /* 0x000000ffffb07224 */ /* 0x000fe200078e00b6 */
[----:B------:R-:W-:Y:S01]  /*1db70*/  LOP3.LUT R183, R180, UR27, R183, 0x96, !PT ;  /* 0x0000001bb4b77c12 */ /* 0x000fe2000f8e96b7 */
[----:B------:R-:W-:-:S07]  /*1db80*/  IMAD.MOV.U32 R182, RZ, RZ, RZ ;  /* 0x000000ffffb67224 */ /* 0x000fce00078e00ff */
.L_x_15122:
[----:B------:R-:W-:Y:S05]  /*1db90*/  BSYNC.RECONVERGENT B1 ;  /* 0x0000000000017941 */ /* 0x000fea0003800200 */
.L_x_15121:
        /* <DEDUP_REMOVED lines=20> */
.L_x_15128:
        /* <DEDUP_REMOVED lines=15> */
.L_x_15130:
[----:B------:R-:W-:Y:S05]  /*1ddd0*/  BSYNC.RECONVERGENT B2 ;  /* 0x0000000000027941 */ /* 0x000fea0003800200 */
.L_x_15129:
        /* <DEDUP_REMOVED lines=43> */
.L_x_15127:
[----:B------:R-:W-:Y:S05]  /*1e090*/  BSYNC.RECONVERGENT B1 ;  /* 0x0000000000017941 */ /* 0x000fea0003800200 */
.L_x_15126:
[----:B------:R-:W-:Y:S02]  /*1e0a0*/  I2FP.F32.U32 R175, R175 ;  /* 0x000000af00af7245 */ /* 0x000fe40000201000 */
[----:B------:R-:W-:Y:S02]  /*1e0b0*/  PRMT R149, R14, 0x5410, R149 ;  /* 0x000054100e957816 */ /* 0x000fe40000000095 */
[----:B------:R-:W-:Y:S01]  /*1e0c0*/  PRMT R150, R179, 0x5410, R150 ;  /* 0x00005410b3967816 */ /* 0x000fe20000000096 */
[----:B------:R-:W-:Y:S01]  /*1e0d0*/  FFMA.FTZ R182, R175, R252, 1.1641532182693481445e-10 ;  /* 0x2f000000afb67423 */ /* 0x000fe200000100fc */
[----:B------:R-:W-:Y:S01]  /*1e0e0*/  HADD2.F32 R175, -RZ, R43.H1_H1 ;  /* 0x3000002bffaf7230 */ /* 0x000fe20000004100 */
[----:B------:R-:W-:-:S03]  /*1e0f0*/  PRMT R148, R177, 0x5410, R148 ;  /* 0x00005410b1947816 */ /* 0x000fc60000000094 */
[----:B------:R-:W-:Y:S01]  /*1e100*/  FSETP.GTU.FTZ.AND P6, PT, R182, R29, PT ;  /* 0x0000001db600720b */ /* 0x000fe20003fdc000 */
[----:B------:R-:W-:-:S03]  /*1e110*/  FMUL.FTZ R175, R175, R28 ;  /* 0x0000001cafaf7220 */ /* 0x000fc60000410000 */
[----:B------:R-:W-:Y:S02]  /*1e120*/  SEL R182, RZ, 0x1, P6 ;  /* 0x00000001ffb67807 */ /* 0x000fe40003000000 */
[----:B------:R-:W-:Y:S02]  /*1e130*/  FSEL R186, R175, RZ, !P6 ;  /* 0x000000ffafba7208 */ /* 0x000fe40007000000 */
[----:B------:R-:W-:-:S03]  /*1e140*/  PRMT R14, R182, 0x7610, R14 ;  /* 0x00007610b60e7816 */ /* 0x000fc6000000000e */
[----:B------:R-:W-:Y:S01]  /*1e150*/  FADD.FTZ R151, R151, R186 ;  /* 0x000000ba97977221 */ /* 0x000fe20000010000 */
[----:B------:R-:W-:-:S05]  /*1e160*/  @P1 HADD2.F32 R186, -RZ, R39.H1_H1 ;  /* 0x30000027ffba1230 */ /* 0x000fca0000004100 */
[--C-:B------:R-:W-:Y:S01]  /*1e170*/  @P1 FADD.FTZ R175, R186, R151.reuse ;  /* 0x00000097baaf1221 */ /* 0x100fe20000010000 */
[----:B------:R-:W-:-:S05]  /*1e180*/  @!P1 IMAD.MOV.U32 R175, RZ, RZ, R151 ;  /* 0x000000ffffaf9224 */ /* 0x000fca00078e0097 */
[----:B------:R-:W-:-:S04]  /*1e190*/  F2FP.F16.F32.PACK_AB R151, RZ, R175 ;  /* 0x000000afff97723e */ /* 0x000fc800000000ff */
[----:B------:R-:W-:Y:S01]  /*1e1a0*/  PRMT R151, R178, 0x5410, R151 ;  /* 0x00005410b2977816 */ /* 0x000fe20000000097 */
[----:B------:R-:W-:Y:S06]  /*1e1b0*/  BRA `(.L_x_15131) ;  /* 0x00000028005c7947 */ /* 0x000fec0003800000 */
.L_x_15050:
        /* <DEDUP_REMOVED lines=16> */
.L_x_15134:
        /* <DEDUP_REMOVED lines=13> */
.L_x_15136:
[----:B------:R-:W-:Y:S05]  /*1e390*/  BSYNC.RECONVERGENT B2 ;  /* 0x0000000000027941 */ /* 0x000fea0003800200 */
.L_x_15135:
        /* <DEDUP_REMOVED lines=43> */
.L_x_15133:
[----:B------:R-:W-:Y:S05]  /*1e650*/  BSYNC.RECONVERGENT B1 ;  /* 0x0000000000017941 */ /* 0x000fea0003800200 */
.L_x_15132:
[----:B------:R-:W-:Y:S01]  /*1e660*/  I2FP.F32.U32 R169, R169 ;  /* 0x000000a900a97245 */ /* 0x000fe20000201000 */
[----:B------:R-:W-:Y:S01]  /*1e670*/  BSSY.RECONVERGENT B1, `(.L_x_15137) ;  /* 0x0000051000017945 */ /* 0x000fe20003800200 */
[----:B------:R-:W-:Y:S01]  /*1e680*/  ISETP.NE.AND P3, PT, R170, 0x1, PT ;  /* 0x00000001aa00780c */ /* 0x000fe20003f65270 */
[----:B------:R-:W-:Y:S01]  /*1e690*/  IMAD.MOV.U32 R171, RZ, RZ, 0x2 ;  /* 0x00000002ffab7424 */ /* 0x000fe200078e00ff */
[----:B------:R-:W-:Y:S01]  /*1e6a0*/  LOP3.LUT R17, R17, 0xffffffef, RZ, 0xc0, !PT ;  /* 0xffffffef11117812 */ /* 0x000fe200078ec0ff */
[----:B------:R-:W-:Y:S01]  /*1e6b0*/  FFMA.FTZ R168, R169, R252, 1.1641532182693481445e-10 ;  /* 0x2f000000a9a87423 */ /* 0x000fe200000100fc */
[----:B-----5:R-:W-:-:S04]  /*1e6c0*/  HADD2.F32 R169, -RZ, R148.H0_H0 ;  /* 0x20000094ffa97230 */ /* 0x020fc80000004100 */
[----:B------:R-:W-:Y:S01]  /*1e6d0*/  FSETP.GTU.FTZ.AND P2, PT, R168, R29, PT ;  /* 0x0000001da800720b */ /* 0x000fe20003f5c000 */
[----:B------:R-:W-:-:S05]  /*1e6e0*/  FMUL.FTZ R169, R169, R28 ;  /* 0x0000001ca9a97220 */ /* 0x000fca0000410000 */
[----:B------:R-:W-:Y:S01]  /*1e6f0*/  FSEL R168, R169, RZ, !P2 ;  /* 0x000000ffa9a87208 */ /* 0x000fe20005000000 */
[----:B------:R-:W-:Y:S01]  /*1e700*/  @P1 HADD2.F32 R169, -RZ, R36.H0_H0 ;  /* 0x20000024ffa91230 */ /* 0x000fe20000004100 */
[----:B------:R-:W-:-:S04]  /*1e710*/  PLOP3.LUT P2, PT, P2, PT, PT, 0x8, 0x80 ;  /* 0x000000000080781c */ /* 0x000fc8000174e170 */
[----:B------:R-:W-:Y:S01]  /*1e720*/  @P1 FADD.FTZ R168, R169, R168 ;  /* 0x000000a8a9a81221 */ /* 0x000fe20000010000 */
[----:B------:R-:W-:-:S04]  /*1e730*/  MOV R169, R184 ;  /* 0x000000b800a97202 */ /* 0x000fc80000000f00 */
[----:B------:R-:W-:-:S04]  /*1e740*/  F2FP.F16.F32.PACK_AB R177, RZ, R168 ;  /* 0x000000a8ffb1723e */ /* 0x000fc800000000ff */
        /* <DEDUP_REMOVED lines=10> */
.L_x_15139:
        /* <DEDUP_REMOVED lines=13> */
.L_x_15141:
[----:B------:R-:W-:Y:S05]  /*1e8c0*/  BSYNC.RECONVERGENT B2 ;  /* 0x0000000000027941 */ /* 0x000fea0003800200 */
.L_x_15140:
        /* <DEDUP_REMOVED lines=43> */
.L_x_15138:
[----:B------:R-:W-:Y:S05]  /*1eb80*/  BSYNC.RECONVERGENT B1 ;  /* 0x0000000000017941 */ /* 0x000fea0003800200 */
.L_x_15137:
[----:B------:R-:W-:Y:S01]  /*1eb90*/  I2FP.F32.U32 R169, R169 ;  /* 0x000000a900a97245 */ /* 0x000fe20000201000 */
[----:B------:R-:W-:Y:S01]  /*1eba0*/  BSSY.RECONVERGENT B1, `(.L_x_15142) ;  /* 0x0000051000017945 */ /* 0x000fe20003800200 */
[----:B------:R-:W-:Y:S01]  /*1ebb0*/  ISETP.NE.AND P3, PT, R171, 0x1, PT ;  /* 0x00000001ab00780c */ /* 0x000fe20003f65270 */
[----:B------:R-:W-:Y:S01]  /*1ebc0*/  IMAD.MOV.U32 R173, RZ, RZ, 0x2 ;  /* 0x00000002ffad7424 */ /* 0x000fe200078e00ff */
[----:B------:R-:W-:Y:S01]  /*1ebd0*/  LOP3.LUT R17, R17, 0xfffffff7, RZ, 0xc0, !PT ;  /* 0xfffffff711117812 */ /* 0x000fe200078ec0ff */
        /* <DEDUP_REMOVED lines=8> */
[----:B------:R-:W-:-:S04]  /*1ec60*/  IMAD.MOV.U32 R169, RZ, RZ, R184 ;  /* 0x000000ffffa97224 */ /* 0x000fc800078e00b8 */
[----:B------:R-:W-:-:S04]  /*1ec70*/  F2FP.F16.F32.PACK_AB R148, RZ, R170 ;  /* 0x000000aaff94723e */ /* 0x000fc800000000ff */
        /* <DEDUP_REMOVED lines=10> */
.L_x_15144:
        /* <DEDUP_REMOVED lines=13> */
.L_x_15146:
[----:B------:R-:W-:Y:S05]  /*1edf0*/  BSYNC.RECONVERGENT B2 ;  /* 0x0000000000027941 */ /* 0x000fea0003800200 */
.L_x_15145:
        /* <DEDUP_REMOVED lines=43> */
.L_x_15143:
[----:B------:R-:W-:Y:S05]  /*1f0b0*/  BSYNC.RECONVERGENT B1 ;  /* 0x0000000000017941 */ /* 0x000fea0003800200 */
.L_x_15142:
[----:B------:R-:W-:Y:S01]  /*1f0c0*/  I2FP.F32.U32 R169, R169 ;  /* 0x000000a900a97245 */ /* 0x000fe20000201000 */
[----:B------:R-:W-:Y:S01]  /*1f0d0*/  BSSY.RECONVERGENT B1, `(.L_x_15147) ;  /* 0x0000051000017945 */ /* 0x000fe20003800200 */
[----:B------:R-:W-:Y:S01]  /*1f0e0*/  ISETP.NE.AND P3, PT, R173, 0x1, PT ;  /* 0x00000001ad00780c */ /* 0x000fe20003f65270 */
[----:B------:R-:W-:Y:S01]  /*1f0f0*/  HFMA2 R174, -RZ, RZ, 0, 1.1920928955078125e-07 ;  /* 0x00000002ffae7431 */ /* 0x000fe200000001ff */
[----:B------:R-:W-:Y:S01]  /*1f100*/  LOP3.LUT R17, R17, 0xfffffffb, RZ, 0xc0, !PT ;  /* 0xfffffffb11117812 */ /* 0x000fe200078ec0ff */
[----:B------:R-:W-:Y:S01]  /*1f110*/  FFMA.FTZ R172, R169, R252, 1.1641532182693481445e-10 ;  /* 0x2f000000a9ac7423 */ /* 0x000fe200000100fc */
[----:B------:R-:W-:Y:S02]  /*1f120*/  HADD2.F32 R169, -RZ, R149.H0_H0 ;  /* 0x20000095ffa97230 */ /* 0x000fe40000004100 */
[----:B------:R-:W-:Y:S02]  /*1f130*/  IMAD.MOV.U32 R171, RZ, RZ, R184 ;  /* 0x000000ffffab7224 */ /* 0x000fe400078e00b8 */
[----:B------:R-:W-:Y:S01]  /*1f140*/  FSETP.GTU.FTZ.AND P2, PT, R172, R29, PT ;  /* 0x0000001dac00720b */ /* 0x000fe20003f5c000 */
[----:B------:R-:W-:Y:S01]  /*1f150*/  FMUL.FTZ R169, R169, R28 ;  /* 0x0000001ca9a97220 */ /* 0x000fe20000410000 */
[----:B------:R-:W-:-:S04]  /*1f160*/  @P1 HADD2.F32 R172, -RZ, R37.H0_H0 ;  /* 0x20000025ffac1230 */ /* 0x000fc80000004100 */
        /* <DEDUP_REMOVED lines=14> */
.L_x_15149:
        /* <DEDUP_REMOVED lines=13> */
.L_x_15151:
[----:B------:R-:W-:Y:S05]  /*1f320*/  BSYNC.RECONVERGENT B2 ;  /* 0x0000000000027941 */ /* 0x000fea0003800200 */
.L_x_15150:
        /* <DEDUP_REMOVED lines=43> */
.L_x_15148:
[----:B------:R-:W-:Y:S05]  /*1f5e0*/  BSYNC.RECONVERGENT B1 ;  /* 0x0000000000017941 */ /* 0x000fea0003800200 */
.L_x_15147:
        /* <DEDUP_REMOVED lines=25> */
.L_x_15154:
        /* <DEDUP_REMOVED lines=13> */
.L_x_15156:
[----:B------:R-:W-:Y:S05]  /*1f850*/  BSYNC.RECONVERGENT B2 ;  /* 0x0000000000027941 */ /* 0x000fea0003800200 */
.L_x_15155:
        /* <DEDUP_REMOVED lines=43> */
.L_x_15153:
[----:B------:R-:W-:Y:S05]  /*1fb10*/  BSYNC.RECONVERGENT B1 ;  /* 0x0000000000017941 */ /* 0x000fea0003800200 */
.L_x_15152:
        /* <DEDUP_REMOVED lines=23> */
.L_x_15159:
        /* <DEDUP_REMOVED lines=13> */
.L_x_15161:
[----:B------:R-:W-:Y:S05]  /*1fd60*/  BSYNC.RECONVERGENT B2 ;  /* 0x0000000000027941 */ /* 0x000fea0003800200 */
.L_x_15160:
        /* <DEDUP_REMOVED lines=43> */
.L_x_15158:
[----:B------:R-:W-:Y:S05]  /*20020*/  BSYNC.RECONVERGENT B1 ;  /* 0x0000000000017941 */ /* 0x000fea0003800200 */
.L_x_15157:
        /* <DEDUP_REMOVED lines=23> */
.L_x_15164:
        /* <DEDUP_REMOVED lines=13> */
.L_x_15166:
[----:B------:R-:W-:Y:S05]  /*20270*/  BSYNC.RECONVERGENT B2 ;  /* 0x0000000000027941 */ /* 0x000fea0003800200 */
.L_x_15165:
        /* <DEDUP_REMOVED lines=43> */
.L_x_15163:
[----:B------:R-:W-:Y:S05]  /*20530*/  BSYNC.RECONVERGENT B1 ;  /* 0x0000000000017941 */ /* 0x000fea0003800200 */
.L_x_15162:
        /* <DEDUP_REMOVED lines=23> */
.L_x_15169:
        /* <DEDUP_REMOVED lines=13> */
.L_x_15171:
[----:B------:R-:W-:Y:S05]  /*20780*/  BSYNC.RECONVERGENT B2 ;  /* 0x0000000000027941 */ /* 0x000fea0003800200 */
.L_x_15170:
        /* <DEDUP_REMOVED lines=43> */
.L_x_15168:
[----:B------:R-:W-:Y:S05]  /*20a40*/  BSYNC.RECONVERGENT B1 ;  /* 0x0000000000017941 */ /* 0x000fea0003800200 */
.L_x_15167:
        /* <DEDUP_REMOVED lines=10> */
[----:B------:R-:W-:-:S03]  /*20af0*/  PLOP3.LUT P5, PT, P5, PT, PT, 0x8, 0x80 ;  /* 0x000000000080781c */ /* 0x000fc60002fae170 */
[----:B------:R-:W-:-:S05]  /*20b00*/  @P1 FADD.FTZ R175, R182, R175 ;  /* 0x000000afb6af1221 */ /* 0x000fca0000010000 */
[----:B------:R-:W-:-:S04]  /*20b10*/  F2FP.F16.F32.PACK_AB R151, RZ, R175 ;  /* 0x000000afff97723e */ /* 0x000fc800000000ff */
[----:B------:R-:W-:-:S07]  /*20b20*/  PRMT R151, R186, 0x5410, R151 ;  /* 0x00005410ba977816 */ /* 0x000fce0000000097 */
.L_x_15131:
        /* <DEDUP_REMOVED lines=15> */
[----:B0-----:R-:W-:-:S03]  /*20c20*/  IMAD.WIDE.U32 R150, R167, 0x8, R190 ;  /* 0x00000008a7967825 */ /* 0x001fc600078e00be */
[----:B------:R-:W-:Y:S02]  /*20c30*/  LOP3.LUT R149, R187, R182, RZ, 0xfc, !PT ;  /* 0x000000b6bb957212 */ /* 0x000fe400078efcff */
[----:B------:R-:W-:-:S04]  /*20c40*/  SEL R182, RZ, 0x1, !P6 ;  /* 0x00000001ffb67807 */ /* 0x000fc80007000000 */
        /* <DEDUP_REMOVED lines=23> */
.L_x_15172:
[----:B01----:R-:W0:Y:S01]  /*20dc0*/  @P1 LDC.64 R148, c[0x0][0x3a0] ;  /* 0x0000e800ff941b82 */ /* 0x003e220000000a00 */
[----:B------:R-:W-:-:S07]  /*20dd0*/  VIADD R177, R6, 0x80 ;  /* 0x0000008006b17836 */ /* 0x000fce0000000000 */
        /* <DEDUP_REMOVED lines=24> */
.L_x_15176:
        /* <DEDUP_REMOVED lines=13> */
.L_x_15178:
[----:B------:R-:W-:Y:S05]  /*21030*/  BSYNC.RECONVERGENT B2 ;  /* 0x0000000000027941 */ /* 0x000fea0003800200 */
.L_x_15177:
        /* <DEDUP_REMOVED lines=43> */
.L_x_15175:
[----:B------:R-:W-:Y:S05]  /*212f0*/  BSYNC.RECONVERGENT B1 ;  /* 0x0000000000017941 */ /* 0x000fea0003800200 */
.L_x_15174:
[----:B------:R-:W-:Y:S01]  /*21300*/  I2FP.F32.U32 R7, R7 ;  /* 0x0000000700077245 */ /* 0x000fe20000201000 */
[----:B------:R-:W-:Y:S01]  /*21310*/  BSSY.RECONVERGENT B1, `(.L_x_15179) ;  /* 0x000004e000017945 */ /* 0x000fe20003800200 */
[----:B------:R-:W-:Y:S01]  /*21320*/  ISETP.NE.AND P3, PT, R10, 0x1, PT ;  /* 0x000000010a00780c */ /* 0x000fe20003f65270 */
[----:B------:R-:W-:Y:S01]  /*21330*/  IMAD.MOV.U32 R11, RZ, RZ, 0x2 ;  /* 0x00000002ff0b7424 */ /* 0x000fe200078e00ff */
[----:B------:R-:W-:Y:S01]  /*21340*/  LOP3.LUT R17, R17, 0xffffffef, RZ, 0xc0, !PT ;  /* 0xffffffef11117812 */ /* 0x000fe200078ec0ff */
[----:B------:R-:W-:Y:S01]  /*21350*/  FFMA.FTZ R8, R7, R252, 1.1641532182693481445e-10 ;  /* 0x2f00000007087423 */ /* 0x000fe200000100fc */
[----:B-----5:R-:W-:Y:S01]  /*21360*/  HADD2.F32 R7, -RZ, R148.H0_H0 ;  /* 0x20000094ff077230 */ /* 0x020fe20000004100 */
        /* <DEDUP_REMOVED lines=15> */
.L_x_15181:
        /* <DEDUP_REMOVED lines=13> */
.L_x_15183:
[----:B------:R-:W-:Y:S05]  /*21530*/  BSYNC.RECONVERGENT B2 ;  /* 0x0000000000027941 */ /* 0x000fea0003800200 */
.L_x_15182:
        /* <DEDUP_REMOVED lines=43> */
.L_x_15180:
[----:B------:R-:W-:Y:S05]  /*217f0*/  BSYNC.RECONVERGENT B1 ;  /* 0x0000000000017941 */ /* 0x000fea0003800200 */
.L_x_15179:
[----:B------:R-:W-:Y:S01]  /*21800*/  I2FP.F32.U32 R9, R9 ;  /* 0x0000000900097245 */ /* 0x000fe20000201000 */
[----:B------:R-:W-:Y:S01]  /*21810*/  @P1 HADD2.F32 R176, -RZ, R36.H0_H0 ;  /* 0x20000024ffb01230 */ /* 0x000fe20000004100 */
[----:B------:R-:W-:Y:S01]  /*21820*/  ISETP.NE.AND P3, PT, R11, 0x1, PT ;  /* 0x000000010b00780c */ /* 0x000fe20003f65270 */
[----:B------:R-:W-:Y:S01]  /*21830*/  BSSY.RECONVERGENT B1, `(.L_x_15184) ;  /* 0x000004f000017945 */ /* 0x000fe20003800200 */
[----:B------:R-:W-:Y:S02]  /*21840*/  IMAD.MOV.U32 R12, RZ, RZ, 0x2 ;  /* 0x00000002ff0c7424 */ /* 0x000fe400078e00ff */
[----:B------:R-:W-:Y:S01]  /*21850*/  FFMA.FTZ R8, R9, R252, 1.1641532182693481445e-10 ;  /* 0x2f00000009087423 */ /* 0x000fe200000100fc */
[----:B------:R-:W-:-:S04]  /*21860*/  HADD2.F32 R9, -RZ, R40.H0_H0 ;  /* 0x20000028ff097230 */ /* 0x000fc80000004100 */
[----:B------:R-:W-:Y:S01]  /*21870*/  FSETP.GTU.FTZ.AND P2, PT, R8, R29, PT ;  /* 0x0000001d0800720b */ /* 0x000fe20003f5c000 */
[----:B------:R-:W-:Y:S01]  /*21880*/  FMUL.FTZ R8, R9, R28 ;  /* 0x0000001c09087220 */ /* 0x000fe20000410000 */
[----:B------:R-:W-:-:S04]  /*21890*/  MOV R9, R184 ;  /* 0x000000b800097202 */ /* 0x000fc80000000f00 */
        /* <DEDUP_REMOVED lines=15> */
.L_x_15186:
        /* <DEDUP_REMOVED lines=13> */
.L_x_15188:
[----:B------:R-:W-:Y:S05]  /*21a60*/  BSYNC.RECONVERGENT B2 ;  /* 0x0000000000027941 */ /* 0x000fea0003800200 */
.L_x_15187:
        /* <DEDUP_REMOVED lines=40> */
[----:B------:R-:W-:Y:S01]  /*21cf0*/  LOP3.LUT R183, R10, UR27, R9, 0x96, !PT ;  /* 0x0000001b0ab77c12 */ /* 0x000fe2000f8e9609 */
[----:B------:R-:W-:Y:S02]  /*21d00*/  IMAD.MOV.U32 R9, RZ, RZ, R178 ;  /* 0x000000ffff097224 */ /* 0x000fe400078e00b2 */
[----:B------:R-:W-:-:S07]  /*21d10*/  IMAD.MOV.U32 R178, RZ, RZ, R8 ;  /* 0x000000ffffb27224 */ /* 0x000fce00078e0008 */
.L_x_15185:
[----:B------:R-:W-:Y:S05]  /*21d20*/  BSYNC.RECONVERGENT B1 ;  /* 0x0000000000017941 */ /* 0x000fea0003800200 */
.L_x_15184:
        /* <DEDUP_REMOVED lines=8> */
[----:B------:R-:W-:-:S03]  /*21db0*/  FMUL.FTZ R9, R9, R28 ;  /* 0x0000001c09097220 */ /* 0x000fc60000410000 */
[----:B------:R-:W-:Y:S02]  /*21dc0*/  PLOP3.LUT P4, PT, P2, PT, PT, 0x8, 0x80 ;  /* 0x000000000080781c */ /* 0x000fe4000178e170 */
[----:B------:R-:W-:Y:S01]  /*21dd0*/  FSEL R14, R9, RZ, !P2 ;  /* 0x000000ff090e7208 */ /* 0x000fe20005000000 */
        /* <DEDUP_REMOVED lines=11> */
.L_x_15191:
        /* <DEDUP_REMOVED lines=13> */
.L_x_15193:
[----:B------:R-:W-:Y:S05]  /*21f60*/  BSYNC.RECONVERGENT B2 ;  /* 0x0000000000027941 */ /* 0x000fea0003800200 */
.L_x_15192:
        /* <DEDUP_REMOVED lines=43> */
.L_x_15190:
[----:B------:R-:W-:Y:S05]  /*22220*/  BSYNC.RECONVERGENT B1 ;  /* 0x0000000000017941 */ /* 0x000fea0003800200 */
.L_x_15189:
[----:B------:R-:W-:Y:S01]  /*22230*/  I2FP.F32.U32 R9, R9 ;  /* 0x0000000900097245 */ /* 0x000fe20000201000 */
[----:B------:R-:W-:Y:S01]  /*22240*/  @P1 HADD2.F32 R179, -RZ, R36.H1_H1 ;  /* 0x30000024ffb31230 */ /* 0x000fe20000004100 */
[----:B------:R-:W-:Y:S01]  /*22250*/  ISETP.NE.AND P3, PT, R10, 0x1, PT ;  /* 0x000000010a00780c */ /* 0x000fe20003f65270 */
[----:B------:R-:W-:Y:S01]  /*22260*/  BSSY.RECONVERGENT B1, `(.L_x_15194) ;  /* 0x000004f000017945 */ /* 0x000fe20003800200 */
[----:B------:R-:W-:Y:S02]  /*22270*/  IMAD.MOV.U32 R13, RZ, RZ, 0x2 ;  /* 0x00000002ff0d7424 */ /* 0x000fe400078e00ff */
[----:B------:R-:W-:Y:S01]  /*22280*/  FFMA.FTZ R8, R9, R252, 1.1641532182693481445e-10 ;  /* 0x2f00000009087423 */ /* 0x000fe200000100fc */
[----:B------:R-:W-:-:S04]  /*22290*/  HADD2.F32 R9, -RZ, R40.H1_H1 ;  /* 0x30000028ff097230 */ /* 0x000fc80000004100 */
[----:B------:R-:W-:Y:S01]  /*222a0*/  FSETP.GTU.FTZ.AND P2, PT, R8, R29, PT ;  /* 0x0000001d0800720b */ /* 0x000fe20003f5c000 */
[----:B------:R-:W-:-:S03]  /*222b0*/  FMUL.FTZ R9, R9, R28 ;  /* 0x0000001c09097220 */ /* 0x000fc60000410000 */
[----:B------:R-:W-:Y:S02]  /*222c0*/  SEL R8, RZ, 0x1, P2 ;  /* 0x00000001ff087807 */ /* 0x000fe40001000000 */
[----:B------:R-:W-:-:S05]  /*222d0*/  FSEL R9, R9, RZ, !P2 ;  /* 0x000000ff09097208 */ /* 0x000fca0005000000 */
[----:B------:R-:W-:Y:S01]  /*222e0*/  FADD.FTZ R14, R14, R9 ;  /* 0x000000090e0e7221 */ /* 0x000fe20000010000 */
[----:B------:R-:W-:-:S03]  /*222f0*/  IMAD.MOV.U32 R9, RZ, RZ, R184 ;  /* 0x000000ffff097224 */ /* 0x000fc600078e00b8 */
        /* <DEDUP_REMOVED lines=12> */
.L_x_15196:
        /* <DEDUP_REMOVED lines=13> */
.L_x_15198:
[----:B------:R-:W-:Y:S05]  /*22490*/  BSYNC.RECONVERGENT B2 ;  /* 0x0000000000027941 */ /* 0x000fea0003800200 */
.L_x_15197:
        /* <DEDUP_REMOVED lines=43> */
.L_x_15195:
[----:B------:R-:W-:Y:S05]  /*22750*/  BSYNC.RECONVERGENT B1 ;  /* 0x0000000000017941 */ /* 0x000fea0003800200 */
.L_x_15194:
        /* <DEDUP_REMOVED lines=22> */
.L_x_15201:
        /* <DEDUP_REMOVED lines=13> */
.L_x_15203:
[----:B------:R-:W-:Y:S05]  /*22990*/  BSYNC.RECONVERGENT B2 ;  /* 0x0000000000027941 */ /* 0x000fea0003800200 */
.L_x_15202:
        /* <DEDUP_REMOVED lines=43> */
.L_x_15200:
[----:B------:R-:W-:Y:S05]  /*22c50*/  BSYNC.RECONVERGENT B1 ;  /* 0x0000000000017941 */ /* 0x000fea0003800200 */
.L_x_15199:
[----:B------:R-:W-:Y:S01]  /*22c60*/  I2FP.F32.U32 R11, R11 ;  /* 0x0000000b000b7245 */ /* 0x000fe20000201000 */
[----:B------:R-:W-:Y:S01]  /*22c70*/  @P1 HADD2.F32 R148, -RZ, R37.H0_H0 ;  /* 0x20000025ff941230 */ /* 0x000fe20000004100 */
[----:B------:R-:W-:Y:S01]  /*22c80*/  ISETP.NE.AND P3, PT, R12, 0x1, PT ;  /* 0x000000010c00780c */ /* 0x000fe20003f65270 */
[----:B------:R-:W-:Y:S01]  /*22c90*/  BSSY.RECONVERGENT B1, `(.L_x_15204) ;  /* 0x000004f000017945 */ /* 0x000fe20003800200 */
[----:B------:R-:W-:Y:S02]  /*22ca0*/  HFMA2 R13, -RZ, RZ, 0, 1.1920928955078125e-07 ;  /* 0x00000002ff0d7431 */ /* 0x000fe400000001ff */
[----:B------:R-:W-:Y:S01]  /*22cb0*/  FFMA.FTZ R10, R11, R252, 1.1641532182693481445e-10 ;  /* 0x2f0000000b0a7423 */ /* 0x000fe200000100fc */
[----:B------:R-:W-:-:S04]  /*22cc0*/  HADD2.F32 R11, -RZ, R41.H0_H0 ;  /* 0x20000029ff0b7230 */ /* 0x000fc80000004100 */
        /* <DEDUP_REMOVED lines=18> */
.L_x_15206:
        /* <DEDUP_REMOVED lines=13> */
.L_x_15208:
[----:B------:R-:W-:Y:S05]  /*22ec0*/  BSYNC.RECONVERGENT B2 ;  /* 0x0000000000027941 */ /* 0x000fea0003800200 */
.L_x_15207:
        /* <DEDUP_REMOVED lines=43> */
.L_x_15205:
[----:B------:R-:W-:Y:S05]  /*23180*/  BSYNC.RECONVERGENT B1 ;  /* 0x0000000000017941 */ /* 0x000fea0003800200 */
.L_x_15204:
        /* <DEDUP_REMOVED lines=22> */
.L_x_15211:
        /* <DEDUP_REMOVED lines=13> */
.L_x_15213:
[----:B------:R-:W-:Y:S05]  /*233c0*/  BSYNC.RECONVERGENT B2 ;  /* 0x0000000000027941 */ /* 0x000fea0003800200 */
.L_x_15212:
        /* <DEDUP_REMOVED lines=43> */
.L_x_15210:
[----:B------:R-:W-:Y:S05]  /*23680*/  BSYNC.RECONVERGENT B1 ;  /* 0x0000000000017941 */ /* 0x000fea0003800200 */
.L_x_15209:
        /* <DEDUP_REMOVED lines=25> */
.L_x_15216:
        /* <DEDUP_REMOVED lines=13> */
.L_x_15218:
[----:B------:R-:W-:Y:S05]  /*238f0*/  BSYNC.RECONVERGENT B2 ;  /* 0x0000000000027941 */ /* 0x000fea0003800200 */
.L_x_15217:
        /* <DEDUP_REMOVED lines=43> */
.L_x_15215:
[----:B------:R-:W-:Y:S05]  /*23bb0*/  BSYNC.RECONVERGENT B1 ;  /* 0x0000000000017941 */ /* 0x000fea0003800200 */
.L_x_15214:
[----:B------:R-:W-:Y:S01]  /*23bc0*/  I2FP.F32.U32 R11, R11 ;  /* 0x0000000b000b7245 */ /* 0x000fe20000201000 */
[----:B------:R-:W-:Y:S01]  /*23bd0*/  BSSY.RECONVERGENT B1, `(.L_x_15219) ;  /* 0x000004c000017945 */ /* 0x000fe20003800200 */
[----:B------:R-:W-:Y:S01]  /*23be0*/  ISETP.NE.AND P3, PT, R13, 0x1, PT ;  /* 0x000000010d00780c */ /* 0x000fe20003f65270 */
[----:B------:R-:W-:Y:S02]  /*23bf0*/  IMAD.MOV.U32 R14, RZ, RZ, R184 ;  /* 0x000000ffff0e7224 */ /* 0x000fe400078e00b8 */
[----:B------:R-:W-:Y:S01]  /*23c00*/  FFMA.FTZ R12, R11, R252, 1.1641532182693481445e-10 ;  /* 0x2f0000000b0c7423 */ /* 0x000fe200000100fc */
[----:B------:R-:W-:-:S04]  /*23c10*/  HADD2.F32 R11, -RZ, R150.H0_H0 ;  /* 0x20000096ff0b7230 */ /* 0x000fc80000004100 */
[----:B------:R-:W-:Y:S01]  /*23c20*/  FSETP.GTU.FTZ.AND P2, PT, R12, R29, PT ;  /* 0x0000001d0c00720b */ /* 0x000fe20003f5c000 */
[----:B------:R-:W-:Y:S01]  /*23c30*/  FMUL.FTZ R11, R11, R28 ;  /* 0x0000001c0b0b7220 */ /* 0x000fe20000410000 */
[----:B------:R-:W-:-:S04]  /*23c40*/  IMAD.MOV.U32 R12, RZ, RZ, 0x2 ;  /* 0x00000002ff0c7424 */ /* 0x000fc800078e00ff */
        /* <DEDUP_REMOVED lines=11> */
.L_x_15221:
        /* <DEDUP_REMOVED lines=13> */
.L_x_15223:
[----:B------:R-:W-:Y:S05]  /*23dd0*/  BSYNC.RECONVERGENT B2 ;  /* 0x0000000000027941 */ /* 0x000fea0003800200 */
.L_x_15222:
        /* <DEDUP_REMOVED lines=43> */
.L_x_15220:
[----:B------:R-:W-:Y:S05]  /*24090*/  BSYNC.RECONVERGENT B1 ;  /* 0x0000000000017941 */ /* 0x000fea0003800200 */
.L_x_15219:
[----:B------:R-:W-:Y:S01]  /*240a0*/  I2FP.F32.U32 R13, R14 ;  /* 0x0000000e000d7245 */ /* 0x000fe20000201000 */
[----:B------:R-:W-:Y:S01]  /*240b0*/  @P1 HADD2.F32 R186, -RZ, R38.H0_H0 ;  /* 0x20000026ffba1230 */ /* 0x000fe20000004100 */
[----:B------:R-:W-:Y:S01]  /*240c0*/  BSSY.RECONVERGENT B1, `(.L_x_15224) ;  /* 0x0000051000017945 */ /* 0x000fe20003800200 */
[----:B------:R-:W-:Y:S02]  /*240d0*/  IMAD.MOV.U32 R182, RZ, RZ, 0x2 ;  /* 0x00000002ffb67424 */ /* 0x000fe400078e00ff */
[----:B------:R-:W-:Y:S01]  /*240e0*/  FFMA.FTZ R14, R13, R252, 1.1641532182693481445e-10 ;  /* 0x2f0000000d0e7423 */ /* 0x000fe200000100fc */
[----:B------:R-:W-:-:S04]  /*240f0*/  HADD2.F32 R13, -RZ, R42.H0_H0 ;  /* 0x2000002aff0d7230 */ /* 0x000fc80000004100 */
[----:B------:R-:W-:Y:S01]  /*24100*/  FSETP.GTU.FTZ.AND P3, PT, R14, R29, PT ;  /* 0x0000001d0e00720b */ /* 0x000fe20003f7c000 */
[----:B------:R-:W-:-:S05]  /*24110*/  FMUL.FTZ R13, R13, R28 ;  /* 0x0000001c0d0d7220 */ /* 0x000fca0000410000 */
        /* <DEDUP_REMOVED lines=18> */
.L_x_15226:
        /* <DEDUP_REMOVED lines=13> */
.L_x_15228:
[----:B------:R-:W-:Y:S05]  /*24310*/  BSYNC.RECONVERGENT B2 ;  /* 0x0000000000027941 */ /* 0x000fea0003800200 */
.L_x_15227:
        /* <DEDUP_REMOVED lines=43> */
.L_x_15225:
[----:B------:R-:W-:Y:S05]  /*245d0*/  BSYNC.RECONVERGENT B1 ;  /* 0x0000000000017941 */ /* 0x000fea0003800200 */
.L_x_15224:
        /* <DEDUP_REMOVED lines=17> */
[----:B------:R-:W-:Y:S01]  /*246f0*/  @!P4 IMAD.MOV.U32 R13, RZ, RZ, R183 ;  /* 0x000000ffff0dc224 */ /* 0x000fe200078e00b7 */
[----:B------:R-:W-:Y:S01]  /*24700*/  @P4 MOV R13, R181 ;  /* 0x000000b5000d4202 */ /* 0x000fe20000000f00 */
[----:B------:R-:W-:Y:S06]  /*24710*/  BRA `(.L_x_15230) ;  /* 0x0000000000e47947 */ /* 0x000fec0003800000 */
.L_x_15231:
        /* <DEDUP_REMOVED lines=13> */
.L_x_15233:
[----:B------:R-:W-:Y:S05]  /*247f0*/  BSYNC.RECONVERGENT B2 ;  /* 0x0000000000027941 */ /* 0x000fea0003800200 */
.L_x_15232:
        /* <DEDUP_REMOVED lines=40> */
[----:B------:R-:W-:Y:S01]  /*24a80*/  IMAD.MOV.U32 R13, RZ, RZ, R178 ;  /* 0x000000ffff0d7224 */ /* 0x000fe200078e00b2 */
[----:B------:R-:W-:Y:S01]  /*24a90*/  MOV R178, R12 ;  /* 0x0000000c00b27202 */ /* 0x000fe20000000f00 */
[----:B------:R-:W-:-:S07]  /*24aa0*/  IMAD.MOV.U32 R180, RZ, RZ, RZ ;  /* 0x000000ffffb47224 */ /* 0x000fce00078e00ff */
.L_x_15230:
[----:B------:R-:W-:Y:S05]  /*24ab0*/  BSYNC.RECONVERGENT B1 ;  /* 0x0000000000017941 */ /* 0x000fea0003800200 */
.L_x_15229:
[----:B------:R-:W-:Y:S01]  /*24ac0*/  I2FP.F32.U32 R13, R13 ;  /* 0x0000000d000d7245 */ /* 0x000fe20000201000 */
[----:B------:R-:W-:Y:S01]  /*24ad0*/  BSSY.RECONVERGENT B1, `(.L_x_15234) ;  /* 0x0000050000017945 */ /* 0x000fe20003800200 */
[----:B------:R-:W-:-:S03]  /*24ae0*/  IMAD.MOV.U32 R182, RZ, RZ, 0x2 ;  /* 0x00000002ffb67424 */ /* 0x000fc600078e00ff */
        /* <DEDUP_REMOVED lines=8> */
[----:B------:R-:W-:-:S05]  /*24b70*/  @P1 HADD2.F32 R13, -RZ, R38.H1_H1 ;  /* 0x30000026ff0d1230 */ /* 0x000fca0000004100 */
        /* <DEDUP_REMOVED lines=13> */
.L_x_15236:
        /* <DEDUP_REMOVED lines=13> */
.L_x_15238:
[----:B------:R-:W-:Y:S05]  /*24d20*/  BSYNC.RECONVERGENT B2 ;  /* 0x0000000000027941 */ /* 0x000fea0003800200 */
.L_x_15237:
[----:B------:R-:W-:Y:S01]  /*24d30*/  LOP3.LUT R182, R5, UR7, R185, 0x96, !PT ;  /* 0x0000000705b67c12 */ /* 0x000fe2000f8e96b9 */
[----:B------:R-:W-:Y:S01]  /*24d40*/  IMAD.WIDE.U32 R180, R0, -0x326172a9, RZ ;  /* 0xcd9e8d5700b47825 */ /* 0x000fe200078e00ff */
[----:B------:R-:W-:-:S03]  /*24d50*/  MOV R13, R178 ;  /* 0x000000b2000d7202 */ /* 0x000fc60000000f00 */
        /* <DEDUP_REMOVED lines=36> */
[----:B------:R-:W-:-:S04]  /*24fa0*/  IMAD.WIDE.U32 R184, R185, -0x326172a9, RZ ;  /* 0xcd9e8d57b9b87825 */ /* 0x000fc800078e00ff */
[----:B------:R-:W-:Y:S01]  /*24fb0*/  HFMA2 R182, -RZ, RZ, 0, 0 ;  /* 0x00000000ffb67431 */ /* 0x000fe200000001ff */
[----:B------:R-:W-:-:S07]  /*24fc0*/  LOP3.LUT R181, R180, UR26, R185, 0x96, !PT ;  /* 0x0000001ab4b57c12 */ /* 0x000fce000f8e96b9 */
.L_x_15235:
[----:B------:R-:W-:Y:S05]  /*24fd0*/  BSYNC.RECONVERGENT B1 ;  /* 0x0000000000017941 */ /* 0x000fea0003800200 */
.L_x_15234:
[----:B------:R-:W-:Y:S01]  /*24fe0*/  I2FP.F32.U32 R13, R13 ;  /* 0x0000000d000d7245 */ /* 0x000fe20000201000 */
[----:B------:R-:W-:Y:S01]  /*24ff0*/  BSSY.RECONVERGENT B1, `(.L_x_15239) ;  /* 0x000004c000017945 */ /* 0x000fe20003800200 */
[----:B------:R-:W-:Y:S02]  /*25000*/  ISETP.NE.AND P5, PT, R182, 0x1, PT ;  /* 0x00000001b600780c */ /* 0x000fe40003fa5270 */
[----:B------:R-:W-:Y:S01]  /*25010*/  MOV R185, R184 ;  /* 0x000000b800b97202 */ /* 0x000fe20000000f00 */
        /* <DEDUP_REMOVED lines=16> */
.L_x_15241:
        /* <DEDUP_REMOVED lines=13> */
.L_x_15243:
[----:B------:R-:W-:Y:S05]  /*251f0*/  BSYNC.RECONVERGENT B2 ;  /* 0x0000000000027941 */ /* 0x000fea0003800200 */
.L_x_15242:
        /* <DEDUP_REMOVED lines=33> */
[----:B------:R-:W-:Y:S01]  /*25410*/  IMAD.WIDE.U32 R182, R183, -0x326172a9, RZ ;  /* 0xcd9e8d57b7b67825 */ /* 0x000fe200078e00ff */
[----:B------:R-:W-:-:S04]  /*25420*/  MOV R185, R178 ;  /* 0x000000b200b97202 */ /* 0x000fc80000000f00 */
[----:B------:R-:W-:-:S05]  /*25430*/  LOP3.LUT R180, R30, R180, R183, 0x96, !PT ;  /* 0x000000b41eb47212 */ /* 0x000fca00078e96b7 */
[----:B------:R-:W-:-:S04]  /*25440*/  IMAD.WIDE.U32 R180, R180, -0x2daee0ad, RZ ;  /* 0xd2511f53b4b47825 */ /* 0x000fc800078e00ff */
[----:B------:R-:W-:Y:S01]  /*25450*/  IMAD.MOV.U32 R178, RZ, RZ, R180 ;  /* 0x000000ffffb27224 */ /* 0x000fe200078e00b4 */
[----:B------:R-:W-:Y:S01]  /*25460*/  LOP3.LUT R183, R184, UR27, R181, 0x96, !PT ;  /* 0x0000001bb8b77c12 */ /* 0x000fe2000f8e96b5 */
[----:B------:R-:W-:-:S03]  /*25470*/  IMAD.WIDE.U32 R180, R187, -0x326172a9, RZ ;  /* 0xcd9e8d57bbb47825 */ /* 0x000fc600078e00ff */
[----:B------:R-:W-:Y:S01]  /*25480*/  MOV R184, R180 ;  /* 0x000000b400b87202 */ /* 0x000fe20000000f00 */
[----:B------:R-:W-:Y:S01]  /*25490*/  IMAD.MOV.U32 R180, RZ, RZ, RZ ;  /* 0x000000ffffb47224 */ /* 0x000fe200078e00ff */
[----:B------:R-:W-:-:S07]  /*254a0*/  LOP3.LUT R181, R182, UR26, R181, 0x96, !PT ;  /* 0x0000001ab6b57c12 */ /* 0x000fce000f8e96b5 */
.L_x_15240:
[----:B------:R-:W-:Y:S05]  /*254b0*/  BSYNC.RECONVERGENT B1 ;  /* 0x0000000000017941 */ /* 0x000fea0003800200 */
.L_x_15239:
[----:B------:R-:W-:Y:S01]  /*254c0*/  I2FP.F32.U32 R185, R185 ;  /* 0x000000b900b97245 */ /* 0x000fe20000201000 */
[----:B------:R-:W-:Y:S01]  /*254d0*/  @P1 HADD2.F32 R187, -RZ, R39.H0_H0 ;  /* 0x20000027ffbb1230 */ /* 0x000fe20000004100 */
[----:B------:R-:W-:Y:S03]  /*254e0*/  BSSY.RECONVERGENT B1, `(.L_x_15244) ;  /* 0x0000051000017945 */ /* 0x000fe60003800200 */
[----:B------:R-:W-:Y:S01]  /*254f0*/  FFMA.FTZ R182, R185, R252, 1.1641532182693481445e-10 ;  /* 0x2f000000b9b67423 */ /* 0x000fe200000100fc */
[----:B------:R-:W-:-:S04]  /*25500*/  HADD2.F32 R185, -RZ, R43.H0_H0 ;  /* 0x2000002bffb97230 */ /* 0x000fc80000004100 */
        /* <DEDUP_REMOVED lines=8> */
[----:B------:R-:W-:Y:S02]  /*25590*/  @!P1 MOV R187, R13 ;  /* 0x0000000d00bb9202 */ /* 0x000fe40000000f00 */
[----:B------:R-:W-:Y:S01]  /*255a0*/  PRMT R13, R182, 0x7610, R13 ;  /* 0x00007610b60d7816 */ /* 0x000fe2000000000d */
[----:B------:R-:W-:Y:S01]  /*255b0*/  IMAD.MOV.U32 R182, RZ, RZ, 0x2 ;  /* 0x00000002ffb67424 */ /* 0x000fe200078e00ff */
        /* <DEDUP_REMOVED lines=10> */
.L_x_15246:
        /* <DEDUP_REMOVED lines=13> */
.L_x_15248:
[----:B------:R-:W-:Y:S05]  /*25730*/  BSYNC.RECONVERGENT B2 ;  /* 0x0000000000027941 */ /* 0x000fea0003800200 */
.L_x_15247:
        /* <DEDUP_REMOVED lines=20> */
[----:B------:R-:W-:-:S05]  /*25880*/  IMAD.WIDE.U32 R184, R184, -0x2daee0ad, RZ ;  /* 0xd2511f53b8b87825 */ /* 0x000fca00078e00ff */
[----:B------:R-:W-:Y:S02]  /*25890*/  LOP3.LUT R181, R188, UR19, R185, 0x96, !PT ;  /* 0x00000013bcb57c12 */ /* 0x000fe4000f8e96b9 */
[----:B------:R-:W-:-:S03]  /*258a0*/  LOP3.LUT R188, R33, R180, R183, 0x96, !PT ;  /* 0x000000b421bc7212 */ /* 0x000fc600078e96b7 */
[----:B------:R-:W-:-:S04]  /*258b0*/  IMAD.WIDE.U32 R180, R181, -0x326172a9, RZ ;  /* 0xcd9e8d57b5b47825 */ /* 0x000fc800078e00ff */
[----:B------:R-:W-:-:S05]  /*258c0*/  IMAD.WIDE.U32 R188, R188, -0x2daee0ad, RZ ;  /* 0xd2511f53bcbc7825 */ /* 0x000fca00078e00ff */
[----:B------:R-:W-:Y:S02]  /*258d0*/  LOP3.LUT R183, R184, UR21, R189, 0x96, !PT ;  /* 0x00000015b8b77c12 */ /* 0x000fe4000f8e96bd */
[----:B------:R-:W-:-:S03]  /*258e0*/  LOP3.LUT R184, R32, R182, R181, 0x96, !PT ;  /* 0x000000b620b87212 */ /* 0x000fc600078e96b5 */
[----:B------:R-:W-:-:S04]  /*258f0*/  IMAD.WIDE.U32 R182, R183, -0x326172a9, RZ ;  /* 0xcd9e8d57b7b67825 */ /* 0x000fc800078e00ff */
[----:B------:R-:W-:Y:S01]  /*25900*/  IMAD.WIDE.U32 R184, R184, -0x2daee0ad, RZ ;  /* 0xd2511f53b8b87825 */ /* 0x000fe200078e00ff */
[----:B------:R-:W-:-:S04]  /*25910*/  LOP3.LUT R180, R180, UR22, R183, 0x96, !PT ;  /* 0x00000016b4b47c12 */ /* 0x000fc8000f8e96b7 */
[----:B------:R-:W-:Y:S01]  /*25920*/  LOP3.LUT R185, R188, UR23, R185, 0x96, !PT ;  /* 0x00000017bcb97c12 */ /* 0x000fe2000f8e96b9 */
        /* <DEDUP_REMOVED lines=8> */
[----:B------:R-:W-:-:S04]  /*259b0*/  IMAD.WIDE.U32 R180, R181, -0x326172a9, RZ ;  /* 0xcd9e8d57b5b47825 */ /* 0x000fc800078e00ff */
[----:B------:R-:W-:Y:S01]  /*259c0*/  IMAD.MOV.U32 R182, RZ, RZ, RZ ;  /* 0x000000ffffb67224 */ /* 0x000fe200078e00ff */
[----:B------:R-:W-:Y:S02]  /*259d0*/  LOP3.LUT R181, R184, UR26, R181, 0x96, !PT ;  /* 0x0000001ab8b57c12 */ /* 0x000fe4000f8e96b5 */
[----:B------:R-:W-:-:S07]  /*259e0*/  MOV R184, R180 ;  /* 0x000000b400b87202 */ /* 0x000fce0000000f00 */
.L_x_15245:
[----:B------:R-:W-:Y:S05]  /*259f0*/  BSYNC.RECONVERGENT B1 ;  /* 0x0000000000017941 */ /* 0x000fea0003800200 */
.L_x_15244:
        /* <DEDUP_REMOVED lines=15> */
[----:B------:R-:W-:Y:S01]  /*25af0*/  @!P6 MOV R180, 0x3 ;  /* 0x0000000300b4e802 */ /* 0x000fe20000000f00 */
[----:B------:R-:W-:Y:S01]  /*25b00*/  @P6 VIADD R180, R182, 0x1 ;  /* 0x00000001b6b46836 */ /* 0x000fe20000000000 */
[----:B------:R-:W-:Y:S01]  /*25b10*/  @!P6 MOV R185, R183 ;  /* 0x000000b700b9e202 */ /* 0x000fe20000000f00 */
[----:B------:R-:W-:Y:S01]  /*25b20*/  @P6 IMAD.MOV.U32 R185, RZ, RZ, R181 ;  /* 0x000000ffffb96224 */ /* 0x000fe200078e00b5 */
[----:B------:R-:W-:Y:S06]  /*25b30*/  BRA `(.L_x_15250) ;  /* 0x0000000000ec7947 */ /* 0x000fec0003800000 */
.L_x_15251:
[----:B------:R-:W-:Y:S01]  /*25b40*/  IADD3 R3, PT, PT, R3, 0x1, RZ ;  /* 0x0000000103037810 */ /* 0x000fe20007ffe0ff */
[----:B------:R-:W-:Y:S03]  /*25b50*/  BSSY.RECONVERGENT B2, `(.L_x_15252) ;  /* 0x000000d000027945 */ /* 0x000fe60003800200 */
        /* <DEDUP_REMOVED lines=9> */
[----:B------:R-:W-:Y:S02]  /*25bf0*/  @P0 IADD3 R181, PT, PT, R5, RZ, RZ ;  /* 0x000000ff05b50210 */ /* 0x000fe40007ffe0ff */
[----:B------:R-:W-:-:S03]  /*25c00*/  ISETP.NE.AND P0, PT, R180, RZ, PT ;  /* 0x000000ffb400720c */ /* 0x000fc60003f05270 */
[----:B------:R-:W-:-:S10]  /*25c10*/  @!P6 IMAD.MOV.U32 R5, RZ, RZ, R181 ;  /* 0x000000ffff05e224 */ /* 0x000fd400078e00b5 */
.L_x_15253:
[----:B------:R-:W-:Y:S05]  /*25c20*/  BSYNC.RECONVERGENT B2 ;  /* 0x0000000000027941 */ /* 0x000fea0003800200 */
.L_x_15252:
[----:B------:R-:W-:-:S04]  /*25c30*/  IMAD.WIDE.U32 R180, R0, -0x326172a9, RZ ;  /* 0xcd9e8d5700b47825 */ /* 0x000fc800078e00ff */
[----:B------:R-:W-:Y:S01]  /*25c40*/  IMAD.WIDE.U32 R182, R3, -0x2daee0ad, RZ ;  /* 0xd2511f5303b67825 */ /* 0x000fe200078e00ff */
[----:B------:R-:W-:-:S04]  /*25c50*/  LOP3.LUT R184, R4, UR6, R181, 0x96, !PT ;  /* 0x0000000604b87c12 */ /* 0x000fc8000f8e96b5 */
        /* <DEDUP_REMOVED lines=35> */
[----:B------:R-:W-:Y:S01]  /*25e90*/  IMAD.MOV.U32 R184, RZ, RZ, R30 ;  /* 0x000000ffffb87224 */ /* 0x000fe200078e001e */
[----:B------:R-:W-:Y:S01]  /*25ea0*/  LOP3.LUT R181, R180, UR26, R31, 0x96, !PT ;  /* 0x0000001ab4b57c12 */ /* 0x000fe2000f8e961f */
[----:B------:R-:W-:-:S04]  /*25eb0*/  IMAD.WIDE.U32 R30, R32, -0x2daee0ad, RZ ;  /* 0xd2511f53201e7825 */ /* 0x000fc800078e00ff */
[----:B------:R-:W-:Y:S02]  /*25ec0*/  HFMA2 R180, -RZ, RZ, 0, 0 ;  /* 0x00000000ffb47431 */ /* 0x000fe400000001ff */
[----:B------:R-:W-:Y:S01]  /*25ed0*/  IMAD.MOV.U32 R178, RZ, RZ, R30 ;  /* 0x000000ffffb27224 */ /* 0x000fe200078e001e */
[----:B------:R-:W-:-:S07]  /*25ee0*/  LOP3.LUT R183, R26, UR27, R31, 0x96, !PT ;  /* 0x0000001b1ab77c12 */ /* 0x000fce000f8e961f */
.L_x_15250:
[----:B------:R-:W-:Y:S05]  /*25ef0*/  BSYNC.RECONVERGENT B1 ;  /* 0x0000000000017941 */ /* 0x000fea0003800200 */
.L_x_15249:
[----:B------:R-:W-:Y:S01]  /*25f00*/  I2FP.F32.U32 R27, R185 ;  /* 0x000000b9001b7245 */ /* 0x000fe20000201000 */
[----:B------:R-:W-:Y:S01]  /*25f10*/  @P1 HADD2.F32 R32, -RZ, R39.H1_H1 ;  /* 0x30000027ff201230 */ /* 0x000fe20000004100 */
[----:B------:R-:W-:-:S03]  /*25f20*/  PRMT R30, R191, 0x5410, R14 ;  /* 0x00005410bf1e7816 */ /* 0x000fc6000000000e */
[----:B------:R-:W-:Y:S01]  /*25f30*/  FFMA.FTZ R252, R27, R252, 1.1641532182693481445e-10 ;  /* 0x2f0000001bfc7423 */ /* 0x000fe200000100fc */
[----:B------:R-:W-:-:S04]  /*25f40*/  HADD2.F32 R27, -RZ, R43.H1_H1 ;  /* 0x3000002bff1b7230 */ /* 0x000fc80000004100 */
[----:B------:R-:W-:Y:S01]  /*25f50*/  FSETP.GTU.FTZ.AND P6, PT, R252, R29, PT ;  /* 0x0000001dfc00720b */ /* 0x000fe20003fdc000 */
[----:B------:R-:W-:Y:S01]  /*25f60*/  FMUL.FTZ R26, R27, R28 ;  /* 0x0000001c1b1a7220 */ /* 0x000fe20000410000 */
[----:B------:R-:W-:Y:S02]  /*25f70*/  PRMT R29, R193, 0x5410, R192 ;  /* 0x00005410c11d7816 */ /* 0x000fe400000000c0 */
[----:B------:R-:W-:Y:S02]  /*25f80*/  PRMT R28, R195, 0x5410, R194 ;  /* 0x00005410c31c7816 */ /* 0x000fe400000000c2 */
[----:B------:R-:W-:-:S05]  /*25f90*/  FSEL R26, R26, RZ, !P6 ;  /* 0x000000ff1a1a7208 */ /* 0x000fca0007000000 */
[----:B------:R-:W-:Y:S01]  /*25fa0*/  FADD.FTZ R151, R151, R26 ;  /* 0x0000001a97977221 */ /* 0x000fe20000010000 */
[----:B------:R-:W-:-:S03]  /*25fb0*/  SEL R26, RZ, 0x1, P6 ;  /* 0x00000001ff1a7807 */ /* 0x000fc60003000000 */
[--C-:B------:R-:W-:Y:S01]  /*25fc0*/  @P1 FADD.FTZ R32, R32, R151.reuse ;  /* 0x0000009720201221 */ /* 0x100fe20000010000 */
[----:B------:R-:W-:Y:S01]  /*25fd0*/  @!P1 IMAD.MOV.U32 R32, RZ, RZ, R151 ;  /* 0x000000ffff209224 */ /* 0x000fe200078e0097 */
[----:B------:R-:W-:-:S04]  /*25fe0*/  PRMT R14, R26, 0x7610, R14 ;  /* 0x000076101a0e7816 */ /* 0x000fc8000000000e */
[----:B------:R-:W-:-:S04]  /*25ff0*/  F2FP.F16.F32.PACK_AB R31, RZ, R32 ;  /* 0x00000020ff1f723e */ /* 0x000fc800000000ff */
[----:B------:R-:W-:Y:S01]  /*26000*/  PRMT R31, R190, 0x5410, R31 ;  /* 0x00005410be1f7816 */ /* 0x000fe2000000001f */
[----:B------:R-:W-:Y:S06]  /*26010*/  BRA `(.L_x_15254) ;  /* 0x0000002800507947 */ /* 0x000fec0003800000 */
.L_x_15173:
[----:B------:R-:W-:Y:S01]  /*26020*/  ISETP.NE.AND P2, PT, R180, 0x1, PT ;  /* 0x00000001b400780c */ /* 0x000fe20003f45270 */
[----:B------:R-:W-:Y:S01]  /*26030*/  BSSY.RECONVERGENT B1, `(.L_x_15255) ;  /* 0x0000047000017945 */ /* 0x000fe20003800200 */
[----:B------:R-:W-:Y:S01]  /*26040*/  MOV R185, 0x2 ;  /* 0x0000000200b97802 */ /* 0x000fe20000000f00 */
[----:B------:R-:W-:Y:S01]  /*26050*/  IMAD.MOV.U32 R179, RZ, RZ, R184 ;  /* 0x000000ffffb37224 */ /* 0x000fe200078e00b8 */
[----:B------:R-:W-:-:S09]  /*26060*/  MOV R178, R176 ;  /* 0x000000b000b27202 */ /* 0x000fd20000000f00 */
[----:B------:R-:W-:Y:S05]  /*26070*/  @!P2 BRA `(.L_x_15256) ;  /* 0x000000040008a947 */ /* 0x000fea0003800000 */
[----:B------:R-:W-:-:S13]  /*26080*/  ISETP.NE.AND P2, PT, R180, 0x3, PT ;  /* 0x00000003b400780c */ /* 0x000fda0003f45270 */
[----:B------:R-:W-:Y:S05]  /*26090*/  @!P2 BRA `(.L_x_15257) ;  /* 0x000000000020a947 */ /* 0x000fea0003800000 */
[----:B------:R-:W-:-:S13]  /*260a0*/  ISETP.NE.AND P2, PT, R180, 0x2, PT ;  /* 0x00000002b400780c */ /* 0x000fda0003f45270 */
[----:B------:R-:W-:Y:S01]  /*260b0*/  @!P2 IMAD.MOV.U32 R185, RZ, RZ, 0x3 ;  /* 0x00000003ffb9a424 */ /* 0x000fe200078e00ff */
[----:B------:R-:W-:Y:S01]  /*260c0*/  @P2 IADD3 R185, PT, PT, R180, 0x1, RZ ;  /* 0x00000001b4b92810 */ /* 0x000fe20007ffe0ff */
[----:B------:R-:W-:Y:S01]  /*260d0*/  @!P2 IMAD.MOV.U32 R178, RZ, RZ, R176 ;  /* 0x000000ffffb2a224 */ /* 0x000fe200078e00b0 */
[----:B------:R-:W-:Y:S01]  /*260e0*/  @P2 MOV R178, R176 ;  /* 0x000000b000b22202 */ /* 0x000fe20000000f00 */
[----:B------:R-:W-:Y:S01]  /*260f0*/  @!P2 IMAD.MOV.U32 R179, RZ, RZ, R183 ;  /* 0x000000ffffb3a224 */ /* 0x000fe200078e00b7 */
[----:B------:R-:W-:Y:S01]  /*26100*/  @P2 MOV R179, R181 ;  /* 0x000000b500b32202 */ /* 0x000fe20000000f00 */
[----:B------:R-:W-:Y:S06]  /*26110*/  BRA `(.L_x_15256) ;  /* 0x0000000000e07947 */ /* 0x000fec0003800000 */
.L_x_15257:
        /* <DEDUP_REMOVED lines=13> */
.L_x_15259:
[----:B------:R-:W-:Y:S05]  /*261f0*/  BSYNC.RECONVERGENT B2 ;  /* 0x0000000000027941 */ /* 0x000fea0003800200 */
.L_x_15258:
        /* <DEDUP_REMOVED lines=41> */
[----:B------:R-:W-:-:S07]  /*26490*/  IMAD.MOV.U32 R179, RZ, RZ, R176 ;  /* 0x000000ffffb37224 */ /* 0x000fce00078e00b0 */
.L_x_15256:
[----:B------:R-:W-:Y:S05]  /*264a0*/  BSYNC.RECONVERGENT B1 ;  /* 0x0000000000017941 */ /* 0x000fea0003800200 */
.L_x_15255:
        /* <DEDUP_REMOVED lines=25> */
.L_x_15262:
        /* <DEDUP_REMOVED lines=13> */
.L_x_15264:
[----:B------:R-:W-:Y:S05]  /*26710*/  BSYNC.RECONVERGENT B2 ;  /* 0x0000000000027941 */ /* 0x000fea0003800200 */
.L_x_15263:
        /* <DEDUP_REMOVED lines=40> */
[----:B------:R-:W-:Y:S01]  /*269a0*/  MOV R178, R182 ;  /* 0x000000b600b27202 */ /* 0x000fe20000000f00 */
[----:B------:R-:W-:Y:S01]  /*269b0*/  IMAD.MOV.U32 R182, RZ, RZ, RZ ;  /* 0x000000ffffb67224 */ /* 0x000fe200078e00ff */
[----:B------:R-:W-:-:S07]  /*269c0*/  LOP3.LUT R183, R180, UR27, R183, 0x96, !PT ;  /* 0x0000001bb4b77c12 */ /* 0x000fce000f8e96b7 */
.L_x_15261:
[----:B------:R-:W-:Y:S05]  /*269d0*/  BSYNC.RECONVERGENT B1 ;  /* 0x0000000000017941 */ /* 0x000fea0003800200 */
.L_x_15260:
[----:B------:R-:W-:Y:S01]  /*269e0*/  I2FP.F32.U32 R179, R179 ;  /* 0x000000b300b37245 */ /* 0x000fe20000201000 */
[----:B------:R-:W-:Y:S01]  /*269f0*/  BSSY.RECONVERGENT B1, `(.L_x_15265) ;  /* 0x0000051000017945 */ /* 0x000fe20003800200 */
[----:B------:R-:W-:Y:S02]  /*26a00*/  ISETP.NE.AND P3, PT, R182, 0x1, PT ;  /* 0x00000001b600780c */ /* 0x000fe40003f65270 */
[----:B------:R-:W-:Y:S01]  /*26a10*/  LOP3.LUT R17, R17, 0xfffffff7, RZ, 0xc0, !PT ;  /* 0xfffffff711117812 */ /* 0x000fe200078ec0ff */
[----:B------:R-:W-:Y:S01]  /*26a20*/  FFMA.FTZ R180, R179, R252, 1.1641532182693481445e-10 ;  /* 0x2f000000b3b47423 */ /* 0x000fe200000100fc */
[----:B------:R-:W-:Y:S02]  /*26a30*/  HADD2.F32 R179, -RZ, R148.H1_H1 ;  /* 0x30000094ffb37230 */ /* 0x000fe40000004100 */
[----:B------:R-:W-:Y:S02]  /*26a40*/  @P1 HADD2.F32 R148, -RZ, R36.H1_H1 ;  /* 0x30000024ff941230 */ /* 0x000fe40000004100 */
[----:B------:R-:W-:Y:S01]  /*26a50*/  FSETP.GTU.FTZ.AND P2, PT, R180, R29, PT ;  /* 0x0000001db400720b */ /* 0x000fe20003f5c000 */
[----:B------:R-:W-:Y:S01]  /*26a60*/  FMUL.FTZ R179, R179, R28 ;  /* 0x0000001cb3b37220 */ /* 0x000fe20000410000 */
[----:B------:R-:W-:-:S04]  /*26a70*/  HFMA2 R180, -RZ, RZ, 0, 1.1920928955078125e-07 ;  /* 0x00000002ffb47431 */ /* 0x000fc800000001ff */
        /* <DEDUP_REMOVED lines=15> */
.L_x_15267:
        /* <DEDUP_REMOVED lines=13> */
.L_x_15269:
[----:B------:R-:W-:Y:S05]  /*26c40*/  BSYNC.RECONVERGENT B2 ;  /* 0x0000000000027941 */ /* 0x000fea0003800200 */
.L_x_15268:
        /* <DEDUP_REMOVED lines=42> */
[----:B------:R-:W-:-:S07]  /*26ef0*/  HFMA2 R180, -RZ, RZ, 0, 0 ;  /* 0x00000000ffb47431 */ /* 0x000fce00000001ff */
.L_x_15266:
[----:B------:R-:W-:Y:S05]  /*26f00*/  BSYNC.RECONVERGENT B1 ;  /* 0x0000000000017941 */ /* 0x000fea0003800200 */
.L_x_15265:
[----:B------:R-:W-:Y:S01]  /*26f10*/  I2FP.F32.U32 R185, R148 ;  /* 0x0000009400b97245 */ /* 0x000fe20000201000 */
[----:B------:R-:W-:Y:S01]  /*26f20*/  BSSY.RECONVERGENT B1, `(.L_x_15270) ;  /* 0x0000050000017945 */ /* 0x000fe20003800200 */
[----:B------:R-:W-:Y:S02]  /*26f30*/  ISETP.NE.AND P3, PT, R180, 0x1, PT ;  /* 0x00000001b400780c */ /* 0x000fe40003f65270 */
[----:B------:R-:W-:Y:S01]  /*26f40*/  LOP3.LUT R17, R17, 0xfffffffb, RZ, 0xc0, !PT ;  /* 0xfffffffb11117812 */ /* 0x000fe200078ec0ff */
[----:B------:R-:W-:Y:S01]  /*26f50*/  FFMA.FTZ R148, R185, R252, 1.1641532182693481445e-10 ;  /* 0x2f000000b9947423 */ /* 0x000fe200000100fc */
[----:B------:R-:W-:Y:S01]  /*26f60*/  HADD2.F32 R185, -RZ, R149.H0_H0 ;  /* 0x20000095ffb97230 */ /* 0x000fe20000004100 */
[----:B------:R-:W-:-:S03]  /*26f70*/  MOV R186, R184 ;  /* 0x000000b800ba7202 */ /* 0x000fc60000000f00 */
[----:B------:R-:W-:Y:S01]  /*26f80*/  FSETP.GTU.FTZ.AND P2, PT, R148, R29, PT ;  /* 0x0000001d9400720b */ /* 0x000fe20003f5c000 */
[----:B------:R-:W-:-:S05]  /*26f90*/  FMUL.FTZ R185, R185, R28 ;  /* 0x0000001cb9b97220 */ /* 0x000fca0000410000 */
[----:B------:R-:W-:Y:S01]  /*26fa0*/  FSEL R148, R185, RZ, !P2 ;  /* 0x000000ffb9947208 */ /* 0x000fe20005000000 */
[----:B------:R-:W-:Y:S01]  /*26fb0*/  @P1 HADD2.F32 R185, -RZ, R37.H0_H0 ;  /* 0x20000025ffb91230 */ /* 0x000fe20000004100 */
[----:B------:R-:W-:-:S04]  /*26fc0*/  PLOP3.LUT P2, PT, P2, PT, PT, 0x8, 0x80 ;  /* 0x000000000080781c */ /* 0x000fc8000174e170 */
[----:B------:R-:W-:Y:S01]  /*26fd0*/  @P1 FADD.FTZ R148, R185, R148 ;  /* 0x00000094b9941221 */ /* 0x000fe20000010000 */
[----:B------:R-:W-:-:S04]  /*26fe0*/  IMAD.MOV.U32 R185, RZ, RZ, 0x2 ;  /* 0x00000002ffb97424 */ /* 0x000fc800078e00ff */
        /* <DEDUP_REMOVED lines=11> */
.L_x_15272:
        /* <DEDUP_REMOVED lines=13> */
.L_x_15274:
[----:B------:R-:W-:Y:S05]  /*27170*/  BSYNC.RECONVERGENT B2 ;  /* 0x0000000000027941 */ /* 0x000fea0003800200 */
.L_x_15273:
        /* <DEDUP_REMOVED lines=41> */
[----:B------:R-:W-:-:S07]  /*27410*/  HFMA2 R185, -RZ, RZ, 0, 0 ;  /* 0x00000000ffb97431 */ /* 0x000fce00000001ff */
.L_x_15271:
[----:B------:R-:W-:Y:S05]  /*27420*/  BSYNC.RECONVERGENT B1 ;  /* 0x0000000000017941 */ /* 0x000fea0003800200 */
.L_x_15270:
        /* <DEDUP_REMOVED lines=25> */
.L_x_15277:
        /* <DEDUP_REMOVED lines=13> */
.L_x_15279:
[----:B------:R-:W-:Y:S05]  /*27690*/  BSYNC.RECONVERGENT B2 ;  /* 0x0000000000027941 */ /* 0x000fea0003800200 */
.L_x_15278:
        /* <DEDUP_REMOVED lines=38> */
[----:B------:R-:W-:Y:S02]  /*27900*/  LOP3.LUT R181, R180, UR26, R185, 0x96, !PT ;  /* 0x0000001ab4b57c12 */ /* 0x000fe4000f8e96b9 */
[----:B------:R-:W-:Y:S01]  /*27910*/  MOV R180, R178 ;  /* 0x000000b200b47202 */ /* 0x000fe20000000f00 */
[----:B------:R-:W-:Y:S02]  /*27920*/  IMAD.MOV.U32 R178, RZ, RZ, R182 ;  /* 0x000000ffffb27224 */ /* 0x000fe400078e00b6 */
[----:B------:R-:W-:-:S07]  /*27930*/  HFMA2 R182, -RZ, RZ, 0, 0 ;  /* 0x00000000ffb67431 */ /* 0x000fce00000001ff */
.L_x_15276:
[----:B------:R-:W-:Y:S05]  /*27940*/  BSYNC.RECONVERGENT B1 ;  /* 0x0000000000017941 */ /* 0x000fea0003800200 */
.L_x_15275:
        /* <DEDUP_REMOVED lines=23> */
.L_x_15282:
        /* <DEDUP_REMOVED lines=13> */
.L_x_15284:
[----:B------:R-:W-:Y:S05]  /*27b90*/  BSYNC.RECONVERGENT B2 ;  /* 0x0000000000027941 */ /* 0x000fea0003800200 */
.L_x_15283:
        /* <DEDUP_REMOVED lines=40> */
[----:B------:R-:W-:Y:S02]  /*27e20*/  LOP3.LUT R181, R184, UR26, R181, 0x96, !PT ;  /* 0x0000001ab8b57c12 */ /* 0x000fe4000f8e96b5 */
[----:B------:R-:W-:Y:S01]  /*27e30*/  MOV R184, R180 ;  /* 0x000000b400b87202 */ /* 0x000fe20000000f00 */
[----:B------:R-:W-:-:S07]  /*27e40*/  IMAD.MOV.U32 R180, RZ, RZ, RZ ;  /* 0x000000ffffb47224 */ /* 0x000fce00078e00ff */
.L_x_15281:
[----:B------:R-:W-:Y:S05]  /*27e50*/  BSYNC.RECONVERGENT B1 ;  /* 0x0000000000017941 */ /* 0x000fea0003800200 */
.L_x_15280:
[----:B------:R-:W-:Y:S01]  /*27e60*/  I2FP.F32.U32 R185, R185 ;  /* 0x000000b900b97245 */ /* 0x000fe20000201000 */
[----:B------:R-:W-:Y:S01]  /*27e70*/  HADD2.F32 R187, -RZ, R150.H1_H1 ;  /* 0x30000096ffbb7230 */ /* 0x000fe20000004100 */
[----:B------:R-:W-:Y:S01]  /*27e80*/  ISETP.NE.AND P4, PT, R180, 0x1, PT ;  /* 0x00000001b400780c */ /* 0x000fe20003f85270 */
[----:B------:R-:W-:Y:S01]  /*27e90*/  BSSY.RECONVERGENT B1, `(.L_x_15285) ;  /* 0x000004d000017945 */ /* 0x000fe20003800200 */
[----:B------:R-:W-:Y:S02]  /*27ea0*/  IMAD.MOV.U32 R182, RZ, RZ, R184 ;  /* 0x000000ffffb67224 */ /* 0x000fe400078e00b8 */
[----:B------:R-:W-:Y:S01]  /*27eb0*/  FFMA.FTZ R150, R185, R252, 1.1641532182693481445e-10 ;  /* 0x2f000000b9967423 */ /* 0x000fe200000100fc */
[----:B------:R-:W-:Y:S01]  /*27ec0*/  FMUL.FTZ R187, R187, R28 ;  /* 0x0000001cbbbb7220 */ /* 0x000fe20000410000 */
[----:B------:R-:W-:-:S03]  /*27ed0*/  @P1 HADD2.F32 R185, -RZ, R38.H1_H1 ;  /* 0x30000026ffb91230 */ /* 0x000fc60000004100 */
[----:B------:R-:W-:-:S04]  /*27ee0*/  FSETP.GTU.FTZ.AND P3, PT, R150, R29, PT ;  /* 0x0000001d9600720b */ /* 0x000fc80003f7c000 */
[----:B------:R-:W-:Y:S02]  /*27ef0*/  FSEL R150, R187, RZ, !P3 ;  /* 0x000000ffbb967208 */ /* 0x000fe40005800000 */
        /* <DEDUP_REMOVED lines=13> */
.L_x_15287:
        /* <DEDUP_REMOVED lines=13> */
.L_x_15289:
[----:B------:R-:W-:Y:S05]  /*280a0*/  BSYNC.RECONVERGENT B2 ;  /* 0x0000000000027941 */ /* 0x000fea0003800200 */
.L_x_15288:
[----:B------:R-:W-:Y:S01]  /*280b0*/  LOP3.LUT R184, R5, UR7, R181, 0x96, !PT ;  /* 0x0000000705b87c12 */ /* 0x000fe2000f8e96b5 */
[----:B------:R-:W-:-:S04]  /*280c0*/  IMAD.WIDE.U32 R182, R0, -0x326172a9, RZ ;  /* 0xcd9e8d5700b67825 */ /* 0x000fc800078e00ff */
[----:B------:R-:W-:Y:S01]  /*280d0*/  IMAD.WIDE.U32 R184, R184, -0x326172a9, RZ ;  /* 0xcd9e8d57b8b87825 */ /* 0x000fe200078e00ff */
[----:B------:R-:W-:-:S04]  /*280e0*/  LOP3.LUT R183, R4, UR6, R183, 0x96, !PT ;  /* 0x0000000604b77c12 */ /* 0x000fc8000f8e96b7 */
[----:B------:R-:W-:Y:S01]  /*280f0*/  LOP3.LUT R181, R182, UR12, R185, 0x96, !PT ;  /* 0x0000000cb6b57c12 */ /* 0x000fe2000f8e96b9 */
[----:B------:R-:W-:-:S05]  /*28100*/  IMAD.WIDE.U32 R182, R183, -0x2daee0ad, RZ ;  /* 0xd2511f53b7b67825 */ /* 0x000fca00078e00ff */
[----:B------:R-:W-:Y:S01]  /*28110*/  LOP3.LUT R188, R26, R180, R183, 0x96, !PT ;  /* 0x000000b41abc7212 */ /* 0x000fe200078e96b7 */
[----:B------:R-:W-:-:S04]  /*28120*/  IMAD.WIDE.U32 R180, R181, -0x2daee0ad, RZ ;  /* 0xd2511f53b5b47825 */ /* 0x000fc800078e00ff */
[----:B------:R-:W-:Y:S01]  /*28130*/  IMAD.WIDE.U32 R188, R188, -0x326172a9, RZ ;  /* 0xcd9e8d57bcbc7825 */ /* 0x000fe200078e00ff */
[----:B------:R-:W-:-:S04]  /*28140*/  LOP3.LUT R181, R27, R182, R181, 0x96, !PT ;  /* 0x000000b61bb57212 */ /* 0x000fc800078e96b5 */
        /* <DEDUP_REMOVED lines=25> */
[----:B------:R-:W-:-:S04]  /*282e0*/  HFMA2 R185, -RZ, RZ, 0, 0 ;  /* 0x00000000ffb97431 */ /* 0x000fc800000001ff */
[----:B------:R-:W-:-:S05]  /*282f0*/  IMAD.WIDE.U32 R180, R180, -0x2daee0ad, RZ ;  /* 0xd2511f53b4b47825 */ /* 0x000fca00078e00ff */
[----:B------:R-:W-:Y:S01]  /*28300*/  LOP3.LUT R183, R182, UR27, R181, 0x96, !PT ;  /* 0x0000001bb6b77c12 */ /* 0x000fe2000f8e96b5 */
[----:B------:R-:W-:Y:S01]  /*28310*/  IMAD.MOV.U32 R182, RZ, RZ, R178 ;  /* 0x000000ffffb67224 */ /* 0x000fe200078e00b2 */
[----:B------:R-:W-:Y:S01]  /*28320*/  MOV R178, R180 ;  /* 0x000000b400b27202 */ /* 0x000fe20000000f00 */
[----:B------:R-:W-:-:S05]  /*28330*/  IMAD.WIDE.U32 R180, R187, -0x326172a9, RZ ;  /* 0xcd9e8d57bbb47825 */ /* 0x000fca00078e00ff */
[----:B------:R-:W-:Y:S01]  /*28340*/  LOP3.LUT R181, R184, UR26, R181, 0x96, !PT ;  /* 0x0000001ab8b57c12 */ /* 0x000fe2000f8e96b5 */
[----:B------:R-:W-:-:S07]  /*28350*/  IMAD.MOV.U32 R184, RZ, RZ, R180 ;  /* 0x000000ffffb87224 */ /* 0x000fce00078e00b4 */
.L_x_15286:
[----:B------:R-:W-:Y:S05]  /*28360*/  BSYNC.RECONVERGENT B1 ;  /* 0x0000000000017941 */ /* 0x000fea0003800200 */
.L_x_15285:
[----:B------:R-:W-:Y:S01]  /*28370*/  I2FP.F32.U32 R180, R182 ;  /* 0x000000b600b47245 */ /* 0x000fe20000201000 */
[----:B------:R-:W-:Y:S01]  /*28380*/  BSSY.RECONVERGENT B1, `(.L_x_15290) ;  /* 0x000004f000017945 */ /* 0x000fe20003800200 */
[----:B------:R-:W-:Y:S02]  /*28390*/  ISETP.NE.AND P5, PT, R185, 0x1, PT ;  /* 0x00000001b900780c */ /* 0x000fe40003fa5270 */
[----:B------:R-:W-:Y:S01]  /*283a0*/  MOV R182, R184 ;  /* 0x000000b800b67202 */ /* 0x000fe20000000f00 */
[----:B------:R-:W-:-:S05]  /*283b0*/  FFMA.FTZ R180, R180, R252, 1.1641532182693481445e-10 ;  /* 0x2f000000b4b47423 */ /* 0x000fca00000100fc */
[----:B------:R-:W-:Y:S01]  /*283c0*/  FSETP.GTU.FTZ.AND P4, PT, R180, R29, PT ;  /* 0x0000001db400720b */ /* 0x000fe20003f9c000 */
[----:B------:R-:W-:-:S05]  /*283d0*/  HADD2.F32 R180, -RZ, R151.H0_H0 ;  /* 0x20000097ffb47230 */ /* 0x000fca0000004100 */
[----:B------:R-:W-:-:S05]  /*283e0*/  FMUL.FTZ R180, R180, R28 ;  /* 0x0000001cb4b47220 */ /* 0x000fca0000410000 */
[----:B------:R-:W-:Y:S01]  /*283f0*/  FSEL R187, R180, RZ, !P4 ;  /* 0x000000ffb4bb7208 */ /* 0x000fe20006000000 */
[----:B------:R-:W-:Y:S01]  /*28400*/  @P1 HADD2.F32 R180, -RZ, R39.H0_H0 ;  /* 0x20000027ffb41230 */ /* 0x000fe20000004100 */
[----:B------:R-:W-:-:S04]  /*28410*/  PLOP3.LUT P4, PT, P4, PT, PT, 0x8, 0x80 ;  /* 0x000000000080781c */ /* 0x000fc8000278e170 */
        /* <DEDUP_REMOVED lines=12> */
.L_x_15292:
[----:B------:R-:W-:Y:S01]  /*284e0*/  VIADD R3, R3, 0x1 ;  /* 0x0000000103037836 */ /* 0x000fe20000000000 */
[----:B------:R-:W-:Y:S04]  /*284f0*/  BSSY.RECONVERGENT B2, `(.L_x_15293) ;  /* 0x000000b000027945 */ /* 0x000fe80003800200 */
        /* <DEDUP_REMOVED lines=10> */
.L_x_15294:
[----:B------:R-:W-:Y:S05]  /*285a0*/  BSYNC.RECONVERGENT B2 ;  /* 0x0000000000027941 */ /* 0x000fea0003800200 */
.L_x_15293:
        /* <DEDUP_REMOVED lines=29> */
[----:B------:R-:W-:Y:S01]  /*28780*/  IMAD.MOV.U32 R182, RZ, RZ, R178 ;  /* 0x000000ffffb67224 */ /* 0x000fe200078e00b2 */
        /* <DEDUP_REMOVED lines=12> */
[----:B------:R-:W-:Y:S01]  /*28850*/  IMAD.MOV.U32 R180, RZ, RZ, RZ ;  /* 0x000000ffffb47224 */ /* 0x000fe200078e00ff */
[----:B------:R-:W-:-:S07]  /*28860*/  MOV R178, R26 ;  /* 0x0000001a00b27202 */ /* 0x000fce0000000f00 */
.L_x_15291:
[----:B------:R-:W-:Y:S05]  /*28870*/  BSYNC.RECONVERGENT B1 ;  /* 0x0000000000017941 */ /* 0x000fea0003800200 */
.L_x_15290:
[----:B------:R-:W-:Y:S01]  /*28880*/  I2FP.F32.U32 R27, R182 ;  /* 0x000000b6001b7245 */ /* 0x000fe20000201000 */
[----:B------:R-:W-:Y:S01]  /*28890*/  HADD2.F32 R151, -RZ, R151.H1_H1 ;  /* 0x30000097ff977230 */ /* 0x000fe20000004100 */
[----:B------:R-:W-:-:S03]  /*288a0*/  PRMT R30, R191, 0x5410, R190 ;  /* 0x00005410bf1e7816 */ /* 0x000fc600000000be */
[----:B------:R-:W-:Y:S01]  /*288b0*/  FFMA.FTZ R252, R27, R252, 1.1641532182693481445e-10 ;  /* 0x2f0000001bfc7423 */ /* 0x000fe200000100fc */
[----:B------:R-:W-:Y:S01]  /*288c0*/  FMUL.FTZ R151, R151, R28 ;  /* 0x0000001c97977220 */ /* 0x000fe20000410000 */
[----:B------:R-:W-:Y:S01]  /*288d0*/  @P1 HADD2.F32 R27, -RZ, R39.H1_H1 ;  /* 0x30000027ff1b1230 */ /* 0x000fe20000004100 */
[----:B------:R-:W-:Y:S02]  /*288e0*/  PRMT R28, R195, 0x5410, R194 ;  /* 0x00005410c31c7816 */ /* 0x000fe400000000c2 */
[----:B------:R-:W-:Y:S02]  /*288f0*/  FSETP.GTU.FTZ.AND P5, PT, R252, R29, PT ;  /* 0x0000001dfc00720b */ /* 0x000fe40003fbc000 */
[----:B------:R-:W-:Y:S02]  /*28900*/  PRMT R29, R193, 0x5410, R192 ;  /* 0x00005410c11d7816 */ /* 0x000fe400000000c0 */
[----:B------:R-:W-:Y:S02]  /*28910*/  FSEL R32, R151, RZ, !P5 ;  /* 0x000000ff97207208 */ /* 0x000fe40006800000 */
[----:B------:R-:W-:-:S03]  /*28920*/  PLOP3.LUT P5, PT, P5, PT, PT, 0x8, 0x80 ;  /* 0x000000000080781c */ /* 0x000fc60002fae170 */
[----:B------:R-:W-:-:S05]  /*28930*/  @P1 FADD.FTZ R32, R27, R32 ;  /* 0x000000201b201221 */ /* 0x000fca0000010000 */
[----:B------:R-:W-:-:S04]  /*28940*/  F2FP.F16.F32.PACK_AB R31, RZ, R32 ;  /* 0x00000020ff1f723e */ /* 0x000fc800000000ff */
[----:B------:R-:W-:-:S07]  /*28950*/  PRMT R31, R188, 0x5410, R31 ;  /* 0x00005410bc1f7816 */ /* 0x000fce000000001f */
.L_x_15254:
        /* <DEDUP_REMOVED lines=84> */
.L_x_15295:
        /* <DEDUP_REMOVED lines=104> */
.L_x_15309:
[----:B------:R-:W2:Y:S01]  /*29520*/  @!P1 LDC.64 R28, c[0x0][0x3c0] ;  /* 0x0000f000ff1c9b82 */ /* 0x000ea20000000a00 */
[----:B------:R-:W-:Y:S01]  /*29530*/  FMUL.FTZ R26, R31, R31 ;  /* 0x0000001f1f1a7220 */ /* 0x000fe20000410000 */
[----:B------:R-:W-:Y:S01]  /*29540*/  ISETP.NE.AND P2, PT, RZ, UR14, PT ;  /* 0x0000000eff007c0c */ /* 0x000fe2000bf45270 */
[----:B01----:R-:W-:-:S03]  /*29550*/  FADD.FTZ R30, R30, R151 ;  /* 0x000000971e1e7221 */ /* 0x003fc60000010000 */
[----:B------:R-:W-:Y:S01]  /*29560*/  FSEL R33, R26, RZ, P2 ;  /* 0x000000ff1a217208 */ /* 0x000fe20001000000 */
[----:B------:R-:W-:Y:S01]  /*29570*/  FFMA.FTZ R30, R30, R27, UR5 ;  /* 0x000000051e1e7e23 */ /* 0x000fe2000801001b */
[----:B------:R-:W0:Y:S03]  /*29580*/  LDC.64 R192, c[0x0][0x428] ;  /* 0x00010a00ffc07b82 */ /* 0x000e260000000a00 */
[----:B------:R-:W-:-:S05]  /*29590*/  FADD.FTZ R30, R30, R33 ;  /* 0x000000211e1e7221 */ /* 0x000fca0000010000 */
[----:B------:R-:W1:Y:S01]  /*295a0*/  @!P1 LDC.64 R26, c[0x0][0x3c8] ;  /* 0x0000f200ff1a9b82 */ /* 0x000e620000000a00 */
[----:B------:R-:W3:Y:S01]  /*295b0*/  MUFU.RSQ R30, R30 ;  /* 0x0000001e001e7308 */ /* 0x000ee20000001400 */
[----:B--2---:R-:W-:-:S06]  /*295c0*/  @!P1 IMAD.WIDE R28, R2, 0x4, R28 ;  /* 0x00000004021c9825 */ /* 0x004fcc00078e021c */
[----:B------:R-:W2:Y:S01]  /*295d0*/  LDC.64 R190, c[0x0][0x430] ;  /* 0x00010c00ffbe7b82 */ /* 0x000ea20000000a00 */
[----:B------:R4:W-:Y:S01]  /*295e0*/  @!P1 STG.E desc[UR8][R28.64], R31 ;  /* 0x0000001f1c009986 */ /* 0x0009e2000c101908 */
[----:B-1----:R-:W-:Y:S01]  /*295f0*/  @!P1 IMAD.WIDE R26, R2, 0x4, R26 ;  /* 0x00000004021a9825 */ /* 0x002fe200078e021a */
[----:B----4-:R-:W-:-:S04]  /*29600*/  FSEL R28, R31, RZ, !P2 ;  /* 0x000000ff1f1c7208 */ /* 0x010fc80005000000 */
[----:B---3--:R1:W-:Y:S01]  /*29610*/  @!P1 STG.E desc[UR8][R26.64], R30 ;  /* 0x0000001e1a009986 */ /* 0x0083e2000c101908 */
        /* <DEDUP_REMOVED lines=8> */
[----:B------:R-:W-:Y:S01]  /*296a0*/  FFMA.FTZ R24, R33, R208, R212 ;  /* 0x000000d021187223 */ /* 0x000fe200000100d4 */
[----:B------:R-:W-:Y:S01]  /*296b0*/  FFMA.FTZ R23, R22, R209, R213 ;  /* 0x000000d116177223 */ /* 0x000fe200000100d5 */
[C---:B------:R-:W-:Y:S01]  /*296c0*/  FADD.FTZ R31, -R28.reuse, R21 ;  /* 0x000000151c1f7221 */ /* 0x040fe20000010100 */
[C---:B-1----:R-:W-:Y:S01]  /*296d0*/  FADD.FTZ R27, -R28.reuse, R20 ;  /* 0x000000141c1b7221 */ /* 0x042fe20000010100 */
[C---:B------:R-:W-:Y:S01]  /*296e0*/  FADD.FTZ R19, -R28.reuse, R19 ;  /* 0x000000131c137221 */ /* 0x040fe20000010100 */
[----:B------:R-:W-:Y:S01]  /*296f0*/  FFMA.FTZ R25, R29, R210, R214 ;  /* 0x000000d21d197223 */ /* 0x000fe200000100d6 */
[----:B------:R-:W-:Y:S01]  /*29700*/  F2FP.F16.F32.PACK_AB R24, R23, R24 ;  /* 0x000000181718723e */ /* 0x000fe200000000ff */
[----:B------:R-:W-:Y:S01]  /*29710*/  FADD.FTZ R23, -R28, R18 ;  /* 0x000000121c177221 */ /* 0x000fe20000010100 */
[----:B------:R-:W-:Y:S01]  /*29720*/  FFMA.FTZ R26, R34, R211, R215 ;  /* 0x000000d3221a7223 */ /* 0x000fe200000100d7 */
[C---:B------:R-:W-:Y:S01]  /*29730*/  FMUL.FTZ R182, R30.reuse, R31 ;  /* 0x0000001f1eb67220 */ /* 0x040fe20000410000 */
[C---:B------:R-:W-:Y:S01]  /*29740*/  FMUL.FTZ R20, R30.reuse, R19 ;  /* 0x000000131e147220 */ /* 0x040fe20000410000 */
[C---:B------:R-:W-:Y:S01]  /*29750*/  FMUL.FTZ R21, R30.reuse, R23 ;  /* 0x000000171e157220 */ /* 0x040fe20000410000 */
[----:B------:R-:W-:Y:S01]  /*29760*/  FMUL.FTZ R23, R30, R27 ;  /* 0x0000001b1e177220 */ /* 0x000fe20000410000 */
[----:B------:R-:W-:Y:S01]  /*29770*/  F2FP.F16.F32.PACK_AB R25, R26, R25 ;  /* 0x000000191a19723e */ /* 0x000fe200000000ff */
[----:B------:R-:W-:Y:S01]  /*29780*/  FFMA.FTZ R18, R182, R207, R219 ;  /* 0x000000cfb6127223 */ /* 0x000fe200000100db */
[----:B------:R-:W-:Y:S01]  /*29790*/  FFMA.FTZ R26, R21, R204, R216 ;  /* 0x000000cc151a7223 */ /* 0x000fe200000100d8 */
[C---:B------:R-:W-:Y:S01]  /*297a0*/  FFMA.FTZ R27, R23.reuse, R206, R218 ;  /* 0x000000ce171b7223 */ /* 0x040fe200000100da */
[----:B------:R-:W-:Y:S01]  /*297b0*/  FFMA.FTZ R19, R20, R205, R217 ;  /* 0x000000cd14137223 */ /* 0x000fe200000100d9 */
[----:B------:R-:W-:Y:S01]  /*297c0*/  FFMA.FTZ R23, R23, R198, R50 ;  /* 0x000000c617177223 */ /* 0x000fe20000010032 */
[----:B------:R-:W-:Y:S01]  /*297d0*/  FFMA.FTZ R182, R182, R199, R51 ;  /* 0x000000c7b6b67223 */ /* 0x000fe20000010033 */
[----:B------:R-:W-:Y:S01]  /*297e0*/  FFMA.FTZ R21, R21, R196, R48 ;  /* 0x000000c415157223 */ /* 0x000fe20000010030 */
[----:B------:R-:W-:Y:S01]  /*297f0*/  F2FP.F16.F32.PACK_AB R27, R18, R27 ;  /* 0x0000001b121b723e */ /* 0x000fe200000000ff */
[----:B------:R-:W-:Y:S01]  /*29800*/  FFMA.FTZ R33, R33, R200, R44 ;  /* 0x000000c821217223 */ /* 0x000fe2000001002c */
[----:B------:R-:W-:Y:S01]  /*29810*/  F2FP.F16.F32.PACK_AB R26, R19, R26 ;  /* 0x0000001a131a723e */ /* 0x000fe200000000ff */
[----:B0-----:R-:W-:Y:S01]  /*29820*/  IMAD.WIDE.U32 R18, R6, 0x10, R192 ;  /* 0x0000001006127825 */ /* 0x001fe200078e00c0 */
[----:B------:R-:W-:-:S03]  /*29830*/  F2FP.F16.F32.PACK_AB R23, R182, R23 ;  /* 0x00000017b617723e */ /* 0x000fc600000000ff */
[----:B------:R-:W-:Y:S01]  /*29840*/  FFMA.FTZ R182, R20, R197, R49 ;  /* 0x000000c514b67223 */ /* 0x000fe20000010031 */
[----:B------:R-:W-:Y:S01]  /*29850*/  FFMA.FTZ R29, R29, R202, R46 ;  /* 0x000000ca1d1d7223 */ /* 0x000fe2000001002e */
[----:B------:R-:W-:Y:S01]  /*29860*/  FFMA.FTZ R34, R34, R203, R47 ;  /* 0x000000cb22227223 */ /* 0x000fe2000001002f */
[----:B------:R-:W-:Y:S01]  /*29870*/  FFMA.FTZ R20, R22, R201, R45 ;  /* 0x000000c916147223 */ /* 0x000fe2000001002d */
[----:B------:R2:W-:Y:S01]  /*29880*/  STG.E.128 desc[UR8][R18.64], R24 ;  /* 0x0000001812007986 */ /* 0x0005e2000c101d08 */
[----:B------:R-:W-:Y:S01]  /*29890*/  F2FP.F16.F32.PACK_AB R22, R182, R21 ;  /* 0x00000015b616723e */ /* 0x000fe200000000ff */
[----:B------:R-:W-:Y:S01]  /*298a0*/  FADD.FTZ R148, -R28, R148 ;  /* 0x000000941c947221 */ /* 0x000fe20000010100 */
[----:B------:R-:W-:Y:S01]  /*298b0*/  F2FP.F16.F32.PACK_AB R21, R34, R29 ;  /* 0x0000001d2215723e */ /* 0x000fe200000000ff */
[----:B------:R-:W-:Y:S01]  /*298c0*/  FADD.FTZ R29, -R28, R161 ;  /* 0x000000a11c1d7221 */ /* 0x000fe20000010100 */
[----:B------:R-:W-:Y:S01]  /*298d0*/  F2FP.F16.F32.PACK_AB R20, R20, R33 ;  /* 0x000000211414723e */ /* 0x000fe200000000ff */
        /* <DEDUP_REMOVED lines=10> */
[----:B--2---:R-:W-:-:S04]  /*29980*/  IMAD.WIDE.U32 R18, R6, 0x10, R190 ;  /* 0x0000001006127825 */ /* 0x004fc800078e00be */
[C---:B------:R-:W-:Y:S01]  /*29990*/  FADD.FTZ R6, -R28.reuse, R16 ;  /* 0x000000101c067221 */ /* 0x040fe20000010100 */
[C---:B------:R-:W-:Y:S01]  /*299a0*/  FADD.FTZ R16, -R28.reuse, R35 ;  /* 0x000000231c107221 */ /* 0x040fe20000010100 */
[C---:B------:R-:W-:Y:S01]  /*299b0*/  FADD.FTZ R24, -R28.reuse, R159 ;  /* 0x0000009f1c187221 */ /* 0x040fe20000010100 */
[----:B------:R-:W-:Y:S01]  /*299c0*/  FADD.FTZ R25, -R28, R160 ;  /* 0x000000a01c197221 */ /* 0x000fe20000010100 */
[----:B------:R0:W-:Y:S01]  /*299d0*/  STG.E.128 desc[UR8][R18.64], R20 ;  /* 0x0000001412007986 */ /* 0x0001e2000c101d08 */
[C---:B------:R-:W-:Y:S01]  /*299e0*/  FMUL.FTZ R26, R30.reuse, R6 ;  /* 0x000000061e1a7220 */ /* 0x040fe20000410000 */
[----:B------:R-:W-:Y:S01]  /*299f0*/  FMUL.FTZ R27, R30, R16 ;  /* 0x000000101e1b7220 */ /* 0x000fe20000410000 */
        /* <DEDUP_REMOVED lines=20> */
[C---:B------:R-:W-:Y:S01]  /*29b40*/  FMUL.FTZ R31, R30.reuse, R18 ;  /* 0x000000121e1f7220 */ /* 0x040fe20000410000 */
[----:B------:R-:W-:Y:S01]  /*29b50*/  FMUL.FTZ R32, R30, R19 ;  /* 0x000000131e207220 */ /* 0x000fe20000410000 */
        /* <DEDUP_REMOVED lines=9> */
[----:B------:R-:W-:Y:S01]  /*29bf0*/  F2FP.F16.F32.PACK_AB R20, R21, R20 ;  /* 0x000000141514723e */ /* 0x000fe200000000ff */
        /* <DEDUP_REMOVED lines=40> */
[----:B------:R-:W-:-:S04]  /*29e80*/  IMAD.WIDE.U32 R156, R167, 0x10, R190 ;  /* 0x00000010a79c7825 */ /* 0x000fc800078e00be */
[----:B------:R-:W-:Y:S01]  /*29e90*/  FFMA.FTZ R171, R171, R100, R64 ;  /* 0x00000064abab7223 */ /* 0x000fe20000010040 */
[----:B------:R-:W-:Y:S01]  /*29ea0*/  FFMA.FTZ R173, R173, R102, R66 ;  /* 0x00000066adad7223 */ /* 0x000fe20000010042 */
[----:B------:R-:W-:Y:S01]  /*29eb0*/  FFMA.FTZ R174, R174, R103, R67 ;  /* 0x00000067aeae7223 */ /* 0x000fe20000010043 */
[----:B------:R-:W-:Y:S01]  /*29ec0*/  FFMA.FTZ R172, R172, R101, R65 ;  /* 0x00000065acac7223 */ /* 0x000fe20000010041 */
[----:B------:R-:W-:Y:S01]  /*29ed0*/  IMAD.WIDE.U32 R160, R177, 0x10, R190 ;  /* 0x00000010b1a07825 */ /* 0x000fe200078e00be */
[----:B0-----:R-:W-:-:S03]  /*29ee0*/  F2FP.F16.F32.PACK_AB R22, R30, R33 ;  /* 0x000000211e16723e */ /* 0x001fc600000000ff */
        /* <DEDUP_REMOVED lines=12> */
[--C-:B------:R-:W-:Y:S01]  /*29fb0*/  IMAD.WIDE.U32 R30, R158, 0x10, R192.reuse ;  /* 0x000000109e1e7825 */ /* 0x100fe200078e00c0 */
[----:B------:R-:W-:Y:S01]  /*29fc0*/  F2FP.F16.F32.PACK_AB R26, R153, R152 ;  /* 0x00000098991a723e */ /* 0x000fe200000000ff */
[----:B------:R0:W-:Y:S01]  /*29fd0*/  STG.E.128 desc[UR8][R32.64], R20 ;  /* 0x0000001420007986 */ /* 0x0001e2000c101d08 */
[----:B------:R-:W-:Y:S01]  /*29fe0*/  F2FP.F16.F32.PACK_AB R27, R155, R154 ;  /* 0x0000009a9b1b723e */ /* 0x000fe200000000ff */
[----:B------:R-:W-:-:S04]  /*29ff0*/  IMAD.WIDE.U32 R152, R167, 0x10, R192 ;  /* 0x00000010a7987825 */ /* 0x000fc800078e00c0 */
[C---:B------:R-:W-:Y:S01]  /*2a000*/  FFMA.FTZ R167, R28.reuse, R128, R236 ;  /* 0x000000801ca77223 */ /* 0x040fe200000100ec */
[----:B------:R-:W-:Y:S01]  /*2a010*/  FFMA.FTZ R28, R28, R96, R68 ;  /* 0x000000601c1c7223 */ /* 0x000fe20000010044 */
[----:B------:R-:W-:Y:S01]  /*2a020*/  FFMA.FTZ R169, R169, R106, R62 ;  /* 0x0000006aa9a97223 */ /* 0x000fe2000001003e */
[----:B------:R1:W-:Y:S01]  /*2a030*/  STG.E.128 desc[UR8][R30.64], R24 ;  /* 0x000000181e007986 */ /* 0x0003e2000c101d08 */
[----:B------:R-:W-:Y:S01]  /*2a040*/  FFMA.FTZ R170, R170, R107, R63 ;  /* 0x0000006baaaa7223 */ /* 0x000fe2000001003f */
[----:B------:R-:W-:-:S04]  /*2a050*/  IMAD.WIDE.U32 R158, R158, 0x10, R190 ;  /* 0x000000109e9e7825 */ /* 0x000fc800078e00be */
[----:B------:R-:W-:-:S04]  /*2a060*/  IMAD.WIDE.U32 R154, R177, 0x10, R192 ;  /* 0x00000010b19a7825 */ /* 0x000fc800078e00c0 */
[----:B0-----:R-:W-:Y:S01]  /*2a070*/  FFMA.FTZ R32, R29, R129, R237 ;  /* 0x000000811d207223 */ /* 0x001fe200000100ed */
[----:B------:R-:W-:Y:S01]  /*2a080*/  F2FP.F16.F32.PACK_AB R20, R15, R166 ;  /* 0x000000a60f14723e */ /* 0x000fe200000000ff */
[----:B------:R-:W-:Y:S01]  /*2a090*/  FFMA.FTZ R15, R162, R124, R240 ;  /* 0x0000007ca20f7223 */ /* 0x000fe200000100f0 */
[----:B------:R-:W-:Y:S01]  /*2a0a0*/  FFMA.FTZ R33, R6, R120, R244 ;  /* 0x0000007806217223 */ /* 0x000fe200000100f4 */
[C---:B------:R-:W-:Y:S01]  /*2a0b0*/  FFMA.FTZ R166, R150.reuse, R119, R251 ;  /* 0x0000007796a67223 */ /* 0x040fe200000100fb */
[----:B------:R-:W-:Y:S01]  /*2a0c0*/  FFMA.FTZ R150, R150, R87, R83 ;  /* 0x0000005796967223 */ /* 0x000fe20000010053 */
[----:B-1----:R-:W-:Y:S01]  /*2a0d0*/  F2FP.F16.F32.PACK_AB R24, R32, R167 ;  /* 0x000000a72018723e */ /* 0x002fe200000000ff */
        /* <DEDUP_REMOVED lines=32> */
[----:B------:R-:W-:Y:S01]  /*2a2e0*/  F2FP.F16.F32.PACK_AB R28, R15, R28 ;  /* 0x0000001c0f1c723e */ /* 0x000fe200000000ff */
[----:B------:R-:W-:Y:S01]  /*2a2f0*/  FFMA.FTZ R35, R149, R118, R250 ;  /* 0x0000007695237223 */ /* 0x000fe200000100fa */
[----:B------:R-:W-:Y:S01]  /*2a300*/  FFMA.FTZ R149, R19, R91, R79 ;  /* 0x0000005b13957223 */ /* 0x000fe2000001004f */
[----:B------:R-:W-:Y:S01]  /*2a310*/  FFMA.FTZ R15, R16, R89, R77 ;  /* 0x00000059100f7223 */ /* 0x000fe2000001004d */
[----:B------:R-:W-:-:S02]  /*2a320*/  F2FP.F16.F32.PACK_AB R23, R174, R173 ;  /* 0x000000adae17723e */ /* 0x000fc400000000ff */
[----:B------:R-:W-:Y:S02]  /*2a330*/  F2FP.F16.F32.PACK_AB R22, R172, R171 ;  /* 0x000000abac16723e */ /* 0x000fe400000000ff */
[----:B------:R-:W-:Y:S02]  /*2a340*/  F2FP.F16.F32.PACK_AB R21, R170, R169 ;  /* 0x000000a9aa15723e */ /* 0x000fe400000000ff */
[----:B------:R-:W-:Y:S02]  /*2a350*/  F2FP.F16.F32.PACK_AB R35, R166, R35 ;  /* 0x00000023a623723e */ /* 0x000fe400000000ff */
[----:B------:R-:W-:Y:S01]  /*2a360*/  F2FP.F16.F32.PACK_AB R151, R150, R151 ;  /* 0x000000979697723e */ /* 0x000fe200000000ff */
[----:B------:R1:W-:Y:S01]  /*2a370*/  STG.E.128 desc[UR8][R158.64], R20 ;  /* 0x000000149e007986 */ /* 0x0003e2000c101d08 */
[----:B------:R-:W-:Y:S02]  /*2a380*/  F2FP.F16.F32.PACK_AB R150, R165, R164 ;  /* 0x000000a4a596723e */ /* 0x000fe400000000ff */
[----:B------:R-:W-:Y:S01]  /*2a390*/  F2FP.F16.F32.PACK_AB R149, R149, R18 ;  /* 0x000000129595723e */ /* 0x000fe200000000ff */
[----:B------:R1:W-:Y:S01]  /*2a3a0*/  STG.E.128 desc[UR8][R152.64], R24 ;  /* 0x0000001898007986 */ /* 0x0003e2000c101d08 */
[----:B------:R-:W-:-:S03]  /*2a3b0*/  F2FP.F16.F32.PACK_AB R148, R15, R6 ;  /* 0x000000060f94723e */ /* 0x000fc600000000ff */
[----:B------:R1:W-:Y:S01]  /*2a3c0*/  STG.E.128 desc[UR8][R156.64], R28 ;  /* 0x0000001c9c007986 */ /* 0x0003e2000c101d08 */
[----:B0-----:R-:W-:-:S03]  /*2a3d0*/  IMAD R2, R162, 0x4, R2 ;  /* 0x00000004a2027824 */ /* 0x001fc600078e0202 */
[----:B------:R1:W-:Y:S02]  /*2a3e0*/  STG.E.128 desc[UR8][R154.64], R32 ;  /* 0x000000209a007986 */ /* 0x0003e4000c101d08 */
[----:B------:R-:W-:Y:S02]  /*2a3f0*/  ISETP.GE.AND P1, PT, R2, R163, PT ;  /* 0x000000a30200720c */ /* 0x000fe40003f26270 */
[----:B------:R1:W-:Y:S11]  /*2a400*/  STG.E.128 desc[UR8][R160.64], R148 ;  /* 0x00000094a0007986 */ /* 0x0003f6000c101d08 */
[----:B------:R-:W-:Y:S05]  /*2a410*/  @!P1 BRA `(.L_x_15297) ;  /* 0xfffffd7000449947 */ /* 0x000fea000383ffff */
[----:B------:R-:W-:Y:S05]  /*2a420*/  BSYNC B0 ;  /* 0x0000000000007941 */ /* 0x000fea0003800000 */
.L_x_14680:
[----:B------:R-:W-:Y:S05]  /*2a430*/  EXIT ;  /* 0x000000000000794d */ /* 0x000fea0003800000 */
.L_x_15296:
        /* <DEDUP_REMOVED lines=8> */
.L_x_15299:
[----:B------:R-:W-:Y:S05]  /*2a4c0*/  BSYNC B1 ;  /* 0x0000000000017941 */ /* 0x000fea0003800000 */
.L_x_15298:
        /* <DEDUP_REMOVED lines=9> */
.L_x_15300:
[----:B------:R-:W-:Y:S02]  /*2a560*/  IMAD.MOV.U32 R188, RZ, RZ, 0x4 ;  /* 0x00000004ffbc7424 */ /* 0x000fe400078e00ff */
[----:B------:R-:W-:-:S04]  /*2a570*/  IMAD.MOV.U32 R27, RZ, RZ, R151 ;  /* 0x000000ffff1b7224 */ /* 0x000fc800078e0097 */
[----:B------:R-:W-:-:S05]  /*2a580*/  FADD.FTZ R29, R28, R27 ;  /* 0x0000001b1c1d7221 */ /* 0x000fca0000010000 */
[----:B------:R-:W-:-:S07]  /*2a590*/  MOV R185, R29 ;  /* 0x0000001d00b97202 */ /* 0x000fce0000000f00 */
[----:B------:R-:W-:Y:S05]  /*2a5a0*/  WARPSYNC.COLLECTIVE R182, `(.L_x_15301) ;  /* 0x00000000b6087348 */ /* 0x000fea0003c00000 */
[----:B------:R0:W1:Y:S02]  /*2a5b0*/  SHFL.BFLY P2, R151, R185, R188, R189 ;  /* 0x0c0000bcb9977389 */ /* 0x00006400000400bd */
[----:B01----:R-:W-:Y:S05]  /*2a5c0*/  ENDCOLLECTIVE ;  /* 0x000000000000791b */ /* 0x003fea0003800000 */
.L_x_15301:
[----:B------:R-:W-:Y:S01]  /*2a5d0*/  HFMA2 R188, -RZ, RZ, 0, 4.76837158203125e-07 ;  /* 0x00000008ffbc7431 */ /* 0x000fe200000001ff */
[----:B------:R-:W-:-:S05]  /*2a5e0*/  MOV R26, R151 ;  /* 0x00000097001a7202 */ /* 0x000fca0000000f00 */
[----:B------:R-:W-:-:S04]  /*2a5f0*/  FADD.FTZ R30, R29, R26 ;  /* 0x0000001a1d1e7221 */ /* 0x000fc80000010000 */
[----:B------:R-:W-:-:S07]  /*2a600*/  IMAD.MOV.U32 R185, RZ, RZ, R30 ;  /* 0x000000ffffb97224 */ /* 0x000fce00078e001e */
[----:B------:R-:W-:Y:S05]  /*2a610*/  WARPSYNC.COLLECTIVE R182, `(.L_x_15302) ;  /* 0x00000000b6087348 */ /* 0x000fea0003c00000 */
[----:B------:R0:W1:Y:S02]  /*2a620*/  SHFL.BFLY P2, R151, R185, R188, R189 ;  /* 0x0c0000bcb9977389 */ /* 0x00006400000400bd */
[----:B01----:R-:W-:Y:S05]  /*2a630*/  ENDCOLLECTIVE ;  /* 0x000000000000791b */ /* 0x003fea0003800000 */
.L_x_15302:
        /* <DEDUP_REMOVED lines=8> */
.L_x_15303:
        /* <DEDUP_REMOVED lines=88> */
.L_x_15304:
[----:B------:R-:W-:Y:S02]  /*2ac40*/  IMAD.MOV.U32 R188, RZ, RZ, 0x2 ;  /* 0x00000002ffbc7424 */ /* 0x000fe400078e00ff */
[----:B------:R-:W-:-:S04]  /*2ac50*/  IMAD.MOV.U32 R29, RZ, RZ, R151 ;  /* 0x000000ffff1d7224 */ /* 0x000fc800078e0097 */
[----:B------:R-:W-:-:S05]  /*2ac60*/  FADD.FTZ R29, R26, R29 ;  /* 0x0000001d1a1d7221 */ /* 0x000fca0000010000 */
[----:B------:R-:W-:-:S07]  /*2ac70*/  MOV R185, R29 ;  /* 0x0000001d00b97202 */ /* 0x000fce0000000f00 */
[----:B------:R-:W-:Y:S05]  /*2ac80*/  WARPSYNC.COLLECTIVE R182, `(.L_x_15305) ;  /* 0x00000000b6087348 */ /* 0x000fea0003c00000 */
[----:B------:R0:W1:Y:S02]  /*2ac90*/  SHFL.BFLY P2, R151, R185, R188, R189 ;  /* 0x0c0000bcb9977389 */ /* 0x00006400000400bd */
[----:B01----:R-:W-:Y:S05]  /*2aca0*/  ENDCOLLECTIVE ;  /* 0x000000000000791b */ /* 0x003fea0003800000 */
.L_x_15305:
[----:B------:R-:W-:Y:S01]  /*2acb0*/  HFMA2 R188, -RZ, RZ, 0, 2.384185791015625e-07 ;  /* 0x00000004ffbc7431 */ /* 0x000fe200000001ff */
[----:B------:R-:W-:-:S05]  /*2acc0*/  MOV R28, R151 ;  /* 0x00000097001c7202 */ /* 0x000fca0000000f00 */
[----:B------:R-:W-:-:S04]  /*2acd0*/  FADD.FTZ R28, R29, R28 ;  /* 0x0000001c1d1c7221 */ /* 0x000fc80000010000 */
[----:B------:R-:W-:-:S07]  /*2ace0*/  IMAD.MOV.U32 R185, RZ, RZ, R28 ;  /* 0x000000ffffb97224 */ /* 0x000fce00078e001c */
[----:B------:R-:W-:Y:S05]  /*2acf0*/  WARPSYNC.COLLECTIVE R182, `(.L_x_15306) ;  /* 0x00000000b6087348 */ /* 0x000fea0003c00000 */
[----:B------:R0:W1:Y:S02]  /*2ad00*/  SHFL.BFLY P2, R151, R185, R188, R189 ;  /* 0x0c0000bcb9977389 */ /* 0x00006400000400bd */
[----:B01----:R-:W-:Y:S05]  /*2ad10*/  ENDCOLLECTIVE ;  /* 0x000000000000791b */ /* 0x003fea0003800000 */
.L_x_15306:
[----:B------:R-:W-:Y:S02]  /*2ad20*/  IMAD.MOV.U32 R188, RZ, RZ, 0x8 ;  /* 0x00000008ffbc7424 */ /* 0x000fe400078e00ff */
[----:B------:R-:W-:-:S04]  /*2ad30*/  IMAD.MOV.U32 R33, RZ, RZ, R151 ;  /* 0x000000ffff217224 */ /* 0x000fc800078e0097 */
[----:B------:R-:W-:-:S05]  /*2ad40*/  FADD.FTZ R33, R28, R33 ;  /* 0x000000211c217221 */ /* 0x000fca0000010000 */
[----:B------:R-:W-:-:S07]  /*2ad50*/  MOV R185, R33 ;  /* 0x0000002100b97202 */ /* 0x000fce0000000f00 */
[----:B------:R-:W-:Y:S05]  /*2ad60*/  WARPSYNC.COLLECTIVE R182, `(.L_x_15307) ;  /* 0x00000000b6087348 */ /* 0x000fea0003c00000 */
[----:B------:R0:W1:Y:S02]  /*2ad70*/  SHFL.BFLY P2, R151, R185, R188, R189 ;  /* 0x0c0000bcb9977389 */ /* 0x00006400000400bd */
[----:B01----:R-:W-:Y:S05]  /*2ad80*/  ENDCOLLECTIVE ;  /* 0x000000000000791b */ /* 0x003fea0003800000 */
.L_x_15307:
[----:B------:R-:W-:Y:S01]  /*2ad90*/  HFMA2 R188, -RZ, RZ, 0, 9.5367431640625e-07 ;  /* 0x00000010ffbc7431 */ /* 0x000fe200000001ff */
[----:B------:R-:W-:-:S05]  /*2ada0*/  MOV R30, R151 ;  /* 0x00000097001e7202 */ /* 0x000fca0000000f00 */
[----:B------:R-:W-:-:S04]  /*2adb0*/  FADD.FTZ R30, R33, R30 ;  /* 0x0000001e211e7221 */ /* 0x000fc80000010000 */
[----:B------:R-:W-:-:S07]  /*2adc0*/  IMAD.MOV.U32 R185, RZ, RZ, R30 ;  /* 0x000000ffffb97224 */ /* 0x000fce00078e001e */
[----:B------:R-:W-:Y:S05]  /*2add0*/  WARPSYNC.COLLECTIVE R182, `(.L_x_15308) ;  /* 0x00000000b6087348 */ /* 0x000fea0003c00000 */
[----:B------:R0:W1:Y:S02]  /*2ade0*/  SHFL.BFLY P2, R151, R185, R188, R189 ;  /* 0x0c0000bcb9977389 */ /* 0x00006400000400bd */
[----:B01----:R-:W-:Y:S05]  /*2adf0*/  ENDCOLLECTIVE ;  /* 0x000000000000791b */ /* 0x003fea0003800000 */
.L_x_15308:
[----:B------:R-:W-:Y:S05]  /*2ae00*/  BRA `(.L_x_15309) ;  /* 0xffffffe400c47947 */ /* 0x000fea000383ffff */
.L_x_15310:
        /* <DEDUP_REMOVED lines=15> */
.L_x_27997:


//--------------------- .text._ZN10layer_norm31ln_parallel_residual_fwd_kernelINS_13Kernel_traitsIf6__halfS2_S2_fjLj1280ELj1ELj4ELj1ELj16ENS_18Kernel_traits_baseILj1280EfS2_S2_S2_fjLj128EEEEELb1ELb1ELb0EEEvNS_9FwdParamsE --------------------------
	.section	.text._ZN10layer_norm31ln_parallel_residual_fwd_kernelINS_13Kernel_traitsIf6__halfS2_S2_fjLj1280ELj1ELj4ELj1ELj16ENS_18Kernel_traits_baseILj1280EfS2_S2_S2_fjLj128EEEEELb1ELb1ELb0EEEvNS_9FwdParamsE,"ax",@progbits
	.align	128
        .global         _ZN10layer_norm31ln_parallel_residual_fwd_kernelINS_13Kernel_traitsIf6__halfS2_S2_fjLj1280ELj1ELj4ELj1ELj16ENS_18Kernel_traits_baseILj1280EfS2_S2_S2_fjLj128EEEEELb1ELb1ELb0EEEvNS_9FwdParamsE
        .type           _ZN10layer_norm31ln_parallel_residual_fwd_kernelINS_13Kernel_traitsIf6__halfS2_S2_fjLj1280ELj1ELj4ELj1ELj16ENS_18Kernel_traits_baseILj1280EfS2_S2_S2_fjLj128EEEEELb1ELb1ELb0EEEvNS_9FwdParamsE,@function
        .size           _ZN10layer_norm31ln_parallel_residual_fwd_kernelINS_13Kernel_traitsIf6__halfS2_S2_fjLj1280ELj1ELj4ELj1ELj16ENS_18Kernel_traits_baseILj1280EfS2_S2_S2_fjLj128EEEEELb1ELb1ELb0EEEvNS_9FwdParamsE,(.L_x_27998 - _ZN10layer_norm31ln_parallel_residual_fwd_kernelINS_13Kernel_traitsIf6__halfS2_S2_fjLj1280ELj1ELj4ELj1ELj16ENS_18Kernel_traits_baseILj1280EfS2_S2_S2_fjLj128EEEEELb1ELb1ELb0EEEvNS_9FwdParamsE)
        .other          _ZN10layer_norm31ln_parallel_residual_fwd_kernelINS_13Kernel_traitsIf6__halfS2_S2_fjLj1280ELj1ELj4ELj1ELj16ENS_18Kernel_traits_baseILj1280EfS2_S2_S2_fjLj128EEEEELb1ELb1ELb0EEEvNS_9FwdParamsE,@"STO_CUDA_ENTRY STV_DEFAULT"
_ZN10layer_norm31ln_parallel_residual_fwd_kernelINS_13Kernel_traitsIf6__halfS2_S2_fjLj1280ELj1ELj4ELj1ELj16ENS_18Kernel_traits_baseILj1280EfS2_S2_S2_fjLj128EEEEELb1ELb1ELb0EEEvNS_9FwdParamsE:
.text._ZN10layer_norm31ln_parallel_residual_fwd_kernelINS_13Kernel_traitsIf6__halfS2_S2_fjLj1280ELj1ELj4ELj1ELj16ENS_18Kernel_traits_baseILj1280EfS2_S2_S2_fjLj128EEEEELb1ELb1ELb0EEEvNS_9FwdParamsE:
        /* <DEDUP_REMOVED lines=108> */
.L_x_15312:
        /* <DEDUP_REMOVED lines=51> */
.L_x_15313:
[----:B------:R-:W-:Y:S05]  /*09f0*/  BSYNC.RECONVERGENT B0 ;  /* 0x0000000000007941 */ /* 0x000fea0003800200 */
.L_x_15311:
        /* <DEDUP_REMOVED lines=70> */
.L_x_15949:
        /* <DEDUP_REMOVED lines=40> */
.L_x_15319:
        /* <DEDUP_REMOVED lines=13> */
.L_x_15321:
[----:B------:R-:W-:Y:S05]  /*11b0*/  BSYNC.RECONVERGENT B2 ;  /* 0x0000000000027941 */ /* 0x000fea0003800200 */
.L_x_15320:
        /* <DEDUP_REMOVED lines=60> */
.L_x_15318:
[----:B------:R-:W-:Y:S05]  /*1580*/  BSYNC.RECONVERGENT B1 ;  /* 0x0000000000017941 */ /* 0x000fea0003800200 */
.L_x_15317:
        /* <DEDUP_REMOVED lines=28> */
.L_x_15324:
        /* <DEDUP_REMOVED lines=13> */
.L_x_15326:
[----:B------:R-:W-:Y:S05]  /*1820*/  BSYNC.RECONVERGENT B2 ;  /* 0x0000000000027941 */ /* 0x000fea0003800200 */
.L_x_15325:
        /* <DEDUP_REMOVED lines=60> */
.L_x_15323:
[----:B------:R-:W-:Y:S05]  /*1bf0*/  BSYNC.RECONVERGENT B1 ;  /* 0x0000000000017941 */ /* 0x000fea0003800200 */
.L_x_15322:
        /* <DEDUP_REMOVED lines=8> */
[----:B------:R-:W-:Y:S02]  /*1c80*/  HFMA2 R143, -RZ, RZ, 0, 1.1920928955078125e-07 ;  /* 0x00000002ff8f7431 */ /* 0x000fe400000001ff */
[----:B------:R-:W-:Y:S01]  /*1c90*/  IMAD.MOV.U32 R108, RZ, RZ, R106 ;  /* 0x000000ffff6c7224 */ /* 0x000fe200078e006a */
        /* <DEDUP_REMOVED lines=15> */
.L_x_15329:
        /* <DEDUP_REMOVED lines=13> */
.L_x_15331:
[----:B------:R-:W-:Y:S05]  /*1e60*/  BSYNC.RECONVERGENT B2 ;  /* 0x0000000000027941 */ /* 0x000fea0003800200 */
.L_x_15330:
        /* <DEDUP_REMOVED lines=60> */
.L_x_15328:
[----:B------:R-:W-:Y:S05]  /*2230*/  BSYNC.RECONVERGENT B1 ;  /* 0x0000000000017941 */ /* 0x000fea0003800200 */
.L_x_15327:
        /* <DEDUP_REMOVED lines=25> */
.L_x_15334:
        /* <DEDUP_REMOVED lines=13> */
.L_x_15336:
[----:B------:R-:W-:Y:S05]  /*24a0*/  BSYNC.RECONVERGENT B2 ;  /* 0x0000000000027941 */ /* 0x000fea0003800200 */
.L_x_15335:
        /* <DEDUP_REMOVED lines=60> */
.L_x_15333:
[----:B------:R-:W-:Y:S05]  /*2870*/  BSYNC.RECONVERGENT B1 ;  /* 0x0000000000017941 */ /* 0x000fea0003800200 */
.L_x_15332:
        /* <DEDUP_REMOVED lines=25> */
.L_x_15339:
        /* <DEDUP_REMOVED lines=13> */
.L_x_15341:
[----:B------:R-:W-:Y:S05]  /*2ae0*/  BSYNC.RECONVERGENT B2 ;  /* 0x0000000000027941 */ /* 0x000fea0003800200 */
.L_x_15340:
        /* <DEDUP_REMOVED lines=55> */
[----:B------:R-:W-:Y:S02]  /*2e60*/  IMAD.MOV.U32 R106, RZ, RZ, R166 ;  /* 0x000000ffff6a7224 */ /* 0x000fe400078e00a6 */
[----:B------:R-:W-:Y:S01]  /*2e70*/  IMAD.MOV.U32 R161, RZ, RZ, RZ ;  /* 0x000000ffffa17224 */ /* 0x000fe200078e00ff */
[----:B------:R-:W-:Y:S02]  /*2e80*/  LOP3.LUT R110, R133, R108, R163, 0x96, !PT ;  /* 0x0000006c856e7212 */ /* 0x000fe400078e96a3 */
[----:B------:R-:W-:Y:S01]  /*2e90*/  MOV R108, R0 ;  /* 0x00000000006c7202 */ /* 0x000fe20000000f00 */
[----:B------:R-:W-:-:S07]  /*2ea0*/  IMAD.MOV.U32 R0, RZ, RZ, R162 ;  /* 0x000000ffff007224 */ /* 0x000fce00078e00a2 */
.L_x_15338:
[----:B------:R-:W-:Y:S05]  /*2eb0*/  BSYNC.RECONVERGENT B1 ;  /* 0x0000000000017941 */ /* 0x000fea0003800200 */
.L_x_15337:
        /* <DEDUP_REMOVED lines=23> */
.L_x_15344:
        /* <DEDUP_REMOVED lines=13> */
.L_x_15346:
[----:B------:R-:W-:Y:S05]  /*3100*/  BSYNC.RECONVERGENT B2 ;  /* 0x0000000000027941 */ /* 0x000fea0003800200 */
.L_x_15345:
        /* <DEDUP_REMOVED lines=54> */
[----:B------:R-:W-:Y:S01]  /*3470*/  HFMA2 R162, -RZ, RZ, 0, 0 ;  /* 0x00000000ffa27431 */ /* 0x000fe200000001ff */
[----:B------:R-:W-:Y:S01]  /*3480*/  MOV R106, R168 ;  /* 0x000000a8006a7202 */ /* 0x000fe20000000f00 */
[----:B------:R-:W-:-:S05]  /*3490*/  VIADD R143, R3, 0x96a522ad ;  /* 0x96a522ad038f7836 */ /* 0x000fca0000000000 */
[----:B------:R-:W-:Y:S01]  /*34a0*/  LOP3.LUT R110, R143, R108, R167, 0x96, !PT ;  /* 0x0000006c8f6e7212 */ /* 0x000fe200078e96a7 */
[----:B------:R-:W-:Y:S02]  /*34b0*/  IMAD.MOV.U32 R108, RZ, RZ, R0 ;  /* 0x000000ffff6c7224 */ /* 0x000fe400078e0000 */
[----:B------:R-:W-:-:S07]  /*34c0*/  IMAD.MOV.U32 R0, RZ, RZ, R166 ;  /* 0x000000ffff007224 */ /* 0x000fce00078e00a6 */
.L_x_15343:
[----:B------:R-:W-:Y:S05]  /*34d0*/  BSYNC.RECONVERGENT B1 ;  /* 0x0000000000017941 */ /* 0x000fea0003800200 */
.L_x_15342:
[----:B------:R-:W-:Y:S01]  /*34e0*/  I2FP.F32.U32 R143, R108 ;  /* 0x0000006c008f7245 */ /* 0x000fe20000201000 */
[----:B------:R-:W-:Y:S01]  /*34f0*/  HADD2.F32 R161, -RZ, R94.H1_H1 ;  /* 0x3000005effa17230 */ /* 0x000fe20000004100 */
[----:B------:R-:W-:Y:S01]  /*3500*/  ISETP.NE.AND P4, PT, R162, 0x1, PT ;  /* 0x00000001a200780c */ /* 0x000fe20003f85270 */
        /* <DEDUP_REMOVED lines=20> */
.L_x_15349:
        /* <DEDUP_REMOVED lines=13> */
.L_x_15351:
[----:B------:R-:W-:Y:S05]  /*3720*/  BSYNC.RECONVERGENT B2 ;  /* 0x0000000000027941 */ /* 0x000fea0003800200 */
.L_x_15350:
        /* <DEDUP_REMOVED lines=60> */
.L_x_15348:
[----:B------:R-:W-:Y:S05]  /*3af0*/  BSYNC.RECONVERGENT B1 ;  /* 0x0000000000017941 */ /* 0x000fea0003800200 */
.L_x_15347:
        /* <DEDUP_REMOVED lines=23> */
.L_x_15354:
        /* <DEDUP_REMOVED lines=13> */
.L_x_15356:
[----:B------:R-:W-:Y:S05]  /*3d40*/  BSYNC.RECONVERGENT B2 ;  /* 0x0000000000027941 */ /* 0x000fea0003800200 */
.L_x_15355:
        /* <DEDUP_REMOVED lines=55> */
[----:B------:R-:W-:Y:S01]  /*40c0*/  MOV R161, R0 ;  /* 0x0000000000a17202 */ /* 0x000fe20000000f00 */
[----:B------:R-:W-:Y:S01]  /*40d0*/  IMAD.MOV.U32 R106, RZ, RZ, R108 ;  /* 0x000000ffff6a7224 */ /* 0x000fe200078e006c */
[----:B------:R-:W-:Y:S01]  /*40e0*/  LOP3.LUT R110, R163, R162, R167, 0x96, !PT ;  /* 0x000000a2a36e7212 */ /* 0x000fe200078e96a7 */
[----:B------:R-:W-:Y:S02]  /*40f0*/  IMAD.MOV.U32 R0, RZ, RZ, R166 ;  /* 0x000000ffff007224 */ /* 0x000fe400078e00a6 */
[----:B------:R-:W-:-:S07]  /*4100*/  IMAD.MOV.U32 R108, RZ, RZ, RZ ;  /* 0x000000ffff6c7224 */ /* 0x000fce00078e00ff */
.L_x_15353:
[----:B------:R-:W-:Y:S05]  /*4110*/  BSYNC.RECONVERGENT B1 ;  /* 0x0000000000017941 */ /* 0x000fea0003800200 */
.L_x_15352:
        /* <DEDUP_REMOVED lines=13> */
[----:B------:R-:W-:Y:S01]  /*41f0*/  PRMT R95, R172, 0x5410, R95 ;  /* 0x00005410ac5f7816 */ /* 0x000fe2000000005f */
[----:B------:R-:W-:Y:S06]  /*4200*/  BRA `(.L_x_15357) ;  /* 0x0000005c00c07947 */ /* 0x000fec0003800000 */
.L_x_15316:
[----:B------:R-:W-:Y:S01]  /*4210*/  ISETP.NE.AND P2, PT, R108, 0x1, PT ;  /* 0x000000016c00780c */ /* 0x000fe20003f45270 */
[----:B------:R-:W-:Y:S01]  /*4220*/  BSSY.RECONVERGENT B1, `(.L_x_15358) ;  /* 0x0000059000017945 */ /* 0x000fe20003800200 */
[----:B------:R-:W-:Y:S01]  /*4230*/  IADD3 R154, PT, PT, R2, 0x3c6ef372, RZ ;  /* 0x3c6ef372029a7810 */ /* 0x000fe20007ffe0ff */
[C---:B------:R-:W-:Y:S01]  /*4240*/  VIADD R155, R3.reuse, 0x96a522ad ;  /* 0x96a522ad039b7836 */ /* 0x040fe20000000000 */
[C---:B------:R-:W-:Y:S01]  /*4250*/  IADD3 R159, PT, PT, R3.reuse, 0x646e171e, RZ ;  /* 0x646e171e039f7810 */ /* 0x040fe20007ffe0ff */
        /* <DEDUP_REMOVED lines=15> */
.L_x_15360:
        /* <DEDUP_REMOVED lines=13> */
.L_x_15362:
[----:B------:R-:W-:Y:S05]  /*4420*/  BSYNC.RECONVERGENT B2 ;  /* 0x0000000000027941 */ /* 0x000fea0003800200 */
.L_x_15361:
        /* <DEDUP_REMOVED lines=56> */
.L_x_15359:
[----:B------:R-:W-:Y:S05]  /*47b0*/  BSYNC.RECONVERGENT B1 ;  /* 0x0000000000017941 */ /* 0x000fea0003800200 */
.L_x_15358:
        /* <DEDUP_REMOVED lines=10> */
[----:B0-----:R-:W-:-:S04]  /*4860*/  FSETP.GTU.FTZ.AND P2, PT, R97, R160, PT ;  /* 0x000000a06100720b */ /* 0x001fc80003f5c000 */
[----:B------:R-:W-:Y:S01]  /*4870*/  PLOP3.LUT P4, PT, P2, PT, PT, 0x8, 0x80 ;  /* 0x000000000080781c */ /* 0x000fe2000178e170 */
[----:B-1----:R-:W-:Y:S01]  /*4880*/  FMUL.FTZ R108, R96, R161 ;  /* 0x000000a1606c7220 */ /* 0x002fe20000410000 */
[----:B------:R-:W-:-:S04]  /*4890*/  MOV R96, R106 ;  /* 0x0000006a00607202 */ /* 0x000fc80000000f00 */
        /* <DEDUP_REMOVED lines=11> */
.L_x_15365:
        /* <DEDUP_REMOVED lines=13> */
.L_x_15367:
[----:B------:R-:W-:Y:S05]  /*4a20*/  BSYNC.RECONVERGENT B2 ;  /* 0x0000000000027941 */ /* 0x000fea0003800200 */
.L_x_15366:
        /* <DEDUP_REMOVED lines=56> */
.L_x_15364:
[----:B------:R-:W-:Y:S05]  /*4db0*/  BSYNC.RECONVERGENT B1 ;  /* 0x0000000000017941 */ /* 0x000fea0003800200 */
.L_x_15363:
        /* <DEDUP_REMOVED lines=25> */
.L_x_15370:
        /* <DEDUP_REMOVED lines=13> */
.L_x_15372:
[----:B------:R-:W-:Y:S05]  /*5020*/  BSYNC.RECONVERGENT B2 ;  /* 0x0000000000027941 */ /* 0x000fea0003800200 */
.L_x_15371:
        /* <DEDUP_REMOVED lines=56> */
.L_x_15369:
[----:B------:R-:W-:Y:S05]  /*53b0*/  BSYNC.RECONVERGENT B1 ;  /* 0x0000000000017941 */ /* 0x000fea0003800200 */
.L_x_15368:
        /* <DEDUP_REMOVED lines=22> */
.L_x_15375:
        /* <DEDUP_REMOVED lines=13> */
.L_x_15377:
[----:B------:R-:W-:Y:S05]  /*55f0*/  BSYNC.RECONVERGENT B2 ;  /* 0x0000000000027941 */ /* 0x000fea0003800200 */
.L_x_15376:
        /* <DEDUP_REMOVED lines=56> */
.L_x_15374:
[----:B------:R-:W-:Y:S05]  /*5980*/  BSYNC.RECONVERGENT B1 ;  /* 0x0000000000017941 */ /* 0x000fea0003800200 */
.L_x_15373:
        /* <DEDUP_REMOVED lines=11> */
[----:B------:R-:W-:-:S03]  /*5a40*/  SEL R103, RZ, 0x1, P2 ;  /* 0x00000001ff677807 */ /* 0x000fc60001000000 */
[----:B------:R-:W-:-:S04]  /*5a50*/  FADD.FTZ R92, R123, R92 ;  /* 0x0000005c7b5c7221 */ /* 0x000fc80000010000 */
        /* <DEDUP_REMOVED lines=12> */
.L_x_15380:
        /* <DEDUP_REMOVED lines=13> */
.L_x_15382:
[----:B------:R-:W-:Y:S05]  /*5bf0*/  BSYNC.RECONVERGENT B2 ;  /* 0x0000000000027941 */ /* 0x000fea0003800200 */
.L_x_15381:
        /* <DEDUP_REMOVED lines=56> */
.L_x_15379:
[----:B------:R-:W-:Y:S05]  /*5f80*/  BSYNC.RECONVERGENT B1 ;  /* 0x0000000000017941 */ /* 0x000fea0003800200 */
.L_x_15378:
        /* <DEDUP_REMOVED lines=22> */
.L_x_15385:
        /* <DEDUP_REMOVED lines=13> */
.L_x_15387:
[----:B------:R-:W-:Y:S05]  /*61c0*/  BSYNC.RECONVERGENT B2 ;  /* 0x0000000000027941 */ /* 0x000fea0003800200 */
.L_x_15386:
        /* <DEDUP_REMOVED lines=56> */
.L_x_15384:
[----:B------:R-:W-:Y:S05]  /*6550*/  BSYNC.RECONVERGENT B1 ;  /* 0x0000000000017941 */ /* 0x000fea0003800200 */
.L_x_15383:
        /* <DEDUP_REMOVED lines=25> */
.L_x_15390:
        /* <DEDUP_REMOVED lines=13> */
.L_x_15392:
[----:B------:R-:W-:Y:S05]  /*67c0*/  BSYNC.RECONVERGENT B2 ;  /* 0x0000000000027941 */ /* 0x000fea0003800200 */
.L_x_15391:
        /* <DEDUP_REMOVED lines=56> */
.L_x_15389:
[----:B------:R-:W-:Y:S05]  /*6b50*/  BSYNC.RECONVERGENT B1 ;  /* 0x0000000000017941 */ /* 0x000fea0003800200 */
.L_x_15388:
[----:B------:R-:W-:Y:S01]  /*6b60*/  I2FP.F32.U32 R97, R96 ;  /* 0x0000006000617245 */ /* 0x000fe20000201000 */
[----:B------:R-:W-:Y:S01]  /*6b70*/  HADD2.F32 R96, -RZ, R93.H1_H1 ;  /* 0x3000005dff607230 */ /* 0x000fe20000004100 */
[----:B------:R-:W-:Y:S01]  /*6b80*/  LOP3.LUT R164, R164, 0xfffffffd, RZ, 0xc0, !PT ;  /* 0xfffffffda4a47812 */ /* 0x000fe200078ec0ff */
[----:B------:R-:W-:Y:S01]  /*6b90*/  BSSY.RECONVERGENT B1, `(.L_x_15393) ;  /* 0x0000059000017945 */ /* 0x000fe20003800200 */
[----:B------:R-:W-:Y:S01]  /*6ba0*/  MOV R93, R106 ;  /* 0x0000006a005d7202 */ /* 0x000fe20000000f00 */
[----:B------:R-:W-:Y:S01]  /*6bb0*/  FFMA.FTZ R97, R97, R162, 1.1641532182693481445e-10 ;  /* 0x2f00000061617423 */ /* 0x000fe200000100a2 */
[----:B------:R-:W-:-:S04]  /*6bc0*/  FMUL.FTZ R96, R96, R161 ;  /* 0x000000a160607220 */ /* 0x000fc80000410000 */
        /* <DEDUP_REMOVED lines=15> */
.L_x_15395:
        /* <DEDUP_REMOVED lines=13> */
.L_x_15397:
[----:B------:R-:W-:Y:S05]  /*6d90*/  BSYNC.RECONVERGENT B2 ;  /* 0x0000000000027941 */ /* 0x000fea0003800200 */
.L_x_15396:
        /* <DEDUP_REMOVED lines=56> */
.L_x_15394:
[----:B------:R-:W-:Y:S05]  /*7120*/  BSYNC.RECONVERGENT B1 ;  /* 0x0000000000017941 */ /* 0x000fea0003800200 */
.L_x_15393:
        /* <DEDUP_REMOVED lines=25> */
.L_x_15400:
        /* <DEDUP_REMOVED lines=13> */
.L_x_15402:
[----:B------:R-:W-:Y:S05]  /*7390*/  BSYNC.RECONVERGENT B2 ;  /* 0x0000000000027941 */ /* 0x000fea0003800200 */
.L_x_15401:
        /* <DEDUP_REMOVED lines=56> */
.L_x_15399:
[----:B------:R-:W-:Y:S05]  /*7720*/  BSYNC.RECONVERGENT B1 ;  /* 0x0000000000017941 */ /* 0x000fea0003800200 */
.L_x_15398:
        /* <DEDUP_REMOVED lines=20> */
.L_x_15405:
        /* <DEDUP_REMOVED lines=13> */
.L_x_15407:
[----:B------:R-:W-:Y:S05]  /*7940*/  BSYNC.RECONVERGENT B2 ;  /* 0x0000000000027941 */ /* 0x000fea0003800200 */
.L_x_15406:
        /* <DEDUP_REMOVED lines=56> */
.L_x_15404:
[----:B------:R-:W-:Y:S05]  /*7cd0*/  BSYNC.RECONVERGENT B1 ;  /* 0x0000000000017941 */ /* 0x000fea0003800200 */
.L_x_15403:
[----:B------:R-:W-:Y:S01]  /*7ce0*/  I2FP.F32.U32 R97, R96 ;  /* 0x0000006000617245 */ /* 0x000fe20000201000 */
[----:B------:R-:W-:Y:S01]  /*7cf0*/  HADD2.F32 R96, -RZ, R10.H0_H0 ;  /* 0x2000000aff607230 */ /* 0x000fe20000004100 */
[----:B------:R-:W-:Y:S01]  /*7d00*/  BSSY.RECONVERGENT B1, `(.L_x_15408) ;  /* 0x000005d000017945 */ /* 0x000fe20003800200 */
[----:B------:R-:W-:Y:S02]  /*7d10*/  IMAD.MOV.U32 R108, RZ, RZ, 0x2 ;  /* 0x00000002ff6c7424 */ /* 0x000fe400078e00ff */
[----:B------:R-:W-:Y:S01]  /*7d20*/  FFMA.FTZ R97, R97, R162, 1.1641532182693481445e-10 ;  /* 0x2f00000061617423 */ /* 0x000fe200000100a2 */
[----:B------:R-:W-:-:S04]  /*7d30*/  FMUL.FTZ R96, R96, R161 ;  /* 0x000000a160607220 */ /* 0x000fc80000410000 */
[----:B------:R-:W-:Y:S01]  /*7d40*/  FSETP.GTU.FTZ.AND P3, PT, R97, R160, PT ;  /* 0x000000a06100720b */ /* 0x000fe20003f7c000 */
[----:B------:R-:W-:-:S03]  /*7d50*/  @P1 HADD2.F32 R97, -RZ, R6.H0_H0 ;  /* 0x20000006ff611230 */ /* 0x000fc60000004100 */
        /* <DEDUP_REMOVED lines=17> */
.L_x_15410:
        /* <DEDUP_REMOVED lines=13> */
.L_x_15412:
[----:B------:R-:W-:Y:S05]  /*7f40*/  BSYNC.RECONVERGENT B2 ;  /* 0x0000000000027941 */ /* 0x000fea0003800200 */
.L_x_15411:
        /* <DEDUP_REMOVED lines=56> */
.L_x_15409:
[----:B------:R-:W-:Y:S05]  /*82d0*/  BSYNC.RECONVERGENT B1 ;  /* 0x0000000000017941 */ /* 0x000fea0003800200 */
.L_x_15408:
        /* <DEDUP_REMOVED lines=20> */
.L_x_15415:
        /* <DEDUP_REMOVED lines=13> */
.L_x_15417:
[----:B------:R-:W-:Y:S05]  /*84f0*/  BSYNC.RECONVERGENT B2 ;  /* 0x0000000000027941 */ /* 0x000fea0003800200 */
.L_x_15416:
        /* <DEDUP_REMOVED lines=56> */
.L_x_15414:
[----:B------:R-:W-:Y:S05]  /*8880*/  BSYNC.RECONVERGENT B1 ;  /* 0x0000000000017941 */ /* 0x000fea0003800200 */
.L_x_15413:
[----:B------:R-:W-:Y:S01]  /*8890*/  I2FP.F32.U32 R97, R94 ;  /* 0x0000005e00617245 */ /* 0x000fe20000201000 */
[----:B------:R-:W-:Y:S01]  /*88a0*/  HADD2.F32 R94, -RZ, R10.H1_H1 ;  /* 0x3000000aff5e7230 */ /* 0x000fe20000004100 */
[----:B------:R-:W-:Y:S01]  /*88b0*/  BSSY.RECONVERGENT B1, `(.L_x_15418) ;  /* 0x000005d000017945 */ /* 0x000fe20003800200 */
[----:B------:R-:W-:Y:S01]  /*88c0*/  @P1 HADD2.F32 R167, -RZ, R6.H1_H1 ;  /* 0x30000006ffa71230 */ /* 0x000fe20000004100 */
        /* <DEDUP_REMOVED lines=21> */
.L_x_15420:
        /* <DEDUP_REMOVED lines=13> */
.L_x_15422:
[----:B------:R-:W-:Y:S05]  /*8af0*/  BSYNC.RECONVERGENT B2 ;  /* 0x0000000000027941 */ /* 0x000fea0003800200 */
.L_x_15421:
        /* <DEDUP_REMOVED lines=53> */
[----:B------:R-:W-:Y:S01]  /*8e50*/  IMAD.MOV.U32 R106, RZ, RZ, R108 ;  /* 0x000000ffff6a7224 */ /* 0x000fe200078e006c */
[----:B------:R-:W-:Y:S02]  /*8e60*/  LOP3.LUT R110, R155, R166, R169, 0x96, !PT ;  /* 0x000000a69b6e7212 */ /* 0x000fe400078e96a9 */
[----:B------:R-:W-:-:S07]  /*8e70*/  MOV R0, R168 ;  /* 0x000000a800007202 */ /* 0x000fce0000000f00 */
.L_x_15419:
[----:B------:R-:W-:Y:S05]  /*8e80*/  BSYNC.RECONVERGENT B1 ;  /* 0x0000000000017941 */ /* 0x000fea0003800200 */
.L_x_15418:
        /* <DEDUP_REMOVED lines=20> */
.L_x_15425:
        /* <DEDUP_REMOVED lines=13> */
.L_x_15427:
[----:B------:R-:W-:Y:S05]  /*90a0*/  BSYNC.RECONVERGENT B2 ;  /* 0x0000000000027941 */ /* 0x000fea0003800200 */
.L_x_15426:
        /* <DEDUP_REMOVED lines=54> */
[----:B------:R-:W-:Y:S01]  /*9410*/  IMAD.MOV.U32 R168, RZ, RZ, RZ ;  /* 0x000000ffffa87224 */ /* 0x000fe200078e00ff */
[----:B------:R-:W-:-:S07]  /*9420*/  MOV R0, R170 ;  /* 0x000000aa00007202 */ /* 0x000fce0000000f00 */
.L_x_15424:
[----:B------:R-:W-:Y:S05]  /*9430*/  BSYNC.RECONVERGENT B1 ;  /* 0x0000000000017941 */ /* 0x000fea0003800200 */
.L_x_15423:
        /* <DEDUP_REMOVED lines=25> */
.L_x_15430:
        /* <DEDUP_REMOVED lines=13> */
.L_x_15432:
[----:B------:R-:W-:Y:S05]  /*96a0*/  BSYNC.RECONVERGENT B2 ;  /* 0x0000000000027941 */ /* 0x000fea0003800200 */
.L_x_15431:
        /* <DEDUP_REMOVED lines=56> */
.L_x_15429:
[----:B------:R-:W-:Y:S05]  /*9a30*/  BSYNC.RECONVERGENT B1 ;  /* 0x0000000000017941 */ /* 0x000fea0003800200 */
.L_x_15428:
        /* <DEDUP_REMOVED lines=20> */
.L_x_15435:
        /* <DEDUP_REMOVED lines=15> */
.L_x_15437:
[----:B------:R-:W-:Y:S05]  /*9c70*/  BSYNC.RECONVERGENT B2 ;  /* 0x0000000000027941 */ /* 0x000fea0003800200 */
.L_x_15436:
        /* <DEDUP_REMOVED lines=43> */
[----:B------:R-:W-:-:S03]  /*9f30*/  IADD3 R95, PT, PT, R2, -0xe443238, RZ ;  /* 0xf1bbcdc8025f7810 */ /* 0x000fc60007ffe0ff */
[----:B------:R-:W-:Y:S01]  /*9f40*/  IMAD.WIDE.U32 R170, R170, -0x326172a9, RZ ;  /* 0xcd9e8d57aaaa7825 */ /* 0x000fe200078e00ff */
[----:B------:R-:W-:-:S03]  /*9f50*/  LOP3.LUT R109, R109, R168, R159, 0x96, !PT ;  /* 0x000000a86d6d7212 */ /* 0x000fc600078e969f */
[----:B------:R-:W-:Y:S01]  /*9f60*/  VIADD R159, R2, 0x8ff34781 ;  /* 0x8ff34781029f7836 */ /* 0x000fe20000000000 */
        /* <DEDUP_REMOVED lines=8> */
[----:B------:R-:W-:-:S07]  /*9ff0*/  IMAD.MOV.U32 R108, RZ, RZ, RZ ;  /* 0x000000ffff6c7224 */ /* 0x000fce00078e00ff */
.L_x_15434:
[----:B------:R-:W-:Y:S05]  /*a000*/  BSYNC.RECONVERGENT B1 ;  /* 0x0000000000017941 */ /* 0x000fea0003800200 */
.L_x_15433:
        /* <DEDUP_REMOVED lines=16> */
.L_x_15357:
        /* <DEDUP_REMOVED lines=43> */
.L_x_15438:
[----:B0-----:R-:W-:Y:S01]  /*a3c0*/  IMAD.MOV.U32 R160, RZ, RZ, R0 ;  /* 0x000000ffffa07224 */ /* 0x001fe200078e0000 */
[----:B------:R-:W-:-:S07]  /*a3d0*/  IADD3 R0, PT, PT, R149, 0x20, RZ ;  /* 0x0000002095007810 */ /* 0x000fce0007ffe0ff */
.L_x_15315:
[----:B------:R-:W-:Y:S05]  /*a3e0*/  BSYNC.RECONVERGENT B0 ;  /* 0x0000000000007941 */ /* 0x000fea0003800200 */
.L_x_15314:
        /* <DEDUP_REMOVED lines=22> */
[C---:B0-----:R-:W-:Y:S01]  /*a550*/  IADD3 R159, PT, PT, R3.reuse, 0x32370b8f, RZ ;  /* 0x32370b8f039f7810 */ /* 0x041fe20007ffe0ff */
[----:B------:R-:W-:Y:S01]  /*a560*/  VIADD R158, R3, 0x96a522ad ;  /* 0x96a522ad039e7836 */ /* 0x000fe20000000000 */
        /* <DEDUP_REMOVED lines=14> */
.L_x_15444:
        /* <DEDUP_REMOVED lines=13> */
.L_x_15446:
[----:B------:R-:W-:Y:S05]  /*a720*/  BSYNC.RECONVERGENT B2 ;  /* 0x0000000000027941 */ /* 0x000fea0003800200 */
.L_x_15445:
        /* <DEDUP_REMOVED lines=29> */
[----:B------:R-:W-:Y:S01]  /*a900*/  LOP3.LUT R108, R101, R108, R97, 0x96, !PT ;  /* 0x0000006c656c7212 */ /* 0x000fe200078e9661 */
[----:B------:R-:W-:Y:S01]  /*a910*/  VIADD R97, R2, 0xb54cda56 ;  /* 0xb54cda5602617836 */ /* 0x000fe20000000000 */
[C---:B------:R-:W-:Y:S01]  /*a920*/  IADD3 R103, PT, PT, R3.reuse, 0x646e171e, RZ ;  /* 0x646e171e03677810 */ /* 0x040fe20007ffe0ff */
        /* <DEDUP_REMOVED lines=24> */
.L_x_15443:
[----:B------:R-:W-:Y:S05]  /*aab0*/  BSYNC.RECONVERGENT B1 ;  /* 0x0000000000017941 */ /* 0x000fea0003800200 */
.L_x_15442:
        /* <DEDUP_REMOVED lines=25> */
.L_x_15449:
        /* <DEDUP_REMOVED lines=13> */
.L_x_15451:
[----:B------:R-:W-:Y:S05]  /*ad20*/  BSYNC.RECONVERGENT B2 ;  /* 0x0000000000027941 */ /* 0x000fea0003800200 */
.L_x_15450:
        /* <DEDUP_REMOVED lines=57> */
.L_x_15448:
[----:B------:R-:W-:Y:S05]  /*b0c0*/  BSYNC.RECONVERGENT B1 ;  /* 0x0000000000017941 */ /* 0x000fea0003800200 */
.L_x_15447:
        /* <DEDUP_REMOVED lines=25> */
.L_x_15454:
        /* <DEDUP_REMOVED lines=13> */
.L_x_15456:
[----:B------:R-:W-:Y:S05]  /*b330*/  BSYNC.RECONVERGENT B2 ;  /* 0x0000000000027941 */ /* 0x000fea0003800200 */
.L_x_15455:
        /* <DEDUP_REMOVED lines=57> */
.L_x_15453:
[----:B------:R-:W-:Y:S05]  /*b6d0*/  BSYNC.RECONVERGENT B1 ;  /* 0x0000000000017941 */ /* 0x000fea0003800200 */
.L_x_15452:
        /* <DEDUP_REMOVED lines=22> */
.L_x_15459:
        /* <DEDUP_REMOVED lines=13> */
.L_x_15461:
[----:B------:R-:W-:Y:S05]  /*b910*/  BSYNC.RECONVERGENT B2 ;  /* 0x0000000000027941 */ /* 0x000fea0003800200 */
.L_x_15460:
        /* <DEDUP_REMOVED lines=57> */
.L_x_15458:
[----:B------:R-:W-:Y:S05]  /*bcb0*/  BSYNC.RECONVERGENT B1 ;  /* 0x0000000000017941 */ /* 0x000fea0003800200 */
.L_x_15457:
[----:B------:R-:W-:Y:S01]  /*bcc0*/  I2FP.F32.U32 R97, R92 ;  /* 0x0000005c00617245 */ /* 0x000fe20000201000 */
[----:B------:R-:W-:Y:S01]  /*bcd0*/  HADD2.F32 R92, -RZ, R8.H1_H1 ;  /* 0x30000008ff5c7230 */ /* 0x000fe20000004100 */
        /* <DEDUP_REMOVED lines=23> */
.L_x_15464:
        /* <DEDUP_REMOVED lines=13> */
.L_x_15466:
[----:B------:R-:W-:Y:S05]  /*bf20*/  BSYNC.RECONVERGENT B2 ;  /* 0x0000000000027941 */ /* 0x000fea0003800200 */
.L_x_15465:
        /* <DEDUP_REMOVED lines=57> */
.L_x_15463:
[----:B------:R-:W-:Y:S05]  /*c2c0*/  BSYNC.RECONVERGENT B1 ;  /* 0x0000000000017941 */ /* 0x000fea0003800200 */
.L_x_15462:
[----:B------:R-:W-:Y:S01]  /*c2d0*/  I2FP.F32.U32 R97, R96 ;  /* 0x0000006000617245 */ /* 0x000fe20000201000 */
[----:B------:R-:W-:Y:S01]  /*c2e0*/  HADD2.F32 R96, -RZ, R93.H0_H0 ;  /* 0x2000005dff607230 */ /* 0x000fe20000004100 */
        /* <DEDUP_REMOVED lines=20> */
.L_x_15469:
        /* <DEDUP_REMOVED lines=13> */
.L_x_15471:
[----:B------:R-:W-:Y:S05]  /*c500*/  BSYNC.RECONVERGENT B2 ;  /* 0x0000000000027941 */ /* 0x000fea0003800200 */
.L_x_15470:
        /* <DEDUP_REMOVED lines=57> */
.L_x_15468:
[----:B------:R-:W-:Y:S05]  /*c8a0*/  BSYNC.RECONVERGENT B1 ;  /* 0x0000000000017941 */ /* 0x000fea0003800200 */
.L_x_15467:
        /* <DEDUP_REMOVED lines=25> */
.L_x_15474:
        /* <DEDUP_REMOVED lines=13> */
.L_x_15476:
[----:B------:R-:W-:Y:S05]  /*cb10*/  BSYNC.RECONVERGENT B2 ;  /* 0x0000000000027941 */ /* 0x000fea0003800200 */
.L_x_15475:
        /* <DEDUP_REMOVED lines=57> */
.L_x_15473:
[----:B------:R-:W-:Y:S05]  /*ceb0*/  BSYNC.RECONVERGENT B1 ;  /* 0x0000000000017941 */ /* 0x000fea0003800200 */
.L_x_15472:
        /* <DEDUP_REMOVED lines=22> */
.L_x_15479:
        /* <DEDUP_REMOVED lines=13> */
.L_x_15481:
[----:B------:R-:W-:Y:S05]  /*d0f0*/  BSYNC.RECONVERGENT B2 ;  /* 0x0000000000027941 */ /* 0x000fea0003800200 */
.L_x_15480:
        /* <DEDUP_REMOVED lines=57> */
.L_x_15478:
[----:B------:R-:W-:Y:S05]  /*d490*/  BSYNC.RECONVERGENT B1 ;  /* 0x0000000000017941 */ /* 0x000fea0003800200 */
.L_x_15477:
        /* <DEDUP_REMOVED lines=25> */
.L_x_15484:
        /* <DEDUP_REMOVED lines=13> */
.L_x_15486:
[----:B------:R-:W-:Y:S05]  /*d700*/  BSYNC.RECONVERGENT B2 ;  /* 0x0000000000027941 */ /* 0x000fea0003800200 */
.L_x_15485:
        /* <DEDUP_REMOVED lines=57> */
.L_x_15483:
[----:B------:R-:W-:Y:S05]  /*daa0*/  BSYNC.RECONVERGENT B1 ;  /* 0x0000000000017941 */ /* 0x000fea0003800200 */
.L_x_15482:
        /* <DEDUP_REMOVED lines=20> */
.L_x_15489:
        /* <DEDUP_REMOVED lines=13> */
.L_x_15491:
[----:B------:R-:W-:Y:S05]  /*dcc0*/  BSYNC.RECONVERGENT B2 ;  /* 0x0000000000027941 */ /* 0x000fea0003800200 */
.L_x_15490:
        /* <DEDUP_REMOVED lines=55> */
[----:B------:R-:W-:Y:S02]  /*e040*/  IMAD.MOV.U32 R156, RZ, RZ, R166 ;  /* 0x000000ffff9c7224 */ /* 0x000fe400078e00a6 */
[----:B------:R-:W-:-:S07]  /*e050*/  IMAD.MOV.U32 R108, RZ, RZ, RZ ;  /* 0x000000ffff6c7224 */ /* 0x000fce00078e00ff */
.L_x_15488:
[----:B------:R-:W-:Y:S05]  /*e060*/  BSYNC.RECONVERGENT B1 ;  /* 0x0000000000017941 */ /* 0x000fea0003800200 */
.L_x_15487:
        /* <DEDUP_REMOVED lines=25> */
.L_x_15494:
        /* <DEDUP_REMOVED lines=13> */
.L_x_15496:
[----:B------:R-:W-:Y:S05]  /*e2d0*/  BSYNC.RECONVERGENT B2 ;  /* 0x0000000000027941 */ /* 0x000fea0003800200 */
.L_x_15495:
        /* <DEDUP_REMOVED lines=57> */
.L_x_15493:
[----:B------:R-:W-:Y:S05]  /*e670*/  BSYNC.RECONVERGENT B1 ;  /* 0x0000000000017941 */ /* 0x000fea0003800200 */
.L_x_15492:
        /* <DEDUP_REMOVED lines=20> */
.L_x_15499:
        /* <DEDUP_REMOVED lines=13> */
.L_x_15501:
[----:B------:R-:W-:Y:S05]  /*e890*/  BSYNC.RECONVERGENT B2 ;  /* 0x0000000000027941 */ /* 0x000fea0003800200 */
.L_x_15500:
        /* <DEDUP_REMOVED lines=44> */
[----:B------:R-:W-:-:S04]  /*eb60*/  IMAD.WIDE.U32 R168, R141, -0x326172a9, RZ ;  /* 0xcd9e8d578da87825 */ /* 0x000fc800078e00ff */
[----:B------:R-:W-:Y:S01]  /*eb70*/  VIADD R167, R3, 0xdb3d7428 ;  /* 0xdb3d742803a77836 */ /* 0x000fe20000000000 */
[----:B------:R-:W-:-:S04]  /*eb80*/  LOP3.LUT R97, R97, R96, R169, 0x96, !PT ;  /* 0x0000006061617212 */ /* 0x000fc800078e96a9 */
[----:B------:R-:W-:Y:S01]  /*eb90*/  LOP3.LUT R167, R167, R166, R109, 0x96, !PT ;  /* 0x000000a6a7a77212 */ /* 0x000fe200078e966d */
[----:B------:R-:W-:-:S04]  /*eba0*/  IMAD.WIDE.U32 R96, R97, -0x2daee0ad, RZ ;  /* 0xd2511f5361607825 */ /* 0x000fc800078e00ff */
[----:B------:R-:W-:Y:S01]  /*ebb0*/  IMAD.WIDE.U32 R166, R167, -0x326172a9, RZ ;  /* 0xcd9e8d57a7a67825 */ /* 0x000fe200078e00ff */
[----:B------:R-:W-:Y:S02]  /*ebc0*/  LOP3.LUT R110, R158, R108, R97, 0x96, !PT ;  /* 0x0000006c9e6e7212 */ /* 0x000fe400078e9661 */
[----:B------:R-:W-:Y:S01]  /*ebd0*/  MOV R108, R156 ;  /* 0x0000009c006c7202 */ /* 0x000fe20000000f00 */
[----:B------:R-:W-:Y:S02]  /*ebe0*/  VIADD R109, R2, 0x8ff34781 ;  /* 0x8ff34781026d7836 */ /* 0x000fe40000000000 */
[----:B------:R-:W-:Y:S02]  /*ebf0*/  IMAD.MOV.U32 R106, RZ, RZ, R166 ;  /* 0x000000ffff6a7224 */ /* 0x000fe400078e00a6 */
[----:B------:R-:W-:Y:S01]  /*ec00*/  IMAD.MOV.U32 R156, RZ, RZ, R96 ;  /* 0x000000ffff9c7224 */ /* 0x000fe200078e0060 */
[----:B------:R-:W-:Y:S01]  /*ec10*/  LOP3.LUT R109, R109, R168, R167, 0x96, !PT ;  /* 0x000000a86d6d7212 */ /* 0x000fe200078e96a7 */
[----:B------:R-:W-:-:S07]  /*ec20*/  IMAD.MOV.U32 R166, RZ, RZ, RZ ;  /* 0x000000ffffa67224 */ /* 0x000fce00078e00ff */
.L_x_15498:
[----:B------:R-:W-:Y:S05]  /*ec30*/  BSYNC.RECONVERGENT B1 ;  /* 0x0000000000017941 */ /* 0x000fea0003800200 */
.L_x_15497:
        /* <DEDUP_REMOVED lines=25> */
.L_x_15504:
        /* <DEDUP_REMOVED lines=13> */
.L_x_15506:
[----:B------:R-:W-:Y:S05]  /*eea0*/  BSYNC.RECONVERGENT B2 ;  /* 0x0000000000027941 */ /* 0x000fea0003800200 */
.L_x_15505:
        /* <DEDUP_REMOVED lines=57> */
.L_x_15503:
[----:B------:R-:W-:Y:S05]  /*f240*/  BSYNC.RECONVERGENT B1 ;  /* 0x0000000000017941 */ /* 0x000fea0003800200 */
.L_x_15502:
        /* <DEDUP_REMOVED lines=20> */
.L_x_15509:
        /* <DEDUP_REMOVED lines=13> */
.L_x_15511:
[----:B------:R-:W-:Y:S05]  /*f460*/  BSYNC.RECONVERGENT B2 ;  /* 0x0000000000027941 */ /* 0x000fea0003800200 */
.L_x_15510:
        /* <DEDUP_REMOVED lines=51> */
[----:B------:R-:W-:Y:S01]  /*f7a0*/  LOP3.LUT R109, R141, R168, R109, 0x96, !PT ;  /* 0x000000a88d6d7212 */ /* 0x000fe200078e966d */
[----:B------:R-:W-:Y:S01]  /*f7b0*/  IMAD.MOV.U32 R106, RZ, RZ, R108 ;  /* 0x000000ffff6a7224 */ /* 0x000fe200078e006c */
[----:B------:R-:W-:Y:S01]  /*f7c0*/  MOV R108, R156 ;  /* 0x0000009c006c7202 */ /* 0x000fe20000000f00 */
[----:B------:R-:W-:Y:S01]  /*f7d0*/  IMAD.MOV.U32 R156, RZ, RZ, R170 ;  /* 0x000000ffff9c7224 */ /* 0x000fe200078e00aa */
[----:B------:R-:W-:Y:S01]  /*f7e0*/  LOP3.LUT R110, R158, R166, R171, 0x96, !PT ;  /* 0x000000a69e6e7212 */ /* 0x000fe200078e96ab */
[----:B------:R-:W-:-:S07]  /*f7f0*/  IMAD.MOV.U32 R168, RZ, RZ, RZ ;  /* 0x000000ffffa87224 */ /* 0x000fce00078e00ff */
.L_x_15508:
[----:B------:R-:W-:Y:S05]  /*f800*/  BSYNC.RECONVERGENT B1 ;  /* 0x0000000000017941 */ /* 0x000fea0003800200 */
.L_x_15507:
        /* <DEDUP_REMOVED lines=25> */
.L_x_15514:
        /* <DEDUP_REMOVED lines=13> */
.L_x_15516:
[----:B------:R-:W-:Y:S05]  /*fa70*/  BSYNC.RECONVERGENT B2 ;  /* 0x0000000000027941 */ /* 0x000fea0003800200 */
.L_x_15515:
        /* <DEDUP_REMOVED lines=57> */
.L_x_15513:
[----:B------:R-:W-:Y:S05]  /*fe10*/  BSYNC.RECONVERGENT B1 ;  /* 0x0000000000017941 */ /* 0x000fea0003800200 */
.L_x_15512:
        /* <DEDUP_REMOVED lines=20> */
.L_x_15519:
        /* <DEDUP_REMOVED lines=15> */
.L_x_15521:
[----:B------:R-:W-:Y:S05]  /*10050*/  BSYNC.RECONVERGENT B2 ;  /* 0x0000000000027941 */ /* 0x000fea0003800200 */
.L_x_15520:
        /* <DEDUP_REMOVED lines=14> */
[C---:B------:R-:W-:Y:S02]  /*10140*/  VIADD R153, R2.reuse, 0x1715609d ;  /* 0x1715609d02997836 */ /* 0x040fe40000000000 */
        /* <DEDUP_REMOVED lines=42> */
.L_x_15518:
[----:B------:R-:W-:Y:S05]  /*103f0*/  BSYNC.RECONVERGENT B1 ;  /* 0x0000000000017941 */ /* 0x000fea0003800200 */
.L_x_15517:
        /* <DEDUP_REMOVED lines=18> */
.L_x_15441:
        /* <DEDUP_REMOVED lines=16> */
.L_x_15525:
        /* <DEDUP_REMOVED lines=13> */
.L_x_15527:
[----:B------:R-:W-:Y:S05]  /*106f0*/  BSYNC.RECONVERGENT B2 ;  /* 0x0000000000027941 */ /* 0x000fea0003800200 */
.L_x_15526:
        /* <DEDUP_REMOVED lines=60> */
.L_x_15524:
[----:B------:R-:W-:Y:S05]  /*10ac0*/  BSYNC.RECONVERGENT B1 ;  /* 0x0000000000017941 */ /* 0x000fea0003800200 */
.L_x_15523:
        /* <DEDUP_REMOVED lines=28> */
.L_x_15530:
        /* <DEDUP_REMOVED lines=13> */
.L_x_15532:
[----:B------:R-:W-:Y:S05]  /*10d60*/  BSYNC.RECONVERGENT B2 ;  /* 0x0000000000027941 */ /* 0x000fea0003800200 */
.L_x_15531:
        /* <DEDUP_REMOVED lines=60> */
.L_x_15529:
[----:B------:R-:W-:Y:S05]  /*11130*/  BSYNC.RECONVERGENT B1 ;  /* 0x0000000000017941 */ /* 0x000fea0003800200 */
.L_x_15528:
        /* <DEDUP_REMOVED lines=25> */
.L_x_15535:
        /* <DEDUP_REMOVED lines=13> */
.L_x_15537:
[----:B------:R-:W-:Y:S05]  /*113a0*/  BSYNC.RECONVERGENT B2 ;  /* 0x0000000000027941 */ /* 0x000fea0003800200 */
.L_x_15536:
        /* <DEDUP_REMOVED lines=60> */
.L_x_15534:
[----:B------:R-:W-:Y:S05]  /*11770*/  BSYNC.RECONVERGENT B1 ;  /* 0x0000000000017941 */ /* 0x000fea0003800200 */
.L_x_15533:
        /* <DEDUP_REMOVED lines=25> */
.L_x_15540:
        /* <DEDUP_REMOVED lines=13> */
.L_x_15542:
[----:B------:R-:W-:Y:S05]  /*119e0*/  BSYNC.RECONVERGENT B2 ;  /* 0x0000000000027941 */ /* 0x000fea0003800200 */
.L_x_15541:
        /* <DEDUP_REMOVED lines=60> */
.L_x_15539:
[----:B------:R-:W-:Y:S05]  /*11db0*/  BSYNC.RECONVERGENT B1 ;  /* 0x0000000000017941 */ /* 0x000fea0003800200 */
.L_x_15538:
[----:B------:R-:W-:Y:S01]  /*11dc0*/  I2FP.F32.U32 R108, R108 ;  /* 0x0000006c006c7245 */ /* 0x000fe20000201000 */
[----:B------:R-:W-:Y:S01]  /*11dd0*/  HADD2.F32 R132, -RZ, R93.H1_H1 ;  /* 0x3000005dff847230 */ /* 0x000fe20000004100 */
[----:B------:R-:W-:Y:S01]  /*11de0*/  LOP3.LUT R164, R164, 0xfffffffd, RZ, 0xc0, !PT ;  /* 0xfffffffda4a47812 */ /* 0x000fe200078ec0ff */
        /* <DEDUP_REMOVED lines=22> */
.L_x_15545:
        /* <DEDUP_REMOVED lines=13> */
.L_x_15547:
[----:B------:R-:W-:Y:S05]  /*12020*/  BSYNC.RECONVERGENT B2 ;  /* 0x0000000000027941 */ /* 0x000fea0003800200 */
.L_x_15546:
        /* <DEDUP_REMOVED lines=60> */
.L_x_15544:
[----:B------:R-:W-:Y:S05]  /*123f0*/  BSYNC.RECONVERGENT B1 ;  /* 0x0000000000017941 */ /* 0x000fea0003800200 */
.L_x_15543:
        /* <DEDUP_REMOVED lines=23> */
.L_x_15550:
        /* <DEDUP_REMOVED lines=13> */
.L_x_15552:
[----:B------:R-:W-:Y:S05]  /*12640*/  BSYNC.RECONVERGENT B2 ;  /* 0x0000000000027941 */ /* 0x000fea0003800200 */
.L_x_15551:
        /* <DEDUP_REMOVED lines=60> */
.L_x_15549:
[----:B------:R-:W-:Y:S05]  /*12a10*/  BSYNC.RECONVERGENT B1 ;  /* 0x0000000000017941 */ /* 0x000fea0003800200 */
.L_x_15548:
[----:B------:R-:W-:Y:S01]  /*12a20*/  I2FP.F32.U32 R108, R108 ;  /* 0x0000006c006c7245 */ /* 0x000fe20000201000 */
[----:B------:R-:W-:Y:S01]  /*12a30*/  HADD2.F32 R94, -RZ, R94.H1_H1 ;  /* 0x3000005eff5e7230 */ /* 0x000fe20000004100 */
[----:B------:R-:W-:Y:S01]  /*12a40*/  ISETP.NE.AND P4, PT, R162, 0x1, PT ;  /* 0x00000001a200780c */ /* 0x000fe20003f85270 */
        /* <DEDUP_REMOVED lines=20> */
.L_x_15555:
        /* <DEDUP_REMOVED lines=13> */
.L_x_15557:
[----:B------:R-:W-:Y:S05]  /*12c60*/  BSYNC.RECONVERGENT B2 ;  /* 0x0000000000027941 */ /* 0x000fea0003800200 */
.L_x_15556:
        /* <DEDUP_REMOVED lines=55> */
[----:B------:R-:W-:Y:S01]  /*12fe0*/  IMAD.MOV.U32 R106, RZ, RZ, R108 ;  /* 0x000000ffff6a7224 */ /* 0x000fe200078e006c */
[----:B------:R-:W-:Y:S01]  /*12ff0*/  MOV R108, R156 ;  /* 0x0000009c006c7202 */ /* 0x000fe20000000f00 */
[----:B------:R-:W-:Y:S01]  /*13000*/  IMAD.MOV.U32 R156, RZ, RZ, R168 ;  /* 0x000000ffff9c7224 */ /* 0x000fe200078e00a8 */
[----:B------:R-:W-:Y:S01]  /*13010*/  LOP3.LUT R110, R163, R162, R169, 0x96, !PT ;  /* 0x000000a2a36e7212 */ /* 0x000fe200078e96a9 */
[----:B------:R-:W-:-:S07]  /*13020*/  IMAD.MOV.U32 R166, RZ, RZ, RZ ;  /* 0x000000ffffa67224 */ /* 0x000fce00078e00ff */
.L_x_15554:
[----:B------:R-:W-:Y:S05]  /*13030*/  BSYNC.RECONVERGENT B1 ;  /* 0x0000000000017941 */ /* 0x000fea0003800200 */
.L_x_15553:
[----:B------:R-:W-:Y:S01]  /*13040*/  I2FP.F32.U32 R108, R108 ;  /* 0x0000006c006c7245 */ /* 0x000fe20000201000 */
[----:B------:R-:W-:Y:S01]  /*13050*/  HADD2.F32 R162, -RZ, R95.H0_H0 ;  /* 0x2000005fffa27230 */ /* 0x000fe20000004100 */
[----:B------:R-:W-:Y:S01]  /*13060*/  ISETP.NE.AND P5, PT, R166, 0x1, PT ;  /* 0x00000001a600780c */ /* 0x000fe20003fa5270 */
[----:B------:R-:W-:Y:S01]  /*13070*/  BSSY.RECONVERGENT B1, `(.L_x_15558) ;  /* 0x000005e000017945 */ /* 0x000fe20003800200 */
[----:B------:R-:W-:Y:S02]  /*13080*/  IMAD.MOV.U32 R163, RZ, RZ, R106 ;  /* 0x000000ffffa37224 */ /* 0x000fe400078e006a */
[----:B------:R-:W-:Y:S01]  /*13090*/  FFMA.FTZ R141, R108, R159, 1.1641532182693481445e-10 ;  /* 0x2f0000006c8d7423 */ /* 0x000fe2000001009f */
[----:B------:R-:W-:Y:S01]  /*130a0*/  FMUL.FTZ R162, R162, R153 ;  /* 0x00000099a2a27220 */ /* 0x000fe20000410000 */
[----:B------:R-:W-:-:S03]  /*130b0*/  @P1 HADD2.F32 R108, -RZ, R7.H0_H0 ;  /* 0x20000007ff6c1230 */ /* 0x000fc60000004100 */
        /* <DEDUP_REMOVED lines=15> */
.L_x_15560:
        /* <DEDUP_REMOVED lines=13> */
.L_x_15562:
[----:B------:R-:W-:Y:S05]  /*13280*/  BSYNC.RECONVERGENT B2 ;  /* 0x0000000000027941 */ /* 0x000fea0003800200 */
.L_x_15561:
        /* <DEDUP_REMOVED lines=60> */
.L_x_15559:
[----:B------:R-:W-:Y:S05]  /*13650*/  BSYNC.RECONVERGENT B1 ;  /* 0x0000000000017941 */ /* 0x000fea0003800200 */
.L_x_15558:
        /* <DEDUP_REMOVED lines=14> */
.L_x_15522:
        /* <DEDUP_REMOVED lines=43> */
.L_x_15563:
[----:B0-----:R-:W-:Y:S01]  /*139f0*/  IMAD.MOV.U32 R160, RZ, RZ, R156 ;  /* 0x000000ffffa07224 */ /* 0x001fe200078e009c */
[----:B------:R-:W-:-:S07]  /*13a00*/  IADD3 R0, PT, PT, R0, 0x20, RZ ;  /* 0x0000002000007810 */ /* 0x000fce0007ffe0ff */
.L_x_15440:
[----:B------:R-:W-:Y:S05]  /*13a10*/  BSYNC.RECONVERGENT B0 ;  /* 0x0000000000007941 */ /* 0x000fea0003800200 */
.L_x_15439:
        /* <DEDUP_REMOVED lines=38> */
.L_x_15569:
        /* <DEDUP_REMOVED lines=13> */
.L_x_15571:
[----:B------:R-:W-:Y:S05]  /*13d50*/  BSYNC.RECONVERGENT B2 ;  /* 0x0000000000027941 */ /* 0x000fea0003800200 */
.L_x_15570:
        /* <DEDUP_REMOVED lines=56> */
.L_x_15568:
[----:B------:R-:W-:Y:S05]  /*140e0*/  BSYNC.RECONVERGENT B1 ;  /* 0x0000000000017941 */ /* 0x000fea0003800200 */
.L_x_15567:
        /* <DEDUP_REMOVED lines=25> */
.L_x_15574:
        /* <DEDUP_REMOVED lines=13> */
.L_x_15576:
[----:B------:R-:W-:Y:S05]  /*14350*/  BSYNC.RECONVERGENT B2 ;  /* 0x0000000000027941 */ /* 0x000fea0003800200 */
.L_x_15575:
        /* <DEDUP_REMOVED lines=57> */
.L_x_15573:
[----:B------:R-:W-:Y:S05]  /*146f0*/  BSYNC.RECONVERGENT B1 ;  /* 0x0000000000017941 */ /* 0x000fea0003800200 */
.L_x_15572:
        /* <DEDUP_REMOVED lines=25> */
.L_x_15579:
        /* <DEDUP_REMOVED lines=13> */
.L_x_15581:
[----:B------:R-:W-:Y:S05]  /*14960*/  BSYNC.RECONVERGENT B2 ;  /* 0x0000000000027941 */ /* 0x000fea0003800200 */
.L_x_15580:
        /* <DEDUP_REMOVED lines=57> */
.L_x_15578:
[----:B------:R-:W-:Y:S05]  /*14d00*/  BSYNC.RECONVERGENT B1 ;  /* 0x0000000000017941 */ /* 0x000fea0003800200 */
.L_x_15577:
        /* <DEDUP_REMOVED lines=22> */
.L_x_15584:
        /* <DEDUP_REMOVED lines=13> */
.L_x_15586:
[----:B------:R-:W-:Y:S05]  /*14f40*/  BSYNC.RECONVERGENT B2 ;  /* 0x0000000000027941 */ /* 0x000fea0003800200 */
.L_x_15585:
        /* <DEDUP_REMOVED lines=57> */
.L_x_15583:
[----:B------:R-:W-:Y:S05]  /*152e0*/  BSYNC.RECONVERGENT B1 ;  /* 0x0000000000017941 */ /* 0x000fea0003800200 */
.L_x_15582:
[----:B------:R-:W-:Y:S01]  /*152f0*/  I2FP.F32.U32 R97, R92 ;  /* 0x0000005c00617245 */ /* 0x000fe20000201000 */
[----:B------:R-:W-:Y:S01]  /*15300*/  HADD2.F32 R99, -RZ, R8.H1_H1 ;  /* 0x30000008ff637230 */ /* 0x000fe20000004100 */
        /* <DEDUP_REMOVED lines=23> */
.L_x_15589:
        /* <DEDUP_REMOVED lines=13> */
.L_x_15591:
[----:B------:R-:W-:Y:S05]  /*15550*/  BSYNC.RECONVERGENT B2 ;  /* 0x0000000000027941 */ /* 0x000fea0003800200 */
.L_x_15590:
        /* <DEDUP_REMOVED lines=57> */
.L_x_15588:
[----:B------:R-:W-:Y:S05]  /*158f0*/  BSYNC.RECONVERGENT B1 ;  /* 0x0000000000017941 */ /* 0x000fea0003800200 */
.L_x_15587:
        /* <DEDUP_REMOVED lines=22> */
.L_x_15594:
        /* <DEDUP_REMOVED lines=13> */
.L_x_15596:
[----:B------:R-:W-:Y:S05]  /*15b30*/  BSYNC.RECONVERGENT B2 ;  /* 0x0000000000027941 */ /* 0x000fea0003800200 */
.L_x_15595:
        /* <DEDUP_REMOVED lines=57> */
.L_x_15593:
[----:B------:R-:W-:Y:S05]  /*15ed0*/  BSYNC.RECONVERGENT B1 ;  /* 0x0000000000017941 */ /* 0x000fea0003800200 */
.L_x_15592:
        /* <DEDUP_REMOVED lines=25> */
.L_x_15599:
        /* <DEDUP_REMOVED lines=13> */
.L_x_15601:
[----:B------:R-:W-:Y:S05]  /*16140*/  BSYNC.RECONVERGENT B2 ;  /* 0x0000000000027941 */ /* 0x000fea0003800200 */
.L_x_15600:
        /* <DEDUP_REMOVED lines=57> */
.L_x_15598:
[----:B------:R-:W-:Y:S05]  /*164e0*/  BSYNC.RECONVERGENT B1 ;  /* 0x0000000000017941 */ /* 0x000fea0003800200 */
.L_x_15597:
        /* <DEDUP_REMOVED lines=22> */
.L_x_15604:
        /* <DEDUP_REMOVED lines=13> */
.L_x_15606:
[----:B------:R-:W-:Y:S05]  /*16720*/  BSYNC.RECONVERGENT B2 ;  /* 0x0000000000027941 */ /* 0x000fea0003800200 */
.L_x_15605:
        /* <DEDUP_REMOVED lines=48> */
[----:B------:R-:W-:Y:S01]  /*16a30*/  VIADD R93, R2, 0x8ff34781 ;  /* 0x8ff34781025d7836 */ /* 0x000fe20000000000 */
[----:B------:R-:W-:Y:S01]  /*16a40*/  MOV R97, R156 ;  /* 0x0000009c00617202 */ /* 0x000fe20000000f00 */
[----:B------:R-:W-:-:S04]  /*16a50*/  IMAD.WIDE.U32 R108, R109, -0x326172a9, RZ ;  /* 0xcd9e8d576d6c7825 */ /* 0x000fc800078e00ff */
[----:B------:R-:W-:Y:S01]  /*16a60*/  IMAD.WIDE.U32 R166, R166, -0x2daee0ad, RZ ;  /* 0xd2511f53a6a67825 */ /* 0x000fe200078e00ff */
[----:B------:R-:W-:-:S03]  /*16a70*/  LOP3.LUT R109, R93, R98, R109, 0x96, !PT ;  /* 0x000000625d6d7212 */ /* 0x000fc600078e966d */
[----:B------:R-:W-:Y:S01]  /*16a80*/  IMAD.MOV.U32 R106, RZ, RZ, R108 ;  /* 0x000000ffff6a7224 */ /* 0x000fe200078e006c */
[----:B------:R-:W-:Y:S01]  /*16a90*/  LOP3.LUT R110, R158, R96, R167, 0x96, !PT ;  /* 0x000000609e6e7212 */ /* 0x000fe200078e96a7 */
[----:B------:R-:W-:Y:S02]  /*16aa0*/  IMAD.MOV.U32 R156, RZ, RZ, R166 ;  /* 0x000000ffff9c7224 */ /* 0x000fe400078e00a6 */
[----:B------:R-:W-:-:S07]  /*16ab0*/  IMAD.MOV.U32 R108, RZ, RZ, RZ ;  /* 0x000000ffff6c7224 */ /* 0x000fce00078e00ff */
.L_x_15603:
[----:B------:R-:W-:Y:S05]  /*16ac0*/  BSYNC.RECONVERGENT B1 ;  /* 0x0000000000017941 */ /* 0x000fea0003800200 */
.L_x_15602:
        /* <DEDUP_REMOVED lines=25> */
.L_x_15609:
        /* <DEDUP_REMOVED lines=13> */
.L_x_15611:
[----:B------:R-:W-:Y:S05]  /*16d30*/  BSYNC.RECONVERGENT B2 ;  /* 0x0000000000027941 */ /* 0x000fea0003800200 */
.L_x_15610:
        /* <DEDUP_REMOVED lines=57> */
.L_x_15608:
[----:B------:R-:W-:Y:S05]  /*170d0*/  BSYNC.RECONVERGENT B1 ;  /* 0x0000000000017941 */ /* 0x000fea0003800200 */
.L_x_15607:
        /* <DEDUP_REMOVED lines=20> */
.L_x_15614:
        /* <DEDUP_REMOVED lines=13> */
.L_x_15616:
[----:B------:R-:W-:Y:S05]  /*172f0*/  BSYNC.RECONVERGENT B2 ;  /* 0x0000000000027941 */ /* 0x000fea0003800200 */
.L_x_15615:
        /* <DEDUP_REMOVED lines=46> */
[----:B------:R-:W-:Y:S02]  /*175e0*/  LOP3.LUT R163, R163, R166, R97, 0x96, !PT ;  /* 0x000000a6a3a37212 */ /* 0x000fe400078e9661 */
[----:B------:R-:W-:Y:S02]  /*175f0*/  MOV R97, R156 ;  /* 0x0000009c00617202 */ /* 0x000fe40000000f00 */
        /* <DEDUP_REMOVED lines=9> */
.L_x_15613:
[----:B------:R-:W-:Y:S05]  /*17690*/  BSYNC.RECONVERGENT B1 ;  /* 0x0000000000017941 */ /* 0x000fea0003800200 */
.L_x_15612:
        /* <DEDUP_REMOVED lines=25> */
.L_x_15619:
        /* <DEDUP_REMOVED lines=13> */
.L_x_15621:
[----:B------:R-:W-:Y:S05]  /*17900*/  BSYNC.RECONVERGENT B2 ;  /* 0x0000000000027941 */ /* 0x000fea0003800200 */
.L_x_15620:
        /* <DEDUP_REMOVED lines=56> */
[----:B------:R-:W-:-:S07]  /*17c90*/  MOV R156, R166 ;  /* 0x000000a6009c7202 */ /* 0x000fce0000000f00 */
.L_x_15618:
[----:B------:R-:W-:Y:S05]  /*17ca0*/  BSYNC.RECONVERGENT B1 ;  /* 0x0000000000017941 */ /* 0x000fea0003800200 */
.L_x_15617:
        /* <DEDUP_REMOVED lines=20> */
.L_x_15624:
        /* <DEDUP_REMOVED lines=13> */
.L_x_15626:
[----:B------:R-:W-:Y:S05]  /*17ec0*/  BSYNC.RECONVERGENT B2 ;  /* 0x0000000000027941 */ /* 0x000fea0003800200 */
.L_x_15625:
        /* <DEDUP_REMOVED lines=57> */
.L_x_15623:
[----:B------:R-:W-:Y:S05]  /*18260*/  BSYNC.RECONVERGENT B1 ;  /* 0x0000000000017941 */ /* 0x000fea0003800200 */
.L_x_15622:
        /* <DEDUP_REMOVED lines=25> */
.L_x_15629:
        /* <DEDUP_REMOVED lines=13> */
.L_x_15631:
[----:B------:R-:W-:Y:S05]  /*184d0*/  BSYNC.RECONVERGENT B2 ;  /* 0x0000000000027941 */ /* 0x000fea0003800200 */
.L_x_15630:
        /* <DEDUP_REMOVED lines=57> */
.L_x_15628:
[----:B------:R-:W-:Y:S05]  /*18870*/  BSYNC.RECONVERGENT B1 ;  /* 0x0000000000017941 */ /* 0x000fea0003800200 */
.L_x_15627:
        /* <DEDUP_REMOVED lines=20> */
.L_x_15634:
        /* <DEDUP_REMOVED lines=13> */
.L_x_15636:
[----:B------:R-:W-:Y:S05]  /*18a90*/  BSYNC.RECONVERGENT B2 ;  /* 0x0000000000027941 */ /* 0x000fea0003800200 */
.L_x_15635:
        /* <DEDUP_REMOVED lines=57> */
.L_x_15633:
[----:B------:R-:W-:Y:S05]  /*18e30*/  BSYNC.RECONVERGENT B1 ;  /* 0x0000000000017941 */ /* 0x000fea0003800200 */
.L_x_15632:
        /* <DEDUP_REMOVED lines=25> */
.L_x_15639:
        /* <DEDUP_REMOVED lines=13> */
.L_x_15641:
[----:B------:R-:W-:Y:S05]  /*190a0*/  BSYNC.RECONVERGENT B2 ;  /* 0x0000000000027941 */ /* 0x000fea0003800200 */
.L_x_15640:
        /* <DEDUP_REMOVED lines=47> */
[----:B------:R-:W-:Y:S01]  /*193a0*/  IMAD.MOV.U32 R169, RZ, RZ, RZ ;  /* 0x000000ffffa97224 */ /* 0x000fe200078e00ff */
[----:B------:R-:W-:-:S03]  /*193b0*/  LOP3.LUT R170, R109, R108, R173, 0x96, !PT ;  /* 0x0000006c6daa7212 */ /* 0x000fc600078e96ad */
[----:B------:R-:W-:-:S04]  /*193c0*/  IMAD.WIDE.U32 R108, R167, -0x326172a9, RZ ;  /* 0xcd9e8d57a76c7825 */ /* 0x000fc800078e00ff */
[----:B------:R-:W-:Y:S01]  /*193d0*/  VIADD R167, R2, 0x8ff34781 ;  /* 0x8ff3478102a77836 */ /* 0x000fe20000000000 */
[----:B------:R-:W-:Y:S01]  /*193e0*/  MOV R106, R108 ;  /* 0x0000006c006a7202 */ /* 0x000fe20000000f00 */
[----:B------:R-:W-:-:S03]  /*193f0*/  IMAD.WIDE.U32 R170, R170, -0x2daee0ad, RZ ;  /* 0xd2511f53aaaa7825 */ /* 0x000fc600078e00ff */
[----:B------:R-:W-:Y:S01]  /*19400*/  LOP3.LUT R109, R167, R172, R109, 0x96, !PT ;  /* 0x000000aca76d7212 */ /* 0x000fe200078e966d */
[----:B------:R-:W-:Y:S01]  /*19410*/  IMAD.MOV.U32 R108, RZ, RZ, R156 ;  /* 0x000000ffff6c7224 */ /* 0x000fe200078e009c */
[----:B------:R-:W-:Y:S02]  /*19420*/  LOP3.LUT R110, R158, R168, R171, 0x96, !PT ;  /* 0x000000a89e6e7212 */ /* 0x000fe400078e96ab */
[----:B------:R-:W-:-:S07]  /*19430*/  MOV R156, R170 ;  /* 0x000000aa009c7202 */ /* 0x000fce0000000f00 */
.L_x_15638:
[----:B------:R-:W-:Y:S05]  /*19440*/  BSYNC.RECONVERGENT B1 ;  /* 0x0000000000017941 */ /* 0x000fea0003800200 */
.L_x_15637:
        /* <DEDUP_REMOVED lines=20> */
.L_x_15644:
        /* <DEDUP_REMOVED lines=15> */
.L_x_15646:
[----:B------:R-:W-:Y:S05]  /*19680*/  BSYNC.RECONVERGENT B2 ;  /* 0x0000000000027941 */ /* 0x000fea0003800200 */
.L_x_15645:
        /* <DEDUP_REMOVED lines=12> */
[----:B------:R-:W-:Y:S02]  /*19750*/  MOV R167, R156 ;  /* 0x0000009c00a77202 */ /* 0x000fe40000000f00 */
[----:B------:R-:W-:Y:S02]  /*19760*/  LOP3.LUT R95, R95, R170, R169, 0x96, !PT ;  /* 0x000000aa5f5f7212 */ /* 0x000fe400078e96a9 */
[----:B------:R-:W-:-:S03]  /*19770*/  LOP3.LUT R170, R152, R108, R173, 0x96, !PT ;  /* 0x0000006c98aa7212 */ /* 0x000fc600078e96ad */
[----:B------:R-:W-:Y:S01]  /*19780*/  IMAD.WIDE.U32 R108, R95, -0x326172a9, RZ ;  /* 0xcd9e8d575f6c7825 */ /* 0x000fe200078e00ff */
[----:B------:R-:W-:-:S03]  /*19790*/  IADD3 R95, PT, PT, R2, -0x255992d5, RZ ;  /* 0xdaa66d2b025f7810 */ /* 0x000fc60007ffe0ff */
        /* <DEDUP_REMOVED lines=40> */
.L_x_15643:
[----:B------:R-:W-:Y:S05]  /*19a20*/  BSYNC.RECONVERGENT B1 ;  /* 0x0000000000017941 */ /* 0x000fea0003800200 */
.L_x_15642:
        /* <DEDUP_REMOVED lines=18> */
.L_x_15566:
        /* <DEDUP_REMOVED lines=16> */
.L_x_15650:
        /* <DEDUP_REMOVED lines=13> */
.L_x_15652:
[----:B------:R-:W-:Y:S05]  /*19d20*/  BSYNC.RECONVERGENT B2 ;  /* 0x0000000000027941 */ /* 0x000fea0003800200 */
.L_x_15651:
        /* <DEDUP_REMOVED lines=59> */
[----:B------:R-:W-:-:S07]  /*1a0e0*/  MOV R156, R158 ;  /* 0x0000009e009c7202 */ /* 0x000fce0000000f00 */
.L_x_15649:
[----:B------:R-:W-:Y:S05]  /*1a0f0*/  BSYNC.RECONVERGENT B1 ;  /* 0x0000000000017941 */ /* 0x000fea0003800200 */
.L_x_15648:
        /* <DEDUP_REMOVED lines=10> */
[----:B------:R-:W-:-:S02]  /*1a1a0*/  IMAD.MOV.U32 R108, RZ, RZ, R106 ;  /* 0x000000ffff6c7224 */ /* 0x000fc400078e006a */
[----:B0-----:R-:W-:Y:S01]  /*1a1b0*/  FMUL.FTZ R129, R129, R152 ;  /* 0x0000009881817220 */ /* 0x001fe20000410000 */
[----:B-1----:R-:W-:Y:S01]  /*1a1c0*/  FSETP.GTU.FTZ.AND P3, PT, R119, R158, PT ;  /* 0x0000009e7700720b */ /* 0x002fe20003f7c000 */
        /* <DEDUP_REMOVED lines=15> */
.L_x_15655:
        /* <DEDUP_REMOVED lines=13> */
.L_x_15657:
[----:B------:R-:W-:Y:S05]  /*1a390*/  BSYNC.RECONVERGENT B2 ;  /* 0x0000000000027941 */ /* 0x000fea0003800200 */
.L_x_15656:
        /* <DEDUP_REMOVED lines=60> */
.L_x_15654:
[----:B------:R-:W-:Y:S05]  /*1a760*/  BSYNC.RECONVERGENT B1 ;  /* 0x0000000000017941 */ /* 0x000fea0003800200 */
.L_x_15653:
        /* <DEDUP_REMOVED lines=25> */
.L_x_15660:
        /* <DEDUP_REMOVED lines=13> */
.L_x_15662:
[----:B------:R-:W-:Y:S05]  /*1a9d0*/  BSYNC.RECONVERGENT B2 ;  /* 0x0000000000027941 */ /* 0x000fea0003800200 */
.L_x_15661:
        /* <DEDUP_REMOVED lines=60> */
.L_x_15659:
[----:B------:R-:W-:Y:S05]  /*1ada0*/  BSYNC.RECONVERGENT B1 ;  /* 0x0000000000017941 */ /* 0x000fea0003800200 */
.L_x_15658:
[----:B------:R-:W-:Y:S01]  /*1adb0*/  I2FP.F32.U32 R108, R108 ;  /* 0x0000006c006c7245 */ /* 0x000fe20000201000 */
[----:B------:R-:W-:Y:S01]  /*1adc0*/  HADD2.F32 R129, -RZ, R93.H0_H0 ;  /* 0x2000005dff817230 */ /* 0x000fe20000004100 */
[----:B------:R-:W-:Y:S01]  /*1add0*/  LOP3.LUT R164, R164, 0xfffffffb, RZ, 0xc0, !PT ;  /* 0xfffffffba4a47812 */ /* 0x000fe200078ec0ff */
[----:B------:R-:W-:Y:S01]  /*1ade0*/  BSSY.RECONVERGENT B1, `(.L_x_15663) ;  /* 0x0000060000017945 */ /* 0x000fe20003800200 */
[----:B------:R-:W-:Y:S02]  /*1adf0*/  HFMA2 R140, -RZ, RZ, 0, 1.1920928955078125e-07 ;  /* 0x00000002ff8c7431 */ /* 0x000fe400000001ff */
        /* <DEDUP_REMOVED lines=20> */
.L_x_15665:
        /* <DEDUP_REMOVED lines=13> */
.L_x_15667:
[----:B------:R-:W-:Y:S05]  /*1b010*/  BSYNC.RECONVERGENT B2 ;  /* 0x0000000000027941 */ /* 0x000fea0003800200 */
.L_x_15666:
        /* <DEDUP_REMOVED lines=60> */
.L_x_15664:
[----:B------:R-:W-:Y:S05]  /*1b3e0*/  BSYNC.RECONVERGENT B1 ;  /* 0x0000000000017941 */ /* 0x000fea0003800200 */
.L_x_15663:
        /* <DEDUP_REMOVED lines=25> */
.L_x_15670:
        /* <DEDUP_REMOVED lines=13> */
.L_x_15672:
[----:B------:R-:W-:Y:S05]  /*1b650*/  BSYNC.RECONVERGENT B2 ;  /* 0x0000000000027941 */ /* 0x000fea0003800200 */
.L_x_15671:
        /* <DEDUP_REMOVED lines=60> */
.L_x_15669:
[----:B------:R-:W-:Y:S05]  /*1ba20*/  BSYNC.RECONVERGENT B1 ;  /* 0x0000000000017941 */ /* 0x000fea0003800200 */
.L_x_15668:
        /* <DEDUP_REMOVED lines=23> */
.L_x_15675:
        /* <DEDUP_REMOVED lines=13> */
.L_x_15677:
[----:B------:R-:W-:Y:S05]  /*1bc70*/  BSYNC.RECONVERGENT B2 ;  /* 0x0000000000027941 */ /* 0x000fea0003800200 */
.L_x_15676:
        /* <DEDUP_REMOVED lines=60> */
.L_x_15674:
[----:B------:R-:W-:Y:S05]  /*1c040*/  BSYNC.RECONVERGENT B1 ;  /* 0x0000000000017941 */ /* 0x000fea0003800200 */
.L_x_15673:
        /* <DEDUP_REMOVED lines=23> */
.L_x_15680:
        /* <DEDUP_REMOVED lines=13> */
.L_x_15682:
[----:B------:R-:W-:Y:S05]  /*1c290*/  BSYNC.RECONVERGENT B2 ;  /* 0x0000000000027941 */ /* 0x000fea0003800200 */
.L_x_15681:
        /* <DEDUP_REMOVED lines=58> */
[----:B------:R-:W-:Y:S01]  /*1c640*/  IMAD.MOV.U32 R162, RZ, RZ, RZ ;  /* 0x000000ffffa27224 */ /* 0x000fe200078e00ff */
[----:B------:R-:W-:-:S07]  /*1c650*/  MOV R156, R168 ;  /* 0x000000a8009c7202 */ /* 0x000fce0000000f00 */
.L_x_15679:
[----:B------:R-:W-:Y:S05]  /*1c660*/  BSYNC.RECONVERGENT B1 ;  /* 0x0000000000017941 */ /* 0x000fea0003800200 */
.L_x_15678:
        /* <DEDUP_REMOVED lines=23> */
.L_x_15685:
        /* <DEDUP_REMOVED lines=13> */
.L_x_15687:
[----:B------:R-:W-:Y:S05]  /*1c8b0*/  BSYNC.RECONVERGENT B2 ;  /* 0x0000000000027941 */ /* 0x000fea0003800200 */
.L_x_15686:
        /* <DEDUP_REMOVED lines=53> */
[----:B------:R-:W-:Y:S02]  /*1cc10*/  MOV R106, R108 ;  /* 0x0000006c006a7202 */ /* 0x000fe40000000f00 */
[----:B------:R-:W-:Y:S01]  /*1cc20*/  LOP3.LUT R109, R167, R168, R109, 0x96, !PT ;  /* 0x000000a8a76d7212 */ /* 0x000fe200078e966d */
[----:B------:R-:W-:Y:S02]  /*1cc30*/  VIADD R169, R3, 0x96a522ad ;  /* 0x96a522ad03a97836 */ /* 0x000fe40000000000 */
[----:B------:R-:W-:-:S03]  /*1cc40*/  IMAD.MOV.U32 R108, RZ, RZ, RZ ;  /* 0x000000ffff6c7224 */ /* 0x000fc600078e00ff */
[----:B------:R-:W-:Y:S01]  /*1cc50*/  LOP3.LUT R110, R169, R166, R163, 0x96, !PT ;  /* 0x000000a6a96e7212 */ /* 0x000fe200078e96a3 */
[----:B------:R-:W-:Y:S01]  /*1cc60*/  IMAD.MOV.U32 R163, RZ, RZ, R156 ;  /* 0x000000ffffa37224 */ /* 0x000fe200078e009c */
[----:B------:R-:W-:-:S07]  /*1cc70*/  MOV R156, R162 ;  /* 0x000000a2009c7202 */ /* 0x000fce0000000f00 */
.L_x_15684:
[----:B------:R-:W-:Y:S05]  /*1cc80*/  BSYNC.RECONVERGENT B1 ;  /* 0x0000000000017941 */ /* 0x000fea0003800200 */
.L_x_15683:
        /* <DEDUP_REMOVED lines=14> */
.L_x_15647:
        /* <DEDUP_REMOVED lines=43> */
.L_x_15688:
[----:B0-----:R-:W-:Y:S01]  /*1d020*/  IMAD.MOV.U32 R160, RZ, RZ, R156 ;  /* 0x000000ffffa07224 */ /* 0x001fe200078e009c */
[----:B------:R-:W-:-:S07]  /*1d030*/  IADD3 R0, PT, PT, R0, 0x20, RZ ;  /* 0x0000002000007810 */ /* 0x000fce0007ffe0ff */
.L_x_15565:
[----:B------:R-:W-:Y:S05]  /*1d040*/  BSYNC.RECONVERGENT B0 ;  /* 0x0000000000007941 */ /* 0x000fea0003800200 */
.L_x_15564:
        /* <DEDUP_REMOVED lines=22> */
[----:B------:R-:W-:Y:S01]  /*1d1b0*/  VIADD R150, R2, 0x3c6ef372 ;  /* 0x3c6ef37202967836 */ /* 0x000fe20000000000 */
[C---:B0-----:R-:W-:Y:S01]  /*1d1c0*/  IADD3 R158, PT, PT, R3.reuse, -0x695add53, RZ ;  /* 0x96a522ad039e7810 */ /* 0x041fe20007ffe0ff */
        /* <DEDUP_REMOVED lines=14> */
.L_x_15694:
        /* <DEDUP_REMOVED lines=13> */
.L_x_15696:
[----:B------:R-:W-:Y:S05]  /*1d380*/  BSYNC.RECONVERGENT B2 ;  /* 0x0000000000027941 */ /* 0x000fea0003800200 */
.L_x_15695:
        /* <DEDUP_REMOVED lines=50> */
[----:B------:R-:W-:-:S03]  /*1d6b0*/  MOV R106, R96 ;  /* 0x00000060006a7202 */ /* 0x000fc60000000f00 */
[----:B------:R-:W-:Y:S01]  /*1d6c0*/  VIADD R109, R2, 0x8ff34781 ;  /* 0x8ff34781026d7836 */ /* 0x000fe20000000000 */
[----:B------:R-:W-:Y:S01]  /*1d6d0*/  LOP3.LUT R110, R158, R98, R157, 0x96, !PT ;  /* 0x000000629e6e7212 */ /* 0x000fe200078e969d */
[----:B------:R-:W-:Y:S02]  /*1d6e0*/  HFMA2 R98, -RZ, RZ, 0, 0 ;  /* 0x00000000ff627431 */ /* 0x000fe400000001ff */
[----:B------:R-:W-:Y:S01]  /*1d6f0*/  IMAD.MOV.U32 R96, RZ, RZ, R160 ;  /* 0x000000ffff607224 */ /* 0x000fe200078e00a0 */
[----:B------:R-:W-:-:S07]  /*1d700*/  LOP3.LUT R109, R109, R108, R97, 0x96, !PT ;  /* 0x0000006c6d6d7212 */ /* 0x000fce00078e9661 */
.L_x_15693:
[----:B------:R-:W-:Y:S05]  /*1d710*/  BSYNC.RECONVERGENT B1 ;  /* 0x0000000000017941 */ /* 0x000fea0003800200 */
.L_x_15692:
        /* <DEDUP_REMOVED lines=25> */
.L_x_15699:
        /* <DEDUP_REMOVED lines=13> */
.L_x_15701:
[----:B------:R-:W-:Y:S05]  /*1d980*/  BSYNC.RECONVERGENT B2 ;  /* 0x0000000000027941 */ /* 0x000fea0003800200 */
.L_x_15700:
        /* <DEDUP_REMOVED lines=56> */
[----:B------:R-:W-:-:S07]  /*1dd10*/  HFMA2 R102, -RZ, RZ, 0, 0 ;  /* 0x00000000ff667431 */ /* 0x000fce00000001ff */
.L_x_15698:
[----:B------:R-:W-:Y:S05]  /*1dd20*/  BSYNC.RECONVERGENT B1 ;  /* 0x0000000000017941 */ /* 0x000fea0003800200 */
.L_x_15697:
        /* <DEDUP_REMOVED lines=25> */
.L_x_15704:
        /* <DEDUP_REMOVED lines=13> */
.L_x_15706:
[----:B------:R-:W-:Y:S05]  /*1df90*/  BSYNC.RECONVERGENT B2 ;  /* 0x0000000000027941 */ /* 0x000fea0003800200 */
.L_x_15705:
        /* <DEDUP_REMOVED lines=57> */
.L_x_15703:
[----:B------:R-:W-:Y:S05]  /*1e330*/  BSYNC.RECONVERGENT B1 ;  /* 0x0000000000017941 */ /* 0x000fea0003800200 */
.L_x_15702:
        /* <DEDUP_REMOVED lines=22> */
.L_x_15709:
        /* <DEDUP_REMOVED lines=13> */
.L_x_15711:
[----:B------:R-:W-:Y:S05]  /*1e570*/  BSYNC.RECONVERGENT B2 ;  /* 0x0000000000027941 */ /* 0x000fea0003800200 */
.L_x_15710:
        /* <DEDUP_REMOVED lines=54> */
[----:B------:R-:W-:Y:S01]  /*1e8e0*/  IMAD.MOV.U32 R96, RZ, RZ, R156 ;  /* 0x000000ffff607224 */ /* 0x000fe200078e009c */
[----:B------:R-:W-:Y:S01]  /*1e8f0*/  MOV R156, R102 ;  /* 0x00000066009c7202 */ /* 0x000fe20000000f00 */
[----:B------:R-:W-:-:S07]  /*1e900*/  IMAD.MOV.U32 R102, RZ, RZ, RZ ;  /* 0x000000ffff667224 */ /* 0x000fce00078e00ff */
.L_x_15708:
[----:B------:R-:W-:Y:S05]  /*1e910*/  BSYNC.RECONVERGENT B1 ;  /* 0x0000000000017941 */ /* 0x000fea0003800200 */
.L_x_15707:
[----:B------:R-:W-:Y:S01]  /*1e920*/  I2FP.F32.U32 R97, R96 ;  /* 0x0000006000617245 */ /* 0x000fe20000201000 */
[----:B------:R-:W-:Y:S01]  /*1e930*/  HADD2.F32 R99, -RZ, R8.H1_H1 ;  /* 0x30000008ff637230 */ /* 0x000fe20000004100 */
[----:B------:R-:W-:Y:S01]  /*1e940*/  BSSY.RECONVERGENT B1, `(.L_x_15712) ;  /* 0x000005e000017945 */ /* 0x000fe20003800200 */
[----:B------:R-:W-:Y:S01]  /*1e950*/  IMAD.MOV.U32 R98, RZ, RZ, 0x2 ;  /* 0x00000002ff627424 */ /* 0x000fe200078e00ff */
[----:B------:R-:W-:Y:S01]  /*1e960*/  MOV R96, R106 ;  /* 0x0000006a00607202 */ /* 0x000fe20000000f00 */
        /* <DEDUP_REMOVED lines=20> */
.L_x_15714:
        /* <DEDUP_REMOVED lines=13> */
.L_x_15716:
[----:B------:R-:W-:Y:S05]  /*1eb80*/  BSYNC.RECONVERGENT B2 ;  /* 0x0000000000027941 */ /* 0x000fea0003800200 */
.L_x_15715:
        /* <DEDUP_REMOVED lines=57> */
.L_x_15713:
[----:B------:R-:W-:Y:S05]  /*1ef20*/  BSYNC.RECONVERGENT B1 ;  /* 0x0000000000017941 */ /* 0x000fea0003800200 */
.L_x_15712:
        /* <DEDUP_REMOVED lines=22> */
.L_x_15719:
        /* <DEDUP_REMOVED lines=13> */
.L_x_15721:
[----:B------:R-:W-:Y:S05]  /*1f160*/  BSYNC.RECONVERGENT B2 ;  /* 0x0000000000027941 */ /* 0x000fea0003800200 */
.L_x_15720:
        /* <DEDUP_REMOVED lines=57> */
.L_x_15718:
[----:B------:R-:W-:Y:S05]  /*1f500*/  BSYNC.RECONVERGENT B1 ;  /* 0x0000000000017941 */ /* 0x000fea0003800200 */
.L_x_15717:
        /* <DEDUP_REMOVED lines=25> */
.L_x_15724:
        /* <DEDUP_REMOVED lines=13> */
.L_x_15726:
[----:B------:R-:W-:Y:S05]  /*1f770*/  BSYNC.RECONVERGENT B2 ;  /* 0x0000000000027941 */ /* 0x000fea0003800200 */
.L_x_15725:
        /* <DEDUP_REMOVED lines=57> */
.L_x_15723:
[----:B------:R-:W-:Y:S05]  /*1fb10*/  BSYNC.RECONVERGENT B1 ;  /* 0x0000000000017941 */ /* 0x000fea0003800200 */
.L_x_15722:
        /* <DEDUP_REMOVED lines=22> */
.L_x_15729:
        /* <DEDUP_REMOVED lines=13> */
.L_x_15731:
[----:B------:R-:W-:Y:S05]  /*1fd50*/  BSYNC.RECONVERGENT B2 ;  /* 0x0000000000027941 */ /* 0x000fea0003800200 */
.L_x_15730:
        /* <DEDUP_REMOVED lines=47> */
[----:B------:R-:W-:Y:S01]  /*20050*/  IMAD.MOV.U32 R97, RZ, RZ, R156 ;  /* 0x000000ffff617224 */ /* 0x000fe200078e009c */
[----:B------:R-:W-:Y:S01]  /*20060*/  LOP3.LUT R166, R93, R166, R99, 0x96, !PT ;  /* 0x000000a65da67212 */ /* 0x000fe200078e9663 */
[----:B------:R-:W-:Y:S02]  /*20070*/  VIADD R93, R2, 0x8ff34781 ;  /* 0x8ff34781025d7836 */ /* 0x000fe40000000000 */
[----:B------:R-:W-:-:S04]  /*20080*/  IMAD.WIDE.U32 R108, R109, -0x326172a9, RZ ;  /* 0xcd9e8d576d6c7825 */ /* 0x000fc800078e00ff */
[----:B------:R-:W-:Y:S01]  /*20090*/  IMAD.WIDE.U32 R166, R166, -0x2daee0ad, RZ ;  /* 0xd2511f53a6a67825 */ /* 0x000fe200078e00ff */
[----:B------:R-:W-:Y:S02]  /*200a0*/  MOV R106, R108 ;  /* 0x0000006c006a7202 */ /* 0x000fe40000000f00 */
[----:B------:R-:W-:Y:S01]  /*200b0*/  LOP3.LUT R109, R93, R98, R109, 0x96, !PT ;  /* 0x000000625d6d7212 */ /* 0x000fe200078e966d */
[----:B------:R-:W-:Y:S01]  /*200c0*/  IMAD.MOV.U32 R108, RZ, RZ, RZ ;  /* 0x000000ffff6c7224 */ /* 0x000fe200078e00ff */
[----:B------:R-:W-:Y:S02]  /*200d0*/  LOP3.LUT R110, R158, R96, R167, 0x96, !PT ;  /* 0x000000609e6e7212 */ /* 0x000fe400078e96a7 */
[----:B------:R-:W-:-:S07]  /*200e0*/  MOV R156, R166 ;  /* 0x000000a6009c7202 */ /* 0x000fce0000000f00 */
.L_x_15728:
[----:B------:R-:W-:Y:S05]  /*200f0*/  BSYNC.RECONVERGENT B1 ;  /* 0x0000000000017941 */ /* 0x000fea0003800200 */
.L_x_15727:
        /* <DEDUP_REMOVED lines=25> */
.L_x_15734:
        /* <DEDUP_REMOVED lines=13> */
.L_x_15736:
[----:B------:R-:W-:Y:S05]  /*20360*/  BSYNC.RECONVERGENT B2 ;  /* 0x0000000000027941 */ /* 0x000fea0003800200 */
.L_x_15735:
        /* <DEDUP_REMOVED lines=8> */
[----:B------:R-:W-:-:S03]  /*203f0*/  LOP3.LUT R97, R97, R108, R169, 0x96, !PT ;  /* 0x0000006c61617212 */ /* 0x000fc600078e96a9 */
[----:B------:R-:W-:Y:S02]  /*20400*/  VIADD R109, R3, 0xbb67ae85 ;  /* 0xbb67ae85036d7836 */ /* 0x000fe40000000000 */
[----:B------:R-:W-:-:S03]  /*20410*/  IMAD.MOV.U32 R98, RZ, RZ, RZ ;  /* 0x000000ffff627224 */ /* 0x000fc600078e00ff */
        /* <DEDUP_REMOVED lines=43> */
[----:B------:R-:W-:Y:S01]  /*206d0*/  IMAD.MOV.U32 R96, RZ, RZ, R156 ;  /* 0x000000ffff607224 */ /* 0x000fe200078e009c */
[----:B------:R-:W-:Y:S02]  /*206e0*/  MOV R156, R166 ;  /* 0x000000a6009c7202 */ /* 0x000fe40000000f00 */
[----:B------:R-:W-:-:S07]  /*206f0*/  LOP3.LUT R109, R109, R108, R169, 0x96, !PT ;  /* 0x0000006c6d6d7212 */ /* 0x000fce00078e96a9 */
.L_x_15733:
[----:B------:R-:W-:Y:S05]  /*20700*/  BSYNC.RECONVERGENT B1 ;  /* 0x0000000000017941 */ /* 0x000fea0003800200 */
.L_x_15732:
        /* <DEDUP_REMOVED lines=20> */
.L_x_15739:
        /* <DEDUP_REMOVED lines=13> */
.L_x_15741:
[----:B------:R-:W-:Y:S05]  /*20920*/  BSYNC.RECONVERGENT B2 ;  /* 0x0000000000027941 */ /* 0x000fea0003800200 */
.L_x_15740:
        /* <DEDUP_REMOVED lines=47> */
[----:B------:R-:W-:Y:S02]  /*20c20*/  MOV R97, R156 ;  /* 0x0000009c00617202 */ /* 0x000fe40000000f00 */
[----:B------:R-:W-:Y:S01]  /*20c30*/  LOP3.LUT R163, R163, R168, R109, 0x96, !PT ;  /* 0x000000a8a3a37212 */ /* 0x000fe200078e966d */
[----:B------:R-:W-:Y:S01]  /*20c40*/  IMAD.WIDE.U32 R168, R167, -0x326172a9, RZ ;  /* 0xcd9e8d57a7a87825 */ /* 0x000fe200078e00ff */
[----:B------:R-:W-:-:S03]  /*20c50*/  IADD3 R109, PT, PT, R2, -0x700cb87f, RZ ;  /* 0x8ff34781026d7810 */ /* 0x000fc60007ffe0ff */
[----:B------:R-:W-:Y:S01]  /*20c60*/  IMAD.WIDE.U32 R166, R163, -0x2daee0ad, RZ ;  /* 0xd2511f53a3a67825 */ /* 0x000fe200078e00ff */
[----:B------:R-:W-:-:S03]  /*20c70*/  LOP3.LUT R109, R109, R108, R169, 0x96, !PT ;  /* 0x0000006c6d6d7212 */ /* 0x000fc600078e96a9 */
[----:B------:R-:W-:Y:S02]  /*20c80*/  HFMA2 R108, -RZ, RZ, 0, 0 ;  /* 0x00000000ff6c7431 */ /* 0x000fe400000001ff */
[----:B------:R-:W-:Y:S01]  /*20c90*/  IMAD.MOV.U32 R106, RZ, RZ, R168 ;  /* 0x000000ffff6a7224 */ /* 0x000fe200078e00a8 */
[----:B------:R-:W-:Y:S01]  /*20ca0*/  LOP3.LUT R110, R158, R96, R167, 0x96, !PT ;  /* 0x000000609e6e7212 */ /* 0x000fe200078e96a7 */
[----:B------:R-:W-:-:S07]  /*20cb0*/  IMAD.MOV.U32 R156, RZ, RZ, R166 ;  /* 0x000000ffff9c7224 */ /* 0x000fce00078e00a6 */
.L_x_15738:
[----:B------:R-:W-:Y:S05]  /*20cc0*/  BSYNC.RECONVERGENT B1 ;  /* 0x0000000000017941 */ /* 0x000fea0003800200 */
.L_x_15737:
        /* <DEDUP_REMOVED lines=25> */
.L_x_15744:
        /* <DEDUP_REMOVED lines=13> */
.L_x_15746:
[----:B------:R-:W-:Y:S05]  /*20f30*/  BSYNC.RECONVERGENT B2 ;  /* 0x0000000000027941 */ /* 0x000fea0003800200 */
.L_x_15745:
        /* <DEDUP_REMOVED lines=57> */
.L_x_15743:
[----:B------:R-:W-:Y:S05]  /*212d0*/  BSYNC.RECONVERGENT B1 ;  /* 0x0000000000017941 */ /* 0x000fea0003800200 */
.L_x_15742:
        /* <DEDUP_REMOVED lines=20> */
.L_x_15749:
        /* <DEDUP_REMOVED lines=13> */
.L_x_15751:
[----:B------:R-:W-:Y:S05]  /*214f0*/  BSYNC.RECONVERGENT B2 ;  /* 0x0000000000027941 */ /* 0x000fea0003800200 */
.L_x_15750:
        /* <DEDUP_REMOVED lines=50> */
[----:B------:R-:W-:-:S03]  /*21820*/  LOP3.LUT R110, R158, R108, R97, 0x96, !PT ;  /* 0x0000006c9e6e7212 */ /* 0x000fc600078e9661 */
[----:B------:R-:W-:Y:S01]  /*21830*/  VIADD R109, R2, 0x8ff34781 ;  /* 0x8ff34781026d7836 */ /* 0x000fe20000000000 */
[----:B------:R-:W-:Y:S01]  /*21840*/  MOV R106, R166 ;  /* 0x000000a6006a7202 */ /* 0x000fe20000000f00 */
[----:B------:R-:W-:Y:S01]  /*21850*/  IMAD.MOV.U32 R97, RZ, RZ, R156 ;  /* 0x000000ffff617224 */ /* 0x000fe200078e009c */
[----:B------:R-:W-:Y:S01]  /*21860*/  MOV R156, R96 ;  /* 0x00000060009c7202 */ /* 0x000fe20000000f00 */
[----:B------:R-:W-:Y:S01]  /*21870*/  IMAD.MOV.U32 R108, RZ, RZ, RZ ;  /* 0x000000ffff6c7224 */ /* 0x000fe200078e00ff */
[----:B------:R-:W-:-:S07]  /*21880*/  LOP3.LUT R109, R109, R168, R167, 0x96, !PT ;  /* 0x000000a86d6d7212 */ /* 0x000fce00078e96a7 */
.L_x_15748:
[----:B------:R-:W-:Y:S05]  /*21890*/  BSYNC.RECONVERGENT B1 ;  /* 0x0000000000017941 */ /* 0x000fea0003800200 */
.L_x_15747:
[----:B------:R-:W-:Y:S01]  /*218a0*/  I2FP.F32.U32 R97, R97 ;  /* 0x0000006100617245 */ /* 0x000fe20000201000 */
[----:B------:R-:W-:Y:S01]  /*218b0*/  HADD2.F32 R167, -RZ, R10.H1_H1 ;  /* 0x3000000affa77230 */ /* 0x000fe20000004100 */
[----:B------:R-:W-:Y:S01]  /*218c0*/  BSSY.RECONVERGENT B1, `(.L_x_15752) ;  /* 0x000005e000017945 */ /* 0x000fe20003800200 */
[----:B------:R-:W-:Y:S01]  /*218d0*/  IMAD.MOV.U32 R166, RZ, RZ, 0x2 ;  /* 0x00000002ffa67424 */ /* 0x000fe200078e00ff */
[----:B------:R-:W-:Y:S01]  /*218e0*/  MOV R96, R106 ;  /* 0x0000006a00607202 */ /* 0x000fe20000000f00 */
[----:B------:R-:W-:Y:S01]  /*218f0*/  FFMA.FTZ R94, R97, R162, 1.1641532182693481445e-10 ;  /* 0x2f000000615e7423 */ /* 0x000fe200000100a2 */
[----:B------:R-:W-:-:S04]  /*21900*/  FMUL.FTZ R167, R167, R160 ;  /* 0x000000a0a7a77220 */ /* 0x000fc80000410000 */
        /* <DEDUP_REMOVED lines=18> */
.L_x_15754:
        /* <DEDUP_REMOVED lines=13> */
.L_x_15756:
[----:B------:R-:W-:Y:S05]  /*21b00*/  BSYNC.RECONVERGENT B2 ;  /* 0x0000000000027941 */ /* 0x000fea0003800200 */
.L_x_15755:
[----:B------:R-:W-:Y:S01]  /*21b10*/  IMAD.WIDE.U32 R168, R115, -0x326172a9, RZ ;  /* 0xcd9e8d5773a87825 */ /* 0x000fe200078e00ff */
[----:B------:R-:W-:Y:S02]  /*21b20*/  LOP3.LUT R108, R107, R167, R3, 0x96, !PT ;  /* 0x000000a76b6c7212 */ /* 0x000fe400078e9603 */
[----:B------:R-:W-:Y:S01]  /*21b30*/  IADD3 R167, PT, PT, R2, -0x61c88647, RZ ;  /* 0x9e3779b902a77810 */ /* 0x000fe20007ffe0ff */
[----:B------:R-:W-:Y:S01]  /*21b40*/  IMAD.MOV.U32 R96, RZ, RZ, R156 ;  /* 0x000000ffff607224 */ /* 0x000fe200078e009c */
        /* <DEDUP_REMOVED lines=49> */
[----:B------:R-:W-:Y:S02]  /*21e60*/  MOV R106, R108 ;  /* 0x0000006c006a7202 */ /* 0x000fe40000000f00 */
[----:B------:R-:W-:Y:S01]  /*21e70*/  LOP3.LUT R110, R158, R166, R169, 0x96, !PT ;  /* 0x000000a69e6e7212 */ /* 0x000fe200078e96a9 */
[----:B------:R-:W-:Y:S01]  /*21e80*/  IMAD.MOV.U32 R166, RZ, RZ, RZ ;  /* 0x000000ffffa67224 */ /* 0x000fe200078e00ff */
[----:B------:R-:W-:-:S07]  /*21e90*/  MOV R156, R168 ;  /* 0x000000a8009c7202 */ /* 0x000fce0000000f00 */
.L_x_15753:
[----:B------:R-:W-:Y:S05]  /*21ea0*/  BSYNC.RECONVERGENT B1 ;  /* 0x0000000000017941 */ /* 0x000fea0003800200 */
.L_x_15752:
        /* <DEDUP_REMOVED lines=20> */
.L_x_15759:
        /* <DEDUP_REMOVED lines=13> */
.L_x_15761:
[----:B------:R-:W-:Y:S05]  /*220c0*/  BSYNC.RECONVERGENT B2 ;  /* 0x0000000000027941 */ /* 0x000fea0003800200 */
.L_x_15760:
        /* <DEDUP_REMOVED lines=57> */
.L_x_15758:
[----:B------:R-:W-:Y:S05]  /*22460*/  BSYNC.RECONVERGENT B1 ;  /* 0x0000000000017941 */ /* 0x000fea0003800200 */
.L_x_15757:
        /* <DEDUP_REMOVED lines=25> */
.L_x_15764:
        /* <DEDUP_REMOVED lines=13> */
.L_x_15766:
[----:B------:R-:W-:Y:S05]  /*226d0*/  BSYNC.RECONVERGENT B2 ;  /* 0x0000000000027941 */ /* 0x000fea0003800200 */
.L_x_15765:
        /* <DEDUP_REMOVED lines=47> */
[----:B------:R-:W-:Y:S01]  /*229d0*/  HFMA2 R169, -RZ, RZ, 0, 0 ;  /* 0x00000000ffa97431 */ /* 0x000fe200000001ff */
[----:B------:R-:W-:Y:S01]  /*229e0*/  LOP3.LUT R170, R109, R108, R173, 0x96, !PT ;  /* 0x0000006c6daa7212 */ /* 0x000fe200078e96ad */
[----:B------:R-:W-:Y:S01]  /*229f0*/  IMAD.WIDE.U32 R108, R167, -0x326172a9, RZ ;  /* 0xcd9e8d57a76c7825 */ /* 0x000fe200078e00ff */
[----:B------:R-:W-:-:S03]  /*22a00*/  IADD3 R167, PT, PT, R2, -0x700cb87f, RZ ;  /* 0x8ff3478102a77810 */ /* 0x000fc60007ffe0ff */
[----:B------:R-:W-:Y:S01]  /*22a10*/  IMAD.WIDE.U32 R170, R170, -0x2daee0ad, RZ ;  /* 0xd2511f53aaaa7825 */ /* 0x000fe200078e00ff */
[----:B------:R-:W-:-:S03]  /*22a20*/  LOP3.LUT R109, R167, R172, R109, 0x96, !PT ;  /* 0x000000aca76d7212 */ /* 0x000fc600078e966d */
[----:B------:R-:W-:Y:S01]  /*22a30*/  IMAD.MOV.U32 R106, RZ, RZ, R108 ;  /* 0x000000ffff6a7224 */ /* 0x000fe200078e006c */
[----:B------:R-:W-:Y:S01]  /*22a40*/  MOV R108, R156 ;  /* 0x0000009c006c7202 */ /* 0x000fe20000000f00 */
[----:B------:R-:W-:Y:S01]  /*22a50*/  IMAD.MOV.U32 R156, RZ, RZ, R170 ;  /* 0x000000ffff9c7224 */ /* 0x000fe200078e00aa */
[----:B------:R-:W-:-:S07]  /*22a60*/  LOP3.LUT R110, R158, R168, R171, 0x96, !PT ;  /* 0x000000a89e6e7212 */ /* 0x000fce00078e96ab */
.L_x_15763:
[----:B------:R-:W-:Y:S05]  /*22a70*/  BSYNC.RECONVERGENT B1 ;  /* 0x0000000000017941 */ /* 0x000fea0003800200 */
.L_x_15762:
        /* <DEDUP_REMOVED lines=20> */
.L_x_15769:
        /* <DEDUP_REMOVED lines=15> */
.L_x_15771:
[----:B------:R-:W-:Y:S05]  /*22cb0*/  BSYNC.RECONVERGENT B2 ;  /* 0x0000000000027941 */ /* 0x000fea0003800200 */
.L_x_15770:
        /* <DEDUP_REMOVED lines=55> */
[----:B------:R-:W-:Y:S02]  /*23030*/  LOP3.LUT R110, R158, R168, R171, 0x96, !PT ;  /* 0x000000a89e6e7212 */ /* 0x000fe400078e96ab */
[----:B------:R-:W-:-:S07]  /*23040*/  MOV R156, R170 ;  /* 0x000000aa009c7202 */ /* 0x000fce0000000f00 */
.L_x_15768:
[----:B------:R-:W-:Y:S05]  /*23050*/  BSYNC.RECONVERGENT B1 ;  /* 0x0000000000017941 */ /* 0x000fea0003800200 */
.L_x_15767:
        /* <DEDUP_REMOVED lines=18> */
.L_x_15691:
        /* <DEDUP_REMOVED lines=16> */
.L_x_15775:
        /* <DEDUP_REMOVED lines=13> */
.L_x_15777:
[----:B------:R-:W-:Y:S05]  /*23350*/  BSYNC.RECONVERGENT B2 ;  /* 0x0000000000027941 */ /* 0x000fea0003800200 */
.L_x_15776:
        /* <DEDUP_REMOVED lines=60> */
.L_x_15774:
[----:B------:R-:W-:Y:S05]  /*23720*/  BSYNC.RECONVERGENT B1 ;  /* 0x0000000000017941 */ /* 0x000fea0003800200 */
.L_x_15773:
        /* <DEDUP_REMOVED lines=9> */
[----:B------:R-:W-:-:S02]  /*237c0*/  @P1 HADD2.F32 R108, -RZ, R4.H0_H0 ;  /* 0x20000004ff6c1230 */ /* 0x000fc40000004100 */
        /* <DEDUP_REMOVED lines=18> */
.L_x_15780:
        /* <DEDUP_REMOVED lines=13> */
.L_x_15782:
[----:B------:R-:W-:Y:S05]  /*239c0*/  BSYNC.RECONVERGENT B2 ;  /* 0x0000000000027941 */ /* 0x000fea0003800200 */
.L_x_15781:
        /* <DEDUP_REMOVED lines=60> */
.L_x_15779:
[----:B------:R-:W-:Y:S05]  /*23d90*/  BSYNC.RECONVERGENT B1 ;  /* 0x0000000000017941 */ /* 0x000fea0003800200 */
.L_x_15778:
        /* <DEDUP_REMOVED lines=25> */
.L_x_15785:
        /* <DEDUP_REMOVED lines=13> */
.L_x_15787:
[----:B------:R-:W-:Y:S05]  /*24000*/  BSYNC.RECONVERGENT B2 ;  /* 0x0000000000027941 */ /* 0x000fea0003800200 */
.L_x_15786:
        /* <DEDUP_REMOVED lines=60> */
.L_x_15784:
[----:B------:R-:W-:Y:S05]  /*243d0*/  BSYNC.RECONVERGENT B1 ;  /* 0x0000000000017941 */ /* 0x000fea0003800200 */
.L_x_15783:
[----:B------:R-:W-:Y:S01]  /*243e0*/  I2FP.F32.U32 R108, R108 ;  /* 0x0000006c006c7245 */ /* 0x000fe20000201000 */
[----:B------:R-:W-:Y:S01]  /*243f0*/  HADD2.F32 R145, -RZ, R93.H0_H0 ;  /* 0x2000005dff917230 */ /* 0x000fe20000004100 */
[----:B------:R-:W-:Y:S01]  /*24400*/  LOP3.LUT R164, R164, 0xfffffffb, RZ, 0xc0, !PT ;  /* 0xfffffffba4a47812 */ /* 0x000fe200078ec0ff */
        /* <DEDUP_REMOVED lines=22> */
.L_x_15790:
        /* <DEDUP_REMOVED lines=13> */
.L_x_15792:
[----:B------:R-:W-:Y:S05]  /*24640*/  BSYNC.RECONVERGENT B2 ;  /* 0x0000000000027941 */ /* 0x000fea0003800200 */
.L_x_15791:
        /* <DEDUP_REMOVED lines=60> */
.L_x_15789:
[----:B------:R-:W-:Y:S05]  /*24a10*/  BSYNC.RECONVERGENT B1 ;  /* 0x0000000000017941 */ /* 0x000fea0003800200 */
.L_x_15788:
        /* <DEDUP_REMOVED lines=25> */
.L_x_15795:
        /* <DEDUP_REMOVED lines=13> */
.L_x_15797:
[----:B------:R-:W-:Y:S05]  /*24c80*/  BSYNC.RECONVERGENT B2 ;  /* 0x0000000000027941 */ /* 0x000fea0003800200 */
.L_x_15796:
        /* <DEDUP_REMOVED lines=60> */
.L_x_15794:
[----:B------:R-:W-:Y:S05]  /*25050*/  BSYNC.RECONVERGENT B1 ;  /* 0x0000000000017941 */ /* 0x000fea0003800200 */
.L_x_15793:
        /* <DEDUP_REMOVED lines=23> */
.L_x_15800:
        /* <DEDUP_REMOVED lines=13> */
.L_x_15802:
[----:B------:R-:W-:Y:S05]  /*252a0*/  BSYNC.RECONVERGENT B2 ;  /* 0x0000000000027941 */ /* 0x000fea0003800200 */
.L_x_15801:
        /* <DEDUP_REMOVED lines=55> */
[----:B------:R-:W-:Y:S01]  /*25620*/  HFMA2 R162, -RZ, RZ, 0, 0 ;  /* 0x00000000ffa27431 */ /* 0x000fe200000001ff */
[----:B------:R-:W-:Y:S01]  /*25630*/  LOP3.LUT R110, R145, R108, R167, 0x96, !PT ;  /* 0x0000006c916e7212 */ /* 0x000fe200078e96a7 */
[----:B------:R-:W-:Y:S01]  /*25640*/  IMAD.MOV.U32 R106, RZ, RZ, R168 ;  /* 0x000000ffff6a7224 */ /* 0x000fe200078e00a8 */
[----:B------:R-:W-:Y:S01]  /*25650*/  MOV R108, R156 ;  /* 0x0000009c006c7202 */ /* 0x000fe20000000f00 */
[----:B------:R-:W-:-:S07]  /*25660*/  IMAD.MOV.U32 R156, RZ, RZ, R166 ;  /* 0x000000ffff9c7224 */ /* 0x000fce00078e00a6 */
.L_x_15799:
[----:B------:R-:W-:Y:S05]  /*25670*/  BSYNC.RECONVERGENT B1 ;  /* 0x0000000000017941 */ /* 0x000fea0003800200 */
.L_x_15798:
        /* <DEDUP_REMOVED lines=23> */
.L_x_15805:
        /* <DEDUP_REMOVED lines=13> */
.L_x_15807:
[----:B------:R-:W-:Y:S05]  /*258c0*/  BSYNC.RECONVERGENT B2 ;  /* 0x0000000000027941 */ /* 0x000fea0003800200 */
.L_x_15806:
        /* <DEDUP_REMOVED lines=60> */
.L_x_15804:
[----:B------:R-:W-:Y:S05]  /*25c90*/  BSYNC.RECONVERGENT B1 ;  /* 0x0000000000017941 */ /* 0x000fea0003800200 */
.L_x_15803:
        /* <DEDUP_REMOVED lines=23> */
.L_x_15810:
        /* <DEDUP_REMOVED lines=13> */
.L_x_15812:
[----:B------:R-:W-:Y:S05]  /*25ee0*/  BSYNC.RECONVERGENT B2 ;  /* 0x0000000000027941 */ /* 0x000fea0003800200 */
.L_x_15811:
        /* <DEDUP_REMOVED lines=60> */
.L_x_15809:
[----:B------:R-:W-:Y:S05]  /*262b0*/  BSYNC.RECONVERGENT B1 ;  /* 0x0000000000017941 */ /* 0x000fea0003800200 */
.L_x_15808:
        /* <DEDUP_REMOVED lines=14> */
.L_x_15772:
        /* <DEDUP_REMOVED lines=43> */
.L_x_15813:
[----:B0-----:R-:W-:Y:S01]  /*26650*/  MOV R160, R156 ;  /* 0x0000009c00a07202 */ /* 0x001fe20000000f00 */
[----:B------:R-:W-:-:S07]  /*26660*/  VIADD R0, R0, 0x20 ;  /* 0x0000002000007836 */ /* 0x000fce0000000000 */
.L_x_15690:
[----:B------:R-:W-:Y:S05]  /*26670*/  BSYNC.RECONVERGENT B0 ;  /* 0x0000000000007941 */ /* 0x000fea0003800200 */
.L_x_15689:
        /* <DEDUP_REMOVED lines=22> */
[C---:B0-----:R-:W-:Y:S01]  /*267e0*/  VIADD R157, R3.reuse, 0x96a522ad ;  /* 0x96a522ad039d7836 */ /* 0x041fe20000000000 */
        /* <DEDUP_REMOVED lines=15> */
.L_x_15819:
        /* <DEDUP_REMOVED lines=13> */
.L_x_15821:
[----:B------:R-:W-:Y:S05]  /*269b0*/  BSYNC.RECONVERGENT B2 ;  /* 0x0000000000027941 */ /* 0x000fea0003800200 */
.L_x_15820:
        /* <DEDUP_REMOVED lines=57> */
.L_x_15818:
[----:B------:R-:W-:Y:S05]  /*26d50*/  BSYNC.RECONVERGENT B1 ;  /* 0x0000000000017941 */ /* 0x000fea0003800200 */
.L_x_15817:
        /* <DEDUP_REMOVED lines=9> */
[----:B------:R-:W-:Y:S02]  /*26df0*/  IMAD.MOV.U32 R97, RZ, RZ, R106 ;  /* 0x000000ffff617224 */ /* 0x000fe400078e006a */
        /* <DEDUP_REMOVED lines=15> */
.L_x_15824:
        /* <DEDUP_REMOVED lines=13> */
.L_x_15826:
[----:B------:R-:W-:Y:S05]  /*26fc0*/  BSYNC.RECONVERGENT B2 ;  /* 0x0000000000027941 */ /* 0x000fea0003800200 */
.L_x_15825:
        /* <DEDUP_REMOVED lines=57> */
.L_x_15823:
[----:B------:R-:W-:Y:S05]  /*27360*/  BSYNC.RECONVERGENT B1 ;  /* 0x0000000000017941 */ /* 0x000fea0003800200 */
.L_x_15822:
        /* <DEDUP_REMOVED lines=25> */
.L_x_15829:
        /* <DEDUP_REMOVED lines=13> */
.L_x_15831:
[----:B------:R-:W-:Y:S05]  /*275d0*/  BSYNC.RECONVERGENT B2 ;  /* 0x0000000000027941 */ /* 0x000fea0003800200 */
.L_x_15830:
        /* <DEDUP_REMOVED lines=57> */
.L_x_15828:
[----:B------:R-:W-:Y:S05]  /*27970*/  BSYNC.RECONVERGENT B1 ;  /* 0x0000000000017941 */ /* 0x000fea0003800200 */
.L_x_15827:
        /* <DEDUP_REMOVED lines=22> */
.L_x_15834:
        /* <DEDUP_REMOVED lines=13> */
.L_x_15836:
[----:B------:R-:W-:Y:S05]  /*27bb0*/  BSYNC.RECONVERGENT B2 ;  /* 0x0000000000027941 */ /* 0x000fea0003800200 */
.L_x_15835:
        /* <DEDUP_REMOVED lines=57> */
.L_x_15833:
[----:B------:R-:W-:Y:S05]  /*27f50*/  BSYNC.RECONVERGENT B1 ;  /* 0x0000000000017941 */ /* 0x000fea0003800200 */
.L_x_15832:
        /* <DEDUP_REMOVED lines=25> */
.L_x_15839:
        /* <DEDUP_REMOVED lines=13> */
.L_x_15841:
[----:B------:R-:W-:Y:S05]  /*281c0*/  BSYNC.RECONVERGENT B2 ;  /* 0x0000000000027941 */ /* 0x000fea0003800200 */
.L_x_15840:
        /* <DEDUP_REMOVED lines=57> */
.L_x_15838:
[----:B------:R-:W-:Y:S05]  /*28560*/  BSYNC.RECONVERGENT B1 ;  /* 0x0000000000017941 */ /* 0x000fea0003800200 */
.L_x_15837:
        /* <DEDUP_REMOVED lines=22> */
.L_x_15844:
        /* <DEDUP_REMOVED lines=13> */
.L_x_15846:
[----:B------:R-:W-:Y:S05]  /*287a0*/  BSYNC.RECONVERGENT B2 ;  /* 0x0000000000027941 */ /* 0x000fea0003800200 */
.L_x_15845:
        /* <DEDUP_REMOVED lines=57> */
.L_x_15843:
[----:B------:R-:W-:Y:S05]  /*28b40*/  BSYNC.RECONVERGENT B1 ;  /* 0x0000000000017941 */ /* 0x000fea0003800200 */
.L_x_15842:
        /* <DEDUP_REMOVED lines=25> */
.L_x_15849:
        /* <DEDUP_REMOVED lines=13> */
.L_x_15851:
[----:B------:R-:W-:Y:S05]  /*28db0*/  BSYNC.RECONVERGENT B2 ;  /* 0x0000000000027941 */ /* 0x000fea0003800200 */
.L_x_15850:
        /* <DEDUP_REMOVED lines=57> */
.L_x_15848:
[----:B------:R-:W-:Y:S05]  /*29150*/  BSYNC.RECONVERGENT B1 ;  /* 0x0000000000017941 */ /* 0x000fea0003800200 */
.L_x_15847:
        /* <DEDUP_REMOVED lines=22> */
.L_x_15854:
        /* <DEDUP_REMOVED lines=13> */
.L_x_15856:
[----:B------:R-:W-:Y:S05]  /*29390*/  BSYNC.RECONVERGENT B2 ;  /* 0x0000000000027941 */ /* 0x000fea0003800200 */
.L_x_15855:
        /* <DEDUP_REMOVED lines=57> */
.L_x_15853:
[----:B------:R-:W-:Y:S05]  /*29730*/  BSYNC.RECONVERGENT B1 ;  /* 0x0000000000017941 */ /* 0x000fea0003800200 */
.L_x_15852:
        /* <DEDUP_REMOVED lines=25> */
.L_x_15859:
        /* <DEDUP_REMOVED lines=13> */
.L_x_15861:
[----:B------:R-:W-:Y:S05]  /*299a0*/  BSYNC.RECONVERGENT B2 ;  /* 0x0000000000027941 */ /* 0x000fea0003800200 */
.L_x_15860:
        /* <DEDUP_REMOVED lines=57> */
.L_x_15858:
[----:B------:R-:W-:Y:S05]  /*29d40*/  BSYNC.RECONVERGENT B1 ;  /* 0x0000000000017941 */ /* 0x000fea0003800200 */
.L_x_15857:
        /* <DEDUP_REMOVED lines=20> */
.L_x_15864:
        /* <DEDUP_REMOVED lines=13> */
.L_x_15866:
[----:B------:R-:W-:Y:S05]  /*29f60*/  BSYNC.RECONVERGENT B2 ;  /* 0x0000000000027941 */ /* 0x000fea0003800200 */
.L_x_15865:
        /* <DEDUP_REMOVED lines=57> */
.L_x_15863:
[----:B------:R-:W-:Y:S05]  /*2a300*/  BSYNC.RECONVERGENT B1 ;  /* 0x0000000000017941 */ /* 0x000fea0003800200 */
.L_x_15862:
        /* <DEDUP_REMOVED lines=25> */
.L_x_15869:
        /* <DEDUP_REMOVED lines=13> */
.L_x_15871:
[----:B------:R-:W-:Y:S05]  /*2a570*/  BSYNC.RECONVERGENT B2 ;  /* 0x0000000000027941 */ /* 0x000fea0003800200 */
.L_x_15870:
        /* <DEDUP_REMOVED lines=57> */
.L_x_15868:
[----:B------:R-:W-:Y:S05]  /*2a910*/  BSYNC.RECONVERGENT B1 ;  /* 0x0000000000017941 */ /* 0x000fea0003800200 */
.L_x_15867:
        /* <DEDUP_REMOVED lines=20> */
.L_x_15874:
        /* <DEDUP_REMOVED lines=13> */
.L_x_15876:
[----:B------:R-:W-:Y:S05]  /*2ab30*/  BSYNC.RECONVERGENT B2 ;  /* 0x0000000000027941 */ /* 0x000fea0003800200 */
.L_x_15875:
        /* <DEDUP_REMOVED lines=57> */
.L_x_15873:
[----:B------:R-:W-:Y:S05]  /*2aed0*/  BSYNC.RECONVERGENT B1 ;  /* 0x0000000000017941 */ /* 0x000fea0003800200 */
.L_x_15872:
        /* <DEDUP_REMOVED lines=25> */
.L_x_15879:
        /* <DEDUP_REMOVED lines=13> */
.L_x_15881:
[----:B------:R-:W-:Y:S05]  /*2b140*/  BSYNC.RECONVERGENT B2 ;  /* 0x0000000000027941 */ /* 0x000fea0003800200 */
.L_x_15880:
        /* <DEDUP_REMOVED lines=57> */
.L_x_15878:
[----:B------:R-:W-:Y:S05]  /*2b4e0*/  BSYNC.RECONVERGENT B1 ;  /* 0x0000000000017941 */ /* 0x000fea0003800200 */
.L_x_15877:
        /* <DEDUP_REMOVED lines=20> */
.L_x_15884:
        /* <DEDUP_REMOVED lines=13> */
.L_x_15886:
[----:B------:R-:W-:Y:S05]  /*2b700*/  BSYNC.RECONVERGENT B2 ;  /* 0x0000000000027941 */ /* 0x000fea0003800200 */
.L_x_15885:
        /* <DEDUP_REMOVED lines=57> */
.L_x_15883:
[----:B------:R-:W-:Y:S05]  /*2baa0*/  BSYNC.RECONVERGENT B1 ;  /* 0x0000000000017941 */ /* 0x000fea0003800200 */
.L_x_15882:
        /* <DEDUP_REMOVED lines=25> */
.L_x_15889:
        /* <DEDUP_REMOVED lines=13> */
.L_x_15891:
[----:B------:R-:W-:Y:S05]  /*2bd10*/  BSYNC.RECONVERGENT B2 ;  /* 0x0000000000027941 */ /* 0x000fea0003800200 */
.L_x_15890:
        /* <DEDUP_REMOVED lines=57> */
.L_x_15888:
[----:B------:R-:W-:Y:S05]  /*2c0b0*/  BSYNC.RECONVERGENT B1 ;  /* 0x0000000000017941 */ /* 0x000fea0003800200 */
.L_x_15887:
        /* <DEDUP_REMOVED lines=20> */
.L_x_15894:
        /* <DEDUP_REMOVED lines=15> */
.L_x_15896:
[----:B------:R-:W-:Y:S05]  /*2c2f0*/  BSYNC.RECONVERGENT B2 ;  /* 0x0000000000027941 */ /* 0x000fea0003800200 */
.L_x_15895:
        /* <DEDUP_REMOVED lines=57> */
.L_x_15893:
[----:B------:R-:W-:Y:S05]  /*2c690*/  BSYNC.RECONVERGENT B1 ;  /* 0x0000000000017941 */ /* 0x000fea0003800200 */
.L_x_15892:
        /* <DEDUP_REMOVED lines=12> */
[----:B------:R-:W-:Y:S01]  /*2c760*/  @!P1 MOV R151, R95 ;  /* 0x0000005f00979202 */ /* 0x000fe20000000f00 */
[----:B------:R-:W-:Y:S01]  /*2c770*/  IMAD.MOV.U32 R160, RZ, RZ, R158 ;  /* 0x000000ffffa07224 */ /* 0x000fe200078e009e */
[----:B------:R-:W-:Y:S02]  /*2c780*/  SEL R95, RZ, 0x1, P6 ;  /* 0x00000001ff5f7807 */ /* 0x000fe40003000000 */
[----:B------:R-:W-:Y:S02]  /*2c790*/  F2FP.F16.F32.PACK_AB R157, RZ, R151 ;  /* 0x00000097ff9d723e */ /* 0x000fe400000000ff */
[----:B------:R-:W-:Y:S02]  /*2c7a0*/  PRMT R155, R95, 0x7610, R155 ;  /* 0x000076105f9b7816 */ /* 0x000fe4000000009b */
[----:B------:R-:W-:Y:S01]  /*2c7b0*/  PRMT R95, R166, 0x5410, R157 ;  /* 0x00005410a65f7816 */ /* 0x000fe2000000009d */
[----:B------:R-:W-:Y:S06]  /*2c7c0*/  BRA `(.L_x_15897) ;  /* 0x0000003000887947 */ /* 0x000fec0003800000 */
.L_x_15816:
[----:B------:R-:W-:Y:S01]  /*2c7d0*/  ISETP.NE.AND P2, PT, R108, 0x1, PT ;  /* 0x000000016c00780c */ /* 0x000fe20003f45270 */
[----:B------:R-:W-:Y:S01]  /*2c7e0*/  BSSY.RECONVERGENT B1, `(.L_x_15898) ;  /* 0x0000058000017945 */ /* 0x000fe20003800200 */
[----:B------:R-:W-:Y:S02]  /*2c7f0*/  HFMA2 R128, -RZ, RZ, 0, 1.1920928955078125e-07 ;  /* 0x00000002ff807431 */ /* 0x000fe400000001ff */
[----:B------:R-:W-:Y:S01]  /*2c800*/  IMAD.MOV.U32 R118, RZ, RZ, R106 ;  /* 0x000000ffff767224 */ /* 0x000fe200078e006a */
[----:B0-----:R-:W-:-:S08]  /*2c810*/  MOV R158, R160 ;  /* 0x000000a0009e7202 */ /* 0x001fd00000000f00 */
        /* <DEDUP_REMOVED lines=11> */
.L_x_15900:
        /* <DEDUP_REMOVED lines=13> */
.L_x_15902:
[----:B------:R-:W-:Y:S05]  /*2c9a0*/  BSYNC.RECONVERGENT B2 ;  /* 0x0000000000027941 */ /* 0x000fea0003800200 */
.L_x_15901:
        /* <DEDUP_REMOVED lines=9> */
[----:B------:R-:W-:-:S03]  /*2ca40*/  LOP3.LUT R109, R109, R156, R163, 0x96, !PT ;  /* 0x0000009c6d6d7212 */ /* 0x000fc600078e96a3 */
[----:B------:R-:W-:Y:S01]  /*2ca50*/  IMAD.MOV.U32 R128, RZ, RZ, RZ ;  /* 0x000000ffff807224 */ /* 0x000fe200078e00ff */
        /* <DEDUP_REMOVED lines=47> */
[----:B------:R-:W-:-:S07]  /*2cd50*/  LOP3.LUT R110, R127, R108, R159, 0x96, !PT ;  /* 0x0000006c7f6e7212 */ /* 0x000fce00078e969f */
.L_x_15899:
[----:B------:R-:W-:Y:S05]  /*2cd60*/  BSYNC.RECONVERGENT B1 ;  /* 0x0000000000017941 */ /* 0x000fea0003800200 */
.L_x_15898:
        /* <DEDUP_REMOVED lines=28> */
.L_x_15905:
        /* <DEDUP_REMOVED lines=13> */
.L_x_15907:
[----:B------:R-:W-:Y:S05]  /*2d000*/  BSYNC.RECONVERGENT B2 ;  /* 0x0000000000027941 */ /* 0x000fea0003800200 */
.L_x_15906:
        /* <DEDUP_REMOVED lines=60> */
.L_x_15904:
[----:B------:R-:W-:Y:S05]  /*2d3d0*/  BSYNC.RECONVERGENT B1 ;  /* 0x0000000000017941 */ /* 0x000fea0003800200 */
.L_x_15903:
        /* <DEDUP_REMOVED lines=25> */
.L_x_15910:
        /* <DEDUP_REMOVED lines=13> */
.L_x_15912:
[----:B------:R-:W-:Y:S05]  /*2d640*/  BSYNC.RECONVERGENT B2 ;  /* 0x0000000000027941 */ /* 0x000fea0003800200 */
.L_x_15911:
        /* <DEDUP_REMOVED lines=60> */
.L_x_15909:
[----:B------:R-:W-:Y:S05]  /*2da10*/  BSYNC.RECONVERGENT B1 ;  /* 0x0000000000017941 */ /* 0x000fea0003800200 */
.L_x_15908:
        /* <DEDUP_REMOVED lines=25> */
.L_x_15915:
        /* <DEDUP_REMOVED lines=13> */
.L_x_15917:
[----:B------:R-:W-:Y:S05]  /*2dc80*/  BSYNC.RECONVERGENT B2 ;  /* 0x0000000000027941 */ /* 0x000fea0003800200 */
.L_x_15916:
        /* <DEDUP_REMOVED lines=60> */
.L_x_15914:
[----:B------:R-:W-:Y:S05]  /*2e050*/  BSYNC.RECONVERGENT B1 ;  /* 0x0000000000017941 */ /* 0x000fea0003800200 */
.L_x_15913:
[----:B------:R-:W-:Y:S01]  /*2e060*/  I2FP.F32.U32 R108, R108 ;  /* 0x0000006c006c7245 */ /* 0x000fe20000201000 */
[----:B------:R-:W-:Y:S01]  /*2e070*/  HADD2.F32 R138, -RZ, R93.H1_H1 ;  /* 0x3000005dff8a7230 */ /* 0x000fe20000004100 */
[----:B------:R-:W-:Y:S01]  /*2e080*/  LOP3.LUT R164, R164, 0xfffffffd, RZ, 0xc0, !PT ;  /* 0xfffffffda4a47812 */ /* 0x000fe200078ec0ff */
[----:B------:R-:W-:Y:S01]  /*2e090*/  @P1 HADD2.F32 R148, -RZ, R5.H1_H1 ;  /* 0x30000005ff941230 */ /* 0x000fe20000004100 */
[----:B------:R-:W-:Y:S01]  /*2e0a0*/  BSSY.RECONVERGENT B1, `(.L_x_15918) ;  /* 0x000005f000017945 */ /* 0x000fe20003800200 */
[----:B------:R-:W-:Y:S01]  /*2e0b0*/  FFMA.FTZ R108, R108, R159, 1.1641532182693481445e-10 ;  /* 0x2f0000006c6c7423 */ /* 0x000fe2000001009f */
[----:B------:R-:W-:-:S04]  /*2e0c0*/  FMUL.FTZ R138, R138, R151 ;  /* 0x000000978a8a7220 */ /* 0x000fc80000410000 */
[----:B------:R-:W-:Y:S02]  /*2e0d0*/  FSETP.GTU.FTZ.AND P2, PT, R108, R157, PT ;  /* 0x0000009d6c00720b */ /* 0x000fe40003f5c000 */
[----:B------:R-:W-:Y:S02]  /*2e0e0*/  MOV R108, R106 ;  /* 0x0000006a006c7202 */ /* 0x000fe40000000f00 */
        /* <DEDUP_REMOVED lines=16> */
.L_x_15920:
        /* <DEDUP_REMOVED lines=13> */
.L_x_15922:
[----:B------:R-:W-:Y:S05]  /*2e2c0*/  BSYNC.RECONVERGENT B2 ;  /* 0x0000000000027941 */ /* 0x000fea0003800200 */
.L_x_15921:
        /* <DEDUP_REMOVED lines=60> */
.L_x_15919:
[----:B------:R-:W-:Y:S05]  /*2e690*/  BSYNC.RECONVERGENT B1 ;  /* 0x0000000000017941 */ /* 0x000fea0003800200 */
.L_x_15918:
        /* <DEDUP_REMOVED lines=23> */
.L_x_15925:
        /* <DEDUP_REMOVED lines=13> */
.L_x_15927:
[----:B------:R-:W-:Y:S05]  /*2e8e0*/  BSYNC.RECONVERGENT B2 ;  /* 0x0000000000027941 */ /* 0x000fea0003800200 */
.L_x_15926:
        /* <DEDUP_REMOVED lines=60> */
.L_x_15924:
[----:B------:R-:W-:Y:S05]  /*2ecb0*/  BSYNC.RECONVERGENT B1 ;  /* 0x0000000000017941 */ /* 0x000fea0003800200 */
.L_x_15923:
        /* <DEDUP_REMOVED lines=23> */
.L_x_15930:
        /* <DEDUP_REMOVED lines=13> */
.L_x_15932:
[----:B------:R-:W-:Y:S05]  /*2ef00*/  BSYNC.RECONVERGENT B2 ;  /* 0x0000000000027941 */ /* 0x000fea0003800200 */
.L_x_15931:
        /* <DEDUP_REMOVED lines=60> */
.L_x_15929:
[----:B------:R-:W-:Y:S05]  /*2f2d0*/  BSYNC.RECONVERGENT B1 ;  /* 0x0000000000017941 */ /* 0x000fea0003800200 */
.L_x_15928:
        /* <DEDUP_REMOVED lines=8> */
[----:B------:R-:W-:Y:S01]  /*2f360*/  FSETP.GTU.FTZ.AND P4, PT, R108, R157, PT ;  /* 0x0000009d6c00720b */ /* 0x000fe20003f9c000 */
[----:B------:R-:W-:-:S03]  /*2f370*/  IMAD.MOV.U32 R108, RZ, RZ, 0x2 ;  /* 0x00000002ff6c7424 */ /* 0x000fc600078e00ff */
        /* <DEDUP_REMOVED lines=13> */
.L_x_15935:
        /* <DEDUP_REMOVED lines=13> */
.L_x_15937:
[----:B------:R-:W-:Y:S05]  /*2f520*/  BSYNC.RECONVERGENT B2 ;  /* 0x0000000000027941 */ /* 0x000fea0003800200 */
.L_x_15936:
        /* <DEDUP_REMOVED lines=56> */
[----:B------:R-:W-:Y:S02]  /*2f8b0*/  IMAD.MOV.U32 R106, RZ, RZ, R108 ;  /* 0x000000ffff6a7224 */ /* 0x000fe400078e006c */
[----:B------:R-:W-:Y:S01]  /*2f8c0*/  HFMA2 R108, -RZ, RZ, 0, 0 ;  /* 0x00000000ff6c7431 */ /* 0x000fe200000001ff */
[----:B------:R-:W-:Y:S01]  /*2f8d0*/  LOP3.LUT R110, R171, R168, R167, 0x96, !PT ;  /* 0x000000a8ab6e7212 */ /* 0x000fe200078e96a7 */
[----:B------:R-:W-:-:S07]  /*2f8e0*/  IMAD.MOV.U32 R158, RZ, RZ, R166 ;  /* 0x000000ffff9e7224 */ /* 0x000fce00078e00a6 */
.L_x_15934:
[----:B------:R-:W-:Y:S05]  /*2f8f0*/  BSYNC.RECONVERGENT B1 ;  /* 0x0000000000017941 */ /* 0x000fea0003800200 */
.L_x_15933:
        /* <DEDUP_REMOVED lines=8> */
[----:B------:R-:W-:Y:S01]  /*2f980*/  FSETP.GTU.FTZ.AND P5, PT, R160, R157, PT ;  /* 0x0000009da000720b */ /* 0x000fe20003fbc000 */
[----:B------:R-:W-:-:S03]  /*2f990*/  IMAD.MOV.U32 R160, RZ, RZ, R158 ;  /* 0x000000ffffa07224 */ /* 0x000fc600078e009e */
[----:B------:R-:W-:Y:S02]  /*2f9a0*/  FSEL R151, R151, RZ, !P5 ;  /* 0x000000ff97977208 */ /* 0x000fe40006800000 */
[----:B------:R-:W-:-:S03]  /*2f9b0*/  PLOP3.LUT P5, PT, P5, PT, PT, 0x8, 0x80 ;  /* 0x000000000080781c */ /* 0x000fc60002fae170 */
[----:B------:R-:W-:-:S05]  /*2f9c0*/  @P1 FADD.FTZ R151, R168, R151 ;  /* 0x00000097a8971221 */ /* 0x000fca0000010000 */
[----:B------:R-:W-:-:S04]  /*2f9d0*/  F2FP.F16.F32.PACK_AB R95, RZ, R151 ;  /* 0x00000097ff5f723e */ /* 0x000fc800000000ff */
[----:B------:R-:W-:-:S07]  /*2f9e0*/  PRMT R95, R163, 0x5410, R95 ;  /* 0x00005410a35f7816 */ /* 0x000fce000000005f */
.L_x_15897:
        /* <DEDUP_REMOVED lines=43> */
.L_x_15815:
[----:B------:R-:W-:Y:S05]  /*2fca0*/  BSYNC.RECONVERGENT B0 ;  /* 0x0000000000007941 */ /* 0x000fea0003800200 */
.L_x_15814:
        /* <DEDUP_REMOVED lines=152> */
.L_x_15961:
        /* <DEDUP_REMOVED lines=44> */
[----:B------:R-:W-:Y:S01]  /*308f0*/  F2FP.F16.F32.PACK_AB R93, R162, R159 ;  /* 0x0000009fa25d723e */ /* 0x000fe200000000ff */
[----:B------:R-:W-:Y:S01]  /*30900*/  VIADD R149, R149, 0x20 ;  /* 0x0000002095957836 */ /* 0x000fe20000000000 */
[----:B------:R-:W-:-:S05]  /*30910*/  F2FP.F16.F32.PACK_AB R95, R168, R169 ;  /* 0x000000a9a85f723e */ /* 0x000fca00000000ff */
[----:B------:R0:W-:Y:S02]  /*30920*/  STG.E.128 desc[UR6][R156.64], R92 ;  /* 0x0000005c9c007986 */ /* 0x0001e4000c101d06 */
.L_x_15940:
[----:B------:R-:W-:Y:S05]  /*30930*/  BSYNC.RECONVERGENT B0 ;  /* 0x0000000000007941 */ /* 0x000fea0003800200 */
.L_x_15939:
        /* <DEDUP_REMOVED lines=35> */
.L_x_15942:
[----:B------:R-:W-:Y:S05]  /*30b70*/  BSYNC.RECONVERGENT B0 ;  /* 0x0000000000007941 */ /* 0x000fea0003800200 */
.L_x_15941:
        /* <DEDUP_REMOVED lines=35> */
.L_x_15944:
[----:B------:R-:W-:Y:S05]  /*30db0*/  BSYNC.RECONVERGENT B0 ;  /* 0x0000000000007941 */ /* 0x000fea0003800200 */
.L_x_15943:
        /* <DEDUP_REMOVED lines=35> */
.L_x_15946:
[----:B------:R-:W-:Y:S05]  /*30ff0*/  BSYNC.RECONVERGENT B0 ;  /* 0x0000000000007941 */ /* 0x000fea0003800200 */
.L_x_15945:
        /* <DEDUP_REMOVED lines=34> */
.L_x_15948:
[----:B------:R-:W-:Y:S05]  /*31220*/  BSYNC.RECONVERGENT B0 ;  /* 0x0000000000007941 */ /* 0x000fea0003800200 */
.L_x_15947:
[----:B01234-:R-:W0:Y:S02]  /*31230*/  LDC.64 R92, c[0x0][0x380] ;  /* 0x0000e000ff5c7b82 */ /* 0x01fe240000000a00 */
[----:B0-----:R-:W-:-:S05]  /*31240*/  IMAD R113, R92, 0x4, R113 ;  /* 0x000000045c717824 */ /* 0x001fca00078e0271 */
[----:B------:R-:W-:-:S13]  /*31250*/  ISETP.GE.AND P0, PT, R113, R93, PT ;  /* 0x0000005d7100720c */ /* 0x000fda0003f06270 */
[----:B------:R-:W-:Y:S05]  /*31260*/  @!P0 BRA `(.L_x_15949) ;  /* 0xfffffcf800fc8947 */ /* 0x000fea000383ffff */
[----:B------:R-:W-:Y:S05]  /*31270*/  EXIT ;  /* 0x000000000000794d */ /* 0x000fea0003800000 */
.L_x_15938:
        /* <DEDUP_REMOVED lines=8> */
.L_x_15951:
[----:B------:R-:W-:Y:S05]  /*31300*/  BSYNC B0 ;  /* 0x0000000000007941 */ /* 0x000fea0003800000 */
.L_x_15950:
        /* <DEDUP_REMOVED lines=9> */
.L_x_15952:
[----:B------:R-:W-:Y:S02]  /*313a0*/  IMAD.MOV.U32 R162, RZ, RZ, 0x4 ;  /* 0x00000004ffa27424 */ /* 0x000fe400078e00ff */
[----:B------:R-:W-:-:S04]  /*313b0*/  IMAD.MOV.U32 R93, RZ, RZ, R159 ;  /* 0x000000ffff5d7224 */ /* 0x000fc800078e009f */
[----:B------:R-:W-:-:S05]  /*313c0*/  FADD.FTZ R95, R94, R93 ;  /* 0x0000005d5e5f7221 */ /* 0x000fca0000010000 */
[----:B------:R-:W-:-:S07]  /*313d0*/  MOV R161, R95 ;  /* 0x0000005f00a17202 */ /* 0x000fce0000000f00 */
[----:B------:R-:W-:Y:S05]  /*313e0*/  WARPSYNC.COLLECTIVE R158, `(.L_x_15953) ;  /* 0x000000009e087348 */ /* 0x000fea0003c00000 */
[----:B------:R0:W1:Y:S02]  /*313f0*/  SHFL.BFLY P6, R159, R161, R162, R163 ;  /* 0x0c0000a2a19f7389 */ /* 0x00006400000c00a3 */
[----:B01----:R-:W-:Y:S05]  /*31400*/  ENDCOLLECTIVE ;  /* 0x000000000000791b */ /* 0x003fea0003800000 */
.L_x_15953:
[----:B------:R-:W-:Y:S01]  /*31410*/  HFMA2 R162, -RZ, RZ, 0, 4.76837158203125e-07 ;  /* 0x00000008ffa27431 */ /* 0x000fe200000001ff */
[----:B------:R-:W-:-:S05]  /*31420*/  MOV R92, R159 ;  /* 0x0000009f005c7202 */ /* 0x000fca0000000f00 */
[----:B------:R-:W-:-:S04]  /*31430*/  FADD.FTZ R156, R95, R92 ;  /* 0x0000005c5f9c7221 */ /* 0x000fc80000010000 */
[----:B------:R-:W-:-:S07]  /*31440*/  IMAD.MOV.U32 R161, RZ, RZ, R156 ;  /* 0x000000ffffa17224 */ /* 0x000fce00078e009c */
[----:B------:R-:W-:Y:S05]  /*31450*/  WARPSYNC.COLLECTIVE R158, `(.L_x_15954) ;  /* 0x000000009e087348 */ /* 0x000fea0003c00000 */
[----:B------:R0:W1:Y:S02]  /*31460*/  SHFL.BFLY P6, R159, R161, R162, R163 ;  /* 0x0c0000a2a19f7389 */ /* 0x00006400000c00a3 */
[----:B01----:R-:W-:Y:S05]  /*31470*/  ENDCOLLECTIVE ;  /* 0x000000000000791b */ /* 0x003fea0003800000 */
.L_x_15954:
        /* <DEDUP_REMOVED lines=8> */
.L_x_15955:
        /* <DEDUP_REMOVED lines=89> */
.L_x_15956:
[----:B------:R-:W-:Y:S02]  /*31a90*/  IMAD.MOV.U32 R162, RZ, RZ, 0x2 ;  /* 0x00000002ffa27424 */ /* 0x000fe400078e00ff */
[----:B------:R-:W-:-:S04]  /*31aa0*/  IMAD.MOV.U32 R95, RZ, RZ, R159 ;  /* 0x000000ffff5f7224 */ /* 0x000fc800078e009f */
[----:B------:R-:W-:-:S05]  /*31ab0*/  FADD.FTZ R95, R0, R95 ;  /* 0x0000005f005f7221 */ /* 0x000fca0000010000 */
[----:B------:R-:W-:-:S07]  /*31ac0*/  MOV R161, R95 ;  /* 0x0000005f00a17202 */ /* 0x000fce0000000f00 */
[----:B------:R-:W-:Y:S05]  /*31ad0*/  WARPSYNC.COLLECTIVE R158, `(.L_x_15957) ;  /* 0x000000009e087348 */ /* 0x000fea0003c00000 */
[----:B------:R0:W1:Y:S02]  /*31ae0*/  SHFL.BFLY P6, R159, R161, R162, R163 ;  /* 0x0c0000a2a19f7389 */ /* 0x00006400000c00a3 */
[----:B01----:R-:W-:Y:S05]  /*31af0*/  ENDCOLLECTIVE ;  /* 0x000000000000791b */ /* 0x003fea0003800000 */
.L_x_15957:
[----:B------:R-:W-:Y:S01]  /*31b00*/  HFMA2 R162, -RZ, RZ, 0, 2.384185791015625e-07 ;  /* 0x00000004ffa27431 */ /* 0x000fe200000001ff */
[----:B------:R-:W-:-:S05]  /*31b10*/  MOV R94, R159 ;  /* 0x0000009f005e7202 */ /* 0x000fca0000000f00 */
[----:B------:R-:W-:-:S04]  /*31b20*/  FADD.FTZ R94, R95, R94 ;  /* 0x0000005e5f5e7221 */ /* 0x000fc80000010000 */
[----:B------:R-:W-:-:S07]  /*31b30*/  IMAD.MOV.U32 R161, RZ, RZ, R94 ;  /* 0x000000ffffa17224 */ /* 0x000fce00078e005e */
[----:B------:R-:W-:Y:S05]  /*31b40*/  WARPSYNC.COLLECTIVE R158, `(.L_x_15958) ;  /* 0x000000009e087348 */ /* 0x000fea0003c00000 */
[----:B------:R0:W1:Y:S02]  /*31b50*/  SHFL.BFLY P6, R159, R161, R162, R163 ;  /* 0x0c0000a2a19f7389 */ /* 0x00006400000c00a3 */
[----:B01----:R-:W-:Y:S05]  /*31b60*/  ENDCOLLECTIVE ;  /* 0x000000000000791b */ /* 0x003fea0003800000 */
.L_x_15958:
[----:B------:R-:W-:Y:S02]  /*31b70*/  IMAD.MOV.U32 R162, RZ, RZ, 0x8 ;  /* 0x00000008ffa27424 */ /* 0x000fe400078e00ff */
[----:B------:R-:W-:-:S04]  /*31b80*/  IMAD.MOV.U32 R157, RZ, RZ, R159 ;  /* 0x000000ffff9d7224 */ /* 0x000fc800078e009f */
[----:B------:R-:W-:-:S05]  /*31b90*/  FADD.FTZ R157, R94, R157 ;  /* 0x0000009d5e9d7221 */ /* 0x000fca0000010000 */
[----:B------:R-:W-:-:S07]  /*31ba0*/  MOV R161, R157 ;  /* 0x0000009d00a17202 */ /* 0x000fce0000000f00 */
[----:B------:R-:W-:Y:S05]  /*31bb0*/  WARPSYNC.COLLECTIVE R158, `(.L_x_15959) ;  /* 0x000000009e087348 */ /* 0x000fea0003c00000 */
[----:B------:R0:W1:Y:S02]  /*31bc0*/  SHFL.BFLY P6, R159, R161, R162, R163 ;  /* 0x0c0000a2a19f7389 */ /* 0x00006400000c00a3 */
[----:B01----:R-:W-:Y:S05]  /*31bd0*/  ENDCOLLECTIVE ;  /* 0x000000000000791b */ /* 0x003fea0003800000 */
.L_x_15959:
[----:B------:R-:W-:Y:S01]  /*31be0*/  HFMA2 R162, -RZ, RZ, 0, 9.5367431640625e-07 ;  /* 0x00000010ffa27431 */ /* 0x000fe200000001ff */
[----:B------:R-:W-:-:S05]  /*31bf0*/  MOV R156, R159 ;  /* 0x0000009f009c7202 */ /* 0x000fca0000000f00 */
[----:B------:R-:W-:-:S04]  /*31c00*/  FADD.FTZ R156, R157, R156 ;  /* 0x0000009c9d9c7221 */ /* 0x000fc80000010000 */
[----:B------:R-:W-:-:S07]  /*31c10*/  IMAD.MOV.U32 R161, RZ, RZ, R156 ;  /* 0x000000ffffa17224 */ /* 0x000fce00078e009c */
[----:B------:R-:W-:Y:S05]  /*31c20*/  WARPSYNC.COLLECTIVE R158, `(.L_x_15960) ;  /* 0x000000009e087348 */ /* 0x000fea0003c00000 */
[----:B------:R0:W1:Y:S02]  /*31c30*/  SHFL.BFLY P6, R159, R161, R162, R163 ;  /* 0x0c0000a2a19f7389 */ /* 0x00006400000c00a3 */
[----:B01----:R-:W-:Y:S05]  /*31c40*/  ENDCOLLECTIVE ;  /* 0x000000000000791b */ /* 0x003fea0003800000 */
.L_x_15960:
[----:B------:R-:W-:Y:S05]  /*31c50*/  BRA `(.L_x_15961) ;  /* 0xffffffe800747947 */ /* 0x000fea000383ffff */
.L_x_15962:
        /* <DEDUP_REMOVED lines=10> */
.L_x_27998:


//--------------------- .text._ZN10layer_norm31ln_parallel_residual_fwd_kernelINS_13Kernel_traitsIf6__halfS2_S2_fjLj1280ELj1ELj4ELj1ELj16ENS_18Kernel_traits_baseILj1280EfS2_S2_S2_fjLj128EEEEELb1ELb1ELb1EEEvNS_9FwdParamsE --------------------------
	.section	.text._ZN10layer_norm31ln_parallel_residual_fwd_kernelINS_13Kernel_traitsIf6__halfS2_S2_fjLj1280ELj1ELj4ELj1ELj16ENS_18Kernel_traits_baseILj1280EfS2_S2_S2_fjLj128EEEEELb1ELb1ELb1EEEvNS_9FwdParamsE,"ax",@progbits
	.align	128
        .global         _ZN10layer_norm31ln_parallel_residual_fwd_kernelINS_13Kernel_traitsIf6__halfS2_S2_fjLj1280ELj1ELj4ELj1ELj16ENS_18Kernel_traits_baseILj1280EfS2_S2_S2_fjLj128EEEEELb1ELb1ELb1EEEvNS_9FwdParamsE
        .type           _ZN10layer_norm31ln_parallel_residual_fwd_kernelINS_13Kernel_traitsIf6__halfS2_S2_fjLj1280ELj1ELj4ELj1ELj16ENS_18Kernel_traits_baseILj1280EfS2_S2_S2_fjLj128EEEEELb1ELb1ELb1EEEvNS_9FwdParamsE,@function
        .size           _ZN10layer_norm31ln_parallel_residual_fwd_kernelINS_13Kernel_traitsIf6__halfS2_S2_fjLj1280ELj1ELj4ELj1ELj16ENS_18Kernel_traits_baseILj1280EfS2_S2_S2_fjLj128EEEEELb1ELb1ELb1EEEvNS_9FwdParamsE,(.L_x_27999 - _ZN10layer_norm31ln_parallel_residual_fwd_kernelINS_13Kernel_traitsIf6__halfS2_S2_fjLj1280ELj1ELj4ELj1ELj16ENS_18Kernel_traits_baseILj1280EfS2_S2_S2_fjLj128EEEEELb1ELb1ELb1EEEvNS_9FwdParamsE)
        .other          _ZN10layer_norm31ln_parallel_residual_fwd_kernelINS_13Kernel_traitsIf6__halfS2_S2_fjLj1280ELj1ELj4ELj1ELj16ENS_18Kernel_traits_baseILj1280EfS2_S2_S2_fjLj128EEEEELb1ELb1ELb1EEEvNS_9FwdParamsE,@"STO_CUDA_ENTRY STV_DEFAULT"
_ZN10layer_norm31ln_parallel_residual_fwd_kernelINS_13Kernel_traitsIf6__halfS2_S2_fjLj1280ELj1ELj4ELj1ELj16ENS_18Kernel_traits_baseILj1280EfS2_S2_S2_fjLj128EEEEELb1ELb1ELb1EEEvNS_9FwdParamsE:
.text._ZN10layer_norm31ln_parallel_residual_fwd_kernelINS_13Kernel_traitsIf6__halfS2_S2_fjLj1280ELj1ELj4ELj1ELj16ENS_18Kernel_traits_baseILj1280EfS2_S2_S2_fjLj128EEEEELb1ELb1ELb1EEEvNS_9FwdParamsE:
        /* <DEDUP_REMOVED lines=73> */
.L_x_15963:
        /* <DEDUP_REMOVED lines=32> */
.L_x_15964:
        /* <DEDUP_REMOVED lines=75> */
.L_x_16581:
[----:B------:R-:W0:Y:S01]  /*0b40*/  LDC.64 R160, c[0x0][0x390] ;  /* 0x0000e400ffa07b82 */ /* 0x000e220000000a00 */
[----:B-1----:R-:W-:Y:S01]  /*0b50*/  IMAD R10, R3, UR4, RZ ;  /* 0x00000004030a7c24 */ /* 0x002fe2000f8e02ff */
[----:B------:R-:W-:-:S04]  /*0b60*/  ISETP.NE.U32.AND P1, PT, RZ, UR8, PT ;  /* 0x00000008ff007c0c */ /* 0x000fc8000bf25070 */
[----:B------:R-:W-:Y:S02]  /*0b70*/  SHF.R.S32.HI R11, RZ, 0x1f, R10 ;  /* 0x0000001fff0b7819 */ /* 0x000fe4000001140a */
[----:B------:R-:W1:Y:S01]  /*0b80*/  @P0 LDC.64 R30, c[0x0][0x398] ;  /* 0x0000e600ff1e0b82 */ /* 0x000e620000000a00 */
[----:B------:R-:W-:Y:S02]  /*0b90*/  ISETP.NE.AND.EX P1, PT, RZ, UR9, PT, P1 ;  /* 0x00000009ff007c0c */ /* 0x000fe4000bf25310 */
[----:B------:R-:W-:-:S04]  /*0ba0*/  LEA.HI R11, R11, R10, RZ, 0x3 ;  /* 0x0000000a0b0b7211 */ /* 0x000fc800078f18ff */
[----:B------:R-:W-:Y:S01]  /*0bb0*/  LEA.HI.SX32 R10, R11, R2, 0x1d ;  /* 0x000000020b0a7211 */ /* 0x000fe200078feaff */
[----:B------:R-:W2:Y:S04]  /*0bc0*/  LDC.64 R138, c[0x0][0x398] ;  /* 0x0000e600ff8a7b82 */ /* 0x000ea80000000a00 */
[----:B0-----:R-:W-:-:S04]  /*0bd0*/  IMAD.WIDE.U32 R128, R10, 0x10, R160 ;  /* 0x000000100a807825 */ /* 0x001fc800078e00a0 */
[----:B------:R-:W0:Y:S02]  /*0be0*/  @P1 LDC.64 R32, c[0x0][0x3a0] ;  /* 0x0000e800ff201b82 */ /* 0x000e240000000a00 */
[----:B-----5:R-:W5:Y:S01]  /*0bf0*/  LDG.E.128 R128, desc[UR6][R128.64] ;  /* 0x0000000680807981 */ /* 0x020f62000c1e1d00 */
[----:B-1----:R-:W-:-:S05]  /*0c00*/  @P0 IMAD.WIDE.U32 R30, R10, 0x10, R30 ;  /* 0x000000100a1e0825 */ /* 0x002fca00078e001e */
[----:B------:R1:W5:Y:S01]  /*0c10*/  @P0 LDG.E.128 R44, desc[UR6][R30.64] ;  /* 0x000000061e2c0981 */ /* 0x000362000c1e1d00 */
[----:B--2---:R-:W-:-:S04]  /*0c20*/  ISETP.NE.U32.AND P0, PT, R138, RZ, PT ;  /* 0x000000ff8a00720c */ /* 0x004fc80003f05070 */
[----:B------:R-:W-:Y:S01]  /*0c30*/  ISETP.NE.AND.EX P0, PT, R139, RZ, PT, P0 ;  /* 0x000000ff8b00720c */ /* 0x000fe20003f05300 */
[----:B0-----:R-:W-:Y:S01]  /*0c40*/  @P1 IMAD.WIDE.U32 R32, R10, 0x10, R32 ;  /* 0x000000100a201825 */ /* 0x001fe200078e0020 */
[C---:B------:R-:W-:Y:S02]  /*0c50*/  IADD3 R24, PT, PT, R154.reuse, -0x61c88647, RZ ;  /* 0x9e3779b99a187810 */ /* 0x040fe40007ffe0ff */
[C---:B------:R-:W-:Y:S01]  /*0c60*/  IADD3 R27, PT, PT, R155.reuse, -0x56f99767, RZ ;  /* 0xa90668999b1b7810 */ /* 0x040fe20007ffe0ff */
[C---:B------:R-:W-:Y:S01]  /*0c70*/  VIADD R22, R155.reuse, 0x96a522ad ;  /* 0x96a522ad9b167836 */ /* 0x040fe20000000000 */
[----:B------:R0:W5:Y:S01]  /*0c80*/  @P1 LDG.E.128 R40, desc[UR6][R32.64] ;  /* 0x0000000620281981 */ /* 0x000162000c1e1d00 */
[C---:B------:R-:W-:Y:S01]  /*0c90*/  VIADD R23, R155.reuse, 0x646e171e ;  /* 0x646e171e9b177836 */ /* 0x040fe20000000000 */
[C---:B-1----:R-:W-:Y:S01]  /*0ca0*/  IADD3 R30, PT, PT, R154.reuse, 0x78dde6e4, RZ ;  /* 0x78dde6e49a1e7810 */ /* 0x042fe20007ffe0ff */
[C---:B------:R-:W-:Y:S01]  /*0cb0*/  VIADD R25, R154.reuse, 0x1715609d ;  /* 0x1715609d9a197836 */ /* 0x040fe20000000000 */
[----:B------:R-:W-:Y:S01]  /*0cc0*/  IADD3 R36, PT, PT, R154, 0x3c6ef372, RZ ;  /* 0x3c6ef3729a247810 */ /* 0x000fe20007ffe0ff */
[----:B------:R-:W-:-:S02]  /*0cd0*/  VIADD R26, R155, 0x32370b8f ;  /* 0x32370b8f9b1a7836 */ /* 0x000fc40000000000 */
[C---:B------:R-:W-:Y:S02]  /*0ce0*/  VIADD R28, R154.reuse, 0x8ff34781 ;  /* 0x8ff347819a1c7836 */ /* 0x040fe40000000000 */
[C---:B------:R-:W-:Y:S01]  /*0cf0*/  VIADD R29, R155.reuse, 0xbb67ae85 ;  /* 0xbb67ae859b1d7836 */ /* 0x040fe20000000000 */
[C---:B0-----:R-:W-:Y:S01]  /*0d00*/  IADD3 R33, PT, PT, R154.reuse, 0x5384540f, RZ ;  /* 0x5384540f9a217810 */ /* 0x041fe20007ffe0ff */
[C---:B------:R-:W-:Y:S02]  /*0d10*/  VIADD R31, R154.reuse, 0xdaa66d2b ;  /* 0xdaa66d2b9a1f7836 */ /* 0x040fe40000000000 */
[C---:B------:R-:W-:Y:S02]  /*0d20*/  VIADD R32, R154.reuse, 0xb54cda56 ;  /* 0xb54cda569a207836 */ /* 0x040fe40000000000 */
[----:B------:R-:W-:Y:S02]  /*0d30*/  VIADD R34, R154, 0xf1bbcdc8 ;  /* 0xf1bbcdc89a227836 */ /* 0x000fe40000000000 */
[----:B------:R-:W-:-:S02]  /*0d40*/  VIADD R35, R155, 0xed9eba14 ;  /* 0xed9eba149b237836 */ /* 0x000fc40000000000 */
[----:B------:R-:W-:Y:S01]  /*0d50*/  IMAD.MOV.U32 R37, RZ, RZ, 0x2f800000 ;  /* 0x2f800000ff257424 */ /* 0x000fe200078e00ff */
        /* <DEDUP_REMOVED lines=17> */
.L_x_15968:
        /* <DEDUP_REMOVED lines=13> */
.L_x_15970:
[----:B------:R-:W-:Y:S05]  /*0f40*/  BSYNC.RECONVERGENT B1 ;  /* 0x0000000000017941 */ /* 0x000fea0003800200 */
.L_x_15969:
        /* <DEDUP_REMOVED lines=41> */
.L_x_15967:
[----:B------:R-:W-:Y:S05]  /*11e0*/  BSYNC.RECONVERGENT B0 ;  /* 0x0000000000007941 */ /* 0x000fea0003800200 */
.L_x_15966:
        /* <DEDUP_REMOVED lines=11> */
[----:B------:R-:W-:-:S02]  /*12a0*/  @P1 HADD2.F32 R132, -RZ, R40.H0_H0 ;  /* 0x20000028ff841230 */ /* 0x000fc40000004100 */
[----:B------:R-:W-:Y:S01]  /*12b0*/  IMAD.MOV.U32 R21, RZ, RZ, R190 ;  /* 0x000000ffff157224 */ /* 0x000fe200078e00be */
        /* <DEDUP_REMOVED lines=14> */
.L_x_15973:
        /* <DEDUP_REMOVED lines=13> */
.L_x_15975:
[----:B------:R-:W-:Y:S05]  /*1470*/  BSYNC.RECONVERGENT B1 ;  /* 0x0000000000017941 */ /* 0x000fea0003800200 */
.L_x_15974:
        /* <DEDUP_REMOVED lines=42> */
.L_x_15972:
[----:B------:R-:W-:Y:S05]  /*1720*/  BSYNC.RECONVERGENT B0 ;  /* 0x0000000000007941 */ /* 0x000fea0003800200 */
.L_x_15971:
        /* <DEDUP_REMOVED lines=9> */
[----:B------:R-:W-:-:S02]  /*17c0*/  FSETP.GTU.FTZ.AND P0, PT, R132, R39, PT ;  /* 0x000000278400720b */ /* 0x000fc40003f1c000 */
        /* <DEDUP_REMOVED lines=15> */
.L_x_15978:
        /* <DEDUP_REMOVED lines=13> */
.L_x_15980:
[----:B------:R-:W-:Y:S05]  /*1990*/  BSYNC.RECONVERGENT B1 ;  /* 0x0000000000017941 */ /* 0x000fea0003800200 */
.L_x_15979:
        /* <DEDUP_REMOVED lines=42> */
.L_x_15977:
[----:B------:R-:W-:Y:S05]  /*1c40*/  BSYNC.RECONVERGENT B0 ;  /* 0x0000000000007941 */ /* 0x000fea0003800200 */
.L_x_15976:
        /* <DEDUP_REMOVED lines=13> */
[----:B------:R-:W-:-:S04]  /*1d20*/  HFMA2 R135, -RZ, RZ, 0, 1.1920928955078125e-07 ;  /* 0x00000002ff877431 */ /* 0x000fc800000001ff */
        /* <DEDUP_REMOVED lines=11> */
.L_x_15983:
        /* <DEDUP_REMOVED lines=13> */
.L_x_15985:
[----:B------:R-:W-:Y:S05]  /*1eb0*/  BSYNC.RECONVERGENT B1 ;  /* 0x0000000000017941 */ /* 0x000fea0003800200 */
.L_x_15984:
        /* <DEDUP_REMOVED lines=42> */
.L_x_15982:
[----:B------:R-:W-:Y:S05]  /*2160*/  BSYNC.RECONVERGENT B0 ;  /* 0x0000000000007941 */ /* 0x000fea0003800200 */
.L_x_15981:
        /* <DEDUP_REMOVED lines=23> */
.L_x_15988:
        /* <DEDUP_REMOVED lines=13> */
.L_x_15990:
[----:B------:R-:W-:Y:S05]  /*23b0*/  BSYNC.RECONVERGENT B1 ;  /* 0x0000000000017941 */ /* 0x000fea0003800200 */
.L_x_15989:
        /* <DEDUP_REMOVED lines=42> */
.L_x_15987:
[----:B------:R-:W-:Y:S05]  /*2660*/  BSYNC.RECONVERGENT B0 ;  /* 0x0000000000007941 */ /* 0x000fea0003800200 */
.L_x_15986:
        /* <DEDUP_REMOVED lines=9> */
[----:B------:R-:W-:Y:S02]  /*2700*/  PLOP3.LUT P3, PT, P3, PT, PT, 0x8, 0x80 ;  /* 0x000000000080781c */ /* 0x000fe40001f6e170 */
[----:B------:R-:W-:Y:S01]  /*2710*/  MOV R135, R190 ;  /* 0x000000be00877202 */ /* 0x000fe20000000f00 */
        /* <DEDUP_REMOVED lines=12> */
.L_x_15993:
        /* <DEDUP_REMOVED lines=13> */
.L_x_15995:
[----:B------:R-:W-:Y:S05]  /*28b0*/  BSYNC.RECONVERGENT B1 ;  /* 0x0000000000017941 */ /* 0x000fea0003800200 */
.L_x_15994:
        /* <DEDUP_REMOVED lines=42> */
.L_x_15992:
[----:B------:R-:W-:Y:S05]  /*2b60*/  BSYNC.RECONVERGENT B0 ;  /* 0x0000000000007941 */ /* 0x000fea0003800200 */
.L_x_15991:
        /* <DEDUP_REMOVED lines=23> */
.L_x_15998:
        /* <DEDUP_REMOVED lines=13> */
.L_x_16000:
[----:B------:R-:W-:Y:S05]  /*2db0*/  BSYNC.RECONVERGENT B1 ;  /* 0x0000000000017941 */ /* 0x000fea0003800200 */
.L_x_15999:
        /* <DEDUP_REMOVED lines=42> */
.L_x_15997:
[----:B------:R-:W-:Y:S05]  /*3060*/  BSYNC.RECONVERGENT B0 ;  /* 0x0000000000007941 */ /* 0x000fea0003800200 */
.L_x_15996:
        /* <DEDUP_REMOVED lines=23> */
.L_x_16003:
        /* <DEDUP_REMOVED lines=13> */
.L_x_16005:
[----:B------:R-:W-:Y:S05]  /*32b0*/  BSYNC.RECONVERGENT B1 ;  /* 0x0000000000017941 */ /* 0x000fea0003800200 */
.L_x_16004:
        /* <DEDUP_REMOVED lines=42> */
.L_x_16002:
[----:B------:R-:W-:Y:S05]  /*3560*/  BSYNC.RECONVERGENT B0 ;  /* 0x0000000000007941 */ /* 0x000fea0003800200 */
.L_x_16001:
        /* <DEDUP_REMOVED lines=15> */
.L_x_15965:
        /* <DEDUP_REMOVED lines=16> */
.L_x_16009:
        /* <DEDUP_REMOVED lines=13> */
.L_x_16011:
[----:B------:R-:W-:Y:S05]  /*3830*/  BSYNC.RECONVERGENT B1 ;  /* 0x0000000000017941 */ /* 0x000fea0003800200 */
.L_x_16010:
        /* <DEDUP_REMOVED lines=41> */
.L_x_16008:
[----:B------:R-:W-:Y:S05]  /*3ad0*/  BSYNC.RECONVERGENT B0 ;  /* 0x0000000000007941 */ /* 0x000fea0003800200 */
.L_x_16007:
[----:B------:R-:W-:Y:S01]  /*3ae0*/  I2FP.F32.U32 R14, R11 ;  /* 0x0000000b000e7245 */ /* 0x000fe20000201000 */
[----:B------:R-:W-:Y:S01]  /*3af0*/  IMAD.U32 R39, RZ, RZ, UR11 ;  /* 0x0000000bff277e24 */ /* 0x000fe2000f8e00ff */
[----:B------:R-:W-:Y:S01]  /*3b00*/  ISETP.NE.AND P2, PT, R15, 0x1, PT ;  /* 0x000000010f00780c */ /* 0x000fe20003f45270 */
[----:B-----5:R-:W-:Y:S01]  /*3b10*/  HADD2.F32 R11, -RZ, R128.H0_H0 ;  /* 0x20000080ff0b7230 */ /* 0x020fe20000004100 */
[----:B------:R-:W-:Y:S01]  /*3b20*/  MOV R38, UR12 ;  /* 0x0000000c00267c02 */ /* 0x000fe20008000f00 */
[----:B------:R-:W-:Y:S01]  /*3b30*/  FFMA.FTZ R14, R14, R37, 1.1641532182693481445e-10 ;  /* 0x2f0000000e0e7423 */ /* 0x000fe20000010025 */
[----:B------:R-:W-:Y:S01]  /*3b40*/  LOP3.LUT R12, R12, 0xfffffff7, RZ, 0xc0, !PT ;  /* 0xfffffff70c0c7812 */ /* 0x000fe200078ec0ff */
[----:B------:R-:W-:Y:S01]  /*3b50*/  BSSY.RECONVERGENT B0, `(.L_x_16012) ;  /* 0x0000049000007945 */ /* 0x000fe20003800200 */
[----:B------:R-:W-:Y:S02]  /*3b60*/  IMAD.MOV.U32 R17, RZ, RZ, 0x2 ;  /* 0x00000002ff117424 */ /* 0x000fe400078e00ff */
        /* <DEDUP_REMOVED lines=15> */
.L_x_16014:
        /* <DEDUP_REMOVED lines=13> */
.L_x_16016:
[----:B------:R-:W-:Y:S05]  /*3d30*/  BSYNC.RECONVERGENT B1 ;  /* 0x0000000000017941 */ /* 0x000fea0003800200 */
.L_x_16015:
        /* <DEDUP_REMOVED lines=42> */
.L_x_16013:
[----:B------:R-:W-:Y:S05]  /*3fe0*/  BSYNC.RECONVERGENT B0 ;  /* 0x0000000000007941 */ /* 0x000fea0003800200 */
.L_x_16012:
        /* <DEDUP_REMOVED lines=25> */
.L_x_16019:
        /* <DEDUP_REMOVED lines=13> */
.L_x_16021:
[----:B------:R-:W-:Y:S05]  /*4250*/  BSYNC.RECONVERGENT B1 ;  /* 0x0000000000017941 */ /* 0x000fea0003800200 */
.L_x_16020:
        /* <DEDUP_REMOVED lines=42> */
.L_x_16018:
[----:B------:R-:W-:Y:S05]  /*4500*/  BSYNC.RECONVERGENT B0 ;  /* 0x0000000000007941 */ /* 0x000fea0003800200 */
.L_x_16017:
        /* <DEDUP_REMOVED lines=22> */
.L_x_16024:
        /* <DEDUP_REMOVED lines=13> */
.L_x_16026:
[----:B------:R-:W-:Y:S05]  /*4740*/  BSYNC.RECONVERGENT B1 ;  /* 0x0000000000017941 */ /* 0x000fea0003800200 */
.L_x_16025:
        /* <DEDUP_REMOVED lines=42> */
.L_x_16023:
[----:B------:R-:W-:Y:S05]  /*49f0*/  BSYNC.RECONVERGENT B0 ;  /* 0x0000000000007941 */ /* 0x000fea0003800200 */
.L_x_16022:
        /* <DEDUP_REMOVED lines=25> */
.L_x_16029:
        /* <DEDUP_REMOVED lines=13> */
.L_x_16031:
[----:B------:R-:W-:Y:S05]  /*4c60*/  BSYNC.RECONVERGENT B1 ;  /* 0x0000000000017941 */ /* 0x000fea0003800200 */
.L_x_16030:
        /* <DEDUP_REMOVED lines=42> */
.L_x_16028:
[----:B------:R-:W-:Y:S05]  /*4f10*/  BSYNC.RECONVERGENT B0 ;  /* 0x0000000000007941 */ /* 0x000fea0003800200 */
.L_x_16027:
        /* <DEDUP_REMOVED lines=22> */
.L_x_16034:
        /* <DEDUP_REMOVED lines=13> */
.L_x_16036:
[----:B------:R-:W-:Y:S05]  /*5150*/  BSYNC.RECONVERGENT B1 ;  /* 0x0000000000017941 */ /* 0x000fea0003800200 */
.L_x_16035:
        /* <DEDUP_REMOVED lines=42> */
.L_x_16033:
[----:B------:R-:W-:Y:S05]  /*5400*/  BSYNC.RECONVERGENT B0 ;  /* 0x0000000000007941 */ /* 0x000fea0003800200 */
.L_x_16032:
        /* <DEDUP_REMOVED lines=25> */
.L_x_16039:
        /* <DEDUP_REMOVED lines=13> */
.L_x_16041:
[----:B------:R-:W-:Y:S05]  /*5670*/  BSYNC.RECONVERGENT B1 ;  /* 0x0000000000017941 */ /* 0x000fea0003800200 */
.L_x_16040:
        /* <DEDUP_REMOVED lines=42> */
.L_x_16038:
[----:B------:R-:W-:Y:S05]  /*5920*/  BSYNC.RECONVERGENT B0 ;  /* 0x0000000000007941 */ /* 0x000fea0003800200 */
.L_x_16037:
        /* <DEDUP_REMOVED lines=20> */
.L_x_16044:
        /* <DEDUP_REMOVED lines=13> */
.L_x_16046:
[----:B------:R-:W-:Y:S05]  /*5b40*/  BSYNC.RECONVERGENT B1 ;  /* 0x0000000000017941 */ /* 0x000fea0003800200 */
.L_x_16045:
        /* <DEDUP_REMOVED lines=42> */
.L_x_16043:
[----:B------:R-:W-:Y:S05]  /*5df0*/  BSYNC.RECONVERGENT B0 ;  /* 0x0000000000007941 */ /* 0x000fea0003800200 */
.L_x_16042:
        /* <DEDUP_REMOVED lines=25> */
.L_x_16049:
        /* <DEDUP_REMOVED lines=13> */
.L_x_16051:
[----:B------:R-:W-:Y:S05]  /*6060*/  BSYNC.RECONVERGENT B1 ;  /* 0x0000000000017941 */ /* 0x000fea0003800200 */
.L_x_16050:
        /* <DEDUP_REMOVED lines=42> */
.L_x_16048:
[----:B------:R-:W-:Y:S05]  /*6310*/  BSYNC.RECONVERGENT B0 ;  /* 0x0000000000007941 */ /* 0x000fea0003800200 */
.L_x_16047:
        /* <DEDUP_REMOVED lines=20> */
.L_x_16054:
        /* <DEDUP_REMOVED lines=13> */
.L_x_16056:
[----:B------:R-:W-:Y:S05]  /*6530*/  BSYNC.RECONVERGENT B1 ;  /* 0x0000000000017941 */ /* 0x000fea0003800200 */
.L_x_16055:
        /* <DEDUP_REMOVED lines=42> */
.L_x_16053:
[----:B------:R-:W-:Y:S05]  /*67e0*/  BSYNC.RECONVERGENT B0 ;  /* 0x0000000000007941 */ /* 0x000fea0003800200 */
.L_x_16052:
        /* <DEDUP_REMOVED lines=25> */
.L_x_16059:
        /* <DEDUP_REMOVED lines=13> */
.L_x_16061:
[----:B------:R-:W-:Y:S05]  /*6a50*/  BSYNC.RECONVERGENT B1 ;  /* 0x0000000000017941 */ /* 0x000fea0003800200 */
.L_x_16060:
        /* <DEDUP_REMOVED lines=42> */
.L_x_16058:
[----:B------:R-:W-:Y:S05]  /*6d00*/  BSYNC.RECONVERGENT B0 ;  /* 0x0000000000007941 */ /* 0x000fea0003800200 */
.L_x_16057:
        /* <DEDUP_REMOVED lines=20> */
.L_x_16064:
        /* <DEDUP_REMOVED lines=13> */
.L_x_16066:
[----:B------:R-:W-:Y:S05]  /*6f20*/  BSYNC.RECONVERGENT B1 ;  /* 0x0000000000017941 */ /* 0x000fea0003800200 */
.L_x_16065:
        /* <DEDUP_REMOVED lines=42> */
.L_x_16063:
[----:B------:R-:W-:Y:S05]  /*71d0*/  BSYNC.RECONVERGENT B0 ;  /* 0x0000000000007941 */ /* 0x000fea0003800200 */
.L_x_16062:
        /* <DEDUP_REMOVED lines=25> */
.L_x_16069:
        /* <DEDUP_REMOVED lines=13> */
.L_x_16071:
[----:B------:R-:W-:Y:S05]  /*7440*/  BSYNC.RECONVERGENT B1 ;  /* 0x0000000000017941 */ /* 0x000fea0003800200 */
.L_x_16070:
        /* <DEDUP_REMOVED lines=42> */
.L_x_16068:
[----:B------:R-:W-:Y:S05]  /*76f0*/  BSYNC.RECONVERGENT B0 ;  /* 0x0000000000007941 */ /* 0x000fea0003800200 */
.L_x_16067:
        /* <DEDUP_REMOVED lines=20> */
.L_x_16074:
        /* <DEDUP_REMOVED lines=13> */
.L_x_16076:
[----:B------:R-:W-:Y:S05]  /*7910*/  BSYNC.RECONVERGENT B1 ;  /* 0x0000000000017941 */ /* 0x000fea0003800200 */
.L_x_16075:
        /* <DEDUP_REMOVED lines=42> */
.L_x_16073:
[----:B------:R-:W-:Y:S05]  /*7bc0*/  BSYNC.RECONVERGENT B0 ;  /* 0x0000000000007941 */ /* 0x000fea0003800200 */
.L_x_16072:
        /* <DEDUP_REMOVED lines=25> */
.L_x_16079:
        /* <DEDUP_REMOVED lines=13> */
.L_x_16081:
[----:B------:R-:W-:Y:S05]  /*7e30*/  BSYNC.RECONVERGENT B1 ;  /* 0x0000000000017941 */ /* 0x000fea0003800200 */
.L_x_16080:
        /* <DEDUP_REMOVED lines=42> */
.L_x_16078:
[----:B------:R-:W-:Y:S05]  /*80e0*/  BSYNC.RECONVERGENT B0 ;  /* 0x0000000000007941 */ /* 0x000fea0003800200 */
.L_x_16077:
        /* <DEDUP_REMOVED lines=20> */
.L_x_16084:
        /* <DEDUP_REMOVED lines=15> */
.L_x_16086:
[----:B------:R-:W-:Y:S05]  /*8320*/  BSYNC.RECONVERGENT B1 ;  /* 0x0000000000017941 */ /* 0x000fea0003800200 */
.L_x_16085:
        /* <DEDUP_REMOVED lines=42> */
.L_x_16083:
[----:B------:R-:W-:Y:S05]  /*85d0*/  BSYNC.RECONVERGENT B0 ;  /* 0x0000000000007941 */ /* 0x000fea0003800200 */
.L_x_16082:
        /* <DEDUP_REMOVED lines=13> */
[----:B------:R-:W-:-:S05]  /*86b0*/  @!P1 IMAD.MOV.U32 R137, RZ, RZ, R131 ;  /* 0x000000ffff899224 */ /* 0x000fca00078e0083 */
[----:B------:R-:W-:-:S04]  /*86c0*/  F2FP.F16.F32.PACK_AB R131, RZ, R137 ;  /* 0x00000089ff83723e */ /* 0x000fc800000000ff */
[----:B------:R-:W-:-:S07]  /*86d0*/  PRMT R131, R144, 0x5410, R131 ;  /* 0x0000541090837816 */ /* 0x000fce0000000083 */
.L_x_16006:
        /* <DEDUP_REMOVED lines=15> */
[----:B0-----:R-:W-:Y:S01]  /*87d0*/  IMAD.WIDE.U32 R142, R10, 0x10, R158 ;  /* 0x000000100a8e7825 */ /* 0x001fe200078e009e */
[----:B------:R-:W-:Y:S01]  /*87e0*/  SEL R152, RZ, 0x1, !P3 ;  /* 0x00000001ff987807 */ /* 0x000fe20005800000 */
[----:B------:R-:W0:Y:S01]  /*87f0*/  @P0 LDC.64 R148, c[0x0][0x398] ;  /* 0x0000e600ff940b82 */ /* 0x000e220000000a00 */
[----:B------:R-:W-:-:S02]  /*8800*/  LOP3.LUT R139, R139, R141, R138, 0xfe, !PT ;  /* 0x0000008d8b8b7212 */ /* 0x000fc400078efe8a */
[----:B------:R-:W-:Y:S01]  /*8810*/  SEL R144, RZ, 0x1, !P6 ;  /* 0x00000001ff907807 */ /* 0x000fe20007000000 */
[----:B------:R3:W-:Y:S01]  /*8820*/  STG.E.128 desc[UR6][R142.64], R128 ;  /* 0x000000808e007986 */ /* 0x0007e2000c101d06 */
[----:B------:R-:W-:Y:S02]  /*8830*/  LOP3.LUT R153, R153, R152, RZ, 0xfc, !PT ;  /* 0x0000009899997212 */ /* 0x000fe400078efcff */
[----:B------:R-:W-:Y:S01]  /*8840*/  LOP3.LUT R152, R139, R144, RZ, 0xfc, !PT ;  /* 0x000000908b987212 */ /* 0x000fe200078efcff */
[C---:B-1----:R-:W-:Y:S01]  /*8850*/  IMAD.WIDE.U32 R144, R10.reuse, 0x8, R156 ;  /* 0x000000080a907825 */ /* 0x042fe200078e009c */
[----:B------:R-:W-:-:S04]  /*8860*/  IADD3 R138, PT, PT, R10, 0x20, RZ ;  /* 0x000000200a8a7810 */ /* 0x000fc80007ffe0ff */
[----:B------:R3:W-:Y:S01]  /*8870*/  STG.E.64 desc[UR6][R144.64], R152 ;  /* 0x0000009890007986 */ /* 0x0007e2000c101b06 */
[----:B------:R-:W-:-:S04]  /*8880*/  IMAD.WIDE.U32 R146, R138, 0x10, R160 ;  /* 0x000000108a927825 */ /* 0x000fc800078e00a0 */
[----:B--2---:R-:W-:-:S04]  /*8890*/  @P1 IMAD.WIDE.U32 R150, R138, 0x10, R150 ;  /* 0x000000108a961825 */ /* 0x004fc800078e0096 */
        /* <DEDUP_REMOVED lines=22> */
.L_x_16087:
        /* <DEDUP_REMOVED lines=20> */
.L_x_16091:
        /* <DEDUP_REMOVED lines=13> */
.L_x_16093:
[----:B------:R-:W-:Y:S05]  /*8c10*/  BSYNC.RECONVERGENT B1 ;  /* 0x0000000000017941 */ /* 0x000fea0003800200 */
.L_x_16092:
        /* <DEDUP_REMOVED lines=41> */
.L_x_16090:
[----:B------:R-:W-:Y:S05]  /*8eb0*/  BSYNC.RECONVERGENT B0 ;  /* 0x0000000000007941 */ /* 0x000fea0003800200 */
.L_x_16089:
        /* <DEDUP_REMOVED lines=22> */
.L_x_16096:
        /* <DEDUP_REMOVED lines=13> */
.L_x_16098:
[----:B------:R-:W-:Y:S05]  /*90f0*/  BSYNC.RECONVERGENT B1 ;  /* 0x0000000000017941 */ /* 0x000fea0003800200 */
.L_x_16097:
        /* <DEDUP_REMOVED lines=42> */
.L_x_16095:
[----:B------:R-:W-:Y:S05]  /*93a0*/  BSYNC.RECONVERGENT B0 ;  /* 0x0000000000007941 */ /* 0x000fea0003800200 */
.L_x_16094:
        /* <DEDUP_REMOVED lines=25> */
.L_x_16101:
        /* <DEDUP_REMOVED lines=13> */
.L_x_16103:
[----:B------:R-:W-:Y:S05]  /*9610*/  BSYNC.RECONVERGENT B1 ;  /* 0x0000000000017941 */ /* 0x000fea0003800200 */
.L_x_16102:
        /* <DEDUP_REMOVED lines=42> */
.L_x_16100:
[----:B------:R-:W-:Y:S05]  /*98c0*/  BSYNC.RECONVERGENT B0 ;  /* 0x0000000000007941 */ /* 0x000fea0003800200 */
.L_x_16099:
        /* <DEDUP_REMOVED lines=22> */
.L_x_16106:
        /* <DEDUP_REMOVED lines=13> */
.L_x_16108:
[----:B------:R-:W-:Y:S05]  /*9b00*/  BSYNC.RECONVERGENT B1 ;  /* 0x0000000000017941 */ /* 0x000fea0003800200 */
.L_x_16107:
        /* <DEDUP_REMOVED lines=42> */
.L_x_16105:
[----:B------:R-:W-:Y:S05]  /*9db0*/  BSYNC.RECONVERGENT B0 ;  /* 0x0000000000007941 */ /* 0x000fea0003800200 */
.L_x_16104:
        /* <DEDUP_REMOVED lines=25> */
.L_x_16111:
        /* <DEDUP_REMOVED lines=13> */
.L_x_16113:
[----:B------:R-:W-:Y:S05]  /*a020*/  BSYNC.RECONVERGENT B1 ;  /* 0x0000000000017941 */ /* 0x000fea0003800200 */
.L_x_16112:
        /* <DEDUP_REMOVED lines=42> */
.L_x_16110:
[----:B------:R-:W-:Y:S05]  /*a2d0*/  BSYNC.RECONVERGENT B0 ;  /* 0x0000000000007941 */ /* 0x000fea0003800200 */
.L_x_16109:
        /* <DEDUP_REMOVED lines=22> */
.L_x_16116:
        /* <DEDUP_REMOVED lines=13> */
.L_x_16118:
[----:B------:R-:W-:Y:S05]  /*a510*/  BSYNC.RECONVERGENT B1 ;  /* 0x0000000000017941 */ /* 0x000fea0003800200 */
.L_x_16117:
        /* <DEDUP_REMOVED lines=42> */
.L_x_16115:
[----:B------:R-:W-:Y:S05]  /*a7c0*/  BSYNC.RECONVERGENT B0 ;  /* 0x0000000000007941 */ /* 0x000fea0003800200 */
.L_x_16114:
        /* <DEDUP_REMOVED lines=9> */
[----:B------:R-:W-:-:S04]  /*a860*/  IMAD.MOV.U32 R17, RZ, RZ, 0x2 ;  /* 0x00000002ff117424 */ /* 0x000fc800078e00ff */
        /* <DEDUP_REMOVED lines=15> */
.L_x_16121:
        /* <DEDUP_REMOVED lines=13> */
.L_x_16123:
[----:B------:R-:W-:Y:S05]  /*aa30*/  BSYNC.RECONVERGENT B1 ;  /* 0x0000000000017941 */ /* 0x000fea0003800200 */
.L_x_16122:
        /* <DEDUP_REMOVED lines=42> */
.L_x_16120:
[----:B------:R-:W-:Y:S05]  /*ace0*/  BSYNC.RECONVERGENT B0 ;  /* 0x0000000000007941 */ /* 0x000fea0003800200 */
.L_x_16119:
        /* <DEDUP_REMOVED lines=22> */
.L_x_16126:
        /* <DEDUP_REMOVED lines=13> */
.L_x_16128:
[----:B------:R-:W-:Y:S05]  /*af20*/  BSYNC.RECONVERGENT B1 ;  /* 0x0000000000017941 */ /* 0x000fea0003800200 */
.L_x_16127:
        /* <DEDUP_REMOVED lines=42> */
.L_x_16125:
[----:B------:R-:W-:Y:S05]  /*b1d0*/  BSYNC.RECONVERGENT B0 ;  /* 0x0000000000007941 */ /* 0x000fea0003800200 */
.L_x_16124:
        /* <DEDUP_REMOVED lines=25> */
.L_x_16131:
        /* <DEDUP_REMOVED lines=13> */
.L_x_16133:
[----:B------:R-:W-:Y:S05]  /*b440*/  BSYNC.RECONVERGENT B1 ;  /* 0x0000000000017941 */ /* 0x000fea0003800200 */
.L_x_16132:
        /* <DEDUP_REMOVED lines=42> */
.L_x_16130:
[----:B------:R-:W-:Y:S05]  /*b6f0*/  BSYNC.RECONVERGENT B0 ;  /* 0x0000000000007941 */ /* 0x000fea0003800200 */
.L_x_16129:
        /* <DEDUP_REMOVED lines=20> */
.L_x_16136:
        /* <DEDUP_REMOVED lines=13> */
.L_x_16138:
[----:B------:R-:W-:Y:S05]  /*b910*/  BSYNC.RECONVERGENT B1 ;  /* 0x0000000000017941 */ /* 0x000fea0003800200 */
.L_x_16137:
        /* <DEDUP_REMOVED lines=42> */
.L_x_16135:
[----:B------:R-:W-:Y:S05]  /*bbc0*/  BSYNC.RECONVERGENT B0 ;  /* 0x0000000000007941 */ /* 0x000fea0003800200 */
.L_x_16134:
        /* <DEDUP_REMOVED lines=25> */
.L_x_16141:
        /* <DEDUP_REMOVED lines=13> */
.L_x_16143:
[----:B------:R-:W-:Y:S05]  /*be30*/  BSYNC.RECONVERGENT B1 ;  /* 0x0000000000017941 */ /* 0x000fea0003800200 */
.L_x_16142:
        /* <DEDUP_REMOVED lines=42> */
.L_x_16140:
[----:B------:R-:W-:Y:S05]  /*c0e0*/  BSYNC.RECONVERGENT B0 ;  /* 0x0000000000007941 */ /* 0x000fea0003800200 */
.L_x_16139:
        /* <DEDUP_REMOVED lines=20> */
.L_x_16146:
        /* <DEDUP_REMOVED lines=13> */
.L_x_16148:
[----:B------:R-:W-:Y:S05]  /*c300*/  BSYNC.RECONVERGENT B1 ;  /* 0x0000000000017941 */ /* 0x000fea0003800200 */
.L_x_16147:
        /* <DEDUP_REMOVED lines=42> */
.L_x_16145:
[----:B------:R-:W-:Y:S05]  /*c5b0*/  BSYNC.RECONVERGENT B0 ;  /* 0x0000000000007941 */ /* 0x000fea0003800200 */
.L_x_16144:
        /* <DEDUP_REMOVED lines=25> */
.L_x_16151:
        /* <DEDUP_REMOVED lines=13> */
.L_x_16153:
[----:B------:R-:W-:Y:S05]  /*c820*/  BSYNC.RECONVERGENT B1 ;  /* 0x0000000000017941 */ /* 0x000fea0003800200 */
.L_x_16152:
        /* <DEDUP_REMOVED lines=42> */
.L_x_16150:
[----:B------:R-:W-:Y:S05]  /*cad0*/  BSYNC.RECONVERGENT B0 ;  /* 0x0000000000007941 */ /* 0x000fea0003800200 */
.L_x_16149:
        /* <DEDUP_REMOVED lines=20> */
.L_x_16156:
        /* <DEDUP_REMOVED lines=13> */
.L_x_16158:
[----:B------:R-:W-:Y:S05]  /*ccf0*/  BSYNC.RECONVERGENT B1 ;  /* 0x0000000000017941 */ /* 0x000fea0003800200 */
.L_x_16157:
        /* <DEDUP_REMOVED lines=42> */
.L_x_16155:
[----:B------:R-:W-:Y:S05]  /*cfa0*/  BSYNC.RECONVERGENT B0 ;  /* 0x0000000000007941 */ /* 0x000fea0003800200 */
.L_x_16154:
        /* <DEDUP_REMOVED lines=25> */
.L_x_16161:
        /* <DEDUP_REMOVED lines=13> */
.L_x_16163:
[----:B------:R-:W-:Y:S05]  /*d210*/  BSYNC.RECONVERGENT B1 ;  /* 0x0000000000017941 */ /* 0x000fea0003800200 */
.L_x_16162:
        /* <DEDUP_REMOVED lines=42> */
.L_x_16160:
[----:B------:R-:W-:Y:S05]  /*d4c0*/  BSYNC.RECONVERGENT B0 ;  /* 0x0000000000007941 */ /* 0x000fea0003800200 */
.L_x_16159:
        /* <DEDUP_REMOVED lines=20> */
.L_x_16166:
        /* <DEDUP_REMOVED lines=15> */
.L_x_16168:
[----:B------:R-:W-:Y:S05]  /*d700*/  BSYNC.RECONVERGENT B1 ;  /* 0x0000000000017941 */ /* 0x000fea0003800200 */
.L_x_16167:
        /* <DEDUP_REMOVED lines=42> */
.L_x_16165:
[----:B------:R-:W-:Y:S05]  /*d9b0*/  BSYNC.RECONVERGENT B0 ;  /* 0x0000000000007941 */ /* 0x000fea0003800200 */
.L_x_16164:
        /* <DEDUP_REMOVED lines=18> */
.L_x_16088:
        /* <DEDUP_REMOVED lines=16> */
.L_x_16172:
        /* <DEDUP_REMOVED lines=13> */
.L_x_16174:
[----:B------:R-:W-:Y:S05]  /*dcb0*/  BSYNC.RECONVERGENT B1 ;  /* 0x0000000000017941 */ /* 0x000fea0003800200 */
.L_x_16173:
        /* <DEDUP_REMOVED lines=41> */
.L_x_16171:
[----:B------:R-:W-:Y:S05]  /*df50*/  BSYNC.RECONVERGENT B0 ;  /* 0x0000000000007941 */ /* 0x000fea0003800200 */
.L_x_16170:
        /* <DEDUP_REMOVED lines=25> */
.L_x_16177:
        /* <DEDUP_REMOVED lines=13> */
.L_x_16179:
[----:B------:R-:W-:Y:S05]  /*e1c0*/  BSYNC.RECONVERGENT B1 ;  /* 0x0000000000017941 */ /* 0x000fea0003800200 */
.L_x_16178:
        /* <DEDUP_REMOVED lines=42> */
.L_x_16176:
[----:B------:R-:W-:Y:S05]  /*e470*/  BSYNC.RECONVERGENT B0 ;  /* 0x0000000000007941 */ /* 0x000fea0003800200 */
.L_x_16175:
        /* <DEDUP_REMOVED lines=25> */
.L_x_16182:
        /* <DEDUP_REMOVED lines=13> */
.L_x_16184:
[----:B------:R-:W-:Y:S05]  /*e6e0*/  BSYNC.RECONVERGENT B1 ;  /* 0x0000000000017941 */ /* 0x000fea0003800200 */
.L_x_16183:
        /* <DEDUP_REMOVED lines=42> */
.L_x_16181:
[----:B------:R-:W-:Y:S05]  /*e990*/  BSYNC.RECONVERGENT B0 ;  /* 0x0000000000007941 */ /* 0x000fea0003800200 */
.L_x_16180:
        /* <DEDUP_REMOVED lines=8> */
[----:B------:R-:W-:Y:S02]  /*ea20*/  IMAD.MOV.U32 R142, RZ, RZ, R190 ;  /* 0x000000ffff8e7224 */ /* 0x000fe400078e00be */
[----:B------:R-:W-:-:S04]  /*ea30*/  FSETP.GTU.FTZ.AND P2, PT, R140, R39, PT ;  /* 0x000000278c00720b */ /* 0x000fc80003f5c000 */
[----:B------:R-:W-:Y:S02]  /*ea40*/  FSEL R140, R143, RZ, !P2 ;  /* 0x000000ff8f8c7208 */ /* 0x000fe40005000000 */
        /* <DEDUP_REMOVED lines=14> */
.L_x_16187:
        /* <DEDUP_REMOVED lines=13> */
.L_x_16189:
[----:B------:R-:W-:Y:S05]  /*ec00*/  BSYNC.RECONVERGENT B1 ;  /* 0x0000000000017941 */ /* 0x000fea0003800200 */
.L_x_16188:
        /* <DEDUP_REMOVED lines=42> */
.L_x_16186:
[----:B------:R-:W-:Y:S05]  /*eeb0*/  BSYNC.RECONVERGENT B0 ;  /* 0x0000000000007941 */ /* 0x000fea0003800200 */
.L_x_16185:
        /* <DEDUP_REMOVED lines=25> */
.L_x_16192:
        /* <DEDUP_REMOVED lines=13> */
.L_x_16194:
[----:B------:R-:W-:Y:S05]  /*f120*/  BSYNC.RECONVERGENT B1 ;  /* 0x0000000000017941 */ /* 0x000fea0003800200 */
.L_x_16193:
        /* <DEDUP_REMOVED lines=42> */
.L_x_16191:
[----:B------:R-:W-:Y:S05]  /*f3d0*/  BSYNC.RECONVERGENT B0 ;  /* 0x0000000000007941 */ /* 0x000fea0003800200 */
.L_x_16190:
        /* <DEDUP_REMOVED lines=23> */
.L_x_16197:
        /* <DEDUP_REMOVED lines=13> */
.L_x_16199:
[----:B------:R-:W-:Y:S05]  /*f620*/  BSYNC.RECONVERGENT B1 ;  /* 0x0000000000017941 */ /* 0x000fea0003800200 */
.L_x_16198:
        /* <DEDUP_REMOVED lines=42> */
.L_x_16196:
[----:B------:R-:W-:Y:S05]  /*f8d0*/  BSYNC.RECONVERGENT B0 ;  /* 0x0000000000007941 */ /* 0x000fea0003800200 */
.L_x_16195:
        /* <DEDUP_REMOVED lines=23> */
.L_x_16202:
        /* <DEDUP_REMOVED lines=13> */
.L_x_16204:
[----:B------:R-:W-:Y:S05]  /*fb20*/  BSYNC.RECONVERGENT B1 ;  /* 0x0000000000017941 */ /* 0x000fea0003800200 */
.L_x_16203:
        /* <DEDUP_REMOVED lines=42> */
.L_x_16201:
[----:B------:R-:W-:Y:S05]  /*fdd0*/  BSYNC.RECONVERGENT B0 ;  /* 0x0000000000007941 */ /* 0x000fea0003800200 */
.L_x_16200:
        /* <DEDUP_REMOVED lines=23> */
.L_x_16207:
        /* <DEDUP_REMOVED lines=13> */
.L_x_16209:
[----:B------:R-:W-:Y:S05]  /*10020*/  BSYNC.RECONVERGENT B1 ;  /* 0x0000000000017941 */ /* 0x000fea0003800200 */
.L_x_16208:
        /* <DEDUP_REMOVED lines=42> */
.L_x_16206:
[----:B------:R-:W-:Y:S05]  /*102d0*/  BSYNC.RECONVERGENT B0 ;  /* 0x0000000000007941 */ /* 0x000fea0003800200 */
.L_x_16205:
        /* <DEDUP_REMOVED lines=14> */
.L_x_16169:
        /* <DEDUP_REMOVED lines=47> */
.L_x_16210:
        /* <DEDUP_REMOVED lines=20> */
.L_x_16214:
        /* <DEDUP_REMOVED lines=13> */
.L_x_16216:
[----:B------:R-:W-:Y:S05]  /*108c0*/  BSYNC.RECONVERGENT B1 ;  /* 0x0000000000017941 */ /* 0x000fea0003800200 */
.L_x_16215:
        /* <DEDUP_REMOVED lines=41> */
.L_x_16213:
[----:B------:R-:W-:Y:S05]  /*10b60*/  BSYNC.RECONVERGENT B0 ;  /* 0x0000000000007941 */ /* 0x000fea0003800200 */
.L_x_16212:
        /* <DEDUP_REMOVED lines=22> */
.L_x_16219:
        /* <DEDUP_REMOVED lines=13> */
.L_x_16221:
[----:B------:R-:W-:Y:S05]  /*10da0*/  BSYNC.RECONVERGENT B1 ;  /* 0x0000000000017941 */ /* 0x000fea0003800200 */
.L_x_16220:
        /* <DEDUP_REMOVED lines=42> */
.L_x_16218:
[----:B------:R-:W-:Y:S05]  /*11050*/  BSYNC.RECONVERGENT B0 ;  /* 0x0000000000007941 */ /* 0x000fea0003800200 */
.L_x_16217:
        /* <DEDUP_REMOVED lines=25> */
.L_x_16224:
        /* <DEDUP_REMOVED lines=13> */
.L_x_16226:
[----:B------:R-:W-:Y:S05]  /*112c0*/  BSYNC.RECONVERGENT B1 ;  /* 0x0000000000017941 */ /* 0x000fea0003800200 */
.L_x_16225:
        /* <DEDUP_REMOVED lines=42> */
.L_x_16223:
[----:B------:R-:W-:Y:S05]  /*11570*/  BSYNC.RECONVERGENT B0 ;  /* 0x0000000000007941 */ /* 0x000fea0003800200 */
.L_x_16222:
        /* <DEDUP_REMOVED lines=22> */
.L_x_16229:
        /* <DEDUP_REMOVED lines=13> */
.L_x_16231:
[----:B------:R-:W-:Y:S05]  /*117b0*/  BSYNC.RECONVERGENT B1 ;  /* 0x0000000000017941 */ /* 0x000fea0003800200 */
.L_x_16230:
        /* <DEDUP_REMOVED lines=42> */
.L_x_16228:
[----:B------:R-:W-:Y:S05]  /*11a60*/  BSYNC.RECONVERGENT B0 ;  /* 0x0000000000007941 */ /* 0x000fea0003800200 */
.L_x_16227:
        /* <DEDUP_REMOVED lines=11> */
[--C-:B-1----:R-:W-:Y:S01]  /*11b20*/  @P1 FADD.FTZ R150, R17, R14.reuse ;  /* 0x0000000e11961221 */ /* 0x102fe20000010000 */
        /* <DEDUP_REMOVED lines=13> */
.L_x_16234:
        /* <DEDUP_REMOVED lines=13> */
.L_x_16236:
[----:B------:R-:W-:Y:S05]  /*11cd0*/  BSYNC.RECONVERGENT B1 ;  /* 0x0000000000017941 */ /* 0x000fea0003800200 */
.L_x_16235:
        /* <DEDUP_REMOVED lines=42> */
.L_x_16233:
[----:B------:R-:W-:Y:S05]  /*11f80*/  BSYNC.RECONVERGENT B0 ;  /* 0x0000000000007941 */ /* 0x000fea0003800200 */
.L_x_16232:
        /* <DEDUP_REMOVED lines=22> */
.L_x_16239:
        /* <DEDUP_REMOVED lines=13> */
.L_x_16241:
[----:B------:R-:W-:Y:S05]  /*121c0*/  BSYNC.RECONVERGENT B1 ;  /* 0x0000000000017941 */ /* 0x000fea0003800200 */
.L_x_16240:
        /* <DEDUP_REMOVED lines=42> */
.L_x_16238:
[----:B------:R-:W-:Y:S05]  /*12470*/  BSYNC.RECONVERGENT B0 ;  /* 0x0000000000007941 */ /* 0x000fea0003800200 */
.L_x_16237:
        /* <DEDUP_REMOVED lines=25> */
.L_x_16244:
        /* <DEDUP_REMOVED lines=13> */
.L_x_16246:
[----:B------:R-:W-:Y:S05]  /*126e0*/  BSYNC.RECONVERGENT B1 ;  /* 0x0000000000017941 */ /* 0x000fea0003800200 */
.L_x_16245:
        /* <DEDUP_REMOVED lines=40> */
[----:B------:R-:W-:Y:S01]  /*12970*/  LOP3.LUT R174, R22, R174, R19, 0x96, !PT ;  /* 0x000000ae16ae7212 */ /* 0x000fe200078e9613 */
[----:B------:R-:W-:-:S07]  /*12980*/  IMAD.MOV.U32 R164, RZ, RZ, R18 ;  /* 0x000000ffffa47224 */ /* 0x000fce00078e0012 */
.L_x_16243:
[----:B------:R-:W-:Y:S05]  /*12990*/  BSYNC.RECONVERGENT B0 ;  /* 0x0000000000007941 */ /* 0x000fea0003800200 */
.L_x_16242:
        /* <DEDUP_REMOVED lines=22> */
.L_x_16249:
        /* <DEDUP_REMOVED lines=13> */
.L_x_16251:
[----:B------:R-:W-:Y:S05]  /*12bd0*/  BSYNC.RECONVERGENT B1 ;  /* 0x0000000000017941 */ /* 0x000fea0003800200 */
.L_x_16250:
        /* <DEDUP_REMOVED lines=42> */
.L_x_16248:
[----:B------:R-:W-:Y:S05]  /*12e80*/  BSYNC.RECONVERGENT B0 ;  /* 0x0000000000007941 */ /* 0x000fea0003800200 */
.L_x_16247:
        /* <DEDUP_REMOVED lines=25> */
.L_x_16254:
        /* <DEDUP_REMOVED lines=13> */
.L_x_16256:
[----:B------:R-:W-:Y:S05]  /*130f0*/  BSYNC.RECONVERGENT B1 ;  /* 0x0000000000017941 */ /* 0x000fea0003800200 */
.L_x_16255:
        /* <DEDUP_REMOVED lines=42> */
.L_x_16253:
[----:B------:R-:W-:Y:S05]  /*133a0*/  BSYNC.RECONVERGENT B0 ;  /* 0x0000000000007941 */ /* 0x000fea0003800200 */
.L_x_16252:
        /* <DEDUP_REMOVED lines=20> */
.L_x_16259:
        /* <DEDUP_REMOVED lines=13> */
.L_x_16261:
[----:B------:R-:W-:Y:S05]  /*135c0*/  BSYNC.RECONVERGENT B1 ;  /* 0x0000000000017941 */ /* 0x000fea0003800200 */
.L_x_16260:
        /* <DEDUP_REMOVED lines=42> */
.L_x_16258:
[----:B------:R-:W-:Y:S05]  /*13870*/  BSYNC.RECONVERGENT B0 ;  /* 0x0000000000007941 */ /* 0x000fea0003800200 */
.L_x_16257:
        /* <DEDUP_REMOVED lines=25> */
.L_x_16264:
        /* <DEDUP_REMOVED lines=13> */
.L_x_16266:
[----:B------:R-:W-:Y:S05]  /*13ae0*/  BSYNC.RECONVERGENT B1 ;  /* 0x0000000000017941 */ /* 0x000fea0003800200 */
.L_x_16265:
        /* <DEDUP_REMOVED lines=42> */
.L_x_16263:
[----:B------:R-:W-:Y:S05]  /*13d90*/  BSYNC.RECONVERGENT B0 ;  /* 0x0000000000007941 */ /* 0x000fea0003800200 */
.L_x_16262:
        /* <DEDUP_REMOVED lines=20> */
.L_x_16269:
        /* <DEDUP_REMOVED lines=13> */
.L_x_16271:
[----:B------:R-:W-:Y:S05]  /*13fb0*/  BSYNC.RECONVERGENT B1 ;  /* 0x0000000000017941 */ /* 0x000fea0003800200 */
.L_x_16270:
        /* <DEDUP_REMOVED lines=42> */
.L_x_16268:
[----:B------:R-:W-:Y:S05]  /*14260*/  BSYNC.RECONVERGENT B0 ;  /* 0x0000000000007941 */ /* 0x000fea0003800200 */
.L_x_16267:
        /* <DEDUP_REMOVED lines=25> */
.L_x_16274:
        /* <DEDUP_REMOVED lines=13> */
.L_x_16276:
[----:B------:R-:W-:Y:S05]  /*144d0*/  BSYNC.RECONVERGENT B1 ;  /* 0x0000000000017941 */ /* 0x000fea0003800200 */
.L_x_16275:
        /* <DEDUP_REMOVED lines=42> */
.L_x_16273:
[----:B------:R-:W-:Y:S05]  /*14780*/  BSYNC.RECONVERGENT B0 ;  /* 0x0000000000007941 */ /* 0x000fea0003800200 */
.L_x_16272:
        /* <DEDUP_REMOVED lines=20> */
.L_x_16279:
        /* <DEDUP_REMOVED lines=13> */
.L_x_16281:
[----:B------:R-:W-:Y:S05]  /*149a0*/  BSYNC.RECONVERGENT B1 ;  /* 0x0000000000017941 */ /* 0x000fea0003800200 */
.L_x_16280:
        /* <DEDUP_REMOVED lines=42> */
.L_x_16278:
[----:B------:R-:W-:Y:S05]  /*14c50*/  BSYNC.RECONVERGENT B0 ;  /* 0x0000000000007941 */ /* 0x000fea0003800200 */
.L_x_16277:
        /* <DEDUP_REMOVED lines=25> */
.L_x_16284:
        /* <DEDUP_REMOVED lines=13> */
.L_x_16286:
[----:B------:R-:W-:Y:S05]  /*14ec0*/  BSYNC.RECONVERGENT B1 ;  /* 0x0000000000017941 */ /* 0x000fea0003800200 */
.L_x_16285:
        /* <DEDUP_REMOVED lines=42> */
.L_x_16283:
[----:B------:R-:W-:Y:S05]  /*15170*/  BSYNC.RECONVERGENT B0 ;  /* 0x0000000000007941 */ /* 0x000fea0003800200 */
.L_x_16282:
        /* <DEDUP_REMOVED lines=20> */
.L_x_16289:
        /* <DEDUP_REMOVED lines=15> */
.L_x_16291:
[----:B------:R-:W-:Y:S05]  /*153b0*/  BSYNC.RECONVERGENT B1 ;  /* 0x0000000000017941 */ /* 0x000fea0003800200 */
.L_x_16290:
        /* <DEDUP_REMOVED lines=42> */
.L_x_16288:
[----:B------:R-:W-:Y:S05]  /*15660*/  BSYNC.RECONVERGENT B0 ;  /* 0x0000000000007941 */ /* 0x000fea0003800200 */
.L_x_16287:
        /* <DEDUP_REMOVED lines=18> */
.L_x_16211:
        /* <DEDUP_REMOVED lines=16> */
.L_x_16295:
        /* <DEDUP_REMOVED lines=13> */
.L_x_16297:
[----:B------:R-:W-:Y:S05]  /*15960*/  BSYNC.RECONVERGENT B1 ;  /* 0x0000000000017941 */ /* 0x000fea0003800200 */
.L_x_16296:
        /* <DEDUP_REMOVED lines=41> */
.L_x_16294:
[----:B------:R-:W-:Y:S05]  /*15c00*/  BSYNC.RECONVERGENT B0 ;  /* 0x0000000000007941 */ /* 0x000fea0003800200 */
.L_x_16293:
        /* <DEDUP_REMOVED lines=25> */
.L_x_16300:
        /* <DEDUP_REMOVED lines=13> */
.L_x_16302:
[----:B------:R-:W-:Y:S05]  /*15e70*/  BSYNC.RECONVERGENT B1 ;  /* 0x0000000000017941 */ /* 0x000fea0003800200 */
.L_x_16301:
        /* <DEDUP_REMOVED lines=42> */
.L_x_16299:
[----:B------:R-:W-:Y:S05]  /*16120*/  BSYNC.RECONVERGENT B0 ;  /* 0x0000000000007941 */ /* 0x000fea0003800200 */
.L_x_16298:
        /* <DEDUP_REMOVED lines=25> */
.L_x_16305:
        /* <DEDUP_REMOVED lines=13> */
.L_x_16307:
[----:B------:R-:W-:Y:S05]  /*16390*/  BSYNC.RECONVERGENT B1 ;  /* 0x0000000000017941 */ /* 0x000fea0003800200 */
.L_x_16306:
        /* <DEDUP_REMOVED lines=42> */
.L_x_16304:
[----:B------:R-:W-:Y:S05]  /*16640*/  BSYNC.RECONVERGENT B0 ;  /* 0x0000000000007941 */ /* 0x000fea0003800200 */
.L_x_16303:
        /* <DEDUP_REMOVED lines=25> */
.L_x_16310:
        /* <DEDUP_REMOVED lines=13> */
.L_x_16312:
[----:B------:R-:W-:Y:S05]  /*168b0*/  BSYNC.RECONVERGENT B1 ;  /* 0x0000000000017941 */ /* 0x000fea0003800200 */
.L_x_16311:
        /* <DEDUP_REMOVED lines=42> */
.L_x_16309:
[----:B------:R-:W-:Y:S05]  /*16b60*/  BSYNC.RECONVERGENT B0 ;  /* 0x0000000000007941 */ /* 0x000fea0003800200 */
.L_x_16308:
        /* <DEDUP_REMOVED lines=25> */
.L_x_16315:
        /* <DEDUP_REMOVED lines=13> */
.L_x_16317:
[----:B------:R-:W-:Y:S05]  /*16dd0*/  BSYNC.RECONVERGENT B1 ;  /* 0x0000000000017941 */ /* 0x000fea0003800200 */
.L_x_16316:
        /* <DEDUP_REMOVED lines=42> */
.L_x_16314:
[----:B------:R-:W-:Y:S05]  /*17080*/  BSYNC.RECONVERGENT B0 ;  /* 0x0000000000007941 */ /* 0x000fea0003800200 */
.L_x_16313:
        /* <DEDUP_REMOVED lines=23> */
.L_x_16320:
        /* <DEDUP_REMOVED lines=13> */
.L_x_16322:
[----:B------:R-:W-:Y:S05]  /*172d0*/  BSYNC.RECONVERGENT B1 ;  /* 0x0000000000017941 */ /* 0x000fea0003800200 */
.L_x_16321:
        /* <DEDUP_REMOVED lines=42> */
.L_x_16319:
[----:B------:R-:W-:Y:S05]  /*17580*/  BSYNC.RECONVERGENT B0 ;  /* 0x0000000000007941 */ /* 0x000fea0003800200 */
.L_x_16318:
        /* <DEDUP_REMOVED lines=23> */
.L_x_16325:
        /* <DEDUP_REMOVED lines=13> */
.L_x_16327:
[----:B------:R-:W-:Y:S05]  /*177d0*/  BSYNC.RECONVERGENT B1 ;  /* 0x0000000000017941 */ /* 0x000fea0003800200 */
.L_x_16326:
        /* <DEDUP_REMOVED lines=40> */
[----:B------:R-:W-:Y:S01]  /*17a60*/  MOV R163, R164 ;  /* 0x000000a400a37202 */ /* 0x000fe20000000f00 */
[----:B------:R-:W-:-:S07]  /*17a70*/  IMAD.MOV.U32 R164, RZ, RZ, R162 ;  /* 0x000000ffffa47224 */ /* 0x000fce00078e00a2 */
.L_x_16324:
[----:B------:R-:W-:Y:S05]  /*17a80*/  BSYNC.RECONVERGENT B0 ;  /* 0x0000000000007941 */ /* 0x000fea0003800200 */
.L_x_16323:
        /* <DEDUP_REMOVED lines=23> */
.L_x_16330:
        /* <DEDUP_REMOVED lines=13> */
.L_x_16332:
[----:B------:R-:W-:Y:S05]  /*17cd0*/  BSYNC.RECONVERGENT B1 ;  /* 0x0000000000017941 */ /* 0x000fea0003800200 */
.L_x_16331:
        /* <DEDUP_REMOVED lines=42> */
.L_x_16329:
[----:B------:R-:W-:Y:S05]  /*17f80*/  BSYNC.RECONVERGENT B0 ;  /* 0x0000000000007941 */ /* 0x000fea0003800200 */
.L_x_16328:
        /* <DEDUP_REMOVED lines=14> */
.L_x_16292:
        /* <DEDUP_REMOVED lines=27> */
[----:B--2---:R-:W-:Y:S01]  /*18220*/  IMAD.U32 R131, R19, 0x10000, RZ ;  /* 0x0001000013837824 */ /* 0x004fe200078e00ff */
        /* <DEDUP_REMOVED lines=19> */
.L_x_16333:
[----:B------:R1:W5:Y:S04]  /*18360*/  @P0 LDG.E.128 R44, desc[UR6][R168.64] ;  /* 0x00000006a82c0981 */ /* 0x000368000c1e1d00 */
[----:B------:R1:W5:Y:S04]  /*18370*/  @P1 LDG.E.128 R40, desc[UR6][R170.64] ;  /* 0x00000006aa281981 */ /* 0x000368000c1e1d00 */
[----:B0-2---:R1:W5:Y:S01]  /*18380*/  LDG.E.128 R128, desc[UR6][R166.64] ;  /* 0x00000006a6807981 */ /* 0x005362000c1e1d00 */
        /* <DEDUP_REMOVED lines=17> */
.L_x_16337:
        /* <DEDUP_REMOVED lines=13> */
.L_x_16339:
[----:B------:R-:W-:Y:S05]  /*18570*/  BSYNC.RECONVERGENT B1 ;  /* 0x0000000000017941 */ /* 0x000fea0003800200 */
.L_x_16338:
        /* <DEDUP_REMOVED lines=41> */
.L_x_16336:
[----:B------:R-:W-:Y:S05]  /*18810*/  BSYNC.RECONVERGENT B0 ;  /* 0x0000000000007941 */ /* 0x000fea0003800200 */
.L_x_16335:
        /* <DEDUP_REMOVED lines=22> */
.L_x_16342:
        /* <DEDUP_REMOVED lines=13> */
.L_x_16344:
[----:B------:R-:W-:Y:S05]  /*18a50*/  BSYNC.RECONVERGENT B1 ;  /* 0x0000000000017941 */ /* 0x000fea0003800200 */
.L_x_16343:
        /* <DEDUP_REMOVED lines=42> */
.L_x_16341:
[----:B------:R-:W-:Y:S05]  /*18d00*/  BSYNC.RECONVERGENT B0 ;  /* 0x0000000000007941 */ /* 0x000fea0003800200 */
.L_x_16340:
        /* <DEDUP_REMOVED lines=25> */
.L_x_16347:
        /* <DEDUP_REMOVED lines=13> */
.L_x_16349:
[----:B------:R-:W-:Y:S05]  /*18f70*/  BSYNC.RECONVERGENT B1 ;  /* 0x0000000000017941 */ /* 0x000fea0003800200 */
.L_x_16348:
        /* <DEDUP_REMOVED lines=42> */
.L_x_16346:
[----:B------:R-:W-:Y:S05]  /*19220*/  BSYNC.RECONVERGENT B0 ;  /* 0x0000000000007941 */ /* 0x000fea0003800200 */
.L_x_16345:
        /* <DEDUP_REMOVED lines=22> */
.L_x_16352:
        /* <DEDUP_REMOVED lines=13> */
.L_x_16354:
[----:B------:R-:W-:Y:S05]  /*19460*/  BSYNC.RECONVERGENT B1 ;  /* 0x0000000000017941 */ /* 0x000fea0003800200 */
.L_x_16353:
        /* <DEDUP_REMOVED lines=42> */
.L_x_16351:
[----:B------:R-:W-:Y:S05]  /*19710*/  BSYNC.RECONVERGENT B0 ;  /* 0x0000000000007941 */ /* 0x000fea0003800200 */
.L_x_16350:
        /* <DEDUP_REMOVED lines=11> */
[--C-:B-1----:R-:W-:Y:S01]  /*197d0*/  @P1 FADD.FTZ R166, R17, R14.reuse ;  /* 0x0000000e11a61221 */ /* 0x102fe20000010000 */
        /* <DEDUP_REMOVED lines=13> */
.L_x_16357:
        /* <DEDUP_REMOVED lines=13> */
.L_x_16359:
[----:B------:R-:W-:Y:S05]  /*19980*/  BSYNC.RECONVERGENT B1 ;  /* 0x0000000000017941 */ /* 0x000fea0003800200 */
.L_x_16358:
        /* <DEDUP_REMOVED lines=42> */
.L_x_16356:
[----:B------:R-:W-:Y:S05]  /*19c30*/  BSYNC.RECONVERGENT B0 ;  /* 0x0000000000007941 */ /* 0x000fea0003800200 */
.L_x_16355:
        /* <DEDUP_REMOVED lines=22> */
.L_x_16362:
        /* <DEDUP_REMOVED lines=13> */
.L_x_16364:
[----:B------:R-:W-:Y:S05]  /*19e70*/  BSYNC.RECONVERGENT B1 ;  /* 0x0000000000017941 */ /* 0x000fea0003800200 */
.L_x_16363:
        /* <DEDUP_REMOVED lines=42> */
.L_x_16361:
[----:B------:R-:W-:Y:S05]  /*1a120*/  BSYNC.RECONVERGENT B0 ;  /* 0x0000000000007941 */ /* 0x000fea0003800200 */
.L_x_16360:
        /* <DEDUP_REMOVED lines=9> */
[----:B------:R-:W-:-:S03]  /*1a1c0*/  MOV R17, R190 ;  /* 0x000000be00117202 */ /* 0x000fc60000000f00 */
[----:B------:R-:W-:-:S04]  /*1a1d0*/  FADD.FTZ R15, R15, R16 ;  /* 0x000000100f0f7221 */ /* 0x000fc80000010000 */
        /* <DEDUP_REMOVED lines=14> */
.L_x_16367:
        /* <DEDUP_REMOVED lines=13> */
.L_x_16369:
[----:B------:R-:W-:Y:S05]  /*1a390*/  BSYNC.RECONVERGENT B1 ;  /* 0x0000000000017941 */ /* 0x000fea0003800200 */
.L_x_16368:
        /* <DEDUP_REMOVED lines=42> */
.L_x_16366:
[----:B------:R-:W-:Y:S05]  /*1a640*/  BSYNC.RECONVERGENT B0 ;  /* 0x0000000000007941 */ /* 0x000fea0003800200 */
.L_x_16365:
        /* <DEDUP_REMOVED lines=22> */
.L_x_16372:
        /* <DEDUP_REMOVED lines=13> */
.L_x_16374:
[----:B------:R-:W-:Y:S05]  /*1a880*/  BSYNC.RECONVERGENT B1 ;  /* 0x0000000000017941 */ /* 0x000fea0003800200 */
.L_x_16373:
        /* <DEDUP_REMOVED lines=42> */
.L_x_16371:
[----:B------:R-:W-:Y:S05]  /*1ab30*/  BSYNC.RECONVERGENT B0 ;  /* 0x0000000000007941 */ /* 0x000fea0003800200 */
.L_x_16370:
        /* <DEDUP_REMOVED lines=25> */
.L_x_16377:
        /* <DEDUP_REMOVED lines=13> */
.L_x_16379:
[----:B------:R-:W-:Y:S05]  /*1ada0*/  BSYNC.RECONVERGENT B1 ;  /* 0x0000000000017941 */ /* 0x000fea0003800200 */
.L_x_16378:
        /* <DEDUP_REMOVED lines=42> */
.L_x_16376:
[----:B------:R-:W-:Y:S05]  /*1b050*/  BSYNC.RECONVERGENT B0 ;  /* 0x0000000000007941 */ /* 0x000fea0003800200 */
.L_x_16375:
        /* <DEDUP_REMOVED lines=20> */
.L_x_16382:
        /* <DEDUP_REMOVED lines=13> */
.L_x_16384:
[----:B------:R-:W-:Y:S05]  /*1b270*/  BSYNC.RECONVERGENT B1 ;  /* 0x0000000000017941 */ /* 0x000fea0003800200 */
.L_x_16383:
        /* <DEDUP_REMOVED lines=42> */
.L_x_16381:
[----:B------:R-:W-:Y:S05]  /*1b520*/  BSYNC.RECONVERGENT B0 ;  /* 0x0000000000007941 */ /* 0x000fea0003800200 */
.L_x_16380:
        /* <DEDUP_REMOVED lines=25> */
.L_x_16387:
        /* <DEDUP_REMOVED lines=13> */
.L_x_16389:
[----:B------:R-:W-:Y:S05]  /*1b790*/  BSYNC.RECONVERGENT B1 ;  /* 0x0000000000017941 */ /* 0x000fea0003800200 */
.L_x_16388:
        /* <DEDUP_REMOVED lines=42> */
.L_x_16386:
[----:B------:R-:W-:Y:S05]  /*1ba40*/  BSYNC.RECONVERGENT B0 ;  /* 0x0000000000007941 */ /* 0x000fea0003800200 */
.L_x_16385:
        /* <DEDUP_REMOVED lines=20> */
.L_x_16392:
        /* <DEDUP_REMOVED lines=13> */
.L_x_16394:
[----:B------:R-:W-:Y:S05]  /*1bc60*/  BSYNC.RECONVERGENT B1 ;  /* 0x0000000000017941 */ /* 0x000fea0003800200 */
.L_x_16393:
        /* <DEDUP_REMOVED lines=42> */
.L_x_16391:
[----:B------:R-:W-:Y:S05]  /*1bf10*/  BSYNC.RECONVERGENT B0 ;  /* 0x0000000000007941 */ /* 0x000fea0003800200 */
.L_x_16390:
        /* <DEDUP_REMOVED lines=25> */
.L_x_16397:
        /* <DEDUP_REMOVED lines=13> */
.L_x_16399:
[----:B------:R-:W-:Y:S05]  /*1c180*/  BSYNC.RECONVERGENT B1 ;  /* 0x0000000000017941 */ /* 0x000fea0003800200 */
.L_x_16398:
        /* <DEDUP_REMOVED lines=42> */
.L_x_16396:
[----:B------:R-:W-:Y:S05]  /*1c430*/  BSYNC.RECONVERGENT B0 ;  /* 0x0000000000007941 */ /* 0x000fea0003800200 */
.L_x_16395:
        /* <DEDUP_REMOVED lines=20> */
.L_x_16402:
        /* <DEDUP_REMOVED lines=13> */
.L_x_16404:
[----:B------:R-:W-:Y:S05]  /*1c650*/  BSYNC.RECONVERGENT B1 ;  /* 0x0000000000017941 */ /* 0x000fea0003800200 */
.L_x_16403:
        /* <DEDUP_REMOVED lines=42> */
.L_x_16401:
[----:B------:R-:W-:Y:S05]  /*1c900*/  BSYNC.RECONVERGENT B0 ;  /* 0x0000000000007941 */ /* 0x000fea0003800200 */
.L_x_16400:
        /* <DEDUP_REMOVED lines=11> */
[----:B------:R-:W-:Y:S01]  /*1c9c0*/  IMAD.MOV.U32 R130, RZ, RZ, 0x2 ;  /* 0x00000002ff827424 */ /* 0x000fe200078e00ff */
[----:B------:R-:W-:Y:S02]  /*1c9d0*/  MOV R129, R190 ;  /* 0x000000be00817202 */ /* 0x000fe40000000f00 */
        /* <DEDUP_REMOVED lines=12> */
.L_x_16407:
        /* <DEDUP_REMOVED lines=13> */
.L_x_16409:
[----:B------:R-:W-:Y:S05]  /*1cb70*/  BSYNC.RECONVERGENT B1 ;  /* 0x0000000000017941 */ /* 0x000fea0003800200 */
.L_x_16408:
        /* <DEDUP_REMOVED lines=42> */
.L_x_16406:
[----:B------:R-:W-:Y:S05]  /*1ce20*/  BSYNC.RECONVERGENT B0 ;  /* 0x0000000000007941 */ /* 0x000fea0003800200 */
.L_x_16405:
        /* <DEDUP_REMOVED lines=20> */
.L_x_16412:
        /* <DEDUP_REMOVED lines=15> */
.L_x_16414:
[----:B------:R-:W-:Y:S05]  /*1d060*/  BSYNC.RECONVERGENT B1 ;  /* 0x0000000000017941 */ /* 0x000fea0003800200 */
.L_x_16413:
        /* <DEDUP_REMOVED lines=42> */
.L_x_16411:
[----:B------:R-:W-:Y:S05]  /*1d310*/  BSYNC.RECONVERGENT B0 ;  /* 0x0000000000007941 */ /* 0x000fea0003800200 */
.L_x_16410:
        /* <DEDUP_REMOVED lines=9> */
[--C-:B------:R-:W-:Y:S01]  /*1d3b0*/  @P1 FADD.FTZ R172, R130, R129.reuse ;  /* 0x0000008182ac1221 */ /* 0x100fe20000010000 */
[----:B------:R-:W-:Y:S01]  /*1d3c0*/  @!P1 IMAD.MOV.U32 R172, RZ, RZ, R129 ;  /* 0x000000ffffac9224 */ /* 0x000fe200078e0081 */
[----:B------:R-:W-:Y:S02]  /*1d3d0*/  PRMT R129, R20, 0x5410, R182 ;  /* 0x0000541014817816 */ /* 0x000fe400000000b6 */
[----:B------:R-:W-:Y:S02]  /*1d3e0*/  PRMT R20, R128, 0x7610, R20 ;  /* 0x0000761080147816 */ /* 0x000fe40000000014 */
[----:B------:R-:W-:Y:S02]  /*1d3f0*/  F2FP.F16.F32.PACK_AB R131, RZ, R172 ;  /* 0x000000acff83723e */ /* 0x000fe400000000ff */
[----:B------:R-:W-:Y:S02]  /*1d400*/  PRMT R130, R183, 0x5410, R185 ;  /* 0x00005410b7827816 */ /* 0x000fe400000000b9 */
[----:B------:R-:W-:-:S02]  /*1d410*/  PRMT R128, R173, 0x5410, R180 ;  /* 0x00005410ad807816 */ /* 0x000fc400000000b4 */
[----:B------:R-:W-:Y:S01]  /*1d420*/  PRMT R131, R181, 0x5410, R131 ;  /* 0x00005410b5837816 */ /* 0x000fe20000000083 */
[----:B------:R-:W-:Y:S06]  /*1d430*/  BRA `(.L_x_16415) ;  /* 0x0000002800387947 */ /* 0x000fec0003800000 */
.L_x_16334:
        /* <DEDUP_REMOVED lines=16> */
.L_x_16418:
        /* <DEDUP_REMOVED lines=13> */
.L_x_16420:
[----:B------:R-:W-:Y:S05]  /*1d610*/  BSYNC.RECONVERGENT B1 ;  /* 0x0000000000017941 */ /* 0x000fea0003800200 */
.L_x_16419:
        /* <DEDUP_REMOVED lines=40> */
[----:B------:R-:W-:-:S07]  /*1d8a0*/  LOP3.LUT R174, R22, R174, R185, 0x96, !PT ;  /* 0x000000ae16ae7212 */ /* 0x000fce00078e96b9 */
.L_x_16417:
[----:B------:R-:W-:Y:S05]  /*1d8b0*/  BSYNC.RECONVERGENT B0 ;  /* 0x0000000000007941 */ /* 0x000fea0003800200 */
.L_x_16416:
        /* <DEDUP_REMOVED lines=25> */
.L_x_16423:
        /* <DEDUP_REMOVED lines=13> */
.L_x_16425:
[----:B------:R-:W-:Y:S05]  /*1db20*/  BSYNC.RECONVERGENT B1 ;  /* 0x0000000000017941 */ /* 0x000fea0003800200 */
.L_x_16424:
        /* <DEDUP_REMOVED lines=42> */
.L_x_16422:
[----:B------:R-:W-:Y:S05]  /*1ddd0*/  BSYNC.RECONVERGENT B0 ;  /* 0x0000000000007941 */ /* 0x000fea0003800200 */
.L_x_16421:
        /* <DEDUP_REMOVED lines=25> */
.L_x_16428:
        /* <DEDUP_REMOVED lines=13> */
.L_x_16430:
[----:B------:R-:W-:Y:S05]  /*1e040*/  BSYNC.RECONVERGENT B1 ;  /* 0x0000000000017941 */ /* 0x000fea0003800200 */
.L_x_16429:
        /* <DEDUP_REMOVED lines=42> */
.L_x_16427:
[----:B------:R-:W-:Y:S05]  /*1e2f0*/  BSYNC.RECONVERGENT B0 ;  /* 0x0000000000007941 */ /* 0x000fea0003800200 */
.L_x_16426:
        /* <DEDUP_REMOVED lines=25> */
.L_x_16433:
        /* <DEDUP_REMOVED lines=13> */
.L_x_16435:
[----:B------:R-:W-:Y:S05]  /*1e560*/  BSYNC.RECONVERGENT B1 ;  /* 0x0000000000017941 */ /* 0x000fea0003800200 */
.L_x_16434:
        /* <DEDUP_REMOVED lines=42> */
.L_x_16432:
[----:B------:R-:W-:Y:S05]  /*1e810*/  BSYNC.RECONVERGENT B0 ;  /* 0x0000000000007941 */ /* 0x000fea0003800200 */
.L_x_16431:
        /* <DEDUP_REMOVED lines=25> */
.L_x_16438:
        /* <DEDUP_REMOVED lines=13> */
.L_x_16440:
[----:B------:R-:W-:Y:S05]  /*1ea80*/  BSYNC.RECONVERGENT B1 ;  /* 0x0000000000017941 */ /* 0x000fea0003800200 */
.L_x_16439:
        /* <DEDUP_REMOVED lines=42> */
.L_x_16437:
[----:B------:R-:W-:Y:S05]  /*1ed30*/  BSYNC.RECONVERGENT B0 ;  /* 0x0000000000007941 */ /* 0x000fea0003800200 */
.L_x_16436:
        /* <DEDUP_REMOVED lines=23> */
.L_x_16443:
        /* <DEDUP_REMOVED lines=13> */
.L_x_16445:
[----:B------:R-:W-:Y:S05]  /*1ef80*/  BSYNC.RECONVERGENT B1 ;  /* 0x0000000000017941 */ /* 0x000fea0003800200 */
.L_x_16444:
        /* <DEDUP_REMOVED lines=42> */
.L_x_16442:
[----:B------:R-:W-:Y:S05]  /*1f230*/  BSYNC.RECONVERGENT B0 ;  /* 0x0000000000007941 */ /* 0x000fea0003800200 */
.L_x_16441:
        /* <DEDUP_REMOVED lines=23> */
.L_x_16448:
        /* <DEDUP_REMOVED lines=13> */
.L_x_16450:
[----:B------:R-:W-:Y:S05]  /*1f480*/  BSYNC.RECONVERGENT B1 ;  /* 0x0000000000017941 */ /* 0x000fea0003800200 */
.L_x_16449:
        /* <DEDUP_REMOVED lines=42> */
.L_x_16447:
[----:B------:R-:W-:Y:S05]  /*1f730*/  BSYNC.RECONVERGENT B0 ;  /* 0x0000000000007941 */ /* 0x000fea0003800200 */
.L_x_16446:
        /* <DEDUP_REMOVED lines=23> */
.L_x_16453:
        /* <DEDUP_REMOVED lines=13> */
.L_x_16455:
[----:B------:R-:W-:Y:S05]  /*1f980*/  BSYNC.RECONVERGENT B1 ;  /* 0x0000000000017941 */ /* 0x000fea0003800200 */
.L_x_16454:
        /* <DEDUP_REMOVED lines=42> */
.L_x_16452:
[----:B------:R-:W-:Y:S05]  /*1fc30*/  BSYNC.RECONVERGENT B0 ;  /* 0x0000000000007941 */ /* 0x000fea0003800200 */
.L_x_16451:
        /* <DEDUP_REMOVED lines=14> */
.L_x_16415:
        /* <DEDUP_REMOVED lines=47> */
.L_x_16456:
        /* <DEDUP_REMOVED lines=20> */
.L_x_16460:
        /* <DEDUP_REMOVED lines=13> */
.L_x_16462:
[----:B------:R-:W-:Y:S05]  /*20220*/  BSYNC.RECONVERGENT B1 ;  /* 0x0000000000017941 */ /* 0x000fea0003800200 */
.L_x_16461:
        /* <DEDUP_REMOVED lines=41> */
.L_x_16459:
[----:B------:R-:W-:Y:S05]  /*204c0*/  BSYNC.RECONVERGENT B0 ;  /* 0x0000000000007941 */ /* 0x000fea0003800200 */
.L_x_16458:
        /* <DEDUP_REMOVED lines=22> */
.L_x_16465:
        /* <DEDUP_REMOVED lines=13> */
.L_x_16467:
[----:B------:R-:W-:Y:S05]  /*20700*/  BSYNC.RECONVERGENT B1 ;  /* 0x0000000000017941 */ /* 0x000fea0003800200 */
.L_x_16466:
        /* <DEDUP_REMOVED lines=42> */
.L_x_16464:
[----:B------:R-:W-:Y:S05]  /*209b0*/  BSYNC.RECONVERGENT B0 ;  /* 0x0000000000007941 */ /* 0x000fea0003800200 */
.L_x_16463:
        /* <DEDUP_REMOVED lines=25> */
.L_x_16470:
        /* <DEDUP_REMOVED lines=13> */
.L_x_16472:
[----:B------:R-:W-:Y:S05]  /*20c20*/  BSYNC.RECONVERGENT B1 ;  /* 0x0000000000017941 */ /* 0x000fea0003800200 */
.L_x_16471:
        /* <DEDUP_REMOVED lines=42> */
.L_x_16469:
[----:B------:R-:W-:Y:S05]  /*20ed0*/  BSYNC.RECONVERGENT B0 ;  /* 0x0000000000007941 */ /* 0x000fea0003800200 */
.L_x_16468:
        /* <DEDUP_REMOVED lines=22> */
.L_x_16475:
        /* <DEDUP_REMOVED lines=13> */
.L_x_16477:
[----:B------:R-:W-:Y:S05]  /*21110*/  BSYNC.RECONVERGENT B1 ;  /* 0x0000000000017941 */ /* 0x000fea0003800200 */
.L_x_16476:
        /* <DEDUP_REMOVED lines=42> */
.L_x_16474:
[----:B------:R-:W-:Y:S05]  /*213c0*/  BSYNC.RECONVERGENT B0 ;  /* 0x0000000000007941 */ /* 0x000fea0003800200 */
.L_x_16473:
        /* <DEDUP_REMOVED lines=25> */
.L_x_16480:
        /* <DEDUP_REMOVED lines=13> */
.L_x_16482:
[----:B------:R-:W-:Y:S05]  /*21630*/  BSYNC.RECONVERGENT B1 ;  /* 0x0000000000017941 */ /* 0x000fea0003800200 */
.L_x_16481:
        /* <DEDUP_REMOVED lines=42> */
.L_x_16479:
[----:B------:R-:W-:Y:S05]  /*218e0*/  BSYNC.RECONVERGENT B0 ;  /* 0x0000000000007941 */ /* 0x000fea0003800200 */
.L_x_16478:
        /* <DEDUP_REMOVED lines=22> */
.L_x_16485:
        /* <DEDUP_REMOVED lines=13> */
.L_x_16487:
[----:B------:R-:W-:Y:S05]  /*21b20*/  BSYNC.RECONVERGENT B1 ;  /* 0x0000000000017941 */ /* 0x000fea0003800200 */
.L_x_16486:
        /* <DEDUP_REMOVED lines=42> */
.L_x_16484:
[----:B------:R-:W-:Y:S05]  /*21dd0*/  BSYNC.RECONVERGENT B0 ;  /* 0x0000000000007941 */ /* 0x000fea0003800200 */
.L_x_16483:
        /* <DEDUP_REMOVED lines=25> */
.L_x_16490:
        /* <DEDUP_REMOVED lines=13> */
.L_x_16492:
[----:B------:R-:W-:Y:S05]  /*22040*/  BSYNC.RECONVERGENT B1 ;  /* 0x0000000000017941 */ /* 0x000fea0003800200 */
.L_x_16491:
        /* <DEDUP_REMOVED lines=42> */
.L_x_16489:
[----:B------:R-:W-:Y:S05]  /*222f0*/  BSYNC.RECONVERGENT B0 ;  /* 0x0000000000007941 */ /* 0x000fea0003800200 */
.L_x_16488:
        /* <DEDUP_REMOVED lines=22> */
.L_x_16495:
        /* <DEDUP_REMOVED lines=13> */
.L_x_16497:
[----:B------:R-:W-:Y:S05]  /*22530*/  BSYNC.RECONVERGENT B1 ;  /* 0x0000000000017941 */ /* 0x000fea0003800200 */
.L_x_16496:
        /* <DEDUP_REMOVED lines=42> */
.L_x_16494:
[----:B------:R-:W-:Y:S05]  /*227e0*/  BSYNC.RECONVERGENT B0 ;  /* 0x0000000000007941 */ /* 0x000fea0003800200 */
.L_x_16493:
        /* <DEDUP_REMOVED lines=25> */
.L_x_16500:
        /* <DEDUP_REMOVED lines=13> */
.L_x_16502:
[----:B------:R-:W-:Y:S05]  /*22a50*/  BSYNC.RECONVERGENT B1 ;  /* 0x0000000000017941 */ /* 0x000fea0003800200 */
.L_x_16501:
        /* <DEDUP_REMOVED lines=42> */
.L_x_16499:
[----:B------:R-:W-:Y:S05]  /*22d00*/  BSYNC.RECONVERGENT B0 ;  /* 0x0000000000007941 */ /* 0x000fea0003800200 */
.L_x_16498:
        /* <DEDUP_REMOVED lines=20> */
.L_x_16505:
        /* <DEDUP_REMOVED lines=13> */
.L_x_16507:
[----:B------:R-:W-:Y:S05]  /*22f20*/  BSYNC.RECONVERGENT B1 ;  /* 0x0000000000017941 */ /* 0x000fea0003800200 */
.L_x_16506:
        /* <DEDUP_REMOVED lines=42> */
.L_x_16504:
[----:B------:R-:W-:Y:S05]  /*231d0*/  BSYNC.RECONVERGENT B0 ;  /* 0x0000000000007941 */ /* 0x000fea0003800200 */
.L_x_16503:
        /* <DEDUP_REMOVED lines=25> */
.L_x_16510:
        /* <DEDUP_REMOVED lines=13> */
.L_x_16512:
[----:B------:R-:W-:Y:S05]  /*23440*/  BSYNC.RECONVERGENT B1 ;  /* 0x0000000000017941 */ /* 0x000fea0003800200 */
.L_x_16511:
        /* <DEDUP_REMOVED lines=42> */
.L_x_16509:
[----:B------:R-:W-:Y:S05]  /*236f0*/  BSYNC.RECONVERGENT B0 ;  /* 0x0000000000007941 */ /* 0x000fea0003800200 */
.L_x_16508:
        /* <DEDUP_REMOVED lines=20> */
.L_x_16515:
        /* <DEDUP_REMOVED lines=13> */
.L_x_16517:
[----:B------:R-:W-:Y:S05]  /*23910*/  BSYNC.RECONVERGENT B1 ;  /* 0x0000000000017941 */ /* 0x000fea0003800200 */
.L_x_16516:
        /* <DEDUP_REMOVED lines=42> */
.L_x_16514:
[----:B------:R-:W-:Y:S05]  /*23bc0*/  BSYNC.RECONVERGENT B0 ;  /* 0x0000000000007941 */ /* 0x000fea0003800200 */
.L_x_16513:
        /* <DEDUP_REMOVED lines=25> */
.L_x_16520:
        /* <DEDUP_REMOVED lines=13> */
.L_x_16522:
[----:B------:R-:W-:Y:S05]  /*23e30*/  BSYNC.RECONVERGENT B1 ;  /* 0x0000000000017941 */ /* 0x000fea0003800200 */
.L_x_16521:
        /* <DEDUP_REMOVED lines=43> */
.L_x_16519:
[----:B------:R-:W-:Y:S05]  /*240f0*/  BSYNC.RECONVERGENT B0 ;  /* 0x0000000000007941 */ /* 0x000fea0003800200 */
.L_x_16518:
        /* <DEDUP_REMOVED lines=20> */
.L_x_16525:
        /* <DEDUP_REMOVED lines=13> */
.L_x_16527:
[----:B------:R-:W-:Y:S05]  /*24310*/  BSYNC.RECONVERGENT B1 ;  /* 0x0000000000017941 */ /* 0x000fea0003800200 */
.L_x_16526:
        /* <DEDUP_REMOVED lines=43> */
.L_x_16524:
[----:B------:R-:W-:Y:S05]  /*245d0*/  BSYNC.RECONVERGENT B0 ;  /* 0x0000000000007941 */ /* 0x000fea0003800200 */
.L_x_16523:
        /* <DEDUP_REMOVED lines=25> */
.L_x_16530:
        /* <DEDUP_REMOVED lines=13> */
.L_x_16532:
[----:B------:R-:W-:Y:S05]  /*24840*/  BSYNC.RECONVERGENT B1 ;  /* 0x0000000000017941 */ /* 0x000fea0003800200 */
.L_x_16531:
        /* <DEDUP_REMOVED lines=43> */
.L_x_16529:
[----:B------:R-:W-:Y:S05]  /*24b00*/  BSYNC.RECONVERGENT B0 ;  /* 0x0000000000007941 */ /* 0x000fea0003800200 */
.L_x_16528:
        /* <DEDUP_REMOVED lines=20> */
.L_x_16535:
        /* <DEDUP_REMOVED lines=15> */
.L_x_16537:
[----:B------:R-:W-:Y:S05]  /*24d40*/  BSYNC.RECONVERGENT B1 ;  /* 0x0000000000017941 */ /* 0x000fea0003800200 */
.L_x_16536:
        /* <DEDUP_REMOVED lines=40> */
[----:B------:R-:W-:Y:S02]  /*24fd0*/  MOV R190, R30 ;  /* 0x0000001e00be7202 */ /* 0x000fe40000000f00 */
[----:B------:R-:W-:Y:S02]  /*24fe0*/  LOP3.LUT R174, R22, R174, R25, 0x96, !PT ;  /* 0x000000ae16ae7212 */ /* 0x000fe400078e9619 */
[----:B------:R-:W-:-:S07]  /*24ff0*/  MOV R178, R24 ;  /* 0x0000001800b27202 */ /* 0x000fce0000000f00 */
.L_x_16534:
[----:B------:R-:W-:Y:S05]  /*25000*/  BSYNC.RECONVERGENT B0 ;  /* 0x0000000000007941 */ /* 0x000fea0003800200 */
.L_x_16533:
        /* <DEDUP_REMOVED lines=18> */
.L_x_16457:
        /* <DEDUP_REMOVED lines=16> */
.L_x_16541:
        /* <DEDUP_REMOVED lines=13> */
.L_x_16543:
[----:B------:R-:W-:Y:S05]  /*25300*/  BSYNC.RECONVERGENT B1 ;  /* 0x0000000000017941 */ /* 0x000fea0003800200 */
.L_x_16542:
        /* <DEDUP_REMOVED lines=41> */
.L_x_16540:
[----:B------:R-:W-:Y:S05]  /*255a0*/  BSYNC.RECONVERGENT B0 ;  /* 0x0000000000007941 */ /* 0x000fea0003800200 */
.L_x_16539:
        /* <DEDUP_REMOVED lines=25> */
.L_x_16546:
        /* <DEDUP_REMOVED lines=13> */
.L_x_16548:
[----:B------:R-:W-:Y:S05]  /*25810*/  BSYNC.RECONVERGENT B1 ;  /* 0x0000000000017941 */ /* 0x000fea0003800200 */
.L_x_16547:
        /* <DEDUP_REMOVED lines=42> */
.L_x_16545:
[----:B------:R-:W-:Y:S05]  /*25ac0*/  BSYNC.RECONVERGENT B0 ;  /* 0x0000000000007941 */ /* 0x000fea0003800200 */
.L_x_16544:
        /* <DEDUP_REMOVED lines=9> */
[----:B------:R-:W-:-:S03]  /*25b60*/  IMAD.MOV.U32 R160, RZ, RZ, 0x2 ;  /* 0x00000002ffa07424 */ /* 0x000fc600078e00ff */
        /* <DEDUP_REMOVED lines=15> */
.L_x_16551:
        /* <DEDUP_REMOVED lines=13> */
.L_x_16553:
[----:B------:R-:W-:Y:S05]  /*25d30*/  BSYNC.RECONVERGENT B1 ;  /* 0x0000000000017941 */ /* 0x000fea0003800200 */
.L_x_16552:
        /* <DEDUP_REMOVED lines=42> */
.L_x_16550:
[----:B------:R-:W-:Y:S05]  /*25fe0*/  BSYNC.RECONVERGENT B0 ;  /* 0x0000000000007941 */ /* 0x000fea0003800200 */
.L_x_16549:
        /* <DEDUP_REMOVED lines=25> */
.L_x_16556:
        /* <DEDUP_REMOVED lines=13> */
.L_x_16558:
[----:B------:R-:W-:Y:S05]  /*26250*/  BSYNC.RECONVERGENT B1 ;  /* 0x0000000000017941 */ /* 0x000fea0003800200 */
.L_x_16557:
        /* <DEDUP_REMOVED lines=42> */
.L_x_16555:
[----:B------:R-:W-:Y:S05]  /*26500*/  BSYNC.RECONVERGENT B0 ;  /* 0x0000000000007941 */ /* 0x000fea0003800200 */
.L_x_16554:
        /* <DEDUP_REMOVED lines=25> */
.L_x_16561:
        /* <DEDUP_REMOVED lines=13> */
.L_x_16563:
[----:B------:R-:W-:Y:S05]  /*26770*/  BSYNC.RECONVERGENT B1 ;  /* 0x0000000000017941 */ /* 0x000fea0003800200 */
.L_x_16562:
        /* <DEDUP_REMOVED lines=39> */
[----:B------:R-:W-:Y:S01]  /*269f0*/  HFMA2 R160, -RZ, RZ, 0, 0 ;  /* 0x00000000ffa07431 */ /* 0x000fe200000001ff */
[----:B------:R-:W-:Y:S01]  /*26a00*/  MOV R129, R178 ;  /* 0x000000b200817202 */ /* 0x000fe20000000f00 */
[----:B------:R-:W-:-:S07]  /*26a10*/  IMAD.MOV.U32 R178, RZ, RZ, R128 ;  /* 0x000000ffffb27224 */ /* 0x000fce00078e0080 */
.L_x_16560:
[----:B------:R-:W-:Y:S05]  /*26a20*/  BSYNC.RECONVERGENT B0 ;  /* 0x0000000000007941 */ /* 0x000fea0003800200 */
.L_x_16559:
        /* <DEDUP_REMOVED lines=23> */
.L_x_16566:
        /* <DEDUP_REMOVED lines=13> */
.L_x_16568:
[----:B------:R-:W-:Y:S05]  /*26c70*/  BSYNC.RECONVERGENT B1 ;  /* 0x0000000000017941 */ /* 0x000fea0003800200 */
.L_x_16567:
        /* <DEDUP_REMOVED lines=43> */
.L_x_16565:
[----:B------:R-:W-:Y:S05]  /*26f30*/  BSYNC.RECONVERGENT B0 ;  /* 0x0000000000007941 */ /* 0x000fea0003800200 */
.L_x_16564:
        /* <DEDUP_REMOVED lines=23> */
.L_x_16571:
        /* <DEDUP_REMOVED lines=13> */
.L_x_16573:
[----:B------:R-:W-:Y:S05]  /*27180*/  BSYNC.RECONVERGENT B1 ;  /* 0x0000000000017941 */ /* 0x000fea0003800200 */
.L_x_16572:
        /* <DEDUP_REMOVED lines=43> */
.L_x_16570:
[----:B------:R-:W-:Y:S05]  /*27440*/  BSYNC.RECONVERGENT B0 ;  /* 0x0000000000007941 */ /* 0x000fea0003800200 */
.L_x_16569:
        /* <DEDUP_REMOVED lines=23> */
.L_x_16576:
        /* <DEDUP_REMOVED lines=13> */
.L_x_16578:
[----:B------:R-:W-:Y:S05]  /*27690*/  BSYNC.RECONVERGENT B1 ;  /* 0x0000000000017941 */ /* 0x000fea0003800200 */
.L_x_16577:
        /* <DEDUP_REMOVED lines=43> */
.L_x_16575:
[----:B------:R-:W-:Y:S05]  /*27950*/  BSYNC.RECONVERGENT B0 ;  /* 0x0000000000007941 */ /* 0x000fea0003800200 */
.L_x_16574:
        /* <DEDUP_REMOVED lines=14> */
.L_x_16538:
        /* <DEDUP_REMOVED lines=82> */
.L_x_16579:
        /* <DEDUP_REMOVED lines=104> */
.L_x_16593:
        /* <DEDUP_REMOVED lines=28> */
[----:B------:R-:W-:Y:S01]  /*287a0*/  FADD.FTZ R150, -R30, R150 ;  /* 0x000000961e967221 */ /* 0x000fe20000010100 */
[C---:B--2---:R-:W-:Y:S01]  /*287b0*/  FMUL.FTZ R31, R156.reuse, R134 ;  /* 0x000000869c1f7220 */ /* 0x044fe20000410000 */
[C---:B------:R-:W-:Y:S01]  /*287c0*/  FMUL.FTZ R34, R156.reuse, R135 ;  /* 0x000000879c227220 */ /* 0x040fe20000410000 */
[----:B------:R-:W-:Y:S01]  /*287d0*/  FMUL.FTZ R33, R156, R136 ;  /* 0x000000889c217220 */ /* 0x000fe20000410000 */
[----:B-1----:R-:W-:-:S04]  /*287e0*/  @!P1 IMAD.WIDE R26, R3, 0x4, R26 ;  /* 0x00000004031a9825 */ /* 0x002fc800078e021a */
        /* <DEDUP_REMOVED lines=25> */
[----:B------:R0:W-:Y:S01]  /*28980*/  @!P1 STG.E desc[UR6][R28.64], R24 ;  /* 0x000000181c009986 */ /* 0x0001e2000c101906 */
[----:B------:R-:W1:Y:S01]  /*28990*/  LDC.64 R38, c[0x0][0x428] ;  /* 0x00010a00ff267b82 */ /* 0x000e620000000a00 */
[C---:B------:R-:W-:Y:S01]  /*289a0*/  FMUL.FTZ R21, R156.reuse, R11 ;  /* 0x0000000b9c157220 */ /* 0x040fe20000410000 */
[----:B------:R-:W-:Y:S01]  /*289b0*/  FMUL.FTZ R30, R156, R25 ;  /* 0x000000199c1e7220 */ /* 0x000fe20000410000 */
[----:B------:R2:W-:Y:S01]  /*289c0*/  @!P1 STG.E desc[UR6][R26.64], R156 ;  /* 0x0000009c1a009986 */ /* 0x0005e2000c101906 */
[----:B------:R-:W-:Y:S01]  /*289d0*/  FFMA.FTZ R31, R31, R120, R80 ;  /* 0x000000781f1f7223 */ /* 0x000fe20000010050 */
[----:B------:R-:W-:Y:S01]  /*289e0*/  FFMA.FTZ R33, R33, R122, R82 ;  /* 0x0000007a21217223 */ /* 0x000fe20000010052 */
[----:B------:R-:W-:Y:S01]  /*289f0*/  FFMA.FTZ R128, R128, R123, R83 ;  /* 0x0000007b80807223 */ /* 0x000fe20000010053 */
[----:B------:R-:W-:Y:S01]  /*28a00*/  FMUL.FTZ R144, R156, R144 ;  /* 0x000000909c907220 */ /* 0x000fe20000410000 */
[----:B------:R-:W-:Y:S01]  /*28a10*/  FFMA.FTZ R145, R145, R114, R74 ;  /* 0x0000007291917223 */ /* 0x000fe2000001004a */
[----:B------:R-:W-:Y:S01]  /*28a20*/  FFMA.FTZ R146, R146, R115, R75 ;  /* 0x0000007392927223 */ /* 0x000fe2000001004b */
[----:B------:R-:W-:Y:S01]  /*28a30*/  FFMA.FTZ R21, R21, R124, R84 ;  /* 0x0000007c15157223 */ /* 0x000fe20000010054 */
[----:B0-----:R-:W-:Y:S01]  /*28a40*/  FFMA.FTZ R24, R30, R125, R85 ;  /* 0x0000007d1e187223 */ /* 0x001fe20000010055 */
[C---:B------:R-:W-:Y:S01]  /*28a50*/  FMUL.FTZ R25, R156.reuse, R132 ;  /* 0x000000849c197220 */ /* 0x040fe20000410000 */
[C---:B------:R-:W-:Y:S01]  /*28a60*/  FMUL.FTZ R32, R156.reuse, R133 ;  /* 0x000000859c207220 */ /* 0x040fe20000410000 */
[----:B------:R-:W-:Y:S01]  /*28a70*/  FMUL.FTZ R29, R156, R139 ;  /* 0x0000008b9c1d7220 */ /* 0x000fe20000410000 */
[----:B--2---:R-:W-:Y:S01]  /*28a80*/  FFMA.FTZ R26, R34, R121, R81 ;  /* 0x00000079221a7223 */ /* 0x004fe20000010051 */
[----:B------:R-:W-:Y:S01]  /*28a90*/  FMUL.FTZ R130, R156, R141 ;  /* 0x0000008d9c827220 */ /* 0x000fe20000410000 */
[----:B------:R-:W-:Y:S01]  /*28aa0*/  F2FP.F16.F32.PACK_AB R27, R128, R33 ;  /* 0x00000021801b723e */ /* 0x000fe200000000ff */
[----:B------:R-:W-:Y:S01]  /*28ab0*/  FFMA.FTZ R33, R144, R113, R73 ;  /* 0x0000007190217223 */ /* 0x000fe20000010049 */
[----:B------:R-:W-:Y:S01]  /*28ac0*/  F2FP.F16.F32.PACK_AB R24, R24, R21 ;  /* 0x000000151818723e */ /* 0x000fe200000000ff */
[----:B------:R-:W-:Y:S01]  /*28ad0*/  FMUL.FTZ R35, R156, R140 ;  /* 0x0000008c9c237220 */ /* 0x000fe20000410000 */
[----:B------:R-:W-:Y:S01]  /*28ae0*/  F2FP.F16.F32.PACK_AB R26, R26, R31 ;  /* 0x0000001f1a1a723e */ /* 0x000fe200000000ff */
[----:B------:R-:W-:Y:S01]  /*28af0*/  FFMA.FTZ R25, R25, R126, R86 ;  /* 0x0000007e19197223 */ /* 0x000fe20000010056 */
[----:B------:R-:W-:Y:S01]  /*28b00*/  F2FP.F16.F32.PACK_AB R31, R146, R145 ;  /* 0x00000091921f723e */ /* 0x000fe200000000ff */
[----:B------:R-:W-:Y:S01]  /*28b10*/  FFMA.FTZ R32, R32, R127, R87 ;  /* 0x0000007f20207223 */ /* 0x000fe20000010057 */
[----:B------:R-:W0:Y:S01]  /*28b20*/  LDC.64 R144, c[0x0][0x380] ;  /* 0x0000e000ff907b82 */ /* 0x000e220000000a00 */
        /* <DEDUP_REMOVED lines=12> */
[----:B------:R-:W-:Y:S01]  /*28bf0*/  F2FP.F16.F32.PACK_AB R25, R32, R25 ;  /* 0x000000192019723e */ /* 0x000fe200000000ff */
        /* <DEDUP_REMOVED lines=9> */
[C---:B------:R-:W-:Y:S01]  /*28c90*/  FMUL.FTZ R149, R156.reuse, R149 ;  /* 0x000000959c957220 */ /* 0x040fe20000410000 */
        /* <DEDUP_REMOVED lines=39> */
[----:B-1----:R-:W-:Y:S01]  /*28f10*/  IMAD.WIDE.U32 R10, R10, 0x10, R38 ;  /* 0x000000100a0a7825 */ /* 0x002fe200078e0026 */
        /* <DEDUP_REMOVED lines=15> */
[----:B------:R-:W-:Y:S01]  /*29010*/  F2FP.F16.F32.PACK_AB R132, R137, R132 ;  /* 0x000000848984723e */ /* 0x000fe200000000ff */
[----:B------:R1:W-:Y:S02]  /*29020*/  STG.E.128 desc[UR6][R36.64], R128 ;  /* 0x0000008024007986 */ /* 0x0003e4000c101d06 */
[----:B0-----:R-:W-:-:S02]  /*29030*/  IMAD R3, R144, 0x4, R3 ;  /* 0x0000000490037824 */ /* 0x001fc400078e0203 */
[----:B------:R1:W-:Y:S03]  /*29040*/  STG.E.128 desc[UR6][R38.64], R132 ;  /* 0x0000008426007986 */ /* 0x0003e6000c101d06 */
[----:B------:R-:W-:-:S13]  /*29050*/  ISETP.GE.AND P1, PT, R3, R145, PT ;  /* 0x000000910300720c */ /* 0x000fda0003f26270 */
[----:B------:R-:W-:Y:S05]  /*29060*/  @!P1 BRA `(.L_x_16581) ;  /* 0xfffffd7800b49947 */ /* 0x000fea000383ffff */
[----:B------:R-:W-:Y:S05]  /*29070*/  EXIT ;  /* 0x000000000000794d */ /* 0x000fea0003800000 */
.L_x_16580:
        /* <DEDUP_REMOVED lines=8> */
.L_x_16583:
[----:B------:R-:W-:Y:S05]  /*29100*/  BSYNC B0 ;  /* 0x0000000000007941 */ /* 0x000fea0003800000 */
.L_x_16582:
        /* <DEDUP_REMOVED lines=9> */
.L_x_16584:
[----:B------:R-:W-:Y:S02]  /*291a0*/  IMAD.MOV.U32 R34, RZ, RZ, 0x4 ;  /* 0x00000004ff227424 */ /* 0x000fe400078e00ff */
[----:B------:R-:W-:-:S04]  /*291b0*/  IMAD.MOV.U32 R25, RZ, RZ, R31 ;  /* 0x000000ffff197224 */ /* 0x000fc800078e001f */
[----:B------:R-:W-:-:S05]  /*291c0*/  FADD.FTZ R27, R26, R25 ;  /* 0x000000191a1b7221 */ /* 0x000fca0000010000 */
[----:B------:R-:W-:-:S07]  /*291d0*/  MOV R33, R27 ;  /* 0x0000001b00217202 */ /* 0x000fce0000000f00 */
[----:B------:R-:W-:Y:S05]  /*291e0*/  WARPSYNC.COLLECTIVE R32, `(.L_x_16585) ;  /* 0x0000000020087348 */ /* 0x000fea0003c00000 */
[----:B------:R0:W1:Y:S02]  /*291f0*/  SHFL.BFLY P2, R31, R33, R34, R35 ;  /* 0x0c000022211f7389 */ /* 0x0000640000040023 */
[----:B01----:R-:W-:Y:S05]  /*29200*/  ENDCOLLECTIVE ;  /* 0x000000000000791b */ /* 0x003fea0003800000 */
.L_x_16585:
[----:B------:R-:W-:Y:S01]  /*29210*/  HFMA2 R34, -RZ, RZ, 0, 4.76837158203125e-07 ;  /* 0x00000008ff227431 */ /* 0x000fe200000001ff */
[----:B------:R-:W-:-:S05]  /*29220*/  MOV R24, R31 ;  /* 0x0000001f00187202 */ /* 0x000fca0000000f00 */
[----:B------:R-:W-:-:S04]  /*29230*/  FADD.FTZ R28, R27, R24 ;  /* 0x000000181b1c7221 */ /* 0x000fc80000010000 */
[----:B------:R-:W-:-:S07]  /*29240*/  IMAD.MOV.U32 R33, RZ, RZ, R28 ;  /* 0x000000ffff217224 */ /* 0x000fce00078e001c */
[----:B------:R-:W-:Y:S05]  /*29250*/  WARPSYNC.COLLECTIVE R32, `(.L_x_16586) ;  /* 0x0000000020087348 */ /* 0x000fea0003c00000 */
[----:B------:R0:W1:Y:S02]  /*29260*/  SHFL.BFLY P2, R31, R33, R34, R35 ;  /* 0x0c000022211f7389 */ /* 0x0000640000040023 */
[----:B01----:R-:W-:Y:S05]  /*29270*/  ENDCOLLECTIVE ;  /* 0x000000000000791b */ /* 0x003fea0003800000 */
.L_x_16586:
        /* <DEDUP_REMOVED lines=8> */
.L_x_16587:
        /* <DEDUP_REMOVED lines=88> */
.L_x_16588:
[----:B------:R-:W-:Y:S02]  /*29880*/  IMAD.MOV.U32 R34, RZ, RZ, 0x2 ;  /* 0x00000002ff227424 */ /* 0x000fe400078e00ff */
[----:B------:R-:W-:-:S04]  /*29890*/  IMAD.MOV.U32 R27, RZ, RZ, R31 ;  /* 0x000000ffff1b7224 */ /* 0x000fc800078e001f */
[----:B------:R-:W-:-:S05]  /*298a0*/  FADD.FTZ R27, R22, R27 ;  /* 0x0000001b161b7221 */ /* 0x000fca0000010000 */
[----:B------:R-:W-:-:S07]  /*298b0*/  MOV R33, R27 ;  /* 0x0000001b00217202 */ /* 0x000fce0000000f00 */
[----:B------:R-:W-:Y:S05]  /*298c0*/  WARPSYNC.COLLECTIVE R32, `(.L_x_16589) ;  /* 0x0000000020087348 */ /* 0x000fea0003c00000 */
[----:B------:R0:W1:Y:S02]  /*298d0*/  SHFL.BFLY P2, R31, R33, R34, R35 ;  /* 0x0c000022211f7389 */ /* 0x0000640000040023 */
[----:B01----:R-:W-:Y:S05]  /*298e0*/  ENDCOLLECTIVE ;  /* 0x000000000000791b */ /* 0x003fea0003800000 */
.L_x_16589:
[----:B------:R-:W-:Y:S01]  /*298f0*/  HFMA2 R34, -RZ, RZ, 0, 2.384185791015625e-07 ;  /* 0x00000004ff227431 */ /* 0x000fe200000001ff */
[----:B------:R-:W-:-:S05]  /*29900*/  MOV R26, R31 ;  /* 0x0000001f001a7202 */ /* 0x000fca0000000f00 */
[----:B------:R-:W-:-:S04]  /*29910*/  FADD.FTZ R26, R27, R26 ;  /* 0x0000001a1b1a7221 */ /* 0x000fc80000010000 */
[----:B------:R-:W-:-:S07]  /*29920*/  IMAD.MOV.U32 R33, RZ, RZ, R26 ;  /* 0x000000ffff217224 */ /* 0x000fce00078e001a */
[----:B------:R-:W-:Y:S05]  /*29930*/  WARPSYNC.COLLECTIVE R32, `(.L_x_16590) ;  /* 0x0000000020087348 */ /* 0x000fea0003c00000 */
[----:B------:R0:W1:Y:S02]  /*29940*/  SHFL.BFLY P2, R31, R33, R34, R35 ;  /* 0x0c000022211f7389 */ /* 0x0000640000040023 */
[----:B01----:R-:W-:Y:S05]  /*29950*/  ENDCOLLECTIVE ;  /* 0x000000000000791b */ /* 0x003fea0003800000 */
.L_x_16590:
[----:B------:R-:W-:Y:S02]  /*29960*/  IMAD.MOV.U32 R34, RZ, RZ, 0x8 ;  /* 0x00000008ff227424 */ /* 0x000fe400078e00ff */
[----:B------:R-:W-:-:S04]  /*29970*/  IMAD.MOV.U32 R29, RZ, RZ, R31 ;  /* 0x000000ffff1d7224 */ /* 0x000fc800078e001f */
[----:B------:R-:W-:-:S05]  /*29980*/  FADD.FTZ R29, R26, R29 ;  /* 0x0000001d1a1d7221 */ /* 0x000fca0000010000 */
[----:B------:R-:W-:-:S07]  /*29990*/  MOV R33, R29 ;  /* 0x0000001d00217202 */ /* 0x000fce0000000f00 */
[----:B------:R-:W-:Y:S05]  /*299a0*/  WARPSYNC.COLLECTIVE R32, `(.L_x_16591) ;  /* 0x0000000020087348 */ /* 0x000fea0003c00000 */
[----:B------:R0:W1:Y:S02]  /*299b0*/  SHFL.BFLY P2, R31, R33, R34, R35 ;  /* 0x0c000022211f7389 */ /* 0x0000640000040023 */
[----:B01----:R-:W-:Y:S05]  /*299c0*/  ENDCOLLECTIVE ;  /* 0x000000000000791b */ /* 0x003fea0003800000 */
.L_x_16591:
[----:B------:R-:W-:Y:S01]  /*299d0*/  HFMA2 R34, -RZ, RZ, 0, 9.5367431640625e-07 ;  /* 0x00000010ff227431 */ /* 0x000fe200000001ff */
[----:B------:R-:W-:-:S05]  /*299e0*/  MOV R28, R31 ;  /* 0x0000001f001c7202 */ /* 0x000fca0000000f00 */
[----:B------:R-:W-:-:S04]  /*299f0*/  FADD.FTZ R30, R29, R28 ;  /* 0x0000001c1d1e7221 */ /* 0x000fc80000010000 */
[----:B------:R-:W-:-:S07]  /*29a00*/  IMAD.MOV.U32 R33, RZ, RZ, R30 ;  /* 0x000000ffff217224 */ /* 0x000fce00078e001e */
[----:B------:R-:W-:Y:S05]  /*29a10*/  WARPSYNC.COLLECTIVE R32, `(.L_x_16592) ;  /* 0x0000000020087348 */ /* 0x000fea0003c00000 */
[----:B------:R0:W1:Y:S02]  /*29a20*/  SHFL.BFLY P2, R31, R33, R34, R35 ;  /* 0x0c000022211f7389 */ /* 0x0000640000040023 */
[----:B01----:R-:W-:Y:S05]  /*29a30*/  ENDCOLLECTIVE ;  /* 0x000000000000791b */ /* 0x003fea0003800000 */
.L_x_16592:
[----:B------:R-:W-:Y:S05]  /*29a40*/  BRA `(.L_x_16593) ;  /* 0xffffffe800e47947 */ /* 0x000fea000383ffff */
.L_x_16594:
        /* <DEDUP_REMOVED lines=11> */
.L_x_27999:


//--------------------- .text._ZN10layer_norm31ln_parallel_residual_fwd_kernelINS_13Kernel_traitsI6__halfS2_fS2_fjLj1280ELj1ELj4ELj1ELj16ENS_18Kernel_traits_baseILj1280ES2_S2_fS2_fjLj128EEEEELb0ELb0ELb0EEEvNS_9FwdParamsE --------------------------
	.section	.text._ZN10layer_norm31ln_parallel_residual_fwd_kernelINS_13Kernel_traitsI6__halfS2_fS2_fjLj1280ELj1ELj4ELj1ELj16ENS_18Kernel_traits_baseILj1280ES2_S2_fS2_fjLj128EEEEELb0ELb0ELb0EEEvNS_9FwdParamsE,"ax",@progbits
	.align	128
        .global         _ZN10layer_norm31ln_parallel_residual_fwd_kernelINS_13Kernel_traitsI6__halfS2_fS2_fjLj1280ELj1ELj4ELj1ELj16ENS_18Kernel_traits_baseILj1280ES2_S2_fS2_fjLj128EEEEELb0ELb0ELb0EEEvNS_9FwdParamsE
        .type           _ZN10layer_norm31ln_parallel_residual_fwd_kernelINS_13Kernel_traitsI6__halfS2_fS2_fjLj1280ELj1ELj4ELj1ELj16ENS_18Kernel_traits_baseILj1280ES2_S2_fS2_fjLj128EEEEELb0ELb0ELb0EEEvNS_9FwdParamsE,@function
        .size           _ZN10layer_norm31ln_parallel_residual_fwd_kernelINS_13Kernel_traitsI6__halfS2_fS2_fjLj1280ELj1ELj4ELj1ELj16ENS_18Kernel_traits_baseILj1280ES2_S2_fS2_fjLj128EEEEELb0ELb0ELb0EEEvNS_9FwdParamsE,(.L_x_28000 - _ZN10layer_norm31ln_parallel_residual_fwd_kernelINS_13Kernel_traitsI6__halfS2_fS2_fjLj1280ELj1ELj4ELj1ELj16ENS_18Kernel_traits_baseILj1280ES2_S2_fS2_fjLj128EEEEELb0ELb0ELb0EEEvNS_9FwdParamsE)
        .other          _ZN10layer_norm31ln_parallel_residual_fwd_kernelINS_13Kernel_traitsI6__halfS2_fS2_fjLj1280ELj1ELj4ELj1ELj16ENS_18Kernel_traits_baseILj1280ES2_S2_fS2_fjLj128EEEEELb0ELb0ELb0EEEvNS_9FwdParamsE,@"STO_CUDA_ENTRY STV_DEFAULT"
_ZN10layer_norm31ln_parallel_residual_fwd_kernelINS_13Kernel_traitsI6__halfS2_fS2_fjLj1280ELj1ELj4ELj1ELj16ENS_18Kernel_traits_baseILj1280ES2_S2_fS2_fjLj128EEEEELb0ELb0ELb0EEEvNS_9FwdParamsE:
.text._ZN10layer_norm31ln_parallel_residual_fwd_kernelINS_13Kernel_traitsI6__halfS2_fS2_fjLj1280ELj1ELj4ELj1ELj16ENS_18Kernel_traits_baseILj1280ES2_S2_fS2_fjLj128EEEEELb0ELb0ELb0EEEvNS_9FwdParamsE:
        /* <DEDUP_REMOVED lines=28> */
[----:B------:R-:W5:Y:S01]  /*01c0*/  @P0 LDG.E.128 R12, desc[UR6][R4.64] ;  /* 0x00000006040c0981 */ /* 0x000f62000c1e1d00 */
[C---:B-1----:R-:W-:Y:S01]  /*01d0*/  @P0 IMAD.WIDE.U32 R6, R3.reuse, 0x10, R6 ;  /* 0x0000001003060825 */ /* 0x042fe200078e0006 */
[----:B------:R-:W-:Y:S01]  /*01e0*/  @P0 LOP3.LUT R3, R3, 0x20, RZ, 0xfc, !PT ;  /* 0x0000002003030812 */ /* 0x000fe200078efcff */
[----:B------:R-:W0:Y:S03]  /*01f0*/  LDC.64 R44, c[0x0][0x3d0] ;  /* 0x0000f400ff2c7b82 */ /* 0x000e260000000a00 */
[----:B------:R-:W5:Y:S01]  /*0200*/  @P0 LDG.E.128 R16, desc[UR6][R6.64] ;  /* 0x0000000606100981 */ /* 0x000f62000c1e1d00 */
[----:B--2---:R-:W-:-:S04]  /*0210*/  @P1 IMAD.WIDE.U32 R8, R3, 0x10, R8 ;  /* 0x0000001003081825 */ /* 0x004fc800078e0008 */
[----:B------:R-:W1:Y:S01]  /*0220*/  LDC.64 R46, c[0x0][0x3d8] ;  /* 0x0000f600ff2e7b82 */ /* 0x000e620000000a00 */
[----:B------:R-:W5:Y:S01]  /*0230*/  @P1 LDG.E.128 R20, desc[UR6][R8.64] ;  /* 0x0000000608141981 */ /* 0x000f62000c1e1d00 */
[C---:B---3--:R-:W-:Y:S01]  /*0240*/  @P1 IMAD.WIDE.U32 R10, R3.reuse, 0x10, R10 ;  /* 0x00000010030a1825 */ /* 0x048fe200078e000a */
[----:B------:R-:W-:-:S05]  /*0250*/  @P1 IADD3 R3, PT, PT, R3, 0x20, RZ ;  /* 0x0000002003031810 */ /* 0x000fca0007ffe0ff */
[----:B------:R-:W2:Y:S01]  /*0260*/  LDC.64 R48, c[0x0][0x3d0] ;  /* 0x0000f400ff307b82 */ /* 0x000ea20000000a00 */
[----:B------:R-:W5:Y:S07]  /*0270*/  @P1 LDG.E.128 R24, desc[UR6][R10.64] ;  /* 0x000000060a181981 */ /* 0x000f6e000c1e1d00 */
[----:B------:R-:W3:Y:S01]  /*0280*/  LDC.64 R50, c[0x0][0x3d8] ;  /* 0x0000f600ff327b82 */ /* 0x000ee20000000a00 */
[----:B------:R-:W-:Y:S01]  /*0290*/  ISETP.GE.U32.AND P4, PT, R0, 0xa0, PT ;  /* 0x000000a00000780c */ /* 0x000fe20003f86070 */
[----:B0-----:R-:W-:-:S04]  /*02a0*/  @P2 IMAD.WIDE.U32 R44, R3, 0x10, R44 ;  /* 0x00000010032c2825 */ /* 0x001fc800078e002c */
[----:B------:R-:W-:Y:S02]  /*02b0*/  HFMA2 R74, -RZ, RZ, 0, 0 ;  /* 0x00000000ff4a7431 */ /* 0x000fe400000001ff */
[----:B------:R-:W-:Y:S01]  /*02c0*/  HFMA2 R66, -RZ, RZ, 0, 0 ;  /* 0x00000000ff427431 */ /* 0x000fe200000001ff */
[----:B------:R-:W-:Y:S01]  /*02d0*/  CS2R R72, SRZ ;  /* 0x0000000000487805 */ /* 0x000fe2000001ff00 */
[----:B------:R0:W5:Y:S01]  /*02e0*/  @P2 LDG.E.128 R28, desc[UR6][R44.64] ;  /* 0x000000062c1c2981 */ /* 0x000162000c1e1d00 */
[C---:B-1----:R-:W-:Y:S01]  /*02f0*/  @P2 IMAD.WIDE.U32 R46, R3.reuse, 0x10, R46 ;  /* 0x00000010032e2825 */ /* 0x042fe200078e002e */
[----:B------:R-:W-:Y:S02]  /*0300*/  @P2 IADD3 R3, PT, PT, R3, 0x20, RZ ;  /* 0x0000002003032810 */ /* 0x000fe40007ffe0ff */
[----:B------:R-:W-:Y:S02]  /*0310*/  CS2R R68, SRZ ;  /* 0x0000000000447805 */ /* 0x000fe4000001ff00 */
[----:B------:R-:W-:-:S02]  /*0320*/  MOV R70, RZ ;  /* 0x000000ff00467202 */ /* 0x000fc40000000f00 */
[----:B------:R-:W-:Y:S01]  /*0330*/  CS2R R64, SRZ ;  /* 0x0000000000407805 */ /* 0x000fe2000001ff00 */
[----:B------:R1:W5:Y:S01]  /*0340*/  @P2 LDG.E.128 R32, desc[UR6][R46.64] ;  /* 0x000000062e202981 */ /* 0x000362000c1e1d00 */
[C---:B--2---:R-:W-:Y:S01]  /*0350*/  @P3 IMAD.WIDE.U32 R48, R3.reuse, 0x10, R48 ;  /* 0x0000001003303825 */ /* 0x044fe200078e0030 */
[----:B------:R-:W-:Y:S02]  /*0360*/  MOV R62, RZ ;  /* 0x000000ff003e7202 */ /* 0x000fe40000000f00 */
[----:B------:R-:W-:Y:S02]  /*0370*/  CS2R R60, SRZ ;  /* 0x00000000003c7805 */ /* 0x000fe4000001ff00 */
[----:B0-----:R-:W-:Y:S02]  /*0380*/  CS2R R44, SRZ ;  /* 0x00000000002c7805 */ /* 0x001fe4000001ff00 */
[----:B------:R-:W-:Y:S01]  /*0390*/  CS2R R54, SRZ ;  /* 0x0000000000367805 */ /* 0x000fe2000001ff00 */
[----:B------:R0:W5:Y:S01]  /*03a0*/  @P3 LDG.E.128 R36, desc[UR6][R48.64] ;  /* 0x0000000630243981 */ /* 0x000162000c1e1d00 */
[----:B---3--:R-:W-:Y:S01]  /*03b0*/  @P3 IMAD.WIDE.U32 R50, R3, 0x10, R50 ;  /* 0x0000001003323825 */ /* 0x008fe200078e0032 */
[----:B-1----:R-:W-:-:S02]  /*03c0*/  CS2R R46, SRZ ;  /* 0x00000000002e7805 */ /* 0x002fc4000001ff00 */
[----:B------:R-:W-:Y:S02]  /*03d0*/  CS2R R52, SRZ ;  /* 0x0000000000347805 */ /* 0x000fe4000001ff00 */
[----:B------:R-:W-:Y:S02]  /*03e0*/  CS2R R58, SRZ ;  /* 0x00000000003a7805 */ /* 0x000fe4000001ff00 */
[----:B------:R-:W-:Y:S01]  /*03f0*/  CS2R R56, SRZ ;  /* 0x0000000000387805 */ /* 0x000fe2000001ff00 */
[----:B------:R1:W5:Y:S01]  /*0400*/  @P3 LDG.E.128 R40, desc[UR6][R50.64] ;  /* 0x0000000632283981 */ /* 0x000362000c1e1d00 */
[----:B------:R-:W-:Y:S02]  /*0410*/  @P0 MOV R63, RZ ;  /* 0x000000ff003f0202 */ /* 0x000fe40000000f00 */
[----:B0-----:R-:W-:Y:S02]  /*0420*/  CS2R R48, SRZ ;  /* 0x0000000000307805 */ /* 0x001fe4000001ff00 */
[----:B------:R-:W-:-:S02]  /*0430*/  @P1 MOV R67, RZ ;  /* 0x000000ff00431202 */ /* 0x000fc40000000f00 */
[----:B------:R-:W-:Y:S02]  /*0440*/  @P2 MOV R71, RZ ;  /* 0x000000ff00472202 */ /* 0x000fe40000000f00 */
[----:B------:R-:W-:Y:S02]  /*0450*/  @P3 MOV R75, RZ ;  /* 0x000000ff004b3202 */ /* 0x000fe40000000f00 */
[----:B------:R-:W-:Y:S02]  /*0460*/  @P3 IADD3 R3, PT, PT, R3, 0x20, RZ ;  /* 0x0000002003033810 */ /* 0x000fe40007ffe0ff */
[----:B-1----:R-:W-:Y:S01]  /*0470*/  CS2R R50, SRZ ;  /* 0x0000000000327805 */ /* 0x002fe2000001ff00 */
[----:B------:R-:W-:Y:S06]  /*0480*/  @!P4 BRA `(.L_x_16598) ;  /* 0x0000000c00e0c947 */ /* 0x000fec0003800000 */
        /* <DEDUP_REMOVED lines=13> */
[----:B------:R-:W-:Y:S02]  /*0560*/  CS2R R64, SRZ ;  /* 0x0000000000407805 */ /* 0x000fe4000001ff00 */
[----:B------:R-:W-:Y:S02]  /*0570*/  MOV R62, RZ ;  /* 0x000000ff003e7202 */ /* 0x000fe40000000f00 */
        /* <DEDUP_REMOVED lines=11> */
[----:B------:R-:W-:Y:S06]  /*0630*/  BRA `(.L_x_16598) ;  /* 0x0000000c00747947 */ /* 0x000fec0003800000 */
.L_x_16597:
        /* <DEDUP_REMOVED lines=9> */
[----:B------:R-:W5:Y:S02]  /*06d0*/  @P0 LDG.E.128 R12, desc[UR6][R6.64] ;  /* 0x00000006060c0981 */ /* 0x000f64000c1e1d00 */
[----:B------:R-:W0:Y:S01]  /*06e0*/  LDC.64 R60, c[0x0][0x3d8] ;  /* 0x0000f600ff3c7b82 */ /* 0x000e220000000a00 */
[----:B-1----:R-:W-:-:S05]  /*06f0*/  @P0 IMAD.WIDE.U32 R8, R3, 0x10, R8 ;  /* 0x0000001003080825 */ /* 0x002fca00078e0008 */
[----:B------:R-:W5:Y:S02]  /*0700*/  @P0 LDG.E.128 R16, desc[UR6][R8.64] ;  /* 0x0000000608100981 */ /* 0x000f64000c1e1d00 */
[----:B------:R-:W1:Y:S01]  /*0710*/  @P1 LDC.64 R64, c[0x0][0x440] ;  /* 0x00011000ff401b82 */ /* 0x000e620000000a00 */
[C---:B--2---:R-:W-:Y:S01]  /*0720*/  @P0 IMAD.WIDE.U32 R4, R3.reuse, 0x10, R4 ;  /* 0x0000001003040825 */ /* 0x044fe200078e0004 */
[----:B------:R-:W-:-:S04]  /*0730*/  @P0 LOP3.LUT R3, R3, 0x20, RZ, 0xfc, !PT ;  /* 0x0000002003030812 */ /* 0x000fc800078efcff */
[----:B------:R-:W5:Y:S02]  /*0740*/  @P0 LD.E.128 R56, desc[UR6][R4.64] ;  /* 0x0000000604380980 */ /* 0x000f64000c101d00 */
[----:B------:R-:W2:Y:S01]  /*0750*/  LDC.64 R68, c[0x0][0x3d0] ;  /* 0x0000f400ff447b82 */ /* 0x000ea20000000a00 */
[----:B---3--:R-:W-:-:S05]  /*0760*/  @P1 IMAD.WIDE.U32 R10, R3, 0x10, R10 ;  /* 0x00000010030a1825 */ /* 0x008fca00078e000a */
[----:B------:R-:W5:Y:S02]  /*0770*/  @P1 LDG.E.128 R20, desc[UR6][R10.64] ;  /* 0x000000060a141981 */ /* 0x000f64000c1e1d00 */
[----:B------:R-:W3:Y:S01]  /*0780*/  LDC.64 R72, c[0x0][0x3d8] ;  /* 0x0000f600ff487b82 */ /* 0x000ee20000000a00 */
[----:B0-----:R-:W-:-:S07]  /*0790*/  @P1 IMAD.WIDE.U32 R60, R3, 0x10, R60 ;  /* 0x00000010033c1825 */ /* 0x001fce00078e003c */
[----:B------:R-:W0:Y:S01]  /*07a0*/  @P2 LDC.64 R78, c[0x0][0x440] ;  /* 0x00011000ff4e2b82 */ /* 0x000e220000000a00 */
[C---:B-1----:R-:W-:Y:S01]  /*07b0*/  @P1 IMAD.WIDE.U32 R64, R3.reuse, 0x10, R64 ;  /* 0x0000001003401825 */ /* 0x042fe200078e0040 */
[----:B------:R-:W-:-:S06]  /*07c0*/  @P1 IADD3 R3, PT, PT, R3, 0x20, RZ ;  /* 0x0000002003031810 */ /* 0x000fcc0007ffe0ff */
[----:B------:R-:W1:Y:S08]  /*07d0*/  LDC.64 R80, c[0x0][0x3d0] ;  /* 0x0000f400ff507b82 */ /* 0x000e700000000a00 */
[----:B------:R-:W4:Y:S08]  /*07e0*/  LDC.64 R82, c[0x0][0x3d8] ;  /* 0x0000f600ff527b82 */ /* 0x000f300000000a00 */
[----:B------:R-:W4:Y:S01]  /*07f0*/  @P3 LDC.64 R84, c[0x0][0x440] ;  /* 0x00011000ff543b82 */ /* 0x000f220000000a00 */
[----:B--2---:R-:W-:Y:S01]  /*0800*/  @P2 IMAD.WIDE.U32 R68, R3, 0x10, R68 ;  /* 0x0000001003442825 */ /* 0x004fe200078e0044 */
[----:B------:R-:W-:-:S03]  /*0810*/  ISETP.GE.U32.AND P4, PT, R0, 0xa0, PT ;  /* 0x000000a00000780c */ /* 0x000fc60003f86070 */
[----:B------:R-:W-:Y:S01]  /*0820*/  HFMA2 R74, -RZ, RZ, 0, 0 ;  /* 0x00000000ff4a7431 */ /* 0x000fe200000001ff */
[----:B------:R-:W5:Y:S01]  /*0830*/  @P1 LDG.E.128 R24, desc[UR6][R60.64] ;  /* 0x000000063c181981 */ /* 0x000f62000c1e1d00 */
[----:B---3--:R-:W-:-:S04]  /*0840*/  @P2 IMAD.WIDE.U32 R76, R3, 0x10, R72 ;  /* 0x00000010034c2825 */ /* 0x008fc800078e0048 */
[----:B------:R-:W-:Y:S01]  /*0850*/  HFMA2 R66, -RZ, RZ, 0, 0 ;  /* 0x00000000ff427431 */ /* 0x000fe200000001ff */
[----:B------:R-:W-:Y:S01]  /*0860*/  MOV R70, RZ ;  /* 0x000000ff00467202 */ /* 0x000fe20000000f00 */
[----:B------:R2:W5:Y:S01]  /*0870*/  @P1 LD.E.128 R52, desc[UR6][R64.64] ;  /* 0x0000000640341980 */ /* 0x000562000c101d00 */
[C---:B0-----:R-:W-:Y:S01]  /*0880*/  @P2 IMAD.WIDE.U32 R78, R3.reuse, 0x10, R78 ;  /* 0x00000010034e2825 */ /* 0x041fe200078e004e */
[----:B------:R-:W-:Y:S02]  /*0890*/  @P2 IADD3 R3, PT, PT, R3, 0x20, RZ ;  /* 0x0000002003032810 */ /* 0x000fe40007ffe0ff */
[----:B------:R-:W5:Y:S03]  /*08a0*/  @P2 LDG.E.128 R32, desc[UR6][R76.64] ;  /* 0x000000064c202981 */ /* 0x000f66000c1e1d00 */
[C---:B-1----:R-:W-:Y:S01]  /*08b0*/  @P3 IMAD.WIDE.U32 R80, R3.reuse, 0x10, R80 ;  /* 0x0000001003503825 */ /* 0x042fe200078e0050 */
[----:B------:R-:W5:Y:S03]  /*08c0*/  @P2 LD.E.128 R48, desc[UR6][R78.64] ;  /* 0x000000064e302980 */ /* 0x000f66000c101d00 */
[C---:B----4-:R-:W-:Y:S01]  /*08d0*/  @P3 IMAD.WIDE.U32 R82, R3.reuse, 0x10, R82 ;  /* 0x0000001003523825 */ /* 0x050fe200078e0052 */
[----:B------:R-:W5:Y:S03]  /*08e0*/  @P3 LDG.E.128 R36, desc[UR6][R80.64] ;  /* 0x0000000650243981 */ /* 0x000f66000c1e1d00 */
[----:B------:R-:W-:Y:S01]  /*08f0*/  @P3 IMAD.WIDE.U32 R84, R3, 0x10, R84 ;  /* 0x0000001003543825 */ /* 0x000fe200078e0054 */
[----:B------:R-:W5:Y:S04]  /*0900*/  @P3 LDG.E.128 R40, desc[UR6][R82.64] ;  /* 0x0000000652283981 */ /* 0x000f68000c1e1d00 */
[----:B------:R-:W5:Y:S01]  /*0910*/  @P3 LD.E.128 R44, desc[UR6][R84.64] ;  /* 0x00000006542c3980 */ /* 0x000f62000c101d00 */
[----:B------:R-:W-:-:S02]  /*0920*/  CS2R R72, SRZ ;  /* 0x0000000000487805 */ /* 0x000fc4000001ff00 */
[----:B--2---:R-:W-:Y:S02]  /*0930*/  CS2R R64, SRZ ;  /* 0x0000000000407805 */ /* 0x004fe4000001ff00 */
[----:B------:R-:W-:Y:S01]  /*0940*/  MOV R62, RZ ;  /* 0x000000ff003e7202 */ /* 0x000fe20000000f00 */
[----:B------:R0:W5:Y:S01]  /*0950*/  @P2 LDG.E.128 R28, desc[UR6][R68.64] ;  /* 0x00000006441c2981 */ /* 0x000162000c1e1d00 */
[----:B------:R-:W-:Y:S02]  /*0960*/  CS2R R60, SRZ ;  /* 0x00000000003c7805 */ /* 0x000fe4000001ff00 */
[----:B------:R-:W-:Y:S02]  /*0970*/  @P0 MOV R63, RZ ;  /* 0x000000ff003f0202 */ /* 0x000fe40000000f00 */
[----:B------:R-:W-:Y:S02]  /*0980*/  @P1 MOV R67, RZ ;  /* 0x000000ff00431202 */ /* 0x000fe40000000f00 */
[----:B------:R-:W-:-:S02]  /*0990*/  @P2 MOV R71, RZ ;  /* 0x000000ff00472202 */ /* 0x000fc40000000f00 */
        /* <DEDUP_REMOVED lines=22> */
[----:B------:R-:W-:Y:S01]  /*0b00*/  CS2R R60, SRZ ;  /* 0x00000000003c7805 */ /* 0x000fe2000001ff00 */
[----:B------:R-:W-:Y:S06]  /*0b10*/  BRA `(.L_x_16598) ;  /* 0x00000008003c7947 */ /* 0x000fec0003800000 */
.L_x_16596:
        /* <DEDUP_REMOVED lines=28> */
[----:B------:R-:W3:Y:S01]  /*0ce0*/  LDC.64 R96, c[0x0][0x3d8] ;  /* 0x0000f600ff607b82 */ /* 0x000ee20000000a00 */
[----:B------:R-:W-:Y:S01]  /*0cf0*/  @P0 LOP3.LUT R3, R3, 0x20, RZ, 0xfc, !PT ;  /* 0x0000002003030812 */ /* 0x000fe200078efcff */
[----:B------:R0:W5:Y:S06]  /*0d00*/  @P0 LD.E.128 R60, desc[UR6][R4.64] ;  /* 0x00000006043c0980 */ /* 0x00016c000c101d00 */
[----:B------:R-:W3:Y:S01]  /*0d10*/  @P3 LDC.64 R98, c[0x0][0x440] ;  /* 0x00011000ff623b82 */ /* 0x000ee20000000a00 */
        /* <DEDUP_REMOVED lines=43> */
.L_x_16599:
        /* <DEDUP_REMOVED lines=12> */
[----:B-1----:R-:W-:-:S07]  /*1090*/  @P0 IMAD.WIDE.U32 R48, R3, 0x10, R8 ;  /* 0x0000001003300825 */ /* 0x002fce00078e0008 */
[----:B------:R-:W1:Y:S01]  /*10a0*/  LDC.64 R92, c[0x0][0x3d8] ;  /* 0x0000f600ff5c7b82 */ /* 0x000e620000000a00 */
[C---:B--2---:R-:W-:Y:S01]  /*10b0*/  @P0 IMAD.WIDE.U32 R44, R3.reuse, 0x10, R6 ;  /* 0x00000010032c0825 */ /* 0x044fe200078e0006 */
[----:B------:R-:W-:-:S06]  /*10c0*/  @P0 LOP3.LUT R3, R3, 0x20, RZ, 0xfc, !PT ;  /* 0x0000002003030812 */ /* 0x000fcc00078efcff */
[----:B------:R-:W2:Y:S01]  /*10d0*/  LDC.64 R94, c[0x0][0x3d0] ;  /* 0x0000f400ff5e7b82 */ /* 0x000ea20000000a00 */
[----:B---3--:R-:W-:-:S07]  /*10e0*/  @P1 IMAD.WIDE.U32 R52, R3, 0x10, R52 ;  /* 0x0000001003341825 */ /* 0x008fce00078e0034 */
[----:B------:R-:W3:Y:S01]  /*10f0*/  LDC.64 R98, c[0x0][0x3d8] ;  /* 0x0000f600ff627b82 */ /* 0x000ee20000000a00 */
[----:B0-----:R-:W-:-:S07]  /*1100*/  @P1 IMAD.WIDE.U32 R56, R3, 0x10, R56 ;  /* 0x0000001003381825 */ /* 0x001fce00078e0038 */
[----:B------:R-:W0:Y:S01]  /*1110*/  LDC.64 R100, c[0x0][0x3d0] ;  /* 0x0000f400ff647b82 */ /* 0x000e220000000a00 */
[C---:B-1----:R-:W-:Y:S01]  /*1120*/  @P1 IMAD.WIDE.U32 R92, R3.reuse, 0x10, R92 ;  /* 0x00000010035c1825 */ /* 0x042fe200078e005c */
[----:B------:R-:W-:-:S06]  /*1130*/  @P1 IADD3 R3, PT, PT, R3, 0x20, RZ ;  /* 0x0000002003031810 */ /* 0x000fcc0007ffe0ff */
[----:B------:R-:W1:Y:S01]  /*1140*/  LDC.64 R104, c[0x0][0x3d8] ;  /* 0x0000f600ff687b82 */ /* 0x000e620000000a00 */
[C---:B--2---:R-:W-:Y:S01]  /*1150*/  @P2 IMAD.WIDE.U32 R94, R3.reuse, 0x10, R94 ;  /* 0x00000010035e2825 */ /* 0x044fe200078e005e */
[----:B------:R-:W5:Y:S04]  /*1160*/  @P1 LDG.E.128 R24, desc[UR6][R92.64] ;  /* 0x000000065c181981 */ /* 0x000f68000c1e1d00 */
[----:B------:R-:W5:Y:S02]  /*1170*/  @P2 LDG.E.128 R28, desc[UR6][R94.64] ;  /* 0x000000065e1c2981 */ /* 0x000f64000c1e1d00 */
[----:B------:R-:W2:Y:S01]  /*1180*/  @P2 LDC.64 R96, c[0x0][0x438] ;  /* 0x00010e00ff602b82 */ /* 0x000ea20000000a00 */
[----:B---3--:R-:W-:-:S04]  /*1190*/  @P2 IMAD.WIDE.U32 R98, R3, 0x10, R98 ;  /* 0x0000001003622825 */ /* 0x008fc800078e0062 */
[----:B------:R-:W-:Y:S01]  /*11a0*/  HFMA2 R46, -RZ, RZ, 0, 0 ;  /* 0x00000000ff2e7431 */ /* 0x000fe200000001ff */
[----:B------:R3:W5:Y:S04]  /*11b0*/  @P0 LD.E.128 R60, desc[UR6][R44.64] ;  /* 0x000000062c3c0980 */ /* 0x000768000c101d00 */
[----:B------:R-:W5:Y:S01]  /*11c0*/  @P2 LDG.E.128 R32, desc[UR6][R98.64] ;  /* 0x0000000662202981 */ /* 0x000f62000c1e1d00 */
[----:B------:R-:W4:Y:S01]  /*11d0*/  @P3 LDC.64 R102, c[0x0][0x438] ;  /* 0x00010e00ff663b82 */ /* 0x000f220000000a00 */
[----:B------:R-:W-:Y:S01]  /*11e0*/  HFMA2 R54, -RZ, RZ, 0, 0 ;  /* 0x00000000ff367431 */ /* 0x000fe200000001ff */
[----:B------:R-:W-:Y:S01]  /*11f0*/  MOV R50, RZ ;  /* 0x000000ff00327202 */ /* 0x000fe20000000f00 */
[----:B------:R3:W5:Y:S01]  /*1200*/  @P0 LDG.E.128 R16, desc[UR6][R48.64] ;  /* 0x0000000630100981 */ /* 0x000762000c1e1d00 */
[----:B------:R-:W-:-:S02]  /*1210*/  MOV R58, RZ ;  /* 0x000000ff003a7202 */ /* 0x000fc40000000f00 */
[----:B------:R-:W-:Y:S02]  /*1220*/  @P4 CS2R R90, SRZ ;  /* 0x00000000005a4805 */ /* 0x000fe4000001ff00 */
[----:B------:R-:W-:Y:S01]  /*1230*/  @P0 MOV R59, RZ ;  /* 0x000000ff003b0202 */ /* 0x000fe20000000f00 */
[----:B------:R3:W5:Y:S01]  /*1240*/  @P1 LDG.E.128 R20, desc[UR6][R52.64] ;  /* 0x0000000634141981 */ /* 0x000762000c1e1d00 */
[----:B------:R-:W3:Y:S01]  /*1250*/  LDC.64 R8, c[0x0][0x3d8] ;  /* 0x0000f600ff087b82 */ /* 0x000ee20000000a00 */
[----:B------:R-:W-:Y:S02]  /*1260*/  @P1 MOV R55, RZ ;  /* 0x000000ff00371202 */ /* 0x000fe40000000f00 */
[----:B------:R-:W-:Y:S01]  /*1270*/  @P4 CS2R R88, SRZ ;  /* 0x0000000000584805 */ /* 0x000fe2000001ff00 */
[----:B------:R3:W5:Y:S04]  /*1280*/  @P1 LD.E.128 R64, desc[UR6][R56.64] ;  /* 0x0000000638401980 */ /* 0x000768000c101d00 */
[----:B------:R-:W3:Y:S01]  /*1290*/  LDC.64 R4, c[0x0][0x3d0] ;  /* 0x0000f400ff047b82 */ /* 0x000ee20000000a00 */
[C---:B--2---:R-:W-:Y:S01]  /*12a0*/  @P2 IMAD.WIDE.U32 R96, R3.reuse, 0x10, R96 ;  /* 0x0000001003602825 */ /* 0x044fe200078e0060 */
[----:B------:R-:W-:-:S04]  /*12b0*/  @P2 IADD3 R3, PT, PT, R3, 0x20, RZ ;  /* 0x0000002003032810 */ /* 0x000fc80007ffe0ff */
[----:B------:R2:W5:Y:S01]  /*12c0*/  @P2 LD.E.128 R68, desc[UR6][R96.64] ;  /* 0x0000000660442980 */ /* 0x000562000c101d00 */
[C---:B0-----:R-:W-:Y:S01]  /*12d0*/  @P3 IMAD.WIDE.U32 R100, R3.reuse, 0x10, R100 ;  /* 0x0000001003643825 */ /* 0x041fe200078e0064 */
[----:B------:R-:W0:Y:S03]  /*12e0*/  @P4 LDC.64 R6, c[0x0][0x438] ;  /* 0x00010e00ff064b82 */ /* 0x000e260000000a00 */
[C---:B----4-:R-:W-:Y:S01]  /*12f0*/  @P3 IMAD.WIDE.U32 R102, R3.reuse, 0x10, R102 ;  /* 0x0000001003663825 */ /* 0x050fe200078e0066 */
[----:B------:R2:W5:Y:S03]  /*1300*/  @P3 LDG.E.128 R36, desc[UR6][R100.64] ;  /* 0x0000000664243981 */ /* 0x000566000c1e1d00 */
[C---:B-1----:R-:W-:Y:S01]  /*1310*/  @P3 IMAD.WIDE.U32 R104, R3.reuse, 0x10, R104 ;  /* 0x0000001003683825 */ /* 0x042fe200078e0068 */
[----:B------:R-:W-:Y:S01]  /*1320*/  @P3 IADD3 R3, PT, PT, R3, 0x20, RZ ;  /* 0x0000002003033810 */ /* 0x000fe20007ffe0ff */
[----:B------:R2:W5:Y:S04]  /*1330*/  @P3 LD.E.128 R72, desc[UR6][R102.64] ;  /* 0x0000000666483980 */ /* 0x000568000c101d00 */
[C---:B---3--:R-:W-:Y:S01]  /*1340*/  @P4 IMAD.WIDE.U32 R8, R3.reuse, 0x10, R8 ;  /* 0x0000001003084825 */ /* 0x048fe200078e0008 */
[----:B------:R2:W5:Y:S03]  /*1350*/  @P3 LDG.E.128 R40, desc[UR6][R104.64] ;  /* 0x0000000668283981 */ /* 0x000566000c1e1d00 */
[C---:B------:R-:W-:Y:S01]  /*1360*/  @P4 IMAD.WIDE.U32 R4, R3.reuse, 0x10, R4 ;  /* 0x0000001003044825 */ /* 0x040fe200078e0004 */
[----:B------:R2:W5:Y:S04]  /*1370*/  @P4 LDG.E.128 R76, desc[UR6][R8.64] ;  /* 0x00000006084c4981 */ /* 0x000568000c1e1d00 */
[----:B------:R2:W5:Y:S01]  /*1380*/  @P4 LDG.E.128 R80, desc[UR6][R4.64] ;  /* 0x0000000604504981 */ /* 0x000562000c1e1d00 */
[----:B0-----:R-:W-:-:S05]  /*1390*/  @P4 IMAD.WIDE.U32 R6, R3, 0x10, R6 ;  /* 0x0000001003064825 */ /* 0x001fca00078e0006 */
[----:B------:R2:W5:Y:S01]  /*13a0*/  @P4 LD.E.128 R84, desc[UR6][R6.64] ;  /* 0x0000000606544980 */ /* 0x000562000c101d00 */
[----:B------:R-:W-:Y:S02]  /*13b0*/  CS2R R44, SRZ ;  /* 0x00000000002c7805 */ /* 0x000fe4000001ff00 */
[----:B------:R-:W-:Y:S02]  /*13c0*/  CS2R R48, SRZ ;  /* 0x0000000000307805 */ /* 0x000fe4000001ff00 */
[----:B------:R-:W-:Y:S02]  /*13d0*/  CS2R R52, SRZ ;  /* 0x0000000000347805 */ /* 0x000fe4000001ff00 */
[----:B------:R-:W-:Y:S02]  /*13e0*/  CS2R R56, SRZ ;  /* 0x0000000000387805 */ /* 0x000fe4000001ff00 */
[----:B------:R-:W-:Y:S02]  /*13f0*/  @P2 MOV R51, RZ ;  /* 0x000000ff00332202 */ /* 0x000fe40000000f00 */
[----:B--2---:R-:W-:-:S07]  /*1400*/  @P3 MOV R47, RZ ;  /* 0x000000ff002f3202 */ /* 0x004fce0000000f00 */
.L_x_16598:
[----:B------:R-:W-:Y:S05]  /*1410*/  BSYNC.RECONVERGENT B0 ;  /* 0x0000000000007941 */ /* 0x000fea0003800200 */
.L_x_16595:
[----:B------:R-:W0:Y:S01]  /*1420*/  S2UR UR4, SR_CTAID.X ;  /* 0x00000000000479c3 */ /* 0x000e220000002500 */
[----:B------:R-:W1:Y:S01]  /*1430*/  LDCU UR5, c[0x0][0x384] ;  /* 0x00007080ff0577ac */ /* 0x000e620008000800 */
[----:B------:R-:W-:Y:S01]  /*1440*/  SHF.R.U32.HI R2, RZ, 0x5, R2 ;  /* 0x00000005ff027819 */ /* 0x000fe20000011602 */
[----:B0-----:R-:W-:-:S06]  /*1450*/  USHF.L.U32 UR4, UR4, 0x2, URZ ;  /* 0x0000000204047899 */ /* 0x001fcc00080006ff */
[----:B------:R-:W-:-:S04]  /*1460*/  LOP3.LUT R2, R2, UR4, RZ, 0xfc, !PT ;  /* 0x0000000402027c12 */ /* 0x000fc8000f8efcff */
[----:B-1----:R-:W-:-:S13]  /*1470*/  ISETP.GE.AND P1, PT, R2, UR5, PT ;  /* 0x0000000502007c0c */ /* 0x002fda000bf26270 */
[----:B------:R-:W-:Y:S05]  /*1480*/  @P1 EXIT ;  /* 0x000000000000194d */ /* 0x000fea0003800000 */
[----:B------:R-:W0:Y:S01]  /*1490*/  LDCU UR12, c[0x0][0x388] ;  /* 0x00007100ff0c77ac */ /* 0x000e220008000800 */
[----:B------:R-:W1:Y:S01]  /*14a0*/  LDCU.U8 UR10, c[0x0][0x410] ;  /* 0x00008200ff0a77ac */ /* 0x000e620008000000 */
[----:B------:R-:W2:Y:S01]  /*14b0*/  LDCU UR11, c[0x0][0x448] ;  /* 0x00008900ff0b77ac */ /* 0x000ea20008000800 */
[----:B------:R-:W3:Y:S01]  /*14c0*/  LDCU.64 UR4, c[0x0][0x398] ;  /* 0x00007300ff0477ac */ /* 0x000ee20008000a00 */
[----:B------:R-:W4:Y:S02]  /*14d0*/  LDCU.64 UR8, c[0x0][0x3a0] ;  /* 0x00007400ff0877ac */ /* 0x000f240008000a00 */
.L_x_16641:
[----:B0-----:R-:W-:Y:S01]  /*14e0*/  IMAD R3, R2, UR12, RZ ;  /* 0x0000000c02037c24 */ /* 0x001fe2000f8e02ff */
        /* <DEDUP_REMOVED lines=11> */
[----:B------:R-:W3:Y:S08]  /*15a0*/  @P0 LDC.64 R4, c[0x0][0x398] ;  /* 0x0000e600ff040b82 */ /* 0x000ef00000000a00 */
[----:B------:R-:W4:Y:S01]  /*15b0*/  @P1 LDC.64 R6, c[0x0][0x3a0] ;  /* 0x0000e800ff061b82 */ /* 0x000f220000000a00 */
[----:B0-----:R-:W-:-:S06]  /*15c0*/  IMAD.WIDE.U32 R108, R145, 0x10, R108 ;  /* 0x00000010916c7825 */ /* 0x001fcc00078e006c */
[----:B------:R-:W5:Y:S01]  /*15d0*/  LDG.E.128 R108, desc[UR6][R108.64] ;  /* 0x000000066c6c7981 */ /* 0x000f62000c1e1d00 */
[----:B---3--:R-:W-:-:S05]  /*15e0*/  @P0 IMAD.WIDE.U32 R4, R145, 0x10, R4 ;  /* 0x0000001091040825 */ /* 0x008fca00078e0004 */
        /* <DEDUP_REMOVED lines=19> */
.L_x_16603:
[----:B-----5:R-:W-:Y:S02]  /*1720*/  HADD2.F32 R3, -RZ, R108.H0_H0 ;  /* 0x2000006cff037230 */ /* 0x020fe40000004100 */
[----:B------:R-:W-:Y:S02]  /*1730*/  HADD2.F32 R7, -RZ, R110.H0_H0 ;  /* 0x2000006eff077230 */ /* 0x000fe40000004100 */
[----:B------:R-:W-:Y:S02]  /*1740*/  HADD2.F32 R108, -RZ, R108.H1_H1 ;  /* 0x3000006cff6c7230 */ /* 0x000fe40000004100 */
[----:B------:R-:W-:Y:S01]  /*1750*/  FADD.FTZ R104, R96, R3 ;  /* 0x0000000360687221 */ /* 0x000fe20000010000 */
[----:B------:R-:W-:Y:S02]  /*1760*/  HADD2.F32 R110, -RZ, R110.H1_H1 ;  /* 0x3000006eff6e7230 */ /* 0x000fe40000004100 */
[--C-:B------:R-:W-:Y:S02]  /*1770*/  HADD2.F32 R5, -RZ, R109.reuse.H0_H0 ;  /* 0x2000006dff057230 */ /* 0x100fe40000004100 */
[----:B------:R-:W-:Y:S01]  /*1780*/  FADD.FTZ R105, R97, R108 ;  /* 0x0000006c61697221 */ /* 0x000fe20000010000 */
[----:B------:R-:W-:-:S02]  /*1790*/  HADD2.F32 R4, -RZ, R109.H1_H1 ;  /* 0x3000006dff047230 */ /* 0x000fc40000004100 */
[----:B------:R-:W-:Y:S01]  /*17a0*/  FADD.FTZ R109, R101, R110 ;  /* 0x0000006e656d7221 */ /* 0x000fe20000010000 */
[--C-:B------:R-:W-:Y:S02]  /*17b0*/  HADD2.F32 R9, -RZ, R111.reuse.H0_H0 ;  /* 0x2000006fff097230 */ /* 0x100fe40000004100 */
[----:B------:R-:W-:Y:S01]  /*17c0*/  FADD.FTZ R106, R98, R5 ;  /* 0x00000005626a7221 */ /* 0x000fe20000010000 */
[----:B------:R-:W-:Y:S02]  /*17d0*/  HADD2.F32 R6, -RZ, R111.H1_H1 ;  /* 0x3000006fff067230 */ /* 0x000fe40000004100 */
[----:B------:R-:W-:Y:S01]  /*17e0*/  FADD.FTZ R107, R99, R4 ;  /* 0x00000004636b7221 */ /* 0x000fe20000010000 */
[----:B------:R-:W-:Y:S01]  /*17f0*/  FADD.FTZ R108, R100, R7 ;  /* 0x00000007646c7221 */ /* 0x000fe20000010000 */
[----:B------:R-:W-:Y:S01]  /*1800*/  FADD.FTZ R110, R102, R9 ;  /* 0x00000009666e7221 */ /* 0x000fe20000010000 */
[----:B------:R-:W-:Y:S01]  /*1810*/  FADD.FTZ R111, R103, R6 ;  /* 0x00000006676f7221 */ /* 0x000fe20000010000 */
[----:B------:R-:W-:Y:S06]  /*1820*/  BRA `(.L_x_16604) ;  /* 0x0000000000f07947 */ /* 0x000fec0003800000 */
.L_x_16602:
[----:B------:R-:W-:-:S04]  /*1830*/  UISETP.NE.U32.AND UP0, UPT, UR8, URZ, UPT ;  /* 0x000000ff0800728c */ /* 0x000fc8000bf05070 */
[----:B------:R-:W-:-:S09]  /*1840*/  UISETP.NE.AND.EX UP0, UPT, UR9, URZ, UPT, UP0 ;  /* 0x000000ff0900728c */ /* 0x000fd2000bf05300 */
[----:B------:R-:W-:Y:S05]  /*1850*/  BRA.U UP0, `(.L_x_16605) ;  /* 0x0000000100647547 */ /* 0x000fea000b800000 */
[--C-:B-----5:R-:W-:Y:S02]  /*1860*/  HADD2.F32 R3, -RZ, R108.reuse.H0_H0 ;  /* 0x2000006cff037230 */ /* 0x120fe40000004100 */
[----:B------:R-:W-:Y:S02]  /*1870*/  HADD2.F32 R108, -RZ, R108.H1_H1 ;  /* 0x3000006cff6c7230 */ /* 0x000fe40000004100 */
[----:B------:R-:W-:Y:S02]  /*1880*/  HADD2.F32 R105, -RZ, R92.H1_H1 ;  /* 0x3000005cff697230 */ /* 0x000fe40000004100 */
[--C-:B------:R-:W-:Y:S02]  /*1890*/  HADD2.F32 R5, -RZ, R109.reuse.H0_H0 ;  /* 0x2000006dff057230 */ /* 0x100fe40000004100 */
[----:B------:R-:W-:Y:S02]  /*18a0*/  HADD2.F32 R4, -RZ, R109.H1_H1 ;  /* 0x3000006dff047230 */ /* 0x000fe40000004100 */
[----:B------:R-:W-:Y:S01]  /*18b0*/  FADD.FTZ R105, R108, R105 ;  /* 0x000000696c697221 */ /* 0x000fe20000010000 */
[----:B------:R-:W-:-:S02]  /*18c0*/  HADD2.F32 R7, -RZ, R110.H0_H0 ;  /* 0x2000006eff077230 */ /* 0x000fc40000004100 */
[----:B------:R-:W-:Y:S02]  /*18d0*/  HADD2.F32 R6, -RZ, R110.H1_H1 ;  /* 0x3000006eff067230 */ /* 0x000fe40000004100 */
[--C-:B------:R-:W-:Y:S02]  /*18e0*/  HADD2.F32 R9, -RZ, R111.reuse.H0_H0 ;  /* 0x2000006fff097230 */ /* 0x100fe40000004100 */
[----:B------:R-:W-:Y:S02]  /*18f0*/  HADD2.F32 R8, -RZ, R111.H1_H1 ;  /* 0x3000006fff087230 */ /* 0x000fe40000004100 */
[----:B------:R-:W-:Y:S02]  /*1900*/  HADD2.F32 R104, -RZ, R92.H0_H0 ;  /* 0x2000005cff687230 */ /* 0x000fe40000004100 */
[--C-:B------:R-:W-:Y:S02]  /*1910*/  HADD2.F32 R106, -RZ, R93.reuse.H0_H0 ;  /* 0x2000005dff6a7230 */ /* 0x100fe40000004100 */
        /* <DEDUP_REMOVED lines=10> */
[----:B------:R-:W-:Y:S02]  /*19c0*/  FADD.FTZ R110, R9, R110 ;  /* 0x0000006e096e7221 */ /* 0x000fe40000010000 */
[----:B------:R-:W-:Y:S01]  /*19d0*/  FADD.FTZ R111, R8, R111 ;  /* 0x0000006f086f7221 */ /* 0x000fe20000010000 */
[----:B------:R-:W-:Y:S06]  /*19e0*/  BRA `(.L_x_16604) ;  /* 0x0000000000807947 */ /* 0x000fec0003800000 */
.L_x_16605:
[--C-:B-----5:R-:W-:Y:S02]  /*19f0*/  HADD2.F32 R3, -RZ, R108.reuse.H0_H0 ;  /* 0x2000006cff037230 */ /* 0x120fe40000004100 */
[----:B------:R-:W-:Y:S02]  /*1a00*/  HADD2.F32 R108, -RZ, R108.H1_H1 ;  /* 0x3000006cff6c7230 */ /* 0x000fe40000004100 */
[----:B------:R-:W-:Y:S02]  /*1a10*/  HADD2.F32 R6, -RZ, R109.H0_H0 ;  /* 0x2000006dff067230 */ /* 0x000fe40000004100 */
[--C-:B------:R-:W-:Y:S02]  /*1a20*/  HADD2.F32 R4, -RZ, R92.reuse.H0_H0 ;  /* 0x2000005cff047230 */ /* 0x100fe40000004100 */
[----:B------:R-:W-:Y:S02]  /*1a30*/  HADD2.F32 R5, -RZ, R92.H1_H1 ;  /* 0x3000005cff057230 */ /* 0x000fe40000004100 */
        /* <DEDUP_REMOVED lines=15> */
[----:B------:R-:W-:Y:S02]  /*1b30*/  HADD2.F32 R5, -RZ, R94.H0_H0 ;  /* 0x2000005eff057230 */ /* 0x000fe40000004100 */
[----:B------:R-:W-:-:S02]  /*1b40*/  HADD2.F32 R11, -RZ, R95.H0_H0 ;  /* 0x2000005fff0b7230 */ /* 0x000fc40000004100 */
[----:B------:R-:W-:Y:S01]  /*1b50*/  FADD.FTZ R4, R109, R4 ;  /* 0x000000046d047221 */ /* 0x000fe20000010000 */
[----:B------:R-:W-:Y:S02]  /*1b60*/  HADD2.F32 R6, -RZ, R95.H1_H1 ;  /* 0x3000005fff067230 */ /* 0x000fe40000004100 */
[----:B------:R-:W-:Y:S01]  /*1b70*/  FADD.FTZ R5, R8, R5 ;  /* 0x0000000508057221 */ /* 0x000fe20000010000 */
[----:B------:R-:W-:Y:S01]  /*1b80*/  FADD.FTZ R109, R101, R110 ;  /* 0x0000006e656d7221 */ /* 0x000fe20000010000 */
[----:B------:R-:W-:Y:S01]  /*1b90*/  FADD.FTZ R11, R10, R11 ;  /* 0x0000000b0a0b7221 */ /* 0x000fe20000010000 */
[----:B------:R-:W-:Y:S01]  /*1ba0*/  FADD.FTZ R107, R99, R4 ;  /* 0x00000004636b7221 */ /* 0x000fe20000010000 */
[----:B------:R-:W-:Y:S01]  /*1bb0*/  FADD.FTZ R6, R111, R6 ;  /* 0x000000066f067221 */ /* 0x000fe20000010000 */
[----:B------:R-:W-:Y:S01]  /*1bc0*/  FADD.FTZ R108, R100, R5 ;  /* 0x00000005646c7221 */ /* 0x000fe20000010000 */
[----:B------:R-:W-:Y:S02]  /*1bd0*/  FADD.FTZ R110, R102, R11 ;  /* 0x0000000b666e7221 */ /* 0x000fe40000010000 */
[----:B------:R-:W-:-:S07]  /*1be0*/  FADD.FTZ R111, R103, R6 ;  /* 0x00000006676f7221 */ /* 0x000fce0000010000 */
.L_x_16604:
[----:B------:R-:W0:Y:S01]  /*1bf0*/  LDC.64 R4, c[0x0][0x3a8] ;  /* 0x0000ea00ff047b82 */ /* 0x000e220000000a00 */
[C---:B------:R-:W-:Y:S01]  /*1c00*/  IADD3 R3, PT, PT, R145.reuse, 0x20, RZ ;  /* 0x0000002091037810 */ /* 0x040fe20007ffe0ff */
[----:B0-----:R-:W-:-:S05]  /*1c10*/  IMAD.WIDE.U32 R4, R145, 0x20, R4 ;  /* 0x0000002091047825 */ /* 0x001fca00078e0004 */
[----:B------:R0:W-:Y:S04]  /*1c20*/  STG.E.128 desc[UR6][R4.64], R104 ;  /* 0x0000006804007986 */ /* 0x0001e8000c101d06 */
[----:B------:R0:W-:Y:S02]  /*1c30*/  STG.E.128 desc[UR6][R4.64+0x10], R108 ;  /* 0x0000106c04007986 */ /* 0x0001e4000c101d06 */
.L_x_16601:
[----:B-1234-:R-:W-:Y:S05]  /*1c40*/  BSYNC.RECONVERGENT B0 ;  /* 0x0000000000007941 */ /* 0x01efea0003800200 */
.L_x_16600:
        /* <DEDUP_REMOVED lines=20> */
[--C-:B0----5:R-:W-:Y:S02]  /*1d90*/  HADD2.F32 R4, -RZ, R116.reuse.H0_H0 ;  /* 0x20000074ff047230 */ /* 0x121fe40000004100 */
[----:B------:R-:W-:Y:S02]  /*1da0*/  HADD2.F32 R116, -RZ, R116.H1_H1 ;  /* 0x30000074ff747230 */ /* 0x000fe40000004100 */
[--C-:B------:R-:W-:Y:S02]  /*1db0*/  HADD2.F32 R7, -RZ, R92.reuse.H1_H1 ;  /* 0x3000005cff077230 */ /* 0x100fe40000004100 */
        /* <DEDUP_REMOVED lines=8> */
[----:B------:R-:W-:Y:S02]  /*1e40*/  HADD2.F32 R10, -RZ, R119.H0_H0 ;  /* 0x20000077ff0a7230 */ /* 0x000fe40000004100 */
[----:B------:R-:W-:Y:S01]  /*1e50*/  FADD.FTZ R112, R96, R5 ;  /* 0x0000000560707221 */ /* 0x000fe20000010000 */
[----:B------:R-:W-:Y:S02]  /*1e60*/  HADD2.F32 R11, -RZ, R94.H1_H1 ;  /* 0x3000005eff0b7230 */ /* 0x000fe40000004100 */
[----:B------:R-:W-:Y:S01]  /*1e70*/  FADD.FTZ R114, R98, R7 ;  /* 0x0000000762727221 */ /* 0x000fe20000010000 */
[----:B------:R-:W-:-:S02]  /*1e80*/  HADD2.F32 R117, -RZ, R117.H1_H1 ;  /* 0x30000075ff757230 */ /* 0x000fc40000004100 */
[----:B------:R-:W-:Y:S02]  /*1e90*/  HADD2.F32 R119, -RZ, R119.H1_H1 ;  /* 0x30000077ff777230 */ /* 0x000fe40000004100 */
[----:B------:R-:W-:Y:S01]  /*1ea0*/  FADD.FTZ R118, R11, R118 ;  /* 0x000000760b767221 */ /* 0x000fe20000010000 */
[----:B------:R-:W-:Y:S02]  /*1eb0*/  HADD2.F32 R4, -RZ, R93.H1_H1 ;  /* 0x3000005dff047230 */ /* 0x000fe40000004100 */
[----:B------:R-:W-:Y:S02]  /*1ec0*/  HADD2.F32 R9, -RZ, R94.H0_H0 ;  /* 0x2000005eff097230 */ /* 0x000fe40000004100 */
[--C-:B------:R-:W-:Y:S02]  /*1ed0*/  HADD2.F32 R113, -RZ, R95.reuse.H0_H0 ;  /* 0x2000005fff717230 */ /* 0x100fe40000004100 */
[----:B------:R-:W-:Y:S01]  /*1ee0*/  FADD.FTZ R4, R4, R117 ;  /* 0x0000007504047221 */ /* 0x000fe20000010000 */
[----:B------:R-:W-:-:S02]  /*1ef0*/  HADD2.F32 R6, -RZ, R95.H1_H1 ;  /* 0x3000005fff067230 */ /* 0x000fc40000004100 */
        /* <DEDUP_REMOVED lines=10> */
.L_x_16609:
[--C-:B-----5:R-:W-:Y:S02]  /*1fa0*/  HADD2.F32 R112, -RZ, R116.reuse.H0_H0 ;  /* 0x20000074ff707230 */ /* 0x120fe40000004100 */
[----:B------:R-:W-:Y:S02]  /*1fb0*/  HADD2.F32 R113, -RZ, R116.H1_H1 ;  /* 0x30000074ff717230 */ /* 0x000fe40000004100 */
[----:B------:R-:W-:Y:S02]  /*1fc0*/  HADD2.F32 R114, -RZ, R117.H0_H0 ;  /* 0x20000075ff727230 */ /* 0x000fe40000004100 */
[--C-:B0-----:R-:W-:Y:S02]  /*1fd0*/  HADD2.F32 R5, -RZ, R92.reuse.H0_H0 ;  /* 0x2000005cff057230 */ /* 0x101fe40000004100 */
[----:B------:R-:W-:Y:S02]  /*1fe0*/  HADD2.F32 R4, -RZ, R92.H1_H1 ;  /* 0x3000005cff047230 */ /* 0x000fe40000004100 */
[----:B------:R-:W-:-:S02]  /*1ff0*/  HADD2.F32 R7, -RZ, R93.H0_H0 ;  /* 0x2000005dff077230 */ /* 0x000fc40000004100 */
[----:B------:R-:W-:Y:S01]  /*2000*/  FADD.FTZ R112, R5, R112 ;  /* 0x0000007005707221 */ /* 0x000fe20000010000 */
[----:B------:R-:W-:Y:S02]  /*2010*/  HADD2.F32 R115, -RZ, R117.H1_H1 ;  /* 0x30000075ff737230 */ /* 0x000fe40000004100 */
[----:B------:R-:W-:Y:S01]  /*2020*/  FADD.FTZ R113, R4, R113 ;  /* 0x0000007104717221 */ /* 0x000fe20000010000 */
[--C-:B------:R-:W-:Y:S02]  /*2030*/  HADD2.F32 R116, -RZ, R118.reuse.H0_H0 ;  /* 0x20000076ff747230 */ /* 0x100fe40000004100 */
[----:B------:R-:W-:Y:S01]  /*2040*/  FADD.FTZ R114, R7, R114 ;  /* 0x0000007207727221 */ /* 0x000fe20000010000 */
[----:B------:R-:W-:Y:S02]  /*2050*/  HADD2.F32 R117, -RZ, R118.H1_H1 ;  /* 0x30000076ff757230 */ /* 0x000fe40000004100 */
[--C-:B------:R-:W-:Y:S02]  /*2060*/  HADD2.F32 R118, -RZ, R119.reuse.H0_H0 ;  /* 0x20000077ff767230 */ /* 0x100fe40000004100 */
[----:B------:R-:W-:-:S02]  /*2070*/  HADD2.F32 R119, -RZ, R119.H1_H1 ;  /* 0x30000077ff777230 */ /* 0x000fc40000004100 */
        /* <DEDUP_REMOVED lines=11> */
.L_x_16608:
[----:B------:R-:W-:Y:S05]  /*2130*/  @!P1 BRA `(.L_x_16611) ;  /* 0x0000000000449947 */ /* 0x000fea0003800000 */
[----:B0----5:R-:W-:Y:S02]  /*2140*/  HADD2.F32 R5, -RZ, R116.H0_H0 ;  /* 0x20000074ff057230 */ /* 0x021fe40000004100 */
        /* <DEDUP_REMOVED lines=16> */
.L_x_16611:
        /* <DEDUP_REMOVED lines=8> */
.L_x_16610:
[----:B0-----:R-:W0:Y:S02]  /*22d0*/  LDC.64 R4, c[0x0][0x3a8] ;  /* 0x0000ea00ff047b82 */ /* 0x001e240000000a00 */
[C---:B0-----:R-:W-:Y:S01]  /*22e0*/  IMAD.WIDE.U32 R4, R3.reuse, 0x20, R4 ;  /* 0x0000002003047825 */ /* 0x041fe200078e0004 */
[----:B------:R-:W-:-:S04]  /*22f0*/  IADD3 R3, PT, PT, R3, 0x20, RZ ;  /* 0x0000002003037810 */ /* 0x000fc80007ffe0ff */
[----:B------:R0:W-:Y:S04]  /*2300*/  STG.E.128 desc[UR6][R4.64], R112 ;  /* 0x0000007004007986 */ /* 0x0001e8000c101d06 */
[----:B------:R0:W-:Y:S02]  /*2310*/  STG.E.128 desc[UR6][R4.64+0x10], R116 ;  /* 0x0000107404007986 */ /* 0x0001e4000c101d06 */
.L_x_16607:
[----:B------:R-:W-:Y:S05]  /*2320*/  BSYNC.RECONVERGENT B0 ;  /* 0x0000000000007941 */ /* 0x000fea0003800200 */
.L_x_16606:
        /* <DEDUP_REMOVED lines=11> */
[----:B0-----:R-:W-:-:S05]  /*23e0*/  IMAD.WIDE.U32 R4, R3, 0x10, R4 ;  /* 0x0000001003047825 */ /* 0x001fca00078e0004 */
[----:B------:R0:W5:Y:S01]  /*23f0*/  LDG.E.128 R124, desc[UR6][R4.64] ;  /* 0x00000006047c7981 */ /* 0x000162000c1e1d00 */
        /* <DEDUP_REMOVED lines=40> */
.L_x_16615:
        /* <DEDUP_REMOVED lines=25> */
.L_x_16614:
        /* <DEDUP_REMOVED lines=18> */
.L_x_16617:
        /* <DEDUP_REMOVED lines=8> */
.L_x_16616:
[----:B0-----:R-:W0:Y:S02]  /*29b0*/  LDC.64 R4, c[0x0][0x3a8] ;  /* 0x0000ea00ff047b82 */ /* 0x001e240000000a00 */
[C---:B0-----:R-:W-:Y:S01]  /*29c0*/  IMAD.WIDE.U32 R4, R3.reuse, 0x20, R4 ;  /* 0x0000002003047825 */ /* 0x041fe200078e0004 */
[----:B------:R-:W-:-:S04]  /*29d0*/  IADD3 R3, PT, PT, R3, 0x20, RZ ;  /* 0x0000002003037810 */ /* 0x000fc80007ffe0ff */
[----:B------:R0:W-:Y:S04]  /*29e0*/  STG.E.128 desc[UR6][R4.64], R120 ;  /* 0x0000007804007986 */ /* 0x0001e8000c101d06 */
[----:B------:R0:W-:Y:S02]  /*29f0*/  STG.E.128 desc[UR6][R4.64+0x10], R124 ;  /* 0x0000107c04007986 */ /* 0x0001e4000c101d06 */
.L_x_16613:
[----:B------:R-:W-:Y:S05]  /*2a00*/  BSYNC.RECONVERGENT B0 ;  /* 0x0000000000007941 */ /* 0x000fea0003800200 */
.L_x_16612:
        /* <DEDUP_REMOVED lines=53> */
.L_x_16621:
        /* <DEDUP_REMOVED lines=25> */
.L_x_16620:
        /* <DEDUP_REMOVED lines=18> */
.L_x_16623:
        /* <DEDUP_REMOVED lines=8> */
.L_x_16622:
[----:B0-----:R-:W0:Y:S02]  /*3090*/  LDC.64 R4, c[0x0][0x3a8] ;  /* 0x0000ea00ff047b82 */ /* 0x001e240000000a00 */
[C---:B0-----:R-:W-:Y:S01]  /*30a0*/  IMAD.WIDE.U32 R4, R3.reuse, 0x20, R4 ;  /* 0x0000002003047825 */ /* 0x041fe200078e0004 */
[----:B------:R-:W-:-:S04]  /*30b0*/  IADD3 R3, PT, PT, R3, 0x20, RZ ;  /* 0x0000002003037810 */ /* 0x000fc80007ffe0ff */
[----:B------:R0:W-:Y:S04]  /*30c0*/  STG.E.128 desc[UR6][R4.64], R128 ;  /* 0x0000008004007986 */ /* 0x0001e8000c101d06 */
[----:B------:R0:W-:Y:S02]  /*30d0*/  STG.E.128 desc[UR6][R4.64+0x10], R132 ;  /* 0x0000108404007986 */ /* 0x0001e4000c101d06 */
.L_x_16619:
[----:B------:R-:W-:Y:S05]  /*30e0*/  BSYNC.RECONVERGENT B0 ;  /* 0x0000000000007941 */ /* 0x000fea0003800200 */
.L_x_16618:
[----:B------:R-:W-:Y:S01]  /*30f0*/  ISETP.GE.U32.AND P1, PT, R0, 0xa0, PT ;  /* 0x000000a00000780c */ /* 0x000fe20003f26070 */
[----:B------:R-:W-:-:S12]  /*3100*/  BSSY.RECONVERGENT B0, `(.L_x_16624) ;  /* 0x000006a000007945 */ /* 0x000fd80003800200 */
[----:B------:R-:W-:Y:S05]  /*3110*/  @!P1 BRA `(.L_x_16625) ;  /* 0x0000000400a09947 */ /* 0x000fea0003800000 */
[----:B------:R-:W-:Y:S01]  /*3120*/  ISETP.NE.U32.AND P0, PT, RZ, UR4, PT ;  /* 0x00000004ff007c0c */ /* 0x000fe2000bf05070 */
[----:B------:R-:W1:Y:S01]  /*3130*/  LDC.64 R140, c[0x0][0x390] ;  /* 0x0000e400ff8c7b82 */ /* 0x000e620000000a00 */
[----:B------:R-:W-:Y:S02]  /*3140*/  ISETP.NE.U32.AND P2, PT, RZ, UR8, PT ;  /* 0x00000008ff007c0c */ /* 0x000fe4000bf45070 */
[----:B------:R-:W-:Y:S02]  /*3150*/  ISETP.NE.AND.EX P0, PT, RZ, UR5, PT, P0 ;  /* 0x00000005ff007c0c */ /* 0x000fe4000bf05300 */
[----:B------:R-:W-:-:S11]  /*3160*/  ISETP.NE.AND.EX P2, PT, RZ, UR9, PT, P2 ;  /* 0x00000009ff007c0c */ /* 0x000fd6000bf45320 */
[----:B0-----:R-:W0:Y:S08]  /*3170*/  @P0 LDC.64 R4, c[0x0][0x398] ;  /* 0x0000e600ff040b82 */ /* 0x001e300000000a00 */
[----:B------:R-:W2:Y:S01]  /*3180*/  @P2 LDC.64 R6, c[0x0][0x3a0] ;  /* 0x0000e800ff062b82 */ /* 0x000ea20000000a00 */
[----:B-1----:R-:W-:-:S06]  /*3190*/  IMAD.WIDE.U32 R140, R3, 0x10, R140 ;  /* 0x00000010038c7825 */ /* 0x002fcc00078e008c */
        /* <DEDUP_REMOVED lines=41> */
.L_x_16627:
        /* <DEDUP_REMOVED lines=25> */
.L_x_16626:
        /* <DEDUP_REMOVED lines=18> */
.L_x_16629:
        /* <DEDUP_REMOVED lines=8> */
.L_x_16628:
[----:B0-----:R-:W0:Y:S02]  /*3760*/  LDC.64 R4, c[0x0][0x3a8] ;  /* 0x0000ea00ff047b82 */ /* 0x001e240000000a00 */
[----:B0-----:R-:W-:-:S05]  /*3770*/  IMAD.WIDE.U32 R4, R3, 0x20, R4 ;  /* 0x0000002003047825 */ /* 0x001fca00078e0004 */
[----:B------:R1:W-:Y:S04]  /*3780*/  STG.E.128 desc[UR6][R4.64], R136 ;  /* 0x0000008804007986 */ /* 0x0003e8000c101d06 */
[----:B------:R1:W-:Y:S02]  /*3790*/  STG.E.128 desc[UR6][R4.64+0x10], R140 ;  /* 0x0000108c04007986 */ /* 0x0003e4000c101d06 */
.L_x_16625:
[----:B------:R-:W-:Y:S05]  /*37a0*/  BSYNC.RECONVERGENT B0 ;  /* 0x0000000000007941 */ /* 0x000fea0003800200 */
.L_x_16624:
[----:B01----:R-:W-:Y:S01]  /*37b0*/  FADD.FTZ R4, RZ, R104 ;  /* 0x00000068ff047221 */ /* 0x003fe20000010000 */
        /* <DEDUP_REMOVED lines=48> */
[----:B------:R-:W-:Y:S01]  /*3ac0*/  P2R R4, PR, RZ, 0x40 ;  /* 0x00000040ff047803 */ /* 0x000fe20000000000 */
        /* <DEDUP_REMOVED lines=103> */
.L_x_16653:
        /* <DEDUP_REMOVED lines=11> */
[----:B0-----:R-:W0:Y:S01]  /*41f0*/  @!P3 LDC.64 R8, c[0x0][0x3c8] ;  /* 0x0000f200ff08bb82 */ /* 0x001e220000000a00 */
[----:B-1----:R-:W-:-:S05]  /*4200*/  @!P3 IMAD.WIDE R6, R2, 0x4, R6 ;  /* 0x000000040206b825 */ /* 0x002fca00078e0206 */
[----:B------:R1:W-:Y:S01]  /*4210*/  @!P3 STG.E desc[UR6][R6.64], R4 ;  /* 0x000000040600b986 */ /* 0x0003e2000c101906 */
[----:B0-----:R-:W-:-:S05]  /*4220*/  @!P3 IMAD.WIDE R8, R2, 0x4, R8 ;  /* 0x000000040208b825 */ /* 0x001fca00078e0208 */
[----:B--2---:R1:W-:Y:S01]  /*4230*/  @!P3 STG.E desc[UR6][R8.64], R144 ;  /* 0x000000900800b986 */ /* 0x0043e2000c101906 */
[----:B------:R-:W-:Y:S05]  /*4240*/  @!P0 BRA `(.L_x_16632) ;  /* 0x00000004003c8947 */ /* 0x000fea0003800000 */
[--C-:B------:R-:W-:Y:S01]  /*4250*/  FADD.FTZ R5, R110, -R3.reuse ;  /* 0x800000036e057221 */ /* 0x100fe20000010000 */
[----:B-----5:R-:W-:Y:S02]  /*4260*/  HADD2.F32 R156, -RZ, R15.H0_H0 ;  /* 0x2000000fff9c7230 */ /* 0x020fe40000004100 */
[----:B-1----:R-:W-:Y:S01]  /*4270*/  FADD.FTZ R9, R111, -R3 ;  /* 0x800000036f097221 */ /* 0x002fe20000010000 */
        /* <DEDUP_REMOVED lines=71> */
[----:B0-----:R-:W-:-:S04]  /*46f0*/  IMAD.WIDE.U32 R150, R145, 0x10, R150 ;  /* 0x0000001091967825 */ /* 0x001fc800078e0096 */
[C---:B-1----:R-:W-:Y:S01]  /*4700*/  IMAD.WIDE.U32 R148, R145.reuse, 0x10, R148 ;  /* 0x0000001091947825 */ /* 0x042fe200078e0094 */
[----:B------:R-:W-:-:S04]  /*4710*/  IADD3 R145, PT, PT, R145, 0x20, RZ ;  /* 0x0000002091917810 */ /* 0x000fc80007ffe0ff */
[----:B------:R0:W-:Y:S04]  /*4720*/  STG.E.128 desc[UR6][R148.64], R4 ;  /* 0x0000000494007986 */ /* 0x0001e8000c101d06 */
[----:B------:R0:W-:Y:S02]  /*4730*/  STG.E.128 desc[UR6][R150.64], R8 ;  /* 0x0000000896007986 */ /* 0x0001e4000c101d06 */
.L_x_16632:
[----:B------:R-:W-:Y:S05]  /*4740*/  BSYNC.RECONVERGENT B0 ;  /* 0x0000000000007941 */ /* 0x000fea0003800200 */
.L_x_16631:
[----:B------:R-:W-:Y:S01]  /*4750*/  ISETP.GE.U32.AND P2, PT, R0, 0x40, PT ;  /* 0x000000400000780c */ /* 0x000fe20003f46070 */
[----:B------:R-:W-:-:S12]  /*4760*/  BSSY.RECONVERGENT B0, `(.L_x_16633) ;  /* 0x0000051000007945 */ /* 0x000fd80003800200 */
[----:B------:R-:W-:Y:S05]  /*4770*/  @!P2 BRA `(.L_x_16634) ;  /* 0x00000004003ca947 */ /* 0x000fea0003800000 */
[--C-:B0-----:R-:W-:Y:S01]  /*4780*/  FADD.FTZ R5, R118, -R3.reuse ;  /* 0x8000000376057221 */ /* 0x101fe20000010000 */
        /* <DEDUP_REMOVED lines=78> */
.L_x_16634:
[----:B------:R-:W-:Y:S05]  /*4c70*/  BSYNC.RECONVERGENT B0 ;  /* 0x0000000000007941 */ /* 0x000fea0003800200 */
.L_x_16633:
[----:B------:R-:W-:Y:S01]  /*4c80*/  ISETP.GE.U32.AND P2, PT, R0, 0x60, PT ;  /* 0x000000600000780c */ /* 0x000fe20003f46070 */
[----:B------:R-:W-:-:S12]  /*4c90*/  BSSY.RECONVERGENT B0, `(.L_x_16635) ;  /* 0x0000051000007945 */ /* 0x000fd80003800200 */
[----:B------:R-:W-:Y:S05]  /*4ca0*/  @!P2 BRA `(.L_x_16636) ;  /* 0x00000004003ca947 */ /* 0x000fea0003800000 */
[--C-:B0-2---:R-:W-:Y:S01]  /*4cb0*/  FADD.FTZ R5, R126, -R3.reuse ;  /* 0x800000037e057221 */ /* 0x105fe20000010000 */
        /* <DEDUP_REMOVED lines=78> */
.L_x_16636:
[----:B------:R-:W-:Y:S05]  /*51a0*/  BSYNC.RECONVERGENT B0 ;  /* 0x0000000000007941 */ /* 0x000fea0003800200 */
.L_x_16635:
[----:B------:R-:W-:Y:S01]  /*51b0*/  ISETP.GE.U32.AND P2, PT, R0, 0x80, PT ;  /* 0x000000800000780c */ /* 0x000fe20003f46070 */
[----:B------:R-:W-:-:S12]  /*51c0*/  BSSY.RECONVERGENT B0, `(.L_x_16637) ;  /* 0x0000051000007945 */ /* 0x000fd80003800200 */
[----:B------:R-:W-:Y:S05]  /*51d0*/  @!P2 BRA `(.L_x_16638) ;  /* 0x00000004003ca947 */ /* 0x000fea0003800000 */
[--C-:B0-23--:R-:W-:Y:S01]  /*51e0*/  FADD.FTZ R5, R134, -R3.reuse ;  /* 0x8000000386057221 */ /* 0x10dfe20000010000 */
        /* <DEDUP_REMOVED lines=78> */
.L_x_16638:
[----:B------:R-:W-:Y:S05]  /*56d0*/  BSYNC.RECONVERGENT B0 ;  /* 0x0000000000007941 */ /* 0x000fea0003800200 */
.L_x_16637:
[----:B------:R-:W-:Y:S04]  /*56e0*/  BSSY.RECONVERGENT B0, `(.L_x_16639) ;  /* 0x0000050000007945 */ /* 0x000fe80003800200 */
[----:B------:R-:W-:Y:S05]  /*56f0*/  @!P1 BRA `(.L_x_16640) ;  /* 0x0000000400389947 */ /* 0x000fea0003800000 */
[--C-:B0-234-:R-:W-:Y:S01]  /*5700*/  FADD.FTZ R5, R136, -R3.reuse ;  /* 0x8000000388057221 */ /* 0x11dfe20000010000 */
[----:B-1---5:R-:W-:Y:S02]  /*5710*/  HADD2.F32 R4, -RZ, R80.H0_H0 ;  /* 0x20000050ff047230 */ /* 0x022fe40000004100 */
[----:B------:R-:W-:Y:S01]  /*5720*/  FADD.FTZ R9, R137, -R3 ;  /* 0x8000000389097221 */ /* 0x000fe20000010000 */
[----:B------:R-:W-:Y:S02]  /*5730*/  HADD2.F32 R6, -RZ, R84.H0_H0 ;  /* 0x20000054ff067230 */ /* 0x000fe40000004100 */
[C---:B------:R-:W-:Y:S01]  /*5740*/  FMUL.FTZ R5, R144.reuse, R5 ;  /* 0x0000000590057220 */ /* 0x040fe20000410000 */
[----:B------:R-:W-:Y:S02]  /*5750*/  HADD2.F32 R150, -RZ, R76.H0_H0 ;  /* 0x2000004cff967230 */ /* 0x000fe40000004100 */
[----:B------:R-:W-:Y:S01]  /*5760*/  FMUL.FTZ R9, R144, R9 ;  /* 0x0000000990097220 */ /* 0x000fe20000410000 */
[----:B------:R-:W-:-:S02]  /*5770*/  HADD2.F32 R7, -RZ, R88.H0_H0 ;  /* 0x20000058ff077230 */ /* 0x000fc40000004100 */
[----:B------:R-:W-:Y:S01]  /*5780*/  FFMA.FTZ R4, R5, R4, R6 ;  /* 0x0000000405047223 */ /* 0x000fe20000010006 */
[----:B------:R-:W-:Y:S02]  /*5790*/  HADD2.F32 R8, -RZ, R80.H1_H1 ;  /* 0x30000050ff087230 */ /* 0x000fe40000004100 */
[----:B------:R-:W-:Y:S01]  /*57a0*/  FADD.FTZ R11, R139, -R3 ;  /* 0x800000038b0b7221 */ /* 0x000fe20000010000 */
[----:B------:R-:W-:Y:S02]  /*57b0*/  HADD2.F32 R10, -RZ, R84.H1_H1 ;  /* 0x30000054ff0a7230 */ /* 0x000fe40000004100 */
[----:B------:R-:W-:Y:S01]  /*57c0*/  FFMA.FTZ R150, R5, R150, R7 ;  /* 0x0000009605967223 */ /* 0x000fe20000010007 */
[----:B------:R-:W-:Y:S02]  /*57d0*/  HADD2.F32 R148, -RZ, R76.H1_H1 ;  /* 0x3000004cff947230 */ /* 0x000fe40000004100 */
[----:B------:R-:W-:Y:S01]  /*57e0*/  FADD.FTZ R5, R138, -R3 ;  /* 0x800000038a057221 */ /* 0x000fe20000010000 */
[----:B------:R-:W-:-:S02]  /*57f0*/  HADD2.F32 R147, -RZ, R88.H1_H1 ;  /* 0x30000058ff937230 */ /* 0x000fc40000004100 */
[C---:B------:R-:W-:Y:S01]  /*5800*/  FFMA.FTZ R7, R9.reuse, R8, R10 ;  /* 0x0000000809077223 */ /* 0x040fe2000001000a */
        /* <DEDUP_REMOVED lines=8> */
[----:B------:R-:W-:Y:S01]  /*5890*/  HADD2.F32 R148, -RZ, R81.H1_H1 ;  /* 0x30000051ff947230 */ /* 0x000fe20000004100 */
[----:B------:R-:W-:Y:S01]  /*58a0*/  F2FP.F16.F32.PACK_AB R4, R7, R4 ;  /* 0x000000040704723e */ /* 0x000fe200000000ff */
[----:B------:R-:W-:Y:S02]  /*58b0*/  HADD2.F32 R152, -RZ, R85.H1_H1 ;  /* 0x30000055ff987230 */ /* 0x000fe40000004100 */
[----:B------:R-:W-:Y:S01]  /*58c0*/  FFMA.FTZ R151, R151, R10, R9 ;  /* 0x0000000a97977223 */ /* 0x000fe20000010009 */
[----:B------:R-:W-:Y:S01]  /*58d0*/  FADD.FTZ R9, R140, -R3 ;  /* 0x800000038c097221 */ /* 0x000fe20000010000 */
[----:B------:R-:W-:Y:S02]  /*58e0*/  HADD2.F32 R6, -RZ, R89.H1_H1 ;  /* 0x30000059ff067230 */ /* 0x000fe40000004100 */
[----:B------:R-:W-:Y:S01]  /*58f0*/  FFMA.FTZ R10, R11, R148, R152 ;  /* 0x000000940b0a7223 */ /* 0x000fe20000010098 */
[----:B------:R-:W-:-:S02]  /*5900*/  HADD2.F32 R152, -RZ, R77.H1_H1 ;  /* 0x3000004dff987230 */ /* 0x000fc40000004100 */
[----:B------:R-:W-:Y:S01]  /*5910*/  FMUL.FTZ R9, R144, R9 ;  /* 0x0000000990097220 */ /* 0x000fe20000410000 */
[----:B------:R-:W-:Y:S02]  /*5920*/  HADD2.F32 R8, -RZ, R82.H0_H0 ;  /* 0x20000052ff087230 */ /* 0x000fe40000004100 */
[----:B------:R-:W-:Y:S02]  /*5930*/  HADD2.F32 R148, -RZ, R86.H0_H0 ;  /* 0x20000056ff947230 */ /* 0x000fe40000004100 */
[----:B------:R-:W-:Y:S01]  /*5940*/  FFMA.FTZ R152, R11, R152, R6 ;  /* 0x000000980b987223 */ /* 0x000fe20000010006 */
[----:B------:R-:W-:Y:S01]  /*5950*/  FADD.FTZ R11, R141, -R3 ;  /* 0x800000038d0b7221 */ /* 0x000fe20000010000 */
[--C-:B------:R-:W-:Y:S01]  /*5960*/  HADD2.F32 R149, -RZ, R78.reuse.H1_H1 ;  /* 0x3000004eff957230 */ /* 0x100fe20000004100 */
[----:B------:R-:W-:Y:S01]  /*5970*/  F2FP.F16.F32.PACK_AB R5, R10, R5 ;  /* 0x000000050a05723e */ /* 0x000fe200000000ff */
[----:B------:R-:W-:Y:S01]  /*5980*/  FFMA.FTZ R6, R9, R8, R148 ;  /* 0x0000000809067223 */ /* 0x000fe20000010094 */
[----:B------:R-:W-:-:S02]  /*5990*/  HADD2.F32 R8, -RZ, R78.H0_H0 ;  /* 0x2000004eff087230 */ /* 0x000fc40000004100 */
[----:B------:R-:W-:Y:S01]  /*59a0*/  FMUL.FTZ R154, R144, R11 ;  /* 0x0000000b909a7220 */ /* 0x000fe20000410000 */
[----:B------:R-:W-:Y:S02]  /*59b0*/  HADD2.F32 R148, -RZ, R90.H0_H0 ;  /* 0x2000005aff947230 */ /* 0x000fe40000004100 */
[----:B------:R-:W-:Y:S02]  /*59c0*/  HADD2.F32 R11, -RZ, R82.H1_H1 ;  /* 0x30000052ff0b7230 */ /* 0x000fe40000004100 */
[----:B------:R-:W-:Y:S02]  /*59d0*/  HADD2.F32 R156, -RZ, R79.H0_H0 ;  /* 0x2000004fff9c7230 */ /* 0x000fe40000004100 */
[----:B------:R-:W-:Y:S01]  /*59e0*/  FFMA.FTZ R153, R9, R8, R148 ;  /* 0x0000000809997223 */ /* 0x000fe20000010094 */
[----:B------:R-:W-:Y:S02]  /*59f0*/  HADD2.F32 R9, -RZ, R86.H1_H1 ;  /* 0x30000056ff097230 */ /* 0x000fe40000004100 */
[----:B------:R-:W-:-:S02]  /*5a00*/  HADD2.F32 R8, -RZ, R90.H1_H1 ;  /* 0x3000005aff087230 */ /* 0x000fc40000004100 */
[----:B------:R-:W-:Y:S02]  /*5a10*/  HADD2.F32 R148, -RZ, R87.H0_H0 ;  /* 0x20000057ff947230 */ /* 0x000fe40000004100 */
[----:B------:R-:W-:Y:S01]  /*5a20*/  FFMA.FTZ R11, R154, R11, R9 ;  /* 0x0000000b9a0b7223 */ /* 0x000fe20000010009 */
[--C-:B------:R-:W-:Y:S01]  /*5a30*/  FADD.FTZ R9, R142, -R3.reuse ;  /* 0x800000038e097221 */ /* 0x100fe20000010000 */
[----:B------:R-:W-:Y:S01]  /*5a40*/  FFMA.FTZ R154, R154, R149, R8 ;  /* 0x000000959a9a7223 */ /* 0x000fe20000010008 */
[----:B------:R-:W-:Y:S02]  /*5a50*/  HADD2.F32 R8, -RZ, R83.H0_H0 ;  /* 0x20000053ff087230 */ /* 0x000fe40000004100 */
[----:B------:R-:W-:Y:S01]  /*5a60*/  FADD.FTZ R3, R143, -R3 ;  /* 0x800000038f037221 */ /* 0x000fe20000010000 */
[----:B------:R-:W-:Y:S01]  /*5a70*/  FMUL.FTZ R9, R144, R9 ;  /* 0x0000000990097220 */ /* 0x000fe20000410000 */
[----:B------:R-:W-:Y:S01]  /*5a80*/  HADD2.F32 R149, -RZ, R91.H0_H0 ;  /* 0x2000005bff957230 */ /* 0x000fe20000004100 */
[----:B------:R-:W-:Y:S01]  /*5a90*/  F2FP.F16.F32.PACK_AB R10, R154, R153 ;  /* 0x000000999a0a723e */ /* 0x000fe200000000ff */
[----:B------:R-:W-:Y:S01]  /*5aa0*/  FMUL.FTZ R3, R144, R3 ;  /* 0x0000000390037220 */ /* 0x000fe20000410000 */
[----:B------:R-:W-:Y:S01]  /*5ab0*/  FFMA.FTZ R155, R9, R8, R148 ;  /* 0x00000008099b7223 */ /* 0x000fe20000010094 */
[----:B------:R-:W-:-:S02]  /*5ac0*/  HADD2.F32 R144, -RZ, R83.H1_H1 ;  /* 0x30000053ff907230 */ /* 0x000fc40000004100 */
[----:B------:R-:W-:Y:S01]  /*5ad0*/  FFMA.FTZ R156, R9, R156, R149 ;  /* 0x0000009c099c7223 */ /* 0x000fe20000010095 */
[----:B------:R-:W-:Y:S01]  /*5ae0*/  HADD2.F32 R158, -RZ, R87.H1_H1 ;  /* 0x30000057ff9e7230 */ /* 0x000fe20000004100 */
[----:B------:R-:W0:Y:S01]  /*5af0*/  LDC.64 R8, c[0x0][0x428] ;  /* 0x00010a00ff087b82 */ /* 0x000e220000000a00 */
[----:B------:R-:W-:Y:S01]  /*5b00*/  HADD2.F32 R160, -RZ, R79.H1_H1 ;  /* 0x3000004fffa07230 */ /* 0x000fe20000004100 */
[----:B------:R-:W-:Y:S01]  /*5b10*/  F2FP.F16.F32.PACK_AB R6, R11, R6 ;  /* 0x000000060b06723e */ /* 0x000fe200000000ff */
[----:B------:R-:W-:Y:S02]  /*5b20*/  HADD2.F32 R157, -RZ, R91.H1_H1 ;  /* 0x3000005bff9d7230 */ /* 0x000fe40000004100 */
[----:B------:R-:W-:-:S03]  /*5b30*/  FFMA.FTZ R144, R3, R144, R158 ;  /* 0x0000009003907223 */ /* 0x000fc6000001009e */
[----:B------:R-:W1:Y:S01]  /*5b40*/  LDC.64 R148, c[0x0][0x430] ;  /* 0x00010c00ff947b82 */ /* 0x000e620000000a00 */
[----:B------:R-:W-:Y:S01]  /*5b50*/  FFMA.FTZ R157, R3, R160, R157 ;  /* 0x000000a0039d7223 */ /* 0x000fe2000001009d */
[----:B------:R-:W-:-:S04]  /*5b60*/  F2FP.F16.F32.PACK_AB R7, R144, R155 ;  /* 0x0000009b9007723e */ /* 0x000fc800000000ff */
[----:B------:R-:W-:Y:S01]  /*5b70*/  F2FP.F16.F32.PACK_AB R11, R157, R156 ;  /* 0x0000009c9d0b723e */ /* 0x000fe200000000ff */
[----:B0-----:R-:W-:Y:S01]  /*5b80*/  IMAD.WIDE.U32 R154, R145, 0x10, R8 ;  /* 0x00000010919a7825 */ /* 0x001fe200078e0008 */
[----:B------:R-:W-:Y:S02]  /*5b90*/  F2FP.F16.F32.PACK_AB R9, R152, R151 ;  /* 0x000000979809723e */ /* 0x000fe400000000ff */
[----:B------:R-:W-:Y:S02]  /*5ba0*/  F2FP.F16.F32.PACK_AB R8, R147, R150 ;  /* 0x000000969308723e */ /* 0x000fe400000000ff */
[----:B------:R0:W-:Y:S01]  /*5bb0*/  STG.E.128 desc[UR6][R154.64], R4 ;  /* 0x000000049a007986 */ /* 0x0001e2000c101d06 */
[----:B-1----:R-:W-:-:S05]  /*5bc0*/  IMAD.WIDE.U32 R148, R145, 0x10, R148 ;  /* 0x0000001091947825 */ /* 0x002fca00078e0094 */
[----:B------:R0:W-:Y:S02]  /*5bd0*/  STG.E.128 desc[UR6][R148.64], R8 ;  /* 0x0000000894007986 */ /* 0x0001e4000c101d06 */
.L_x_16640:
[----:B------:R-:W-:Y:S05]  /*5be0*/  BSYNC.RECONVERGENT B0 ;  /* 0x0000000000007941 */ /* 0x000fea0003800200 */
.L_x_16639:
[----:B01234-:R-:W0:Y:S02]  /*5bf0*/  LDC.64 R4, c[0x0][0x380] ;  /* 0x0000e000ff047b82 */ /* 0x01fe240000000a00 */
[----:B0-----:R-:W-:-:S04]  /*5c00*/  LEA R2, R4, R2, 0x2 ;  /* 0x0000000204027211 */ /* 0x001fc800078e10ff */
[----:B------:R-:W-:-:S13]  /*5c10*/  ISETP.GE.AND P1, PT, R2, R5, PT ;  /* 0x000000050200720c */ /* 0x000fda0003f26270 */
[----:B------:R-:W-:Y:S05]  /*5c20*/  @!P1 BRA `(.L_x_16641) ;  /* 0xffffffb8002c9947 */ /* 0x000fea000383ffff */
[----:B------:R-:W-:Y:S05]  /*5c30*/  EXIT ;  /* 0x000000000000794d */ /* 0x000fea0003800000 */
.L_x_16630:
        /* <DEDUP_REMOVED lines=8> */
.L_x_16643:
[----:B------:R-:W-:Y:S05]  /*5cc0*/  BSYNC B0 ;  /* 0x0000000000007941 */ /* 0x000fea0003800000 */
.L_x_16642:
        /* <DEDUP_REMOVED lines=9> */
.L_x_16644:
[----:B------:R-:W-:Y:S01]  /*5d60*/  HFMA2 R148, -RZ, RZ, 0, 2.384185791015625e-07 ;  /* 0x00000004ff947431 */ /* 0x000fe200000001ff */
[----:B------:R-:W-:-:S05]  /*5d70*/  MOV R5, R10 ;  /* 0x0000000a00057202 */ /* 0x000fca0000000f00 */
[----:B------:R-:W-:-:S05]  /*5d80*/  FADD.FTZ R7, R6, R5 ;  /* 0x0000000506077221 */ /* 0x000fca0000010000 */
[----:B------:R-:W-:-:S07]  /*5d90*/  MOV R147, R7 ;  /* 0x0000000700937202 */ /* 0x000fce0000000f00 */
[----:B------:R-:W-:Y:S05]  /*5da0*/  WARPSYNC.COLLECTIVE R144, `(.L_x_16645) ;  /* 0x0000000090087348 */ /* 0x000fea0003c00000 */
[----:B------:R0:W1:Y:S02]  /*5db0*/  SHFL.BFLY P6, R10, R147, R148, R149 ;  /* 0x0c000094930a7389 */ /* 0x00006400000c0095 */
[----:B01----:R-:W-:Y:S05]  /*5dc0*/  ENDCOLLECTIVE ;  /* 0x000000000000791b */ /* 0x003fea0003800000 */
.L_x_16645:
[----:B------:R-:W-:Y:S01]  /*5dd0*/  HFMA2 R148, -RZ, RZ, 0, 4.76837158203125e-07 ;  /* 0x00000008ff947431 */ /* 0x000fe200000001ff */
[----:B------:R-:W-:-:S05]  /*5de0*/  MOV R4, R10 ;  /* 0x0000000a00047202 */ /* 0x000fca0000000f00 */
[----:B------:R-:W-:-:S05]  /*5df0*/  FADD.FTZ R8, R7, R4 ;  /* 0x0000000407087221 */ /* 0x000fca0000010000 */
[----:B------:R-:W-:-:S07]  /*5e00*/  MOV R147, R8 ;  /* 0x0000000800937202 */ /* 0x000fce0000000f00 */
[----:B------:R-:W-:Y:S05]  /*5e10*/  WARPSYNC.COLLECTIVE R144, `(.L_x_16646) ;  /* 0x0000000090087348 */ /* 0x000fea0003c00000 */
[----:B------:R0:W1:Y:S02]  /*5e20*/  SHFL.BFLY P6, R10, R147, R148, R149 ;  /* 0x0c000094930a7389 */ /* 0x00006400000c0095 */
[----:B01----:R-:W-:Y:S05]  /*5e30*/  ENDCOLLECTIVE ;  /* 0x000000000000791b */ /* 0x003fea0003800000 */
.L_x_16646:
        /* <DEDUP_REMOVED lines=8> */
.L_x_16647:
        /* <DEDUP_REMOVED lines=89> */
.L_x_16648:
[----:B------:R-:W-:Y:S01]  /*6450*/  HFMA2 R148, -RZ, RZ, 0, 1.1920928955078125e-07 ;  /* 0x00000002ff947431 */ /* 0x000fe200000001ff */
[----:B------:R-:W-:-:S05]  /*6460*/  MOV R6, R10 ;  /* 0x0000000a00067202 */ /* 0x000fca0000000f00 */
[----:B------:R-:W-:-:S05]  /*6470*/  FADD.FTZ R6, R3, R6 ;  /* 0x0000000603067221 */ /* 0x000fca0000010000 */
[----:B------:R-:W-:-:S07]  /*6480*/  MOV R147, R6 ;  /* 0x0000000600937202 */ /* 0x000fce0000000f00 */
[----:B------:R-:W-:Y:S05]  /*6490*/  WARPSYNC.COLLECTIVE R144, `(.L_x_16649) ;  /* 0x0000000090087348 */ /* 0x000fea0003c00000 */
[----:B------:R0:W1:Y:S02]  /*64a0*/  SHFL.BFLY P6, R10, R147, R148, R149 ;  /* 0x0c000094930a7389 */ /* 0x00006400000c0095 */
[----:B01----:R-:W-:Y:S05]  /*64b0*/  ENDCOLLECTIVE ;  /* 0x000000000000791b */ /* 0x003fea0003800000 */
.L_x_16649:
[----:B------:R-:W-:Y:S01]  /*64c0*/  HFMA2 R148, -RZ, RZ, 0, 2.384185791015625e-07 ;  /* 0x00000004ff947431 */ /* 0x000fe200000001ff */
[----:B------:R-:W-:-:S05]  /*64d0*/  MOV R7, R10 ;  /* 0x0000000a00077202 */ /* 0x000fca0000000f00 */
[----:B------:R-:W-:-:S05]  /*64e0*/  FADD.FTZ R7, R6, R7 ;  /* 0x0000000706077221 */ /* 0x000fca0000010000 */
[----:B------:R-:W-:-:S07]  /*64f0*/  MOV R147, R7 ;  /* 0x0000000700937202 */ /* 0x000fce0000000f00 */
[----:B------:R-:W-:Y:S05]  /*6500*/  WARPSYNC.COLLECTIVE R144, `(.L_x_16650) ;  /* 0x0000000090087348 */ /* 0x000fea0003c00000 */
[----:B------:R0:W1:Y:S02]  /*6510*/  SHFL.BFLY P6, R10, R147, R148, R149 ;  /* 0x0c000094930a7389 */ /* 0x00006400000c0095 */
[----:B01----:R-:W-:Y:S05]  /*6520*/  ENDCOLLECTIVE ;  /* 0x000000000000791b */ /* 0x003fea0003800000 */
.L_x_16650:
[----:B------:R-:W-:Y:S01]  /*6530*/  HFMA2 R148, -RZ, RZ, 0, 4.76837158203125e-07 ;  /* 0x00000008ff947431 */ /* 0x000fe200000001ff */
[----:B------:R-:W-:-:S05]  /*6540*/  MOV R8, R10 ;  /* 0x0000000a00087202 */ /* 0x000fca0000000f00 */
[----:B------:R-:W-:-:S05]  /*6550*/  FADD.FTZ R8, R7, R8 ;  /* 0x0000000807087221 */ /* 0x000fca0000010000 */
[----:B------:R-:W-:-:S07]  /*6560*/  MOV R147, R8 ;  /* 0x0000000800937202 */ /* 0x000fce0000000f00 */
[----:B------:R-:W-:Y:S05]  /*6570*/  WARPSYNC.COLLECTIVE R144, `(.L_x_16651) ;  /* 0x0000000090087348 */ /* 0x000fea0003c00000 */
[----:B------:R0:W1:Y:S02]  /*6580*/  SHFL.BFLY P6, R10, R147, R148, R149 ;  /* 0x0c000094930a7389 */ /* 0x00006400000c0095 */
[----:B01----:R-:W-:Y:S05]  /*6590*/  ENDCOLLECTIVE ;  /* 0x000000000000791b */ /* 0x003fea0003800000 */
.L_x_16651:
[----:B------:R-:W-:Y:S01]  /*65a0*/  HFMA2 R148, -RZ, RZ, 0, 9.5367431640625e-07 ;  /* 0x00000010ff947431 */ /* 0x000fe200000001ff */
[----:B------:R-:W-:-:S05]  /*65b0*/  MOV R9, R10 ;  /* 0x0000000a00097202 */ /* 0x000fca0000000f00 */
[----:B------:R-:W-:-:S05]  /*65c0*/  FADD.FTZ R9, R8, R9 ;  /* 0x0000000908097221 */ /* 0x000fca0000010000 */
[----:B------:R-:W-:-:S07]  /*65d0*/  MOV R147, R9 ;  /* 0x0000000900937202 */ /* 0x000fce0000000f00 */
[----:B------:R-:W-:Y:S05]  /*65e0*/  WARPSYNC.COLLECTIVE R144, `(.L_x_16652) ;  /* 0x0000000090087348 */ /* 0x000fea0003c00000 */
[----:B------:R0:W1:Y:S02]  /*65f0*/  SHFL.BFLY P6, R10, R147, R148, R149 ;  /* 0x0c000094930a7389 */ /* 0x00006400000c0095 */
[----:B01----:R-:W-:Y:S05]  /*6600*/  ENDCOLLECTIVE ;  /* 0x000000000000791b */ /* 0x003fea0003800000 */
.L_x_16652:
[----:B------:R-:W-:Y:S05]  /*6610*/  BRA `(.L_x_16653) ;  /* 0xffffffd800c87947 */ /* 0x000fea000383ffff */
.L_x_16654:
        /* <DEDUP_REMOVED lines=14> */
.L_x_28000:


//--------------------- .text._ZN10layer_norm31ln_parallel_residual_fwd_kernelINS_13Kernel_traitsI6__halfS2_fS2_fjLj1280ELj1ELj4ELj1ELj16ENS_18Kernel_traits_baseILj1280ES2_S2_fS2_fjLj128EEEEELb0ELb0ELb1EEEvNS_9FwdParamsE --------------------------
	.section	.text._ZN10layer_norm31ln_parallel_residual_fwd_kernelINS_13Kernel_traitsI6__halfS2_fS2_fjLj1280ELj1ELj4ELj1ELj16ENS_18Kernel_traits_baseILj1280ES2_S2_fS2_fjLj128EEEEELb0ELb0ELb1EEEvNS_9FwdParamsE,"ax",@progbits
	.align	128
        .global         _ZN10layer_norm31ln_parallel_residual_fwd_kernelINS_13Kernel_traitsI6__halfS2_fS2_fjLj1280ELj1ELj4ELj1ELj16ENS_18Kernel_traits_baseILj1280ES2_S2_fS2_fjLj128EEEEELb0ELb0ELb1EEEvNS_9FwdParamsE
        .type           _ZN10layer_norm31ln_parallel_residual_fwd_kernelINS_13Kernel_traitsI6__halfS2_fS2_fjLj1280ELj1ELj4ELj1ELj16ENS_18Kernel_traits_baseILj1280ES2_S2_fS2_fjLj128EEEEELb0ELb0ELb1EEEvNS_9FwdParamsE,@function
        .size           _ZN10layer_norm31ln_parallel_residual_fwd_kernelINS_13Kernel_traitsI6__halfS2_fS2_fjLj1280ELj1ELj4ELj1ELj16ENS_18Kernel_traits_baseILj1280ES2_S2_fS2_fjLj128EEEEELb0ELb0ELb1EEEvNS_9FwdParamsE,(.L_x_28001 - _ZN10layer_norm31ln_parallel_residual_fwd_kernelINS_13Kernel_traitsI6__halfS2_fS2_fjLj1280ELj1ELj4ELj1ELj16ENS_18Kernel_traits_baseILj1280ES2_S2_fS2_fjLj128EEEEELb0ELb0ELb1EEEvNS_9FwdParamsE)
        .other          _ZN10layer_norm31ln_parallel_residual_fwd_kernelINS_13Kernel_traitsI6__halfS2_fS2_fjLj1280ELj1ELj4ELj1ELj16ENS_18Kernel_traits_baseILj1280ES2_S2_fS2_fjLj128EEEEELb0ELb0ELb1EEEvNS_9FwdParamsE,@"STO_CUDA_ENTRY STV_DEFAULT"
_ZN10layer_norm31ln_parallel_residual_fwd_kernelINS_13Kernel_traitsI6__halfS2_fS2_fjLj1280ELj1ELj4ELj1ELj16ENS_18Kernel_traits_baseILj1280ES2_S2_fS2_fjLj128EEEEELb0ELb0ELb1EEEvNS_9FwdParamsE:
.text._ZN10layer_norm31ln_parallel_residual_fwd_kernelINS_13Kernel_traitsI6__halfS2_fS2_fjLj1280ELj1ELj4ELj1ELj16ENS_18Kernel_traits_baseILj1280ES2_S2_fS2_fjLj128EEEEELb0ELb0ELb1EEEvNS_9FwdParamsE:
        /* <DEDUP_REMOVED lines=47> */
.L_x_16656:
        /* <DEDUP_REMOVED lines=32> */
.L_x_16655:
        /* <DEDUP_REMOVED lines=33> */
.L_x_16658:
        /* <DEDUP_REMOVED lines=31> */
.L_x_16657:
[----:B------:R-:W1:Y:S01]  /*08f0*/  S2UR UR4, SR_CTAID.X ;  /* 0x00000000000479c3 */ /* 0x000e620000002500 */
[----:B------:R-:W2:Y:S01]  /*0900*/  LDCU UR5, c[0x0][0x384] ;  /* 0x00007080ff0577ac */ /* 0x000ea20008000800 */
[----:B0-----:R-:W-:Y:S01]  /*0910*/  SHF.R.U32.HI R2, RZ, 0x5, R10 ;  /* 0x00000005ff027819 */ /* 0x001fe2000001160a */
[----:B-1----:R-:W-:-:S06]  /*0920*/  USHF.L.U32 UR4, UR4, 0x2, URZ ;  /* 0x0000000204047899 */ /* 0x002fcc00080006ff */
[----:B------:R-:W-:-:S04]  /*0930*/  LOP3.LUT R2, R2, UR4, RZ, 0xfc, !PT ;  /* 0x0000000402027c12 */ /* 0x000fc8000f8efcff */
[----:B--2---:R-:W-:-:S13]  /*0940*/  ISETP.GE.AND P0, PT, R2, UR5, PT ;  /* 0x0000000502007c0c */ /* 0x004fda000bf06270 */
        /* <DEDUP_REMOVED lines=10> */
.L_x_16680:
[----:B0-----:R-:W-:Y:S01]  /*09f0*/  ISETP.NE.U32.AND P0, PT, RZ, UR4, PT ;  /* 0x00000004ff007c0c */ /* 0x001fe2000bf05070 */
[----:B------:R-:W0:Y:S01]  /*0a00*/  LDC.64 R132, c[0x0][0x390] ;  /* 0x0000e400ff847b82 */ /* 0x000e220000000a00 */
[----:B------:R-:W-:Y:S02]  /*0a10*/  IMAD R3, R2, UR8, RZ ;  /* 0x0000000802037c24 */ /* 0x000fe4000f8e02ff */
[----:B------:R-:W-:-:S03]  /*0a20*/  ISETP.NE.AND.EX P0, PT, RZ, UR5, PT, P0 ;  /* 0x00000005ff007c0c */ /* 0x000fc6000bf05300 */
[----:B--2---:R-:W-:Y:S02]  /*0a30*/  SHF.R.S32.HI R8, RZ, 0x1f, R3 ;  /* 0x0000001fff087819 */ /* 0x004fe40000011403 */
        /* <DEDUP_REMOVED lines=26> */
.L_x_16660:
        /* <DEDUP_REMOVED lines=17> */
.L_x_16659:
        /* <DEDUP_REMOVED lines=28> */
.L_x_16662:
        /* <DEDUP_REMOVED lines=32> */
.L_x_16661:
        /* <DEDUP_REMOVED lines=19> */
[--C-:B-----5:R-:W-:Y:S02]  /*11e0*/  HADD2.F32 R3, -RZ, R24.reuse.H0_H0 ;  /* 0x20000018ff037230 */ /* 0x120fe40000004100 */
[----:B------:R-:W-:Y:S02]  /*11f0*/  HADD2.F32 R24, -RZ, R24.H1_H1 ;  /* 0x30000018ff187230 */ /* 0x000fe40000004100 */
[--C-:B0-----:R-:W-:Y:S02]  /*1200*/  HADD2.F32 R5, -RZ, R48.reuse.H1_H1 ;  /* 0x30000030ff057230 */ /* 0x101fe40000004100 */
        /* <DEDUP_REMOVED lines=20> */
[----:B------:R-:W-:-:S02]  /*1350*/  HADD2.F32 R13, -RZ, R51.H0_H0 ;  /* 0x20000033ff0d7230 */ /* 0x000fc40000004100 */
[----:B------:R-:W-:Y:S02]  /*1360*/  HADD2.F32 R10, -RZ, R51.H1_H1 ;  /* 0x30000033ff0a7230 */ /* 0x000fe40000004100 */
[----:B------:R-:W-:Y:S01]  /*1370*/  FADD.FTZ R4, R4, R25 ;  /* 0x0000001904047221 */ /* 0x000fe20000010000 */
[----:B------:R-:W-:Y:S01]  /*1380*/  FADD.FTZ R25, R41, R26 ;  /* 0x0000001a29197221 */ /* 0x000fe20000010000 */
[----:B------:R-:W-:Y:S01]  /*1390*/  FADD.FTZ R11, R13, R8 ;  /* 0x000000080d0b7221 */ /* 0x000fe20000010000 */
[----:B------:R-:W-:Y:S01]  /*13a0*/  FADD.FTZ R6, R10, R27 ;  /* 0x0000001b0a067221 */ /* 0x000fe20000010000 */
[----:B------:R-:W-:Y:S02]  /*13b0*/  FADD.FTZ R31, R47, R4 ;  /* 0x000000042f1f7221 */ /* 0x000fe40000010000 */
[----:B------:R-:W-:Y:S01]  /*13c0*/  FADD.FTZ R26, R42, R11 ;  /* 0x0000000b2a1a7221 */ /* 0x000fe20000010000 */
[----:B------:R-:W-:Y:S01]  /*13d0*/  FADD.FTZ R27, R43, R6 ;  /* 0x000000062b1b7221 */ /* 0x000fe20000010000 */
[----:B------:R-:W-:Y:S06]  /*13e0*/  BRA `(.L_x_16665) ;  /* 0x0000000000cc7947 */ /* 0x000fec0003800000 */
.L_x_16664:
[----:B-----5:R-:W-:Y:S02]  /*13f0*/  HADD2.F32 R30, -RZ, R25.H0_H0 ;  /* 0x20000019ff1e7230 */ /* 0x020fe40000004100 */
[----:B0-----:R-:W-:Y:S02]  /*1400*/  HADD2.F32 R5, -RZ, R49.H0_H0 ;  /* 0x20000031ff057230 */ /* 0x001fe40000004100 */
[----:B------:R-:W-:Y:S02]  /*1410*/  HADD2.F32 R28, -RZ, R24.H0_H0 ;  /* 0x20000018ff1c7230 */ /* 0x000fe40000004100 */
[----:B------:R-:W-:Y:S02]  /*1420*/  HADD2.F32 R3, -RZ, R48.H0_H0 ;  /* 0x20000030ff037230 */ /* 0x000fe40000004100 */
[----:B------:R-:W-:Y:S01]  /*1430*/  FADD.FTZ R30, R5, R30 ;  /* 0x0000001e051e7221 */ /* 0x000fe20000010000 */
[----:B------:R-:W-:Y:S02]  /*1440*/  HADD2.F32 R25, -RZ, R25.H1_H1 ;  /* 0x30000019ff197230 */ /* 0x000fe40000004100 */
[----:B------:R-:W-:-:S02]  /*1450*/  HADD2.F32 R6, -RZ, R26.H0_H0 ;  /* 0x2000001aff067230 */ /* 0x000fc40000004100 */
[----:B------:R-:W-:Y:S01]  /*1460*/  FADD.FTZ R28, R3, R28 ;  /* 0x0000001c031c7221 */ /* 0x000fe20000010000 */
[----:B------:R-:W-:Y:S02]  /*1470*/  HADD2.F32 R4, -RZ, R49.H1_H1 ;  /* 0x30000031ff047230 */ /* 0x000fe40000004100 */
[----:B------:R-:W-:Y:S02]  /*1480*/  HADD2.F32 R24, -RZ, R24.H1_H1 ;  /* 0x30000018ff187230 */ /* 0x000fe40000004100 */
[----:B------:R-:W-:Y:S02]  /*1490*/  HADD2.F32 R26, -RZ, R26.H1_H1 ;  /* 0x3000001aff1a7230 */ /* 0x000fe40000004100 */
[----:B------:R-:W-:Y:S01]  /*14a0*/  FADD.FTZ R31, R4, R25 ;  /* 0x00000019041f7221 */ /* 0x000fe20000010000 */
[----:B------:R-:W-:Y:S02]  /*14b0*/  HADD2.F32 R29, -RZ, R48.H1_H1 ;  /* 0x30000030ff1d7230 */ /* 0x000fe40000004100 */
[----:B------:R-:W-:-:S02]  /*14c0*/  HADD2.F32 R8, -RZ, R27.H0_H0 ;  /* 0x2000001bff087230 */ /* 0x000fc40000004100 */
[--C-:B------:R-:W-:Y:S02]  /*14d0*/  HADD2.F32 R5, -RZ, R50.reuse.H1_H1 ;  /* 0x30000032ff057230 */ /* 0x100fe40000004100 */
[----:B------:R-:W-:Y:S01]  /*14e0*/  FADD.FTZ R29, R29, R24 ;  /* 0x000000181d1d7221 */ /* 0x000fe20000010000 */
[----:B------:R-:W-:Y:S02]  /*14f0*/  HADD2.F32 R27, -RZ, R27.H1_H1 ;  /* 0x3000001bff1b7230 */ /* 0x000fe40000004100 */
[----:B------:R-:W-:Y:S02]  /*1500*/  HADD2.F32 R3, -RZ, R50.H0_H0 ;  /* 0x20000032ff037230 */ /* 0x000fe40000004100 */
[----:B------:R-:W-:Y:S01]  /*1510*/  FADD.FTZ R25, R5, R26 ;  /* 0x0000001a05197221 */ /* 0x000fe20000010000 */
[--C-:B------:R-:W-:Y:S02]  /*1520*/  HADD2.F32 R9, -RZ, R51.reuse.H0_H0 ;  /* 0x20000033ff097230 */ /* 0x100fe40000004100 */
[----:B------:R-:W-:-:S02]  /*1530*/  HADD2.F32 R10, -RZ, R51.H1_H1 ;  /* 0x30000033ff0a7230 */ /* 0x000fc40000004100 */
[----:B------:R-:W-:Y:S01]  /*1540*/  FADD.FTZ R24, R3, R6 ;  /* 0x0000000603187221 */ /* 0x000fe20000010000 */
[----:B------:R-:W-:Y:S02]  /*1550*/  FADD.FTZ R26, R9, R8 ;  /* 0x00000008091a7221 */ /* 0x000fe40000010000 */
[----:B------:R-:W-:Y:S01]  /*1560*/  FADD.FTZ R27, R10, R27 ;  /* 0x0000001b0a1b7221 */ /* 0x000fe20000010000 */
[----:B------:R-:W-:Y:S06]  /*1570*/  BRA `(.L_x_16665) ;  /* 0x0000000000687947 */ /* 0x000fec0003800000 */
.L_x_16663:
[----:B------:R-:W-:Y:S05]  /*1580*/  @!P0 BRA `(.L_x_16666) ;  /* 0x0000000000448947 */ /* 0x000fea0003800000 */
[----:B-----5:R-:W-:Y:S02]  /*1590*/  HADD2.F32 R3, -RZ, R24.H0_H0 ;  /* 0x20000018ff037230 */ /* 0x020fe40000004100 */
[----:B0-----:R-:W-:Y:S02]  /*15a0*/  HADD2.F32 R9, -RZ, R26.H0_H0 ;  /* 0x2000001aff097230 */ /* 0x001fe40000004100 */
        /* <DEDUP_REMOVED lines=15> */
.L_x_16666:
        /* <DEDUP_REMOVED lines=8> */
.L_x_16665:
        /* <DEDUP_REMOVED lines=15> */
[--C-:B-----5:R-:W-:Y:S02]  /*1810*/  HADD2.F32 R3, -RZ, R16.reuse.H0_H0 ;  /* 0x20000010ff037230 */ /* 0x120fe40000004100 */
[----:B------:R-:W-:Y:S02]  /*1820*/  HADD2.F32 R16, -RZ, R16.H1_H1 ;  /* 0x30000010ff107230 */ /* 0x000fe40000004100 */
[--C-:B-1----:R-:W-:Y:S02]  /*1830*/  HADD2.F32 R9, -RZ, R48.reuse.H1_H1 ;  /* 0x30000030ff097230 */ /* 0x102fe40000004100 */
        /* <DEDUP_REMOVED lines=30> */
.L_x_16668:
[----:B-----5:R-:W-:Y:S02]  /*1a20*/  HADD2.F32 R22, -RZ, R17.H0_H0 ;  /* 0x20000011ff167230 */ /* 0x020fe40000004100 */
[----:B------:R-:W-:Y:S02]  /*1a30*/  HADD2.F32 R5, -RZ, R49.H0_H0 ;  /* 0x20000031ff057230 */ /* 0x000fe40000004100 */
[----:B------:R-:W-:Y:S02]  /*1a40*/  HADD2.F32 R20, -RZ, R16.H0_H0 ;  /* 0x20000010ff147230 */ /* 0x000fe40000004100 */
[----:B------:R-:W-:Y:S02]  /*1a50*/  HADD2.F32 R3, -RZ, R48.H0_H0 ;  /* 0x20000030ff037230 */ /* 0x000fe40000004100 */
[----:B------:R-:W-:Y:S01]  /*1a60*/  FADD.FTZ R22, R5, R22 ;  /* 0x0000001605167221 */ /* 0x000fe20000010000 */
[----:B------:R-:W-:Y:S02]  /*1a70*/  HADD2.F32 R17, -RZ, R17.H1_H1 ;  /* 0x30000011ff117230 */ /* 0x000fe40000004100 */
[----:B-1----:R-:W-:-:S02]  /*1a80*/  HADD2.F32 R8, -RZ, R18.H0_H0 ;  /* 0x20000012ff087230 */ /* 0x002fc40000004100 */
        /* <DEDUP_REMOVED lines=18> */
.L_x_16667:
[----:B------:R-:W-:Y:S05]  /*1bb0*/  @!P0 BRA `(.L_x_16670) ;  /* 0x0000000000448947 */ /* 0x000fea0003800000 */
[----:B-----5:R-:W-:Y:S02]  /*1bc0*/  HADD2.F32 R3, -RZ, R16.H0_H0 ;  /* 0x20000010ff037230 */ /* 0x020fe40000004100 */
[----:B-1----:R-:W-:Y:S02]  /*1bd0*/  HADD2.F32 R9, -RZ, R18.H0_H0 ;  /* 0x20000012ff097230 */ /* 0x002fe40000004100 */
        /* <DEDUP_REMOVED lines=15> */
.L_x_16670:
        /* <DEDUP_REMOVED lines=8> */
.L_x_16669:
[----:B------:R-:W0:Y:S01]  /*1d50*/  @P1 LDC.64 R14, c[0x0][0x398] ;  /* 0x0000e600ff0e1b82 */ /* 0x000e220000000a00 */
[----:B------:R-:W-:Y:S01]  /*1d60*/  IADD3 R3, PT, PT, R141, 0x60, RZ ;  /* 0x000000608d037810 */ /* 0x000fe20007ffe0ff */
[----:B-1----:R-:W-:-:S04]  /*1d70*/  IMAD.WIDE.U32 R12, R4, 0x20, R142 ;  /* 0x00000020040c7825 */ /* 0x002fc800078e008e */
        /* <DEDUP_REMOVED lines=13> */
[--C-:B------:R-:W-:Y:S02]  /*1e50*/  HADD2.F32 R6, -RZ, R9.reuse.H0_H0 ;  /* 0x20000009ff067230 */ /* 0x100fe40000004100 */
[----:B-1----:R-:W-:Y:S02]  /*1e60*/  HADD2.F32 R12, -RZ, R9.H1_H1 ;  /* 0x30000009ff0c7230 */ /* 0x002fe40000004100 */
[----:B------:R-:W-:Y:S02]  /*1e70*/  HADD2.F32 R8, -RZ, R8.H1_H1 ;  /* 0x30000008ff087230 */ /* 0x000fe40000004100 */
[--C-:B------:R-:W-:Y:S02]  /*1e80*/  HADD2.F32 R9, -RZ, R48.reuse.H1_H1 ;  /* 0x30000030ff097230 */ /* 0x100fe40000004100 */
        /* <DEDUP_REMOVED lines=8> */
[----:B------:R-:W-:-:S02]  /*1f10*/  HADD2.F32 R11, -RZ, R49.H1_H1 ;  /* 0x30000031ff0b7230 */ /* 0x000fc40000004100 */
[----:B------:R-:W-:Y:S02]  /*1f20*/  HADD2.F32 R10, -RZ, R10.H1_H1 ;  /* 0x3000000aff0a7230 */ /* 0x000fe40000004100 */
        /* <DEDUP_REMOVED lines=18> */
.L_x_16672:
[--C-:B-1---5:R-:W-:Y:S02]  /*2050*/  HADD2.F32 R14, -RZ, R9.reuse.H0_H0 ;  /* 0x20000009ff0e7230 */ /* 0x122fe40000004100 */
[----:B------:R-:W-:Y:S02]  /*2060*/  HADD2.F32 R15, -RZ, R9.H1_H1 ;  /* 0x30000009ff0f7230 */ /* 0x000fe40000004100 */
        /* <DEDUP_REMOVED lines=8> */
[----:B------:R-:W-:Y:S02]  /*20f0*/  HADD2.F32 R13, -RZ, R48.H1_H1 ;  /* 0x30000030ff0d7230 */ /* 0x000fe40000004100 */
[--C-:B------:R-:W-:Y:S02]  /*2100*/  HADD2.F32 R135, -RZ, R11.reuse.H0_H0 ;  /* 0x2000000bff877230 */ /* 0x100fe40000004100 */
[----:B------:R-:W-:Y:S02]  /*2110*/  HADD2.F32 R9, -RZ, R50.H1_H1 ;  /* 0x30000032ff097230 */ /* 0x000fe40000004100 */
[----:B------:R-:W-:Y:S01]  /*2120*/  FADD.FTZ R13, R13, R8 ;  /* 0x000000080d0d7221 */ /* 0x000fe20000010000 */
[----:B------:R-:W-:-:S02]  /*2130*/  HADD2.F32 R11, -RZ, R11.H1_H1 ;  /* 0x3000000bff0b7230 */ /* 0x000fc40000004100 */
[----:B------:R-:W-:Y:S02]  /*2140*/  HADD2.F32 R6, -RZ, R49.H1_H1 ;  /* 0x30000031ff067230 */ /* 0x000fe40000004100 */
[----:B------:R-:W-:Y:S01]  /*2150*/  FADD.FTZ R9, R9, R10 ;  /* 0x0000000a09097221 */ /* 0x000fe20000010000 */
[----:B------:R-:W-:Y:S02]  /*2160*/  HADD2.F32 R5, -RZ, R50.H0_H0 ;  /* 0x20000032ff057230 */ /* 0x000fe40000004100 */
[--C-:B------:R-:W-:Y:S02]  /*2170*/  HADD2.F32 R136, -RZ, R51.reuse.H0_H0 ;  /* 0x20000033ff887230 */ /* 0x100fe40000004100 */
[----:B------:R-:W-:Y:S01]  /*2180*/  FADD.FTZ R15, R6, R15 ;  /* 0x0000000f060f7221 */ /* 0x000fe20000010000 */
[----:B------:R-:W-:Y:S02]  /*2190*/  HADD2.F32 R138, -RZ, R51.H1_H1 ;  /* 0x30000033ff8a7230 */ /* 0x000fe40000004100 */
[----:B------:R-:W-:Y:S01]  /*21a0*/  FADD.FTZ R8, R5, R134 ;  /* 0x0000008605087221 */ /* 0x000fe20000010000 */
[----:B------:R-:W-:-:S02]  /*21b0*/  FADD.FTZ R10, R136, R135 ;  /* 0x00000087880a7221 */ /* 0x000fc40000010000 */
[----:B------:R-:W-:Y:S01]  /*21c0*/  FADD.FTZ R11, R138, R11 ;  /* 0x0000000b8a0b7221 */ /* 0x000fe20000010000 */
[----:B------:R-:W-:Y:S06]  /*21d0*/  BRA `(.L_x_16673) ;  /* 0x0000000000687947 */ /* 0x000fec0003800000 */
.L_x_16671:
[----:B------:R-:W-:Y:S05]  /*21e0*/  @!P0 BRA `(.L_x_16674) ;  /* 0x0000000000448947 */ /* 0x000fea0003800000 */
[--C-:B-----5:R-:W-:Y:S02]  /*21f0*/  HADD2.F32 R5, -RZ, R8.reuse.H0_H0 ;  /* 0x20000008ff057230 */ /* 0x120fe40000004100 */
[----:B------:R-:W-:Y:S02]  /*2200*/  HADD2.F32 R8, -RZ, R8.H1_H1 ;  /* 0x30000008ff087230 */ /* 0x000fe40000004100 */
[--C-:B-1----:R-:W-:Y:S02]  /*2210*/  HADD2.F32 R15, -RZ, R9.reuse.H0_H0 ;  /* 0x20000009ff0f7230 */ /* 0x102fe40000004100 */
[----:B------:R-:W-:Y:S01]  /*2220*/  FADD.FTZ R12, R44, R5 ;  /* 0x000000052c0c7221 */ /* 0x000fe20000010000 */
[----:B------:R-:W-:Y:S02]  /*2230*/  HADD2.F32 R6, -RZ, R9.H1_H1 ;  /* 0x30000009ff067230 */ /* 0x000fe40000004100 */
[----:B------:R-:W-:Y:S01]  /*2240*/  FADD.FTZ R13, R45, R8 ;  /* 0x000000082d0d7221 */ /* 0x000fe20000010000 */
[----:B------:R-:W-:-:S02]  /*2250*/  HADD2.F32 R9, -RZ, R10.H0_H0 ;  /* 0x2000000aff097230 */ /* 0x000fc40000004100 */
[----:B------:R-:W-:Y:S01]  /*2260*/  FADD.FTZ R14, R46, R15 ;  /* 0x0000000f2e0e7221 */ /* 0x000fe20000010000 */
[----:B------:R-:W-:Y:S02]  /*2270*/  HADD2.F32 R10, -RZ, R10.H1_H1 ;  /* 0x3000000aff0a7230 */ /* 0x000fe40000004100 */
[----:B------:R-:W-:Y:S01]  /*2280*/  FADD.FTZ R15, R47, R6 ;  /* 0x000000062f0f7221 */ /* 0x000fe20000010000 */
[--C-:B------:R-:W-:Y:S02]  /*2290*/  HADD2.F32 R135, -RZ, R11.reuse.H0_H0 ;  /* 0x2000000bff877230 */ /* 0x100fe40000004100 */
[----:B------:R-:W-:Y:S01]  /*22a0*/  FADD.FTZ R8, R40, R9 ;  /* 0x0000000928087221 */ /* 0x000fe20000010000 */
[----:B------:R-:W-:Y:S02]  /*22b0*/  HADD2.F32 R134, -RZ, R11.H1_H1 ;  /* 0x3000000bff867230 */ /* 0x000fe40000004100 */
[----:B------:R-:W-:Y:S01]  /*22c0*/  FADD.FTZ R9, R41, R10 ;  /* 0x0000000a29097221 */ /* 0x000fe20000010000 */
[----:B------:R-:W-:-:S02]  /*22d0*/  FADD.FTZ R10, R42, R135 ;  /* 0x000000872a0a7221 */ /* 0x000fc40000010000 */
[----:B------:R-:W-:Y:S01]  /*22e0*/  FADD.FTZ R11, R43, R134 ;  /* 0x000000862b0b7221 */ /* 0x000fe20000010000 */
[----:B------:R-:W-:Y:S06]  /*22f0*/  BRA `(.L_x_16673) ;  /* 0x0000000000207947 */ /* 0x000fec0003800000 */
.L_x_16674:
[--C-:B-1---5:R-:W-:Y:S02]  /*2300*/  HADD2.F32 R12, -RZ, R8.reuse.H0_H0 ;  /* 0x20000008ff0c7230 */ /* 0x122fe40000004100 */
[----:B------:R-:W-:Y:S02]  /*2310*/  HADD2.F32 R13, -RZ, R8.H1_H1 ;  /* 0x30000008ff0d7230 */ /* 0x000fe40000004100 */
[--C-:B------:R-:W-:Y:S02]  /*2320*/  HADD2.F32 R14, -RZ, R9.reuse.H0_H0 ;  /* 0x20000009ff0e7230 */ /* 0x100fe40000004100 */
[----:B------:R-:W-:Y:S02]  /*2330*/  HADD2.F32 R15, -RZ, R9.H1_H1 ;  /* 0x30000009ff0f7230 */ /* 0x000fe40000004100 */
[--C-:B------:R-:W-:Y:S02]  /*2340*/  HADD2.F32 R8, -RZ, R10.reuse.H0_H0 ;  /* 0x2000000aff087230 */ /* 0x100fe40000004100 */
[----:B------:R-:W-:-:S02]  /*2350*/  HADD2.F32 R9, -RZ, R10.H1_H1 ;  /* 0x3000000aff097230 */ /* 0x000fc40000004100 */
[--C-:B------:R-:W-:Y:S02]  /*2360*/  HADD2.F32 R10, -RZ, R11.reuse.H0_H0 ;  /* 0x2000000bff0a7230 */ /* 0x100fe40000004100 */
[----:B------:R-:W-:-:S07]  /*2370*/  HADD2.F32 R11, -RZ, R11.H1_H1 ;  /* 0x3000000bff0b7230 */ /* 0x000fce0000004100 */
.L_x_16673:
        /* <DEDUP_REMOVED lines=22> */
[----:B------:R-:W-:Y:S02]  /*24e0*/  HADD2.F32 R137, -RZ, R137.H1_H1 ;  /* 0x30000089ff897230 */ /* 0x000fe40000004100 */
[----:B------:R-:W-:Y:S01]  /*24f0*/  FADD.FTZ R135, R145, R6 ;  /* 0x0000000691877221 */ /* 0x000fe20000010000 */
[--C-:B------:R-:W-:Y:S02]  /*2500*/  HADD2.F32 R133, -RZ, R139.reuse.H0_H0 ;  /* 0x2000008bff857230 */ /* 0x100fe40000004100 */
[----:B------:R-:W-:Y:S01]  /*2510*/  FADD.FTZ R5, R144, R5 ;  /* 0x0000000590057221 */ /* 0x000fe20000010000 */
[----:B------:R-:W-:Y:S02]  /*2520*/  HADD2.F32 R134, -RZ, R139.H1_H1 ;  /* 0x3000008bff867230 */ /* 0x000fe40000004100 */
[----:B------:R-:W-:Y:S02]  /*2530*/  HADD2.F32 R6, -RZ, R49.H1_H1 ;  /* 0x30000031ff067230 */ /* 0x000fe40000004100 */
[----:B------:R-:W-:-:S02]  /*2540*/  HADD2.F32 R132, -RZ, R138.H0_H0 ;  /* 0x2000008aff847230 */ /* 0x000fc40000004100 */
[----:B------:R-:W-:Y:S02]  /*2550*/  HADD2.F32 R139, -RZ, R50.H0_H0 ;  /* 0x20000032ff8b7230 */ /* 0x000fe40000004100 */
[----:B------:R-:W-:Y:S01]  /*2560*/  FADD.FTZ R6, R6, R137 ;  /* 0x0000008906067221 */ /* 0x000fe20000010000 */
[----:B------:R-:W-:Y:S02]  /*2570*/  HADD2.F32 R138, -RZ, R138.H1_H1 ;  /* 0x3000008aff8a7230 */ /* 0x000fe40000004100 */
        /* <DEDUP_REMOVED lines=16> */
.L_x_16676:
[----:B-----5:R-:W-:Y:S02]  /*2680*/  HADD2.F32 R133, -RZ, R136.H1_H1 ;  /* 0x30000088ff857230 */ /* 0x020fe40000004100 */
[----:B------:R-:W-:Y:S02]  /*2690*/  HADD2.F32 R6, -RZ, R48.H1_H1 ;  /* 0x30000030ff067230 */ /* 0x000fe40000004100 */
[----:B------:R-:W-:Y:S02]  /*26a0*/  HADD2.F32 R132, -RZ, R136.H0_H0 ;  /* 0x20000088ff847230 */ /* 0x000fe40000004100 */
[----:B------:R-:W-:Y:S02]  /*26b0*/  HADD2.F32 R5, -RZ, R48.H0_H0 ;  /* 0x20000030ff057230 */ /* 0x000fe40000004100 */
[----:B------:R-:W-:Y:S01]  /*26c0*/  FADD.FTZ R133, R6, R133 ;  /* 0x0000008506857221 */ /* 0x000fe20000010000 */
[----:B-1----:R-:W-:Y:S02]  /*26d0*/  HADD2.F32 R134, -RZ, R137.H0_H0 ;  /* 0x20000089ff867230 */ /* 0x002fe40000004100 */
[----:B------:R-:W-:-:S02]  /*26e0*/  HADD2.F32 R135, -RZ, R49.H0_H0 ;  /* 0x20000031ff877230 */ /* 0x000fc40000004100 */
[----:B------:R-:W-:Y:S01]  /*26f0*/  FADD.FTZ R132, R5, R132 ;  /* 0x0000008405847221 */ /* 0x000fe20000010000 */
[----:B------:R-:W-:Y:S02]  /*2700*/  HADD2.F32 R137, -RZ, R137.H1_H1 ;  /* 0x30000089ff897230 */ /* 0x000fe40000004100 */
[----:B------:R-:W-:Y:S02]  /*2710*/  HADD2.F32 R136, -RZ, R138.H0_H0 ;  /* 0x2000008aff887230 */ /* 0x000fe40000004100 */
[----:B------:R-:W-:Y:S01]  /*2720*/  FADD.FTZ R134, R135, R134 ;  /* 0x0000008687867221 */ /* 0x000fe20000010000 */
[--C-:B------:R-:W-:Y:S02]  /*2730*/  HADD2.F32 R144, -RZ, R139.reuse.H0_H0 ;  /* 0x2000008bff907230 */ /* 0x100fe40000004100 */
[----:B------:R-:W-:Y:S02]  /*2740*/  HADD2.F32 R146, -RZ, R139.H1_H1 ;  /* 0x3000008bff927230 */ /* 0x000fe40000004100 */
[----:B------:R-:W-:-:S02]  /*2750*/  HADD2.F32 R6, -RZ, R49.H1_H1 ;  /* 0x30000031ff067230 */ /* 0x000fc40000004100 */
[----:B------:R-:W-:Y:S02]  /*2760*/  HADD2.F32 R138, -RZ, R138.H1_H1 ;  /* 0x3000008aff8a7230 */ /* 0x000fe40000004100 */
[--C-:B------:R-:W-:Y:S02]  /*2770*/  HADD2.F32 R139, -RZ, R50.reuse.H1_H1 ;  /* 0x30000032ff8b7230 */ /* 0x100fe40000004100 */
[----:B------:R-:W-:Y:S01]  /*2780*/  FADD.FTZ R135, R6, R137 ;  /* 0x0000008906877221 */ /* 0x000fe20000010000 */
[----:B------:R-:W-:Y:S02]  /*2790*/  HADD2.F32 R5, -RZ, R50.H0_H0 ;  /* 0x20000032ff057230 */ /* 0x000fe40000004100 */
[--C-:B------:R-:W-:Y:S02]  /*27a0*/  HADD2.F32 R145, -RZ, R51.reuse.H0_H0 ;  /* 0x20000033ff917230 */ /* 0x100fe40000004100 */
[----:B------:R-:W-:Y:S01]  /*27b0*/  FADD.FTZ R137, R139, R138 ;  /* 0x0000008a8b897221 */ /* 0x000fe20000010000 */
[----:B------:R-:W-:-:S02]  /*27c0*/  HADD2.F32 R147, -RZ, R51.H1_H1 ;  /* 0x30000033ff937230 */ /* 0x000fc40000004100 */
[----:B------:R-:W-:Y:S01]  /*27d0*/  FADD.FTZ R136, R5, R136 ;  /* 0x0000008805887221 */ /* 0x000fe20000010000 */
[----:B------:R-:W-:Y:S02]  /*27e0*/  FADD.FTZ R138, R145, R144 ;  /* 0x00000090918a7221 */ /* 0x000fe40000010000 */
[----:B------:R-:W-:Y:S01]  /*27f0*/  FADD.FTZ R139, R147, R146 ;  /* 0x00000092938b7221 */ /* 0x000fe20000010000 */
[----:B------:R-:W-:Y:S06]  /*2800*/  BRA `(.L_x_16677) ;  /* 0x0000000000687947 */ /* 0x000fec0003800000 */
.L_x_16675:
        /* <DEDUP_REMOVED lines=18> */
.L_x_16678:
[--C-:B-----5:R-:W-:Y:S02]  /*2930*/  HADD2.F32 R132, -RZ, R136.reuse.H0_H0 ;  /* 0x20000088ff847230 */ /* 0x120fe40000004100 */
[----:B------:R-:W-:Y:S02]  /*2940*/  HADD2.F32 R133, -RZ, R136.H1_H1 ;  /* 0x30000088ff857230 */ /* 0x000fe40000004100 */
[--C-:B-1----:R-:W-:Y:S02]  /*2950*/  HADD2.F32 R134, -RZ, R137.reuse.H0_H0 ;  /* 0x20000089ff867230 */ /* 0x102fe40000004100 */
[----:B------:R-:W-:Y:S02]  /*2960*/  HADD2.F32 R135, -RZ, R137.H1_H1 ;  /* 0x30000089ff877230 */ /* 0x000fe40000004100 */
[--C-:B------:R-:W-:Y:S02]  /*2970*/  HADD2.F32 R136, -RZ, R138.reuse.H0_H0 ;  /* 0x2000008aff887230 */ /* 0x100fe40000004100 */
[----:B------:R-:W-:-:S02]  /*2980*/  HADD2.F32 R137, -RZ, R138.H1_H1 ;  /* 0x3000008aff897230 */ /* 0x000fc40000004100 */
[--C-:B------:R-:W-:Y:S02]  /*2990*/  HADD2.F32 R138, -RZ, R139.reuse.H0_H0 ;  /* 0x2000008bff8a7230 */ /* 0x100fe40000004100 */
[----:B------:R-:W-:-:S07]  /*29a0*/  HADD2.F32 R139, -RZ, R139.H1_H1 ;  /* 0x3000008bff8b7230 */ /* 0x000fce0000004100 */
.L_x_16677:
        /* <DEDUP_REMOVED lines=148> */
.L_x_16692:
[----:B------:R-:W-:Y:S01]  /*32f0*/  FMUL.FTZ R5, R149, R149 ;  /* 0x0000009595057220 */ /* 0x000fe20000410000 */
[----:B------:R-:W-:Y:S01]  /*3300*/  ISETP.NE.AND P2, PT, RZ, UR9, PT ;  /* 0x00000009ff007c0c */ /* 0x000fe2000bf45270 */
[----:B01----:R-:W-:Y:S01]  /*3310*/  FADD.FTZ R145, R145, R146 ;  /* 0x0000009291917221 */ /* 0x003fe20000010000 */
[----:B------:R-:W-:Y:S01]  /*3320*/  HADD2.F32 R146, -RZ, R128.H0_H0 ;  /* 0x20000080ff927230 */ /* 0x000fe20000004100 */
[----:B------:R-:W0:Y:S01]  /*3330*/  LDC.64 R158, c[0x0][0x430] ;  /* 0x00010c00ff9e7b82 */ /* 0x000e220000000a00 */
[----:B------:R-:W-:Y:S01]  /*3340*/  FSEL R5, R5, RZ, P2 ;  /* 0x000000ff05057208 */ /* 0x000fe20001000000 */
[----:B------:R-:W-:Y:S01]  /*3350*/  FFMA.FTZ R6, R145, R6, UR10 ;  /* 0x0000000a91067e23 */ /* 0x000fe20008010006 */
[----:B------:R-:W-:Y:S02]  /*3360*/  HADD2.F32 R142, -RZ, R108.H0_H0 ;  /* 0x2000006cff8e7230 */ /* 0x000fe40000004100 */
[----:B------:R-:W-:Y:S02]  /*3370*/  HADD2.F32 R148, -RZ, R128.H1_H1 ;  /* 0x30000080ff947230 */ /* 0x000fe40000004100 */
[----:B------:R-:W-:Y:S01]  /*3380*/  FADD.FTZ R6, R6, R5 ;  /* 0x0000000506067221 */ /* 0x000fe20000010000 */
[----:B------:R-:W-:Y:S01]  /*3390*/  FSEL R5, R149, RZ, !P2 ;  /* 0x000000ff95057208 */ /* 0x000fe20005000000 */
[----:B------:R-:W-:Y:S01]  /*33a0*/  HADD2.F32 R150, -RZ, R72.H1_H1 ;  /* 0x30000048ff967230 */ /* 0x000fe20000004100 */
[----:B------:R-:W1:Y:S01]  /*33b0*/  @!P0 LDC.64 R144, c[0x0][0x3c0] ;  /* 0x0000f000ff908b82 */ /* 0x000e620000000a00 */
[----:B------:R-:W-:-:S02]  /*33c0*/  HADD2.F32 R152, -RZ, R108.H1_H1 ;  /* 0x3000006cff987230 */ /* 0x000fc40000004100 */
[----:B------:R-:W2:Y:S01]  /*33d0*/  MUFU.RSQ R6, R6 ;  /* 0x0000000600067308 */ /* 0x000ea20000001400 */
[C---:B------:R-:W-:Y:S01]  /*33e0*/  FADD.FTZ R143, -R5.reuse, R36 ;  /* 0x00000024058f7221 */ /* 0x040fe20000010100 */
[----:B------:R-:W-:Y:S02]  /*33f0*/  HADD2.F32 R36, -RZ, R72.H0_H0 ;  /* 0x20000048ff247230 */ /* 0x000fe40000004100 */
[C---:B------:R-:W-:Y:S01]  /*3400*/  FADD.FTZ R37, -R5.reuse, R37 ;  /* 0x0000002505257221 */ /* 0x040fe20000010100 */
[----:B------:R-:W-:Y:S02]  /*3410*/  HADD2.F32 R151, -RZ, R52.H1_H1 ;  /* 0x30000034ff977230 */ /* 0x000fe40000004100 */
[C---:B------:R-:W-:Y:S01]  /*3420*/  FADD.FTZ R39, -R5.reuse, R39 ;  /* 0x0000002705277221 */ /* 0x040fe20000010100 */
[C---:B------:R-:W-:Y:S01]  /*3430*/  FADD.FTZ R155, -R5.reuse, R32 ;  /* 0x00000020059b7221 */ /* 0x040fe20000010100 */
[----:B------:R-:W-:Y:S02]  /*3440*/  HADD2.F32 R32, -RZ, R130.H0_H0 ;  /* 0x20000082ff207230 */ /* 0x000fe40000004100 */
[----:B------:R-:W-:Y:S01]  /*3450*/  FADD.FTZ R33, -R5, R33 ;  /* 0x0000002105217221 */ /* 0x000fe20000010100 */
[----:B------:R-:W-:-:S02]  /*3460*/  HADD2.F32 R154, -RZ, R109.H1_H1 ;  /* 0x3000006dff9a7230 */ /* 0x000fc40000004100 */
[C---:B------:R-:W-:Y:S01]  /*3470*/  FADD.FTZ R35, -R5.reuse, R35 ;  /* 0x0000002305237221 */ /* 0x040fe20000010100 */
[----:B------:R-:W-:Y:S02]  /*3480*/  HADD2.F32 R153, -RZ, R53.H1_H1 ;  /* 0x30000035ff997230 */ /* 0x000fe40000004100 */
[C---:B------:R-:W-:Y:S01]  /*3490*/  FADD.FTZ R29, -R5.reuse, R29 ;  /* 0x0000001d051d7221 */ /* 0x040fe20000010100 */
[----:B------:R-:W-:Y:S02]  /*34a0*/  HADD2.F32 R157, -RZ, R75.H1_H1 ;  /* 0x3000004bff9d7230 */ /* 0x000fe40000004100 */
[C---:B------:R-:W-:Y:S01]  /*34b0*/  FADD.FTZ R31, -R5.reuse, R31 ;  /* 0x0000001f051f7221 */ /* 0x040fe20000010100 */
[C---:B------:R-:W-:Y:S01]  /*34c0*/  FADD.FTZ R25, -R5.reuse, R25 ;  /* 0x0000001905197221 */ /* 0x040fe20000010100 */
[----:B------:R-:W-:Y:S01]  /*34d0*/  FADD.FTZ R21, -R5, R21 ;  /* 0x0000001505157221 */ /* 0x000fe20000010100 */
[----:B------:R-:W-:Y:S02]  /*34e0*/  HADD2.F32 R156, -RZ, R107.H1_H1 ;  /* 0x3000006bff9c7230 */ /* 0x000fe40000004100 */
[C---:B--2---:R-:W-:Y:S01]  /*34f0*/  FMUL.FTZ R143, R6.reuse, R143 ;  /* 0x0000008f068f7220 */ /* 0x044fe20000410000 */
[C---:B------:R-:W-:Y:S01]  /*3500*/  FMUL.FTZ R37, R6.reuse, R37 ;  /* 0x0000002506257220 */ /* 0x040fe20000410000 */
[----:B------:R-:W-:Y:S01]  /*3510*/  FMUL.FTZ R39, R6, R39 ;  /* 0x0000002706277220 */ /* 0x000fe20000410000 */
[----:B-1----:R-:W-:-:S04]  /*3520*/  @!P0 IMAD.WIDE R144, R2, 0x4, R144 ;  /* 0x0000000402908825 */ /* 0x002fc800078e0290 */
[----:B------:R-:W-:Y:S01]  /*3530*/  FFMA.FTZ R146, R143, R146, R36 ;  /* 0x000000928f927223 */ /* 0x000fe20000010024 */
[----:B------:R-:W-:Y:S01]  /*3540*/  FFMA.FTZ R147, R37, R148, R150 ;  /* 0x0000009425937223 */ /* 0x000fe20000010096 */
[C---:B------:R-:W-:Y:S01]  /*3550*/  FMUL.FTZ R29, R6.reuse, R29 ;  /* 0x0000001d061d7220 */ /* 0x040fe20000410000 */
[----:B------:R-:W-:Y:S01]  /*3560*/  HADD2.F32 R36, -RZ, R52.H0_H0 ;  /* 0x20000034ff247230 */ /* 0x000fe20000004100 */
[----:B------:R1:W-:Y:S01]  /*3570*/  @!P0 STG.E desc[UR6][R144.64], R149 ;  /* 0x0000009590008986 */ /* 0x0003e2000c101906 */
[--C-:B------:R-:W-:Y:S02]  /*3580*/  HADD2.F32 R148, -RZ, R129.reuse.H0_H0 ;  /* 0x20000081ff947230 */ /* 0x100fe40000004100 */
[----:B------:R-:W-:Y:S01]  /*3590*/  FMUL.FTZ R31, R6, R31 ;  /* 0x0000001f061f7220 */ /* 0x000fe20000410000 */
[----:B------:R-:W-:Y:S02]  /*35a0*/  HADD2.F32 R150, -RZ, R129.H1_H1 ;  /* 0x30000081ff967230 */ /* 0x000fe40000004100 */
[----:B------:R-:W-:Y:S01]  /*35b0*/  FFMA.FTZ R142, R143, R142, R36 ;  /* 0x0000008e8f8e7223 */ /* 0x000fe20000010024 */
[----:B------:R-:W-:Y:S01]  /*35c0*/  FFMA.FTZ R143, R37, R152, R151 ;  /* 0x00000098258f7223 */ /* 0x000fe20000010097 */
[----:B------:R-:W-:Y:S01]  /*35d0*/  FADD.FTZ R37, -R5, R38 ;  /* 0x0000002605257221 */ /* 0x000fe20000010100 */
[----:B------:R-:W-:-:S02]  /*35e0*/  HADD2.F32 R36, -RZ, R73.H0_H0 ;  /* 0x20000049ff247230 */ /* 0x000fc40000004100 */
[C---:B------:R-:W-:Y:S01]  /*35f0*/  FMUL.FTZ R25, R6.reuse, R25 ;  /* 0x0000001906197220 */ /* 0x040fe20000410000 */
[----:B------:R-:W-:Y:S02]  /*3600*/  HADD2.F32 R38, -RZ, R109.H0_H0 ;  /* 0x2000006dff267230 */ /* 0x000fe40000004100 */
[C---:B------:R-:W-:Y:S01]  /*3610*/  FMUL.FTZ R37, R6.reuse, R37 ;  /* 0x0000002506257220 */ /* 0x040fe20000410000 */
[----:B------:R-:W-:Y:S02]  /*3620*/  HADD2.F32 R151, -RZ, R53.H0_H0 ;  /* 0x20000035ff977230 */ /* 0x000fe40000004100 */
[----:B-1----:R-:W-:Y:S01]  /*3630*/  FMUL.FTZ R149, R6, R155 ;  /* 0x0000009b06957220 */ /* 0x002fe20000410000 */
[----:B------:R-:W-:Y:S02]  /*3640*/  HADD2.F32 R152, -RZ, R73.H1_H1 ;  /* 0x30000049ff987230 */ /* 0x000fe40000004100 */
[----:B------:R-:W-:Y:S01]  /*3650*/  FFMA.FTZ R148, R37, R148, R36 ;  /* 0x0000009425947223 */ /* 0x000fe20000010024 */
[----:B------:R-:W-:-:S02]  /*3660*/  HADD2.F32 R145, -RZ, R130.H1_H1 ;  /* 0x30000082ff917230 */ /* 0x000fc40000004100 */
[----:B------:R-:W-:Y:S01]  /*3670*/  FFMA.FTZ R38, R37, R38, R151 ;  /* 0x0000002625267223 */ /* 0x000fe20000010097 */
[----:B------:R-:W-:Y:S01]  /*3680*/  HADD2.F32 R155, -RZ, R131.H1_H1 ;  /* 0x30000083ff9b7230 */ /* 0x000fe20000004100 */
[----:B------:R-:W1:Y:S01]  /*3690*/  @!P0 LDC.64 R36, c[0x0][0x3c8] ;  /* 0x0000f200ff248b82 */ /* 0x000e620000000a00 */
[C---:B------:R-:W-:Y:S01]  /*36a0*/  FFMA.FTZ R151, R39.reuse, R150, R152 ;  /* 0x0000009627977223 */ /* 0x040fe20000010098 */
[--C-:B------:R-:W-:Y:S02]  /*36b0*/  HADD2.F32 R150, -RZ, R74.reuse.H0_H0 ;  /* 0x2000004aff967230 */ /* 0x100fe40000004100 */
[----:B------:R-:W-:Y:S01]  /*36c0*/  FFMA.FTZ R39, R39, R154, R153 ;  /* 0x0000009a27277223 */ /* 0x000fe20000010099 */
[----:B------:R-:W-:Y:S02]  /*36d0*/  HADD2.F32 R153, -RZ, R74.H1_H1 ;  /* 0x3000004aff997230 */ /* 0x000fe40000004100 */
[----:B------:R-:W-:Y:S01]  /*36e0*/  FMUL.FTZ R152, R6, R35 ;  /* 0x0000002306987220 */ /* 0x000fe20000410000 */
[----:B------:R-:W-:-:S02]  /*36f0*/  HADD2.F32 R154, -RZ, R75.H0_H0 ;  /* 0x2000004bff9a7230 */ /* 0x000fc40000004100 */
[----:B------:R-:W-:Y:S01]  /*3700*/  FFMA.FTZ R144, R149, R32, R150 ;  /* 0x0000002095907223 */ /* 0x000fe20000010096 */
[C---:B------:R-:W-:Y:S01]  /*3710*/  FMUL.FTZ R150, R6.reuse, R33 ;  /* 0x0000002106967220 */ /* 0x040fe20000410000 */
[----:B------:R-:W-:Y:S01]  /*3720*/  FMUL.FTZ R21, R6, R21 ;  /* 0x0000001506157220 */ /* 0x000fe20000410000 */
[C---:B------:R-:W-:Y:S01]  /*3730*/  FADD.FTZ R17, -R5.reuse, R17 ;  /* 0x0000001105117221 */ /* 0x040fe20000010100 */
[C---:B------:R-:W-:Y:S01]  /*3740*/  FADD.FTZ R13, -R5.reuse, R13 ;  /* 0x0000000d050d7221 */ /* 0x040fe20000010100 */
[----:B------:R-:W-:Y:S01]  /*3750*/  FFMA.FTZ R145, R150, R145, R153 ;  /* 0x0000009196917223 */ /* 0x000fe20000010099 */
[C---:B------:R-:W-:Y:S01]  /*3760*/  FADD.FTZ R153, -R5.reuse, R34 ;  /* 0x0000002205997221 */ /* 0x040fe20000010100 */
[----:B------:R-:W-:Y:S02]  /*3770*/  HADD2.F32 R34, -RZ, R131.H0_H0 ;  /* 0x20000083ff227230 */ /* 0x000fe40000004100 */
[C---:B------:R-:W-:Y:S01]  /*3780*/  FMUL.FTZ R17, R6.reuse, R17 ;  /* 0x0000001106117220 */ /* 0x040fe20000410000 */
[C---:B------:R-:W-:Y:S01]  /*3790*/  FMUL.FTZ R13, R6.reuse, R13 ;  /* 0x0000000d060d7220 */ /* 0x040fe20000410000 */
[----:B------:R-:W-:Y:S01]  /*37a0*/  FMUL.FTZ R153, R6, R153 ;  /* 0x0000009906997220 */ /* 0x000fe20000410000 */
[C---:B------:R-:W-:Y:S01]  /*37b0*/  FADD.FTZ R15, -R5.reuse, R15 ;  /* 0x0000000f050f7221 */ /* 0x040fe20000010100 */
[C---:B------:R-:W-:Y:S01]  /*37c0*/  FADD.FTZ R9, -R5.reuse, R9 ;  /* 0x0000000905097221 */ /* 0x040fe20000010100 */
[----:B------:R-:W-:Y:S01]  /*37d0*/  FADD.FTZ R11, -R5, R11 ;  /* 0x0000000b050b7221 */ /* 0x000fe20000010100 */
[----:B------:R-:W-:Y:S01]  /*37e0*/  FFMA.FTZ R35, R153, R34, R154 ;  /* 0x0000002299237223 */ /* 0x000fe2000001009a */
[----:B------:R-:W-:-:S02]  /*37f0*/  HADD2.F32 R34, -RZ, R110.H0_H0 ;  /* 0x2000006eff227230 */ /* 0x000fc40000004100 */
[----:B------:R-:W-:Y:S01]  /*3800*/  FFMA.FTZ R154, R152, R155, R157 ;  /* 0x0000009b989a7223 */ /* 0x000fe2000001009d */
[----:B-1----:R-:W-:-:S04]  /*3810*/  @!P0 IMAD.WIDE R32, R2, 0x4, R36 ;  /* 0x0000000402208825 */ /* 0x002fc800078e0224 */
[C---:B------:R-:W-:Y:S01]  /*3820*/  FADD.FTZ R155, -R5.reuse, R28 ;  /* 0x0000001c059b7221 */ /* 0x040fe20000010100 */
[----:B------:R-:W1:Y:S01]  /*3830*/  LDC.64 R36, c[0x0][0x428] ;  /* 0x00010a00ff247b82 */ /* 0x000e620000000a00 */
[----:B------:R-:W-:Y:S01]  /*3840*/  FMUL.FTZ R15, R6, R15 ;  /* 0x0000000f060f7220 */ /* 0x000fe20000410000 */
[----:B------:R-:W-:Y:S01]  /*3850*/  F2FP.F16.F32.PACK_AB R35, R154, R35 ;  /* 0x000000239a23723e */ /* 0x000fe200000000ff */
[----:B------:R2:W-:Y:S01]  /*3860*/  @!P0 STG.E desc[UR6][R32.64], R6 ;  /* 0x0000000620008986 */ /* 0x0005e2000c101906 */
[----:B------:R-:W-:Y:S02]  /*3870*/  HADD2.F32 R28, -RZ, R124.H0_H0 ;  /* 0x2000007cff1c7230 */ /* 0x000fe40000004100 */
[C---:B------:R-:W-:Y:S01]  /*3880*/  FMUL.FTZ R155, R6.reuse, R155 ;  /* 0x0000009b069b7220 */ /* 0x040fe20000410000 */
[----:B------:R-:W-:Y:S02]  /*3890*/  HADD2.F32 R154, -RZ, R76.H0_H0 ;  /* 0x2000004cff9a7230 */ /* 0x000fe40000004100 */
[C---:B------:R-:W-:Y:S01]  /*38a0*/  FMUL.FTZ R9, R6.reuse, R9 ;  /* 0x0000000906097220 */ /* 0x040fe20000410000 */
[----:B------:R-:W-:Y:S01]  /*38b0*/  FMUL.FTZ R11, R6, R11 ;  /* 0x0000000b060b7220 */ /* 0x000fe20000410000 */
[C---:B------:R-:W-:Y:S01]  /*38c0*/  FADD.FTZ R133, -R5.reuse, R133 ;  /* 0x0000008505857221 */ /* 0x040fe20000010100 */
[C---:B------:R-:W-:Y:S01]  /*38d0*/  FADD.FTZ R135, -R5.reuse, R135 ;  /* 0x0000008705877221 */ /* 0x040fe20000010100 */
[----:B------:R-:W-:Y:S01]  /*38e0*/  FADD.FTZ R137, -R5, R137 ;  /* 0x0000008905897221 */ /* 0x000fe20000010100 */
[----:B0-----:R-:W-:-:S04]  /*38f0*/  IMAD.WIDE.U32 R160, R4, 0x10, R158 ;  /* 0x0000001004a07825 */ /* 0x001fc800078e009e */
[C---:B------:R-:W-:Y:S01]  /*3900*/  FMUL.FTZ R133, R6.reuse, R133 ;  /* 0x0000008506857220 */ /* 0x040fe20000410000 */
[C---:B------:R-:W-:Y:S01]  /*3910*/  FMUL.FTZ R135, R6.reuse, R135 ;  /* 0x0000008706877220 */ /* 0x040fe20000410000 */
[----:B--2---:R-:W-:Y:S01]  /*3920*/  F2FP.F16.F32.PACK_AB R33, R151, R148 ;  /* 0x000000949721723e */ /* 0x004fe200000000ff */
[--C-:B------:R-:W-:Y:S02]  /*3930*/  HADD2.F32 R32, -RZ, R54.reuse.H0_H0 ;  /* 0x20000036ff207230 */ /* 0x100fe40000004100 */
[----:B------:R-:W-:Y:S01]  /*3940*/  FMUL.FTZ R137, R6, R137 ;  /* 0x0000008906897220 */ /* 0x000fe20000410000 */
[----:B------:R-:W-:Y:S02]  /*3950*/  HADD2.F32 R148, -RZ, R55.H0_H0 ;  /* 0x20000037ff947230 */ /* 0x000fe40000004100 */
[----:B------:R-:W-:Y:S02]  /*3960*/  HADD2.F32 R151, -RZ, R54.H1_H1 ;  /* 0x30000036ff977230 */ /* 0x000fe40000004100 */
[----:B------:R-:W-:Y:S01]  /*3970*/  FFMA.FTZ R149, R149, R34, R32 ;  /* 0x0000002295957223 */ /* 0x000fe20000010020 */
[----:B------:R-:W-:Y:S01]  /*3980*/  F2FP.F16.F32.PACK_AB R34, R145, R144 ;  /* 0x000000909122723e */ /* 0x000fe200000000ff */
[----:B------:R-:W-:Y:S01]  /*3990*/  IMAD.WIDE.U32 R162, R3, 0x10, R158 ;  /* 0x0000001003a27825 */ /* 0x000fe200078e009e */
[----:B------:R-:W-:-:S03]  /*39a0*/  F2FP.F16.F32.PACK_AB R32, R147, R146 ;  /* 0x000000929320723e */ /* 0x000fc600000000ff */
[----:B-1----:R-:W-:-:S04]  /*39b0*/  IMAD.WIDE.U32 R144, R141, 0x10, R36 ;  /* 0x000000108d907825 */ /* 0x002fc800078e0024 */
[----:B------:R-:W-:Y:S01]  /*39c0*/  HADD2.F32 R146, -RZ, R111.H0_H0 ;  /* 0x2000006fff927230 */ /* 0x000fe20000004100 */
[----:B------:R0:W-:Y:S01]  /*39d0*/  STG.E.128 desc[UR6][R144.64], R32 ;  /* 0x0000002090007986 */ /* 0x0001e2000c101d06 */
[----:B------:R-:W-:-:S03]  /*39e0*/  HADD2.F32 R147, -RZ, R110.H1_H1 ;  /* 0x3000006eff937230 */ /* 0x000fc60000004100 */
[----:B------:R-:W-:Y:S01]  /*39f0*/  FFMA.FTZ R153, R153, R146, R148 ;  /* 0x0000009299997223 */ /* 0x000fe20000010094 */
[----:B------:R-:W-:Y:S02]  /*3a00*/  HADD2.F32 R146, -RZ, R124.H1_H1 ;  /* 0x3000007cff927230 */ /* 0x000fe40000004100 */
[----:B------:R-:W-:Y:S01]  /*3a10*/  FFMA.FTZ R150, R150, R147, R151 ;  /* 0x0000009396967223 */ /* 0x000fe20000010097 */
[----:B------:R-:W-:Y:S02]  /*3a20*/  HADD2.F32 R147, -RZ, R111.H1_H1 ;  /* 0x3000006fff937230 */ /* 0x000fe40000004100 */
[----:B------:R-:W-:Y:S02]  /*3a30*/  HADD2.F32 R151, -RZ, R55.H1_H1 ;  /* 0x30000037ff977230 */ /* 0x000fe40000004100 */
[----:B------:R-:W-:-:S03]  /*3a40*/  HADD2.F32 R148, -RZ, R105.H1_H1 ;  /* 0x30000069ff947230 */ /* 0x000fc60000004100 */
[----:B------:R-:W-:Y:S01]  /*3a50*/  FFMA.FTZ R152, R152, R147, R151 ;  /* 0x0000009398987223 */ /* 0x000fe20000010097 */
[----:B0-----:R-:W-:Y:S02]  /*3a60*/  HADD2.F32 R34, -RZ, R76.H1_H1 ;  /* 0x3000004cff227230 */ /* 0x001fe40000004100 */
[----:B------:R-:W-:Y:S01]  /*3a70*/  FFMA.FTZ R145, R155, R28, R154 ;  /* 0x0000001c9b917223 */ /* 0x000fe2000001009a */
[----:B------:R-:W-:Y:S02]  /*3a80*/  HADD2.F32 R144, -RZ, R104.H1_H1 ;  /* 0x30000068ff907230 */ /* 0x000fe40000004100 */
[----:B------:R-:W-:Y:S02]  /*3a90*/  HADD2.F32 R33, -RZ, R56.H1_H1 ;  /* 0x30000038ff217230 */ /* 0x000fe40000004100 */
[----:B------:R-:W-:Y:S01]  /*3aa0*/  FFMA.FTZ R146, R29, R146, R34 ;  /* 0x000000921d927223 */ /* 0x000fe20000010022 */
[----:B------:R-:W-:Y:S02]  /*3ab0*/  HADD2.F32 R28, -RZ, R104.H0_H0 ;  /* 0x20000068ff1c7230 */ /* 0x000fe40000004100 */
[----:B------:R-:W-:-:S02]  /*3ac0*/  HADD2.F32 R32, -RZ, R56.H0_H0 ;  /* 0x20000038ff207230 */ /* 0x000fc40000004100 */
[----:B------:R-:W-:Y:S01]  /*3ad0*/  FFMA.FTZ R29, R29, R144, R33 ;  /* 0x000000901d1d7223 */ /* 0x000fe20000010021 */
[----:B------:R-:W-:Y:S01]  /*3ae0*/  FADD.FTZ R33, -R5, R30 ;  /* 0x0000001e05217221 */ /* 0x000fe20000010100 */
[----:B------:R-:W-:Y:S02]  /*3af0*/  HADD2.F32 R144, -RZ, R125.H0_H0 ;  /* 0x2000007dff907230 */ /* 0x000fe40000004100 */
[----:B------:R-:W-:Y:S01]  /*3b00*/  FFMA.FTZ R28, R155, R28, R32 ;  /* 0x0000001c9b1c7223 */ /* 0x000fe20000010020 */
[----:B------:R-:W-:Y:S02]  /*3b10*/  HADD2.F32 R30, -RZ, R77.H0_H0 ;  /* 0x2000004dff1e7230 */ /* 0x000fe40000004100 */
[----:B------:R-:W-:Y:S01]  /*3b20*/  FMUL.FTZ R33, R6, R33 ;  /* 0x0000002106217220 */ /* 0x000fe20000410000 */
[----:B------:R-:W-:Y:S02]  /*3b30*/  HADD2.F32 R32, -RZ, R105.H0_H0 ;  /* 0x20000069ff207230 */ /* 0x000fe40000004100 */
[----:B------:R-:W-:-:S02]  /*3b40*/  HADD2.F32 R35, -RZ, R57.H0_H0 ;  /* 0x20000039ff237230 */ /* 0x000fc40000004100 */
[C---:B------:R-:W-:Y:S01]  /*3b50*/  FFMA.FTZ R144, R33.reuse, R144, R30 ;  /* 0x0000009021907223 */ /* 0x040fe2000001001e */
[----:B------:R-:W-:Y:S02]  /*3b60*/  HADD2.F32 R34, -RZ, R77.H1_H1 ;  /* 0x3000004dff227230 */ /* 0x000fe40000004100 */
[----:B------:R-:W-:Y:S02]  /*3b70*/  HADD2.F32 R154, -RZ, R79.H1_H1 ;  /* 0x3000004fff9a7230 */ /* 0x000fe40000004100 */
[----:B------:R-:W-:Y:S01]  /*3b80*/  FFMA.FTZ R30, R33, R32, R35 ;  /* 0x00000020211e7223 */ /* 0x000fe20000010023 */
[----:B------:R-:W-:Y:S02]  /*3b90*/  HADD2.F32 R32, -RZ, R125.H1_H1 ;  /* 0x3000007dff207230 */ /* 0x000fe40000004100 */
[----:B------:R-:W-:Y:S01]  /*3ba0*/  FADD.FTZ R35, -R5, R24 ;  /* 0x0000001805237221 */ /* 0x000fe20000010100 */
[----:B------:R-:W-:Y:S02]  /*3bb0*/  HADD2.F32 R33, -RZ, R57.H1_H1 ;  /* 0x30000039ff217230 */ /* 0x000fe40000004100 */
[----:B------:R-:W-:-:S02]  /*3bc0*/  HADD2.F32 R24, -RZ, R78.H0_H0 ;  /* 0x2000004eff187230 */ /* 0x000fc40000004100 */
[C---:B------:R-:W-:Y:S01]  /*3bd0*/  FFMA.FTZ R147, R31.reuse, R32, R34 ;  /* 0x000000201f937223 */ /* 0x040fe20000010022 */
[----:B------:R-:W-:Y:S01]  /*3be0*/  FMUL.FTZ R35, R6, R35 ;  /* 0x0000002306237220 */ /* 0x000fe20000410000 */
[----:B------:R-:W-:Y:S01]  /*3bf0*/  FFMA.FTZ R31, R31, R148, R33 ;  /* 0x000000941f1f7223 */ /* 0x000fe20000010021 */
[----:B------:R-:W-:Y:S01]  /*3c00*/  HADD2.F32 R148, -RZ, R126.H0_H0 ;  /* 0x2000007eff947230 */ /* 0x000fe20000004100 */
[----:B------:R-:W-:Y:S01]  /*3c10*/  F2FP.F16.F32.PACK_AB R34, R150, R149 ;  /* 0x000000959622723e */ /* 0x000fe200000000ff */
[----:B------:R-:W-:Y:S02]  /*3c20*/  HADD2.F32 R32, -RZ, R106.H0_H0 ;  /* 0x2000006aff207230 */ /* 0x000fe40000004100 */
[----:B------:R-:W-:Y:S02]  /*3c30*/  HADD2.F32 R33, -RZ, R58.H0_H0 ;  /* 0x2000003aff217230 */ /* 0x000fe40000004100 */
[----:B------:R-:W-:Y:S01]  /*3c40*/  FFMA.FTZ R148, R35, R148, R24 ;  /* 0x0000009423947223 */ /* 0x000fe20000010018 */
[----:B------:R-:W-:-:S02]  /*3c50*/  HADD2.F32 R150, -RZ, R106.H1_H1 ;  /* 0x3000006aff967230 */ /* 0x000fc40000004100 */
[----:B------:R-:W-:Y:S01]  /*3c60*/  FFMA.FTZ R24, R35, R32, R33 ;  /* 0x0000002023187223 */ /* 0x000fe20000010021 */
[----:B------:R-:W-:Y:S01]  /*3c70*/  F2FP.F16.F32.PACK_AB R33, R39, R38 ;  /* 0x000000262721723e */ /* 0x000fe200000000ff */
[----:B------:R-:W-:Y:S01]  /*3c80*/  HADD2.F32 R38, -RZ, R126.H1_H1 ;  /* 0x3000007eff267230 */ /* 0x000fe20000004100 */
[----:B------:R-:W-:Y:S01]  /*3c90*/  F2FP.F16.F32.PACK_AB R32, R143, R142 ;  /* 0x0000008e8f20723e */ /* 0x000fe200000000ff */
[----:B------:R-:W-:Y:S01]  /*3ca0*/  HADD2.F32 R142, -RZ, R78.H1_H1 ;  /* 0x3000004eff8e7230 */ /* 0x000fe20000004100 */
[----:B------:R-:W-:Y:S01]  /*3cb0*/  F2FP.F16.F32.PACK_AB R35, R152, R153 ;  /* 0x000000999823723e */ /* 0x000fe200000000ff */
[----:B------:R-:W-:Y:S02]  /*3cc0*/  HADD2.F32 R143, -RZ, R58.H1_H1 ;  /* 0x3000003aff8f7230 */ /* 0x000fe40000004100 */
[----:B------:R-:W-:Y:S02]  /*3cd0*/  HADD2.F32 R152, -RZ, R127.H1_H1 ;  /* 0x3000007fff987230 */ /* 0x000fe40000004100 */
[----:B------:R-:W-:Y:S01]  /*3ce0*/  FFMA.FTZ R149, R25, R38, R142 ;  /* 0x0000002619957223 */ /* 0x000fe2000001008e */
[----:B------:R-:W-:-:S04]  /*3cf0*/  IMAD.WIDE.U32 R38, R141, 0x10, R158 ;  /* 0x000000108d267825 */ /* 0x000fc800078e009e */
[----:B------:R-:W-:Y:S01]  /*3d00*/  FADD.FTZ R141, -R5, R26 ;  /* 0x0000001a058d7221 */ /* 0x000fe20000010100 */
[----:B------:R-:W-:Y:S01]  /*3d10*/  FFMA.FTZ R25, R25, R150, R143 ;  /* 0x0000009619197223 */ /* 0x000fe2000001008f */
[----:B------:R-:W-:Y:S01]  /*3d20*/  FADD.FTZ R143, -R5, R27 ;  /* 0x0000001b058f7221 */ /* 0x000fe20000010100 */
[----:B------:R-:W-:Y:S02]  /*3d30*/  HADD2.F32 R142, -RZ, R107.H0_H0 ;  /* 0x2000006bff8e7230 */ /* 0x000fe40000004100 */
[C---:B------:R-:W-:Y:S01]  /*3d40*/  FMUL.FTZ R141, R6.reuse, R141 ;  /* 0x0000008d068d7220 */ /* 0x040fe20000410000 */
[----:B------:R-:W-:Y:S01]  /*3d50*/  HADD2.F32 R27, -RZ, R59.H0_H0 ;  /* 0x2000003bff1b7230 */ /* 0x000fe20000004100 */
[----:B------:R0:W-:Y:S01]  /*3d60*/  STG.E.128 desc[UR6][R38.64], R32 ;  /* 0x0000002026007986 */ /* 0x0001e2000c101d06 */
[----:B------:R-:W-:Y:S02]  /*3d70*/  HADD2.F32 R150, -RZ, R127.H0_H0 ;  /* 0x2000007fff967230 */ /* 0x000fe40000004100 */
[----:B------:R-:W-:Y:S01]  /*3d80*/  FMUL.FTZ R143, R6, R143 ;  /* 0x0000008f068f7220 */ /* 0x000fe20000410000 */
[----:B------:R-:W-:-:S02]  /*3d90*/  HADD2.F32 R26, -RZ, R79.H0_H0 ;  /* 0x2000004fff1a7230 */ /* 0x000fc40000004100 */
[----:B------:R-:W-:Y:S01]  /*3da0*/  FFMA.FTZ R142, R141, R142, R27 ;  /* 0x0000008e8d8e7223 */ /* 0x000fe2000001001b */
[----:B------:R-:W-:Y:S01]  /*3db0*/  FADD.FTZ R27, -R5, R20 ;  /* 0x00000014051b7221 */ /* 0x000fe20000010100 */
[----:B------:R-:W-:Y:S02]  /*3dc0*/  HADD2.F32 R20, -RZ, R60.H0_H0 ;  /* 0x2000003cff147230 */ /* 0x000fe40000004100 */
[----:B------:R-:W-:Y:S01]  /*3dd0*/  FFMA.FTZ R151, R143, R152, R154 ;  /* 0x000000988f977223 */ /* 0x000fe2000001009a */
[----:B------:R-:W-:Y:S01]  /*3de0*/  FFMA.FTZ R150, R141, R150, R26 ;  /* 0x000000968d967223 */ /* 0x000fe2000001001a */
[----:B------:R-:W-:Y:S02]  /*3df0*/  HADD2.F32 R141, -RZ, R100.H0_H0 ;  /* 0x20000064ff8d7230 */ /* 0x000fe40000004100 */
[----:B------:R-:W-:Y:S01]  /*3e00*/  FMUL.FTZ R26, R6, R27 ;  /* 0x0000001b061a7220 */ /* 0x000fe20000410000 */
[----:B------:R-:W-:Y:S02]  /*3e10*/  HADD2.F32 R153, -RZ, R59.H1_H1 ;  /* 0x3000003bff997230 */ /* 0x000fe40000004100 */
[----:B------:R-:W-:-:S02]  /*3e20*/  HADD2.F32 R154, -RZ, R123.H0_H0 ;  /* 0x2000007bff9a7230 */ /* 0x000fc40000004100 */
[----:B------:R-:W-:Y:S02]  /*3e30*/  HADD2.F32 R152, -RZ, R83.H1_H1 ;  /* 0x30000053ff987230 */ /* 0x000fe40000004100 */
[----:B0-----:R-:W-:Y:S02]  /*3e40*/  HADD2.F32 R33, -RZ, R120.H0_H0 ;  /* 0x20000078ff217230 */ /* 0x001fe40000004100 */
[----:B------:R-:W-:Y:S01]  /*3e50*/  FFMA.FTZ R39, R143, R156, R153 ;  /* 0x0000009c8f277223 */ /* 0x000fe20000010099 */
[----:B------:R-:W-:Y:S02]  /*3e60*/  HADD2.F32 R35, -RZ, R80.H0_H0 ;  /* 0x20000050ff237230 */ /* 0x000fe40000004100 */
[----:B------:R-:W-:Y:S01]  /*3e70*/  FADD.FTZ R143, -R5, R23 ;  /* 0x00000017058f7221 */ /* 0x000fe20000010100 */
[----:B------:R-:W-:Y:S02]  /*3e80*/  HADD2.F32 R32, -RZ, R120.H1_H1 ;  /* 0x30000078ff207230 */ /* 0x000fe40000004100 */
[----:B------:R-:W-:-:S02]  /*3e90*/  HADD2.F32 R34, -RZ, R80.H1_H1 ;  /* 0x30000050ff227230 */ /* 0x000fc40000004100 */
[C---:B------:R-:W-:Y:S01]  /*3ea0*/  FFMA.FTZ R27, R26.reuse, R33, R35 ;  /* 0x000000211a1b7223 */ /* 0x040fe20000010023 */
[----:B------:R-:W-:Y:S01]  /*3eb0*/  FFMA.FTZ R26, R26, R141, R20 ;  /* 0x0000008d1a1a7223 */ /* 0x000fe20000010014 */
[----:B------:R-:W-:Y:S01]  /*3ec0*/  FADD.FTZ R33, -R5, R22 ;  /* 0x0000001605217221 */ /* 0x000fe20000010100 */
[----:B------:R-:W-:Y:S02]  /*3ed0*/  HADD2.F32 R20, -RZ, R100.H1_H1 ;  /* 0x30000064ff147230 */ /* 0x000fe40000004100 */
[----:B------:R-:W-:Y:S01]  /*3ee0*/  FFMA.FTZ R32, R21, R32, R34 ;  /* 0x0000002015207223 */ /* 0x000fe20000010022 */
[----:B------:R-:W-:Y:S02]  /*3ef0*/  HADD2.F32 R22, -RZ, R60.H1_H1 ;  /* 0x3000003cff167230 */ /* 0x000fe40000004100 */
[C---:B------:R-:W-:Y:S01]  /*3f00*/  FMUL.FTZ R34, R6.reuse, R33 ;  /* 0x0000002106227220 */ /* 0x040fe20000410000 */
[--C-:B------:R-:W-:Y:S02]  /*3f10*/  HADD2.F32 R38, -RZ, R121.reuse.H1_H1 ;  /* 0x30000079ff267230 */ /* 0x100fe40000004100 */
[----:B------:R-:W-:Y:S01]  /*3f20*/  FMUL.FTZ R143, R6, R143 ;  /* 0x0000008f068f7220 */ /* 0x000fe20000410000 */
[----:B------:R-:W-:-:S02]  /*3f30*/  HADD2.F32 R35, -RZ, R121.H0_H0 ;  /* 0x20000079ff237230 */ /* 0x000fc40000004100 */
[----:B------:R-:W-:Y:S01]  /*3f40*/  FFMA.FTZ R33, R21, R20, R22 ;  /* 0x0000001415217223 */ /* 0x000fe20000010016 */
[--C-:B------:R-:W-:Y:S02]  /*3f50*/  HADD2.F32 R20, -RZ, R81.reuse.H1_H1 ;  /* 0x30000051ff147230 */ /* 0x100fe40000004100 */
[----:B------:R-:W-:Y:S02]  /*3f60*/  HADD2.F32 R141, -RZ, R81.H0_H0 ;  /* 0x20000051ff8d7230 */ /* 0x000fe40000004100 */
[----:B------:R-:W-:Y:S02]  /*3f70*/  HADD2.F32 R21, -RZ, R101.H0_H0 ;  /* 0x20000065ff157230 */ /* 0x000fe40000004100 */
[----:B------:R-:W-:Y:S01]  /*3f80*/  FFMA.FTZ R38, R143, R38, R20 ;  /* 0x000000268f267223 */ /* 0x000fe20000010014 */
[----:B------:R-:W-:Y:S02]  /*3f90*/  HADD2.F32 R23, -RZ, R61.H0_H0 ;  /* 0x2000003dff177230 */ /* 0x000fe40000004100 */
[----:B------:R-:W-:Y:S01]  /*3fa0*/  FFMA.FTZ R35, R34, R35, R141 ;  /* 0x0000002322237223 */ /* 0x000fe2000001008d */
[----:B------:R-:W-:-:S02]  /*3fb0*/  HADD2.F32 R20, -RZ, R101.H1_H1 ;  /* 0x30000065ff147230 */ /* 0x000fc40000004100 */
[----:B------:R-:W-:Y:S02]  /*3fc0*/  HADD2.F32 R22, -RZ, R61.H1_H1 ;  /* 0x3000003dff167230 */ /* 0x000fe40000004100 */
[----:B------:R-:W-:Y:S01]  /*3fd0*/  FFMA.FTZ R34, R34, R21, R23 ;  /* 0x0000001522227223 */ /* 0x000fe20000010017 */
[----:B------:R-:W-:Y:S01]  /*3fe0*/  FADD.FTZ R21, -R5, R16 ;  /* 0x0000001005157221 */ /* 0x000fe20000010100 */
[----:B------:R-:W-:Y:S02]  /*3ff0*/  HADD2.F32 R16, -RZ, R122.H0_H0 ;  /* 0x2000007aff107230 */ /* 0x000fe40000004100 */
[----:B------:R-:W-:Y:S01]  /*4000*/  FFMA.FTZ R141, R143, R20, R22 ;  /* 0x000000148f8d7223 */ /* 0x000fe20000010016 */
[----:B------:R-:W-:Y:S02]  /*4010*/  HADD2.F32 R20, -RZ, R82.H0_H0 ;  /* 0x20000052ff147230 */ /* 0x000fe40000004100 */
[----:B------:R-:W-:Y:S01]  /*4020*/  FMUL.FTZ R21, R6, R21 ;  /* 0x0000001506157220 */ /* 0x000fe20000410000 */
[----:B------:R-:W-:-:S02]  /*4030*/  HADD2.F32 R22, -RZ, R102.H0_H0 ;  /* 0x20000066ff167230 */ /* 0x000fc40000004100 */
[----:B------:R-:W-:Y:S02]  /*4040*/  HADD2.F32 R23, -RZ, R62.H0_H0 ;  /* 0x2000003eff177230 */ /* 0x000fe40000004100 */
[C---:B------:R-:W-:Y:S01]  /*4050*/  FFMA.FTZ R143, R21.reuse, R16, R20 ;  /* 0x00000010158f7223 */ /* 0x040fe20000010014 */
[----:B------:R-:W-:Y:S02]  /*4060*/  HADD2.F32 R20, -RZ, R122.H1_H1 ;  /* 0x3000007aff147230 */ /* 0x000fe40000004100 */
[----:B------:R-:W-:Y:S02]  /*4070*/  HADD2.F32 R156, -RZ, R103.H1_H1 ;  /* 0x30000067ff9c7230 */ /* 0x000fe40000004100 */
[----:B------:R-:W-:Y:S01]  /*4080*/  FFMA.FTZ R16, R21, R22, R23 ;  /* 0x0000001615107223 */ /* 0x000fe20000010017 */
[----:B------:R-:W-:Y:S01]  /*4090*/  F2FP.F16.F32.PACK_AB R22, R149, R148 ;  /* 0x000000949516723e */ /* 0x000fe200000000ff */
[----:B------:R-:W-:Y:S01]  /*40a0*/  HADD2.F32 R148, -RZ, R82.H1_H1 ;  /* 0x30000052ff947230 */ /* 0x000fe20000004100 */
[----:B------:R-:W-:Y:S01]  /*40b0*/  F2FP.F16.F32.PACK_AB R23, R151, R150 ;  /* 0x000000969717723e */ /* 0x000fe200000000ff */
[----:B------:R-:W-:Y:S01]  /*40c0*/  HADD2.F32 R150, -RZ, R102.H1_H1 ;  /* 0x30000066ff967230 */ /* 0x000fe20000004100 */
[----:B------:R-:W-:Y:S01]  /*40d0*/  F2FP.F16.F32.PACK_AB R21, R147, R144 ;  /* 0x000000909315723e */ /* 0x000fe200000000ff */
[----:B------:R-:W-:-:S02]  /*40e0*/  HADD2.F32 R149, -RZ, R62.H1_H1 ;  /* 0x3000003eff957230 */ /* 0x000fc40000004100 */
[----:B------:R-:W-:Y:S01]  /*40f0*/  FFMA.FTZ R144, R17, R20, R148 ;  /* 0x0000001411907223 */ /* 0x000fe20000010094 */
[----:B------:R-:W-:Y:S01]  /*4100*/  F2FP.F16.F32.PACK_AB R20, R146, R145 ;  /* 0x000000919214723e */ /* 0x000fe200000000ff */
[----:B------:R-:W-:-:S04]  /*4110*/  IMAD.WIDE.U32 R146, R7, 0x10, R36 ;  /* 0x0000001007927825 */ /* 0x000fc800078e0024 */
[----:B------:R-:W-:Y:S01]  /*4120*/  FADD.FTZ R145, -R5, R18 ;  /* 0x0000001205917221 */ /* 0x000fe20000010100 */
[----:B------:R-:W-:Y:S01]  /*4130*/  FFMA.FTZ R17, R17, R150, R149 ;  /* 0x0000009611117223 */ /* 0x000fe20000010095 */
[----:B------:R-:W-:Y:S01]  /*4140*/  FADD.FTZ R149, -R5, R19 ;  /* 0x0000001305957221 */ /* 0x000fe20000010100 */
[----:B------:R-:W-:Y:S01]  /*4150*/  HADD2.F32 R18, -RZ, R83.H0_H0 ;  /* 0x20000053ff127230 */ /* 0x000fe20000004100 */
[----:B------:R0:W-:Y:S01]  /*4160*/  STG.E.128 desc[UR6][R146.64], R20 ;  /* 0x0000001492007986 */ /* 0x0001e2000c101d06 */
        /* <DEDUP_REMOVED lines=8> */
[----:B------:R-:W-:Y:S02]  /*41f0*/  HADD2.F32 R145, -RZ, R64.H0_H0 ;  /* 0x20000040ff917230 */ /* 0x000fe40000004100 */
[C---:B------:R-:W-:Y:S01]  /*4200*/  FFMA.FTZ R153, R149.reuse, R150, R152 ;  /* 0x0000009695997223 */ /* 0x040fe20000010098 */
[----:B------:R-:W-:Y:S02]  /*4210*/  HADD2.F32 R148, -RZ, R84.H1_H1 ;  /* 0x30000054ff947230 */ /* 0x000fe40000004100 */
[----:B------:R-:W-:Y:S01]  /*4220*/  FFMA.FTZ R18, R149, R156, R151 ;  /* 0x0000009c95127223 */ /* 0x000fe20000010097 */
[----:B------:R-:W-:-:S02]  /*4230*/  HADD2.F32 R150, -RZ, R85.H1_H1 ;  /* 0x30000055ff967230 */ /* 0x000fc40000004100 */
[----:B------:R-:W-:Y:S02]  /*4240*/  HADD2.F32 R152, -RZ, R118.H0_H0 ;  /* 0x20000076ff987230 */ /* 0x000fe40000004100 */
[----:B------:R-:W-:Y:S02]  /*4250*/  HADD2.F32 R149, -RZ, R66.H1_H1 ;  /* 0x30000042ff957230 */ /* 0x000fe40000004100 */
[----:B0-----:R-:W-:Y:S01]  /*4260*/  FADD.FTZ R21, -R5, R12 ;  /* 0x0000000c05157221 */ /* 0x001fe20000010100 */
[----:B------:R-:W-:Y:S01]  /*4270*/  HADD2.F32 R20, -RZ, R116.H0_H0 ;  /* 0x20000074ff147230 */ /* 0x000fe20000004100 */
[----:B------:R-:W-:Y:S01]  /*4280*/  F2FP.F16.F32.PACK_AB R19, R18, R19 ;  /* 0x000000131213723e */ /* 0x000fe200000000ff */
[----:B------:R-:W-:Y:S02]  /*4290*/  HADD2.F32 R22, -RZ, R84.H0_H0 ;  /* 0x20000054ff167230 */ /* 0x000fe40000004100 */
[----:B------:R-:W-:Y:S01]  /*42a0*/  FMUL.FTZ R21, R6, R21 ;  /* 0x0000001506157220 */ /* 0x000fe20000410000 */
[----:B------:R-:W-:Y:S01]  /*42b0*/  HADD2.F32 R146, -RZ, R96.H0_H0 ;  /* 0x20000060ff927230 */ /* 0x000fe20000004100 */
[----:B------:R-:W-:Y:S01]  /*42c0*/  F2FP.F16.F32.PACK_AB R18, R17, R16 ;  /* 0x000000101112723e */ /* 0x000fe200000000ff */
[----:B------:R-:W-:-:S02]  /*42d0*/  HADD2.F32 R12, -RZ, R116.H1_H1 ;  /* 0x30000074ff0c7230 */ /* 0x000fc40000004100 */
[C---:B------:R-:W-:Y:S01]  /*42e0*/  FFMA.FTZ R23, R21.reuse, R20, R22 ;  /* 0x0000001415177223 */ /* 0x040fe20000010016 */
[----:B------:R-:W-:Y:S02]  /*42f0*/  HADD2.F32 R22, -RZ, R96.H1_H1 ;  /* 0x30000060ff167230 */ /* 0x000fe40000004100 */
[----:B------:R-:W-:Y:S01]  /*4300*/  FFMA.FTZ R21, R21, R146, R145 ;  /* 0x0000009215157223 */ /* 0x000fe20000010091 */
[----:B------:R-:W-:Y:S01]  /*4310*/  FADD.FTZ R145, -R5, R14 ;  /* 0x0000000e05917221 */ /* 0x000fe20000010100 */
[----:B------:R-:W-:Y:S01]  /*4320*/  FFMA.FTZ R20, R13, R12, R148 ;  /* 0x0000000c0d147223 */ /* 0x000fe20000010094 */
[----:B------:R-:W-:Y:S01]  /*4330*/  HADD2.F32 R12, -RZ, R64.H1_H1 ;  /* 0x30000040ff0c7230 */ /* 0x000fe20000004100 */
[----:B------:R-:W-:Y:S01]  /*4340*/  F2FP.F16.F32.PACK_AB R16, R33, R26 ;  /* 0x0000001a2110723e */ /* 0x000fe200000000ff */
[----:B------:R-:W-:Y:S02]  /*4350*/  HADD2.F32 R146, -RZ, R117.H0_H0 ;  /* 0x20000075ff927230 */ /* 0x000fe40000004100 */
[----:B------:R-:W-:Y:S01]  /*4360*/  FMUL.FTZ R145, R6, R145 ;  /* 0x0000009106917220 */ /* 0x000fe20000410000 */
[----:B------:R-:W-:-:S02]  /*4370*/  HADD2.F32 R14, -RZ, R85.H0_H0 ;  /* 0x20000055ff0e7230 */ /* 0x000fc40000004100 */
[----:B------:R-:W-:Y:S01]  /*4380*/  FFMA.FTZ R22, R13, R22, R12 ;  /* 0x000000160d167223 */ /* 0x000fe2000001000c */
[----:B------:R-:W-:Y:S02]  /*4390*/  HADD2.F32 R12, -RZ, R97.H0_H0 ;  /* 0x20000061ff0c7230 */ /* 0x000fe40000004100 */
[----:B------:R-:W-:Y:S01]  /*43a0*/  FADD.FTZ R13, -R5, R8 ;  /* 0x00000008050d7221 */ /* 0x000fe20000010100 */
[----:B------:R-:W-:Y:S02]  /*43b0*/  HADD2.F32 R148, -RZ, R117.H1_H1 ;  /* 0x30000075ff947230 */ /* 0x000fe40000004100 */
[----:B------:R-:W-:Y:S01]  /*43c0*/  FFMA.FTZ R146, R145, R146, R14 ;  /* 0x0000009291927223 */ /* 0x000fe2000001000e */
[----:B------:R-:W-:Y:S02]  /*43d0*/  HADD2.F32 R14, -RZ, R65.H0_H0 ;  /* 0x20000041ff0e7230 */ /* 0x000fe40000004100 */
[----:B------:R-:W-:Y:S01]  /*43e0*/  FMUL.FTZ R13, R6, R13 ;  /* 0x0000000d060d7220 */ /* 0x000fe20000410000 */
[----:B------:R-:W-:-:S02]  /*43f0*/  HADD2.F32 R8, -RZ, R86.H0_H0 ;  /* 0x20000056ff087230 */ /* 0x000fc40000004100 */
[----:B------:R-:W-:Y:S01]  /*4400*/  FFMA.FTZ R147, R15, R148, R150 ;  /* 0x000000940f937223 */ /* 0x000fe20000010096 */
[----:B------:R-:W-:Y:S02]  /*4410*/  HADD2.F32 R148, -RZ, R97.H1_H1 ;  /* 0x30000061ff947230 */ /* 0x000fe40000004100 */
[----:B------:R-:W-:Y:S01]  /*4420*/  FFMA.FTZ R145, R145, R12, R14 ;  /* 0x0000000c91917223 */ /* 0x000fe2000001000e */
[----:B------:R-:W-:Y:S02]  /*4430*/  HADD2.F32 R12, -RZ, R65.H1_H1 ;  /* 0x30000041ff0c7230 */ /* 0x000fe40000004100 */
[----:B------:R-:W-:Y:S01]  /*4440*/  FFMA.FTZ R152, R13, R152, R8 ;  /* 0x000000980d987223 */ /* 0x000fe20000010008 */
[----:B------:R-:W-:Y:S01]  /*4450*/  HADD2.F32 R8, -RZ, R118.H1_H1 ;  /* 0x30000076ff087230 */ /* 0x000fe20000004100 */
[----:B------:R-:W-:Y:S01]  /*4460*/  F2FP.F16.F32.PACK_AB R17, R141, R34 ;  /* 0x000000228d11723e */ /* 0x000fe200000000ff */
[----:B------:R-:W-:Y:S02]  /*4470*/  HADD2.F32 R14, -RZ, R98.H1_H1 ;  /* 0x30000062ff0e7230 */ /* 0x000fe40000004100 */
[----:B------:R-:W-:Y:S01]  /*4480*/  FFMA.FTZ R148, R15, R148, R12 ;  /* 0x000000940f947223 */ /* 0x000fe2000001000c */
[----:B------:R-:W-:-:S02]  /*4490*/  HADD2.F32 R12, -RZ, R86.H1_H1 ;  /* 0x30000056ff0c7230 */ /* 0x000fc40000004100 */
[----:B------:R-:W-:Y:S02]  /*44a0*/  HADD2.F32 R150, -RZ, R98.H0_H0 ;  /* 0x20000062ff967230 */ /* 0x000fe40000004100 */
[C---:B------:R-:W-:Y:S01]  /*44b0*/  FFMA.FTZ R149, R9.reuse, R14, R149 ;  /* 0x0000000e09957223 */ /* 0x040fe20000010095 */
[----:B------:R-:W-:Y:S02]  /*44c0*/  HADD2.F32 R15, -RZ, R66.H0_H0 ;  /* 0x20000042ff0f7230 */ /* 0x000fe40000004100 */
[----:B------:R-:W-:Y:S01]  /*44d0*/  FFMA.FTZ R151, R9, R8, R12 ;  /* 0x0000000809977223 */ /* 0x000fe2000001000c */
[----:B------:R-:W-:Y:S01]  /*44e0*/  FADD.FTZ R9, -R5, R10 ;  /* 0x0000000a05097221 */ /* 0x000fe20000010100 */
[----:B------:R-:W-:Y:S01]  /*44f0*/  F2FP.F16.F32.PACK_AB R14, R25, R24 ;  /* 0x00000018190e723e */ /* 0x000fe200000000ff */
[----:B------:R-:W-:Y:S02]  /*4500*/  HADD2.F32 R25, -RZ, R119.H0_H0 ;  /* 0x20000077ff197230 */ /* 0x000fe40000004100 */
[----:B------:R-:W-:Y:S01]  /*4510*/  FFMA.FTZ R150, R13, R150, R15 ;  /* 0x000000960d967223 */ /* 0x000fe2000001000f */
[----:B------:R-:W-:Y:S01]  /*4520*/  F2FP.F16.F32.PACK_AB R13, R31, R30 ;  /* 0x0000001e1f0d723e */ /* 0x000fe200000000ff */
[----:B------:R-:W-:Y:S01]  /*4530*/  HADD2.F32 R31, -RZ, R87.H0_H0 ;  /* 0x20000057ff1f7230 */ /* 0x000fe20000004100 */
[----:B------:R-:W-:Y:S01]  /*4540*/  F2FP.F16.F32.PACK_AB R12, R29, R28 ;  /* 0x0000001c1d0c723e */ /* 0x000fe200000000ff */
[----:B------:R-:W-:-:S02]  /*4550*/  HADD2.F32 R29, -RZ, R99.H0_H0 ;  /* 0x20000063ff1d7230 */ /* 0x000fc40000004100 */
[----:B------:R-:W-:Y:S01]  /*4560*/  FMUL.FTZ R10, R6, R9 ;  /* 0x00000009060a7220 */ /* 0x000fe20000410000 */
[----:B------:R-:W-:Y:S01]  /*4570*/  HADD2.F32 R28, -RZ, R67.H0_H0 ;  /* 0x20000043ff1c7230 */ /* 0x000fe20000004100 */
[----:B------:R-:W-:Y:S01]  /*4580*/  F2FP.F16.F32.PACK_AB R15, R39, R142 ;  /* 0x0000008e270f723e */ /* 0x000fe200000000ff */
[----:B------:R-:W-:-:S04]  /*4590*/  IMAD.WIDE.U32 R8, R7, 0x10, R158 ;  /* 0x0000001007087825 */ /* 0x000fc800078e009e */
[C---:B------:R-:W-:Y:S01]  /*45a0*/  FFMA.FTZ R24, R10.reuse, R25, R31 ;  /* 0x000000190a187223 */ /* 0x040fe2000001001f */
[----:B------:R-:W-:Y:S01]  /*45b0*/  FFMA.FTZ R7, R10, R29, R28 ;  /* 0x0000001d0a077223 */ /* 0x000fe2000001001c */
[----:B------:R-:W-:Y:S02]  /*45c0*/  HADD2.F32 R10, -RZ, R119.H1_H1 ;  /* 0x30000077ff0a7230 */ /* 0x000fe40000004100 */
[----:B------:R-:W-:Y:S01]  /*45d0*/  FADD.FTZ R29, -R5, R132 ;  /* 0x00000084051d7221 */ /* 0x000fe20000010100 */
[----:B------:R-:W-:Y:S01]  /*45e0*/  HADD2.F32 R28, -RZ, R87.H1_H1 ;  /* 0x30000057ff1c7230 */ /* 0x000fe20000004100 */
[----:B------:R0:W-:Y:S01]  /*45f0*/  STG.E.128 desc[UR6][R8.64], R12 ;  /* 0x0000000c08007986 */ /* 0x0001e2000c101d06 */
[----:B------:R-:W-:Y:S02]  /*4600*/  HADD2.F32 R142, -RZ, R99.H1_H1 ;  /* 0x30000063ff8e7230 */ /* 0x000fe40000004100 */
[----:B------:R-:W-:Y:S01]  /*4610*/  FMUL.FTZ R29, R6, R29 ;  /* 0x0000001d061d7220 */ /* 0x000fe20000410000 */
[----:B------:R-:W-:-:S02]  /*4620*/  HADD2.F32 R25, -RZ, R67.H1_H1 ;  /* 0x30000043ff197230 */ /* 0x000fc40000004100 */
[----:B------:R-:W-:Y:S02]  /*4630*/  HADD2.F32 R30, -RZ, R112.H0_H0 ;  /* 0x20000070ff1e7230 */ /* 0x000fe40000004100 */
[----:B------:R-:W-:Y:S02]  /*4640*/  HADD2.F32 R132, -RZ, R88.H0_H0 ;  /* 0x20000058ff847230 */ /* 0x000fe40000004100 */
[C---:B------:R-:W-:Y:S01]  /*4650*/  FFMA.FTZ R142, R11.reuse, R142, R25 ;  /* 0x0000008e0b8e7223 */ /* 0x040fe20000010019 */
[----:B------:R-:W-:Y:S02]  /*4660*/  HADD2.F32 R156, -RZ, R92.H0_H0 ;  /* 0x2000005cff9c7230 */ /* 0x000fe40000004100 */
[----:B------:R-:W-:Y:S02]  /*4670*/  IMAD.WIDE.U32 R158, R140, 0x10, R158 ;  /* 0x000000108c9e7825 */ /* 0x000fe400078e009e */
[----:B------:R-:W-:Y:S02]  /*4680*/  F2FP.F16.F32.PACK_AB R7, R142, R7 ;  /* 0x000000078e07723e */ /* 0x000fe400000000ff */
[----:B0-----:R-:W-:Y:S01]  /*4690*/  FFMA.FTZ R15, R11, R10, R28 ;  /* 0x0000000a0b0f7223 */ /* 0x001fe2000001001c */
[----:B------:R-:W-:-:S02]  /*46a0*/  HADD2.F32 R9, -RZ, R68.H0_H0 ;  /* 0x20000044ff097230 */ /* 0x000fc40000004100 */
[----:B------:R-:W-:Y:S01]  /*46b0*/  FADD.FTZ R11, -R5, R134 ;  /* 0x00000086050b7221 */ /* 0x000fe20000010100 */
[----:B------:R-:W-:Y:S02]  /*46c0*/  HADD2.F32 R8, -RZ, R112.H1_H1 ;  /* 0x30000070ff087230 */ /* 0x000fe40000004100 */
[C---:B------:R-:W-:Y:S01]  /*46d0*/  FFMA.FTZ R28, R29.reuse, R30, R132 ;  /* 0x0000001e1d1c7223 */ /* 0x040fe20000010084 */
[----:B------:R-:W-:Y:S02]  /*46e0*/  HADD2.F32 R10, -RZ, R88.H1_H1 ;  /* 0x30000058ff0a7230 */ /* 0x000fe40000004100 */
[----:B------:R-:W-:Y:S01]  /*46f0*/  FMUL.FTZ R11, R6, R11 ;  /* 0x0000000b060b7220 */ /* 0x000fe20000410000 */
[----:B------:R-:W-:Y:S02]  /*4700*/  HADD2.F32 R12, -RZ, R113.H0_H0 ;  /* 0x20000071ff0c7230 */ /* 0x000fe40000004100 */
[----:B------:R-:W-:Y:S01]  /*4710*/  FFMA.FTZ R25, R29, R156, R9 ;  /* 0x0000009c1d197223 */ /* 0x000fe20000010009 */
[----:B------:R-:W-:-:S02]  /*4720*/  HADD2.F32 R14, -RZ, R89.H0_H0 ;  /* 0x20000059ff0e7230 */ /* 0x000fc40000004100 */
[----:B------:R-:W-:Y:S01]  /*4730*/  FFMA.FTZ R29, R133, R8, R10 ;  /* 0x00000008851d7223 */ /* 0x000fe2000001000a */
[----:B------:R-:W-:Y:S01]  /*4740*/  HADD2.F32 R30, -RZ, R92.H1_H1 ;  /* 0x3000005cff1e7230 */ /* 0x000fe20000004100 */
[----:B------:R-:W-:Y:S01]  /*4750*/  F2FP.F16.F32.PACK_AB R15, R15, R24 ;  /* 0x000000180f0f723e */ /* 0x000fe200000000ff */
[----:B------:R-:W-:Y:S02]  /*4760*/  HADD2.F32 R9, -RZ, R68.H1_H1 ;  /* 0x30000044ff097230 */ /* 0x000fe40000004100 */
[----:B------:R-:W-:Y:S01]  /*4770*/  FFMA.FTZ R39, R11, R12, R14 ;  /* 0x0000000c0b277223 */ /* 0x000fe2000001000e */
[----:B------:R-:W-:Y:S02]  /*4780*/  HADD2.F32 R8, -RZ, R93.H0_H0 ;  /* 0x2000005dff087230 */ /* 0x000fe40000004100 */
[----:B------:R-:W-:Y:S02]  /*4790*/  HADD2.F32 R10, -RZ, R69.H0_H0 ;  /* 0x20000045ff0a7230 */ /* 0x000fe40000004100 */
[----:B------:R-:W-:Y:S01]  /*47a0*/  FFMA.FTZ R30, R133, R30, R9 ;  /* 0x0000001e851e7223 */ /* 0x000fe20000010009 */
[----:B------:R-:W-:-:S02]  /*47b0*/  HADD2.F32 R134, -RZ, R113.H1_H1 ;  /* 0x30000071ff867230 */ /* 0x000fc40000004100 */
[----:B------:R-:W-:Y:S01]  /*47c0*/  FADD.FTZ R9, -R5, R136 ;  /* 0x0000008805097221 */ /* 0x000fe20000010100 */
[----:B------:R-:W-:Y:S02]  /*47d0*/  HADD2.F32 R12, -RZ, R89.H1_H1 ;  /* 0x30000059ff0c7230 */ /* 0x000fe40000004100 */
[----:B------:R-:W-:Y:S01]  /*47e0*/  FFMA.FTZ R31, R11, R8, R10 ;  /* 0x000000080b1f7223 */ /* 0x000fe2000001000a */
[----:B------:R-:W-:Y:S02]  /*47f0*/  HADD2.F32 R132, -RZ, R93.H1_H1 ;  /* 0x3000005dff847230 */ /* 0x000fe40000004100 */
[----:B------:R-:W-:Y:S01]  /*4800*/  FMUL.FTZ R9, R6, R9 ;  /* 0x0000000906097220 */ /* 0x000fe20000410000 */
[----:B------:R-:W-:Y:S02]  /*4810*/  HADD2.F32 R8, -RZ, R69.H1_H1 ;  /* 0x30000045ff087230 */ /* 0x000fe40000004100 */
[----:B------:R-:W-:Y:S01]  /*4820*/  FFMA.FTZ R134, R135, R134, R12 ;  /* 0x0000008687867223 */ /* 0x000fe2000001000c */
[----:B------:R-:W-:Y:S01]  /*4830*/  HADD2.F32 R10, -RZ, R114.H0_H0 ;  /* 0x20000072ff0a7230 */ /* 0x000fe20000004100 */
[----:B------:R-:W-:Y:S01]  /*4840*/  F2FP.F16.F32.PACK_AB R11, R153, R154 ;  /* 0x0000009a990b723e */ /* 0x000fe200000000ff */
[----:B------:R-:W-:-:S02]  /*4850*/  HADD2.F32 R12, -RZ, R90.H0_H0 ;  /* 0x2000005aff0c7230 */ /* 0x000fc40000004100 */
[----:B------:R-:W-:Y:S01]  /*4860*/  FFMA.FTZ R132, R135, R132, R8 ;  /* 0x0000008487847223 */ /* 0x000fe20000010008 */
[--C-:B------:R-:W-:Y:S02]  /*4870*/  HADD2.F32 R8, -RZ, R94.reuse.H0_H0 ;  /* 0x2000005eff087230 */ /* 0x100fe40000004100 */
[----:B------:R-:W-:Y:S02]  /*4880*/  HADD2.F32 R136, -RZ, R94.H1_H1 ;  /* 0x3000005eff887230 */ /* 0x000fe40000004100 */
[----:B------:R-:W-:Y:S01]  /*4890*/  FFMA.FTZ R133, R9, R10, R12 ;  /* 0x0000000a09857223 */ /* 0x000fe2000001000c */
[----:B------:R-:W-:Y:S02]  /*48a0*/  HADD2.F32 R10, -RZ, R70.H0_H0 ;  /* 0x20000046ff0a7230 */ /* 0x000fe40000004100 */
[----:B------:R-:W-:Y:S02]  /*48b0*/  HADD2.F32 R156, -RZ, R114.H1_H1 ;  /* 0x30000072ff9c7230 */ /* 0x000fe40000004100 */
[----:B------:R-:W-:-:S02]  /*48c0*/  HADD2.F32 R14, -RZ, R91.H1_H1 ;  /* 0x3000005bff0e7230 */ /* 0x000fc40000004100 */
[----:B------:R-:W-:Y:S01]  /*48d0*/  FFMA.FTZ R135, R9, R8, R10 ;  /* 0x0000000809877223 */ /* 0x000fe2000001000a */
[----:B------:R-:W-:Y:S02]  /*48e0*/  HADD2.F32 R9, -RZ, R70.H1_H1 ;  /* 0x30000046ff097230 */ /* 0x000fe40000004100 */
[----:B------:R-:W-:Y:S02]  /*48f0*/  HADD2.F32 R8, -RZ, R90.H1_H1 ;  /* 0x3000005aff087230 */ /* 0x000fe40000004100 */
[----:B------:R-:W-:Y:S02]  /*4900*/  HADD2.F32 R10, -RZ, R95.H0_H0 ;  /* 0x2000005fff0a7230 */ /* 0x000fe40000004100 */
[----:B------:R-:W-:Y:S01]  /*4910*/  FFMA.FTZ R136, R137, R136, R9 ;  /* 0x0000008889887223 */ /* 0x000fe20000010009 */
[----:B------:R-:W-:Y:S01]  /*4920*/  FADD.FTZ R9, -R5, R138 ;  /* 0x0000008a05097221 */ /* 0x000fe20000010100 */
[----:B------:R-:W-:Y:S01]  /*4930*/  FFMA.FTZ R156, R137, R156, R8 ;  /* 0x0000009c899c7223 */ /* 0x000fe20000010008 */
[----:B------:R-:W-:-:S02]  /*4940*/  HADD2.F32 R138, -RZ, R115.H0_H0 ;  /* 0x20000073ff8a7230 */ /* 0x000fc40000004100 */
[----:B------:R-:W-:Y:S01]  /*4950*/  FADD.FTZ R5, -R5, R139 ;  /* 0x0000008b05057221 */ /* 0x000fe20000010100 */
[----:B------:R-:W-:Y:S02]  /*4960*/  HADD2.F32 R8, -RZ, R91.H0_H0 ;  /* 0x2000005bff087230 */ /* 0x000fe40000004100 */
[C---:B------:R-:W-:Y:S01]  /*4970*/  FMUL.FTZ R9, R6.reuse, R9 ;  /* 0x0000000906097220 */ /* 0x040fe20000410000 */
[----:B------:R-:W-:Y:S02]  /*4980*/  HADD2.F32 R137, -RZ, R71.H0_H0 ;  /* 0x20000047ff897230 */ /* 0x000fe40000004100 */
[----:B------:R-:W-:Y:S01]  /*4990*/  FMUL.FTZ R5, R6, R5 ;  /* 0x0000000506057220 */ /* 0x000fe20000410000 */
[----:B------:R-:W-:Y:S02]  /*49a0*/  HADD2.F32 R6, -RZ, R115.H1_H1 ;  /* 0x30000073ff067230 */ /* 0x000fe40000004100 */
[----:B------:R-:W-:Y:S01]  /*49b0*/  FFMA.FTZ R138, R9, R138, R8 ;  /* 0x0000008a098a7223 */ /* 0x000fe20000010008 */
[----:B------:R-:W-:Y:S01]  /*49c0*/  F2FP.F16.F32.PACK_AB R8, R32, R27 ;  /* 0x0000001b2008723e */ /* 0x000fe200000000ff */
[----:B------:R-:W-:-:S02]  /*49d0*/  HADD2.F32 R32, -RZ, R95.H1_H1 ;  /* 0x3000005fff207230 */ /* 0x000fc40000004100 */
[----:B------:R-:W-:Y:S01]  /*49e0*/  FFMA.FTZ R137, R9, R10, R137 ;  /* 0x0000000a09897223 */ /* 0x000fe20000010089 */
[----:B------:R-:W-:Y:S01]  /*49f0*/  HADD2.F32 R27, -RZ, R71.H1_H1 ;  /* 0x30000047ff1b7230 */ /* 0x000fe20000004100 */
[----:B------:R-:W-:Y:S01]  /*4a00*/  F2FP.F16.F32.PACK_AB R10, R144, R143 ;  /* 0x0000008f900a723e */ /* 0x000fe200000000ff */
[----:B------:R-:W-:Y:S01]  /*4a10*/  IMAD.WIDE.U32 R12, R4, 0x10, R36 ;  /* 0x00000010040c7825 */ /* 0x000fe200078e0024 */
[----:B------:R-:W-:-:S03]  /*4a20*/  F2FP.F16.F32.PACK_AB R9, R38, R35 ;  /* 0x000000232609723e */ /* 0x000fc600000000ff */
[C---:B------:R-:W-:Y:S01]  /*4a30*/  FFMA.FTZ R35, R5.reuse, R6, R14 ;  /* 0x0000000605237223 */ /* 0x040fe2000001000e */
[----:B------:R-:W-:Y:S01]  /*4a40*/  FFMA.FTZ R32, R5, R32, R27 ;  /* 0x0000002005207223 */ /* 0x000fe2000001001b */
[--C-:B------:R-:W-:Y:S01]  /*4a50*/  IMAD.WIDE.U32 R154, R3, 0x10, R36.reuse ;  /* 0x00000010039a7825 */ /* 0x100fe200078e0024 */
[----:B------:R-:W0:Y:S01]  /*4a60*/  LDC.64 R26, c[0x0][0x380] ;  /* 0x0000e000ff1a7b82 */ /* 0x000e220000000a00 */
[----:B------:R1:W-:Y:S01]  /*4a70*/  STG.E.128 desc[UR6][R12.64], R8 ;  /* 0x000000080c007986 */ /* 0x0003e2000c101d06 */
[----:B------:R-:W-:Y:S01]  /*4a80*/  F2FP.F16.F32.PACK_AB R14, R151, R152 ;  /* 0x00000098970e723e */ /* 0x000fe200000000ff */
[----:B------:R-:W-:Y:S01]  /*4a90*/  IMAD.WIDE.U32 R36, R140, 0x10, R36 ;  /* 0x000000108c247825 */ /* 0x000fe200078e0024 */
[----:B------:R-:W-:Y:S01]  /*4aa0*/  F2FP.F16.F32.PACK_AB R6, R149, R150 ;  /* 0x000000969506723e */ /* 0x000fe200000000ff */
[----:B------:R2:W-:Y:S01]  /*4ab0*/  STG.E.128 desc[UR6][R160.64], R16 ;  /* 0x00000010a0007986 */ /* 0x0005e2000c101d06 */
[----:B------:R-:W-:Y:S02]  /*4ac0*/  F2FP.F16.F32.PACK_AB R5, R148, R145 ;  /* 0x000000919405723e */ /* 0x000fe400000000ff */
[----:B------:R-:W-:-:S02]  /*4ad0*/  F2FP.F16.F32.PACK_AB R4, R22, R21 ;  /* 0x000000151604723e */ /* 0x000fc400000000ff */
[----:B------:R-:W-:Y:S02]  /*4ae0*/  F2FP.F16.F32.PACK_AB R22, R136, R135 ;  /* 0x000000878816723e */ /* 0x000fe400000000ff */
[----:B------:R-:W-:Y:S02]  /*4af0*/  F2FP.F16.F32.PACK_AB R21, R132, R31 ;  /* 0x0000001f8415723e */ /* 0x000fe400000000ff */
[----:B-1----:R-:W-:Y:S02]  /*4b00*/  F2FP.F16.F32.PACK_AB R13, R147, R146 ;  /* 0x00000092930d723e */ /* 0x002fe400000000ff */
[----:B------:R-:W-:Y:S02]  /*4b10*/  F2FP.F16.F32.PACK_AB R12, R20, R23 ;  /* 0x00000017140c723e */ /* 0x000fe400000000ff */
[----:B------:R-:W-:Y:S02]  /*4b20*/  F2FP.F16.F32.PACK_AB R11, R35, R138 ;  /* 0x0000008a230b723e */ /* 0x000fe400000000ff */
[----:B------:R-:W-:Y:S01]  /*4b30*/  F2FP.F16.F32.PACK_AB R10, R156, R133 ;  /* 0x000000859c0a723e */ /* 0x000fe200000000ff */
[----:B------:R2:W-:Y:S01]  /*4b40*/  STG.E.128 desc[UR6][R154.64], R12 ;  /* 0x0000000c9a007986 */ /* 0x0005e2000c101d06 */
[----:B------:R-:W-:-:S02]  /*4b50*/  F2FP.F16.F32.PACK_AB R9, R134, R39 ;  /* 0x000000278609723e */ /* 0x000fc400000000ff */
        /* <DEDUP_REMOVED lines=10> */
.L_x_16679:
        /* <DEDUP_REMOVED lines=8> */
.L_x_16682:
[----:B------:R-:W-:Y:S05]  /*4c80*/  BSYNC B0 ;  /* 0x0000000000007941 */ /* 0x000fea0003800000 */
.L_x_16681:
        /* <DEDUP_REMOVED lines=9> */
.L_x_16683:
[----:B------:R-:W-:Y:S01]  /*4d20*/  HFMA2 R150, -RZ, RZ, 0, 2.384185791015625e-07 ;  /* 0x00000004ff967431 */ /* 0x000fe200000001ff */
[----:B------:R-:W-:-:S05]  /*4d30*/  MOV R143, R146 ;  /* 0x00000092008f7202 */ /* 0x000fca0000000f00 */
[----:B------:R-:W-:-:S05]  /*4d40*/  FADD.FTZ R143, R142, R143 ;  /* 0x0000008f8e8f7221 */ /* 0x000fca0000010000 */
[----:B------:R-:W-:-:S07]  /*4d50*/  MOV R148, R143 ;  /* 0x0000008f00947202 */ /* 0x000fce0000000f00 */
[----:B------:R-:W-:Y:S05]  /*4d60*/  WARPSYNC.COLLECTIVE R147, `(.L_x_16684) ;  /* 0x0000000093087348 */ /* 0x000fea0003c00000 */
[----:B------:R0:W1:Y:S02]  /*4d70*/  SHFL.BFLY P2, R146, R148, R150, R151 ;  /* 0x0c00009694927389 */ /* 0x0000640000040097 */
[----:B01----:R-:W-:Y:S05]  /*4d80*/  ENDCOLLECTIVE ;  /* 0x000000000000791b */ /* 0x003fea0003800000 */
.L_x_16684:
[----:B------:R-:W-:Y:S01]  /*4d90*/  HFMA2 R150, -RZ, RZ, 0, 4.76837158203125e-07 ;  /* 0x00000008ff967431 */ /* 0x000fe200000001ff */
[----:B------:R-:W-:-:S05]  /*4da0*/  MOV R6, R146 ;  /* 0x0000009200067202 */ /* 0x000fca0000000f00 */
[----:B------:R-:W-:Y:S02]  /*4db0*/  FADD.FTZ R144, R143, R6 ;  /* 0x000000068f907221 */ /* 0x000fe40000010000 */
[----:B------:R-:W0:Y:S03]  /*4dc0*/  LDC R6, c[0x0][0x400] ;  /* 0x00010000ff067b82 */ /* 0x000e260000000800 */
[----:B------:R-:W-:-:S07]  /*4dd0*/  MOV R148, R144 ;  /* 0x0000009000947202 */ /* 0x000fce0000000f00 */
[----:B0-----:R-:W-:Y:S05]  /*4de0*/  WARPSYNC.COLLECTIVE R147, `(.L_x_16685) ;  /* 0x0000000093087348 */ /* 0x001fea0003c00000 */
[----:B------:R1:W2:Y:S02]  /*4df0*/  SHFL.BFLY P2, R146, R148, R150, R151 ;  /* 0x0c00009694927389 */ /* 0x0002a40000040097 */
[----:B012---:R-:W-:Y:S05]  /*4e00*/  ENDCOLLECTIVE ;  /* 0x000000000000791b */ /* 0x007fea0003800000 */
.L_x_16685:
[----:B------:R-:W-:Y:S01]  /*4e10*/  HFMA2 R150, -RZ, RZ, 0, 9.5367431640625e-07 ;  /* 0x00000010ff967431 */ /* 0x000fe200000001ff */
[----:B------:R-:W-:-:S05]  /*4e20*/  MOV R145, R146 ;  /* 0x0000009200917202 */ /* 0x000fca0000000f00 */
[----:B------:R-:W-:-:S05]  /*4e30*/  FADD.FTZ R145, R144, R145 ;  /* 0x0000009190917221 */ /* 0x000fca0000010000 */
[----:B------:R-:W-:-:S07]  /*4e40*/  MOV R148, R145 ;  /* 0x0000009100947202 */ /* 0x000fce0000000f00 */
[----:B------:R-:W-:Y:S05]  /*4e50*/  WARPSYNC.COLLECTIVE R147, `(.L_x_16686) ;  /* 0x0000000093087348 */ /* 0x000fea0003c00000 */
[----:B------:R0:W1:Y:S02]  /*4e60*/  SHFL.BFLY P2, R146, R148, R150, R151 ;  /* 0x0c00009694927389 */ /* 0x0000640000040097 */
[----:B01----:R-:W-:Y:S05]  /*4e70*/  ENDCOLLECTIVE ;  /* 0x000000000000791b */ /* 0x003fea0003800000 */
.L_x_16686:
        /* <DEDUP_REMOVED lines=87> */
.L_x_16687:
[----:B------:R-:W-:Y:S01]  /*53f0*/  HFMA2 R150, -RZ, RZ, 0, 1.1920928955078125e-07 ;  /* 0x00000002ff967431 */ /* 0x000fe200000001ff */
[----:B------:R-:W-:-:S05]  /*5400*/  MOV R142, R146 ;  /* 0x00000092008e7202 */ /* 0x000fca0000000f00 */
[----:B------:R-:W-:-:S05]  /*5410*/  FADD.FTZ R142, R5, R142 ;  /* 0x0000008e058e7221 */ /* 0x000fca0000010000 */
[----:B------:R-:W-:-:S07]  /*5420*/  MOV R148, R142 ;  /* 0x0000008e00947202 */ /* 0x000fce0000000f00 */
[----:B------:R-:W-:Y:S05]  /*5430*/  WARPSYNC.COLLECTIVE R147, `(.L_x_16688) ;  /* 0x0000000093087348 */ /* 0x000fea0003c00000 */
[----:B------:R0:W1:Y:S02]  /*5440*/  SHFL.BFLY P2, R146, R148, R150, R151 ;  /* 0x0c00009694927389 */ /* 0x0000640000040097 */
[----:B01----:R-:W-:Y:S05]  /*5450*/  ENDCOLLECTIVE ;  /* 0x000000000000791b */ /* 0x003fea0003800000 */
.L_x_16688:
[----:B------:R-:W-:Y:S01]  /*5460*/  HFMA2 R150, -RZ, RZ, 0, 2.384185791015625e-07 ;  /* 0x00000004ff967431 */ /* 0x000fe200000001ff */
[----:B------:R-:W-:-:S05]  /*5470*/  MOV R143, R146 ;  /* 0x00000092008f7202 */ /* 0x000fca0000000f00 */
[----:B------:R-:W-:-:S05]  /*5480*/  FADD.FTZ R143, R142, R143 ;  /* 0x0000008f8e8f7221 */ /* 0x000fca0000010000 */
[----:B------:R-:W-:-:S07]  /*5490*/  MOV R148, R143 ;  /* 0x0000008f00947202 */ /* 0x000fce0000000f00 */
[----:B------:R-:W-:Y:S05]  /*54a0*/  WARPSYNC.COLLECTIVE R147, `(.L_x_16689) ;  /* 0x0000000093087348 */ /* 0x000fea0003c00000 */
[----:B------:R0:W1:Y:S02]  /*54b0*/  SHFL.BFLY P2, R146, R148, R150, R151 ;  /* 0x0c00009694927389 */ /* 0x0000640000040097 */
[----:B01----:R-:W-:Y:S05]  /*54c0*/  ENDCOLLECTIVE ;  /* 0x000000000000791b */ /* 0x003fea0003800000 */
.L_x_16689:
[----:B------:R-:W-:Y:S01]  /*54d0*/  HFMA2 R150, -RZ, RZ, 0, 4.76837158203125e-07 ;  /* 0x00000008ff967431 */ /* 0x000fe200000001ff */
[----:B------:R-:W-:-:S05]  /*54e0*/  MOV R144, R146 ;  /* 0x0000009200907202 */ /* 0x000fca0000000f00 */
[----:B------:R-:W-:-:S05]  /*54f0*/  FADD.FTZ R144, R143, R144 ;  /* 0x000000908f907221 */ /* 0x000fca0000010000 */
[----:B------:R-:W-:-:S07]  /*5500*/  MOV R148, R144 ;  /* 0x0000009000947202 */ /* 0x000fce0000000f00 */
[----:B------:R-:W-:Y:S05]  /*5510*/  WARPSYNC.COLLECTIVE R147, `(.L_x_16690) ;  /* 0x0000000093087348 */ /* 0x000fea0003c00000 */
[----:B------:R0:W1:Y:S02]  /*5520*/  SHFL.BFLY P2, R146, R148, R150, R151 ;  /* 0x0c00009694927389 */ /* 0x0000640000040097 */
[----:B01----:R-:W-:Y:S05]  /*5530*/  ENDCOLLECTIVE ;  /* 0x000000000000791b */ /* 0x003fea0003800000 */
.L_x_16690:
[----:B------:R-:W-:Y:S01]  /*5540*/  HFMA2 R150, -RZ, RZ, 0, 9.5367431640625e-07 ;  /* 0x00000010ff967431 */ /* 0x000fe200000001ff */
[----:B------:R-:W-:-:S05]  /*5550*/  MOV R145, R146 ;  /* 0x0000009200917202 */ /* 0x000fca0000000f00 */
[----:B------:R-:W-:-:S05]  /*5560*/  FADD.FTZ R145, R144, R145 ;  /* 0x0000009190917221 */ /* 0x000fca0000010000 */
[----:B------:R-:W-:-:S07]  /*5570*/  MOV R148, R145 ;  /* 0x0000009100947202 */ /* 0x000fce0000000f00 */
[----:B------:R-:W-:Y:S05]  /*5580*/  WARPSYNC.COLLECTIVE R147, `(.L_x_16691) ;  /* 0x0000000093087348 */ /* 0x000fea0003c00000 */
[----:B------:R0:W1:Y:S02]  /*5590*/  SHFL.BFLY P2, R146, R148, R150, R151 ;  /* 0x0c00009694927389 */ /* 0x0000640000040097 */
[----:B01----:R-:W-:Y:S05]  /*55a0*/  ENDCOLLECTIVE ;  /* 0x000000000000791b */ /* 0x003fea0003800000 */
.L_x_16691:
[----:B------:R-:W-:Y:S05]  /*55b0*/  BRA `(.L_x_16692) ;  /* 0xffffffdc004c7947 */ /* 0x000fea000383ffff */
.L_x_16693:
        /* <DEDUP_REMOVED lines=12> */
.L_x_28001:


//--------------------- .text._ZN10layer_norm31ln_parallel_residual_fwd_kernelINS_13Kernel_traitsI6__halfS2_fS2_fjLj1280ELj1ELj4ELj1ELj16ENS_18Kernel_traits_baseILj1280ES2_S2_fS2_fjLj128EEEEELb0ELb1ELb0EEEvNS_9FwdParamsE --------------------------
	.section	.text._ZN10layer_norm31ln_parallel_residual_fwd_kernelINS_13Kernel_traitsI6__halfS2_fS2_fjLj1280ELj1ELj4ELj1ELj16ENS_18Kernel_traits_baseILj1280ES2_S2_fS2_fjLj128EEEEELb0ELb1ELb0EEEvNS_9FwdParamsE,"ax",@progbits
	.align	128
        .global         _ZN10layer_norm31ln_parallel_residual_fwd_kernelINS_13Kernel_traitsI6__halfS2_fS2_fjLj1280ELj1ELj4ELj1ELj16ENS_18Kernel_traits_baseILj1280ES2_S2_fS2_fjLj128EEEEELb0ELb1ELb0EEEvNS_9FwdParamsE
        .type           _ZN10layer_norm31ln_parallel_residual_fwd_kernelINS_13Kernel_traitsI6__halfS2_fS2_fjLj1280ELj1ELj4ELj1ELj16ENS_18Kernel_traits_baseILj1280ES2_S2_fS2_fjLj128EEEEELb0ELb1ELb0EEEvNS_9FwdParamsE,@function
        .size           _ZN10layer_norm31ln_parallel_residual_fwd_kernelINS_13Kernel_traitsI6__halfS2_fS2_fjLj1280ELj1ELj4ELj1ELj16ENS_18Kernel_traits_baseILj1280ES2_S2_fS2_fjLj128EEEEELb0ELb1ELb0EEEvNS_9FwdParamsE,(.L_x_28002 - _ZN10layer_norm31ln_parallel_residual_fwd_kernelINS_13Kernel_traitsI6__halfS2_fS2_fjLj1280ELj1ELj4ELj1ELj16ENS_18Kernel_traits_baseILj1280ES2_S2_fS2_fjLj128EEEEELb0ELb1ELb0EEEvNS_9FwdParamsE)
        .other          _ZN10layer_norm31ln_parallel_residual_fwd_kernelINS_13Kernel_traitsI6__halfS2_fS2_fjLj1280ELj1ELj4ELj1ELj16ENS_18Kernel_traits_baseILj1280ES2_S2_fS2_fjLj128EEEEELb0ELb1ELb0EEEvNS_9FwdParamsE,@"STO_CUDA_ENTRY STV_DEFAULT"
_ZN10layer_norm31ln_parallel_residual_fwd_kernelINS_13Kernel_traitsI6__halfS2_fS2_fjLj1280ELj1ELj4ELj1ELj16ENS_18Kernel_traits_baseILj1280ES2_S2_fS2_fjLj128EEEEELb0ELb1ELb0EEEvNS_9FwdParamsE:
.text._ZN10layer_norm31ln_parallel_residual_fwd_kernelINS_13Kernel_traitsI6__halfS2_fS2_fjLj1280ELj1ELj4ELj1ELj16ENS_18Kernel_traits_baseILj1280ES2_S2_fS2_fjLj128EEEEELb0ELb1ELb0EEEvNS_9FwdParamsE:
        /* <DEDUP_REMOVED lines=60> */
.L_x_16695:
[C---:B------:R-:W-:Y:S02]  /*03c0*/  ISETP.GE.U32.AND P1, PT, R100.reuse, 0x40, PT ;  /* 0x000000406400780c */ /* 0x040fe40003f26070 */
[C---:B------:R-:W-:Y:S02]  /*03d0*/  ISETP.GE.U32.AND P2, PT, R100.reuse, 0x60, PT ;  /* 0x000000606400780c */ /* 0x040fe40003f46070 */
[C---:B------:R-:W-:Y:S02]  /*03e0*/  ISETP.GE.U32.AND P3, PT, R100.reuse, 0x80, PT ;  /* 0x000000806400780c */ /* 0x040fe40003f66070 */
[C---:B------:R-:W-:Y:S02]  /*03f0*/  ISETP.GE.U32.AND P4, PT, R100.reuse, 0xa0, PT ;  /* 0x000000a06400780c */ /* 0x040fe40003f86070 */
[----:B------:R-:W-:Y:S02]  /*0400*/  ISETP.GE.U32.AND P0, PT, R100, 0x20, PT ;  /* 0x000000206400780c */ /* 0x000fe40003f06070 */
[----:B------:R-:W-:-:S03]  /*0410*/  MOV R47, R3 ;  /* 0x00000003002f7202 */ /* 0x000fc60000000f00 */
[----:B------:R-:W0:Y:S08]  /*0420*/  @P1 LDC.64 R8, c[0x0][0x3d0] ;  /* 0x0000f400ff081b82 */ /* 0x000e300000000a00 */
[----:B------:R-:W1:Y:S01]  /*0430*/  @P2 LDC.64 R24, c[0x0][0x3d0] ;  /* 0x0000f400ff182b82 */ /* 0x000e620000000a00 */
[----:B------:R-:W-:-:S07]  /*0440*/  @P0 LOP3.LUT R47, R3, 0x20, RZ, 0xfc, !PT ;  /* 0x00000020032f0812 */ /* 0x000fce00078efcff */
[----:B------:R-:W2:Y:S08]  /*0450*/  @P3 LDC.64 R32, c[0x0][0x3d0] ;  /* 0x0000f400ff203b82 */ /* 0x000eb00000000a00 */
[----:B------:R-:W3:Y:S01]  /*0460*/  @P4 LDC.64 R44, c[0x0][0x3d0] ;  /* 0x0000f400ff2c4b82 */ /* 0x000ee20000000a00 */
[C---:B0-----:R-:W-:Y:S01]  /*0470*/  @P1 IMAD.WIDE.U32 R8, R47.reuse, 0x10, R8 ;  /* 0x000000102f081825 */ /* 0x041fe200078e0008 */
[----:B------:R-:W-:-:S03]  /*0480*/  @P1 IADD3 R47, PT, PT, R47, 0x20, RZ ;  /* 0x000000202f2f1810 */ /* 0x000fc60007ffe0ff */
[----:B------:R-:W-:Y:S02]  /*0490*/  HFMA2 R34, -RZ, RZ, 0, 0 ;  /* 0x00000000ff227431 */ /* 0x000fe400000001ff */
[----:B------:R-:W-:Y:S01]  /*04a0*/  HFMA2 R18, -RZ, RZ, 0, 0 ;  /* 0x00000000ff127431 */ /* 0x000fe200000001ff */
[----:B------:R0:W5:Y:S01]  /*04b0*/  @P1 LDG.E.128 R12, desc[UR6][R8.64] ;  /* 0x00000006080c1981 */ /* 0x000162000c1e1d00 */
        /* <DEDUP_REMOVED lines=11> */
[----:B------:R-:W-:Y:S02]  /*0570*/  CS2R R32, SRZ ;  /* 0x0000000000207805 */ /* 0x000fe4000001ff00 */
[----:B------:R-:W-:Y:S02]  /*0580*/  MOV R26, RZ ;  /* 0x000000ff001a7202 */ /* 0x000fe40000000f00 */
[----:B------:R-:W-:Y:S02]  /*0590*/  CS2R R24, SRZ ;  /* 0x0000000000187805 */ /* 0x000fe4000001ff00 */
[----:B------:R-:W-:Y:S02]  /*05a0*/  CS2R R16, SRZ ;  /* 0x0000000000107805 */ /* 0x000fe4000001ff00 */
[----:B------:R-:W-:Y:S02]  /*05b0*/  MOV R10, RZ ;  /* 0x000000ff000a7202 */ /* 0x000fe40000000f00 */
[----:B0-----:R-:W-:-:S02]  /*05c0*/  CS2R R8, SRZ ;  /* 0x0000000000087805 */ /* 0x001fc4000001ff00 */
[----:B------:R-:W-:Y:S02]  /*05d0*/  @P0 MOV R11, RZ ;  /* 0x000000ff000b0202 */ /* 0x000fe40000000f00 */
[----:B------:R-:W-:Y:S02]  /*05e0*/  @P4 CS2R R42, SRZ ;  /* 0x00000000002a4805 */ /* 0x000fe4000001ff00 */
[----:B------:R-:W-:Y:S02]  /*05f0*/  @P4 CS2R R40, SRZ ;  /* 0x0000000000284805 */ /* 0x000fe4000001ff00 */
[----:B------:R-:W-:Y:S02]  /*0600*/  @P1 MOV R19, RZ ;  /* 0x000000ff00131202 */ /* 0x000fe40000000f00 */
[----:B------:R-:W-:Y:S02]  /*0610*/  @P2 MOV R27, RZ ;  /* 0x000000ff001b2202 */ /* 0x000fe40000000f00 */
[----:B-1----:R-:W-:-:S07]  /*0620*/  @P3 MOV R35, RZ ;  /* 0x000000ff00233202 */ /* 0x002fce0000000f00 */
.L_x_16696:
[----:B------:R-:W-:Y:S05]  /*0630*/  BSYNC.RECONVERGENT B0 ;  /* 0x0000000000007941 */ /* 0x000fea0003800200 */
.L_x_16694:
        /* <DEDUP_REMOVED lines=10> */
.L_x_16738:
        /* <DEDUP_REMOVED lines=36> */
.L_x_16700:
[--C-:B-----5:R-:W-:Y:S02]  /*0920*/  HADD2.F32 R53, -RZ, R56.reuse.H0_H0 ;  /* 0x20000038ff357230 */ /* 0x120fe40000004100 */
[----:B------:R-:W-:Y:S02]  /*0930*/  HADD2.F32 R56, -RZ, R56.H1_H1 ;  /* 0x30000038ff387230 */ /* 0x000fe40000004100 */
[--C-:B------:R-:W-:Y:S02]  /*0940*/  HADD2.F32 R55, -RZ, R57.reuse.H0_H0 ;  /* 0x20000039ff377230 */ /* 0x100fe40000004100 */
        /* <DEDUP_REMOVED lines=14> */
.L_x_16699:
        /* <DEDUP_REMOVED lines=8> */
[----:B------:R-:W-:Y:S01]  /*0ab0*/  FADD.FTZ R52, R55, R52 ;  /* 0x0000003437347221 */ /* 0x000fe20000010000 */
[----:B------:R-:W-:-:S02]  /*0ac0*/  HADD2.F32 R0, -RZ, R57.H1_H1 ;  /* 0x30000039ff007230 */ /* 0x000fc40000004100 */
[----:B------:R-:W-:Y:S01]  /*0ad0*/  FADD.FTZ R53, R56, R53 ;  /* 0x0000003538357221 */ /* 0x000fe20000010000 */
[--C-:B------:R-:W-:Y:S02]  /*0ae0*/  HADD2.F32 R95, -RZ, R58.reuse.H0_H0 ;  /* 0x2000003aff5f7230 */ /* 0x100fe40000004100 */
[----:B------:R-:W-:Y:S02]  /*0af0*/  HADD2.F32 R92, -RZ, R58.H1_H1 ;  /* 0x3000003aff5c7230 */ /* 0x000fe40000004100 */
[--C-:B------:R-:W-:Y:S02]  /*0b00*/  HADD2.F32 R105, -RZ, R59.reuse.H0_H0 ;  /* 0x2000003bff697230 */ /* 0x100fe40000004100 */
[----:B------:R-:W-:Y:S02]  /*0b10*/  HADD2.F32 R94, -RZ, R59.H1_H1 ;  /* 0x3000003bff5e7230 */ /* 0x000fe40000004100 */
[--C-:B------:R-:W-:Y:S02]  /*0b20*/  HADD2.F32 R54, -RZ, R97.reuse.H0_H0 ;  /* 0x20000061ff367230 */ /* 0x100fe40000004100 */
[----:B------:R-:W-:-:S02]  /*0b30*/  HADD2.F32 R55, -RZ, R97.H1_H1 ;  /* 0x30000061ff377230 */ /* 0x000fc40000004100 */
[--C-:B------:R-:W-:Y:S02]  /*0b40*/  HADD2.F32 R56, -RZ, R98.reuse.H0_H0 ;  /* 0x20000062ff387230 */ /* 0x100fe40000004100 */
        /* <DEDUP_REMOVED lines=10> */
.L_x_16702:
[--C-:B-----5:R-:W-:Y:S02]  /*0bf0*/  HADD2.F32 R0, -RZ, R56.reuse.H0_H0 ;  /* 0x20000038ff007230 */ /* 0x120fe40000004100 */
[----:B------:R-:W-:Y:S02]  /*0c00*/  HADD2.F32 R56, -RZ, R56.H1_H1 ;  /* 0x30000038ff387230 */ /* 0x000fe40000004100 */
[--C-:B------:R-:W-:Y:S02]  /*0c10*/  HADD2.F32 R55, -RZ, R96.reuse.H1_H1 ;  /* 0x30000060ff377230 */ /* 0x100fe40000004100 */
[--C-:B------:R-:W-:Y:S02]  /*0c20*/  HADD2.F32 R52, -RZ, R57.reuse.H0_H0 ;  /* 0x20000039ff347230 */ /* 0x100fe40000004100 */
[----:B------:R-:W-:Y:S02]  /*0c30*/  HADD2.F32 R54, -RZ, R57.H1_H1 ;  /* 0x30000039ff367230 */ /* 0x000fe40000004100 */
[----:B------:R-:W-:Y:S01]  /*0c40*/  FADD.FTZ R56, R56, R55 ;  /* 0x0000003738387221 */ /* 0x000fe20000010000 */
[----:B------:R-:W-:-:S02]  /*0c50*/  HADD2.F32 R53, -RZ, R96.H0_H0 ;  /* 0x20000060ff357230 */ /* 0x000fc40000004100 */
[--C-:B------:R-:W-:Y:S02]  /*0c60*/  HADD2.F32 R92, -RZ, R58.reuse.H0_H0 ;  /* 0x2000003aff5c7230 */ /* 0x100fe40000004100 */
[----:B------:R-:W-:Y:S02]  /*0c70*/  HADD2.F32 R57, -RZ, R97.H0_H0 ;  /* 0x20000061ff397230 */ /* 0x000fe40000004100 */
[----:B------:R-:W-:Y:S01]  /*0c80*/  FADD.FTZ R53, R0, R53 ;  /* 0x0000003500357221 */ /* 0x000fe20000010000 */
[--C-:B------:R-:W-:Y:S02]  /*0c90*/  HADD2.F32 R94, -RZ, R59.reuse.H0_H0 ;  /* 0x2000003bff5e7230 */ /* 0x100fe40000004100 */
[----:B------:R-:W-:Y:S02]  /*0ca0*/  HADD2.F32 R102, -RZ, R59.H1_H1 ;  /* 0x3000003bff667230 */ /* 0x000fe40000004100 */
[----:B------:R-:W-:Y:S01]  /*0cb0*/  FADD.FTZ R57, R52, R57 ;  /* 0x0000003934397221 */ /* 0x000fe20000010000 */
[----:B------:R-:W-:-:S02]  /*0cc0*/  HADD2.F32 R58, -RZ, R58.H1_H1 ;  /* 0x3000003aff3a7230 */ /* 0x000fc40000004100 */
[----:B------:R-:W-:Y:S01]  /*0cd0*/  FADD.FTZ R52, R44, R53 ;  /* 0x000000352c347221 */ /* 0x000fe20000010000 */
[--C-:B------:R-:W-:Y:S02]  /*0ce0*/  HADD2.F32 R59, -RZ, R98.reuse.H0_H0 ;  /* 0x20000062ff3b7230 */ /* 0x100fe40000004100 */
        /* <DEDUP_REMOVED lines=16> */
.L_x_16701:
[----:B------:R-:W0:Y:S01]  /*0df0*/  LDC.64 R92, c[0x0][0x3a8] ;  /* 0x0000ea00ff5c7b82 */ /* 0x000e220000000a00 */
[C---:B------:R-:W-:Y:S01]  /*0e00*/  IADD3 R0, PT, PT, R101.reuse, 0x20, RZ ;  /* 0x0000002065007810 */ /* 0x040fe20007ffe0ff */
[----:B0-----:R-:W-:-:S05]  /*0e10*/  IMAD.WIDE.U32 R92, R101, 0x20, R92 ;  /* 0x00000020655c7825 */ /* 0x001fca00078e005c */
[----:B------:R0:W-:Y:S04]  /*0e20*/  STG.E.128 desc[UR6][R92.64], R52 ;  /* 0x000000345c007986 */ /* 0x0001e8000c101d06 */
[----:B------:R0:W-:Y:S02]  /*0e30*/  STG.E.128 desc[UR6][R92.64+0x10], R56 ;  /* 0x000010385c007986 */ /* 0x0001e4000c101d06 */
.L_x_16698:
[----:B------:R-:W-:Y:S05]  /*0e40*/  BSYNC.RECONVERGENT B0 ;  /* 0x0000000000007941 */ /* 0x000fea0003800200 */
.L_x_16697:
        /* <DEDUP_REMOVED lines=32> */
[--C-:B------:R-:W-:Y:S02]  /*1050*/  HADD2.F32 R94, -RZ, R67.reuse.H0_H0 ;  /* 0x20000043ff5e7230 */ /* 0x100fe40000004100 */
[----:B------:R-:W-:-:S02]  /*1060*/  HADD2.F32 R95, -RZ, R67.H1_H1 ;  /* 0x30000043ff5f7230 */ /* 0x000fc40000004100 */
[----:B------:R-:W-:Y:S02]  /*1070*/  HADD2.F32 R66, -RZ, R97.H1_H1 ;  /* 0x30000061ff427230 */ /* 0x000fe40000004100 */
[--C-:B------:R-:W-:Y:S02]  /*1080*/  HADD2.F32 R67, -RZ, R98.reuse.H0_H0 ;  /* 0x20000062ff437230 */ /* 0x100fe40000004100 */
[--C-:B------:R-:W-:Y:S02]  /*1090*/  HADD2.F32 R105, -RZ, R99.reuse.H0_H0 ;  /* 0x20000063ff697230 */ /* 0x100fe40000004100 */
[----:B------:R-:W-:Y:S01]  /*10a0*/  FADD.FTZ R66, R66, R65 ;  /* 0x0000004142427221 */ /* 0x000fe20000010000 */
[----:B------:R-:W-:Y:S02]  /*10b0*/  HADD2.F32 R60, -RZ, R98.H1_H1 ;  /* 0x30000062ff3c7230 */ /* 0x000fe40000004100 */
        /* <DEDUP_REMOVED lines=14> */
.L_x_16706:
[--C-:B0----5:R-:W-:Y:S02]  /*11a0*/  HADD2.F32 R62, -RZ, R65.reuse.H0_H0 ;  /* 0x20000041ff3e7230 */ /* 0x121fe40000004100 */
[----:B------:R-:W-:Y:S02]  /*11b0*/  HADD2.F32 R92, -RZ, R65.H1_H1 ;  /* 0x30000041ff5c7230 */ /* 0x000fe40000004100 */
[----:B------:R-:W-:Y:S02]  /*11c0*/  HADD2.F32 R65, -RZ, R97.H0_H0 ;  /* 0x20000061ff417230 */ /* 0x000fe40000004100 */
[----:B------:R-:W-:Y:S02]  /*11d0*/  HADD2.F32 R60, -RZ, R64.H0_H0 ;  /* 0x20000040ff3c7230 */ /* 0x000fe40000004100 */
[----:B------:R-:W-:Y:S02]  /*11e0*/  HADD2.F32 R61, -RZ, R96.H0_H0 ;  /* 0x20000060ff3d7230 */ /* 0x000fe40000004100 */
[----:B------:R-:W-:Y:S01]  /*11f0*/  FADD.FTZ R62, R65, R62 ;  /* 0x0000003e413e7221 */ /* 0x000fe20000010000 */
[----:B------:R-:W-:-:S02]  /*1200*/  HADD2.F32 R64, -RZ, R64.H1_H1 ;  /* 0x30000040ff407230 */ /* 0x000fc40000004100 */
[----:B------:R-:W-:Y:S02]  /*1210*/  HADD2.F32 R63, -RZ, R96.H1_H1 ;  /* 0x30000060ff3f7230 */ /* 0x000fe40000004100 */
[----:B------:R-:W-:Y:S01]  /*1220*/  FADD.FTZ R60, R61, R60 ;  /* 0x0000003c3d3c7221 */ /* 0x000fe20000010000 */
[--C-:B------:R-:W-:Y:S02]  /*1230*/  HADD2.F32 R93, -RZ, R66.reuse.H0_H0 ;  /* 0x20000042ff5d7230 */ /* 0x100fe40000004100 */
[----:B------:R-:W-:Y:S02]  /*1240*/  HADD2.F32 R66, -RZ, R66.H1_H1 ;  /* 0x30000042ff427230 */ /* 0x000fe40000004100 */
[----:B------:R-:W-:Y:S01]  /*1250*/  FADD.FTZ R61, R63, R64 ;  /* 0x000000403f3d7221 */ /* 0x000fe20000010000 */
[--C-:B------:R-:W-:Y:S02]  /*1260*/  HADD2.F32 R94, -RZ, R67.reuse.H0_H0 ;  /* 0x20000043ff5e7230 */ /* 0x100fe40000004100 */
[----:B------:R-:W-:-:S02]  /*1270*/  HADD2.F32 R95, -RZ, R67.H1_H1 ;  /* 0x30000043ff5f7230 */ /* 0x000fc40000004100 */
[--C-:B------:R-:W-:Y:S02]  /*1280*/  HADD2.F32 R65, -RZ, R98.reuse.H1_H1 ;  /* 0x30000062ff417230 */ /* 0x100fe40000004100 */
[----:B------:R-:W-:Y:S02]  /*1290*/  HADD2.F32 R67, -RZ, R99.H0_H0 ;  /* 0x20000063ff437230 */ /* 0x000fe40000004100 */
[----:B------:R-:W-:Y:S02]  /*12a0*/  HADD2.F32 R63, -RZ, R97.H1_H1 ;  /* 0x30000061ff3f7230 */ /* 0x000fe40000004100 */
[----:B------:R-:W-:Y:S01]  /*12b0*/  FADD.FTZ R65, R65, R66 ;  /* 0x0000004241417221 */ /* 0x000fe20000010000 */
[----:B------:R-:W-:Y:S02]  /*12c0*/  HADD2.F32 R64, -RZ, R98.H0_H0 ;  /* 0x20000062ff407230 */ /* 0x000fe40000004100 */
[----:B------:R-:W-:Y:S01]  /*12d0*/  FADD.FTZ R66, R67, R94 ;  /* 0x0000005e43427221 */ /* 0x000fe20000010000 */
[----:B------:R-:W-:-:S02]  /*12e0*/  HADD2.F32 R102, -RZ, R99.H1_H1 ;  /* 0x30000063ff667230 */ /* 0x000fc40000004100 */
[----:B------:R-:W-:Y:S01]  /*12f0*/  FADD.FTZ R63, R63, R92 ;  /* 0x0000005c3f3f7221 */ /* 0x000fe20000010000 */
[----:B------:R-:W-:Y:S02]  /*1300*/  FADD.FTZ R64, R64, R93 ;  /* 0x0000005d40407221 */ /* 0x000fe40000010000 */
[----:B------:R-:W-:Y:S01]  /*1310*/  FADD.FTZ R67, R102, R95 ;  /* 0x0000005f66437221 */ /* 0x000fe20000010000 */
[----:B------:R-:W-:Y:S06]  /*1320*/  BRA `(.L_x_16707) ;  /* 0x0000000000687947 */ /* 0x000fec0003800000 */
.L_x_16705:
[----:B------:R-:W-:Y:S05]  /*1330*/  @!P1 BRA `(.L_x_16708) ;  /* 0x0000000000449947 */ /* 0x000fea0003800000 */
[--C-:B0----5:R-:W-:Y:S02]  /*1340*/  HADD2.F32 R61, -RZ, R64.reuse.H0_H0 ;  /* 0x20000040ff3d7230 */ /* 0x121fe40000004100 */
        /* <DEDUP_REMOVED lines=16> */
.L_x_16708:
        /* <DEDUP_REMOVED lines=8> */
.L_x_16707:
[----:B------:R-:W0:Y:S02]  /*14d0*/  LDC.64 R92, c[0x0][0x3a8] ;  /* 0x0000ea00ff5c7b82 */ /* 0x000e240000000a00 */
[C---:B0-----:R-:W-:Y:S01]  /*14e0*/  IMAD.WIDE.U32 R92, R0.reuse, 0x20, R92 ;  /* 0x00000020005c7825 */ /* 0x041fe200078e005c */
[----:B------:R-:W-:-:S04]  /*14f0*/  IADD3 R0, PT, PT, R0, 0x20, RZ ;  /* 0x0000002000007810 */ /* 0x000fc80007ffe0ff */
[----:B------:R0:W-:Y:S04]  /*1500*/  STG.E.128 desc[UR6][R92.64], R60 ;  /* 0x0000003c5c007986 */ /* 0x0001e8000c101d06 */
[----:B------:R0:W-:Y:S02]  /*1510*/  STG.E.128 desc[UR6][R92.64+0x10], R64 ;  /* 0x000010405c007986 */ /* 0x0001e4000c101d06 */
.L_x_16704:
[----:B------:R-:W-:Y:S05]  /*1520*/  BSYNC.RECONVERGENT B0 ;  /* 0x0000000000007941 */ /* 0x000fea0003800200 */
.L_x_16703:
        /* <DEDUP_REMOVED lines=53> */
.L_x_16712:
        /* <DEDUP_REMOVED lines=25> */
.L_x_16711:
        /* <DEDUP_REMOVED lines=18> */
.L_x_16714:
        /* <DEDUP_REMOVED lines=8> */
.L_x_16713:
[----:B------:R-:W0:Y:S02]  /*1bb0*/  LDC.64 R92, c[0x0][0x3a8] ;  /* 0x0000ea00ff5c7b82 */ /* 0x000e240000000a00 */
[C---:B0-----:R-:W-:Y:S01]  /*1bc0*/  IMAD.WIDE.U32 R92, R0.reuse, 0x20, R92 ;  /* 0x00000020005c7825 */ /* 0x041fe200078e005c */
[----:B------:R-:W-:-:S04]  /*1bd0*/  IADD3 R0, PT, PT, R0, 0x20, RZ ;  /* 0x0000002000007810 */ /* 0x000fc80007ffe0ff */
[----:B------:R0:W-:Y:S04]  /*1be0*/  STG.E.128 desc[UR6][R92.64], R68 ;  /* 0x000000445c007986 */ /* 0x0001e8000c101d06 */
[----:B------:R0:W-:Y:S02]  /*1bf0*/  STG.E.128 desc[UR6][R92.64+0x10], R72 ;  /* 0x000010485c007986 */ /* 0x0001e4000c101d06 */
.L_x_16710:
[----:B------:R-:W-:Y:S05]  /*1c00*/  BSYNC.RECONVERGENT B0 ;  /* 0x0000000000007941 */ /* 0x000fea0003800200 */
.L_x_16709:
        /* <DEDUP_REMOVED lines=53> */
.L_x_16718:
        /* <DEDUP_REMOVED lines=25> */
.L_x_16717:
        /* <DEDUP_REMOVED lines=18> */
.L_x_16720:
        /* <DEDUP_REMOVED lines=8> */
.L_x_16719:
[----:B------:R-:W0:Y:S02]  /*2290*/  LDC.64 R92, c[0x0][0x3a8] ;  /* 0x0000ea00ff5c7b82 */ /* 0x000e240000000a00 */
[C---:B0-----:R-:W-:Y:S01]  /*22a0*/  IMAD.WIDE.U32 R92, R0.reuse, 0x20, R92 ;  /* 0x00000020005c7825 */ /* 0x041fe200078e005c */
[----:B------:R-:W-:-:S04]  /*22b0*/  IADD3 R0, PT, PT, R0, 0x20, RZ ;  /* 0x0000002000007810 */ /* 0x000fc80007ffe0ff */
[----:B------:R0:W-:Y:S04]  /*22c0*/  STG.E.128 desc[UR6][R92.64], R76 ;  /* 0x0000004c5c007986 */ /* 0x0001e8000c101d06 */
[----:B------:R0:W-:Y:S02]  /*22d0*/  STG.E.128 desc[UR6][R92.64+0x10], R80 ;  /* 0x000010505c007986 */ /* 0x0001e4000c101d06 */
.L_x_16716:
[----:B------:R-:W-:Y:S05]  /*22e0*/  BSYNC.RECONVERGENT B0 ;  /* 0x0000000000007941 */ /* 0x000fea0003800200 */
.L_x_16715:
        /* <DEDUP_REMOVED lines=53> */
.L_x_16724:
        /* <DEDUP_REMOVED lines=25> */
.L_x_16723:
        /* <DEDUP_REMOVED lines=18> */
.L_x_16726:
        /* <DEDUP_REMOVED lines=8> */
.L_x_16725:
[----:B------:R-:W0:Y:S02]  /*2970*/  LDC.64 R92, c[0x0][0x3a8] ;  /* 0x0000ea00ff5c7b82 */ /* 0x000e240000000a00 */
[----:B0-----:R-:W-:-:S05]  /*2980*/  IMAD.WIDE.U32 R92, R0, 0x20, R92 ;  /* 0x00000020005c7825 */ /* 0x001fca00078e005c */
[----:B------:R0:W-:Y:S04]  /*2990*/  STG.E.128 desc[UR6][R92.64], R84 ;  /* 0x000000545c007986 */ /* 0x0001e8000c101d06 */
[----:B------:R0:W-:Y:S02]  /*29a0*/  STG.E.128 desc[UR6][R92.64+0x10], R88 ;  /* 0x000010585c007986 */ /* 0x0001e4000c101d06 */
.L_x_16722:
[----:B------:R-:W-:Y:S05]  /*29b0*/  BSYNC.RECONVERGENT B0 ;  /* 0x0000000000007941 */ /* 0x000fea0003800200 */
.L_x_16721:
[----:B------:R-:W-:Y:S01]  /*29c0*/  FADD.FTZ R0, RZ, R52 ;  /* 0x00000034ff007221 */ /* 0x000fe20000010000 */
[C---:B------:R-:W-:Y:S01]  /*29d0*/  ISETP.GE.U32.AND P0, PT, R100.reuse, 0x20, PT ;  /* 0x000000206400780c */ /* 0x040fe20003f06070 */
[----:B------:R-:W-:Y:S01]  /*29e0*/  UMOV UR4, 0xffffffff ;  /* 0xffffffff00047882 */ /* 0x000fe20000000000 */
[C---:B------:R-:W-:Y:S01]  /*29f0*/  ISETP.GT.U32.AND P1, PT, R100.reuse, 0x3f, PT ;  /* 0x0000003f6400780c */ /* 0x040fe20003f24070 */
[----:B0-----:R-:W-:Y:S01]  /*2a00*/  FADD.FTZ R93, R53, R0 ;  /* 0x00000000355d7221 */ /* 0x001fe20000010000 */
        /* <DEDUP_REMOVED lines=146> */
.L_x_16750:
        /* <DEDUP_REMOVED lines=16> */
[--C-:B------:R-:W-:Y:S01]  /*3430*/  FADD.FTZ R93, R52, -R102.reuse ;  /* 0x80000066345d7221 */ /* 0x100fe20000010000 */
        /* <DEDUP_REMOVED lines=10> */
[----:B------:R-:W-:Y:S01]  /*34e0*/  FADD.FTZ R109, R58, -R102 ;  /* 0x800000663a6d7221 */ /* 0x000fe20000010000 */
[----:B------:R-:W-:Y:S01]  /*34f0*/  FFMA.FTZ R93, R93, R94, R104 ;  /* 0x0000005e5d5d7223 */ /* 0x000fe20000010068 */
[----:B------:R-:W-:Y:S02]  /*3500*/  HADD2.F32 R107, -RZ, R10.H0_H0 ;  /* 0x2000000aff6b7230 */ /* 0x000fe40000004100 */
[----:B------:R-:W-:Y:S01]  /*3510*/  FMUL.FTZ R94, R0, R95 ;  /* 0x0000005f005e7220 */ /* 0x000fe20000410000 */
[----:B------:R-:W-:Y:S01]  /*3520*/  FADD.FTZ R111, R59, -R102 ;  /* 0x800000663b6f7221 */ /* 0x000fe20000010000 */
[----:B------:R-:W-:-:S02]  /*3530*/  HADD2.F32 R106, -RZ, R7.H0_H0 ;  /* 0x20000007ff6a7230 */ /* 0x000fc40000004100 */
[----:B------:R-:W-:Y:S01]  /*3540*/  FMUL.FTZ R109, R0, R109 ;  /* 0x0000006d006d7220 */ /* 0x000fe20000410000 */
[----:B------:R-:W-:Y:S01]  /*3550*/  FFMA.FTZ R94, R94, R105, R107 ;  /* 0x000000695e5e7223 */ /* 0x000fe2000001006b */
[----:B------:R-:W-:Y:S01]  /*3560*/  HADD2.F32 R108, -RZ, R11.H0_H0 ;  /* 0x2000000bff6c7230 */ /* 0x000fe20000004100 */
[----:B------:R-:W0:Y:S01]  /*3570*/  LDC.64 R104, c[0x0][0x428] ;  /* 0x00010a00ff687b82 */ /* 0x000e220000000a00 */
[----:B------:R-:W-:Y:S02]  /*3580*/  HADD2.F32 R110, -RZ, R7.H1_H1 ;  /* 0x30000007ff6e7230 */ /* 0x000fe40000004100 */
[----:B------:R-:W-:Y:S01]  /*3590*/  FMUL.FTZ R95, R0, R111 ;  /* 0x0000006f005f7220 */ /* 0x000fe20000410000 */
[----:B------:R-:W-:Y:S02]  /*35a0*/  HADD2.F32 R112, -RZ, R11.H1_H1 ;  /* 0x3000000bff707230 */ /* 0x000fe40000004100 */
[----:B------:R-:W-:Y:S01]  /*35b0*/  FFMA.FTZ R111, R109, R106, R108 ;  /* 0x0000006a6d6f7223 */ /* 0x000fe2000001006c */
[--C-:B------:R-:W-:Y:S01]  /*35c0*/  FADD.FTZ R107, R55, -R102.reuse ;  /* 0x80000066376b7221 */ /* 0x100fe20000010000 */
[----:B------:R-:W-:Y:S01]  /*35d0*/  FADD.FTZ R109, R57, -R102 ;  /* 0x80000066396d7221 */ /* 0x000fe20000010000 */
[----:B------:R-:W-:-:S02]  /*35e0*/  HADD2.F32 R106, -RZ, R4.H1_H1 ;  /* 0x30000004ff6a7230 */ /* 0x000fc40000004100 */
[----:B------:R-:W-:Y:S01]  /*35f0*/  FFMA.FTZ R118, R95, R110, R112 ;  /* 0x0000006e5f767223 */ /* 0x000fe20000010070 */
[----:B------:R-:W-:Y:S01]  /*3600*/  FADD.FTZ R95, R53, -R102 ;  /* 0x80000066355f7221 */ /* 0x000fe20000010000 */
[----:B------:R-:W-:Y:S02]  /*3610*/  HADD2.F32 R110, -RZ, R5.H1_H1 ;  /* 0x30000005ff6e7230 */ /* 0x000fe40000004100 */
[C---:B------:R-:W-:Y:S01]  /*3620*/  FMUL.FTZ R107, R0.reuse, R107 ;  /* 0x0000006b006b7220 */ /* 0x040fe20000410000 */
[----:B------:R-:W-:Y:S02]  /*3630*/  HADD2.F32 R112, -RZ, R9.H1_H1 ;  /* 0x30000009ff707230 */ /* 0x000fe40000004100 */
[C---:B------:R-:W-:Y:S01]  /*3640*/  FMUL.FTZ R109, R0.reuse, R109 ;  /* 0x0000006d006d7220 */ /* 0x040fe20000410000 */
[----:B------:R-:W-:Y:S02]  /*3650*/  HADD2.F32 R114, -RZ, R6.H1_H1 ;  /* 0x30000006ff727230 */ /* 0x000fe40000004100 */
[----:B------:R-:W-:Y:S01]  /*3660*/  FMUL.FTZ R95, R0, R95 ;  /* 0x0000005f005f7220 */ /* 0x000fe20000410000 */
        /* <DEDUP_REMOVED lines=12> */
.L_x_16729:
[----:B------:R-:W-:Y:S05]  /*3730*/  BSYNC.RECONVERGENT B0 ;  /* 0x0000000000007941 */ /* 0x000fea0003800200 */
.L_x_16728:
[----:B------:R-:W-:Y:S01]  /*3740*/  ISETP.GE.U32.AND P1, PT, R100, 0x40, PT ;  /* 0x000000406400780c */ /* 0x000fe20003f26070 */
[----:B------:R-:W-:-:S12]  /*3750*/  BSSY.RECONVERGENT B0, `(.L_x_16730) ;  /* 0x0000032000007945 */ /* 0x000fd80003800200 */
[----:B------:R-:W-:Y:S05]  /*3760*/  @!P1 BRA `(.L_x_16731) ;  /* 0x0000000000c09947 */ /* 0x000fea0003800000 */
[--C-:B0-----:R-:W-:Y:S01]  /*3770*/  FADD.FTZ R93, R60, -R102.reuse ;  /* 0x800000663c5d7221 */ /* 0x101fe20000010000 */
        /* <DEDUP_REMOVED lines=47> */
.L_x_16731:
[----:B------:R-:W-:Y:S05]  /*3a70*/  BSYNC.RECONVERGENT B0 ;  /* 0x0000000000007941 */ /* 0x000fea0003800200 */
.L_x_16730:
[----:B------:R-:W-:Y:S01]  /*3a80*/  ISETP.GE.U32.AND P1, PT, R100, 0x60, PT ;  /* 0x000000606400780c */ /* 0x000fe20003f26070 */
[----:B------:R-:W-:-:S12]  /*3a90*/  BSSY.RECONVERGENT B0, `(.L_x_16732) ;  /* 0x0000032000007945 */ /* 0x000fd80003800200 */
[----:B------:R-:W-:Y:S05]  /*3aa0*/  @!P1 BRA `(.L_x_16733) ;  /* 0x0000000000c09947 */ /* 0x000fea0003800000 */
[--C-:B0-2---:R-:W-:Y:S01]  /*3ab0*/  FADD.FTZ R93, R68, -R102.reuse ;  /* 0x80000066445d7221 */ /* 0x105fe20000010000 */
        /* <DEDUP_REMOVED lines=47> */
.L_x_16733:
[----:B------:R-:W-:Y:S05]  /*3db0*/  BSYNC.RECONVERGENT B0 ;  /* 0x0000000000007941 */ /* 0x000fea0003800200 */
.L_x_16732:
[----:B------:R-:W-:Y:S01]  /*3dc0*/  ISETP.GE.U32.AND P1, PT, R100, 0x80, PT ;  /* 0x000000806400780c */ /* 0x000fe20003f26070 */
[----:B------:R-:W-:-:S12]  /*3dd0*/  BSSY.RECONVERGENT B0, `(.L_x_16734) ;  /* 0x0000032000007945 */ /* 0x000fd80003800200 */
[----:B------:R-:W-:Y:S05]  /*3de0*/  @!P1 BRA `(.L_x_16735) ;  /* 0x0000000000c09947 */ /* 0x000fea0003800000 */
[--C-:B0-23--:R-:W-:Y:S01]  /*3df0*/  FADD.FTZ R93, R76, -R102.reuse ;  /* 0x800000664c5d7221 */ /* 0x10dfe20000010000 */
        /* <DEDUP_REMOVED lines=47> */
.L_x_16735:
[----:B------:R-:W-:Y:S05]  /*40f0*/  BSYNC.RECONVERGENT B0 ;  /* 0x0000000000007941 */ /* 0x000fea0003800200 */
.L_x_16734:
[----:B------:R-:W-:Y:S01]  /*4100*/  ISETP.GE.U32.AND P1, PT, R100, 0xa0, PT ;  /* 0x000000a06400780c */ /* 0x000fe20003f26070 */
[----:B------:R-:W-:-:S12]  /*4110*/  BSSY.RECONVERGENT B0, `(.L_x_16736) ;  /* 0x0000031000007945 */ /* 0x000fd80003800200 */
[----:B------:R-:W-:Y:S05]  /*4120*/  @!P1 BRA `(.L_x_16737) ;  /* 0x0000000000bc9947 */ /* 0x000fea0003800000 */
[--C-:B0-234-:R-:W-:Y:S01]  /*4130*/  FADD.FTZ R93, R84, -R102.reuse ;  /* 0x80000066545d7221 */ /* 0x11dfe20000010000 */
[----:B-1---5:R-:W-:Y:S02]  /*4140*/  HADD2.F32 R104, -RZ, R36.H0_H0 ;  /* 0x20000024ff687230 */ /* 0x022fe40000004100 */
[--C-:B------:R-:W-:Y:S01]  /*4150*/  FADD.FTZ R109, R88, -R102.reuse ;  /* 0x80000066586d7221 */ /* 0x100fe20000010000 */
[----:B------:R-:W-:Y:S02]  /*4160*/  HADD2.F32 R92, -RZ, R40.H0_H0 ;  /* 0x20000028ff5c7230 */ /* 0x000fe40000004100 */
[----:B------:R-:W-:Y:S01]  /*4170*/  FMUL.FTZ R93, R0, R93 ;  /* 0x0000005d005d7220 */ /* 0x000fe20000410000 */
[--C-:B------:R-:W-:Y:S01]  /*4180*/  FADD.FTZ R105, R86, -R102.reuse ;  /* 0x8000006656697221 */ /* 0x100fe20000010000 */
[--C-:B------:R-:W-:Y:S01]  /*4190*/  FADD.FTZ R113, R90, -R102.reuse ;  /* 0x800000665a717221 */ /* 0x100fe20000010000 */
[----:B------:R-:W-:Y:S01]  /*41a0*/  FADD.FTZ R95, R85, -R102 ;  /* 0x80000066555f7221 */ /* 0x000fe20000010000 */
[----:B------:R-:W-:Y:S01]  /*41b0*/  FFMA.FTZ R104, R93, R104, R92 ;  /* 0x000000685d687223 */ /* 0x000fe2000001005c */
[----:B------:R-:W-:Y:S01]  /*41c0*/  HADD2.F32 R110, -RZ, R38.H0_H0 ;  /* 0x20000026ff6e7230 */ /* 0x000fe20000004100 */
[----:B------:R-:W0:Y:S01]  /*41d0*/  LDC.64 R92, c[0x0][0x428] ;  /* 0x00010a00ff5c7b82 */ /* 0x000e220000000a00 */
[----:B------:R-:W-:-:S02]  /*41e0*/  HADD2.F32 R112, -RZ, R42.H0_H0 ;  /* 0x2000002aff707230 */ /* 0x000fc40000004100 */
[--C-:B------:R-:W-:Y:S01]  /*41f0*/  FADD.FTZ R107, R87, -R102.reuse ;  /* 0x80000066576b7221 */ /* 0x100fe20000010000 */
[--C-:B------:R-:W-:Y:S01]  /*4200*/  FADD.FTZ R111, R89, -R102.reuse ;  /* 0x80000066596f7221 */ /* 0x100fe20000010000 */
[----:B------:R-:W-:Y:S01]  /*4210*/  FADD.FTZ R115, R91, -R102 ;  /* 0x800000665b737221 */ /* 0x000fe20000010000 */
        /* <DEDUP_REMOVED lines=8> */
[C---:B------:R-:W-:Y:S01]  /*42a0*/  FMUL.FTZ R95, R0.reuse, R107 ;  /* 0x0000006b005f7220 */ /* 0x040fe20000410000 */
[C---:B------:R-:W-:Y:S01]  /*42b0*/  FMUL.FTZ R102, R0.reuse, R111 ;  /* 0x0000006f00667220 */ /* 0x040fe20000410000 */
[----:B------:R-:W-:Y:S01]  /*42c0*/  FMUL.FTZ R115, R0, R115 ;  /* 0x0000007300737220 */ /* 0x000fe20000410000 */
[----:B------:R-:W-:Y:S01]  /*42d0*/  FFMA.FTZ R110, R109, R110, R112 ;  /* 0x0000006e6d6e7223 */ /* 0x000fe20000010070 */
[----:B------:R-:W-:Y:S01]  /*42e0*/  FFMA.FTZ R0, R105, R106, R108 ;  /* 0x0000006a69007223 */ /* 0x000fe2000001006c */
[----:B------:R-:W-:Y:S01]  /*42f0*/  FFMA.FTZ R113, R113, R114, R116 ;  /* 0x0000007271717223 */ /* 0x000fe20000010074 */
[----:B------:R-:W-:Y:S02]  /*4300*/  HADD2.F32 R109, -RZ, R38.H1_H1 ;  /* 0x30000026ff6d7230 */ /* 0x000fe40000004100 */
[----:B------:R-:W-:Y:S02]  /*4310*/  HADD2.F32 R111, -RZ, R42.H1_H1 ;  /* 0x3000002aff6f7230 */ /* 0x000fe40000004100 */
[----:B------:R-:W-:-:S02]  /*4320*/  HADD2.F32 R105, -RZ, R36.H1_H1 ;  /* 0x30000024ff697230 */ /* 0x000fc40000004100 */
[----:B------:R-:W-:Y:S02]  /*4330*/  HADD2.F32 R106, -RZ, R37.H1_H1 ;  /* 0x30000025ff6a7230 */ /* 0x000fe40000004100 */
[----:B------:R-:W-:Y:S01]  /*4340*/  FFMA.FTZ R111, R102, R109, R111 ;  /* 0x0000006d666f7223 */ /* 0x000fe2000001006f */
[----:B------:R-:W-:Y:S02]  /*4350*/  HADD2.F32 R112, -RZ, R39.H1_H1 ;  /* 0x30000027ff707230 */ /* 0x000fe40000004100 */
[----:B------:R-:W-:Y:S02]  /*4360*/  HADD2.F32 R114, -RZ, R43.H1_H1 ;  /* 0x3000002bff727230 */ /* 0x000fe40000004100 */
[----:B------:R-:W-:Y:S02]  /*4370*/  HADD2.F32 R108, -RZ, R41.H1_H1 ;  /* 0x30000029ff6c7230 */ /* 0x000fe40000004100 */
[----:B------:R-:W-:Y:S02]  /*4380*/  HADD2.F32 R107, -RZ, R40.H1_H1 ;  /* 0x30000028ff6b7230 */ /* 0x000fe40000004100 */
[----:B------:R-:W-:Y:S01]  /*4390*/  FFMA.FTZ R112, R115, R112, R114 ;  /* 0x0000007073707223 */ /* 0x000fe20000010072 */
[----:B------:R-:W-:-:S02]  /*43a0*/  FFMA.FTZ R109, R95, R106, R108 ;  /* 0x0000006a5f6d7223 */ /* 0x000fc4000001006c */
[----:B------:R-:W-:Y:S01]  /*43b0*/  FFMA.FTZ R105, R94, R105, R107 ;  /* 0x000000695e697223 */ /* 0x000fe2000001006b */
[----:B0-----:R-:W-:Y:S01]  /*43c0*/  IMAD.WIDE.U32 R106, R101, 0x10, R92 ;  /* 0x00000010656a7825 */ /* 0x001fe200078e005c */
[----:B------:R-:W-:Y:S02]  /*43d0*/  F2FP.F16.F32.PACK_AB R95, R112, R113 ;  /* 0x00000071705f723e */ /* 0x000fe400000000ff */
[----:B------:R-:W-:Y:S02]  /*43e0*/  F2FP.F16.F32.PACK_AB R94, R111, R110 ;  /* 0x0000006e6f5e723e */ /* 0x000fe400000000ff */
[----:B------:R-:W-:Y:S02]  /*43f0*/  F2FP.F16.F32.PACK_AB R93, R109, R0 ;  /* 0x000000006d5d723e */ /* 0x000fe400000000ff */
[----:B------:R-:W-:-:S05]  /*4400*/  F2FP.F16.F32.PACK_AB R92, R105, R104 ;  /* 0x00000068695c723e */ /* 0x000fca00000000ff */
[----:B------:R0:W-:Y:S02]  /*4410*/  STG.E.128 desc[UR6][R106.64], R92 ;  /* 0x0000005c6a007986 */ /* 0x0001e4000c101d06 */
.L_x_16737:
[----:B------:R-:W-:Y:S05]  /*4420*/  BSYNC.RECONVERGENT B0 ;  /* 0x0000000000007941 */ /* 0x000fea0003800200 */
.L_x_16736:
[----:B01234-:R-:W0:Y:S02]  /*4430*/  LDC.64 R92, c[0x0][0x380] ;  /* 0x0000e000ff5c7b82 */ /* 0x01fe240000000a00 */
[----:B0-----:R-:W-:-:S04]  /*4440*/  LEA R2, R92, R2, 0x2 ;  /* 0x000000025c027211 */ /* 0x001fc800078e10ff */
[----:B------:R-:W-:-:S13]  /*4450*/  ISETP.GE.AND P1, PT, R2, R93, PT ;  /* 0x0000005d0200720c */ /* 0x000fda0003f26270 */
[----:B------:R-:W-:Y:S05]  /*4460*/  @!P1 BRA `(.L_x_16738) ;  /* 0xffffffc0009c9947 */ /* 0x000fea000383ffff */
[----:B------:R-:W-:Y:S05]  /*4470*/  EXIT ;  /* 0x000000000000794d */ /* 0x000fea0003800000 */
.L_x_16727:
        /* <DEDUP_REMOVED lines=8> */
.L_x_16740:
[----:B------:R-:W-:Y:S05]  /*4500*/  BSYNC B0 ;  /* 0x0000000000007941 */ /* 0x000fea0003800000 */
.L_x_16739:
        /* <DEDUP_REMOVED lines=10> */
.L_x_16741:
[----:B------:R-:W-:Y:S01]  /*45b0*/  HFMA2 R110, -RZ, RZ, 0, 2.384185791015625e-07 ;  /* 0x00000004ff6e7431 */ /* 0x000fe200000001ff */
[----:B------:R-:W-:-:S05]  /*45c0*/  MOV R0, R107 ;  /* 0x0000006b00007202 */ /* 0x000fca0000000f00 */
[----:B------:R-:W-:-:S05]  /*45d0*/  FADD.FTZ R102, R95, R0 ;  /* 0x000000005f667221 */ /* 0x000fca0000010000 */
[----:B------:R-:W-:-:S07]  /*45e0*/  MOV R109, R102 ;  /* 0x00000066006d7202 */ /* 0x000fce0000000f00 */
[----:B------:R-:W-:Y:S05]  /*45f0*/  WARPSYNC.COLLECTIVE R108, `(.L_x_16742) ;  /* 0x000000006c087348 */ /* 0x000fea0003c00000 */
[----:B------:R0:W1:Y:S02]  /*4600*/  SHFL.BFLY P6, R107, R109, R110, R111 ;  /* 0x0c00006e6d6b7389 */ /* 0x00006400000c006f */
[----:B01----:R-:W-:Y:S05]  /*4610*/  ENDCOLLECTIVE ;  /* 0x000000000000791b */ /* 0x003fea0003800000 */
.L_x_16742:
[----:B------:R-:W-:Y:S01]  /*4620*/  HFMA2 R110, -RZ, RZ, 0, 4.76837158203125e-07 ;  /* 0x00000008ff6e7431 */ /* 0x000fe200000001ff */
[----:B------:R-:W-:-:S05]  /*4630*/  MOV R105, R107 ;  /* 0x0000006b00697202 */ /* 0x000fca0000000f00 */
[----:B------:R-:W-:-:S05]  /*4640*/  FADD.FTZ R105, R102, R105 ;  /* 0x0000006966697221 */ /* 0x000fca0000010000 */
[----:B------:R-:W-:-:S07]  /*4650*/  MOV R109, R105 ;  /* 0x00000069006d7202 */ /* 0x000fce0000000f00 */
[----:B------:R-:W-:Y:S05]  /*4660*/  WARPSYNC.COLLECTIVE R108, `(.L_x_16743) ;  /* 0x000000006c087348 */ /* 0x000fea0003c00000 */
[----:B------:R0:W1:Y:S02]  /*4670*/  SHFL.BFLY P6, R107, R109, R110, R111 ;  /* 0x0c00006e6d6b7389 */ /* 0x00006400000c006f */
[----:B01----:R-:W-:Y:S05]  /*4680*/  ENDCOLLECTIVE ;  /* 0x000000000000791b */ /* 0x003fea0003800000 */
.L_x_16743:
[----:B------:R-:W-:Y:S01]  /*4690*/  HFMA2 R110, -RZ, RZ, 0, 9.5367431640625e-07 ;  /* 0x00000010ff6e7431 */ /* 0x000fe200000001ff */
[----:B------:R-:W-:-:S05]  /*46a0*/  MOV R0, R107 ;  /* 0x0000006b00007202 */ /* 0x000fca0000000f00 */
[----:B------:R-:W-:-:S05]  /*46b0*/  FADD.FTZ R104, R105, R0 ;  /* 0x0000000069687221 */ /* 0x000fca0000010000 */
[----:B------:R-:W-:-:S07]  /*46c0*/  MOV R109, R104 ;  /* 0x00000068006d7202 */ /* 0x000fce0000000f00 */
[----:B------:R-:W-:Y:S05]  /*46d0*/  WARPSYNC.COLLECTIVE R108, `(.L_x_16744) ;  /* 0x000000006c087348 */ /* 0x000fea0003c00000 */
[----:B------:R0:W1:Y:S02]  /*46e0*/  SHFL.BFLY P6, R107, R109, R110, R111 ;  /* 0x0c00006e6d6b7389 */ /* 0x00006400000c006f */
[----:B01----:R-:W-:Y:S05]  /*46f0*/  ENDCOLLECTIVE ;  /* 0x000000000000791b */ /* 0x003fea0003800000 */
.L_x_16744:
        /* <DEDUP_REMOVED lines=88> */
.L_x_16745:
[----:B------:R-:W-:Y:S01]  /*4c80*/  HFMA2 R110, -RZ, RZ, 0, 1.1920928955078125e-07 ;  /* 0x00000002ff6e7431 */ /* 0x000fe200000001ff */
[----:B------:R-:W-:-:S05]  /*4c90*/  MOV R93, R107 ;  /* 0x0000006b005d7202 */ /* 0x000fca0000000f00 */
[----:B------:R-:W-:-:S05]  /*4ca0*/  FADD.FTZ R93, R0, R93 ;  /* 0x0000005d005d7221 */ /* 0x000fca0000010000 */
[----:B------:R-:W-:-:S07]  /*4cb0*/  MOV R109, R93 ;  /* 0x0000005d006d7202 */ /* 0x000fce0000000f00 */
[----:B------:R-:W-:Y:S05]  /*4cc0*/  WARPSYNC.COLLECTIVE R108, `(.L_x_16746) ;  /* 0x000000006c087348 */ /* 0x000fea0003c00000 */
[----:B------:R0:W1:Y:S02]  /*4cd0*/  SHFL.BFLY P6, R107, R109, R110, R111 ;  /* 0x0c00006e6d6b7389 */ /* 0x00006400000c006f */
[----:B01----:R-:W-:Y:S05]  /*4ce0*/  ENDCOLLECTIVE ;  /* 0x000000000000791b */ /* 0x003fea0003800000 */
.L_x_16746:
[----:B------:R-:W-:Y:S01]  /*4cf0*/  HFMA2 R110, -RZ, RZ, 0, 2.384185791015625e-07 ;  /* 0x00000004ff6e7431 */ /* 0x000fe200000001ff */
[----:B------:R-:W-:-:S05]  /*4d00*/  MOV R102, R107 ;  /* 0x0000006b00667202 */ /* 0x000fca0000000f00 */
[----:B------:R-:W-:-:S05]  /*4d10*/  FADD.FTZ R102, R93, R102 ;  /* 0x000000665d667221 */ /* 0x000fca0000010000 */
[----:B------:R-:W-:-:S07]  /*4d20*/  MOV R109, R102 ;  /* 0x00000066006d7202 */ /* 0x000fce0000000f00 */
[----:B------:R-:W-:Y:S05]  /*4d30*/  WARPSYNC.COLLECTIVE R108, `(.L_x_16747) ;  /* 0x000000006c087348 */ /* 0x000fea0003c00000 */
[----:B------:R0:W1:Y:S02]  /*4d40*/  SHFL.BFLY P6, R107, R109, R110, R111 ;  /* 0x0c00006e6d6b7389 */ /* 0x00006400000c006f */
[----:B01----:R-:W-:Y:S05]  /*4d50*/  ENDCOLLECTIVE ;  /* 0x000000000000791b */ /* 0x003fea0003800000 */
.L_x_16747:
[----:B------:R-:W-:Y:S01]  /*4d60*/  HFMA2 R110, -RZ, RZ, 0, 4.76837158203125e-07 ;  /* 0x00000008ff6e7431 */ /* 0x000fe200000001ff */
[----:B------:R-:W-:-:S05]  /*4d70*/  MOV R95, R107 ;  /* 0x0000006b005f7202 */ /* 0x000fca0000000f00 */
[----:B------:R-:W-:-:S05]  /*4d80*/  FADD.FTZ R95, R102, R95 ;  /* 0x0000005f665f7221 */ /* 0x000fca0000010000 */
[----:B------:R-:W-:-:S07]  /*4d90*/  MOV R109, R95 ;  /* 0x0000005f006d7202 */ /* 0x000fce0000000f00 */
[----:B------:R-:W-:Y:S05]  /*4da0*/  WARPSYNC.COLLECTIVE R108, `(.L_x_16748) ;  /* 0x000000006c087348 */ /* 0x000fea0003c00000 */
[----:B------:R0:W1:Y:S02]  /*4db0*/  SHFL.BFLY P6, R107, R109, R110, R111 ;  /* 0x0c00006e6d6b7389 */ /* 0x00006400000c006f */
[----:B01----:R-:W-:Y:S05]  /*4dc0*/  ENDCOLLECTIVE ;  /* 0x000000000000791b */ /* 0x003fea0003800000 */
.L_x_16748:
[----:B------:R-:W-:Y:S01]  /*4dd0*/  HFMA2 R110, -RZ, RZ, 0, 9.5367431640625e-07 ;  /* 0x00000010ff6e7431 */ /* 0x000fe200000001ff */
[----:B------:R-:W-:-:S05]  /*4de0*/  MOV R104, R107 ;  /* 0x0000006b00687202 */ /* 0x000fca0000000f00 */
[----:B------:R-:W-:-:S05]  /*4df0*/  FADD.FTZ R106, R95, R104 ;  /* 0x000000685f6a7221 */ /* 0x000fca0000010000 */
[----:B------:R-:W-:-:S07]  /*4e00*/  MOV R109, R106 ;  /* 0x0000006a006d7202 */ /* 0x000fce0000000f00 */
[----:B------:R-:W-:Y:S05]  /*4e10*/  WARPSYNC.COLLECTIVE R108, `(.L_x_16749) ;  /* 0x000000006c087348 */ /* 0x000fea0003c00000 */
[----:B------:R0:W1:Y:S02]  /*4e20*/  SHFL.BFLY P6, R107, R109, R110, R111 ;  /* 0x0c00006e6d6b7389 */ /* 0x00006400000c006f */
[----:B01----:R-:W-:Y:S05]  /*4e30*/  ENDCOLLECTIVE ;  /* 0x000000000000791b */ /* 0x003fea0003800000 */
.L_x_16749:
[----:B------:R-:W-:Y:S05]  /*4e40*/  BRA `(.L_x_16750) ;  /* 0xffffffe400387947 */ /* 0x000fea000383ffff */
.L_x_16751:
        /* <DEDUP_REMOVED lines=11> */
.L_x_28002:


//--------------------- .text._ZN10layer_norm31ln_parallel_residual_fwd_kernelINS_13Kernel_traitsI6__halfS2_fS2_fjLj1280ELj1ELj4ELj1ELj16ENS_18Kernel_traits_baseILj1280ES2_S2_fS2_fjLj128EEEEELb0ELb1ELb1EEEvNS_9FwdParamsE --------------------------
	.section	.text._ZN10layer_norm31ln_parallel_residual_fwd_kernelINS_13Kernel_traitsI6__halfS2_fS2_fjLj1280ELj1ELj4ELj1ELj16ENS_18Kernel_traits_baseILj1280ES2_S2_fS2_fjLj128EEEEELb0ELb1ELb1EEEvNS_9FwdParamsE,"ax",@progbits
	.align	128
        .global         _ZN10layer_norm31ln_parallel_residual_fwd_kernelINS_13Kernel_traitsI6__halfS2_fS2_fjLj1280ELj1ELj4ELj1ELj16ENS_18Kernel_traits_baseILj1280ES2_S2_fS2_fjLj128EEEEELb0ELb1ELb1EEEvNS_9FwdParamsE
        .type           _ZN10layer_norm31ln_parallel_residual_fwd_kernelINS_13Kernel_traitsI6__halfS2_fS2_fjLj1280ELj1ELj4ELj1ELj16ENS_18Kernel_traits_baseILj1280ES2_S2_fS2_fjLj128EEEEELb0ELb1ELb1EEEvNS_9FwdParamsE,@function
        .size           _ZN10layer_norm31ln_parallel_residual_fwd_kernelINS_13Kernel_traitsI6__halfS2_fS2_fjLj1280ELj1ELj4ELj1ELj16ENS_18Kernel_traits_baseILj1280ES2_S2_fS2_fjLj128EEEEELb0ELb1ELb1EEEvNS_9FwdParamsE,(.L_x_28003 - _ZN10layer_norm31ln_parallel_residual_fwd_kernelINS_13Kernel_traitsI6__halfS2_fS2_fjLj1280ELj1ELj4ELj1ELj16ENS_18Kernel_traits_baseILj1280ES2_S2_fS2_fjLj128EEEEELb0ELb1ELb1EEEvNS_9FwdParamsE)
        .other          _ZN10layer_norm31ln_parallel_residual_fwd_kernelINS_13Kernel_traitsI6__halfS2_fS2_fjLj1280ELj1ELj4ELj1ELj16ENS_18Kernel_traits_baseILj1280ES2_S2_fS2_fjLj128EEEEELb0ELb1ELb1EEEvNS_9FwdParamsE,@"STO_CUDA_ENTRY STV_DEFAULT"
_ZN10layer_norm31ln_parallel_residual_fwd_kernelINS_13Kernel_traitsI6__halfS2_fS2_fjLj1280ELj1ELj4ELj1ELj16ENS_18Kernel_traits_baseILj1280ES2_S2_fS2_fjLj128EEEEELb0ELb1ELb1EEEvNS_9FwdParamsE:
.text._ZN10layer_norm31ln_parallel_residual_fwd_kernelINS_13Kernel_traitsI6__halfS2_fS2_fjLj1280ELj1ELj4ELj1ELj16ENS_18Kernel_traits_baseILj1280ES2_S2_fS2_fjLj128EEEEELb0ELb1ELb1EEEvNS_9FwdParamsE:
[----:B------:R-:W-:Y:S01]  /*0000*/  LDC R1, c[0x0][0x37c] ;  /* 0x0000df00ff017b82 */ /* 0x000fe20000000800 */
[----:B------:R-:W0:Y:S01]  /*0010*/  LDCU.64 UR4, c[0x0][0x438] ;  /* 0x00008700ff0477ac */ /* 0x000e220008000a00 */
[----:B------:R-:W1:Y:S06]  /*0020*/  S2R R93, SR_TID.X ;  /* 0x00000000005d7919 */ /* 0x000e6c0000002100 */
[----:B------:R-:W2:Y:S01]  /*0030*/  LDC.64 R2, c[0x0][0x3d0] ;  /* 0x0000f400ff027b82 */ /* 0x000ea20000000a00 */
[----:B------:R-:W3:Y:S01]  /*0040*/  LDCU.64 UR6, c[0x0][0x358] ;  /* 0x00006b00ff0677ac */ /* 0x000ee20008000a00 */
[----:B0-----:R-:W-:-:S04]  /*0050*/  ISETP.NE.U32.AND P1, PT, RZ, UR4, PT ;  /* 0x00000004ff007c0c */ /* 0x001fc8000bf25070 */
[----:B------:R-:W-:Y:S02]  /*0060*/  ISETP.NE.AND.EX P1, PT, RZ, UR5, PT, P1 ;  /* 0x00000005ff007c0c */ /* 0x000fe4000bf25310 */
[----:B-1----:R-:W-:Y:S01]  /*0070*/  LOP3.LUT R94, R93, 0x1f, RZ, 0xc0, !PT ;  /* 0x0000001f5d5e7812 */ /* 0x002fe200078ec0ff */
[----:B------:R-:W0:Y:S01]  /*0080*/  S2UR UR4, SR_CTAID.X ;  /* 0x00000000000479c3 */ /* 0x000e220000002500 */
[----:B------:R-:W1:Y:S03]  /*0090*/  LDCU UR5, c[0x0][0x384] ;  /* 0x00007080ff0577ac */ /* 0x000e660008000800 */
[----:B--2---:R-:W-:-:S06]  /*00a0*/  IMAD.WIDE.U32 R2, R94, 0x10, R2 ;  /* 0x000000105e027825 */ /* 0x004fcc00078e0002 */
[----:B------:R-:W2:Y:S01]  /*00b0*/  @P1 LDC.64 R4, c[0x0][0x438] ;  /* 0x00010e00ff041b82 */ /* 0x000ea20000000a00 */
[----:B---3--:R-:W3:Y:S04]  /*00c0*/  LDG.E.128 R8, desc[UR6][R2.64] ;  /* 0x0000000602087981 */ /* 0x008ee8000c1e1d00 */
[----:B------:R-:W4:Y:S04]  /*00d0*/  LDG.E.128 R28, desc[UR6][R2.64+0x200] ;  /* 0x00020006021c7981 */ /* 0x000f28000c1e1d00 */
[----:B------:R-:W4:Y:S04]  /*00e0*/  LDG.E.128 R24, desc[UR6][R2.64+0x400] ;  /* 0x0004000602187981 */ /* 0x000f28000c1e1d00 */
[----:B------:R0:W5:Y:S04]  /*00f0*/  LDG.E.128 R20, desc[UR6][R2.64+0x600] ;  /* 0x0006000602147981 */ /* 0x000168000c1e1d00 */
[----:B------:R0:W5:Y:S01]  /*0100*/  LDG.E.128 R16, desc[UR6][R2.64+0x800] ;  /* 0x0008000602107981 */ /* 0x000162000c1e1d00 */
[----:B--2---:R-:W-:-:S05]  /*0110*/  @P1 IMAD.WIDE.U32 R4, R94, 0x10, R4 ;  /* 0x000000105e041825 */ /* 0x004fca00078e0004 */
[----:B------:R2:W5:Y:S04]  /*0120*/  @P1 LDG.E.128 R80, desc[UR6][R4.64] ;  /* 0x0000000604501981 */ /* 0x000568000c1e1d00 */
[----:B------:R2:W5:Y:S04]  /*0130*/  @P1 LDG.E.128 R76, desc[UR6][R4.64+0x200] ;  /* 0x00020006044c1981 */ /* 0x000568000c1e1d00 */
[----:B------:R2:W5:Y:S04]  /*0140*/  @P1 LDG.E.128 R72, desc[UR6][R4.64+0x400] ;  /* 0x0004000604481981 */ /* 0x000568000c1e1d00 */
[----:B------:R2:W5:Y:S04]  /*0150*/  @P1 LDG.E.128 R68, desc[UR6][R4.64+0x600] ;  /* 0x0006000604441981 */ /* 0x000568000c1e1d00 */
[----:B------:R2:W5:Y:S01]  /*0160*/  @P1 LDG.E.128 R64, desc[UR6][R4.64+0x800] ;  /* 0x0008000604401981 */ /* 0x000562000c1e1d00 */
[----:B0-----:R-:W-:Y:S01]  /*0170*/  USHF.L.U32 UR4, UR4, 0x2, URZ ;  /* 0x0000000204047899 */ /* 0x001fe200080006ff */
[----:B------:R-:W-:-:S05]  /*0180*/  SHF.R.U32.HI R93, RZ, 0x5, R93 ;  /* 0x00000005ff5d7819 */ /* 0x000fca000001165d */
[----:B------:R-:W-:-:S04]  /*0190*/  LOP3.LUT R93, R93, UR4, RZ, 0xfc, !PT ;  /* 0x000000045d5d7c12 */ /* 0x000fc8000f8efcff */
[----:B-1----:R-:W-:Y:S02]  /*01a0*/  ISETP.GE.AND P0, PT, R93, UR5, PT ;  /* 0x000000055d007c0c */ /* 0x002fe4000bf06270 */
[-C--:B---3--:R-:W-:Y:S02]  /*01b0*/  @P1 MOV R89, R11.reuse ;  /* 0x0000000b00591202 */ /* 0x088fe40000000f00 */
[----:B------:R-:W-:Y:S02]  /*01c0*/  @P1 MOV R90, R10 ;  /* 0x0000000a005a1202 */ /* 0x000fe40000000f00 */
[----:B------:R-:W-:Y:S02]  /*01d0*/  @!P1 MOV R89, R11 ;  /* 0x0000000b00599202 */ /* 0x000fe40000000f00 */
[----:B------:R-:W-:Y:S02]  /*01e0*/  @P1 MOV R92, R8 ;  /* 0x00000008005c1202 */ /* 0x000fe40000000f00 */
[----:B------:R-:W-:-:S02]  /*01f0*/  @P1 MOV R91, R9 ;  /* 0x00000009005b1202 */ /* 0x000fc40000000f00 */
[----:B------:R-:W-:Y:S02]  /*0200*/  @!P1 MOV R90, R10 ;  /* 0x0000000a005a9202 */ /* 0x000fe40000000f00 */
[----:B----4-:R-:W-:Y:S02]  /*0210*/  @P1 MOV R88, R28 ;  /* 0x0000001c00581202 */ /* 0x010fe40000000f00 */
[----:B------:R-:W-:Y:S02]  /*0220*/  @P1 MOV R15, R29 ;  /* 0x0000001d000f1202 */ /* 0x000fe40000000f00 */
[----:B------:R-:W-:Y:S02]  /*0230*/  @P1 MOV R14, R30 ;  /* 0x0000001e000e1202 */ /* 0x000fe40000000f00 */
        /* <DEDUP_REMOVED lines=11> */
[----:B------:R-:W-:Y:S01]  /*02f0*/  @P1 MOV R10, R26 ;  /* 0x0000001a000a1202 */ /* 0x000fe20000000f00 */
[----:B--2---:R-:W-:Y:S06]  /*0300*/  @P0 EXIT ;  /* 0x000000000000094d */ /* 0x004fec0003800000 */
[----:B------:R-:W0:Y:S01]  /*0310*/  LDCU.64 UR4, c[0x0][0x398] ;  /* 0x00007300ff0477ac */ /* 0x000e220008000a00 */
[----:B------:R-:W-:Y:S02]  /*0320*/  @P1 MOV R9, R27 ;  /* 0x0000001b00091202 */ /* 0x000fe40000000f00 */
[----:B-----5:R-:W-:Y:S02]  /*0330*/  @!P1 CS2R R82, SRZ ;  /* 0x0000000000529805 */ /* 0x020fe4000001ff00 */
[----:B------:R-:W-:Y:S02]  /*0340*/  @P1 MOV R8, R20 ;  /* 0x0000001400081202 */ /* 0x000fe40000000f00 */
[----:B------:R-:W-:Y:S02]  /*0350*/  @!P1 CS2R R80, SRZ ;  /* 0x0000000000509805 */ /* 0x000fe4000001ff00 */
[----:B------:R-:W-:Y:S02]  /*0360*/  @P1 MOV R7, R21 ;  /* 0x0000001500071202 */ /* 0x000fe40000000f00 */
[----:B------:R-:W-:-:S02]  /*0370*/  @!P1 CS2R R78, SRZ ;  /* 0x00000000004e9805 */ /* 0x000fc4000001ff00 */
[----:B------:R-:W-:Y:S02]  /*0380*/  @P1 MOV R6, R22 ;  /* 0x0000001600061202 */ /* 0x000fe40000000f00 */
[----:B------:R-:W-:Y:S02]  /*0390*/  @!P1 CS2R R76, SRZ ;  /* 0x00000000004c9805 */ /* 0x000fe4000001ff00 */
        /* <DEDUP_REMOVED lines=10> */
[----:B0-----:R-:W-:Y:S01]  /*0440*/  ISETP.NE.U32.AND P0, PT, RZ, UR4, PT ;  /* 0x00000004ff007c0c */ /* 0x001fe2000bf05070 */
[----:B------:R-:W0:Y:S01]  /*0450*/  LDCU.U8 UR4, c[0x0][0x410] ;  /* 0x00008200ff0477ac */ /* 0x000e220008000000 */
[----:B------:R-:W-:Y:S02]  /*0460*/  @!P1 MOV R10, R26 ;  /* 0x0000001a000a9202 */ /* 0x000fe40000000f00 */
[----:B------:R-:W-:Y:S02]  /*0470*/  @!P1 CS2R R64, SRZ ;  /* 0x0000000000409805 */ /* 0x000fe4000001ff00 */
[----:B------:R-:W-:Y:S01]  /*0480*/  @!P1 MOV R9, R27 ;  /* 0x0000001b00099202 */ /* 0x000fe20000000f00 */
[----:B------:R-:W1:Y:S01]  /*0490*/  LDCU UR10, c[0x0][0x448] ;  /* 0x00008900ff0a77ac */ /* 0x000e620008000800 */
[----:B------:R-:W-:Y:S02]  /*04a0*/  @!P1 MOV R8, R20 ;  /* 0x0000001400089202 */ /* 0x000fe40000000f00 */
[----:B------:R-:W-:Y:S01]  /*04b0*/  @!P1 MOV R7, R21 ;  /* 0x0000001500079202 */ /* 0x000fe20000000f00 */
[----:B------:R-:W2:Y:S01]  /*04c0*/  LDCU.64 UR12, c[0x0][0x398] ;  /* 0x00007300ff0c77ac */ /* 0x000ea20008000a00 */
[----:B------:R-:W-:-:S02]  /*04d0*/  @!P1 MOV R6, R22 ;  /* 0x0000001600069202 */ /* 0x000fc40000000f00 */
[----:B------:R-:W-:Y:S01]  /*04e0*/  @!P1 MOV R5, R23 ;  /* 0x0000001700059202 */ /* 0x000fe20000000f00 */
[----:B------:R-:W3:Y:S01]  /*04f0*/  LDCU.64 UR8, c[0x0][0x3a0] ;  /* 0x00007400ff0877ac */ /* 0x000ee20008000a00 */
[----:B------:R-:W-:Y:S02]  /*0500*/  @!P1 MOV R4, R16 ;  /* 0x0000001000049202 */ /* 0x000fe40000000f00 */
[----:B------:R-:W-:Y:S02]  /*0510*/  @!P1 MOV R3, R17 ;  /* 0x0000001100039202 */ /* 0x000fe40000000f00 */
[----:B------:R-:W-:Y:S02]  /*0520*/  @!P1 MOV R2, R18 ;  /* 0x0000001200029202 */ /* 0x000fe40000000f00 */
[----:B------:R-:W-:Y:S02]  /*0530*/  @!P1 MOV R0, R19 ;  /* 0x0000001300009202 */ /* 0x000fe40000000f00 */
[----:B0-----:R-:W-:-:S02]  /*0540*/  ISETP.NE.AND P2, PT, RZ, UR4, PT ;  /* 0x00000004ff007c0c */ /* 0x001fc4000bf45270 */
[----:B------:R-:W-:Y:S01]  /*0550*/  ISETP.NE.AND.EX P0, PT, RZ, UR5, PT, P0 ;  /* 0x00000005ff007c0c */ /* 0x000fe2000bf05300 */
[----:B-1----:R-:W0:-:S12]  /*0560*/  LDCU UR5, c[0x0][0x388] ;  /* 0x00007100ff0577ac */ /* 0x002e180008000800 */
.L_x_16773:
[----:B---3--:R-:W-:Y:S01]  /*0570*/  ISETP.NE.U32.AND P1, PT, RZ, UR8, PT ;  /* 0x00000008ff007c0c */ /* 0x008fe2000bf25070 */
[----:B-1----:R-:W1:Y:S01]  /*0580*/  LDC.64 R16, c[0x0][0x390] ;  /* 0x0000e400ff107b82 */ /* 0x002e620000000a00 */
[----:B0-----:R-:W-:Y:S02]  /*0590*/  IMAD R22, R93, UR5, RZ ;  /* 0x000000055d167c24 */ /* 0x001fe4000f8e02ff */
[----:B------:R-:W-:-:S03]  /*05a0*/  ISETP.NE.AND.EX P1, PT, RZ, UR9, PT, P1 ;  /* 0x00000009ff007c0c */ /* 0x000fc6000bf25310 */
[----:B------:R-:W-:Y:S02]  /*05b0*/  SHF.R.S32.HI R23, RZ, 0x1f, R22 ;  /* 0x0000001fff177819 */ /* 0x000fe40000011416 */
[----:B------:R-:W0:Y:S02]  /*05c0*/  @P0 LDC.64 R18, c[0x0][0x398] ;  /* 0x0000e600ff120b82 */ /* 0x000e240000000a00 */
[----:B------:R-:W-:-:S04]  /*05d0*/  LEA.HI R23, R23, R22, RZ, 0x3 ;  /* 0x0000001617177211 */ /* 0x000fc800078f18ff */
[----:B------:R-:W-:Y:S02]  /*05e0*/  LEA.HI.SX32 R95, R23, R94, 0x1d ;  /* 0x0000005e175f7211 */ /* 0x000fe400078feaff */
[----:B------:R-:W3:Y:S03]  /*05f0*/  @P1 LDC.64 R20, c[0x0][0x3a0] ;  /* 0x0000e800ff141b82 */ /* 0x000ee60000000a00 */
[----:B-1----:R-:W-:-:S06]  /*0600*/  IMAD.WIDE.U32 R44, R95, 0x10, R16 ;  /* 0x000000105f2c7825 */ /* 0x002fcc00078e0010 */
[----:B------:R-:W5:Y:S01]  /*0610*/  LDG.E.128 R44, desc[UR6][R44.64] ;  /* 0x000000062c2c7981 */ /* 0x000f62000c1e1d00 */
[----:B0-----:R-:W-:-:S05]  /*0620*/  @P0 IMAD.WIDE.U32 R18, R95, 0x10, R18 ;  /* 0x000000105f120825 */ /* 0x001fca00078e0012 */
[----:B------:R0:W5:Y:S01]  /*0630*/  @P0 LDG.E.128 R60, desc[UR6][R18.64] ;  /* 0x00000006123c0981 */ /* 0x000162000c1e1d00 */
[----:B---3--:R-:W-:-:S05]  /*0640*/  @P1 IMAD.WIDE.U32 R20, R95, 0x20, R20 ;  /* 0x000000205f141825 */ /* 0x008fca00078e0014 */
[----:B------:R0:W5:Y:S04]  /*0650*/  @P1 LDG.E.128 R56, desc[UR6][R20.64] ;  /* 0x0000000614381981 */ /* 0x000168000c1e1d00 */
[----:B------:R0:W5:Y:S01]  /*0660*/  @P1 LDG.E.128 R52, desc[UR6][R20.64+0x10] ;  /* 0x0000100614341981 */ /* 0x000162000c1e1d00 */
[----:B--2---:R-:W-:-:S04]  /*0670*/  UISETP.NE.U32.AND UP0, UPT, UR12, URZ, UPT ;  /* 0x000000ff0c00728c */ /* 0x004fc8000bf05070 */
        /* <DEDUP_REMOVED lines=14> */
.L_x_16753:
        /* <DEDUP_REMOVED lines=17> */
.L_x_16752:
        /* <DEDUP_REMOVED lines=28> */
.L_x_16755:
        /* <DEDUP_REMOVED lines=32> */
.L_x_16754:
        /* <DEDUP_REMOVED lines=46> */
[----:B------:R-:W-:Y:S02]  /*0f10*/  FADD.FTZ R38, R54, R25 ;  /* 0x0000001936267221 */ /* 0x000fe40000010000 */
[----:B------:R-:W-:Y:S01]  /*0f20*/  FADD.FTZ R39, R55, R20 ;  /* 0x0000001437277221 */ /* 0x000fe20000010000 */
[----:B------:R-:W-:Y:S06]  /*0f30*/  BRA `(.L_x_16758) ;  /* 0x0000000000cc7947 */ /* 0x000fec0003800000 */
.L_x_16757:
        /* <DEDUP_REMOVED lines=25> */
.L_x_16756:
        /* <DEDUP_REMOVED lines=18> */
.L_x_16759:
        /* <DEDUP_REMOVED lines=8> */
.L_x_16758:
        /* <DEDUP_REMOVED lines=15> */
[--C-:B-1---5:R-:W-:Y:S02]  /*1360*/  HADD2.F32 R18, -RZ, R28.reuse.H0_H0 ;  /* 0x2000001cff127230 */ /* 0x122fe40000004100 */
        /* <DEDUP_REMOVED lines=32> */
.L_x_16761:
[----:B-----5:R-:W-:Y:S02]  /*1570*/  HADD2.F32 R34, -RZ, R29.H0_H0 ;  /* 0x2000001dff227230 */ /* 0x020fe40000004100 */
[----:B-1----:R-:W-:Y:S02]  /*1580*/  HADD2.F32 R21, -RZ, R61.H0_H0 ;  /* 0x2000003dff157230 */ /* 0x002fe40000004100 */
        /* <DEDUP_REMOVED lines=23> */
.L_x_16760:
[----:B------:R-:W-:Y:S05]  /*1700*/  @!P1 BRA `(.L_x_16763) ;  /* 0x0000000000449947 */ /* 0x000fea0003800000 */
[----:B-1---5:R-:W-:Y:S02]  /*1710*/  HADD2.F32 R19, -RZ, R28.H0_H0 ;  /* 0x2000001cff137230 */ /* 0x022fe40000004100 */
        /* <DEDUP_REMOVED lines=16> */
.L_x_16763:
        /* <DEDUP_REMOVED lines=8> */
.L_x_16762:
        /* <DEDUP_REMOVED lines=16> */
[--C-:B------:R-:W-:Y:S02]  /*19a0*/  HADD2.F32 R24, -RZ, R21.reuse.H0_H0 ;  /* 0x20000015ff187230 */ /* 0x100fe40000004100 */
[----:B------:R-:W-:Y:S02]  /*19b0*/  HADD2.F32 R25, -RZ, R21.H1_H1 ;  /* 0x30000015ff197230 */ /* 0x000fe40000004100 */
[----:B------:R-:W-:Y:S02]  /*19c0*/  HADD2.F32 R20, -RZ, R20.H1_H1 ;  /* 0x30000014ff147230 */ /* 0x000fe40000004100 */
[----:B------:R-:W-:Y:S02]  /*19d0*/  HADD2.F32 R21, -RZ, R60.H1_H1 ;  /* 0x3000003cff157230 */ /* 0x000fe40000004100 */
        /* <DEDUP_REMOVED lines=28> */
.L_x_16765:
        /* <DEDUP_REMOVED lines=25> */
.L_x_16764:
[----:B------:R-:W-:Y:S05]  /*1d30*/  @!P1 BRA `(.L_x_16767) ;  /* 0x0000000000449947 */ /* 0x000fea0003800000 */
[--C-:B-1---5:R-:W-:Y:S02]  /*1d40*/  HADD2.F32 R19, -RZ, R20.reuse.H0_H0 ;  /* 0x20000014ff137230 */ /* 0x122fe40000004100 */
        /* <DEDUP_REMOVED lines=16> */
.L_x_16767:
        /* <DEDUP_REMOVED lines=8> */
.L_x_16766:
[----:B------:R-:W0:Y:S01]  /*1ed0*/  @P0 LDC.64 R84, c[0x0][0x398] ;  /* 0x0000e600ff540b82 */ /* 0x000e220000000a00 */
[----:B------:R-:W-:Y:S01]  /*1ee0*/  IADD3 R99, PT, PT, R95, 0x80, RZ ;  /* 0x000000805f637810 */ /* 0x000fe20007ffe0ff */
[----:B------:R-:W-:-:S05]  /*1ef0*/  IMAD.WIDE.U32 R102, R98, 0x20, R100 ;  /* 0x0000002062667825 */ /* 0x000fca00078e0064 */
[----:B------:R1:W-:Y:S01]  /*1f00*/  STG.E.128 desc[UR6][R102.64], R24 ;  /* 0x0000001866007986 */ /* 0x0003e2000c101d06 */
[----:B------:R-:W2:Y:S03]  /*1f10*/  @P1 LDC.64 R18, c[0x0][0x3a0] ;  /* 0x0000e800ff121b82 */ /* 0x000ea60000000a00 */
[----:B------:R1:W-:Y:S01]  /*1f20*/  STG.E.128 desc[UR6][R102.64+0x10], R20 ;  /* 0x0000101466007986 */ /* 0x0003e2000c101d06 */
[----:B0-----:R-:W-:-:S04]  /*1f30*/  @P0 IMAD.WIDE.U32 R104, R99, 0x10, R84 ;  /* 0x0000001063680825 */ /* 0x001fc800078e0054 */
[C---:B------:R-:W-:Y:S01]  /*1f40*/  IMAD.WIDE.U32 R84, R99.reuse, 0x10, R16 ;  /* 0x0000001063547825 */ /* 0x040fe200078e0010 */
[----:B------:R1:W5:Y:S03]  /*1f50*/  @P0 LDG.E.128 R60, desc[UR6][R104.64] ;  /* 0x00000006683c0981 */ /* 0x000366000c1e1d00 */
[----:B--2---:R-:W-:Y:S02]  /*1f60*/  @P1 IMAD.WIDE.U32 R18, R99, 0x20, R18 ;  /* 0x0000002063121825 */ /* 0x004fe400078e0012 */
[----:B------:R-:W5:Y:S04]  /*1f70*/  LDG.E.128 R84, desc[UR6][R84.64] ;  /* 0x0000000654547981 */ /* 0x000f68000c1e1d00 */
        /* <DEDUP_REMOVED lines=37> */
.L_x_16769:
[--C-:B-1---5:R-:W-:Y:S02]  /*21d0*/  HADD2.F32 R18, -RZ, R85.reuse.H0_H0 ;  /* 0x20000055ff127230 */ /* 0x122fe40000004100 */
        /* <DEDUP_REMOVED lines=24> */
.L_x_16768:
        /* <DEDUP_REMOVED lines=18> */
.L_x_16771:
        /* <DEDUP_REMOVED lines=8> */
.L_x_16770:
        /* <DEDUP_REMOVED lines=147> */
.L_x_16785:
[C---:B------:R-:W-:Y:S01]  /*2e30*/  FMUL.FTZ R103, R100.reuse, R100 ;  /* 0x0000006464677220 */ /* 0x040fe20000410000 */
[----:B01----:R-:W-:Y:S01]  /*2e40*/  FADD.FTZ R105, R105, R108 ;  /* 0x0000006c69697221 */ /* 0x003fe20000010000 */
[----:B------:R-:W-:Y:S01]  /*2e50*/  FSEL R101, R100, RZ, !P2 ;  /* 0x000000ff64657208 */ /* 0x000fe20005000000 */
[----:B------:R-:W-:Y:S02]  /*2e60*/  HADD2.F32 R118, -RZ, R91.H0_H0 ;  /* 0x2000005bff767230 */ /* 0x000fe40000004100 */
[----:B------:R-:W-:Y:S01]  /*2e70*/  FSEL R103, R103, RZ, P2 ;  /* 0x000000ff67677208 */ /* 0x000fe20001000000 */
[----:B------:R-:W-:Y:S01]  /*2e80*/  FFMA.FTZ R102, R105, R102, UR10 ;  /* 0x0000000a69667e23 */ /* 0x000fe20008010066 */
[C---:B------:R-:W-:Y:S01]  /*2e90*/  FADD.FTZ R48, -R101.reuse, R48 ;  /* 0x0000003065307221 */ /* 0x040fe20000010100 */
[C---:B------:R-:W-:Y:S01]  /*2ea0*/  FADD.FTZ R50, -R101.reuse, R50 ;  /* 0x0000003265327221 */ /* 0x040fe20000010100 */
[C---:B------:R-:W-:Y:S01]  /*2eb0*/  FADD.FTZ R108, -R101.reuse, R17 ;  /* 0x00000011656c7221 */ /* 0x040fe20000010100 */
[----:B------:R-:W-:Y:S01]  /*2ec0*/  FADD.FTZ R103, R102, R103 ;  /* 0x0000006766677221 */ /* 0x000fe20000010000 */
[C---:B------:R-:W-:Y:S01]  /*2ed0*/  FADD.FTZ R102, -R101.reuse, R27 ;  /* 0x0000001b65667221 */ /* 0x040fe20000010100 */
[C---:B------:R-:W-:Y:S01]  /*2ee0*/  FADD.FTZ R110, -R101.reuse, R19 ;  /* 0x00000013656e7221 */ /* 0x040fe20000010100 */
[----:B------:R-:W-:Y:S01]  /*2ef0*/  FADD.FTZ R49, -R101, R49 ;  /* 0x0000003165317221 */ /* 0x000fe20000010100 */
[----:B------:R-:W0:Y:S01]  /*2f00*/  MUFU.RSQ R27, R103 ;  /* 0x00000067001b7308 */ /* 0x000e220000001400 */
[----:B------:R-:W-:-:S02]  /*2f10*/  HADD2.F32 R17, -RZ, R92.H0_H0 ;  /* 0x2000005cff117230 */ /* 0x000fc40000004100 */
[C---:B------:R-:W-:Y:S01]  /*2f20*/  FADD.FTZ R106, -R101.reuse, R23 ;  /* 0x00000017656a7221 */ /* 0x040fe20000010100 */
[----:B------:R-:W-:Y:S02]  /*2f30*/  HADD2.F32 R19, -RZ, R80.H0_H0 ;  /* 0x20000050ff137230 */ /* 0x000fe40000004100 */
[C---:B------:R-:W-:Y:S01]  /*2f40*/  FADD.FTZ R104, -R101.reuse, R21 ;  /* 0x0000001565687221 */ /* 0x040fe20000010100 */
[----:B------:R-:W-:Y:S02]  /*2f50*/  HADD2.F32 R120, -RZ, R81.H0_H0 ;  /* 0x20000051ff787230 */ /* 0x000fe40000004100 */
[C---:B------:R-:W-:Y:S01]  /*2f60*/  FADD.FTZ R44, -R101.reuse, R44 ;  /* 0x0000002c652c7221 */ /* 0x040fe20000010100 */
[----:B------:R-:W-:Y:S02]  /*2f70*/  HADD2.F32 R114, -RZ, R92.H1_H1 ;  /* 0x3000005cff727230 */ /* 0x000fe40000004100 */
[----:B------:R-:W-:Y:S01]  /*2f80*/  FADD.FTZ R45, -R101, R45 ;  /* 0x0000002d652d7221 */ /* 0x000fe20000010100 */
[----:B------:R-:W-:-:S02]  /*2f90*/  HADD2.F32 R116, -RZ, R80.H1_H1 ;  /* 0x30000050ff747230 */ /* 0x000fc40000004100 */
[C---:B------:R-:W-:Y:S01]  /*2fa0*/  FADD.FTZ R46, -R101.reuse, R46 ;  /* 0x0000002e652e7221 */ /* 0x040fe20000010100 */
[C---:B------:R-:W-:Y:S01]  /*2fb0*/  FADD.FTZ R51, -R101.reuse, R51 ;  /* 0x0000003365337221 */ /* 0x040fe20000010100 */
[C---:B------:R-:W-:Y:S01]  /*2fc0*/  FADD.FTZ R112, -R101.reuse, R85 ;  /* 0x0000005565707221 */ /* 0x040fe20000010100 */
[----:B------:R-:W-:Y:S02]  /*2fd0*/  HADD2.F32 R85, -RZ, R83.H0_H0 ;  /* 0x20000053ff557230 */ /* 0x000fe40000004100 */
[C---:B------:R-:W-:Y:S01]  /*2fe0*/  FADD.FTZ R40, -R101.reuse, R40 ;  /* 0x0000002865287221 */ /* 0x040fe20000010100 */
[C---:B------:R-:W-:Y:S01]  /*2ff0*/  FADD.FTZ R47, -R101.reuse, R47 ;  /* 0x0000002f652f7221 */ /* 0x040fe20000010100 */
[----:B------:R-:W-:Y:S01]  /*3000*/  FADD.FTZ R41, -R101, R41 ;  /* 0x0000002965297221 */ /* 0x000fe20000010100 */
[----:B------:R-:W-:Y:S02]  /*3010*/  HADD2.F32 R122, -RZ, R90.H1_H1 ;  /* 0x3000005aff7a7230 */ /* 0x000fe40000004100 */
[C---:B0-----:R-:W-:Y:S01]  /*3020*/  FMUL.FTZ R48, R27.reuse, R48 ;  /* 0x000000301b307220 */ /* 0x041fe20000410000 */
[C---:B------:R-:W-:Y:S01]  /*3030*/  FMUL.FTZ R23, R27.reuse, R50 ;  /* 0x000000321b177220 */ /* 0x040fe20000410000 */
[----:B------:R-:W-:Y:S01]  /*3040*/  FMUL.FTZ R21, R27, R49 ;  /* 0x000000311b157220 */ /* 0x000fe20000410000 */
[----:B------:R-:W-:-:S02]  /*3050*/  HADD2.F32 R49, -RZ, R89.H0_H0 ;  /* 0x20000059ff317230 */ /* 0x000fc40000004100 */
[----:B------:R-:W-:Y:S01]  /*3060*/  FFMA.FTZ R48, R48, R17, R19 ;  /* 0x0000001130307223 */ /* 0x000fe20000010013 */
[----:B------:R-:W-:Y:S01]  /*3070*/  FFMA.FTZ R17, R23, R118, R120 ;  /* 0x0000007617117223 */ /* 0x000fe20000010078 */
[----:B------:R-:W-:Y:S02]  /*3080*/  HADD2.F32 R118, -RZ, R90.H0_H0 ;  /* 0x2000005aff767230 */ /* 0x000fe40000004100 */
[----:B------:R-:W-:Y:S01]  /*3090*/  FFMA.FTZ R21, R21, R114, R116 ;  /* 0x0000007215157223 */ /* 0x000fe20000010074 */
[----:B------:R-:W-:Y:S02]  /*30a0*/  HADD2.F32 R120, -RZ, R82.H0_H0 ;  /* 0x20000052ff787230 */ /* 0x000fe40000004100 */
[C---:B------:R-:W-:Y:S01]  /*30b0*/  FMUL.FTZ R19, R27.reuse, R44 ;  /* 0x0000002c1b137220 */ /* 0x040fe20000410000 */
[C---:B------:R-:W-:Y:S01]  /*30c0*/  FMUL.FTZ R23, R27.reuse, R45 ;  /* 0x0000002d1b177220 */ /* 0x040fe20000410000 */
[----:B------:R-:W-:Y:S02]  /*30d0*/  HADD2.F32 R114, -RZ, R91.H1_H1 ;  /* 0x3000005bff727230 */ /* 0x000fe40000004100 */
[----:B------:R-:W-:Y:S01]  /*30e0*/  FMUL.FTZ R45, R27, R46 ;  /* 0x0000002e1b2d7220 */ /* 0x000fe20000410000 */
[----:B------:R-:W-:-:S02]  /*30f0*/  HADD2.F32 R116, -RZ, R81.H1_H1 ;  /* 0x30000051ff747230 */ /* 0x000fc40000004100 */
[----:B------:R-:W-:Y:S01]  /*3100*/  FMUL.FTZ R51, R27, R51 ;  /* 0x000000331b337220 */ /* 0x000fe20000410000 */
[----:B------:R-:W-:Y:S01]  /*3110*/  FFMA.FTZ R46, R19, R118, R120 ;  /* 0x00000076132e7223 */ /* 0x000fe20000010078 */
[----:B------:R-:W-:Y:S01]  /*3120*/  FFMA.FTZ R19, R45, R49, R85 ;  /* 0x000000312d137223 */ /* 0x000fe20000010055 */
[----:B------:R-:W-:Y:S02]  /*3130*/  HADD2.F32 R45, -RZ, R88.H0_H0 ;  /* 0x20000058ff2d7230 */ /* 0x000fe40000004100 */
[----:B------:R-:W-:Y:S01]  /*3140*/  FFMA.FTZ R44, R51, R114, R116 ;  /* 0x00000072332c7223 */ /* 0x000fe20000010074 */
[----:B------:R-:W-:Y:S02]  /*3150*/  HADD2.F32 R49, -RZ, R76.H0_H0 ;  /* 0x2000004cff317230 */ /* 0x000fe40000004100 */
[C---:B------:R-:W-:Y:S01]  /*3160*/  FMUL.FTZ R40, R27.reuse, R40 ;  /* 0x000000281b287220 */ /* 0x040fe20000410000 */
[----:B------:R-:W-:Y:S02]  /*3170*/  HADD2.F32 R116, -RZ, R89.H1_H1 ;  /* 0x30000059ff747230 */ /* 0x000fe40000004100 */
[----:B------:R-:W-:Y:S01]  /*3180*/  FMUL.FTZ R47, R27, R47 ;  /* 0x0000002f1b2f7220 */ /* 0x000fe20000410000 */
[----:B------:R-:W-:-:S02]  /*3190*/  HADD2.F32 R114, -RZ, R83.H1_H1 ;  /* 0x30000053ff727230 */ /* 0x000fc40000004100 */
[----:B------:R-:W-:Y:S01]  /*31a0*/  FMUL.FTZ R51, R27, R41 ;  /* 0x000000291b337220 */ /* 0x000fe20000410000 */
[----:B------:R-:W-:Y:S02]  /*31b0*/  HADD2.F32 R118, -RZ, R88.H1_H1 ;  /* 0x30000058ff767230 */ /* 0x000fe40000004100 */
[C---:B------:R-:W-:Y:S01]  /*31c0*/  FADD.FTZ R43, -R101.reuse, R43 ;  /* 0x0000002b652b7221 */ /* 0x040fe20000010100 */
[----:B------:R-:W-:Y:S02]  /*31d0*/  HADD2.F32 R120, -RZ, R76.H1_H1 ;  /* 0x3000004cff787230 */ /* 0x000fe40000004100 */
[C---:B------:R-:W-:Y:S01]  /*31e0*/  FADD.FTZ R36, -R101.reuse, R36 ;  /* 0x0000002465247221 */ /* 0x040fe20000010100 */
[----:B------:R-:W-:Y:S02]  /*31f0*/  HADD2.F32 R124, -RZ, R82.H1_H1 ;  /* 0x30000052ff7c7230 */ /* 0x000fe40000004100 */
[----:B------:R-:W-:Y:S01]  /*3200*/  FFMA.FTZ R41, R40, R45, R49 ;  /* 0x0000002d28297223 */ /* 0x000fe20000010031 */
[C---:B------:R-:W-:Y:S01]  /*3210*/  FADD.FTZ R37, -R101.reuse, R37 ;  /* 0x0000002565257221 */ /* 0x040fe20000010100 */
[----:B------:R-:W-:Y:S01]  /*3220*/  FADD.FTZ R38, -R101, R38 ;  /* 0x0000002665267221 */ /* 0x000fe20000010100 */
[----:B------:R-:W-:Y:S01]  /*3230*/  FFMA.FTZ R116, R47, R116, R114 ;  /* 0x000000742f747223 */ /* 0x000fe20000010072 */
[----:B------:R-:W-:Y:S01]  /*3240*/  FFMA.FTZ R40, R51, R118, R120 ;  /* 0x0000007633287223 */ /* 0x000fe20000010078 */
[----:B------:R-:W-:Y:S01]  /*3250*/  FADD.FTZ R42, -R101, R42 ;  /* 0x0000002a652a7221 */ /* 0x000fe20000010100 */
[----:B------:R-:W-:-:S02]  /*3260*/  HADD2.F32 R114, -RZ, R15.H1_H1 ;  /* 0x3000000fff727230 */ /* 0x000fc40000004100 */
[----:B------:R-:W-:Y:S01]  /*3270*/  FFMA.FTZ R23, R23, R122, R124 ;  /* 0x0000007a17177223 */ /* 0x000fe2000001007c */
[----:B------:R-:W-:Y:S02]  /*3280*/  HADD2.F32 R118, -RZ, R77.H1_H1 ;  /* 0x3000004dff767230 */ /* 0x000fe40000004100 */
[----:B------:R-:W-:Y:S01]  /*3290*/  FMUL.FTZ R43, R27, R43 ;  /* 0x0000002b1b2b7220 */ /* 0x000fe20000410000 */
[----:B------:R-:W-:Y:S02]  /*32a0*/  HADD2.F32 R45, -RZ, R14.H0_H0 ;  /* 0x2000000eff2d7230 */ /* 0x000fe40000004100 */
[----:B------:R-:W-:Y:S01]  /*32b0*/  FADD.FTZ R50, -R101, R87 ;  /* 0x0000005765327221 */ /* 0x000fe20000010100 */
[----:B------:R-:W-:Y:S02]  /*32c0*/  HADD2.F32 R47, -RZ, R78.H0_H0 ;  /* 0x2000004eff2f7230 */ /* 0x000fe40000004100 */
[----:B------:R-:W-:Y:S01]  /*32d0*/  FMUL.FTZ R36, R27, R36 ;  /* 0x000000241b247220 */ /* 0x000fe20000410000 */
[----:B------:R-:W-:-:S02]  /*32e0*/  HADD2.F32 R120, -RZ, R14.H1_H1 ;  /* 0x3000000eff787230 */ /* 0x000fc40000004100 */
[C---:B------:R-:W-:Y:S01]  /*32f0*/  FMUL.FTZ R37, R27.reuse, R37 ;  /* 0x000000251b257220 */ /* 0x040fe20000410000 */
[----:B------:R-:W-:Y:S02]  /*3300*/  HADD2.F32 R122, -RZ, R78.H1_H1 ;  /* 0x3000004eff7a7230 */ /* 0x000fe40000004100 */
[C---:B------:R-:W-:Y:S01]  /*3310*/  FMUL.FTZ R38, R27.reuse, R38 ;  /* 0x000000261b267220 */ /* 0x040fe20000410000 */
[----:B------:R-:W-:Y:S02]  /*3320*/  HADD2.F32 R49, -RZ, R13.H0_H0 ;  /* 0x2000000dff317230 */ /* 0x000fe40000004100 */
[----:B------:R-:W-:Y:S01]  /*3330*/  FMUL.FTZ R42, R27, R42 ;  /* 0x0000002a1b2a7220 */ /* 0x000fe20000410000 */
[----:B------:R-:W-:Y:S02]  /*3340*/  HADD2.F32 R51, -RZ, R79.H0_H0 ;  /* 0x2000004fff337230 */ /* 0x000fe40000004100 */
[----:B------:R-:W-:Y:S01]  /*3350*/  FADD.FTZ R32, -R101, R32 ;  /* 0x0000002065207221 */ /* 0x000fe20000010100 */
[----:B------:R-:W-:-:S02]  /*3360*/  HADD2.F32 R85, -RZ, R15.H0_H0 ;  /* 0x2000000fff557230 */ /* 0x000fc40000004100 */
[----:B------:R-:W-:Y:S01]  /*3370*/  FFMA.FTZ R43, R43, R114, R118 ;  /* 0x000000722b2b7223 */ /* 0x000fe20000010076 */
[----:B------:R-:W-:Y:S02]  /*3380*/  HADD2.F32 R87, -RZ, R77.H0_H0 ;  /* 0x2000004dff577230 */ /* 0x000fe40000004100 */
[C---:B------:R-:W-:Y:S01]  /*3390*/  FADD.FTZ R39, -R101.reuse, R39 ;  /* 0x0000002765277221 */ /* 0x040fe20000010100 */
[----:B------:R-:W-:Y:S01]  /*33a0*/  FADD.FTZ R33, -R101, R33 ;  /* 0x0000002165217221 */ /* 0x000fe20000010100 */
[----:B------:R-:W-:Y:S01]  /*33b0*/  FFMA.FTZ R114, R36, R45, R47 ;  /* 0x0000002d24727223 */ /* 0x000fe2000001002f */
[----:B------:R-:W-:Y:S01]  /*33c0*/  FFMA.FTZ R45, R37, R120, R122 ;  /* 0x00000078252d7223 */ /* 0x000fe2000001007a */
[----:B------:R-:W-:Y:S01]  /*33d0*/  FFMA.FTZ R47, R38, R49, R51 ;  /* 0x00000031262f7223 */ /* 0x000fe20000010033 */
[----:B------:R-:W-:Y:S01]  /*33e0*/  FFMA.FTZ R42, R42, R85, R87 ;  /* 0x000000552a2a7223 */ /* 0x000fe20000010057 */
[----:B------:R-:W-:Y:S02]  /*33f0*/  HADD2.F32 R37, -RZ, R12.H0_H0 ;  /* 0x2000000cff257230 */ /* 0x000fe40000004100 */
[----:B------:R-:W-:Y:S01]  /*3400*/  FMUL.FTZ R32, R27, R32 ;  /* 0x000000201b207220 */ /* 0x000fe20000410000 */
[----:B------:R-:W-:-:S02]  /*3410*/  HADD2.F32 R49, -RZ, R72.H0_H0 ;  /* 0x20000048ff317230 */ /* 0x000fc40000004100 */
[C---:B------:R-:W-:Y:S01]  /*3420*/  FMUL.FTZ R39, R27.reuse, R39 ;  /* 0x000000271b277220 */ /* 0x040fe20000410000 */
[----:B------:R-:W-:Y:S02]  /*3430*/  HADD2.F32 R118, -RZ, R13.H1_H1 ;  /* 0x3000000dff767230 */ /* 0x000fe40000004100 */
[----:B------:R-:W-:Y:S01]  /*3440*/  FMUL.FTZ R38, R27, R33 ;  /* 0x000000211b267220 */ /* 0x000fe20000410000 */
[----:B------:R-:W-:Y:S02]  /*3450*/  HADD2.F32 R36, -RZ, R79.H1_H1 ;  /* 0x3000004fff247230 */ /* 0x000fe40000004100 */
[C---:B------:R-:W-:Y:S01]  /*3460*/  FADD.FTZ R35, -R101.reuse, R35 ;  /* 0x0000002365237221 */ /* 0x040fe20000010100 */
[----:B------:R-:W-:Y:S02]  /*3470*/  HADD2.F32 R51, -RZ, R12.H1_H1 ;  /* 0x3000000cff337230 */ /* 0x000fe40000004100 */
[----:B------:R-:W-:Y:S01]  /*3480*/  FADD.FTZ R28, -R101, R28 ;  /* 0x0000001c651c7221 */ /* 0x000fe20000010100 */
[----:B------:R-:W-:-:S02]  /*3490*/  HADD2.F32 R85, -RZ, R72.H1_H1 ;  /* 0x30000048ff557230 */ /* 0x000fc40000004100 */
[----:B------:R-:W-:Y:S01]  /*34a0*/  FFMA.FTZ R33, R32, R37, R49 ;  /* 0x0000002520217223 */ /* 0x000fe20000010031 */
[----:B------:R-:W-:Y:S01]  /*34b0*/  FADD.FTZ R29, -R101, R29 ;  /* 0x0000001d651d7221 */ /* 0x000fe20000010100 */
[----:B------:R-:W-:Y:S01]  /*34c0*/  FFMA.FTZ R118, R39, R118, R36 ;  /* 0x0000007627767223 */ /* 0x000fe20000010024 */
[----:B------:R-:W-:Y:S02]  /*34d0*/  HADD2.F32 R36, -RZ, R11.H1_H1 ;  /* 0x3000000bff247230 */ /* 0x000fe40000004100 */
[----:B------:R-:W-:Y:S01]  /*34e0*/  FFMA.FTZ R32, R38, R51, R85 ;  /* 0x0000003326207223 */ /* 0x000fe20000010055 */
[----:B------:R-:W-:Y:S02]  /*34f0*/  HADD2.F32 R38, -RZ, R73.H1_H1 ;  /* 0x30000049ff267230 */ /* 0x000fe40000004100 */
[----:B------:R-:W-:Y:S01]  /*3500*/  FADD.FTZ R30, -R101, R30 ;  /* 0x0000001e651e7221 */ /* 0x000fe20000010100 */
[----:B------:R-:W-:Y:S02]  /*3510*/  HADD2.F32 R51, -RZ, R10.H0_H0 ;  /* 0x2000000aff337230 */ /* 0x000fe40000004100 */
[----:B------:R-:W-:Y:S01]  /*3520*/  FMUL.FTZ R35, R27, R35 ;  /* 0x000000231b237220 */ /* 0x000fe20000410000 */
[----:B------:R-:W-:-:S02]  /*3530*/  HADD2.F32 R37, -RZ, R74.H0_H0 ;  /* 0x2000004aff257230 */ /* 0x000fc40000004100 */
[----:B------:R-:W-:Y:S01]  /*3540*/  FMUL.FTZ R28, R27, R28 ;  /* 0x0000001c1b1c7220 */ /* 0x000fe20000410000 */
[----:B------:R-:W-:Y:S02]  /*3550*/  HADD2.F32 R120, -RZ, R10.H1_H1 ;  /* 0x3000000aff787230 */ /* 0x000fe40000004100 */
[----:B------:R-:W-:Y:S01]  /*3560*/  FADD.FTZ R31, -R101, R31 ;  /* 0x0000001f651f7221 */ /* 0x000fe20000010100 */
[----:B------:R-:W-:Y:S02]  /*3570*/  HADD2.F32 R122, -RZ, R74.H1_H1 ;  /* 0x3000004aff7a7230 */ /* 0x000fe40000004100 */
[----:B------:R-:W-:Y:S01]  /*3580*/  FMUL.FTZ R39, R27, R29 ;  /* 0x0000001d1b277220 */ /* 0x000fe20000410000 */
[C---:B------:R-:W-:Y:S01]  /*3590*/  FADD.FTZ R24, -R101.reuse, R24 ;  /* 0x0000001865187221 */ /* 0x040fe20000010100 */
[----:B------:R-:W-:Y:S02]  /*35a0*/  HADD2.F32 R124, -RZ, R9.H0_H0 ;  /* 0x20000009ff7c7230 */ /* 0x000fe40000004100 */
[----:B------:R-:W-:Y:S01]  /*35b0*/  FADD.FTZ R25, -R101, R25 ;  /* 0x0000001965197221 */ /* 0x000fe20000010100 */
[----:B------:R-:W-:-:S02]  /*35c0*/  HADD2.F32 R49, -RZ, R75.H0_H0 ;  /* 0x2000004bff317230 */ /* 0x000fc40000004100 */
[----:B------:R-:W-:Y:S01]  /*35d0*/  FMUL.FTZ R85, R27, R30 ;  /* 0x0000001e1b557220 */ /* 0x000fe20000410000 */
[----:B------:R-:W-:Y:S01]  /*35e0*/  FFMA.FTZ R29, R35, R36, R38 ;  /* 0x00000024231d7223 */ /* 0x000fe20000010026 */
[----:B------:R-:W-:Y:S01]  /*35f0*/  FFMA.FTZ R51, R28, R51, R37 ;  /* 0x000000331c337223 */ /* 0x000fe20000010025 */
[----:B------:R-:W-:Y:S01]  /*3600*/  FADD.FTZ R26, -R101, R26 ;  /* 0x0000001a651a7221 */ /* 0x000fe20000010100 */
[----:B------:R-:W-:Y:S02]  /*3610*/  HADD2.F32 R28, -RZ, R9.H1_H1 ;  /* 0x30000009ff1c7230 */ /* 0x000fe40000004100 */
[----:B------:R-:W-:Y:S01]  /*3620*/  FFMA.FTZ R30, R39, R120, R122 ;  /* 0x00000078271e7223 */ /* 0x000fe2000001007a */
[----:B------:R-:W-:Y:S02]  /*3630*/  HADD2.F32 R36, -RZ, R75.H1_H1 ;  /* 0x3000004bff247230 */ /* 0x000fe40000004100 */
[----:B------:R-:W-:Y:S01]  /*3640*/  FMUL.FTZ R31, R27, R31 ;  /* 0x0000001f1b1f7220 */ /* 0x000fe20000410000 */
[----:B------:R-:W-:-:S02]  /*3650*/  HADD2.F32 R35, -RZ, R8.H0_H0 ;  /* 0x20000008ff237230 */ /* 0x000fc40000004100 */
[----:B------:R-:W-:Y:S01]  /*3660*/  FMUL.FTZ R24, R27, R24 ;  /* 0x000000181b187220 */ /* 0x000fe20000410000 */
[----:B------:R-:W-:Y:S02]  /*3670*/  HADD2.F32 R37, -RZ, R68.H0_H0 ;  /* 0x20000044ff257230 */ /* 0x000fe40000004100 */
[----:B------:R-:W-:Y:S01]  /*3680*/  FADD.FTZ R34, -R101, R34 ;  /* 0x0000002265227221 */ /* 0x000fe20000010100 */
[----:B------:R-:W-:Y:S02]  /*3690*/  HADD2.F32 R38, -RZ, R8.H1_H1 ;  /* 0x30000008ff267230 */ /* 0x000fe40000004100 */
[----:B------:R-:W-:Y:S01]  /*36a0*/  FFMA.FTZ R85, R85, R124, R49 ;  /* 0x0000007c55557223 */ /* 0x000fe20000010031 */
[----:B------:R-:W-:Y:S02]  /*36b0*/  HADD2.F32 R120, -RZ, R68.H1_H1 ;  /* 0x30000044ff787230 */ /* 0x000fe40000004100 */
        /* <DEDUP_REMOVED lines=10> */
[----:B------:R-:W-:Y:S01]  /*3760*/  FFMA.FTZ R28, R24, R35, R37 ;  /* 0x00000023181c7223 */ /* 0x000fe20000010025 */
[----:B------:R-:W-:Y:S02]  /*3770*/  HADD2.F32 R101, -RZ, R73.H0_H0 ;  /* 0x20000049ff657230 */ /* 0x000fe40000004100 */
[----:B------:R-:W-:Y:S01]  /*3780*/  FMUL.FTZ R34, R27, R34 ;  /* 0x000000221b227220 */ /* 0x000fe20000410000 */
[----:B------:R-:W-:Y:S01]  /*3790*/  FFMA.FTZ R35, R25, R38, R120 ;  /* 0x0000002619237223 */ /* 0x000fe20000010078 */
[----:B------:R-:W-:Y:S02]  /*37a0*/  HADD2.F32 R25, -RZ, R7.H1_H1 ;  /* 0x30000007ff197230 */ /* 0x000fe40000004100 */
[C---:B------:R-:W-:Y:S01]  /*37b0*/  FMUL.FTZ R102, R27.reuse, R102 ;  /* 0x000000661b667220 */ /* 0x040fe20000410000 */
[----:B------:R-:W-:Y:S02]  /*37c0*/  HADD2.F32 R31, -RZ, R69.H1_H1 ;  /* 0x30000045ff1f7230 */ /* 0x000fe40000004100 */
[----:B------:R-:W-:Y:S01]  /*37d0*/  FMUL.FTZ R20, R27, R20 ;  /* 0x000000141b147220 */ /* 0x000fe20000410000 */
[----:B------:R-:W-:-:S02]  /*37e0*/  HADD2.F32 R37, -RZ, R6.H0_H0 ;  /* 0x20000006ff257230 */ /* 0x000fc40000004100 */
[----:B------:R-:W-:Y:S01]  /*37f0*/  FFMA.FTZ R34, R34, R87, R101 ;  /* 0x0000005722227223 */ /* 0x000fe20000010065 */
[----:B------:R-:W-:Y:S02]  /*3800*/  HADD2.F32 R39, -RZ, R70.H0_H0 ;  /* 0x20000046ff277230 */ /* 0x000fe40000004100 */
[C---:B------:R-:W-:Y:S01]  /*3810*/  FMUL.FTZ R101, R27.reuse, R104 ;  /* 0x000000681b657220 */ /* 0x040fe20000410000 */
[----:B------:R-:W-:Y:S01]  /*3820*/  FFMA.FTZ R104, R102, R25, R31 ;  /* 0x0000001966687223 */ /* 0x000fe2000001001f */
[----:B------:R-:W-:Y:S02]  /*3830*/  HADD2.F32 R24, -RZ, R6.H1_H1 ;  /* 0x30000006ff187230 */ /* 0x000fe40000004100 */
[----:B------:R-:W-:Y:S01]  /*3840*/  FMUL.FTZ R106, R27, R106 ;  /* 0x0000006a1b6a7220 */ /* 0x000fe20000410000 */
[----:B------:R-:W-:Y:S01]  /*3850*/  FFMA.FTZ R120, R20, R37, R39 ;  /* 0x0000002514787223 */ /* 0x000fe20000010027 */
[----:B------:R-:W-:Y:S01]  /*3860*/  HADD2.F32 R36, -RZ, R70.H1_H1 ;  /* 0x30000046ff247230 */ /* 0x000fe20000004100 */
[----:B------:R-:W0:Y:S01]  /*3870*/  @!P1 LDC.64 R38, c[0x0][0x3c0] ;  /* 0x0000f000ff269b82 */ /* 0x000e220000000a00 */
        /* <DEDUP_REMOVED lines=8> */
[----:B------:R-:W-:Y:S01]  /*3900*/  HADD2.F32 R105, -RZ, R4.H1_H1 ;  /* 0x30000004ff697230 */ /* 0x000fe20000004100 */
[----:B------:R-:W1:Y:S01]  /*3910*/  @!P1 LDC.64 R36, c[0x0][0x3c8] ;  /* 0x0000f200ff249b82 */ /* 0x000e620000000a00 */
[----:B------:R-:W-:-:S02]  /*3920*/  HADD2.F32 R107, -RZ, R64.H1_H1 ;  /* 0x30000040ff6b7230 */ /* 0x000fc40000004100 */
[----:B------:R-:W-:Y:S01]  /*3930*/  FFMA.FTZ R31, R22, R87, R103 ;  /* 0x00000057161f7223 */ /* 0x000fe20000010067 */
[----:B------:R-:W-:Y:S02]  /*3940*/  HADD2.F32 R87, -RZ, R4.H0_H0 ;  /* 0x20000004ff577230 */ /* 0x000fe40000004100 */
[----:B------:R-:W-:Y:S01]  /*3950*/  FMUL.FTZ R102, R27, R108 ;  /* 0x0000006c1b667220 */ /* 0x000fe20000410000 */
[----:B------:R-:W-:Y:S01]  /*3960*/  HADD2.F32 R103, -RZ, R64.H0_H0 ;  /* 0x20000040ff677230 */ /* 0x000fe20000004100 */
[----:B------:R-:W-:Y:S01]  /*3970*/  F2FP.F16.F32.PACK_AB R20, R40, R41 ;  /* 0x000000292814723e */ /* 0x000fe200000000ff */
[----:B------:R-:W-:Y:S01]  /*3980*/  HADD2.F32 R109, -RZ, R65.H1_H1 ;  /* 0x30000041ff6d7230 */ /* 0x000fe20000004100 */
[----:B------:R-:W2:Y:S01]  /*3990*/  LDC.64 R24, c[0x0][0x428] ;  /* 0x00010a00ff187b82 */ /* 0x000ea20000000a00 */
[----:B------:R-:W-:Y:S01]  /*39a0*/  FFMA.FTZ R102, R102, R105, R107 ;  /* 0x0000006966667223 */ /* 0x000fe2000001006b */
[----:B------:R-:W-:Y:S01]  /*39b0*/  FFMA.FTZ R87, R16, R87, R103 ;  /* 0x0000005710577223 */ /* 0x000fe20000010067 */
[----:B------:R-:W-:-:S02]  /*39c0*/  HADD2.F32 R103, -RZ, R3.H0_H0 ;  /* 0x20000003ff677230 */ /* 0x000fc40000004100 */
[C---:B------:R-:W-:Y:S01]  /*39d0*/  FMUL.FTZ R18, R27.reuse, R18 ;  /* 0x000000121b127220 */ /* 0x040fe20000410000 */
[----:B------:R-:W-:Y:S02]  /*39e0*/  HADD2.F32 R105, -RZ, R65.H0_H0 ;  /* 0x20000041ff697230 */ /* 0x000fe40000004100 */
[C---:B------:R-:W-:Y:S01]  /*39f0*/  FMUL.FTZ R110, R27.reuse, R110 ;  /* 0x0000006e1b6e7220 */ /* 0x040fe20000410000 */
[----:B------:R-:W-:Y:S01]  /*3a00*/  HADD2.F32 R107, -RZ, R3.H1_H1 ;  /* 0x30000003ff6b7230 */ /* 0x000fe20000004100 */
[----:B------:R-:W3:Y:S01]  /*3a10*/  LDC.64 R40, c[0x0][0x380] ;  /* 0x0000e000ff287b82 */ /* 0x000ee20000000a00 */
[----:B------:R-:W-:Y:S02]  /*3a20*/  HADD2.F32 R111, -RZ, R2.H0_H0 ;  /* 0x20000002ff6f7230 */ /* 0x000fe40000004100 */
[----:B------:R-:W-:Y:S01]  /*3a30*/  FMUL.FTZ R16, R27, R84 ;  /* 0x000000541b107220 */ /* 0x000fe20000410000 */
[----:B------:R-:W-:Y:S02]  /*3a40*/  HADD2.F32 R113, -RZ, R66.H0_H0 ;  /* 0x20000042ff717230 */ /* 0x000fe40000004100 */
[----:B------:R-:W-:Y:S01]  /*3a50*/  FFMA.FTZ R103, R18, R103, R105 ;  /* 0x0000006712677223 */ /* 0x000fe20000010069 */
[----:B------:R-:W-:Y:S01]  /*3a60*/  FFMA.FTZ R84, R110, R107, R109 ;  /* 0x0000006b6e547223 */ /* 0x000fe2000001006d */
[----:B------:R-:W-:-:S02]  /*3a70*/  HADD2.F32 R107, -RZ, R2.H1_H1 ;  /* 0x30000002ff6b7230 */ /* 0x000fc40000004100 */
[C---:B------:R-:W-:Y:S01]  /*3a80*/  FMUL.FTZ R86, R27.reuse, R86 ;  /* 0x000000561b567220 */ /* 0x040fe20000410000 */
[----:B------:R-:W-:Y:S01]  /*3a90*/  FFMA.FTZ R105, R16, R111, R113 ;  /* 0x0000006f10697223 */ /* 0x000fe20000010071 */
[----:B------:R-:W-:Y:S02]  /*3aa0*/  HADD2.F32 R109, -RZ, R66.H1_H1 ;  /* 0x30000042ff6d7230 */ /* 0x000fe40000004100 */
[C---:B------:R-:W-:Y:S01]  /*3ab0*/  FMUL.FTZ R16, R27.reuse, R112 ;  /* 0x000000701b107220 */ /* 0x040fe20000410000 */
[----:B------:R-:W-:Y:S02]  /*3ac0*/  HADD2.F32 R122, -RZ, R7.H0_H0 ;  /* 0x20000007ff7a7230 */ /* 0x000fe40000004100 */
[----:B------:R-:W-:Y:S01]  /*3ad0*/  FMUL.FTZ R18, R27, R50 ;  /* 0x000000321b127220 */ /* 0x000fe20000410000 */
        /* <DEDUP_REMOVED lines=10> */
[----:B0-----:R-:W-:Y:S01]  /*3b80*/  @!P1 IMAD.WIDE R110, R93, 0x4, R38 ;  /* 0x000000045d6e9825 */ /* 0x001fe200078e0226 */
[----:B------:R-:W-:-:S03]  /*3b90*/  F2FP.F16.F32.PACK_AB R16, R21, R48 ;  /* 0x000000301510723e */ /* 0x000fc600000000ff */
[----:B------:R-:W-:Y:S01]  /*3ba0*/  FFMA.FTZ R86, R18, R119, R121 ;  /* 0x0000007712567223 */ /* 0x000fe20000010079 */
[----:B-1----:R-:W-:Y:S01]  /*3bb0*/  @!P1 IMAD.WIDE R112, R93, 0x4, R36 ;  /* 0x000000045d709825 */ /* 0x002fe200078e0224 */
[----:B------:R-:W-:Y:S01]  /*3bc0*/  @!P1 STG.E desc[UR6][R110.64], R100 ;  /* 0x000000646e009986 */ /* 0x000fe2000c101906 */
[----:B------:R-:W-:Y:S02]  /*3bd0*/  F2FP.F16.F32.PACK_AB R18, R23, R46 ;  /* 0x0000002e1712723e */ /* 0x000fe400000000ff */
[--C-:B--2---:R-:W-:Y:S01]  /*3be0*/  IMAD.WIDE.U32 R36, R95, 0x10, R24.reuse ;  /* 0x000000105f247825 */ /* 0x104fe200078e0018 */
[----:B------:R0:W-:Y:S01]  /*3bf0*/  @!P1 STG.E desc[UR6][R112.64], R27 ;  /* 0x0000001b70009986 */ /* 0x0001e2000c101906 */
[----:B------:R-:W-:Y:S02]  /*3c00*/  F2FP.F16.F32.PACK_AB R23, R118, R47 ;  /* 0x0000002f7617723e */ /* 0x000fe400000000ff */
[--C-:B------:R-:W-:Y:S01]  /*3c10*/  IMAD.WIDE.U32 R38, R96, 0x10, R24.reuse ;  /* 0x0000001060267825 */ /* 0x100fe200078e0018 */
[----:B------:R-:W-:Y:S01]  /*3c20*/  F2FP.F16.F32.PACK_AB R22, R45, R114 ;  /* 0x000000722d16723e */ /* 0x000fe200000000ff */
[----:B------:R1:W-:Y:S01]  /*3c30*/  STG.E.128 desc[UR6][R36.64], R16 ;  /* 0x0000001024007986 */ /* 0x0003e2000c101d06 */
[----:B------:R-:W-:Y:S01]  /*3c40*/  F2FP.F16.F32.PACK_AB R21, R43, R42 ;  /* 0x0000002a2b15723e */ /* 0x000fe200000000ff */
[----:B------:R-:W-:Y:S01]  /*3c50*/  IMAD.WIDE.U32 R108, R98, 0x10, R24 ;  /* 0x00000010626c7825 */ /* 0x000fe200078e0018 */
[----:B------:R-:W-:-:S02]  /*3c60*/  F2FP.F16.F32.PACK_AB R31, R106, R31 ;  /* 0x0000001f6a1f723e */ /* 0x000fc400000000ff */
[----:B------:R-:W-:Y:S01]  /*3c70*/  F2FP.F16.F32.PACK_AB R28, R35, R28 ;  /* 0x0000001c231c723e */ /* 0x000fe200000000ff */
[--C-:B------:R-:W-:Y:S01]  /*3c80*/  IMAD.WIDE.U32 R96, R97, 0x10, R24.reuse ;  /* 0x0000001061607825 */ /* 0x100fe200078e0018 */
[----:B0-----:R-:W-:Y:S01]  /*3c90*/  F2FP.F16.F32.PACK_AB R27, R26, R85 ;  /* 0x000000551a1b723e */ /* 0x001fe200000000ff */
[----:B------:R1:W-:Y:S01]  /*3ca0*/  STG.E.128 desc[UR6][R38.64], R20 ;  /* 0x0000001426007986 */ /* 0x0003e2000c101d06 */
[----:B------:R-:W-:Y:S01]  /*3cb0*/  F2FP.F16.F32.PACK_AB R26, R30, R51 ;  /* 0x000000331e1a723e */ /* 0x000fe200000000ff */
[----:B------:R-:W-:Y:S01]  /*3cc0*/  IMAD.WIDE.U32 R98, R99, 0x10, R24 ;  /* 0x0000001063627825 */ /* 0x000fe200078e0018 */
        /* <DEDUP_REMOVED lines=9> */
[----:B------:R-:W-:Y:S02]  /*3d60*/  F2FP.F16.F32.PACK_AB R32, R102, R87 ;  /* 0x000000576620723e */ /* 0x000fe400000000ff */
[----:B---3--:R-:W-:-:S03]  /*3d70*/  LEA R93, R40, R93, 0x2 ;  /* 0x0000005d285d7211 */ /* 0x008fc600078e10ff */
[----:B------:R1:W-:Y:S01]  /*3d80*/  STG.E.128 desc[UR6][R98.64], R32 ;  /* 0x0000002062007986 */ /* 0x0003e2000c101d06 */
[----:B------:R-:W-:-:S13]  /*3d90*/  ISETP.GE.AND P1, PT, R93, R41, PT ;  /* 0x000000295d00720c */ /* 0x000fda0003f26270 */
[----:B------:R-:W-:Y:S05]  /*3da0*/  @!P1 BRA `(.L_x_16773) ;  /* 0xffffffc400f09947 */ /* 0x000fea000383ffff */
[----:B------:R-:W-:Y:S05]  /*3db0*/  EXIT ;  /* 0x000000000000794d */ /* 0x000fea0003800000 */
.L_x_16772:
        /* <DEDUP_REMOVED lines=8> */
.L_x_16775:
[----:B------:R-:W-:Y:S05]  /*3e40*/  BSYNC B0 ;  /* 0x0000000000007941 */ /* 0x000fea0003800000 */
.L_x_16774:
        /* <DEDUP_REMOVED lines=10> */
.L_x_16776:
[----:B------:R-:W-:Y:S01]  /*3ef0*/  HFMA2 R111, -RZ, RZ, 0, 2.384185791015625e-07 ;  /* 0x00000004ff6f7431 */ /* 0x000fe200000001ff */
[----:B------:R-:W-:-:S05]  /*3f00*/  MOV R101, R108 ;  /* 0x0000006c00657202 */ /* 0x000fca0000000f00 */
[----:B------:R-:W-:-:S05]  /*3f10*/  FADD.FTZ R105, R104, R101 ;  /* 0x0000006568697221 */ /* 0x000fca0000010000 */
[----:B------:R-:W-:-:S07]  /*3f20*/  MOV R110, R105 ;  /* 0x00000069006e7202 */ /* 0x000fce0000000f00 */
[----:B------:R-:W-:Y:S05]  /*3f30*/  WARPSYNC.COLLECTIVE R109, `(.L_x_16777) ;  /* 0x000000006d087348 */ /* 0x000fea0003c00000 */
[----:B------:R0:W1:Y:S02]  /*3f40*/  SHFL.BFLY P3, R108, R110, R111, R112 ;  /* 0x0c00006f6e6c7389 */ /* 0x0000640000060070 */
[----:B01----:R-:W-:Y:S05]  /*3f50*/  ENDCOLLECTIVE ;  /* 0x000000000000791b */ /* 0x003fea0003800000 */
.L_x_16777:
[----:B------:R-:W-:Y:S01]  /*3f60*/  HFMA2 R111, -RZ, RZ, 0, 4.76837158203125e-07 ;  /* 0x00000008ff6f7431 */ /* 0x000fe200000001ff */
[----:B------:R-:W-:-:S05]  /*3f70*/  MOV R100, R108 ;  /* 0x0000006c00647202 */ /* 0x000fca0000000f00 */
[----:B------:R-:W-:-:S05]  /*3f80*/  FADD.FTZ R106, R105, R100 ;  /* 0x00000064696a7221 */ /* 0x000fca0000010000 */
[----:B------:R-:W-:-:S07]  /*3f90*/  MOV R110, R106 ;  /* 0x0000006a006e7202 */ /* 0x000fce0000000f00 */
[----:B------:R-:W-:Y:S05]  /*3fa0*/  WARPSYNC.COLLECTIVE R109, `(.L_x_16778) ;  /* 0x000000006d087348 */ /* 0x000fea0003c00000 */
[----:B------:R0:W1:Y:S02]  /*3fb0*/  SHFL.BFLY P3, R108, R110, R111, R112 ;  /* 0x0c00006f6e6c7389 */ /* 0x0000640000060070 */
[----:B01----:R-:W-:Y:S05]  /*3fc0*/  ENDCOLLECTIVE ;  /* 0x000000000000791b */ /* 0x003fea0003800000 */
.L_x_16778:
[----:B------:R-:W-:Y:S01]  /*3fd0*/  HFMA2 R111, -RZ, RZ, 0, 9.5367431640625e-07 ;  /* 0x00000010ff6f7431 */ /* 0x000fe200000001ff */
[----:B------:R-:W-:-:S05]  /*3fe0*/  MOV R101, R108 ;  /* 0x0000006c00657202 */ /* 0x000fca0000000f00 */
[----:B------:R-:W-:-:S05]  /*3ff0*/  FADD.FTZ R107, R106, R101 ;  /* 0x000000656a6b7221 */ /* 0x000fca0000010000 */
[----:B------:R-:W-:-:S07]  /*4000*/  MOV R110, R107 ;  /* 0x0000006b006e7202 */ /* 0x000fce0000000f00 */
[----:B------:R-:W-:Y:S05]  /*4010*/  WARPSYNC.COLLECTIVE R109, `(.L_x_16779) ;  /* 0x000000006d087348 */ /* 0x000fea0003c00000 */
[----:B------:R0:W1:Y:S02]  /*4020*/  SHFL.BFLY P3, R108, R110, R111, R112 ;  /* 0x0c00006f6e6c7389 */ /* 0x0000640000060070 */
[----:B01----:R-:W-:Y:S05]  /*4030*/  ENDCOLLECTIVE ;  /* 0x000000000000791b */ /* 0x003fea0003800000 */
.L_x_16779:
        /* <DEDUP_REMOVED lines=88> */
.L_x_16780:
[----:B------:R-:W-:Y:S01]  /*45c0*/  HFMA2 R111, -RZ, RZ, 0, 1.1920928955078125e-07 ;  /* 0x00000002ff6f7431 */ /* 0x000fe200000001ff */
[----:B------:R-:W-:-:S05]  /*45d0*/  MOV R104, R108 ;  /* 0x0000006c00687202 */ /* 0x000fca0000000f00 */
[----:B------:R-:W-:-:S05]  /*45e0*/  FADD.FTZ R104, R101, R104 ;  /* 0x0000006865687221 */ /* 0x000fca0000010000 */
[----:B------:R-:W-:-:S07]  /*45f0*/  MOV R110, R104 ;  /* 0x00000068006e7202 */ /* 0x000fce0000000f00 */
[----:B------:R-:W-:Y:S05]  /*4600*/  WARPSYNC.COLLECTIVE R109, `(.L_x_16781) ;  /* 0x000000006d087348 */ /* 0x000fea0003c00000 */
[----:B------:R0:W1:Y:S02]  /*4610*/  SHFL.BFLY P3, R108, R110, R111, R112 ;  /* 0x0c00006f6e6c7389 */ /* 0x0000640000060070 */
[----:B01----:R-:W-:Y:S05]  /*4620*/  ENDCOLLECTIVE ;  /* 0x000000000000791b */ /* 0x003fea0003800000 */
.L_x_16781:
[----:B------:R-:W-:Y:S01]  /*4630*/  HFMA2 R111, -RZ, RZ, 0, 2.384185791015625e-07 ;  /* 0x00000004ff6f7431 */ /* 0x000fe200000001ff */
[----:B------:R-:W-:-:S05]  /*4640*/  MOV R103, R108 ;  /* 0x0000006c00677202 */ /* 0x000fca0000000f00 */
[----:B------:R-:W-:-:S05]  /*4650*/  FADD.FTZ R103, R104, R103 ;  /* 0x0000006768677221 */ /* 0x000fca0000010000 */
[----:B------:R-:W-:-:S07]  /*4660*/  MOV R110, R103 ;  /* 0x00000067006e7202 */ /* 0x000fce0000000f00 */
[----:B------:R-:W-:Y:S05]  /*4670*/  WARPSYNC.COLLECTIVE R109, `(.L_x_16782) ;  /* 0x000000006d087348 */ /* 0x000fea0003c00000 */
[----:B------:R0:W1:Y:S02]  /*4680*/  SHFL.BFLY P3, R108, R110, R111, R112 ;  /* 0x0c00006f6e6c7389 */ /* 0x0000640000060070 */
[----:B01----:R-:W-:Y:S05]  /*4690*/  ENDCOLLECTIVE ;  /* 0x000000000000791b */ /* 0x003fea0003800000 */
.L_x_16782:
[----:B------:R-:W-:Y:S01]  /*46a0*/  HFMA2 R111, -RZ, RZ, 0, 4.76837158203125e-07 ;  /* 0x00000008ff6f7431 */ /* 0x000fe200000001ff */
[----:B------:R-:W-:-:S05]  /*46b0*/  MOV R106, R108 ;  /* 0x0000006c006a7202 */ /* 0x000fca0000000f00 */
[----:B------:R-:W-:-:S05]  /*46c0*/  FADD.FTZ R106, R103, R106 ;  /* 0x0000006a676a7221 */ /* 0x000fca0000010000 */
[----:B------:R-:W-:-:S07]  /*46d0*/  MOV R110, R106 ;  /* 0x0000006a006e7202 */ /* 0x000fce0000000f00 */
[----:B------:R-:W-:Y:S05]  /*46e0*/  WARPSYNC.COLLECTIVE R109, `(.L_x_16783) ;  /* 0x000000006d087348 */ /* 0x000fea0003c00000 */
[----:B------:R0:W1:Y:S02]  /*46f0*/  SHFL.BFLY P3, R108, R110, R111, R112 ;  /* 0x0c00006f6e6c7389 */ /* 0x0000640000060070 */
[----:B01----:R-:W-:Y:S05]  /*4700*/  ENDCOLLECTIVE ;  /* 0x000000000000791b */ /* 0x003fea0003800000 */
.L_x_16783:
[----:B------:R-:W-:Y:S01]  /*4710*/  HFMA2 R111, -RZ, RZ, 0, 9.5367431640625e-07 ;  /* 0x00000010ff6f7431 */ /* 0x000fe200000001ff */
[----:B------:R-:W-:-:S05]  /*4720*/  MOV R105, R108 ;  /* 0x0000006c00697202 */ /* 0x000fca0000000f00 */
[----:B------:R-:W-:-:S05]  /*4730*/  FADD.FTZ R105, R106, R105 ;  /* 0x000000696a697221 */ /* 0x000fca0000010000 */
[----:B------:R-:W-:-:S07]  /*4740*/  MOV R110, R105 ;  /* 0x00000069006e7202 */ /* 0x000fce0000000f00 */
[----:B------:R-:W-:Y:S05]  /*4750*/  WARPSYNC.COLLECTIVE R109, `(.L_x_16784) ;  /* 0x000000006d087348 */ /* 0x000fea0003c00000 */
[----:B------:R0:W1:Y:S02]  /*4760*/  SHFL.BFLY P3, R108, R110, R111, R112 ;  /* 0x0c00006f6e6c7389 */ /* 0x0000640000060070 */
[----:B01----:R-:W-:Y:S05]  /*4770*/  ENDCOLLECTIVE ;  /* 0x000000000000791b */ /* 0x003fea0003800000 */
.L_x_16784:
[----:B------:R-:W-:Y:S05]  /*4780*/  BRA `(.L_x_16785) ;  /* 0xffffffe400a87947 */ /* 0x000fea000383ffff */
.L_x_16786:
        /* <DEDUP_REMOVED lines=15> */
.L_x_28003:


//--------------------- .text._ZN10layer_norm31ln_parallel_residual_fwd_kernelINS_13Kernel_traitsI6__halfS2_fS2_fjLj1280ELj1ELj4ELj1ELj16ENS_18Kernel_traits_baseILj1280ES2_S2_fS2_fjLj128EEEEELb1ELb0ELb0EEEvNS_9FwdParamsE --------------------------
	.section	.text._ZN10layer_norm31ln_parallel_residual_fwd_kernelINS_13Kernel_traitsI6__halfS2_fS2_fjLj1280ELj1ELj4ELj1ELj16ENS_18Kernel_traits_baseILj1280ES2_S2_fS2_fjLj128EEEEELb1ELb0ELb0EEEvNS_9FwdParamsE,"ax",@progbits
	.align	128
        .global         _ZN10layer_norm31ln_parallel_residual_fwd_kernelINS_13Kernel_traitsI6__halfS2_fS2_fjLj1280ELj1ELj4ELj1ELj16ENS_18Kernel_traits_baseILj1280ES2_S2_fS2_fjLj128EEEEELb1ELb0ELb0EEEvNS_9FwdParamsE
        .type           _ZN10layer_norm31ln_parallel_residual_fwd_kernelINS_13Kernel_traitsI6__halfS2_fS2_fjLj1280ELj1ELj4ELj1ELj16ENS_18Kernel_traits_baseILj1280ES2_S2_fS2_fjLj128EEEEELb1ELb0ELb0EEEvNS_9FwdParamsE,@function
        .size           _ZN10layer_norm31ln_parallel_residual_fwd_kernelINS_13Kernel_traitsI6__halfS2_fS2_fjLj1280ELj1ELj4ELj1ELj16ENS_18Kernel_traits_baseILj1280ES2_S2_fS2_fjLj128EEEEELb1ELb0ELb0EEEvNS_9FwdParamsE,(.L_x_28004 - _ZN10layer_norm31ln_parallel_residual_fwd_kernelINS_13Kernel_traitsI6__halfS2_fS2_fjLj1280ELj1ELj4ELj1ELj16ENS_18Kernel_traits_baseILj1280ES2_S2_fS2_fjLj128EEEEELb1ELb0ELb0EEEvNS_9FwdParamsE)
        .other          _ZN10layer_norm31ln_parallel_residual_fwd_kernelINS_13Kernel_traitsI6__halfS2_fS2_fjLj1280ELj1ELj4ELj1ELj16ENS_18Kernel_traits_baseILj1280ES2_S2_fS2_fjLj128EEEEELb1ELb0ELb0EEEvNS_9FwdParamsE,@"STO_CUDA_ENTRY STV_DEFAULT"
_ZN10layer_norm31ln_parallel_residual_fwd_kernelINS_13Kernel_traitsI6__halfS2_fS2_fjLj1280ELj1ELj4ELj1ELj16ENS_18Kernel_traits_baseILj1280ES2_S2_fS2_fjLj128EEEEELb1ELb0ELb0EEEvNS_9FwdParamsE:
.text._ZN10layer_norm31ln_parallel_residual_fwd_kernelINS_13Kernel_traitsI6__halfS2_fS2_fjLj1280ELj1ELj4ELj1ELj16ENS_18Kernel_traits_baseILj1280ES2_S2_fS2_fjLj128EEEEELb1ELb0ELb0EEEvNS_9FwdParamsE:
[----:B------:R-:W-:Y:S01]  /*0000*/  LDC R1, c[0x0][0x37c] ;  /* 0x0000df00ff017b82 */ /* 0x000fe20000000800 */
[----:B------:R-:W0:Y:S07]  /*0010*/  LDCU.U8 UR4, c[0x0][0x464] ;  /* 0x00008c80ff0477ac */ /* 0x000e2e0008000000 */
[----:B------:R-:W1:Y:S01]  /*0020*/  LDC R148, c[0x0][0x458] ;  /* 0x00011600ff947b82 */ /* 0x000e620000000800 */
[----:B------:R-:W1:Y:S07]  /*0030*/  LDCU.64 UR6, c[0x0][0x358] ;  /* 0x00006b00ff0677ac */ /* 0x000e6e0008000a00 */
[----:B------:R-:W1:Y:S01]  /*0040*/  LDC R149, c[0x0][0x45c] ;  /* 0x00011700ff957b82 */ /* 0x000e620000000800 */
[----:B------:R-:W2:Y:S01]  /*0050*/  S2R R133, SR_TID.X ;  /* 0x0000000000857919 */ /* 0x000ea20000002100 */
[----:B------:R-:W3:Y:S06]  /*0060*/  LDCU.64 UR8, c[0x0][0x438] ;  /* 0x00008700ff0877ac */ /* 0x000eec0008000a00 */
[----:B------:R-:W4:Y:S01]  /*0070*/  LDC R9, c[0x0][0x388] ;  /* 0x0000e200ff097b82 */ /* 0x000f220000000800 */
[----:B0-----:R-:W-:Y:S01]  /*0080*/  ISETP.NE.AND P0, PT, RZ, UR4, PT ;  /* 0x00000004ff007c0c */ /* 0x001fe2000bf05270 */
[----:B------:R-:W0:Y:S06]  /*0090*/  LDCU.64 UR4, c[0x0][0x450] ;  /* 0x00008a00ff0477ac */ /* 0x000e2c0008000a00 */
[----:B------:R-:W5:Y:S06]  /*00a0*/  LDC R6, c[0x0][0x360] ;  /* 0x0000d800ff067b82 */ /* 0x000f6c0000000800 */
[----:B-1----:R-:W5:Y:S02]  /*00b0*/  @P0 LDG.E.64 R4, desc[UR6][R148.64] ;  /* 0x0000000694040981 */ /* 0x002f64000c1e1b00 */
[----:B------:R-:W1:Y:S01]  /*00c0*/  @P0 LDC R7, c[0x0][0x460] ;  /* 0x00011800ff070b82 */ /* 0x000e620000000800 */
[----:B0-----:R-:W-:-:S02]  /*00d0*/  IMAD.U32 R2, RZ, RZ, UR4 ;  /* 0x00000004ff027e24 */ /* 0x001fc4000f8e00ff */
[----:B------:R-:W-:-:S06]  /*00e0*/  IMAD.U32 R3, RZ, RZ, UR5 ;  /* 0x00000005ff037e24 */ /* 0x000fcc000f8e00ff */
[----:B------:R-:W5:Y:S01]  /*00f0*/  @P0 LDG.E.64 R2, desc[UR6][R2.64] ;  /* 0x0000000602020981 */ /* 0x000f62000c1e1b00 */
[----:B------:R-:W0:Y:S01]  /*0100*/  S2UR UR5, SR_CTAID.X ;  /* 0x00000000000579c3 */ /* 0x000e220000002500 */
[----:B---3--:R-:W-:Y:S01]  /*0110*/  UISETP.NE.U32.AND UP0, UPT, UR8, URZ, UPT ;  /* 0x000000ff0800728c */ /* 0x008fe2000bf05070 */
[----:B--2---:R-:W-:Y:S01]  /*0120*/  LOP3.LUT R136, R133, 0x1f, RZ, 0xc0, !PT ;  /* 0x0000001f85887812 */ /* 0x004fe200078ec0ff */
[----:B------:R-:W-:Y:S01]  /*0130*/  BSSY.RECONVERGENT B0, `(.L_x_16787) ;  /* 0x000015c000007945 */ /* 0x000fe20003800200 */
[----:B----4-:R-:W-:Y:S01]  /*0140*/  SHF.R.S32.HI R0, RZ, 0x1f, R9 ;  /* 0x0000001fff007819 */ /* 0x010fe20000011409 */
[----:B------:R-:W-:Y:S01]  /*0150*/  UISETP.NE.AND.EX UP0, UPT, UR9, URZ, UPT, UP0 ;  /* 0x000000ff0900728c */ /* 0x000fe2000bf05300 */
[----:B------:R-:W-:Y:S02]  /*0160*/  MOV R92, R136 ;  /* 0x00000088005c7202 */ /* 0x000fe40000000f00 */
[----:B------:R-:W-:Y:S01]  /*0170*/  LEA.HI R0, R0, R9, RZ, 0x3 ;  /* 0x0000000900007211 */ /* 0x000fe200078f18ff */
[----:B0-----:R-:W-:-:S02]  /*0180*/  USHF.L.U32 UR4, UR5, 0x2, URZ ;  /* 0x0000000205047899 */ /* 0x001fc400080006ff */
[--C-:B-----5:R-:W-:Y:S01]  /*0190*/  IMAD R135, R6, UR5, R133.reuse ;  /* 0x0000000506877c24 */ /* 0x120fe2000f8e0285 */
[----:B------:R-:W-:-:S04]  /*01a0*/  SHF.R.U32.HI R133, RZ, 0x5, R133 ;  /* 0x00000005ff857819 */ /* 0x000fc80000011685 */
[----:B------:R-:W-:Y:S02]  /*01b0*/  LOP3.LUT R133, R133, UR4, RZ, 0xfc, !PT ;  /* 0x0000000485857c12 */ /* 0x000fe4000f8efcff */
[----:B-1----:R-:W-:Y:S02]  /*01c0*/  @P0 IADD3 R148, P1, PT, R4, R7, RZ ;  /* 0x0000000704940210 */ /* 0x002fe40007f3e0ff */
[----:B------:R-:W-:-:S03]  /*01d0*/  LOP3.LUT R7, R92, 0x1f, RZ, 0x3c, !PT ;  /* 0x0000001f5c077812 */ /* 0x000fc600078e3cff */
[----:B------:R-:W-:Y:S01]  /*01e0*/  @P0 IMAD.X R149, RZ, RZ, R5, P1 ;  /* 0x000000ffff950224 */ /* 0x000fe200008e0605 */
[----:B------:R-:W-:-:S04]  /*01f0*/  LEA.HI.SX32 R134, R0, R7, 0x1d ;  /* 0x0000000700867211 */ /* 0x000fc800078feaff */
[--C-:B------:R-:W-:Y:S01]  /*0200*/  SHF.R.U64 R169, R148, 0x2, R149.reuse ;  /* 0x0000000294a97819 */ /* 0x100fe20000001295 */
[C---:B------:R-:W-:Y:S01]  /*0210*/  VIADD R0, R2.reuse, 0x9e3779b9 ;  /* 0x9e3779b902007836 */ /* 0x040fe20000000000 */
        /* <DEDUP_REMOVED lines=8> */
[C---:B------:R-:W-:Y:S01]  /*02a0*/  IADD3 R89, PT, PT, R3.reuse, 0x1fd5c5a3, RZ ;  /* 0x1fd5c5a303597810 */ /* 0x040fe20007ffe0ff */
[C---:B------:R-:W-:Y:S01]  /*02b0*/  VIADD R131, R2.reuse, 0x1715609d ;  /* 0x1715609d02837836 */ /* 0x040fe20000000000 */
[----:B------:R-:W-:Y:S01]  /*02c0*/  IADD3 R138, PT, PT, R2, -0x700cb87f, RZ ;  /* 0x8ff34781028a7810 */ /* 0x000fe20007ffe0ff */
[C---:B------:R-:W-:Y:S01]  /*02d0*/  VIADD R86, R3.reuse, 0xa9066899 ;  /* 0xa906689903567836 */ /* 0x040fe20000000000 */
[----:B------:R-:W-:Y:S01]  /*02e0*/  SHF.R.U32.HI R129, RZ, 0x2, R149 ;  /* 0x00000002ff817819 */ /* 0x000fe20000011695 */
[----:B------:R-:W-:-:S02]  /*02f0*/  VIADD R87, R3, 0x646e171e ;  /* 0x646e171e03577836 */ /* 0x000fc40000000000 */
[C---:B------:R-:W-:Y:S02]  /*0300*/  VIADD R88, R2.reuse, 0x5384540f ;  /* 0x5384540f02587836 */ /* 0x040fe40000000000 */
[----:B------:R-:W-:Y:S02]  /*0310*/  VIADD R90, R2, 0xf1bbcdc8 ;  /* 0xf1bbcdc8025a7836 */ /* 0x000fe40000000000 */
[C---:B------:R-:W-:Y:S02]  /*0320*/  VIADD R91, R3.reuse, 0xdb3d7428 ;  /* 0xdb3d7428035b7836 */ /* 0x040fe40000000000 */
[----:B------:R-:W-:Y:S01]  /*0330*/  VIADD R128, R3, 0x96a522ad ;  /* 0x96a522ad03807836 */ /* 0x000fe20000000000 */
[----:B------:R-:W-:Y:S06]  /*0340*/  BRA.U UP0, `(.L_x_16788) ;  /* 0x00000009009c7547 */ /* 0x000fec000b800000 */
        /* <DEDUP_REMOVED lines=16> */
[----:B------:R-:W-:-:S06]  /*0450*/  @P4 LOP3.LUT R92, R92, 0x20, RZ, 0xfc, !PT ;  /* 0x000000205c5c4812 */ /* 0x000fcc00078efcff */
[----:B------:R-:W1:Y:S01]  /*0460*/  LDC.64 R42, c[0x0][0x3d8] ;  /* 0x0000f600ff2a7b82 */ /* 0x000e620000000a00 */
[----:B--2---:R-:W-:-:S07]  /*0470*/  @P0 IMAD.WIDE.U32 R36, R92, 0x10, R36 ;  /* 0x000000105c240825 */ /* 0x004fce00078e0024 */
[----:B------:R-:W2:Y:S01]  /*0480*/  LDC.64 R44, c[0x0][0x3d0] ;  /* 0x0000f400ff2c7b82 */ /* 0x000ea20000000a00 */
[----:B---3--:R-:W-:-:S07]  /*0490*/  @P0 IMAD.WIDE.U32 R38, R92, 0x10, R38 ;  /* 0x000000105c260825 */ /* 0x008fce00078e0026 */
[----:B------:R-:W3:Y:S01]  /*04a0*/  LDC.64 R46, c[0x0][0x3d8] ;  /* 0x0000f600ff2e7b82 */ /* 0x000ee20000000a00 */
[----:B------:R-:W-:Y:S01]  /*04b0*/  @P0 VIADD R92, R92, 0x20 ;  /* 0x000000205c5c0836 */ /* 0x000fe20000000000 */
[----:B------:R-:W-:Y:S01]  /*04c0*/  ISETP.GE.U32.AND P3, PT, R134, 0xa0, PT ;  /* 0x000000a08600780c */ /* 0x000fe20003f66070 */
[----:B------:R-:W-:Y:S01]  /*04d0*/  HFMA2 R54, -RZ, RZ, 0, 0 ;  /* 0x00000000ff367431 */ /* 0x000fe200000001ff */
[----:B------:R-:W5:Y:S01]  /*04e0*/  @P4 LDG.E.128 R152, desc[UR6][R32.64] ;  /* 0x0000000620984981 */ /* 0x000f62000c1e1d00 */
[----:B0-----:R-:W-:Y:S01]  /*04f0*/  @P1 IMAD.WIDE.U32 R40, R92, 0x10, R40 ;  /* 0x000000105c281825 */ /* 0x001fe200078e0028 */
[----:B------:R-:W-:Y:S02]  /*0500*/  @P4 LOP3.LUT R168, R168, 0x100, RZ, 0xfc, !PT ;  /* 0x00000100a8a84812 */ /* 0x000fe400078efcff */
[----:B------:R-:W-:Y:S01]  /*0510*/  CS2R R60, SRZ ;  /* 0x00000000003c7805 */ /* 0x000fe2000001ff00 */
[----:B------:R0:W5:Y:S01]  /*0520*/  @P4 LDG.E.128 R4, desc[UR6][R34.64] ;  /* 0x0000000622044981 */ /* 0x000162000c1e1d00 */
[C---:B-1----:R-:W-:Y:S01]  /*0530*/  @P1 IMAD.WIDE.U32 R42, R92.reuse, 0x10, R42 ;  /* 0x000000105c2a1825 */ /* 0x042fe200078e002a */
[----:B------:R-:W-:-:S02]  /*0540*/  @P1 IADD3 R92, PT, PT, R92, 0x20, RZ ;  /* 0x000000205c5c1810 */ /* 0x000fc40007ffe0ff */
[----:B------:R-:W-:Y:S01]  /*0550*/  CS2R R56, SRZ ;  /* 0x0000000000387805 */ /* 0x000fe2000001ff00 */
[----:B------:R-:W5:Y:S02]  /*0560*/  @P0 LDG.E.128 R8, desc[UR6][R36.64] ;  /* 0x0000000624080981 */ /* 0x000f64000c1e1d00 */
[C---:B--2---:R-:W-:Y:S02]  /*0570*/  @P2 IMAD.WIDE.U32 R44, R92.reuse, 0x10, R44 ;  /* 0x000000105c2c2825 */ /* 0x044fe400078e002c */
[----:B------:R1:W5:Y:S01]  /*0580*/  @P0 LDG.E.128 R12, desc[UR6][R38.64] ;  /* 0x00000006260c0981 */ /* 0x000362000c1e1d00 */
[----:B------:R-:W-:Y:S02]  /*0590*/  CS2R R52, SRZ ;  /* 0x0000000000347805 */ /* 0x000fe4000001ff00 */
[----:B------:R-:W-:Y:S01]  /*05a0*/  CS2R R48, SRZ ;  /* 0x0000000000307805 */ /* 0x000fe2000001ff00 */
[----:B------:R-:W-:Y:S01]  /*05b0*/  IMAD.MOV.U32 R62, RZ, RZ, RZ ;  /* 0x000000ffff3e7224 */ /* 0x000fe200078e00ff */
[----:B------:R2:W5:Y:S01]  /*05c0*/  @P1 LDG.E.128 R16, desc[UR6][R40.64] ;  /* 0x0000000628101981 */ /* 0x000562000c1e1d00 */
[----:B---3--:R-:W-:-:S03]  /*05d0*/  @P2 IMAD.WIDE.U32 R46, R92, 0x10, R46 ;  /* 0x000000105c2e2825 */ /* 0x008fc600078e002e */
[----:B------:R3:W5:Y:S01]  /*05e0*/  @P1 LDG.E.128 R20, desc[UR6][R42.64] ;  /* 0x000000062a141981 */ /* 0x000762000c1e1d00 */
[----:B0-----:R-:W-:Y:S02]  /*05f0*/  CS2R R34, SRZ ;  /* 0x0000000000227805 */ /* 0x001fe4000001ff00 */
[----:B------:R-:W-:Y:S01]  /*0600*/  CS2R R32, SRZ ;  /* 0x0000000000207805 */ /* 0x000fe2000001ff00 */
[----:B------:R-:W-:Y:S01]  /*0610*/  IMAD.MOV.U32 R58, RZ, RZ, RZ ;  /* 0x000000ffff3a7224 */ /* 0x000fe200078e00ff */
[----:B------:R0:W5:Y:S01]  /*0620*/  @P2 LDG.E.128 R24, desc[UR6][R44.64] ;  /* 0x000000062c182981 */ /* 0x000162000c1e1d00 */
[----:B------:R-:W-:Y:S01]  /*0630*/  IMAD.MOV.U32 R50, RZ, RZ, RZ ;  /* 0x000000ffff327224 */ /* 0x000fe200078e00ff */
[----:B-1----:R-:W-:Y:S02]  /*0640*/  CS2R R38, SRZ ;  /* 0x0000000000267805 */ /* 0x002fe4000001ff00 */
[----:B------:R-:W-:Y:S01]  /*0650*/  CS2R R36, SRZ ;  /* 0x0000000000247805 */ /* 0x000fe2000001ff00 */
[----:B------:R1:W5:Y:S01]  /*0660*/  @P2 LDG.E.128 R28, desc[UR6][R46.64] ;  /* 0x000000062e1c2981 */ /* 0x000362000c1e1d00 */
[----:B--2---:R-:W-:-:S02]  /*0670*/  CS2R R40, SRZ ;  /* 0x0000000000287805 */ /* 0x004fc4000001ff00 */
[----:B---3--:R-:W-:Y:S01]  /*0680*/  CS2R R42, SRZ ;  /* 0x00000000002a7805 */ /* 0x008fe2000001ff00 */
[----:B------:R-:W-:Y:S01]  /*0690*/  @P4 IMAD.MOV.U32 R51, RZ, RZ, RZ ;  /* 0x000000ffff334224 */ /* 0x000fe200078e00ff */
[----:B------:R-:W-:Y:S01]  /*06a0*/  @P0 MOV R55, RZ ;  /* 0x000000ff00370202 */ /* 0x000fe20000000f00 */
[----:B------:R-:W-:Y:S01]  /*06b0*/  @P1 IMAD.MOV.U32 R59, RZ, RZ, RZ ;  /* 0x000000ffff3b1224 */ /* 0x000fe200078e00ff */
[----:B0-----:R-:W-:Y:S01]  /*06c0*/  CS2R R44, SRZ ;  /* 0x00000000002c7805 */ /* 0x001fe2000001ff00 */
[----:B------:R-:W-:Y:S01]  /*06d0*/  @P2 IMAD.MOV.U32 R63, RZ, RZ, RZ ;  /* 0x000000ffff3f2224 */ /* 0x000fe200078e00ff */
        /* <DEDUP_REMOVED lines=14> */
[----:B------:R-:W-:Y:S02]  /*07c0*/  CS2R R56, SRZ ;  /* 0x0000000000387805 */ /* 0x000fe4000001ff00 */
[----:B------:R-:W-:Y:S02]  /*07d0*/  MOV R54, RZ ;  /* 0x000000ff00367202 */ /* 0x000fe40000000f00 */
        /* <DEDUP_REMOVED lines=14> */
.L_x_16789:
        /* <DEDUP_REMOVED lines=11> */
[----:B-1----:R-:W-:-:S07]  /*0970*/  @P4 IMAD.WIDE.U32 R56, R92, 0x10, R56 ;  /* 0x000000105c384825 */ /* 0x002fce00078e0038 */
[----:B------:R-:W1:Y:S08]  /*0980*/  LDC.64 R70, c[0x0][0x3d8] ;  /* 0x0000f600ff467b82 */ /* 0x000e700000000a00 */
[----:B------:R-:W4:Y:S08]  /*0990*/  LDC.64 R74, c[0x0][0x3d0] ;  /* 0x0000f400ff4a7b82 */ /* 0x000f300000000a00 */
[----:B------:R-:W4:Y:S01]  /*09a0*/  LDC.64 R76, c[0x0][0x3d8] ;  /* 0x0000f600ff4c7b82 */ /* 0x000f220000000a00 */
[----:B------:R-:W-:Y:S01]  /*09b0*/  ISETP.GE.U32.AND P3, PT, R134, 0xa0, PT ;  /* 0x000000a08600780c */ /* 0x000fe20003f66070 */
[----:B------:R-:W-:Y:S01]  /*09c0*/  HFMA2 R54, -RZ, RZ, 0, 0 ;  /* 0x00000000ff367431 */ /* 0x000fe200000001ff */
[----:B------:R-:W5:Y:S01]  /*09d0*/  @P4 LDG.E.128 R152, desc[UR6][R52.64] ;  /* 0x0000000634984981 */ /* 0x000f62000c1e1d00 */
[----:B------:R-:W-:-:S04]  /*09e0*/  @P4 LOP3.LUT R168, R168, 0x100, RZ, 0xfc, !PT ;  /* 0x00000100a8a84812 */ /* 0x000fc800078efcff */
[----:B------:R-:W2:Y:S01]  /*09f0*/  @P4 LDC.64 R48, c[0x0][0x440] ;  /* 0x00011000ff304b82 */ /* 0x000ea20000000a00 */
[----:B------:R3:W5:Y:S07]  /*0a00*/  @P4 LDG.E.128 R4, desc[UR6][R56.64] ;  /* 0x0000000638044981 */ /* 0x00076e000c1e1d00 */
[----:B------:R-:W0:Y:S08]  /*0a10*/  @P0 LDC.64 R66, c[0x0][0x440] ;  /* 0x00011000ff420b82 */ /* 0x000e300000000a00 */
[----:B------:R-:W4:Y:S08]  /*0a20*/  @P1 LDC.64 R72, c[0x0][0x440] ;  /* 0x00011000ff481b82 */ /* 0x000f300000000a00 */
[----:B------:R-:W4:Y:S01]  /*0a30*/  @P2 LDC.64 R78, c[0x0][0x440] ;  /* 0x00011000ff4e2b82 */ /* 0x000f220000000a00 */
[C---:B--2---:R-:W-:Y:S01]  /*0a40*/  @P4 IMAD.WIDE.U32 R48, R92.reuse, 0x10, R48 ;  /* 0x000000105c304825 */ /* 0x044fe200078e0030 */
[----:B------:R-:W-:-:S02]  /*0a50*/  @P4 LOP3.LUT R92, R92, 0x20, RZ, 0xfc, !PT ;  /* 0x000000205c5c4812 */ /* 0x000fc400078efcff */
[----:B---3--:R-:W-:Y:S02]  /*0a60*/  CS2R R56, SRZ ;  /* 0x0000000000387805 */ /* 0x008fe4000001ff00 */
[----:B------:R-:W-:Y:S01]  /*0a70*/  CS2R R52, SRZ ;  /* 0x0000000000347805 */ /* 0x000fe2000001ff00 */
[----:B------:R-:W-:Y:S01]  /*0a80*/  IMAD.MOV.U32 R62, RZ, RZ, RZ ;  /* 0x000000ffff3e7224 */ /* 0x000fe200078e00ff */
[----:B------:R-:W5:Y:S01]  /*0a90*/  @P4 LD.E.128 R44, desc[UR6][R48.64] ;  /* 0x00000006302c4980 */ /* 0x000f62000c101d00 */
[----:B------:R-:W-:-:S04]  /*0aa0*/  @P0 IMAD.WIDE.U32 R60, R92, 0x10, R60 ;  /* 0x000000105c3c0825 */ /* 0x000fc800078e003c */
[C---:B------:R-:W-:Y:S01]  /*0ab0*/  @P0 IMAD.WIDE.U32 R64, R92.reuse, 0x10, R64 ;  /* 0x000000105c400825 */ /* 0x040fe200078e0040 */
[----:B------:R2:W5:Y:S03]  /*0ac0*/  @P0 LDG.E.128 R8, desc[UR6][R60.64] ;  /* 0x000000063c080981 */ /* 0x000566000c1e1d00 */
[C---:B0-----:R-:W-:Y:S01]  /*0ad0*/  @P0 IMAD.WIDE.U32 R66, R92.reuse, 0x10, R66 ;  /* 0x000000105c420825 */ /* 0x041fe200078e0042 */
[----:B------:R0:W5:Y:S03]  /*0ae0*/  @P0 LDG.E.128 R12, desc[UR6][R64.64] ;  /* 0x00000006400c0981 */ /* 0x000166000c1e1d00 */
[----:B------:R-:W-:Y:S01]  /*0af0*/  @P0 VIADD R92, R92, 0x20 ;  /* 0x000000205c5c0836 */ /* 0x000fe20000000000 */
[----:B------:R0:W5:Y:S03]  /*0b00*/  @P0 LD.E.128 R40, desc[UR6][R66.64] ;  /* 0x0000000642280980 */ /* 0x000166000c101d00 */
[----:B------:R-:W-:-:S04]  /*0b10*/  @P1 IMAD.WIDE.U32 R68, R92, 0x10, R68 ;  /* 0x000000105c441825 */ /* 0x000fc800078e0044 */
[C---:B-1----:R-:W-:Y:S01]  /*0b20*/  @P1 IMAD.WIDE.U32 R70, R92.reuse, 0x10, R70 ;  /* 0x000000105c461825 */ /* 0x042fe200078e0046 */
[----:B------:R0:W5:Y:S03]  /*0b30*/  @P1 LDG.E.128 R16, desc[UR6][R68.64] ;  /* 0x0000000644101981 */ /* 0x000166000c1e1d00 */
[C---:B----4-:R-:W-:Y:S01]  /*0b40*/  @P1 IMAD.WIDE.U32 R72, R92.reuse, 0x10, R72 ;  /* 0x000000105c481825 */ /* 0x050fe200078e0048 */
[----:B------:R-:W-:Y:S01]  /*0b50*/  @P1 IADD3 R92, PT, PT, R92, 0x20, RZ ;  /* 0x000000205c5c1810 */ /* 0x000fe20007ffe0ff */
[----:B------:R0:W5:Y:S04]  /*0b60*/  @P1 LDG.E.128 R20, desc[UR6][R70.64] ;  /* 0x0000000646141981 */ /* 0x000168000c1e1d00 */
[C---:B------:R-:W-:Y:S01]  /*0b70*/  @P2 IMAD.WIDE.U32 R74, R92.reuse, 0x10, R74 ;  /* 0x000000105c4a2825 */ /* 0x040fe200078e004a */
[----:B------:R0:W5:Y:S03]  /*0b80*/  @P1 LD.E.128 R36, desc[UR6][R72.64] ;  /* 0x0000000648241980 */ /* 0x000166000c101d00 */
[C---:B------:R-:W-:Y:S01]  /*0b90*/  @P2 IMAD.WIDE.U32 R76, R92.reuse, 0x10, R76 ;  /* 0x000000105c4c2825 */ /* 0x040fe200078e004c */
[----:B------:R0:W5:Y:S03]  /*0ba0*/  @P2 LDG.E.128 R24, desc[UR6][R74.64] ;  /* 0x000000064a182981 */ /* 0x000166000c1e1d00 */
[C---:B------:R-:W-:Y:S01]  /*0bb0*/  @P2 IMAD.WIDE.U32 R78, R92.reuse, 0x10, R78 ;  /* 0x000000105c4e2825 */ /* 0x040fe200078e004e */
[----:B------:R0:W5:Y:S04]  /*0bc0*/  @P2 LDG.E.128 R28, desc[UR6][R76.64] ;  /* 0x000000064c1c2981 */ /* 0x000168000c1e1d00 */
[----:B------:R0:W5:Y:S01]  /*0bd0*/  @P2 LD.E.128 R32, desc[UR6][R78.64] ;  /* 0x000000064e202980 */ /* 0x000162000c101d00 */
[----:B--2---:R-:W-:Y:S01]  /*0be0*/  CS2R R60, SRZ ;  /* 0x00000000003c7805 */ /* 0x004fe2000001ff00 */
[----:B------:R-:W-:Y:S01]  /*0bf0*/  IMAD.MOV.U32 R58, RZ, RZ, RZ ;  /* 0x000000ffff3a7224 */ /* 0x000fe200078e00ff */
[----:B------:R-:W-:Y:S01]  /*0c00*/  CS2R R48, SRZ ;  /* 0x0000000000307805 */ /* 0x000fe2000001ff00 */
[----:B------:R-:W-:Y:S01]  /*0c10*/  IMAD.MOV.U32 R50, RZ, RZ, RZ ;  /* 0x000000ffff327224 */ /* 0x000fe200078e00ff */
[----:B------:R-:W-:Y:S01]  /*0c20*/  @P0 MOV R55, RZ ;  /* 0x000000ff00370202 */ /* 0x000fe20000000f00 */
[----:B------:R-:W-:Y:S01]  /*0c30*/  @P4 IMAD.MOV.U32 R51, RZ, RZ, RZ ;  /* 0x000000ffff334224 */ /* 0x000fe200078e00ff */
[----:B------:R-:W-:Y:S01]  /*0c40*/  @P2 IADD3 R92, PT, PT, R92, 0x20, RZ ;  /* 0x000000205c5c2810 */ /* 0x000fe20007ffe0ff */
[----:B------:R-:W-:-:S02]  /*0c50*/  @P1 IMAD.MOV.U32 R59, RZ, RZ, RZ ;  /* 0x000000ffff3b1224 */ /* 0x000fc400078e00ff */
[----:B------:R-:W-:Y:S01]  /*0c60*/  @P2 IMAD.MOV.U32 R63, RZ, RZ, RZ ;  /* 0x000000ffff3f2224 */ /* 0x000fe200078e00ff */
[----:B0-----:R-:W-:Y:S06]  /*0c70*/  @!P3 BRA `(.L_x_16790) ;  /* 0x00000008009cb947 */ /* 0x001fec0003800000 */
        /* <DEDUP_REMOVED lines=18> */
[----:B------:R-:W-:Y:S01]  /*0da0*/  CS2R R48, SRZ ;  /* 0x0000000000307805 */ /* 0x000fe2000001ff00 */
[----:B------:R-:W-:Y:S06]  /*0db0*/  BRA `(.L_x_16790) ;  /* 0x00000008004c7947 */ /* 0x000fec0003800000 */
.L_x_16788:
        /* <DEDUP_REMOVED lines=77> */
.L_x_16791:
        /* <DEDUP_REMOVED lines=13> */
[----:B------:R-:W1:Y:S08]  /*1360*/  LDC.64 R106, c[0x0][0x3d8] ;  /* 0x0000f600ff6a7b82 */ /* 0x000e700000000a00 */
[----:B------:R-:W4:Y:S08]  /*1370*/  LDC.64 R108, c[0x0][0x3d0] ;  /* 0x0000f400ff6c7b82 */ /* 0x000f300000000a00 */
[----:B------:R-:W4:Y:S08]  /*1380*/  LDC.64 R112, c[0x0][0x3d8] ;  /* 0x0000f600ff707b82 */ /* 0x000f300000000a00 */
[----:B------:R-:W4:Y:S08]  /*1390*/  LDC.64 R118, c[0x0][0x3d8] ;  /* 0x0000f600ff767b82 */ /* 0x000f300000000a00 */
[----:B------:R-:W4:Y:S01]  /*13a0*/  LDC.64 R114, c[0x0][0x3d0] ;  /* 0x0000f400ff727b82 */ /* 0x000f220000000a00 */
[----:B------:R-:W-:Y:S01]  /*13b0*/  HFMA2 R38, -RZ, RZ, 0, 0 ;  /* 0x00000000ff267431 */ /* 0x000fe200000001ff */
[----:B------:R4:W5:Y:S01]  /*13c0*/  @P4 LDG.E.128 R152, desc[UR6][R32.64] ;  /* 0x0000000620984981 */ /* 0x000962000c1e1d00 */
[----:B------:R-:W-:-:S05]  /*13d0*/  @P4 LOP3.LUT R168, R168, 0x100, RZ, 0xfc, !PT ;  /* 0x00000100a8a84812 */ /* 0x000fca00078efcff */
[----:B------:R-:W2:Y:S01]  /*13e0*/  @P4 LDC.64 R36, c[0x0][0x438] ;  /* 0x00010e00ff244b82 */ /* 0x000ea20000000a00 */
[----:B------:R-:W5:Y:S07]  /*13f0*/  @P4 LDG.E.128 R4, desc[UR6][R40.64] ;  /* 0x0000000628044981 */ /* 0x000f6e000c1e1d00 */
[----:B------:R-:W3:Y:S08]  /*1400*/  @P0 LDC.64 R94, c[0x0][0x438] ;  /* 0x00010e00ff5e0b82 */ /* 0x000ef00000000a00 */
[----:B------:R-:W1:Y:S08]  /*1410*/  @P1 LDC.64 R104, c[0x0][0x438] ;  /* 0x00010e00ff681b82 */ /* 0x000e700000000a00 */
[----:B------:R-:W4:Y:S01]  /*1420*/  @P2 LDC.64 R110, c[0x0][0x438] ;  /* 0x00010e00ff6e2b82 */ /* 0x000f220000000a00 */
[C---:B--2---:R-:W-:Y:S01]  /*1430*/  @P4 IMAD.WIDE.U32 R36, R92.reuse, 0x10, R36 ;  /* 0x000000105c244825 */ /* 0x044fe200078e0024 */
[----:B------:R-:W-:-:S06]  /*1440*/  @P4 LOP3.LUT R92, R92, 0x20, RZ, 0xfc, !PT ;  /* 0x000000205c5c4812 */ /* 0x000fcc00078efcff */
[----:B------:R-:W2:Y:S01]  /*1450*/  @P3 LDC.64 R116, c[0x0][0x438] ;  /* 0x00010e00ff743b82 */ /* 0x000ea20000000a00 */
[C---:B------:R-:W-:Y:S01]  /*1460*/  @P0 IMAD.WIDE.U32 R96, R92.reuse, 0x10, R44 ;  /* 0x000000105c600825 */ /* 0x040fe200078e002c */
[----:B------:R2:W5:Y:S03]  /*1470*/  @P4 LD.E.128 R48, desc[UR6][R36.64] ;  /* 0x0000000624304980 */ /* 0x000566000c101d00 */
[C---:B---3--:R-:W-:Y:S01]  /*1480*/  @P0 IMAD.WIDE.U32 R98, R92.reuse, 0x10, R94 ;  /* 0x000000105c620825 */ /* 0x048fe200078e005e */
[----:B------:R-:W5:Y:S03]  /*1490*/  @P0 LDG.E.128 R8, desc[UR6][R96.64] ;  /* 0x0000000660080981 */ /* 0x000f66000c1e1d00 */
[C---:B------:R-:W-:Y:S01]  /*14a0*/  @P0 IMAD.WIDE.U32 R100, R92.reuse, 0x10, R100 ;  /* 0x000000105c640825 */ /* 0x040fe200078e0064 */
[----:B------:R-:W5:Y:S03]  /*14b0*/  @P0 LD.E.128 R52, desc[UR6][R98.64] ;  /* 0x0000000662340980 */ /* 0x000f66000c101d00 */
[----:B------:R-:W-:Y:S01]  /*14c0*/  @P0 VIADD R92, R92, 0x20 ;  /* 0x000000205c5c0836 */ /* 0x000fe20000000000 */
[----:B------:R-:W5:Y:S03]  /*14d0*/  @P0 LDG.E.128 R12, desc[UR6][R100.64] ;  /* 0x00000006640c0981 */ /* 0x000f66000c1e1d00 */
[----:B0-----:R-:W-:-:S04]  /*14e0*/  @P1 IMAD.WIDE.U32 R102, R92, 0x10, R102 ;  /* 0x000000105c661825 */ /* 0x001fc800078e0066 */
        /* <DEDUP_REMOVED lines=8> */
[----:B------:R-:W5:Y:S03]  /*1570*/  @P2 LDG.E.128 R24, desc[UR6][R108.64] ;  /* 0x000000066c182981 */ /* 0x000f66000c1e1d00 */
[C---:B------:R-:W-:Y:S01]  /*1580*/  @P2 IMAD.WIDE.U32 R112, R92.reuse, 0x10, R112 ;  /* 0x000000105c702825 */ /* 0x040fe200078e0070 */
[----:B------:R-:W5:Y:S03]  /*1590*/  @P2 LD.E.128 R60, desc[UR6][R110.64] ;  /* 0x000000066e3c2980 */ /* 0x000f66000c101d00 */
[----:B------:R-:W-:Y:S01]  /*15a0*/  @P2 VIADD R92, R92, 0x20 ;  /* 0x000000205c5c2836 */ /* 0x000fe20000000000 */
[----:B------:R-:W5:Y:S03]  /*15b0*/  @P2 LDG.E.128 R28, desc[UR6][R112.64] ;  /* 0x00000006701c2981 */ /* 0x000f66000c1e1d00 */
[----:B------:R-:W-:-:S04]  /*15c0*/  @P3 IMAD.WIDE.U32 R94, R92, 0x10, R118 ;  /* 0x000000105c5e3825 */ /* 0x000fc800078e0076 */
[C---:B------:R-:W-:Y:S01]  /*15d0*/  @P3 IMAD.WIDE.U32 R44, R92.reuse, 0x10, R114 ;  /* 0x000000105c2c3825 */ /* 0x040fe200078e0072 */
[----:B------:R-:W5:Y:S03]  /*15e0*/  @P3 LDG.E.128 R64, desc[UR6][R94.64] ;  /* 0x000000065e403981 */ /* 0x000f66000c1e1d00 */
[----:B--2---:R-:W-:Y:S01]  /*15f0*/  @P3 IMAD.WIDE.U32 R92, R92, 0x10, R116 ;  /* 0x000000105c5c3825 */ /* 0x004fe200078e0074 */
        /* <DEDUP_REMOVED lines=8> */
[----:B0-----:R-:W-:Y:S02]  /*1680*/  CS2R R44, SRZ ;  /* 0x00000000002c7805 */ /* 0x001fe4000001ff00 */
[----:B------:R-:W-:Y:S01]  /*1690*/  @P4 MOV R47, RZ ;  /* 0x000000ff002f4202 */ /* 0x000fe20000000f00 */
[----:B------:R-:W-:Y:S01]  /*16a0*/  @P0 IMAD.MOV.U32 R43, RZ, RZ, RZ ;  /* 0x000000ffff2b0224 */ /* 0x000fe200078e00ff */
[----:B------:R-:W-:Y:S01]  /*16b0*/  @P2 MOV R35, RZ ;  /* 0x000000ff00232202 */ /* 0x000fe20000000f00 */
[----:B------:R-:W-:Y:S01]  /*16c0*/  @P1 IMAD.MOV.U32 R39, RZ, RZ, RZ ;  /* 0x000000ffff271224 */ /* 0x000fe200078e00ff */
[----:B------:R-:W-:-:S02]  /*16d0*/  @P3 CS2R R78, SRZ ;  /* 0x00000000004e3805 */ /* 0x000fc4000001ff00 */
[----:B-1----:R-:W-:-:S07]  /*16e0*/  @P3 CS2R R76, SRZ ;  /* 0x00000000004c3805 */ /* 0x002fce000001ff00 */
.L_x_16790:
[----:B------:R-:W-:Y:S05]  /*16f0*/  BSYNC.RECONVERGENT B0 ;  /* 0x0000000000007941 */ /* 0x000fea0003800200 */
.L_x_16787:
[----:B------:R-:W0:Y:S02]  /*1700*/  LDCU UR4, c[0x0][0x384] ;  /* 0x00007080ff0477ac */ /* 0x000e240008000800 */
[----:B0-----:R-:W-:-:S13]  /*1710*/  ISETP.GE.AND P0, PT, R133, UR4, PT ;  /* 0x0000000485007c0c */ /* 0x001fda000bf06270 */
[----:B------:R-:W-:Y:S05]  /*1720*/  @P0 EXIT ;  /* 0x000000000000094d */ /* 0x000fea0003800000 */
[----:B------:R-:W-:Y:S01]  /*1730*/  IMAD.HI.U32 R93, R169, -0x2daee0ad, RZ ;  /* 0xd2511f53a95d7827 */ /* 0x000fe200078e00ff */
[----:B------:R-:W-:Y:S01]  /*1740*/  LOP3.LUT R148, R148, 0x3, RZ, 0xc0, !PT ;  /* 0x0000000394947812 */ /* 0x000fe200078ec0ff */
[----:B------:R-:W0:Y:S02]  /*1750*/  LDCU UR10, c[0x0][0x408] ;  /* 0x00008100ff0a77ac */ /* 0x000e240008000800 */
[----:B------:R-:W-:Y:S01]  /*1760*/  IMAD.HI.U32 R92, R135, -0x326172a9, RZ ;  /* 0xcd9e8d57875c7827 */ /* 0x000fe200078e00ff */
[----:B------:R-:W-:Y:S01]  /*1770*/  LOP3.LUT R93, R93, R3, RZ, 0x3c, !PT ;  /* 0x000000035d5d7212 */ /* 0x000fe200078e3cff */
[----:B------:R-:W1:Y:S02]  /*1780*/  LDCU UR13, c[0x0][0x388] ;  /* 0x00007100ff0d77ac */ /* 0x000e640008000800 */
[----:B------:R-:W-:Y:S01]  /*1790*/  IMAD R96, R169, -0x2daee0ad, RZ ;  /* 0xd2511f53a9607824 */ /* 0x000fe200078e02ff */
[----:B------:R-:W-:Y:S01]  /*17a0*/  LOP3.LUT R92, R129, R92, R2, 0x96, !PT ;  /* 0x0000005c815c7212 */ /* 0x000fe200078e9602 */
[----:B------:R-:W-:Y:S01]  /*17b0*/  IMAD R94, R135, -0x326172a9, RZ ;  /* 0xcd9e8d57875e7824 */ /* 0x000fe200078e02ff */
[----:B------:R-:W2:Y:S01]  /*17c0*/  LDCU.U8 UR11, c[0x0][0x410] ;  /* 0x00008200ff0b77ac */ /* 0x000ea20008000000 */
[C---:B------:R-:W-:Y:S01]  /*17d0*/  IMAD.HI.U32 R95, R93.reuse, -0x326172a9, RZ ;  /* 0xcd9e8d575d5f7827 */ /* 0x040fe200078e00ff */
[----:B------:R-:W3:Y:S03]  /*17e0*/  LDCU UR12, c[0x0][0x448] ;  /* 0x00008900ff0c77ac */ /* 0x000ee60008000800 */
[----:B------:R-:W-:Y:S01]  /*17f0*/  IMAD.HI.U32 R97, R92, -0x2daee0ad, RZ ;  /* 0xd2511f535c617827 */ /* 0x000fe200078e00ff */
[----:B------:R-:W-:Y:S01]  /*1800*/  LOP3.LUT R0, R0, R94, R95, 0x96, !PT ;  /* 0x0000005e00007212 */ /* 0x000fe200078e965f */
[----:B------:R-:W4:Y:S02]  /*1810*/  LDCU.64 UR4, c[0x0][0x398] ;  /* 0x00007300ff0477ac */ /* 0x000f240008000a00 */
[----:B------:R-:W-:Y:S01]  /*1820*/  IMAD R94, R92, -0x2daee0ad, RZ ;  /* 0xd2511f535c5e7824 */ /* 0x000fe200078e02ff */
[----:B------:R-:W-:Y:S01]  /*1830*/  LOP3.LUT R80, R80, R96, R97, 0x96, !PT ;  /* 0x0000006050507212 */ /* 0x000fe200078e9661 */
[----:B------:R-:W-:Y:S01]  /*1840*/  IMAD R93, R93, -0x326172a9, RZ ;  /* 0xcd9e8d575d5d7824 */ /* 0x000fe200078e02ff */
[----:B------:R-:W0:Y:S01]  /*1850*/  LDCU.64 UR8, c[0x0][0x3a0] ;  /* 0x00007400ff0877ac */ /* 0x000e220008000a00 */
        /* <DEDUP_REMOVED lines=49> */
.L_x_17427:
        /* <DEDUP_REMOVED lines=41> */
.L_x_16797:
        /* <DEDUP_REMOVED lines=13> */
.L_x_16799:
[----:B------:R-:W-:Y:S05]  /*1ed0*/  BSYNC.RECONVERGENT B2 ;  /* 0x0000000000027941 */ /* 0x000fea0003800200 */
.L_x_16798:
        /* <DEDUP_REMOVED lines=53> */
[----:B------:R-:W-:Y:S01]  /*2230*/  MOV R146, R162 ;  /* 0x000000a200927202 */ /* 0x000fe20000000f00 */
[----:B------:R-:W-:Y:S01]  /*2240*/  IMAD.MOV.U32 R0, RZ, RZ, R160 ;  /* 0x000000ffff007224 */ /* 0x000fe200078e00a0 */
[----:B------:R-:W-:Y:S01]  /*2250*/  LOP3.LUT R137, R128, R80, R161, 0x96, !PT ;  /* 0x0000005080897212 */ /* 0x000fe200078e96a1 */
[----:B------:R-:W-:-:S07]  /*2260*/  IMAD.MOV.U32 R80, RZ, RZ, R151 ;  /* 0x000000ffff507224 */ /* 0x000fce00078e0097 */
.L_x_16796:
[----:B------:R-:W-:Y:S05]  /*2270*/  BSYNC.RECONVERGENT B1 ;  /* 0x0000000000017941 */ /* 0x000fea0003800200 */
.L_x_16795:
[----:B------:R-:W0:Y:S01]  /*2280*/  LDC R151, c[0x0][0x404] ;  /* 0x00010100ff977b82 */ /* 0x000e220000000800 */
[----:B------:R-:W-:Y:S01]  /*2290*/  I2FP.F32.U32 R81, R80 ;  /* 0x0000005000517245 */ /* 0x000fe20000201000 */
[----:B------:R-:W-:Y:S01]  /*22a0*/  IMAD.MOV.U32 R80, RZ, RZ, 0x2f800000 ;  /* 0x2f800000ff507424 */ /* 0x000fe200078e00ff */
[----:B------:R-:W-:Y:S01]  /*22b0*/  ISETP.NE.AND P2, PT, R83, 0x1, PT ;  /* 0x000000015300780c */ /* 0x000fe20003f45270 */
[----:B------:R-:W-:Y:S01]  /*22c0*/  BSSY.RECONVERGENT B1, `(.L_x_16800) ;  /* 0x0000058000017945 */ /* 0x000fe20003800200 */
[----:B------:R-:W-:Y:S01]  /*22d0*/  LOP3.LUT R168, R168, 0xffffffef, RZ, 0xc0, !PT ;  /* 0xffffffefa8a87812 */ /* 0x000fe200078ec0ff */
[----:B------:R-:W-:Y:S01]  /*22e0*/  FFMA.FTZ R82, R81, R80, 1.1641532182693481445e-10 ;  /* 0x2f00000051527423 */ /* 0x000fe20000010050 */
[----:B-----5:R-:W-:Y:S02]  /*22f0*/  HADD2.F32 R81, -RZ, R124.H0_H0 ;  /* 0x2000007cff517230 */ /* 0x020fe40000004100 */
        /* <DEDUP_REMOVED lines=13> */
.L_x_16802:
        /* <DEDUP_REMOVED lines=13> */
.L_x_16804:
[----:B------:R-:W-:Y:S05]  /*24a0*/  BSYNC.RECONVERGENT B2 ;  /* 0x0000000000027941 */ /* 0x000fea0003800200 */
.L_x_16803:
        /* <DEDUP_REMOVED lines=41> */
[----:B------:R-:W-:-:S04]  /*2740*/  LOP3.LUT R83, R83, R160, R165, 0x96, !PT ;  /* 0x000000a053537212 */ /* 0x000fc800078e96a5 */
        /* <DEDUP_REMOVED lines=12> */
[----:B------:R-:W-:Y:S02]  /*2810*/  LOP3.LUT R137, R128, R82, R163, 0x96, !PT ;  /* 0x0000005280897212 */ /* 0x000fe400078e96a3 */
[----:B------:R-:W-:Y:S01]  /*2820*/  MOV R82, R0 ;  /* 0x0000000000527202 */ /* 0x000fe20000000f00 */
[----:B------:R-:W-:-:S07]  /*2830*/  IMAD.MOV.U32 R0, RZ, RZ, R162 ;  /* 0x000000ffff007224 */ /* 0x000fce00078e00a2 */
.L_x_16801:
[----:B------:R-:W-:Y:S05]  /*2840*/  BSYNC.RECONVERGENT B1 ;  /* 0x0000000000017941 */ /* 0x000fea0003800200 */
.L_x_16800:
[----:B------:R-:W-:Y:S01]  /*2850*/  I2FP.F32.U32 R83, R82 ;  /* 0x0000005200537245 */ /* 0x000fe20000201000 */
[----:B------:R-:W-:Y:S01]  /*2860*/  BSSY.RECONVERGENT B1, `(.L_x_16805) ;  /* 0x0000059000017945 */ /* 0x000fe20003800200 */
[----:B------:R-:W-:Y:S01]  /*2870*/  ISETP.NE.AND P2, PT, R148, 0x1, PT ;  /* 0x000000019400780c */ /* 0x000fe20003f45270 */
[----:B------:R-:W-:Y:S01]  /*2880*/  HFMA2 R160, -RZ, RZ, 0, 1.1920928955078125e-07 ;  /* 0x00000002ffa07431 */ /* 0x000fe200000001ff */
[----:B------:R-:W-:Y:S01]  /*2890*/  LOP3.LUT R168, R168, 0xfffffff7, RZ, 0xc0, !PT ;  /* 0xfffffff7a8a87812 */ /* 0x000fe200078ec0ff */
[----:B------:R-:W-:Y:S01]  /*28a0*/  FFMA.FTZ R82, R83, R80, 1.1641532182693481445e-10 ;  /* 0x2f00000053527423 */ /* 0x000fe20000010050 */
[----:B------:R-:W-:-:S04]  /*28b0*/  HADD2.F32 R124, -RZ, R124.H1_H1 ;  /* 0x3000007cff7c7230 */ /* 0x000fc80000004100 */
        /* <DEDUP_REMOVED lines=12> */
.L_x_16807:
        /* <DEDUP_REMOVED lines=13> */
.L_x_16809:
[----:B------:R-:W-:Y:S05]  /*2a50*/  BSYNC.RECONVERGENT B2 ;  /* 0x0000000000027941 */ /* 0x000fea0003800200 */
.L_x_16808:
        /* <DEDUP_REMOVED lines=57> */
.L_x_16806:
[----:B------:R-:W-:Y:S05]  /*2df0*/  BSYNC.RECONVERGENT B1 ;  /* 0x0000000000017941 */ /* 0x000fea0003800200 */
.L_x_16805:
[----:B------:R-:W-:Y:S01]  /*2e00*/  I2FP.F32.U32 R83, R82 ;  /* 0x0000005200537245 */ /* 0x000fe20000201000 */
[----:B------:R-:W-:Y:S01]  /*2e10*/  BSSY.RECONVERGENT B1, `(.L_x_16810) ;  /* 0x0000059000017945 */ /* 0x000fe20003800200 */
[----:B------:R-:W-:Y:S01]  /*2e20*/  ISETP.NE.AND P2, PT, R160, 0x1, PT ;  /* 0x00000001a000780c */ /* 0x000fe20003f45270 */
[----:B------:R-:W-:Y:S01]  /*2e30*/  IMAD.MOV.U32 R161, RZ, RZ, 0x2 ;  /* 0x00000002ffa17424 */ /* 0x000fe200078e00ff */
[----:B------:R-:W-:Y:S01]  /*2e40*/  LOP3.LUT R168, R168, 0xfffffffb, RZ, 0xc0, !PT ;  /* 0xfffffffba8a87812 */ /* 0x000fe200078ec0ff */
[----:B------:R-:W-:Y:S01]  /*2e50*/  FFMA.FTZ R82, R83, R80, 1.1641532182693481445e-10 ;  /* 0x2f00000053527423 */ /* 0x000fe20000010050 */
[----:B------:R-:W-:-:S04]  /*2e60*/  IMAD.MOV.U32 R83, RZ, RZ, R146 ;  /* 0x000000ffff537224 */ /* 0x000fc800078e0092 */
[----:B------:R-:W-:Y:S01]  /*2e70*/  FSETP.LE.FTZ.AND P3, PT, R82, R151, PT ;  /* 0x000000975200720b */ /* 0x000fe20003f73000 */
[----:B------:R-:W-:-:S12]  /*2e80*/  HADD2.F32 R82, -RZ, R125.H0_H0 ;  /* 0x2000007dff527230 */ /* 0x000fd80000004100 */
        /* <DEDUP_REMOVED lines=10> */
.L_x_16812:
        /* <DEDUP_REMOVED lines=13> */
.L_x_16814:
[----:B------:R-:W-:Y:S05]  /*3000*/  BSYNC.RECONVERGENT B2 ;  /* 0x0000000000027941 */ /* 0x000fea0003800200 */
.L_x_16813:
        /* <DEDUP_REMOVED lines=47> */
[----:B------:R-:W-:Y:S02]  /*3300*/  VIADD R83, R2, 0xf1bbcdc8 ;  /* 0xf1bbcdc802537836 */ /* 0x000fe40000000000 */
[----:B------:R-:W-:-:S03]  /*3310*/  IMAD.MOV.U32 R161, RZ, RZ, RZ ;  /* 0x000000ffffa17224 */ /* 0x000fc600078e00ff */
        /* <DEDUP_REMOVED lines=8> */
.L_x_16811:
[----:B------:R-:W-:Y:S05]  /*33a0*/  BSYNC.RECONVERGENT B1 ;  /* 0x0000000000017941 */ /* 0x000fea0003800200 */
.L_x_16810:
[----:B------:R-:W-:Y:S01]  /*33b0*/  I2FP.F32.U32 R83, R83 ;  /* 0x0000005300537245 */ /* 0x000fe20000201000 */
[----:B------:R-:W-:Y:S01]  /*33c0*/  BSSY.RECONVERGENT B1, `(.L_x_16815) ;  /* 0x0000059000017945 */ /* 0x000fe20003800200 */
[----:B------:R-:W-:Y:S01]  /*33d0*/  ISETP.NE.AND P2, PT, R161, 0x1, PT ;  /* 0x00000001a100780c */ /* 0x000fe20003f45270 */
[----:B------:R-:W-:Y:S01]  /*33e0*/  HADD2.F32 R125, -RZ, R125.H1_H1 ;  /* 0x3000007dff7d7230 */ /* 0x000fe20000004100 */
        /* <DEDUP_REMOVED lines=15> */
.L_x_16817:
        /* <DEDUP_REMOVED lines=13> */
.L_x_16819:
[----:B------:R-:W-:Y:S05]  /*35b0*/  BSYNC.RECONVERGENT B2 ;  /* 0x0000000000027941 */ /* 0x000fea0003800200 */
.L_x_16818:
        /* <DEDUP_REMOVED lines=57> */
.L_x_16816:
[----:B------:R-:W-:Y:S05]  /*3950*/  BSYNC.RECONVERGENT B1 ;  /* 0x0000000000017941 */ /* 0x000fea0003800200 */
.L_x_16815:
[----:B------:R-:W-:Y:S01]  /*3960*/  ISETP.NE.AND P3, PT, R162, 0x1, PT ;  /* 0x00000001a200780c */ /* 0x000fe20003f65270 */
[----:B------:R-:W-:Y:S01]  /*3970*/  BSSY.RECONVERGENT B1, `(.L_x_16820) ;  /* 0x0000057000017945 */ /* 0x000fe20003800200 */
[----:B------:R-:W-:Y:S01]  /*3980*/  I2FP.F32.U32 R83, R83 ;  /* 0x0000005300537245 */ /* 0x000fe20000201000 */
[----:B------:R-:W-:Y:S02]  /*3990*/  HFMA2 R163, -RZ, RZ, 0, 1.1920928955078125e-07 ;  /* 0x00000002ffa37431 */ /* 0x000fe400000001ff */
[----:B------:R-:W-:Y:S02]  /*39a0*/  IMAD.MOV.U32 R160, RZ, RZ, R146 ;  /* 0x000000ffffa07224 */ /* 0x000fe400078e0092 */
[----:B------:R-:W-:Y:S01]  /*39b0*/  FFMA.FTZ R148, R83, R80, 1.1641532182693481445e-10 ;  /* 0x2f00000053947423 */ /* 0x000fe20000010050 */
[----:B------:R-:W-:-:S04]  /*39c0*/  HADD2.F32 R83, -RZ, R126.H0_H0 ;  /* 0x2000007eff537230 */ /* 0x000fc80000004100 */
        /* <DEDUP_REMOVED lines=10> */
.L_x_16822:
        /* <DEDUP_REMOVED lines=13> */
.L_x_16824:
[----:B------:R-:W-:Y:S05]  /*3b40*/  BSYNC.RECONVERGENT B2 ;  /* 0x0000000000027941 */ /* 0x000fea0003800200 */
.L_x_16823:
        /* <DEDUP_REMOVED lines=57> */
.L_x_16821:
[----:B------:R-:W-:Y:S05]  /*3ee0*/  BSYNC.RECONVERGENT B1 ;  /* 0x0000000000017941 */ /* 0x000fea0003800200 */
.L_x_16820:
[----:B------:R-:W-:Y:S01]  /*3ef0*/  ISETP.NE.AND P4, PT, R163, 0x1, PT ;  /* 0x00000001a300780c */ /* 0x000fe20003f85270 */
[----:B------:R-:W-:Y:S01]  /*3f00*/  BSSY.RECONVERGENT B1, `(.L_x_16825) ;  /* 0x0000057000017945 */ /* 0x000fe20003800200 */
[----:B------:R-:W-:Y:S01]  /*3f10*/  I2FP.F32.U32 R161, R160 ;  /* 0x000000a000a17245 */ /* 0x000fe20000201000 */
[----:B------:R-:W-:Y:S02]  /*3f20*/  HADD2.F32 R126, -RZ, R126.H1_H1 ;  /* 0x3000007eff7e7230 */ /* 0x000fe40000004100 */
        /* <DEDUP_REMOVED lines=13> */
.L_x_16827:
        /* <DEDUP_REMOVED lines=13> */
.L_x_16829:
[----:B------:R-:W-:Y:S05]  /*40d0*/  BSYNC.RECONVERGENT B2 ;  /* 0x0000000000027941 */ /* 0x000fea0003800200 */
.L_x_16828:
        /* <DEDUP_REMOVED lines=57> */
.L_x_16826:
[----:B------:R-:W-:Y:S05]  /*4470*/  BSYNC.RECONVERGENT B1 ;  /* 0x0000000000017941 */ /* 0x000fea0003800200 */
.L_x_16825:
[----:B------:R-:W-:Y:S01]  /*4480*/  ISETP.NE.AND P5, PT, R162, 0x1, PT ;  /* 0x00000001a200780c */ /* 0x000fe20003fa5270 */
[----:B------:R-:W-:Y:S01]  /*4490*/  BSSY.RECONVERGENT B1, `(.L_x_16830) ;  /* 0x0000057000017945 */ /* 0x000fe20003800200 */
[----:B------:R-:W-:Y:S01]  /*44a0*/  I2FP.F32.U32 R161, R160 ;  /* 0x000000a000a17245 */ /* 0x000fe20000201000 */
[----:B------:R-:W-:Y:S02]  /*44b0*/  HADD2.F32 R170, -RZ, R127.H0_H0 ;  /* 0x2000007fffaa7230 */ /* 0x000fe40000004100 */
        /* <DEDUP_REMOVED lines=13> */
.L_x_16832:
        /* <DEDUP_REMOVED lines=13> */
.L_x_16834:
[----:B------:R-:W-:Y:S05]  /*4660*/  BSYNC.RECONVERGENT B2 ;  /* 0x0000000000027941 */ /* 0x000fea0003800200 */
.L_x_16833:
        /* <DEDUP_REMOVED lines=56> */
[----:B------:R-:W-:-:S07]  /*49f0*/  IMAD.MOV.U32 R0, RZ, RZ, R164 ;  /* 0x000000ffff007224 */ /* 0x000fce00078e00a4 */
.L_x_16831:
[----:B------:R-:W-:Y:S05]  /*4a00*/  BSYNC.RECONVERGENT B1 ;  /* 0x0000000000017941 */ /* 0x000fea0003800200 */
.L_x_16830:
[----:B------:R-:W-:Y:S01]  /*4a10*/  I2FP.F32.U32 R161, R161 ;  /* 0x000000a100a17245 */ /* 0x000fe20000201000 */
[----:B------:R-:W-:Y:S01]  /*4a20*/  FMUL.FTZ R81, R81, UR10 ;  /* 0x0000000a51517c20 */ /* 0x000fe20008410000 */
[----:B------:R-:W-:Y:S01]  /*4a30*/  P2R R164, PR, RZ, 0x2 ;  /* 0x00000002ffa47803 */ /* 0x000fe20000000000 */
[----:B------:R-:W-:Y:S01]  /*4a40*/  FMUL.FTZ R124, R124, UR10 ;  /* 0x0000000a7c7c7c20 */ /* 0x000fe20008410000 */
[----:B------:R-:W-:Y:S01]  /*4a50*/  LOP3.LUT P1, RZ, R168, 0x10, RZ, 0xc0, !PT ;  /* 0x00000010a8ff7812 */ /* 0x000fe2000782c0ff */
[----:B------:R-:W-:Y:S01]  /*4a60*/  FFMA.FTZ R162, R161, R80, 1.1641532182693481445e-10 ;  /* 0x2f000000a1a27423 */ /* 0x000fe20000010050 */
[----:B------:R-:W-:Y:S01]  /*4a70*/  FMUL.FTZ R80, R126, UR10 ;  /* 0x0000000a7e507c20 */ /* 0x000fe20008410000 */
[----:B------:R-:W-:Y:S01]  /*4a80*/  P2R R165, PR, RZ, 0x1 ;  /* 0x00000001ffa57803 */ /* 0x000fe20000000000 */
[----:B------:R-:W-:Y:S01]  /*4a90*/  FMUL.FTZ R83, R83, UR10 ;  /* 0x0000000a53537c20 */ /* 0x000fe20008410000 */
[----:B------:R-:W-:Y:S01]  /*4aa0*/  LOP3.LUT P0, RZ, R168, 0x8, RZ, 0xc0, !PT ;  /* 0x00000008a8ff7812 */ /* 0x000fe2000780c0ff */
[----:B------:R-:W-:Y:S01]  /*4ab0*/  FMUL.FTZ R160, R125, UR10 ;  /* 0x0000000a7da07c20 */ /* 0x000fe20008410000 */
[----:B------:R-:W-:Y:S01]  /*4ac0*/  HADD2.F32 R163, -RZ, R127.H1_H1 ;  /* 0x3000007fffa37230 */ /* 0x000fe20000004100 */
[----:B------:R-:W-:Y:S01]  /*4ad0*/  FSEL R125, R80, RZ, P3 ;  /* 0x000000ff507d7208 */ /* 0x000fe20001800000 */
[----:B------:R-:W-:Y:S01]  /*4ae0*/  FMUL.FTZ R127, R170, UR10 ;  /* 0x0000000aaa7f7c20 */ /* 0x000fe20008410000 */
[----:B------:R-:W-:Y:S01]  /*4af0*/  LOP3.LUT P5, RZ, R168, 0x2, RZ, 0xc0, !PT ;  /* 0x00000002a8ff7812 */ /* 0x000fe200078ac0ff */
[----:B------:R-:W-:Y:S01]  /*4b00*/  FMUL.FTZ R82, R82, UR10 ;  /* 0x0000000a52527c20 */ /* 0x000fe20008410000 */
[----:B------:R-:W-:Y:S01]  /*4b10*/  FSEL R80, R81, RZ, P1 ;  /* 0x000000ff51507208 */ /* 0x000fe20000800000 */
[----:B------:R-:W-:Y:S01]  /*4b20*/  FMUL.FTZ R163, R163, UR10 ;  /* 0x0000000aa3a37c20 */ /* 0x000fe20008410000 */
[----:B------:R-:W-:-:S02]  /*4b30*/  ISETP.NE.AND P1, PT, R164, RZ, PT ;  /* 0x000000ffa400720c */ /* 0x000fc40003f25270 */
[----:B------:R-:W-:Y:S02]  /*4b40*/  FSEL R81, R124, RZ, P0 ;  /* 0x000000ff7c517208 */ /* 0x000fe40000000000 */
[----:B------:R-:W-:Y:S02]  /*4b50*/  FSEL R124, R83, RZ, P2 ;  /* 0x000000ff537c7208 */ /* 0x000fe40001000000 */
[----:B------:R-:W-:Y:S02]  /*4b60*/  FSEL R83, R160, RZ, P5 ;  /* 0x000000ffa0537208 */ /* 0x000fe40002800000 */
[----:B------:R-:W-:Y:S02]  /*4b70*/  LOP3.LUT P6, RZ, R168, 0x4, RZ, 0xc0, !PT ;  /* 0x00000004a8ff7812 */ /* 0x000fe400078cc0ff */
[----:B------:R-:W-:Y:S02]  /*4b80*/  FSETP.GTU.FTZ.AND P5, PT, R162, R151, PT ;  /* 0x00000097a200720b */ /* 0x000fe40003fbc000 */
        /* <DEDUP_REMOVED lines=8> */
[----:B------:R-:W-:Y:S01]  /*4c10*/  @P1 FADD.FTZ R124, R84, R124 ;  /* 0x0000007c547c1221 */ /* 0x000fe20000010000 */
[----:B------:R-:W-:Y:S01]  /*4c20*/  @P1 FADD.FTZ R125, R85, R125 ;  /* 0x0000007d557d1221 */ /* 0x000fe20000010000 */
[----:B------:R-:W-:Y:S01]  /*4c30*/  @P1 FADD.FTZ R126, R86, R126 ;  /* 0x0000007e567e1221 */ /* 0x000fe20000010000 */
[----:B------:R-:W-:Y:S01]  /*4c40*/  @P1 FADD.FTZ R127, R87, R127 ;  /* 0x0000007f577f1221 */ /* 0x000fe20000010000 */
[----:B------:R-:W-:Y:S01]  /*4c50*/  PLOP3.LUT P5, PT, P5, PT, PT, 0x8, 0x80 ;  /* 0x000000000080781c */ /* 0x000fe20002fae170 */
[----:B------:R-:W-:-:S12]  /*4c60*/  BRA `(.L_x_16835) ;  /* 0x0000005c00607947 */ /* 0x000fd80003800000 */
.L_x_16794:
        /* <DEDUP_REMOVED lines=16> */
.L_x_16838:
        /* <DEDUP_REMOVED lines=13> */
.L_x_16840:
[----:B------:R-:W-:Y:S05]  /*4e40*/  BSYNC.RECONVERGENT B2 ;  /* 0x0000000000027941 */ /* 0x000fea0003800200 */
.L_x_16839:
        /* <DEDUP_REMOVED lines=57> */
.L_x_16837:
[----:B------:R-:W-:Y:S05]  /*51e0*/  BSYNC.RECONVERGENT B1 ;  /* 0x0000000000017941 */ /* 0x000fea0003800200 */
.L_x_16836:
        /* <DEDUP_REMOVED lines=23> */
.L_x_16843:
        /* <DEDUP_REMOVED lines=13> */
.L_x_16845:
[----:B------:R-:W-:Y:S05]  /*5430*/  BSYNC.RECONVERGENT B2 ;  /* 0x0000000000027941 */ /* 0x000fea0003800200 */
.L_x_16844:
        /* <DEDUP_REMOVED lines=44> */
[----:B------:R-:W-:-:S04]  /*5700*/  IMAD.WIDE.U32 R82, R83, -0x326172a9, RZ ;  /* 0xcd9e8d5753527825 */ /* 0x000fc800078e00ff */
[----:B------:R-:W-:Y:S01]  /*5710*/  VIADD R139, R3, 0xdb3d7428 ;  /* 0xdb3d7428038b7836 */ /* 0x000fe20000000000 */
[----:B------:R-:W-:Y:S01]  /*5720*/  LOP3.LUT R140, R137, R140, R83, 0x96, !PT ;  /* 0x0000008c898c7212 */ /* 0x000fe200078e9653 */
[----:B------:R-:W-:-:S03]  /*5730*/  IMAD.MOV.U32 R83, RZ, RZ, RZ ;  /* 0x000000ffff537224 */ /* 0x000fc600078e00ff */
        /* <DEDUP_REMOVED lines=8> */
[----:B------:R-:W-:-:S07]  /*57c0*/  LOP3.LUT R138, R81, R82, R143, 0x96, !PT ;  /* 0x00000052518a7212 */ /* 0x000fce00078e968f */
.L_x_16842:
[----:B------:R-:W-:Y:S05]  /*57d0*/  BSYNC.RECONVERGENT B1 ;  /* 0x0000000000017941 */ /* 0x000fea0003800200 */
.L_x_16841:
[----:B------:R-:W-:Y:S01]  /*57e0*/  I2FP.F32.U32 R81, R80 ;  /* 0x0000005000517245 */ /* 0x000fe20000201000 */
[----:B------:R-:W-:Y:S01]  /*57f0*/  HADD2.F32 R80, -RZ, R156.H0_H0 ;  /* 0x2000009cff507230 */ /* 0x000fe20000004100 */
        /* <DEDUP_REMOVED lines=21> */
.L_x_16848:
        /* <DEDUP_REMOVED lines=13> */
.L_x_16850:
[----:B------:R-:W-:Y:S05]  /*5a20*/  BSYNC.RECONVERGENT B2 ;  /* 0x0000000000027941 */ /* 0x000fea0003800200 */
.L_x_16849:
        /* <DEDUP_REMOVED lines=57> */
.L_x_16847:
[----:B------:R-:W-:Y:S05]  /*5dc0*/  BSYNC.RECONVERGENT B1 ;  /* 0x0000000000017941 */ /* 0x000fea0003800200 */
.L_x_16846:
[----:B------:R-:W-:Y:S01]  /*5dd0*/  I2FP.F32.U32 R81, R81 ;  /* 0x0000005100517245 */ /* 0x000fe20000201000 */
[----:B------:R-:W-:Y:S01]  /*5de0*/  HADD2.F32 R124, -RZ, R124.H1_H1 ;  /* 0x3000007cff7c7230 */ /* 0x000fe20000004100 */
        /* <DEDUP_REMOVED lines=18> */
.L_x_16853:
        /* <DEDUP_REMOVED lines=13> */
.L_x_16855:
[----:B------:R-:W-:Y:S05]  /*5fe0*/  BSYNC.RECONVERGENT B2 ;  /* 0x0000000000027941 */ /* 0x000fea0003800200 */
.L_x_16854:
        /* <DEDUP_REMOVED lines=57> */
.L_x_16852:
[----:B------:R-:W-:Y:S05]  /*6380*/  BSYNC.RECONVERGENT B1 ;  /* 0x0000000000017941 */ /* 0x000fea0003800200 */
.L_x_16851:
[----:B------:R-:W-:Y:S01]  /*6390*/  I2FP.F32.U32 R81, R81 ;  /* 0x0000005100517245 */ /* 0x000fe20000201000 */
[----:B------:R-:W-:Y:S01]  /*63a0*/  HADD2.F32 R82, -RZ, R156.H1_H1 ;  /* 0x3000009cff527230 */ /* 0x000fe20000004100 */
        /* <DEDUP_REMOVED lines=21> */
.L_x_16858:
        /* <DEDUP_REMOVED lines=13> */
.L_x_16860:
[----:B------:R-:W-:Y:S05]  /*65d0*/  BSYNC.RECONVERGENT B2 ;  /* 0x0000000000027941 */ /* 0x000fea0003800200 */
.L_x_16859:
        /* <DEDUP_REMOVED lines=49> */
[----:B------:R-:W-:Y:S02]  /*68f0*/  IMAD.MOV.U32 R139, RZ, RZ, RZ ;  /* 0x000000ffff8b7224 */ /* 0x000fe400078e00ff */
[----:B------:R-:W-:-:S04]  /*6900*/  IMAD.WIDE.U32 R142, R141, -0x326172a9, RZ ;  /* 0xcd9e8d578d8e7825 */ /* 0x000fc800078e00ff */
[----:B------:R-:W-:Y:S01]  /*6910*/  IMAD.WIDE.U32 R140, R137, -0x2daee0ad, RZ ;  /* 0xd2511f53898c7825 */ /* 0x000fe200078e00ff */
[----:B------:R-:W-:-:S03]  /*6920*/  LOP3.LUT R138, R83, R138, R143, 0x96, !PT ;  /* 0x0000008a538a7212 */ /* 0x000fc600078e968f */
[----:B------:R-:W-:Y:S01]  /*6930*/  IMAD.MOV.U32 R146, RZ, RZ, R142 ;  /* 0x000000ffff927224 */ /* 0x000fe200078e008e */
[----:B------:R-:W-:Y:S02]  /*6940*/  LOP3.LUT R137, R128, R82, R141, 0x96, !PT ;  /* 0x0000005280897212 */ /* 0x000fe400078e968d */
[----:B------:R-:W-:Y:S01]  /*6950*/  MOV R82, R0 ;  /* 0x0000000000527202 */ /* 0x000fe20000000f00 */
[----:B------:R-:W-:-:S07]  /*6960*/  IMAD.MOV.U32 R0, RZ, RZ, R140 ;  /* 0x000000ffff007224 */ /* 0x000fce00078e008c */
.L_x_16857:
[----:B------:R-:W-:Y:S05]  /*6970*/  BSYNC.RECONVERGENT B1 ;  /* 0x0000000000017941 */ /* 0x000fea0003800200 */
.L_x_16856:
[----:B------:R-:W-:Y:S01]  /*6980*/  I2FP.F32.U32 R83, R82 ;  /* 0x0000005200537245 */ /* 0x000fe20000201000 */
[----:B------:R-:W-:Y:S01]  /*6990*/  HADD2.F32 R124, -RZ, R125.H0_H0 ;  /* 0x2000007dff7c7230 */ /* 0x000fe20000004100 */
        /* <DEDUP_REMOVED lines=18> */
.L_x_16863:
        /* <DEDUP_REMOVED lines=13> */
.L_x_16865:
[----:B------:R-:W-:Y:S05]  /*6b90*/  BSYNC.RECONVERGENT B2 ;  /* 0x0000000000027941 */ /* 0x000fea0003800200 */
.L_x_16864:
        /* <DEDUP_REMOVED lines=57> */
.L_x_16862:
[----:B------:R-:W-:Y:S05]  /*6f30*/  BSYNC.RECONVERGENT B1 ;  /* 0x0000000000017941 */ /* 0x000fea0003800200 */
.L_x_16861:
[----:B------:R-:W-:Y:S01]  /*6f40*/  I2FP.F32.U32 R83, R82 ;  /* 0x0000005200537245 */ /* 0x000fe20000201000 */
[----:B------:R-:W-:Y:S01]  /*6f50*/  HADD2.F32 R82, -RZ, R157.H0_H0 ;  /* 0x2000009dff527230 */ /* 0x000fe20000004100 */
[----:B------:R-:W-:Y:S03]  /*6f60*/  BSSY.RECONVERGENT B1, `(.L_x_16866) ;  /* 0x000005c000017945 */ /* 0x000fe60003800200 */
[----:B------:R-:W-:Y:S01]  /*6f70*/  FFMA.FTZ R83, R83, R160, 1.1641532182693481445e-10 ;  /* 0x2f00000053537423 */ /* 0x000fe200000100a0 */
[----:B------:R-:W-:-:S04]  /*6f80*/  FMUL.FTZ R82, R82, R151 ;  /* 0x0000009752527220 */ /* 0x000fc80000410000 */
[----:B------:R-:W-:Y:S02]  /*6f90*/  FSETP.GTU.FTZ.AND P2, PT, R83, R150, PT ;  /* 0x000000965300720b */ /* 0x000fe40003f5c000 */
[----:B------:R-:W-:Y:S01]  /*6fa0*/  FSEL R83, R124, RZ, P4 ;  /* 0x000000ff7c537208 */ /* 0x000fe20002000000 */
[----:B------:R-:W-:Y:S01]  /*6fb0*/  IMAD.MOV.U32 R124, RZ, RZ, 0x2 ;  /* 0x00000002ff7c7424 */ /* 0x000fe200078e00ff */
        /* <DEDUP_REMOVED lines=15> */
.L_x_16868:
        /* <DEDUP_REMOVED lines=13> */
.L_x_16870:
[----:B------:R-:W-:Y:S05]  /*7180*/  BSYNC.RECONVERGENT B2 ;  /* 0x0000000000027941 */ /* 0x000fea0003800200 */
.L_x_16869:
        /* <DEDUP_REMOVED lines=57> */
.L_x_16867:
[----:B------:R-:W-:Y:S05]  /*7520*/  BSYNC.RECONVERGENT B1 ;  /* 0x0000000000017941 */ /* 0x000fea0003800200 */
.L_x_16866:
        /* <DEDUP_REMOVED lines=20> */
.L_x_16873:
        /* <DEDUP_REMOVED lines=13> */
.L_x_16875:
[----:B------:R-:W-:Y:S05]  /*7740*/  BSYNC.RECONVERGENT B2 ;  /* 0x0000000000027941 */ /* 0x000fea0003800200 */
.L_x_16874:
        /* <DEDUP_REMOVED lines=57> */
.L_x_16872:
[----:B------:R-:W-:Y:S05]  /*7ae0*/  BSYNC.RECONVERGENT B1 ;  /* 0x0000000000017941 */ /* 0x000fea0003800200 */
.L_x_16871:
[----:B------:R-:W-:Y:S01]  /*7af0*/  I2FP.F32.U32 R83, R83 ;  /* 0x0000005300537245 */ /* 0x000fe20000201000 */
[----:B------:R-:W-:Y:S01]  /*7b00*/  HADD2.F32 R124, -RZ, R157.H1_H1 ;  /* 0x3000009dff7c7230 */ /* 0x000fe20000004100 */
        /* <DEDUP_REMOVED lines=21> */
.L_x_16878:
        /* <DEDUP_REMOVED lines=13> */
.L_x_16880:
[----:B------:R-:W-:Y:S05]  /*7d30*/  BSYNC.RECONVERGENT B2 ;  /* 0x0000000000027941 */ /* 0x000fea0003800200 */
.L_x_16879:
        /* <DEDUP_REMOVED lines=57> */
.L_x_16877:
[----:B------:R-:W-:Y:S05]  /*80d0*/  BSYNC.RECONVERGENT B1 ;  /* 0x0000000000017941 */ /* 0x000fea0003800200 */
.L_x_16876:
[----:B------:R-:W-:Y:S01]  /*80e0*/  ISETP.NE.AND P3, PT, R139, 0x1, PT ;  /* 0x000000018b00780c */ /* 0x000fe20003f65270 */
[----:B------:R-:W-:Y:S01]  /*80f0*/  HADD2.F32 R148, -RZ, R126.H0_H0 ;  /* 0x2000007eff947230 */ /* 0x000fe20000004100 */
[----:B------:R-:W-:Y:S01]  /*8100*/  I2FP.F32.U32 R125, R124 ;  /* 0x0000007c007d7245 */ /* 0x000fe20000201000 */
[----:B------:R-:W-:Y:S01]  /*8110*/  BSSY.RECONVERGENT B1, `(.L_x_16881) ;  /* 0x0000056000017945 */ /* 0x000fe20003800200 */
[----:B------:R-:W-:Y:S02]  /*8120*/  IMAD.MOV.U32 R140, RZ, RZ, 0x2 ;  /* 0x00000002ff8c7424 */ /* 0x000fe400078e00ff */
        /* <DEDUP_REMOVED lines=13> */
.L_x_16883:
        /* <DEDUP_REMOVED lines=13> */
.L_x_16885:
[----:B------:R-:W-:Y:S05]  /*82d0*/  BSYNC.RECONVERGENT B2 ;  /* 0x0000000000027941 */ /* 0x000fea0003800200 */
.L_x_16884:
        /* <DEDUP_REMOVED lines=57> */
.L_x_16882:
[----:B------:R-:W-:Y:S05]  /*8670*/  BSYNC.RECONVERGENT B1 ;  /* 0x0000000000017941 */ /* 0x000fea0003800200 */
.L_x_16881:
[----:B------:R-:W-:Y:S01]  /*8680*/  I2FP.F32.U32 R125, R124 ;  /* 0x0000007c007d7245 */ /* 0x000fe20000201000 */
[----:B------:R-:W-:Y:S01]  /*8690*/  HADD2.F32 R124, -RZ, R158.H0_H0 ;  /* 0x2000009eff7c7230 */ /* 0x000fe20000004100 */
        /* <DEDUP_REMOVED lines=21> */
.L_x_16888:
        /* <DEDUP_REMOVED lines=13> */
.L_x_16890:
[----:B------:R-:W-:Y:S05]  /*88c0*/  BSYNC.RECONVERGENT B2 ;  /* 0x0000000000027941 */ /* 0x000fea0003800200 */
.L_x_16889:
        /* <DEDUP_REMOVED lines=41> */
[----:B------:R-:W-:Y:S02]  /*8b60*/  VIADD R137, R3, 0x1fd5c5a3 ;  /* 0x1fd5c5a303897836 */ /* 0x000fe40000000000 */
[----:B------:R-:W-:-:S03]  /*8b70*/  IMAD.WIDE.U32 R162, R162, -0x2daee0ad, RZ ;  /* 0xd2511f53a2a27825 */ /* 0x000fc600078e00ff */
[----:B------:R-:W-:Y:S01]  /*8b80*/  LOP3.LUT R138, R137, R138, R165, 0x96, !PT ;  /* 0x0000008a898a7212 */ /* 0x000fe200078e96a5 */
[----:B------:R-:W-:-:S04]  /*8b90*/  VIADD R137, R3, 0xdb3d7428 ;  /* 0xdb3d742803897836 */ /* 0x000fc80000000000 */
[----:B------:R-:W-:Y:S01]  /*8ba0*/  IMAD.WIDE.U32 R138, R138, -0x326172a9, RZ ;  /* 0xcd9e8d578a8a7825 */ /* 0x000fe200078e00ff */
[----:B------:R-:W-:-:S04]  /*8bb0*/  LOP3.LUT R137, R137, R164, R163, 0x96, !PT ;  /* 0x000000a489897212 */ /* 0x000fc800078e96a3 */
[----:B------:R-:W-:Y:S01]  /*8bc0*/  LOP3.LUT R125, R125, R166, R139, 0x96, !PT ;  /* 0x000000a67d7d7212 */ /* 0x000fe200078e968b */
[----:B------:R-:W-:-:S04]  /*8bd0*/  IMAD.WIDE.U32 R166, R137, -0x326172a9, RZ ;  /* 0xcd9e8d5789a67825 */ /* 0x000fc800078e00ff */
[----:B------:R-:W-:Y:S02]  /*8be0*/  VIADD R137, R2, 0x8ff34781 ;  /* 0x8ff3478102897836 */ /* 0x000fe40000000000 */
[----:B------:R-:W-:Y:S01]  /*8bf0*/  IMAD.WIDE.U32 R164, R125, -0x2daee0ad, RZ ;  /* 0xd2511f537da47825 */ /* 0x000fe200078e00ff */
[----:B------:R-:W-:Y:S02]  /*8c00*/  MOV R125, R0 ;  /* 0x00000000007d7202 */ /* 0x000fe40000000f00 */
[----:B------:R-:W-:Y:S01]  /*8c10*/  LOP3.LUT R138, R137, R138, R167, 0x96, !PT ;  /* 0x0000008a898a7212 */ /* 0x000fe200078e96a7 */
[----:B------:R-:W-:Y:S01]  /*8c20*/  IMAD.MOV.U32 R146, RZ, RZ, R166 ;  /* 0x000000ffff927224 */ /* 0x000fe200078e00a6 */
[----:B------:R-:W-:Y:S01]  /*8c30*/  LOP3.LUT R137, R128, R162, R165, 0x96, !PT ;  /* 0x000000a280897212 */ /* 0x000fe200078e96a5 */
[----:B------:R-:W-:Y:S02]  /*8c40*/  IMAD.MOV.U32 R0, RZ, RZ, R164 ;  /* 0x000000ffff007224 */ /* 0x000fe400078e00a4 */
[----:B------:R-:W-:-:S07]  /*8c50*/  IMAD.MOV.U32 R139, RZ, RZ, RZ ;  /* 0x000000ffff8b7224 */ /* 0x000fce00078e00ff */
.L_x_16887:
[----:B------:R-:W-:Y:S05]  /*8c60*/  BSYNC.RECONVERGENT B1 ;  /* 0x0000000000017941 */ /* 0x000fea0003800200 */
.L_x_16886:
[----:B------:R-:W-:Y:S01]  /*8c70*/  ISETP.NE.AND P4, PT, R139, 0x1, PT ;  /* 0x000000018b00780c */ /* 0x000fe20003f85270 */
[----:B------:R-:W-:Y:S01]  /*8c80*/  HADD2.F32 R148, -RZ, R126.H1_H1 ;  /* 0x3000007eff947230 */ /* 0x000fe20000004100 */
        /* <DEDUP_REMOVED lines=16> */
.L_x_16893:
        /* <DEDUP_REMOVED lines=13> */
.L_x_16895:
[----:B------:R-:W-:Y:S05]  /*8e60*/  BSYNC.RECONVERGENT B2 ;  /* 0x0000000000027941 */ /* 0x000fea0003800200 */
.L_x_16894:
        /* <DEDUP_REMOVED lines=20> */
[----:B------:R-:W-:Y:S02]  /*8fb0*/  IADD3 R125, PT, PT, R3, 0x32370b8f, RZ ;  /* 0x32370b8f037d7810 */ /* 0x000fe40007ffe0ff */
        /* <DEDUP_REMOVED lines=36> */
.L_x_16892:
[----:B------:R-:W-:Y:S05]  /*9200*/  BSYNC.RECONVERGENT B1 ;  /* 0x0000000000017941 */ /* 0x000fea0003800200 */
.L_x_16891:
[----:B------:R-:W-:Y:S01]  /*9210*/  I2FP.F32.U32 R125, R126 ;  /* 0x0000007e007d7245 */ /* 0x000fe20000201000 */
[----:B------:R-:W-:Y:S01]  /*9220*/  HADD2.F32 R126, -RZ, R158.H1_H1 ;  /* 0x3000009eff7e7230 */ /* 0x000fe20000004100 */
        /* <DEDUP_REMOVED lines=21> */
.L_x_16898:
        /* <DEDUP_REMOVED lines=13> */
.L_x_16900:
[----:B------:R-:W-:Y:S05]  /*9450*/  BSYNC.RECONVERGENT B2 ;  /* 0x0000000000027941 */ /* 0x000fea0003800200 */
.L_x_16899:
        /* <DEDUP_REMOVED lines=57> */
.L_x_16897:
[----:B------:R-:W-:Y:S05]  /*97f0*/  BSYNC.RECONVERGENT B1 ;  /* 0x0000000000017941 */ /* 0x000fea0003800200 */
.L_x_16896:
[----:B------:R-:W-:Y:S01]  /*9800*/  ISETP.NE.AND P5, PT, R162, 0x1, PT ;  /* 0x00000001a200780c */ /* 0x000fe20003fa5270 */
[----:B------:R-:W-:Y:S01]  /*9810*/  HADD2.F32 R148, -RZ, R127.H0_H0 ;  /* 0x2000007fff947230 */ /* 0x000fe20000004100 */
        /* <DEDUP_REMOVED lines=16> */
.L_x_16903:
        /* <DEDUP_REMOVED lines=13> */
.L_x_16905:
[----:B------:R-:W-:Y:S05]  /*99f0*/  BSYNC.RECONVERGENT B2 ;  /* 0x0000000000027941 */ /* 0x000fea0003800200 */
.L_x_16904:
        /* <DEDUP_REMOVED lines=49> */
[----:B------:R-:W-:Y:S01]  /*9d10*/  LOP3.LUT R137, R137, R166, R139, 0x96, !PT ;  /* 0x000000a689897212 */ /* 0x000fe200078e968b */
[----:B------:R-:W-:Y:S02]  /*9d20*/  VIADD R139, R2, 0x8ff34781 ;  /* 0x8ff34781028b7836 */ /* 0x000fe40000000000 */
[----:B------:R-:W-:-:S04]  /*9d30*/  IMAD.WIDE.U32 R166, R165, -0x326172a9, RZ ;  /* 0xcd9e8d57a5a67825 */ /* 0x000fc800078e00ff */
[----:B------:R-:W-:Y:S01]  /*9d40*/  IMAD.WIDE.U32 R164, R137, -0x2daee0ad, RZ ;  /* 0xd2511f5389a47825 */ /* 0x000fe200078e00ff */
[----:B------:R-:W-:-:S03]  /*9d50*/  LOP3.LUT R138, R139, R138, R167, 0x96, !PT ;  /* 0x0000008a8b8a7212 */ /* 0x000fc600078e96a7 */
[----:B------:R-:W-:Y:S01]  /*9d60*/  IMAD.MOV.U32 R146, RZ, RZ, R166 ;  /* 0x000000ffff927224 */ /* 0x000fe200078e00a6 */
[----:B------:R-:W-:Y:S01]  /*9d70*/  LOP3.LUT R137, R128, R162, R165, 0x96, !PT ;  /* 0x000000a280897212 */ /* 0x000fe200078e96a5 */
[----:B------:R-:W-:-:S07]  /*9d80*/  IMAD.MOV.U32 R0, RZ, RZ, R164 ;  /* 0x000000ffff007224 */ /* 0x000fce00078e00a4 */
.L_x_16902:
[----:B------:R-:W-:Y:S05]  /*9d90*/  BSYNC.RECONVERGENT B1 ;  /* 0x0000000000017941 */ /* 0x000fea0003800200 */
.L_x_16901:
[----:B------:R-:W-:Y:S01]  /*9da0*/  I2FP.F32.U32 R139, R126 ;  /* 0x0000007e008b7245 */ /* 0x000fe20000201000 */
[----:B------:R-:W-:Y:S01]  /*9db0*/  HADD2.F32 R126, -RZ, R159.H0_H0 ;  /* 0x2000009fff7e7230 */ /* 0x000fe20000004100 */
        /* <DEDUP_REMOVED lines=21> */
.L_x_16908:
        /* <DEDUP_REMOVED lines=13> */
.L_x_16910:
[----:B------:R-:W-:Y:S05]  /*9fe0*/  BSYNC.RECONVERGENT B2 ;  /* 0x0000000000027941 */ /* 0x000fea0003800200 */
.L_x_16909:
        /* <DEDUP_REMOVED lines=57> */
.L_x_16907:
[----:B------:R-:W-:Y:S05]  /*a380*/  BSYNC.RECONVERGENT B1 ;  /* 0x0000000000017941 */ /* 0x000fea0003800200 */
.L_x_16906:
[----:B------:R-:W-:Y:S01]  /*a390*/  ISETP.NE.AND P6, PT, R164, 0x1, PT ;  /* 0x00000001a400780c */ /* 0x000fe20003fc5270 */
[----:B------:R-:W-:Y:S01]  /*a3a0*/  HADD2.F32 R162, -RZ, R127.H1_H1 ;  /* 0x3000007fffa27230 */ /* 0x000fe20000004100 */
        /* <DEDUP_REMOVED lines=16> */
.L_x_16913:
        /* <DEDUP_REMOVED lines=15> */
.L_x_16915:
[----:B------:R-:W-:Y:S05]  /*a5a0*/  BSYNC.RECONVERGENT B2 ;  /* 0x0000000000027941 */ /* 0x000fea0003800200 */
.L_x_16914:
        /* <DEDUP_REMOVED lines=57> */
.L_x_16912:
[----:B------:R-:W-:Y:S05]  /*a940*/  BSYNC.RECONVERGENT B1 ;  /* 0x0000000000017941 */ /* 0x000fea0003800200 */
.L_x_16911:
[----:B------:R-:W-:Y:S01]  /*a950*/  I2FP.F32.U32 R127, R127 ;  /* 0x0000007f007f7245 */ /* 0x000fe20000201000 */
[----:B------:R-:W-:-:S04]  /*a960*/  HADD2.F32 R162, -RZ, R159.H1_H1 ;  /* 0x3000009fffa27230 */ /* 0x000fc80000004100 */
[----:B------:R-:W-:Y:S01]  /*a970*/  FFMA.FTZ R127, R127, R160, 1.1641532182693481445e-10 ;  /* 0x2f0000007f7f7423 */ /* 0x000fe200000100a0 */
[----:B------:R-:W-:-:S04]  /*a980*/  FMUL.FTZ R162, R162, R151 ;  /* 0x00000097a2a27220 */ /* 0x000fc80000410000 */
[----:B------:R-:W-:Y:S02]  /*a990*/  FSETP.GTU.FTZ.AND P6, PT, R127, R150, PT ;  /* 0x000000967f00720b */ /* 0x000fe40003fdc000 */
[----:B------:R-:W-:Y:S02]  /*a9a0*/  FSEL R127, R172, RZ, P5 ;  /* 0x000000ffac7f7208 */ /* 0x000fe40002800000 */
[----:B------:R-:W-:Y:S02]  /*a9b0*/  FSEL R162, R162, RZ, !P6 ;  /* 0x000000ffa2a27208 */ /* 0x000fe40007000000 */
[----:B------:R-:W-:-:S03]  /*a9c0*/  SEL R150, RZ, 0x1, P6 ;  /* 0x00000001ff967807 */ /* 0x000fc60003000000 */
[----:B------:R-:W-:-:S04]  /*a9d0*/  FADD.FTZ R127, R162, R127 ;  /* 0x0000007fa27f7221 */ /* 0x000fc80000010000 */
[----:B------:R-:W-:-:S07]  /*a9e0*/  @P1 FADD.FTZ R127, R87, R127 ;  /* 0x0000007f577f1221 */ /* 0x000fce0000010000 */
.L_x_16835:
        /* <DEDUP_REMOVED lines=44> */
.L_x_16916:
[----:B------:R-:W-:Y:S01]  /*acb0*/  MOV R151, R0 ;  /* 0x0000000000977202 */ /* 0x000fe20000000f00 */
[----:B------:R-:W-:-:S07]  /*acc0*/  VIADD R0, R149, 0x20 ;  /* 0x0000002095007836 */ /* 0x000fce0000000000 */
.L_x_16793:
[----:B------:R-:W-:Y:S05]  /*acd0*/  BSYNC.RECONVERGENT B0 ;  /* 0x0000000000007941 */ /* 0x000fea0003800200 */
.L_x_16792:
        /* <DEDUP_REMOVED lines=36> */
.L_x_16922:
        /* <DEDUP_REMOVED lines=13> */
.L_x_16924:
[----:B------:R-:W-:Y:S05]  /*aff0*/  BSYNC.RECONVERGENT B2 ;  /* 0x0000000000027941 */ /* 0x000fea0003800200 */
.L_x_16923:
        /* <DEDUP_REMOVED lines=55> */
[----:B------:R-:W-:-:S07]  /*b370*/  MOV R92, R151 ;  /* 0x00000097005c7202 */ /* 0x000fce0000000f00 */
.L_x_16921:
[----:B------:R-:W-:Y:S05]  /*b380*/  BSYNC.RECONVERGENT B1 ;  /* 0x0000000000017941 */ /* 0x000fea0003800200 */
.L_x_16920:
[----:B------:R-:W0:Y:S01]  /*b390*/  LDC R150, c[0x0][0x404] ;  /* 0x00010100ff967b82 */ /* 0x000e220000000800 */
[----:B------:R-:W-:Y:S01]  /*b3a0*/  I2FP.F32.U32 R92, R92 ;  /* 0x0000005c005c7245 */ /* 0x000fe20000201000 */
[----:B------:R-:W-:Y:S01]  /*b3b0*/  IMAD.MOV.U32 R161, RZ, RZ, 0x2f800000 ;  /* 0x2f800000ffa17424 */ /* 0x000fe200078e00ff */
[----:B------:R-:W-:Y:S01]  /*b3c0*/  ISETP.NE.AND P2, PT, R94, 0x1, PT ;  /* 0x000000015e00780c */ /* 0x000fe20003f45270 */
[----:B------:R-:W-:Y:S01]  /*b3d0*/  BSSY.RECONVERGENT B1, `(.L_x_16925) ;  /* 0x000005a000017945 */ /* 0x000fe20003800200 */
[----:B------:R-:W-:Y:S01]  /*b3e0*/  LOP3.LUT R168, R168, 0xffffffef, RZ, 0xc0, !PT ;  /* 0xffffffefa8a87812 */ /* 0x000fe200078ec0ff */
[----:B------:R-:W-:Y:S01]  /*b3f0*/  FFMA.FTZ R93, R92, R161, 1.1641532182693481445e-10 ;  /* 0x2f0000005c5d7423 */ /* 0x000fe200000100a1 */
[----:B-----5:R-:W-:Y:S01]  /*b400*/  HADD2.F32 R92, -RZ, R120.H0_H0 ;  /* 0x20000078ff5c7230 */ /* 0x020fe20000004100 */
[----:B------:R-:W1:Y:S01]  /*b410*/  LDC R151, c[0x0][0x408] ;  /* 0x00010200ff977b82 */ /* 0x000e620000000800 */
[----:B------:R-:W-:Y:S02]  /*b420*/  HFMA2 R95, -RZ, RZ, 0, 1.1920928955078125e-07 ;  /* 0x00000002ff5f7431 */ /* 0x000fe400000001ff */
        /* <DEDUP_REMOVED lines=13> */
.L_x_16927:
        /* <DEDUP_REMOVED lines=13> */
.L_x_16929:
[----:B------:R-:W-:Y:S05]  /*b5d0*/  BSYNC.RECONVERGENT B2 ;  /* 0x0000000000027941 */ /* 0x000fea0003800200 */
.L_x_16928:
        /* <DEDUP_REMOVED lines=57> */
.L_x_16926:
[----:B------:R-:W-:Y:S05]  /*b970*/  BSYNC.RECONVERGENT B1 ;  /* 0x0000000000017941 */ /* 0x000fea0003800200 */
.L_x_16925:
        /* <DEDUP_REMOVED lines=23> */
.L_x_16932:
        /* <DEDUP_REMOVED lines=13> */
.L_x_16934:
[----:B------:R-:W-:Y:S05]  /*bbc0*/  BSYNC.RECONVERGENT B2 ;  /* 0x0000000000027941 */ /* 0x000fea0003800200 */
.L_x_16933:
        /* <DEDUP_REMOVED lines=57> */
.L_x_16931:
[----:B------:R-:W-:Y:S05]  /*bf60*/  BSYNC.RECONVERGENT B1 ;  /* 0x0000000000017941 */ /* 0x000fea0003800200 */
.L_x_16930:
        /* <DEDUP_REMOVED lines=20> */
.L_x_16937:
        /* <DEDUP_REMOVED lines=13> */
.L_x_16939:
[----:B------:R-:W-:Y:S05]  /*c180*/  BSYNC.RECONVERGENT B2 ;  /* 0x0000000000027941 */ /* 0x000fea0003800200 */
.L_x_16938:
        /* <DEDUP_REMOVED lines=57> */
.L_x_16936:
[----:B------:R-:W-:Y:S05]  /*c520*/  BSYNC.RECONVERGENT B1 ;  /* 0x0000000000017941 */ /* 0x000fea0003800200 */
.L_x_16935:
[----:B------:R-:W-:Y:S01]  /*c530*/  I2FP.F32.U32 R94, R93 ;  /* 0x0000005d005e7245 */ /* 0x000fe20000201000 */
[----:B------:R-:W-:Y:S01]  /*c540*/  HADD2.F32 R140, -RZ, R156.H1_H1 ;  /* 0x3000009cff8c7230 */ /* 0x000fe20000004100 */
        /* <DEDUP_REMOVED lines=21> */
.L_x_16942:
        /* <DEDUP_REMOVED lines=13> */
.L_x_16944:
[----:B------:R-:W-:Y:S05]  /*c770*/  BSYNC.RECONVERGENT B2 ;  /* 0x0000000000027941 */ /* 0x000fea0003800200 */
.L_x_16943:
        /* <DEDUP_REMOVED lines=57> */
.L_x_16941:
[----:B------:R-:W-:Y:S05]  /*cb10*/  BSYNC.RECONVERGENT B1 ;  /* 0x0000000000017941 */ /* 0x000fea0003800200 */
.L_x_16940:
[----:B------:R-:W-:Y:S01]  /*cb20*/  I2FP.F32.U32 R94, R94 ;  /* 0x0000005e005e7245 */ /* 0x000fe20000201000 */
[----:B------:R-:W-:Y:S01]  /*cb30*/  BSSY.RECONVERGENT B1, `(.L_x_16945) ;  /* 0x000005a000017945 */ /* 0x000fe20003800200 */
[----:B------:R-:W-:Y:S01]  /*cb40*/  ISETP.NE.AND P2, PT, R139, 0x1, PT ;  /* 0x000000018b00780c */ /* 0x000fe20003f45270 */
[----:B------:R-:W-:Y:S01]  /*cb50*/  IMAD.MOV.U32 R141, RZ, RZ, 0x2 ;  /* 0x00000002ff8d7424 */ /* 0x000fe200078e00ff */
[----:B------:R-:W-:Y:S01]  /*cb60*/  LOP3.LUT R168, R168, 0xfffffffb, RZ, 0xc0, !PT ;  /* 0xfffffffba8a87812 */ /* 0x000fe200078ec0ff */
[----:B------:R-:W-:Y:S01]  /*cb70*/  FFMA.FTZ R95, R94, R161, 1.1641532182693481445e-10 ;  /* 0x2f0000005e5f7423 */ /* 0x000fe200000100a1 */
[----:B------:R-:W-:-:S04]  /*cb80*/  HADD2.F32 R94, -RZ, R121.H0_H0 ;  /* 0x20000079ff5e7230 */ /* 0x000fc80000004100 */
        /* <DEDUP_REMOVED lines=13> */
.L_x_16947:
        /* <DEDUP_REMOVED lines=13> */
.L_x_16949:
[----:B------:R-:W-:Y:S05]  /*cd30*/  BSYNC.RECONVERGENT B2 ;  /* 0x0000000000027941 */ /* 0x000fea0003800200 */
.L_x_16948:
        /* <DEDUP_REMOVED lines=57> */
.L_x_16946:
[----:B------:R-:W-:Y:S05]  /*d0d0*/  BSYNC.RECONVERGENT B1 ;  /* 0x0000000000017941 */ /* 0x000fea0003800200 */
.L_x_16945:
        /* <DEDUP_REMOVED lines=23> */
.L_x_16952:
        /* <DEDUP_REMOVED lines=13> */
.L_x_16954:
[----:B------:R-:W-:Y:S05]  /*d320*/  BSYNC.RECONVERGENT B2 ;  /* 0x0000000000027941 */ /* 0x000fea0003800200 */
.L_x_16953:
        /* <DEDUP_REMOVED lines=57> */
.L_x_16951:
[----:B------:R-:W-:Y:S05]  /*d6c0*/  BSYNC.RECONVERGENT B1 ;  /* 0x0000000000017941 */ /* 0x000fea0003800200 */
.L_x_16950:
[----:B------:R-:W-:Y:S01]  /*d6d0*/  I2FP.F32.U32 R120, R95 ;  /* 0x0000005f00787245 */ /* 0x000fe20000201000 */
[----:B------:R-:W-:Y:S01]  /*d6e0*/  HADD2.F32 R140, -RZ, R121.H1_H1 ;  /* 0x30000079ff8c7230 */ /* 0x000fe20000004100 */
        /* <DEDUP_REMOVED lines=18> */
.L_x_16957:
        /* <DEDUP_REMOVED lines=13> */
.L_x_16959:
[----:B------:R-:W-:Y:S05]  /*d8e0*/  BSYNC.RECONVERGENT B2 ;  /* 0x0000000000027941 */ /* 0x000fea0003800200 */
.L_x_16958:
        /* <DEDUP_REMOVED lines=57> */
.L_x_16956:
[----:B------:R-:W-:Y:S05]  /*dc80*/  BSYNC.RECONVERGENT B1 ;  /* 0x0000000000017941 */ /* 0x000fea0003800200 */
.L_x_16955:
[----:B------:R-:W-:Y:S01]  /*dc90*/  I2FP.F32.U32 R120, R120 ;  /* 0x0000007800787245 */ /* 0x000fe20000201000 */
[----:B------:R-:W-:Y:S01]  /*dca0*/  HADD2.F32 R140, -RZ, R157.H1_H1 ;  /* 0x3000009dff8c7230 */ /* 0x000fe20000004100 */
        /* <DEDUP_REMOVED lines=21> */
.L_x_16962:
        /* <DEDUP_REMOVED lines=13> */
.L_x_16964:
[----:B------:R-:W-:Y:S05]  /*ded0*/  BSYNC.RECONVERGENT B2 ;  /* 0x0000000000027941 */ /* 0x000fea0003800200 */
.L_x_16963:
        /* <DEDUP_REMOVED lines=57> */
.L_x_16961:
[----:B------:R-:W-:Y:S05]  /*e270*/  BSYNC.RECONVERGENT B1 ;  /* 0x0000000000017941 */ /* 0x000fea0003800200 */
.L_x_16960:
[----:B------:R-:W-:Y:S01]  /*e280*/  ISETP.NE.AND P3, PT, R139, 0x1, PT ;  /* 0x000000018b00780c */ /* 0x000fe20003f65270 */
[----:B------:R-:W-:Y:S01]  /*e290*/  HADD2.F32 R140, -RZ, R122.H0_H0 ;  /* 0x2000007aff8c7230 */ /* 0x000fe20000004100 */
        /* <DEDUP_REMOVED lines=16> */
.L_x_16967:
        /* <DEDUP_REMOVED lines=13> */
.L_x_16969:
[----:B------:R-:W-:Y:S05]  /*e470*/  BSYNC.RECONVERGENT B2 ;  /* 0x0000000000027941 */ /* 0x000fea0003800200 */
.L_x_16968:
        /* <DEDUP_REMOVED lines=57> */
.L_x_16966:
[----:B------:R-:W-:Y:S05]  /*e810*/  BSYNC.RECONVERGENT B1 ;  /* 0x0000000000017941 */ /* 0x000fea0003800200 */
.L_x_16965:
[----:B------:R-:W-:Y:S01]  /*e820*/  I2FP.F32.U32 R120, R120 ;  /* 0x0000007800787245 */ /* 0x000fe20000201000 */
[----:B------:R-:W-:Y:S01]  /*e830*/  HADD2.F32 R140, -RZ, R158.H0_H0 ;  /* 0x2000009eff8c7230 */ /* 0x000fe20000004100 */
        /* <DEDUP_REMOVED lines=21> */
.L_x_16972:
        /* <DEDUP_REMOVED lines=13> */
.L_x_16974:
[----:B------:R-:W-:Y:S05]  /*ea60*/  BSYNC.RECONVERGENT B2 ;  /* 0x0000000000027941 */ /* 0x000fea0003800200 */
.L_x_16973:
        /* <DEDUP_REMOVED lines=57> */
.L_x_16971:
[----:B------:R-:W-:Y:S05]  /*ee00*/  BSYNC.RECONVERGENT B1 ;  /* 0x0000000000017941 */ /* 0x000fea0003800200 */
.L_x_16970:
        /* <DEDUP_REMOVED lines=18> */
.L_x_16977:
        /* <DEDUP_REMOVED lines=13> */
.L_x_16979:
[----:B------:R-:W-:Y:S05]  /*f000*/  BSYNC.RECONVERGENT B2 ;  /* 0x0000000000027941 */ /* 0x000fea0003800200 */
.L_x_16978:
        /* <DEDUP_REMOVED lines=48> */
[----:B------:R-:W-:Y:S02]  /*f310*/  IMAD.MOV.U32 R139, RZ, RZ, R160 ;  /* 0x000000ffff8b7224 */ /* 0x000fe400078e00a0 */
        /* <DEDUP_REMOVED lines=8> */
.L_x_16976:
[----:B------:R-:W-:Y:S05]  /*f3a0*/  BSYNC.RECONVERGENT B1 ;  /* 0x0000000000017941 */ /* 0x000fea0003800200 */
.L_x_16975:
        /* <DEDUP_REMOVED lines=23> */
.L_x_16982:
        /* <DEDUP_REMOVED lines=13> */
.L_x_16984:
[----:B------:R-:W-:Y:S05]  /*f5f0*/  BSYNC.RECONVERGENT B2 ;  /* 0x0000000000027941 */ /* 0x000fea0003800200 */
.L_x_16983:
        /* <DEDUP_REMOVED lines=57> */
.L_x_16981:
[----:B------:R-:W-:Y:S05]  /*f990*/  BSYNC.RECONVERGENT B1 ;  /* 0x0000000000017941 */ /* 0x000fea0003800200 */
.L_x_16980:
[----:B------:R-:W-:Y:S01]  /*f9a0*/  ISETP.NE.AND P5, PT, R163, 0x1, PT ;  /* 0x00000001a300780c */ /* 0x000fe20003fa5270 */
[----:B------:R-:W-:Y:S01]  /*f9b0*/  HADD2.F32 R148, -RZ, R123.H0_H0 ;  /* 0x2000007bff947230 */ /* 0x000fe20000004100 */
        /* <DEDUP_REMOVED lines=16> */
.L_x_16987:
        /* <DEDUP_REMOVED lines=13> */
.L_x_16989:
[----:B------:R-:W-:Y:S05]  /*fb90*/  BSYNC.RECONVERGENT B2 ;  /* 0x0000000000027941 */ /* 0x000fea0003800200 */
.L_x_16988:
        /* <DEDUP_REMOVED lines=52> */
[----:B------:R-:W-:Y:S02]  /*fee0*/  LOP3.LUT R138, R139, R138, R167, 0x96, !PT ;  /* 0x0000008a8b8a7212 */ /* 0x000fe400078e96a7 */
[----:B------:R-:W-:Y:S02]  /*fef0*/  MOV R146, R166 ;  /* 0x000000a600927202 */ /* 0x000fe40000000f00 */
[----:B------:R-:W-:Y:S01]  /*ff00*/  MOV R160, R164 ;  /* 0x000000a400a07202 */ /* 0x000fe20000000f00 */
[----:B------:R-:W-:Y:S01]  /*ff10*/  IMAD.MOV.U32 R164, RZ, RZ, RZ ;  /* 0x000000ffffa47224 */ /* 0x000fe200078e00ff */
[----:B------:R-:W-:-:S07]  /*ff20*/  LOP3.LUT R137, R128, R162, R165, 0x96, !PT ;  /* 0x000000a280897212 */ /* 0x000fce00078e96a5 */
.L_x_16986:
[----:B------:R-:W-:Y:S05]  /*ff30*/  BSYNC.RECONVERGENT B1 ;  /* 0x0000000000017941 */ /* 0x000fea0003800200 */
.L_x_16985:
        /* <DEDUP_REMOVED lines=23> */
.L_x_16992:
        /* <DEDUP_REMOVED lines=13> */
.L_x_16994:
[----:B------:R-:W-:Y:S05]  /*10180*/  BSYNC.RECONVERGENT B2 ;  /* 0x0000000000027941 */ /* 0x000fea0003800200 */
.L_x_16993:
        /* <DEDUP_REMOVED lines=57> */
.L_x_16991:
[----:B------:R-:W-:Y:S05]  /*10520*/  BSYNC.RECONVERGENT B1 ;  /* 0x0000000000017941 */ /* 0x000fea0003800200 */
.L_x_16990:
[----:B------:R-:W-:Y:S01]  /*10530*/  ISETP.NE.AND P6, PT, R165, 0x1, PT ;  /* 0x00000001a500780c */ /* 0x000fe20003fc5270 */
[----:B------:R-:W-:Y:S01]  /*10540*/  HADD2.F32 R162, -RZ, R123.H1_H1 ;  /* 0x3000007bffa27230 */ /* 0x000fe20000004100 */
[----:B------:R-:W-:Y:S01]  /*10550*/  I2FP.F32.U32 R148, R148 ;  /* 0x0000009400947245 */ /* 0x000fe20000201000 */
[----:B------:R-:W-:Y:S01]  /*10560*/  BSSY.RECONVERGENT B1, `(.L_x_16995) ;  /* 0x0000058000017945 */ /* 0x000fe20003800200 */
[----:B------:R-:W-:Y:S02]  /*10570*/  MOV R163, R146 ;  /* 0x0000009200a37202 */ /* 0x000fe40000000f00 */
[----:B------:R-:W-:Y:S01]  /*10580*/  FMUL.FTZ R172, R162, R151 ;  /* 0x00000097a2ac7220 */ /* 0x000fe20000410000 */
        /* <DEDUP_REMOVED lines=12> */
.L_x_16997:
        /* <DEDUP_REMOVED lines=15> */
.L_x_16999:
[----:B------:R-:W-:Y:S05]  /*10740*/  BSYNC.RECONVERGENT B2 ;  /* 0x0000000000027941 */ /* 0x000fea0003800200 */
.L_x_16998:
        /* <DEDUP_REMOVED lines=49> */
[----:B------:R-:W-:Y:S01]  /*10a60*/  LOP3.LUT R123, R123, R170, R165, 0x96, !PT ;  /* 0x000000aa7b7b7212 */ /* 0x000fe200078e96a5 */
[----:B------:R-:W-:Y:S02]  /*10a70*/  IMAD.MOV.U32 R163, RZ, RZ, R160 ;  /* 0x000000ffffa37224 */ /* 0x000fe400078e00a0 */
[----:B------:R-:W-:-:S04]  /*10a80*/  IMAD.WIDE.U32 R170, R167, -0x326172a9, RZ ;  /* 0xcd9e8d57a7aa7825 */ /* 0x000fc800078e00ff */
[----:B------:R-:W-:Y:S01]  /*10a90*/  IMAD.WIDE.U32 R166, R123, -0x2daee0ad, RZ ;  /* 0xd2511f537ba67825 */ /* 0x000fe200078e00ff */
[----:B------:R-:W-:Y:S02]  /*10aa0*/  LOP3.LUT R138, R137, R164, R171, 0x96, !PT ;  /* 0x000000a4898a7212 */ /* 0x000fe400078e96ab */
[----:B------:R-:W-:Y:S02]  /*10ab0*/  MOV R146, R170 ;  /* 0x000000aa00927202 */ /* 0x000fe40000000f00 */
[----:B------:R-:W-:Y:S02]  /*10ac0*/  LOP3.LUT R137, R128, R162, R167, 0x96, !PT ;  /* 0x000000a280897212 */ /* 0x000fe400078e96a7 */
[----:B------:R-:W-:-:S07]  /*10ad0*/  MOV R160, R166 ;  /* 0x000000a600a07202 */ /* 0x000fce0000000f00 */
.L_x_16996:
[----:B------:R-:W-:Y:S05]  /*10ae0*/  BSYNC.RECONVERGENT B1 ;  /* 0x0000000000017941 */ /* 0x000fea0003800200 */
.L_x_16995:
[----:B------:R-:W-:Y:S01]  /*10af0*/  I2FP.F32.U32 R162, R163 ;  /* 0x000000a300a27245 */ /* 0x000fe20000201000 */
[----:B------:R-:W-:-:S04]  /*10b00*/  HADD2.F32 R164, -RZ, R159.H1_H1 ;  /* 0x3000009fffa47230 */ /* 0x000fc80000004100 */
[----:B------:R-:W-:Y:S01]  /*10b10*/  FFMA.FTZ R161, R162, R161, 1.1641532182693481445e-10 ;  /* 0x2f000000a2a17423 */ /* 0x000fe200000100a1 */
[----:B------:R-:W-:Y:S01]  /*10b20*/  FMUL.FTZ R123, R164, R151 ;  /* 0x00000097a47b7220 */ /* 0x000fe20000410000 */
[----:B------:R-:W-:-:S03]  /*10b30*/  FSEL R162, R172, RZ, P5 ;  /* 0x000000ffaca27208 */ /* 0x000fc60002800000 */
[----:B------:R-:W-:-:S04]  /*10b40*/  FSETP.GTU.FTZ.AND P6, PT, R161, R150, PT ;  /* 0x00000096a100720b */ /* 0x000fc80003fdc000 */
[----:B------:R-:W-:Y:S02]  /*10b50*/  FSEL R123, R123, RZ, !P6 ;  /* 0x000000ff7b7b7208 */ /* 0x000fe40007000000 */
[----:B------:R-:W-:-:S03]  /*10b60*/  SEL R150, RZ, 0x1, P6 ;  /* 0x00000001ff967807 */ /* 0x000fc60003000000 */
[----:B------:R-:W-:-:S04]  /*10b70*/  FADD.FTZ R123, R123, R162 ;  /* 0x000000a27b7b7221 */ /* 0x000fc80000010000 */
[----:B------:R-:W-:Y:S01]  /*10b80*/  @P1 FADD.FTZ R123, R87, R123 ;  /* 0x0000007b577b1221 */ /* 0x000fe20000010000 */
[----:B------:R-:W-:Y:S06]  /*10b90*/  BRA `(.L_x_17000) ;  /* 0x0000002c00d47947 */ /* 0x000fec0003800000 */
.L_x_16919:
[----:B------:R-:W-:Y:S01]  /*10ba0*/  ISETP.NE.AND P2, PT, R148, 0x1, PT ;  /* 0x000000019400780c */ /* 0x000fe20003f45270 */
[----:B------:R-:W-:Y:S01]  /*10bb0*/  BSSY.RECONVERGENT B1, `(.L_x_17001) ;  /* 0x0000055000017945 */ /* 0x000fe20003800200 */
[----:B--2---:R-:W-:Y:S02]  /*10bc0*/  HFMA2 R95, -RZ, RZ, 0, 1.1920928955078125e-07 ;  /* 0x00000002ff5f7431 */ /* 0x004fe400000001ff */
[----:B------:R-:W-:Y:S01]  /*10bd0*/  IMAD.MOV.U32 R92, RZ, RZ, R146 ;  /* 0x000000ffff5c7224 */ /* 0x000fe200078e0092 */
[----:B01----:R-:W-:-:S08]  /*10be0*/  MOV R160, R151 ;  /* 0x0000009700a07202 */ /* 0x003fd00000000f00 */
        /* <DEDUP_REMOVED lines=11> */
.L_x_17003:
        /* <DEDUP_REMOVED lines=13> */
.L_x_17005:
[----:B------:R-:W-:Y:S05]  /*10d70*/  BSYNC.RECONVERGENT B2 ;  /* 0x0000000000027941 */ /* 0x000fea0003800200 */
.L_x_17004:
[----:B------:R-:W-:Y:S01]  /*10d80*/  IMAD.WIDE.U32 R94, R135, -0x326172a9, RZ ;  /* 0xcd9e8d57875e7825 */ /* 0x000fe200078e00ff */
[----:B------:R-:W-:Y:S02]  /*10d90*/  LOP3.LUT R162, R147, R93, R3, 0x96, !PT ;  /* 0x0000005d93a27212 */ /* 0x000fe400078e9603 */
[C---:B------:R-:W-:Y:S01]  /*10da0*/  IADD3 R93, PT, PT, R2.reuse, -0x61c88647, RZ ;  /* 0x9e3779b9025d7810 */ /* 0x040fe20007ffe0ff */
        /* <DEDUP_REMOVED lines=35> */
[----:B------:R-:W-:Y:S02]  /*10fe0*/  IADD3 R95, PT, PT, R3, 0x1fd5c5a3, RZ ;  /* 0x1fd5c5a3035f7810 */ /* 0x000fe40007ffe0ff */
[----:B------:R-:W-:Y:S01]  /*10ff0*/  IADD3 R137, PT, PT, R2, -0xe443238, RZ ;  /* 0xf1bbcdc802897810 */ /* 0x000fe20007ffe0ff */
        /* <DEDUP_REMOVED lines=8> */
[----:B------:R-:W-:Y:S01]  /*11080*/  LOP3.LUT R137, R137, R162, R95, 0x96, !PT ;  /* 0x000000a289897212 */ /* 0x000fe200078e965f */
[----:B------:R-:W-:Y:S02]  /*11090*/  HFMA2 R95, -RZ, RZ, 0, 0 ;  /* 0x00000000ff5f7431 */ /* 0x000fe400000001ff */
[----:B------:R-:W-:-:S04]  /*110a0*/  IMAD.WIDE.U32 R162, R161, -0x326172a9, RZ ;  /* 0xcd9e8d57a1a27825 */ /* 0x000fc800078e00ff */
[----:B------:R-:W-:Y:S01]  /*110b0*/  IMAD.WIDE.U32 R160, R137, -0x2daee0ad, RZ ;  /* 0xd2511f5389a07825 */ /* 0x000fe200078e00ff */
[----:B------:R-:W-:Y:S02]  /*110c0*/  LOP3.LUT R138, R93, R94, R163, 0x96, !PT ;  /* 0x0000005e5d8a7212 */ /* 0x000fe400078e96a3 */
[----:B------:R-:W-:Y:S02]  /*110d0*/  MOV R146, R162 ;  /* 0x000000a200927202 */ /* 0x000fe40000000f00 */
[----:B------:R-:W-:Y:S01]  /*110e0*/  LOP3.LUT R137, R128, R92, R161, 0x96, !PT ;  /* 0x0000005c80897212 */ /* 0x000fe200078e96a1 */
[----:B------:R-:W-:-:S07]  /*110f0*/  IMAD.MOV.U32 R92, RZ, RZ, R151 ;  /* 0x000000ffff5c7224 */ /* 0x000fce00078e0097 */
.L_x_17002:
[----:B------:R-:W-:Y:S05]  /*11100*/  BSYNC.RECONVERGENT B1 ;  /* 0x0000000000017941 */ /* 0x000fea0003800200 */
.L_x_17001:
        /* <DEDUP_REMOVED lines=8> */
[----:B------:R-:W-:-:S03]  /*11190*/  MOV R148, 0x2 ;  /* 0x0000000200947802 */ /* 0x000fc60000000f00 */
        /* <DEDUP_REMOVED lines=12> */
.L_x_17008:
        /* <DEDUP_REMOVED lines=13> */
.L_x_17010:
[----:B------:R-:W-:Y:S05]  /*11330*/  BSYNC.RECONVERGENT B2 ;  /* 0x0000000000027941 */ /* 0x000fea0003800200 */
.L_x_17009:
        /* <DEDUP_REMOVED lines=57> */
.L_x_17007:
[----:B------:R-:W-:Y:S05]  /*116d0*/  BSYNC.RECONVERGENT B1 ;  /* 0x0000000000017941 */ /* 0x000fea0003800200 */
.L_x_17006:
[----:B------:R-:W-:Y:S01]  /*116e0*/  I2FP.F32.U32 R95, R94 ;  /* 0x0000005e005f7245 */ /* 0x000fe20000201000 */
[----:B------:R-:W-:Y:S01]  /*116f0*/  BSSY.RECONVERGENT B1, `(.L_x_17011) ;  /* 0x0000059000017945 */ /* 0x000fe20003800200 */
[----:B------:R-:W-:Y:S01]  /*11700*/  ISETP.NE.AND P2, PT, R148, 0x1, PT ;  /* 0x000000019400780c */ /* 0x000fe20003f45270 */
[----:B------:R-:W-:Y:S01]  /*11710*/  HADD2.F32 R120, -RZ, R120.H1_H1 ;  /* 0x30000078ff787230 */ /* 0x000fe20000004100 */
        /* <DEDUP_REMOVED lines=15> */
.L_x_17013:
        /* <DEDUP_REMOVED lines=13> */
.L_x_17015:
[----:B------:R-:W-:Y:S05]  /*118e0*/  BSYNC.RECONVERGENT B2 ;  /* 0x0000000000027941 */ /* 0x000fea0003800200 */
.L_x_17014:
        /* <DEDUP_REMOVED lines=57> */
.L_x_17012:
[----:B------:R-:W-:Y:S05]  /*11c80*/  BSYNC.RECONVERGENT B1 ;  /* 0x0000000000017941 */ /* 0x000fea0003800200 */
.L_x_17011:
        /* <DEDUP_REMOVED lines=19> */
.L_x_17018:
        /* <DEDUP_REMOVED lines=13> */
.L_x_17020:
[----:B------:R-:W-:Y:S05]  /*11e90*/  BSYNC.RECONVERGENT B2 ;  /* 0x0000000000027941 */ /* 0x000fea0003800200 */
.L_x_17019:
        /* <DEDUP_REMOVED lines=19> */
[----:B------:R-:W-:Y:S02]  /*11fd0*/  IADD3 R95, PT, PT, R3, 0x32370b8f, RZ ;  /* 0x32370b8f035f7810 */ /* 0x000fe40007ffe0ff */
[----:B------:R-:W-:Y:S02]  /*11fe0*/  LOP3.LUT R137, R137, R164, R171, 0x96, !PT ;  /* 0x000000a489897212 */ /* 0x000fe400078e96ab */
[----:B------:R-:W-:-:S03]  /*11ff0*/  LOP3.LUT R95, R95, R162, R167, 0x96, !PT ;  /* 0x000000a25f5f7212 */ /* 0x000fc600078e96a7 */
        /* <DEDUP_REMOVED lines=35> */
.L_x_17017:
[----:B------:R-:W-:Y:S05]  /*12230*/  BSYNC.RECONVERGENT B1 ;  /* 0x0000000000017941 */ /* 0x000fea0003800200 */
.L_x_17016:
        /* <DEDUP_REMOVED lines=19> */
.L_x_17023:
        /* <DEDUP_REMOVED lines=13> */
.L_x_17025:
[----:B------:R-:W-:Y:S05]  /*12440*/  BSYNC.RECONVERGENT B2 ;  /* 0x0000000000027941 */ /* 0x000fea0003800200 */
.L_x_17024:
        /* <DEDUP_REMOVED lines=57> */
.L_x_17022:
[----:B------:R-:W-:Y:S05]  /*127e0*/  BSYNC.RECONVERGENT B1 ;  /* 0x0000000000017941 */ /* 0x000fea0003800200 */
.L_x_17021:
        /* <DEDUP_REMOVED lines=17> */
.L_x_17028:
        /* <DEDUP_REMOVED lines=13> */
.L_x_17030:
[----:B------:R-:W-:Y:S05]  /*129d0*/  BSYNC.RECONVERGENT B2 ;  /* 0x0000000000027941 */ /* 0x000fea0003800200 */
.L_x_17029:
        /* <DEDUP_REMOVED lines=57> */
.L_x_17027:
[----:B------:R-:W-:Y:S05]  /*12d70*/  BSYNC.RECONVERGENT B1 ;  /* 0x0000000000017941 */ /* 0x000fea0003800200 */
.L_x_17026:
[----:B------:R-:W-:Y:S01]  /*12d80*/  ISETP.NE.AND P4, PT, R162, 0x1, PT ;  /* 0x00000001a200780c */ /* 0x000fe20003f85270 */
[----:B------:R-:W-:Y:S01]  /*12d90*/  BSSY.RECONVERGENT B1, `(.L_x_17031) ;  /* 0x0000057000017945 */ /* 0x000fe20003800200 */
[----:B------:R-:W-:Y:S01]  /*12da0*/  I2FP.F32.U32 R161, R161 ;  /* 0x000000a100a17245 */ /* 0x000fe20000201000 */
[----:B------:R-:W-:Y:S02]  /*12db0*/  HADD2.F32 R122, -RZ, R122.H1_H1 ;  /* 0x3000007aff7a7230 */ /* 0x000fe40000004100 */
        /* <DEDUP_REMOVED lines=13> */
.L_x_17033:
        /* <DEDUP_REMOVED lines=13> */
.L_x_17035:
[----:B------:R-:W-:Y:S05]  /*12f60*/  BSYNC.RECONVERGENT B2 ;  /* 0x0000000000027941 */ /* 0x000fea0003800200 */
.L_x_17034:
        /* <DEDUP_REMOVED lines=49> */
[----:B------:R-:W-:Y:S02]  /*13280*/  IMAD.MOV.U32 R163, RZ, RZ, RZ ;  /* 0x000000ffffa37224 */ /* 0x000fe400078e00ff */
[----:B------:R-:W-:-:S04]  /*13290*/  IMAD.WIDE.U32 R170, R167, -0x326172a9, RZ ;  /* 0xcd9e8d57a7aa7825 */ /* 0x000fc800078e00ff */
[----:B------:R-:W-:Y:S01]  /*132a0*/  IMAD.WIDE.U32 R166, R137, -0x2daee0ad, RZ ;  /* 0xd2511f5389a67825 */ /* 0x000fe200078e00ff */
[----:B------:R-:W-:Y:S02]  /*132b0*/  LOP3.LUT R138, R161, R164, R171, 0x96, !PT ;  /* 0x000000a4a18a7212 */ /* 0x000fe400078e96ab */
[----:B------:R-:W-:Y:S01]  /*132c0*/  MOV R146, R170 ;  /* 0x000000aa00927202 */ /* 0x000fe20000000f00 */
[----:B------:R-:W-:Y:S01]  /*132d0*/  IMAD.MOV.U32 R161, RZ, RZ, R160 ;  /* 0x000000ffffa17224 */ /* 0x000fe200078e00a0 */
[----:B------:R-:W-:Y:S02]  /*132e0*/  LOP3.LUT R137, R128, R162, R167, 0x96, !PT ;  /* 0x000000a280897212 */ /* 0x000fe400078e96a7 */
[----:B------:R-:W-:-:S07]  /*132f0*/  MOV R160, R166 ;  /* 0x000000a600a07202 */ /* 0x000fce0000000f00 */
.L_x_17032:
[----:B------:R-:W-:Y:S05]  /*13300*/  BSYNC.RECONVERGENT B1 ;  /* 0x0000000000017941 */ /* 0x000fea0003800200 */
.L_x_17031:
[----:B------:R-:W-:Y:S01]  /*13310*/  ISETP.NE.AND P5, PT, R163, 0x1, PT ;  /* 0x00000001a300780c */ /* 0x000fe20003fa5270 */
[----:B------:R-:W-:Y:S01]  /*13320*/  BSSY.RECONVERGENT B1, `(.L_x_17036) ;  /* 0x0000057000017945 */ /* 0x000fe20003800200 */
[----:B------:R-:W-:Y:S01]  /*13330*/  I2FP.F32.U32 R161, R161 ;  /* 0x000000a100a17245 */ /* 0x000fe20000201000 */
[----:B------:R-:W-:Y:S02]  /*13340*/  HFMA2 R148, -RZ, RZ, 0, 1.1920928955078125e-07 ;  /* 0x00000002ff947431 */ /* 0x000fe400000001ff */
[----:B------:R-:W-:Y:S02]  /*13350*/  HADD2.F32 R172, -RZ, R123.H0_H0 ;  /* 0x2000007bffac7230 */ /* 0x000fe40000004100 */
        /* <DEDUP_REMOVED lines=12> */
.L_x_17038:
        /* <DEDUP_REMOVED lines=13> */
.L_x_17040:
[----:B------:R-:W-:Y:S05]  /*134f0*/  BSYNC.RECONVERGENT B2 ;  /* 0x0000000000027941 */ /* 0x000fea0003800200 */
.L_x_17039:
        /* <DEDUP_REMOVED lines=57> */
.L_x_17037:
[----:B------:R-:W-:Y:S05]  /*13890*/  BSYNC.RECONVERGENT B1 ;  /* 0x0000000000017941 */ /* 0x000fea0003800200 */
.L_x_17036:
        /* <DEDUP_REMOVED lines=36> */
[----:B------:R-:W-:-:S13]  /*13ae0*/  PLOP3.LUT P5, PT, P5, PT, PT, 0x8, 0x80 ;  /* 0x000000000080781c */ /* 0x000fda0002fae170 */
.L_x_17000:
        /* <DEDUP_REMOVED lines=25> */
[----:B------:R-:W1:Y:S01]  /*13c80*/  LDC.64 R170, c[0x0][0x3b8] ;  /* 0x0000ee00ffaa7b82 */ /* 0x000e620000000a00 */
[----:B------:R-:W-:Y:S02]  /*13c90*/  LOP3.LUT R151, R150, 0xffff, RZ, 0xc0, !PT ;  /* 0x0000ffff96977812 */ /* 0x000fe400078ec0ff */
[----:B0-----:R-:W-:Y:S02]  /*13ca0*/  PRMT R164, R140, 0x7104, RZ ;  /* 0x000071048ca47816 */ /* 0x001fe400000000ff */
        /* <DEDUP_REMOVED lines=12> */
[----:B-1----:R-:W-:Y:S01]  /*13d70*/  IMAD.WIDE.U32 R162, R0, 0x8, R170 ;  /* 0x0000000800a27825 */ /* 0x002fe200078e00aa */
[----:B------:R-:W-:Y:S02]  /*13d80*/  LOP3.LUT R165, R151, R167, RZ, 0xfc, !PT ;  /* 0x000000a797a57212 */ /* 0x000fe400078efcff */
[----:B------:R-:W-:-:S05]  /*13d90*/  LOP3.LUT R164, R164, 0xff, R145, 0xf8, !PT ;  /* 0x000000ffa4a47812 */ /* 0x000fca00078ef891 */
[----:B------:R1:W-:Y:S02]  /*13da0*/  STG.E.64 desc[UR6][R162.64], R164 ;  /* 0x000000a4a2007986 */ /* 0x0003e4000c101b06 */
.L_x_17041:
[----:B------:R-:W-:Y:S01]  /*13db0*/  MOV R151, R160 ;  /* 0x000000a000977202 */ /* 0x000fe20000000f00 */
[----:B------:R-:W-:-:S07]  /*13dc0*/  VIADD R0, R0, 0x20 ;  /* 0x0000002000007836 */ /* 0x000fce0000000000 */
.L_x_16918:
[----:B------:R-:W-:Y:S05]  /*13dd0*/  BSYNC.RECONVERGENT B0 ;  /* 0x0000000000007941 */ /* 0x000fea0003800200 */
.L_x_16917:
        /* <DEDUP_REMOVED lines=20> */
[----:B------:R-:W-:Y:S01]  /*13f20*/  ISETP.NE.AND P2, PT, R148, 0x1, PT ;  /* 0x000000019400780c */ /* 0x000fe20003f45270 */
[----:B------:R-:W-:Y:S01]  /*13f30*/  BSSY.RECONVERGENT B1, `(.L_x_17045) ;  /* 0x0000055000017945 */ /* 0x000fe20003800200 */
[----:B--2---:R-:W-:Y:S02]  /*13f40*/  HFMA2 R98, -RZ, RZ, 0, 1.1920928955078125e-07 ;  /* 0x00000002ff627431 */ /* 0x004fe400000001ff */
        /* <DEDUP_REMOVED lines=13> */
.L_x_17047:
        /* <DEDUP_REMOVED lines=13> */
.L_x_17049:
[----:B------:R-:W-:Y:S05]  /*140f0*/  BSYNC.RECONVERGENT B2 ;  /* 0x0000000000027941 */ /* 0x000fea0003800200 */
.L_x_17048:
        /* <DEDUP_REMOVED lines=52> */
[----:B------:R-:W-:Y:S01]  /*14440*/  HFMA2 R98, -RZ, RZ, 0, 0 ;  /* 0x00000000ff627431 */ /* 0x000fe200000001ff */
[----:B------:R-:W-:Y:S02]  /*14450*/  MOV R146, R140 ;  /* 0x0000008c00927202 */ /* 0x000fe40000000f00 */
[----:B------:R-:W-:Y:S01]  /*14460*/  LOP3.LUT R137, R128, R96, R161, 0x96, !PT ;  /* 0x0000006080897212 */ /* 0x000fe200078e96a1 */
[----:B------:R-:W-:-:S07]  /*14470*/  IMAD.MOV.U32 R96, RZ, RZ, R151 ;  /* 0x000000ffff607224 */ /* 0x000fce00078e0097 */
.L_x_17046:
[----:B------:R-:W-:Y:S05]  /*14480*/  BSYNC.RECONVERGENT B1 ;  /* 0x0000000000017941 */ /* 0x000fea0003800200 */
.L_x_17045:
        /* <DEDUP_REMOVED lines=9> */
[----:B------:R-:W-:Y:S02]  /*14520*/  MOV R99, 0x2 ;  /* 0x0000000200637802 */ /* 0x000fe40000000f00 */
        /* <DEDUP_REMOVED lines=13> */
.L_x_17052:
        /* <DEDUP_REMOVED lines=13> */
.L_x_17054:
[----:B------:R-:W-:Y:S05]  /*146d0*/  BSYNC.RECONVERGENT B2 ;  /* 0x0000000000027941 */ /* 0x000fea0003800200 */
.L_x_17053:
[----:B------:R-:W-:Y:S01]  /*146e0*/  IMAD.WIDE.U32 R98, R135, -0x326172a9, RZ ;  /* 0xcd9e8d5787627825 */ /* 0x000fe200078e00ff */
[----:B------:R-:W-:Y:S02]  /*146f0*/  LOP3.LUT R140, R147, R97, R3, 0x96, !PT ;  /* 0x00000061938c7212 */ /* 0x000fe400078e9603 */
[C---:B------:R-:W-:Y:S01]  /*14700*/  IADD3 R137, PT, PT, R2.reuse, 0x3c6ef372, RZ ;  /* 0x3c6ef37202897810 */ /* 0x040fe20007ffe0ff */
        /* <DEDUP_REMOVED lines=54> */
.L_x_17051:
[----:B------:R-:W-:Y:S05]  /*14a70*/  BSYNC.RECONVERGENT B1 ;  /* 0x0000000000017941 */ /* 0x000fea0003800200 */
.L_x_17050:
        /* <DEDUP_REMOVED lines=23> */
.L_x_17057:
        /* <DEDUP_REMOVED lines=13> */
.L_x_17059:
[----:B------:R-:W-:Y:S05]  /*14cc0*/  BSYNC.RECONVERGENT B2 ;  /* 0x0000000000027941 */ /* 0x000fea0003800200 */
.L_x_17058:
        /* <DEDUP_REMOVED lines=57> */
.L_x_17056:
[----:B------:R-:W-:Y:S05]  /*15060*/  BSYNC.RECONVERGENT B1 ;  /* 0x0000000000017941 */ /* 0x000fea0003800200 */
.L_x_17055:
[----:B------:R-:W-:Y:S01]  /*15070*/  I2FP.F32.U32 R98, R97 ;  /* 0x0000006100627245 */ /* 0x000fe20000201000 */
[----:B------:R-:W-:Y:S01]  /*15080*/  HADD2.F32 R116, -RZ, R116.H1_H1 ;  /* 0x30000074ff747230 */ /* 0x000fe20000004100 */
        /* <DEDUP_REMOVED lines=18> */
.L_x_17062:
        /* <DEDUP_REMOVED lines=13> */
.L_x_17064:
[----:B------:R-:W-:Y:S05]  /*15280*/  BSYNC.RECONVERGENT B2 ;  /* 0x0000000000027941 */ /* 0x000fea0003800200 */
.L_x_17063:
        /* <DEDUP_REMOVED lines=57> */
.L_x_17061:
[----:B------:R-:W-:Y:S05]  /*15620*/  BSYNC.RECONVERGENT B1 ;  /* 0x0000000000017941 */ /* 0x000fea0003800200 */
.L_x_17060:
        /* <DEDUP_REMOVED lines=23> */
.L_x_17067:
        /* <DEDUP_REMOVED lines=13> */
.L_x_17069:
[----:B------:R-:W-:Y:S05]  /*15870*/  BSYNC.RECONVERGENT B2 ;  /* 0x0000000000027941 */ /* 0x000fea0003800200 */
.L_x_17068:
        /* <DEDUP_REMOVED lines=52> */
[----:B------:R-:W-:Y:S02]  /*15bc0*/  LOP3.LUT R138, R99, R138, R143, 0x96, !PT ;  /* 0x0000008a638a7212 */ /* 0x000fe400078e968f */
[----:B------:R-:W-:Y:S02]  /*15bd0*/  MOV R146, R142 ;  /* 0x0000008e00927202 */ /* 0x000fe40000000f00 */
[----:B------:R-:W-:Y:S01]  /*15be0*/  LOP3.LUT R137, R128, R98, R141, 0x96, !PT ;  /* 0x0000006280897212 */ /* 0x000fe200078e968d */
[----:B------:R-:W-:Y:S01]  /*15bf0*/  IMAD.MOV.U32 R98, RZ, RZ, R160 ;  /* 0x000000ffff627224 */ /* 0x000fe200078e00a0 */
[----:B------:R-:W-:-:S07]  /*15c00*/  MOV R160, R140 ;  /* 0x0000008c00a07202 */ /* 0x000fce0000000f00 */
.L_x_17066:
[----:B------:R-:W-:Y:S05]  /*15c10*/  BSYNC.RECONVERGENT B1 ;  /* 0x0000000000017941 */ /* 0x000fea0003800200 */
.L_x_17065:
        /* <DEDUP_REMOVED lines=20> */
.L_x_17072:
        /* <DEDUP_REMOVED lines=13> */
.L_x_17074:
[----:B------:R-:W-:Y:S05]  /*15e30*/  BSYNC.RECONVERGENT B2 ;  /* 0x0000000000027941 */ /* 0x000fea0003800200 */
.L_x_17073:
        /* <DEDUP_REMOVED lines=57> */
.L_x_17071:
[----:B------:R-:W-:Y:S05]  /*161d0*/  BSYNC.RECONVERGENT B1 ;  /* 0x0000000000017941 */ /* 0x000fea0003800200 */
.L_x_17070:
        /* <DEDUP_REMOVED lines=23> */
.L_x_17077:
        /* <DEDUP_REMOVED lines=13> */
.L_x_17079:
[----:B------:R-:W-:Y:S05]  /*16420*/  BSYNC.RECONVERGENT B2 ;  /* 0x0000000000027941 */ /* 0x000fea0003800200 */
.L_x_17078:
        /* <DEDUP_REMOVED lines=48> */
[----:B------:R-:W-:Y:S02]  /*16730*/  IMAD.MOV.U32 R139, RZ, RZ, RZ ;  /* 0x000000ffff8b7224 */ /* 0x000fe400078e00ff */
        /* <DEDUP_REMOVED lines=8> */
.L_x_17076:
[----:B------:R-:W-:Y:S05]  /*167c0*/  BSYNC.RECONVERGENT B1 ;  /* 0x0000000000017941 */ /* 0x000fea0003800200 */
.L_x_17075:
        /* <DEDUP_REMOVED lines=20> */
.L_x_17082:
        /* <DEDUP_REMOVED lines=13> */
.L_x_17084:
[----:B------:R-:W-:Y:S05]  /*169e0*/  BSYNC.RECONVERGENT B2 ;  /* 0x0000000000027941 */ /* 0x000fea0003800200 */
.L_x_17083:
        /* <DEDUP_REMOVED lines=57> */
.L_x_17081:
[----:B------:R-:W-:Y:S05]  /*16d80*/  BSYNC.RECONVERGENT B1 ;  /* 0x0000000000017941 */ /* 0x000fea0003800200 */
.L_x_17080:
        /* <DEDUP_REMOVED lines=23> */
.L_x_17087:
        /* <DEDUP_REMOVED lines=13> */
.L_x_17089:
[----:B------:R-:W-:Y:S05]  /*16fd0*/  BSYNC.RECONVERGENT B2 ;  /* 0x0000000000027941 */ /* 0x000fea0003800200 */
.L_x_17088:
        /* <DEDUP_REMOVED lines=57> */
.L_x_17086:
[----:B------:R-:W-:Y:S05]  /*17370*/  BSYNC.RECONVERGENT B1 ;  /* 0x0000000000017941 */ /* 0x000fea0003800200 */
.L_x_17085:
        /* <DEDUP_REMOVED lines=18> */
.L_x_17092:
        /* <DEDUP_REMOVED lines=13> */
.L_x_17094:
[----:B------:R-:W-:Y:S05]  /*17570*/  BSYNC.RECONVERGENT B2 ;  /* 0x0000000000027941 */ /* 0x000fea0003800200 */
.L_x_17093:
        /* <DEDUP_REMOVED lines=57> */
.L_x_17091:
[----:B------:R-:W-:Y:S05]  /*17910*/  BSYNC.RECONVERGENT B1 ;  /* 0x0000000000017941 */ /* 0x000fea0003800200 */
.L_x_17090:
        /* <DEDUP_REMOVED lines=23> */
.L_x_17097:
        /* <DEDUP_REMOVED lines=13> */
.L_x_17099:
[----:B------:R-:W-:Y:S05]  /*17b60*/  BSYNC.RECONVERGENT B2 ;  /* 0x0000000000027941 */ /* 0x000fea0003800200 */
.L_x_17098:
        /* <DEDUP_REMOVED lines=57> */
.L_x_17096:
[----:B------:R-:W-:Y:S05]  /*17f00*/  BSYNC.RECONVERGENT B1 ;  /* 0x0000000000017941 */ /* 0x000fea0003800200 */
.L_x_17095:
        /* <DEDUP_REMOVED lines=18> */
.L_x_17102:
        /* <DEDUP_REMOVED lines=13> */
.L_x_17104:
[----:B------:R-:W-:Y:S05]  /*18100*/  BSYNC.RECONVERGENT B2 ;  /* 0x0000000000027941 */ /* 0x000fea0003800200 */
.L_x_17103:
        /* <DEDUP_REMOVED lines=48> */
[----:B------:R-:W-:Y:S01]  /*18410*/  IMAD.WIDE.U32 R166, R137, -0x326172a9, RZ ;  /* 0xcd9e8d5789a67825 */ /* 0x000fe200078e00ff */
[----:B------:R-:W-:Y:S02]  /*18420*/  IADD3 R137, PT, PT, R2, -0x700cb87f, RZ ;  /* 0x8ff3478102897810 */ /* 0x000fe40007ffe0ff */
[----:B------:R-:W-:Y:S01]  /*18430*/  MOV R139, R160 ;  /* 0x000000a0008b7202 */ /* 0x000fe20000000f00 */
[----:B------:R-:W-:Y:S01]  /*18440*/  IMAD.WIDE.U32 R164, R117, -0x2daee0ad, RZ ;  /* 0xd2511f5375a47825 */ /* 0x000fe200078e00ff */
[----:B------:R-:W-:-:S03]  /*18450*/  LOP3.LUT R138, R137, R138, R167, 0x96, !PT ;  /* 0x0000008a898a7212 */ /* 0x000fc600078e96a7 */
[----:B------:R-:W-:Y:S01]  /*18460*/  IMAD.MOV.U32 R146, RZ, RZ, R166 ;  /* 0x000000ffff927224 */ /* 0x000fe200078e00a6 */
[----:B------:R-:W-:Y:S01]  /*18470*/  LOP3.LUT R137, R128, R162, R165, 0x96, !PT ;  /* 0x000000a280897212 */ /* 0x000fe200078e96a5 */
[----:B------:R-:W-:Y:S02]  /*18480*/  HFMA2 R162, -RZ, RZ, 0, 0 ;  /* 0x00000000ffa27431 */ /* 0x000fe400000001ff */
[----:B------:R-:W-:-:S07]  /*18490*/  IMAD.MOV.U32 R160, RZ, RZ, R164 ;  /* 0x000000ffffa07224 */ /* 0x000fce00078e00a4 */
.L_x_17101:
[----:B------:R-:W-:Y:S05]  /*184a0*/  BSYNC.RECONVERGENT B1 ;  /* 0x0000000000017941 */ /* 0x000fea0003800200 */
.L_x_17100:
        /* <DEDUP_REMOVED lines=23> */
.L_x_17107:
        /* <DEDUP_REMOVED lines=13> */
.L_x_17109:
[----:B------:R-:W-:Y:S05]  /*186f0*/  BSYNC.RECONVERGENT B2 ;  /* 0x0000000000027941 */ /* 0x000fea0003800200 */
.L_x_17108:
        /* <DEDUP_REMOVED lines=53> */
[----:B------:R-:W-:Y:S02]  /*18a50*/  LOP3.LUT R138, R139, R138, R167, 0x96, !PT ;  /* 0x0000008a8b8a7212 */ /* 0x000fe400078e96a7 */
[----:B------:R-:W-:Y:S02]  /*18a60*/  MOV R146, R166 ;  /* 0x000000a600927202 */ /* 0x000fe40000000f00 */
[----:B------:R-:W-:Y:S02]  /*18a70*/  LOP3.LUT R137, R128, R162, R165, 0x96, !PT ;  /* 0x000000a280897212 */ /* 0x000fe400078e96a5 */
[----:B------:R-:W-:-:S07]  /*18a80*/  MOV R160, R164 ;  /* 0x000000a400a07202 */ /* 0x000fce0000000f00 */
.L_x_17106:
[----:B------:R-:W-:Y:S05]  /*18a90*/  BSYNC.RECONVERGENT B1 ;  /* 0x0000000000017941 */ /* 0x000fea0003800200 */
.L_x_17105:
        /* <DEDUP_REMOVED lines=18> */
.L_x_17112:
        /* <DEDUP_REMOVED lines=13> */
.L_x_17114:
[----:B------:R-:W-:Y:S05]  /*18c90*/  BSYNC.RECONVERGENT B2 ;  /* 0x0000000000027941 */ /* 0x000fea0003800200 */
.L_x_17113:
        /* <DEDUP_REMOVED lines=53> */
[----:B------:R-:W-:Y:S02]  /*18ff0*/  IMAD.MOV.U32 R160, RZ, RZ, R164 ;  /* 0x000000ffffa07224 */ /* 0x000fe400078e00a4 */
[----:B------:R-:W-:Y:S02]  /*19000*/  HFMA2 R164, -RZ, RZ, 0, 0 ;  /* 0x00000000ffa47431 */ /* 0x000fe400000001ff */
[----:B------:R-:W-:Y:S01]  /*19010*/  IMAD.MOV.U32 R146, RZ, RZ, R166 ;  /* 0x000000ffff927224 */ /* 0x000fe200078e00a6 */
[----:B------:R-:W-:-:S07]  /*19020*/  LOP3.LUT R137, R128, R162, R165, 0x96, !PT ;  /* 0x000000a280897212 */ /* 0x000fce00078e96a5 */
.L_x_17111:
[----:B------:R-:W-:Y:S05]  /*19030*/  BSYNC.RECONVERGENT B1 ;  /* 0x0000000000017941 */ /* 0x000fea0003800200 */
.L_x_17110:
[----:B------:R-:W-:Y:S01]  /*19040*/  I2FP.F32.U32 R118, R118 ;  /* 0x0000007600767245 */ /* 0x000fe20000201000 */
[----:B------:R-:W-:Y:S01]  /*19050*/  HADD2.F32 R162, -RZ, R159.H0_H0 ;  /* 0x2000009fffa27230 */ /* 0x000fe20000004100 */
        /* <DEDUP_REMOVED lines=21> */
.L_x_17117:
        /* <DEDUP_REMOVED lines=13> */
.L_x_17119:
[----:B------:R-:W-:Y:S05]  /*19280*/  BSYNC.RECONVERGENT B2 ;  /* 0x0000000000027941 */ /* 0x000fea0003800200 */
.L_x_17118:
        /* <DEDUP_REMOVED lines=55> */
[----:B------:R-:W-:Y:S02]  /*19600*/  LOP3.LUT R137, R128, R162, R167, 0x96, !PT ;  /* 0x000000a280897212 */ /* 0x000fe400078e96a7 */
[----:B------:R-:W-:-:S07]  /*19610*/  MOV R160, R166 ;  /* 0x000000a600a07202 */ /* 0x000fce0000000f00 */
.L_x_17116:
[----:B------:R-:W-:Y:S05]  /*19620*/  BSYNC.RECONVERGENT B1 ;  /* 0x0000000000017941 */ /* 0x000fea0003800200 */
.L_x_17115:
[----:B------:R-:W-:Y:S01]  /*19630*/  ISETP.NE.AND P6, PT, R165, 0x1, PT ;  /* 0x00000001a500780c */ /* 0x000fe20003fc5270 */
[----:B------:R-:W-:Y:S01]  /*19640*/  HADD2.F32 R162, -RZ, R119.H1_H1 ;  /* 0x30000077ffa27230 */ /* 0x000fe20000004100 */
        /* <DEDUP_REMOVED lines=16> */
.L_x_17122:
        /* <DEDUP_REMOVED lines=15> */
.L_x_17124:
[----:B------:R-:W-:Y:S05]  /*19840*/  BSYNC.RECONVERGENT B2 ;  /* 0x0000000000027941 */ /* 0x000fea0003800200 */
.L_x_17123:
        /* <DEDUP_REMOVED lines=48> */
[----:B------:R-:W-:Y:S01]  /*19b50*/  VIADD R119, R2, 0xf1bbcdc8 ;  /* 0xf1bbcdc802777836 */ /* 0x000fe20000000000 */
[----:B------:R-:W-:-:S04]  /*19b60*/  MOV R163, R160 ;  /* 0x000000a000a37202 */ /* 0x000fc80000000f00 */
[----:B------:R-:W-:Y:S01]  /*19b70*/  LOP3.LUT R119, R119, R170, R165, 0x96, !PT ;  /* 0x000000aa77777212 */ /* 0x000fe200078e96a5 */
[----:B------:R-:W-:-:S04]  /*19b80*/  IMAD.WIDE.U32 R170, R167, -0x326172a9, RZ ;  /* 0xcd9e8d57a7aa7825 */ /* 0x000fc800078e00ff */
[----:B------:R-:W-:Y:S01]  /*19b90*/  IMAD.WIDE.U32 R166, R119, -0x2daee0ad, RZ ;  /* 0xd2511f5377a67825 */ /* 0x000fe200078e00ff */
[----:B------:R-:W-:-:S03]  /*19ba0*/  LOP3.LUT R138, R137, R164, R171, 0x96, !PT ;  /* 0x000000a4898a7212 */ /* 0x000fc600078e96ab */
[----:B------:R-:W-:Y:S01]  /*19bb0*/  IMAD.MOV.U32 R146, RZ, RZ, R170 ;  /* 0x000000ffff927224 */ /* 0x000fe200078e00aa */
[----:B------:R-:W-:Y:S01]  /*19bc0*/  LOP3.LUT R137, R128, R162, R167, 0x96, !PT ;  /* 0x000000a280897212 */ /* 0x000fe200078e96a7 */
[----:B------:R-:W-:-:S07]  /*19bd0*/  IMAD.MOV.U32 R160, RZ, RZ, R166 ;  /* 0x000000ffffa07224 */ /* 0x000fce00078e00a6 */
.L_x_17121:
[----:B------:R-:W-:Y:S05]  /*19be0*/  BSYNC.RECONVERGENT B1 ;  /* 0x0000000000017941 */ /* 0x000fea0003800200 */
.L_x_17120:
        /* <DEDUP_REMOVED lines=11> */
.L_x_17044:
        /* <DEDUP_REMOVED lines=16> */
.L_x_17128:
        /* <DEDUP_REMOVED lines=13> */
.L_x_17130:
[----:B------:R-:W-:Y:S05]  /*19e70*/  BSYNC.RECONVERGENT B2 ;  /* 0x0000000000027941 */ /* 0x000fea0003800200 */
.L_x_17129:
        /* <DEDUP_REMOVED lines=56> */
.L_x_17127:
[----:B------:R-:W-:Y:S05]  /*1a200*/  BSYNC.RECONVERGENT B1 ;  /* 0x0000000000017941 */ /* 0x000fea0003800200 */
.L_x_17126:
        /* <DEDUP_REMOVED lines=8> */
[----:B-----5:R-:W-:-:S04]  /*1a290*/  HADD2.F32 R97, -RZ, R116.H0_H0 ;  /* 0x20000074ff617230 */ /* 0x020fc80000004100 */
        /* <DEDUP_REMOVED lines=12> */
.L_x_17133:
        /* <DEDUP_REMOVED lines=13> */
.L_x_17135:
[----:B------:R-:W-:Y:S05]  /*1a430*/  BSYNC.RECONVERGENT B2 ;  /* 0x0000000000027941 */ /* 0x000fea0003800200 */
.L_x_17134:
        /* <DEDUP_REMOVED lines=55> */
[----:B------:R-:W-:Y:S01]  /*1a7b0*/  IMAD.MOV.U32 R98, RZ, RZ, R160 ;  /* 0x000000ffff627224 */ /* 0x000fe200078e00a0 */
[----:B------:R-:W-:-:S07]  /*1a7c0*/  MOV R160, R164 ;  /* 0x000000a400a07202 */ /* 0x000fce0000000f00 */
.L_x_17132:
[----:B------:R-:W-:Y:S05]  /*1a7d0*/  BSYNC.RECONVERGENT B1 ;  /* 0x0000000000017941 */ /* 0x000fea0003800200 */
.L_x_17131:
        /* <DEDUP_REMOVED lines=19> */
.L_x_17138:
        /* <DEDUP_REMOVED lines=13> */
.L_x_17140:
[----:B------:R-:W-:Y:S05]  /*1a9e0*/  BSYNC.RECONVERGENT B2 ;  /* 0x0000000000027941 */ /* 0x000fea0003800200 */
.L_x_17139:
        /* <DEDUP_REMOVED lines=57> */
.L_x_17137:
[----:B------:R-:W-:Y:S05]  /*1ad80*/  BSYNC.RECONVERGENT B1 ;  /* 0x0000000000017941 */ /* 0x000fea0003800200 */
.L_x_17136:
[----:B------:R-:W-:Y:S01]  /*1ad90*/  I2FP.F32.U32 R99, R98 ;  /* 0x0000006200637245 */ /* 0x000fe20000201000 */
[----:B------:R-:W-:Y:S01]  /*1ada0*/  BSSY.RECONVERGENT B1, `(.L_x_17141) ;  /* 0x0000059000017945 */ /* 0x000fe20003800200 */
[----:B------:R-:W-:Y:S01]  /*1adb0*/  ISETP.NE.AND P2, PT, R161, 0x1, PT ;  /* 0x00000001a100780c */ /* 0x000fe20003f45270 */
[----:B------:R-:W-:Y:S01]  /*1adc0*/  HADD2.F32 R98, -RZ, R117.H0_H0 ;  /* 0x20000075ff627230 */ /* 0x000fe20000004100 */
        /* <DEDUP_REMOVED lines=15> */
.L_x_17143:
        /* <DEDUP_REMOVED lines=13> */
.L_x_17145:
[----:B------:R-:W-:Y:S05]  /*1af90*/  BSYNC.RECONVERGENT B2 ;  /* 0x0000000000027941 */ /* 0x000fea0003800200 */
.L_x_17144:
        /* <DEDUP_REMOVED lines=57> */
.L_x_17142:
[----:B------:R-:W-:Y:S05]  /*1b330*/  BSYNC.RECONVERGENT B1 ;  /* 0x0000000000017941 */ /* 0x000fea0003800200 */
.L_x_17141:
        /* <DEDUP_REMOVED lines=19> */
.L_x_17148:
        /* <DEDUP_REMOVED lines=13> */
.L_x_17150:
[----:B------:R-:W-:Y:S05]  /*1b540*/  BSYNC.RECONVERGENT B2 ;  /* 0x0000000000027941 */ /* 0x000fea0003800200 */
.L_x_17149:
        /* <DEDUP_REMOVED lines=57> */
.L_x_17147:
[----:B------:R-:W-:Y:S05]  /*1b8e0*/  BSYNC.RECONVERGENT B1 ;  /* 0x0000000000017941 */ /* 0x000fea0003800200 */
.L_x_17146:
[----:B------:R-:W-:Y:S01]  /*1b8f0*/  ISETP.NE.AND P3, PT, R163, 0x1, PT ;  /* 0x00000001a300780c */ /* 0x000fe20003f65270 */
[----:B------:R-:W-:Y:S01]  /*1b900*/  BSSY.RECONVERGENT B1, `(.L_x_17151) ;  /* 0x0000057000017945 */ /* 0x000fe20003800200 */
[----:B------:R-:W-:Y:S01]  /*1b910*/  I2FP.F32.U32 R99, R99 ;  /* 0x0000006300637245 */ /* 0x000fe20000201000 */
[----:B------:R-:W-:Y:S01]  /*1b920*/  IMAD.MOV.U32 R162, RZ, RZ, 0x2 ;  /* 0x00000002ffa27424 */ /* 0x000fe200078e00ff */
[----:B------:R-:W-:-:S03]  /*1b930*/  MOV R161, R146 ;  /* 0x0000009200a17202 */ /* 0x000fc60000000f00 */
        /* <DEDUP_REMOVED lines=12> */
.L_x_17153:
        /* <DEDUP_REMOVED lines=13> */
.L_x_17155:
[----:B------:R-:W-:Y:S05]  /*1bad0*/  BSYNC.RECONVERGENT B2 ;  /* 0x0000000000027941 */ /* 0x000fea0003800200 */
.L_x_17154:
        /* <DEDUP_REMOVED lines=57> */
.L_x_17152:
[----:B------:R-:W-:Y:S05]  /*1be70*/  BSYNC.RECONVERGENT B1 ;  /* 0x0000000000017941 */ /* 0x000fea0003800200 */
.L_x_17151:
[----:B------:R-:W-:Y:S01]  /*1be80*/  ISETP.NE.AND P4, PT, R162, 0x1, PT ;  /* 0x00000001a200780c */ /* 0x000fe20003f85270 */
[----:B------:R-:W-:Y:S01]  /*1be90*/  BSSY.RECONVERGENT B1, `(.L_x_17156) ;  /* 0x0000057000017945 */ /* 0x000fe20003800200 */
[----:B------:R-:W-:Y:S01]  /*1bea0*/  I2FP.F32.U32 R161, R161 ;  /* 0x000000a100a17245 */ /* 0x000fe20000201000 */
[----:B------:R-:W-:Y:S02]  /*1beb0*/  HFMA2 R163, -RZ, RZ, 0, 1.1920928955078125e-07 ;  /* 0x00000002ffa37431 */ /* 0x000fe400000001ff */
[----:B------:R-:W-:Y:S02]  /*1bec0*/  HADD2.F32 R118, -RZ, R118.H1_H1 ;  /* 0x30000076ff767230 */ /* 0x000fe40000004100 */
        /* <DEDUP_REMOVED lines=12> */
.L_x_17158:
        /* <DEDUP_REMOVED lines=13> */
.L_x_17160:
[----:B------:R-:W-:Y:S05]  /*1c060*/  BSYNC.RECONVERGENT B2 ;  /* 0x0000000000027941 */ /* 0x000fea0003800200 */
.L_x_17159:
        /* <DEDUP_REMOVED lines=57> */
.L_x_17157:
[----:B------:R-:W-:Y:S05]  /*1c400*/  BSYNC.RECONVERGENT B1 ;  /* 0x0000000000017941 */ /* 0x000fea0003800200 */
.L_x_17156:
        /* <DEDUP_REMOVED lines=17> */
.L_x_17163:
        /* <DEDUP_REMOVED lines=13> */
.L_x_17165:
[----:B------:R-:W-:Y:S05]  /*1c5f0*/  BSYNC.RECONVERGENT B2 ;  /* 0x0000000000027941 */ /* 0x000fea0003800200 */
.L_x_17164:
        /* <DEDUP_REMOVED lines=55> */
[----:B------:R-:W-:Y:S02]  /*1c970*/  LOP3.LUT R137, R128, R162, R167, 0x96, !PT ;  /* 0x000000a280897212 */ /* 0x000fe400078e96a7 */
[----:B------:R-:W-:-:S07]  /*1c980*/  MOV R160, R166 ;  /* 0x000000a600a07202 */ /* 0x000fce0000000f00 */
.L_x_17162:
[----:B------:R-:W-:Y:S05]  /*1c990*/  BSYNC.RECONVERGENT B1 ;  /* 0x0000000000017941 */ /* 0x000fea0003800200 */
.L_x_17161:
        /* <DEDUP_REMOVED lines=37> */
.L_x_17125:
        /* <DEDUP_REMOVED lines=25> */
[----:B------:R-:W1:Y:S01]  /*1cd80*/  LDC.64 R170, c[0x0][0x3b8] ;  /* 0x0000ee00ffaa7b82 */ /* 0x000e620000000a00 */
[----:B------:R-:W-:Y:S02]  /*1cd90*/  LOP3.LUT R151, R150, 0xffff, RZ, 0xc0, !PT ;  /* 0x0000ffff96977812 */ /* 0x000fe400078ec0ff */
[----:B0-----:R-:W-:Y:S02]  /*1cda0*/  LOP3.LUT R162, R161, 0xff0000, RZ, 0xc0, !PT ;  /* 0x00ff0000a1a27812 */ /* 0x001fe400078ec0ff */
        /* <DEDUP_REMOVED lines=11> */
[----:B-1----:R-:W-:Y:S01]  /*1ce60*/  IMAD.WIDE.U32 R170, R0, 0x8, R170 ;  /* 0x0000000800aa7825 */ /* 0x002fe200078e00aa */
[----:B------:R-:W-:Y:S02]  /*1ce70*/  LOP3.LUT R162, R166, R162, R164, 0xfe, !PT ;  /* 0x000000a2a6a27212 */ /* 0x000fe400078efea4 */
[----:B------:R-:W-:Y:S02]  /*1ce80*/  LOP3.LUT R163, R151, R167, RZ, 0xfc, !PT ;  /* 0x000000a797a37212 */ /* 0x000fe400078efcff */
[----:B------:R-:W-:-:S05]  /*1ce90*/  LOP3.LUT R162, R162, 0xff, R145, 0xf8, !PT ;  /* 0x000000ffa2a27812 */ /* 0x000fca00078ef891 */
[----:B------:R1:W-:Y:S02]  /*1cea0*/  STG.E.64 desc[UR6][R170.64], R162 ;  /* 0x000000a2aa007986 */ /* 0x0003e4000c101b06 */
.L_x_17166:
[----:B------:R-:W-:Y:S01]  /*1ceb0*/  IMAD.MOV.U32 R151, RZ, RZ, R160 ;  /* 0x000000ffff977224 */ /* 0x000fe200078e00a0 */
[----:B------:R-:W-:-:S07]  /*1cec0*/  IADD3 R0, PT, PT, R0, 0x20, RZ ;  /* 0x0000002000007810 */ /* 0x000fce0007ffe0ff */
.L_x_17043:
[----:B------:R-:W-:Y:S05]  /*1ced0*/  BSYNC.RECONVERGENT B0 ;  /* 0x0000000000007941 */ /* 0x000fea0003800200 */
.L_x_17042:
        /* <DEDUP_REMOVED lines=36> */
.L_x_17172:
        /* <DEDUP_REMOVED lines=13> */
.L_x_17174:
[----:B------:R-:W-:Y:S05]  /*1d1f0*/  BSYNC.RECONVERGENT B2 ;  /* 0x0000000000027941 */ /* 0x000fea0003800200 */
.L_x_17173:
        /* <DEDUP_REMOVED lines=56> */
.L_x_17171:
[----:B------:R-:W-:Y:S05]  /*1d580*/  BSYNC.RECONVERGENT B1 ;  /* 0x0000000000017941 */ /* 0x000fea0003800200 */
.L_x_17170:
        /* <DEDUP_REMOVED lines=9> */
[----:B-----5:R-:W-:-:S03]  /*1d620*/  HADD2.F32 R100, -RZ, R112.H0_H0 ;  /* 0x20000070ff647230 */ /* 0x020fc60000004100 */
        /* <DEDUP_REMOVED lines=13> */
.L_x_17177:
        /* <DEDUP_REMOVED lines=13> */
.L_x_17179:
[----:B------:R-:W-:Y:S05]  /*1d7d0*/  BSYNC.RECONVERGENT B2 ;  /* 0x0000000000027941 */ /* 0x000fea0003800200 */
.L_x_17178:
        /* <DEDUP_REMOVED lines=57> */
.L_x_17176:
[----:B------:R-:W-:Y:S05]  /*1db70*/  BSYNC.RECONVERGENT B1 ;  /* 0x0000000000017941 */ /* 0x000fea0003800200 */
.L_x_17175:
        /* <DEDUP_REMOVED lines=23> */
.L_x_17182:
        /* <DEDUP_REMOVED lines=13> */
.L_x_17184:
[----:B------:R-:W-:Y:S05]  /*1ddc0*/  BSYNC.RECONVERGENT B2 ;  /* 0x0000000000027941 */ /* 0x000fea0003800200 */
.L_x_17183:
        /* <DEDUP_REMOVED lines=52> */
[----:B------:R-:W-:Y:S02]  /*1e110*/  MOV R101, R160 ;  /* 0x000000a000657202 */ /* 0x000fe40000000f00 */
[----:B------:R-:W-:Y:S01]  /*1e120*/  LOP3.LUT R138, R103, R138, R143, 0x96, !PT ;  /* 0x0000008a678a7212 */ /* 0x000fe200078e968f */
[----:B------:R-:W-:Y:S01]  /*1e130*/  IMAD.MOV.U32 R146, RZ, RZ, R142 ;  /* 0x000000ffff927224 */ /* 0x000fe200078e008e */
[----:B------:R-:W-:Y:S01]  /*1e140*/  LOP3.LUT R137, R128, R102, R141, 0x96, !PT ;  /* 0x0000006680897212 */ /* 0x000fe200078e968d */
[----:B------:R-:W-:-:S07]  /*1e150*/  IMAD.MOV.U32 R160, RZ, RZ, R140 ;  /* 0x000000ffffa07224 */ /* 0x000fce00078e008c */
.L_x_17181:
[----:B------:R-:W-:Y:S05]  /*1e160*/  BSYNC.RECONVERGENT B1 ;  /* 0x0000000000017941 */ /* 0x000fea0003800200 */
.L_x_17180:
[----:B------:R-:W-:Y:S01]  /*1e170*/  I2FP.F32.U32 R102, R101 ;  /* 0x0000006500667245 */ /* 0x000fe20000201000 */
[----:B------:R-:W-:Y:S01]  /*1e180*/  HADD2.F32 R112, -RZ, R112.H1_H1 ;  /* 0x30000070ff707230 */ /* 0x000fe20000004100 */
        /* <DEDUP_REMOVED lines=18> */
.L_x_17187:
        /* <DEDUP_REMOVED lines=13> */
.L_x_17189:
[----:B------:R-:W-:Y:S05]  /*1e380*/  BSYNC.RECONVERGENT B2 ;  /* 0x0000000000027941 */ /* 0x000fea0003800200 */
.L_x_17188:
        /* <DEDUP_REMOVED lines=57> */
.L_x_17186:
[----:B------:R-:W-:Y:S05]  /*1e720*/  BSYNC.RECONVERGENT B1 ;  /* 0x0000000000017941 */ /* 0x000fea0003800200 */
.L_x_17185:
        /* <DEDUP_REMOVED lines=23> */
.L_x_17192:
        /* <DEDUP_REMOVED lines=13> */
.L_x_17194:
[----:B------:R-:W-:Y:S05]  /*1e970*/  BSYNC.RECONVERGENT B2 ;  /* 0x0000000000027941 */ /* 0x000fea0003800200 */
.L_x_17193:
        /* <DEDUP_REMOVED lines=57> */
.L_x_17191:
[----:B------:R-:W-:Y:S05]  /*1ed10*/  BSYNC.RECONVERGENT B1 ;  /* 0x0000000000017941 */ /* 0x000fea0003800200 */
.L_x_17190:
[----:B------:R-:W-:Y:S01]  /*1ed20*/  I2FP.F32.U32 R102, R102 ;  /* 0x0000006600667245 */ /* 0x000fe20000201000 */
[----:B------:R-:W-:Y:S01]  /*1ed30*/  HADD2.F32 R112, -RZ, R113.H0_H0 ;  /* 0x20000071ff707230 */ /* 0x000fe20000004100 */
        /* <DEDUP_REMOVED lines=18> */
.L_x_17197:
        /* <DEDUP_REMOVED lines=13> */
.L_x_17199:
[----:B------:R-:W-:Y:S05]  /*1ef30*/  BSYNC.RECONVERGENT B2 ;  /* 0x0000000000027941 */ /* 0x000fea0003800200 */
.L_x_17198:
        /* <DEDUP_REMOVED lines=57> */
.L_x_17196:
[----:B------:R-:W-:Y:S05]  /*1f2d0*/  BSYNC.RECONVERGENT B1 ;  /* 0x0000000000017941 */ /* 0x000fea0003800200 */
.L_x_17195:
        /* <DEDUP_REMOVED lines=23> */
.L_x_17202:
        /* <DEDUP_REMOVED lines=13> */
.L_x_17204:
[----:B------:R-:W-:Y:S05]  /*1f520*/  BSYNC.RECONVERGENT B2 ;  /* 0x0000000000027941 */ /* 0x000fea0003800200 */
.L_x_17203:
        /* <DEDUP_REMOVED lines=49> */
[----:B------:R-:W-:-:S03]  /*1f840*/  IADD3 R137, PT, PT, R2, -0x700cb87f, RZ ;  /* 0x8ff3478102897810 */ /* 0x000fc60007ffe0ff */
[----:B------:R-:W-:Y:S02]  /*1f850*/  HFMA2 R139, -RZ, RZ, 0, 0 ;  /* 0x00000000ff8b7431 */ /* 0x000fe400000001ff */
[----:B------:R-:W-:Y:S01]  /*1f860*/  IMAD.WIDE.U32 R162, R103, -0x2daee0ad, RZ ;  /* 0xd2511f5367a27825 */ /* 0x000fe200078e00ff */
[----:B------:R-:W-:Y:S02]  /*1f870*/  LOP3.LUT R138, R137, R138, R165, 0x96, !PT ;  /* 0x0000008a898a7212 */ /* 0x000fe400078e96a5 */
[----:B------:R-:W-:Y:S01]  /*1f880*/  MOV R103, R160 ;  /* 0x000000a000677202 */ /* 0x000fe20000000f00 */
[----:B------:R-:W-:Y:S01]  /*1f890*/  IMAD.MOV.U32 R146, RZ, RZ, R164 ;  /* 0x000000ffff927224 */ /* 0x000fe200078e00a4 */
[----:B------:R-:W-:Y:S01]  /*1f8a0*/  LOP3.LUT R137, R128, R140, R163, 0x96, !PT ;  /* 0x0000008c80897212 */ /* 0x000fe200078e96a3 */
[----:B------:R-:W-:-:S07]  /*1f8b0*/  IMAD.MOV.U32 R160, RZ, RZ, R162 ;  /* 0x000000ffffa07224 */ /* 0x000fce00078e00a2 */
.L_x_17201:
[----:B------:R-:W-:Y:S05]  /*1f8c0*/  BSYNC.RECONVERGENT B1 ;  /* 0x0000000000017941 */ /* 0x000fea0003800200 */
.L_x_17200:
        /* <DEDUP_REMOVED lines=20> */
.L_x_17207:
        /* <DEDUP_REMOVED lines=13> */
.L_x_17209:
[----:B------:R-:W-:Y:S05]  /*1fae0*/  BSYNC.RECONVERGENT B2 ;  /* 0x0000000000027941 */ /* 0x000fea0003800200 */
.L_x_17208:
        /* <DEDUP_REMOVED lines=57> */
.L_x_17206:
[----:B------:R-:W-:Y:S05]  /*1fe80*/  BSYNC.RECONVERGENT B1 ;  /* 0x0000000000017941 */ /* 0x000fea0003800200 */
.L_x_17205:
        /* <DEDUP_REMOVED lines=23> */
.L_x_17212:
        /* <DEDUP_REMOVED lines=13> */
.L_x_17214:
[----:B------:R-:W-:Y:S05]  /*200d0*/  BSYNC.RECONVERGENT B2 ;  /* 0x0000000000027941 */ /* 0x000fea0003800200 */
.L_x_17213:
        /* <DEDUP_REMOVED lines=57> */
.L_x_17211:
[----:B------:R-:W-:Y:S05]  /*20470*/  BSYNC.RECONVERGENT B1 ;  /* 0x0000000000017941 */ /* 0x000fea0003800200 */
.L_x_17210:
        /* <DEDUP_REMOVED lines=18> */
.L_x_17217:
        /* <DEDUP_REMOVED lines=13> */
.L_x_17219:
[----:B------:R-:W-:Y:S05]  /*20670*/  BSYNC.RECONVERGENT B2 ;  /* 0x0000000000027941 */ /* 0x000fea0003800200 */
.L_x_17218:
        /* <DEDUP_REMOVED lines=57> */
.L_x_17216:
[----:B------:R-:W-:Y:S05]  /*20a10*/  BSYNC.RECONVERGENT B1 ;  /* 0x0000000000017941 */ /* 0x000fea0003800200 */
.L_x_17215:
        /* <DEDUP_REMOVED lines=23> */
.L_x_17222:
        /* <DEDUP_REMOVED lines=13> */
.L_x_17224:
[----:B------:R-:W-:Y:S05]  /*20c60*/  BSYNC.RECONVERGENT B2 ;  /* 0x0000000000027941 */ /* 0x000fea0003800200 */
.L_x_17223:
        /* <DEDUP_REMOVED lines=52> */
[----:B------:R-:W-:Y:S02]  /*20fb0*/  LOP3.LUT R138, R137, R138, R167, 0x96, !PT ;  /* 0x0000008a898a7212 */ /* 0x000fe400078e96a7 */
[----:B------:R-:W-:Y:S01]  /*20fc0*/  MOV R113, R160 ;  /* 0x000000a000717202 */ /* 0x000fe20000000f00 */
[----:B------:R-:W-:Y:S01]  /*20fd0*/  IMAD.MOV.U32 R146, RZ, RZ, R166 ;  /* 0x000000ffff927224 */ /* 0x000fe200078e00a6 */
[----:B------:R-:W-:Y:S01]  /*20fe0*/  LOP3.LUT R137, R128, R162, R165, 0x96, !PT ;  /* 0x000000a280897212 */ /* 0x000fe200078e96a5 */
[----:B------:R-:W-:-:S07]  /*20ff0*/  IMAD.MOV.U32 R160, RZ, RZ, R164 ;  /* 0x000000ffffa07224 */ /* 0x000fce00078e00a4 */
.L_x_17221:
[----:B------:R-:W-:Y:S05]  /*21000*/  BSYNC.RECONVERGENT B1 ;  /* 0x0000000000017941 */ /* 0x000fea0003800200 */
.L_x_17220:
        /* <DEDUP_REMOVED lines=18> */
.L_x_17227:
        /* <DEDUP_REMOVED lines=13> */
.L_x_17229:
[----:B------:R-:W-:Y:S05]  /*21200*/  BSYNC.RECONVERGENT B2 ;  /* 0x0000000000027941 */ /* 0x000fea0003800200 */
.L_x_17228:
        /* <DEDUP_REMOVED lines=48> */
[----:B------:R-:W-:Y:S02]  /*21510*/  IMAD.MOV.U32 R139, RZ, RZ, R160 ;  /* 0x000000ffff8b7224 */ /* 0x000fe400078e00a0 */
[----:B------:R-:W-:-:S04]  /*21520*/  IMAD.WIDE.U32 R166, R137, -0x326172a9, RZ ;  /* 0xcd9e8d5789a67825 */ /* 0x000fc800078e00ff */
[----:B------:R-:W-:Y:S01]  /*21530*/  VIADD R137, R2, 0x8ff34781 ;  /* 0x8ff3478102897836 */ /* 0x000fe20000000000 */
[----:B------:R-:W-:Y:S01]  /*21540*/  MOV R146, R166 ;  /* 0x000000a600927202 */ /* 0x000fe20000000f00 */
[----:B------:R-:W-:-:S03]  /*21550*/  IMAD.WIDE.U32 R164, R113, -0x2daee0ad, RZ ;  /* 0xd2511f5371a47825 */ /* 0x000fc600078e00ff */
[----:B------:R-:W-:Y:S02]  /*21560*/  LOP3.LUT R138, R137, R138, R167, 0x96, !PT ;  /* 0x0000008a898a7212 */ /* 0x000fe400078e96a7 */
[----:B------:R-:W-:Y:S01]  /*21570*/  LOP3.LUT R137, R128, R162, R165, 0x96, !PT ;  /* 0x000000a280897212 */ /* 0x000fe200078e96a5 */
[----:B------:R-:W-:Y:S01]  /*21580*/  IMAD.MOV.U32 R162, RZ, RZ, RZ ;  /* 0x000000ffffa27224 */ /* 0x000fe200078e00ff */
[----:B------:R-:W-:-:S07]  /*21590*/  MOV R160, R164 ;  /* 0x000000a400a07202 */ /* 0x000fce0000000f00 */
.L_x_17226:
[----:B------:R-:W-:Y:S05]  /*215a0*/  BSYNC.RECONVERGENT B1 ;  /* 0x0000000000017941 */ /* 0x000fea0003800200 */
.L_x_17225:
        /* <DEDUP_REMOVED lines=23> */
.L_x_17232:
        /* <DEDUP_REMOVED lines=13> */
.L_x_17234:
[----:B------:R-:W-:Y:S05]  /*217f0*/  BSYNC.RECONVERGENT B2 ;  /* 0x0000000000027941 */ /* 0x000fea0003800200 */
.L_x_17233:
        /* <DEDUP_REMOVED lines=57> */
.L_x_17231:
[----:B------:R-:W-:Y:S05]  /*21b90*/  BSYNC.RECONVERGENT B1 ;  /* 0x0000000000017941 */ /* 0x000fea0003800200 */
.L_x_17230:
        /* <DEDUP_REMOVED lines=18> */
.L_x_17237:
        /* <DEDUP_REMOVED lines=13> */
.L_x_17239:
[----:B------:R-:W-:Y:S05]  /*21d90*/  BSYNC.RECONVERGENT B2 ;  /* 0x0000000000027941 */ /* 0x000fea0003800200 */
.L_x_17238:
        /* <DEDUP_REMOVED lines=57> */
.L_x_17236:
[----:B------:R-:W-:Y:S05]  /*22130*/  BSYNC.RECONVERGENT B1 ;  /* 0x0000000000017941 */ /* 0x000fea0003800200 */
.L_x_17235:
        /* <DEDUP_REMOVED lines=23> */
.L_x_17242:
        /* <DEDUP_REMOVED lines=13> */
.L_x_17244:
[----:B------:R-:W-:Y:S05]  /*22380*/  BSYNC.RECONVERGENT B2 ;  /* 0x0000000000027941 */ /* 0x000fea0003800200 */
.L_x_17243:
        /* <DEDUP_REMOVED lines=57> */
.L_x_17241:
[----:B------:R-:W-:Y:S05]  /*22720*/  BSYNC.RECONVERGENT B1 ;  /* 0x0000000000017941 */ /* 0x000fea0003800200 */
.L_x_17240:
        /* <DEDUP_REMOVED lines=18> */
.L_x_17247:
        /* <DEDUP_REMOVED lines=15> */
.L_x_17249:
[----:B------:R-:W-:Y:S05]  /*22940*/  BSYNC.RECONVERGENT B2 ;  /* 0x0000000000027941 */ /* 0x000fea0003800200 */
.L_x_17248:
        /* <DEDUP_REMOVED lines=57> */
.L_x_17246:
[----:B------:R-:W-:Y:S05]  /*22ce0*/  BSYNC.RECONVERGENT B1 ;  /* 0x0000000000017941 */ /* 0x000fea0003800200 */
.L_x_17245:
        /* <DEDUP_REMOVED lines=11> */
.L_x_17169:
        /* <DEDUP_REMOVED lines=16> */
.L_x_17253:
        /* <DEDUP_REMOVED lines=13> */
.L_x_17255:
[----:B------:R-:W-:Y:S05]  /*22f70*/  BSYNC.RECONVERGENT B2 ;  /* 0x0000000000027941 */ /* 0x000fea0003800200 */
.L_x_17254:
        /* <DEDUP_REMOVED lines=56> */
.L_x_17252:
[----:B------:R-:W-:Y:S05]  /*23300*/  BSYNC.RECONVERGENT B1 ;  /* 0x0000000000017941 */ /* 0x000fea0003800200 */
.L_x_17251:
        /* <DEDUP_REMOVED lines=21> */
.L_x_17258:
        /* <DEDUP_REMOVED lines=13> */
.L_x_17260:
[----:B------:R-:W-:Y:S05]  /*23530*/  BSYNC.RECONVERGENT B2 ;  /* 0x0000000000027941 */ /* 0x000fea0003800200 */
.L_x_17259:
        /* <DEDUP_REMOVED lines=57> */
.L_x_17257:
[----:B------:R-:W-:Y:S05]  /*238d0*/  BSYNC.RECONVERGENT B1 ;  /* 0x0000000000017941 */ /* 0x000fea0003800200 */
.L_x_17256:
        /* <DEDUP_REMOVED lines=19> */
.L_x_17263:
        /* <DEDUP_REMOVED lines=13> */
.L_x_17265:
[----:B------:R-:W-:Y:S05]  /*23ae0*/  BSYNC.RECONVERGENT B2 ;  /* 0x0000000000027941 */ /* 0x000fea0003800200 */
.L_x_17264:
        /* <DEDUP_REMOVED lines=57> */
.L_x_17262:
[----:B------:R-:W-:Y:S05]  /*23e80*/  BSYNC.RECONVERGENT B1 ;  /* 0x0000000000017941 */ /* 0x000fea0003800200 */
.L_x_17261:
        /* <DEDUP_REMOVED lines=19> */
.L_x_17268:
        /* <DEDUP_REMOVED lines=13> */
.L_x_17270:
[----:B------:R-:W-:Y:S05]  /*24090*/  BSYNC.RECONVERGENT B2 ;  /* 0x0000000000027941 */ /* 0x000fea0003800200 */
.L_x_17269:
        /* <DEDUP_REMOVED lines=57> */
.L_x_17267:
[----:B------:R-:W-:Y:S05]  /*24430*/  BSYNC.RECONVERGENT B1 ;  /* 0x0000000000017941 */ /* 0x000fea0003800200 */
.L_x_17266:
        /* <DEDUP_REMOVED lines=19> */
.L_x_17273:
        /* <DEDUP_REMOVED lines=13> */
.L_x_17275:
[----:B------:R-:W-:Y:S05]  /*24640*/  BSYNC.RECONVERGENT B2 ;  /* 0x0000000000027941 */ /* 0x000fea0003800200 */
.L_x_17274:
        /* <DEDUP_REMOVED lines=57> */
.L_x_17272:
[----:B------:R-:W-:Y:S05]  /*249e0*/  BSYNC.RECONVERGENT B1 ;  /* 0x0000000000017941 */ /* 0x000fea0003800200 */
.L_x_17271:
        /* <DEDUP_REMOVED lines=17> */
.L_x_17278:
        /* <DEDUP_REMOVED lines=13> */
.L_x_17280:
[----:B------:R-:W-:Y:S05]  /*24bd0*/  BSYNC.RECONVERGENT B2 ;  /* 0x0000000000027941 */ /* 0x000fea0003800200 */
.L_x_17279:
        /* <DEDUP_REMOVED lines=57> */
.L_x_17277:
[----:B------:R-:W-:Y:S05]  /*24f70*/  BSYNC.RECONVERGENT B1 ;  /* 0x0000000000017941 */ /* 0x000fea0003800200 */
.L_x_17276:
        /* <DEDUP_REMOVED lines=17> */
.L_x_17283:
        /* <DEDUP_REMOVED lines=13> */
.L_x_17285:
[----:B------:R-:W-:Y:S05]  /*25160*/  BSYNC.RECONVERGENT B2 ;  /* 0x0000000000027941 */ /* 0x000fea0003800200 */
.L_x_17284:
        /* <DEDUP_REMOVED lines=57> */
.L_x_17282:
[----:B------:R-:W-:Y:S05]  /*25500*/  BSYNC.RECONVERGENT B1 ;  /* 0x0000000000017941 */ /* 0x000fea0003800200 */
.L_x_17281:
        /* <DEDUP_REMOVED lines=17> */
.L_x_17288:
        /* <DEDUP_REMOVED lines=13> */
.L_x_17290:
[----:B------:R-:W-:Y:S05]  /*256f0*/  BSYNC.RECONVERGENT B2 ;  /* 0x0000000000027941 */ /* 0x000fea0003800200 */
.L_x_17289:
        /* <DEDUP_REMOVED lines=57> */
.L_x_17287:
[----:B------:R-:W-:Y:S05]  /*25a90*/  BSYNC.RECONVERGENT B1 ;  /* 0x0000000000017941 */ /* 0x000fea0003800200 */
.L_x_17286:
        /* <DEDUP_REMOVED lines=37> */
.L_x_17250:
        /* <DEDUP_REMOVED lines=39> */
[----:B-1----:R-:W-:Y:S01]  /*25f60*/  IMAD.WIDE.U32 R170, R0, 0x8, R170 ;  /* 0x0000000800aa7825 */ /* 0x002fe200078e00aa */
[----:B------:R-:W-:Y:S02]  /*25f70*/  LOP3.LUT R162, R166, R162, R164, 0xfe, !PT ;  /* 0x000000a2a6a27212 */ /* 0x000fe400078efea4 */
[----:B------:R-:W-:Y:S02]  /*25f80*/  LOP3.LUT R163, R151, R167, RZ, 0xfc, !PT ;  /* 0x000000a797a37212 */ /* 0x000fe400078efcff */
[----:B------:R-:W-:-:S05]  /*25f90*/  LOP3.LUT R162, R162, 0xff, R145, 0xf8, !PT ;  /* 0x000000ffa2a27812 */ /* 0x000fca00078ef891 */
[----:B------:R1:W-:Y:S02]  /*25fa0*/  STG.E.64 desc[UR6][R170.64], R162 ;  /* 0x000000a2aa007986 */ /* 0x0003e4000c101b06 */
.L_x_17291:
[----:B------:R-:W-:Y:S01]  /*25fb0*/  MOV R151, R160 ;  /* 0x000000a000977202 */ /* 0x000fe20000000f00 */
[----:B------:R-:W-:-:S07]  /*25fc0*/  VIADD R0, R0, 0x20 ;  /* 0x0000002000007836 */ /* 0x000fce0000000000 */
.L_x_17168:
[----:B------:R-:W-:Y:S05]  /*25fd0*/  BSYNC.RECONVERGENT B0 ;  /* 0x0000000000007941 */ /* 0x000fea0003800200 */
.L_x_17167:
        /* <DEDUP_REMOVED lines=36> */
.L_x_17297:
        /* <DEDUP_REMOVED lines=13> */
.L_x_17299:
[----:B------:R-:W-:Y:S05]  /*262f0*/  BSYNC.RECONVERGENT B2 ;  /* 0x0000000000027941 */ /* 0x000fea0003800200 */
.L_x_17298:
        /* <DEDUP_REMOVED lines=44> */
[----:B------:R-:W-:-:S04]  /*265c0*/  IMAD.WIDE.U32 R106, R107, -0x326172a9, RZ ;  /* 0xcd9e8d576b6a7825 */ /* 0x000fc800078e00ff */
[----:B------:R-:W-:Y:S01]  /*265d0*/  VIADD R139, R3, 0xdb3d7428 ;  /* 0xdb3d7428038b7836 */ /* 0x000fe20000000000 */
[----:B------:R-:W-:Y:S01]  /*265e0*/  LOP3.LUT R137, R137, R140, R107, 0x96, !PT ;  /* 0x0000008c89897212 */ /* 0x000fe200078e966b */
[----:B------:R-:W-:-:S03]  /*265f0*/  HFMA2 R107, -RZ, RZ, 0, 0 ;  /* 0x00000000ff6b7431 */ /* 0x000fc600000001ff */
[----:B------:R-:W-:Y:S01]  /*26600*/  LOP3.LUT R139, R139, R138, R105, 0x96, !PT ;  /* 0x0000008a8b8b7212 */ /* 0x000fe200078e9669 */
[----:B------:R-:W-:-:S04]  /*26610*/  IMAD.WIDE.U32 R160, R137, -0x2daee0ad, RZ ;  /* 0xd2511f5389a07825 */ /* 0x000fc800078e00ff */
[----:B------:R-:W-:Y:S01]  /*26620*/  IMAD.WIDE.U32 R140, R139, -0x326172a9, RZ ;  /* 0xcd9e8d578b8c7825 */ /* 0x000fe200078e00ff */
[----:B------:R-:W-:-:S03]  /*26630*/  LOP3.LUT R137, R128, R104, R161, 0x96, !PT ;  /* 0x0000006880897212 */ /* 0x000fc600078e96a1 */
[----:B------:R-:W-:Y:S01]  /*26640*/  VIADD R105, R2, 0x8ff34781 ;  /* 0x8ff3478102697836 */ /* 0x000fe20000000000 */
[----:B------:R-:W-:Y:S01]  /*26650*/  MOV R146, R140 ;  /* 0x0000008c00927202 */ /* 0x000fe20000000f00 */
[----:B------:R-:W-:-:S03]  /*26660*/  IMAD.MOV.U32 R104, RZ, RZ, R151 ;  /* 0x000000ffff687224 */ /* 0x000fc600078e0097 */
[----:B------:R-:W-:-:S07]  /*26670*/  LOP3.LUT R138, R105, R106, R141, 0x96, !PT ;  /* 0x0000006a698a7212 */ /* 0x000fce00078e968d */
.L_x_17296:
[----:B------:R-:W-:Y:S05]  /*26680*/  BSYNC.RECONVERGENT B1 ;  /* 0x0000000000017941 */ /* 0x000fea0003800200 */
.L_x_17295:
        /* <DEDUP_REMOVED lines=9> */
[----:B------:R-:W-:Y:S01]  /*26720*/  MOV R139, 0x2 ;  /* 0x00000002008b7802 */ /* 0x000fe20000000f00 */
        /* <DEDUP_REMOVED lines=13> */
.L_x_17302:
        /* <DEDUP_REMOVED lines=13> */
.L_x_17304:
[----:B------:R-:W-:Y:S05]  /*268d0*/  BSYNC.RECONVERGENT B2 ;  /* 0x0000000000027941 */ /* 0x000fea0003800200 */
.L_x_17303:
        /* <DEDUP_REMOVED lines=57> */
.L_x_17301:
[----:B------:R-:W-:Y:S05]  /*26c70*/  BSYNC.RECONVERGENT B1 ;  /* 0x0000000000017941 */ /* 0x000fea0003800200 */
.L_x_17300:
        /* <DEDUP_REMOVED lines=23> */
.L_x_17307:
        /* <DEDUP_REMOVED lines=13> */
.L_x_17309:
[----:B------:R-:W-:Y:S05]  /*26ec0*/  BSYNC.RECONVERGENT B2 ;  /* 0x0000000000027941 */ /* 0x000fea0003800200 */
.L_x_17308:
        /* <DEDUP_REMOVED lines=54> */
[----:B------:R-:W-:Y:S01]  /*27230*/  MOV R160, R140 ;  /* 0x0000008c00a07202 */ /* 0x000fe20000000f00 */
[----:B------:R-:W-:Y:S01]  /*27240*/  IMAD.MOV.U32 R140, RZ, RZ, RZ ;  /* 0x000000ffff8c7224 */ /* 0x000fe200078e00ff */
[----:B------:R-:W-:-:S07]  /*27250*/  LOP3.LUT R137, R128, R106, R141, 0x96, !PT ;  /* 0x0000006a80897212 */ /* 0x000fce00078e968d */
.L_x_17306:
[----:B------:R-:W-:Y:S05]  /*27260*/  BSYNC.RECONVERGENT B1 ;  /* 0x0000000000017941 */ /* 0x000fea0003800200 */
.L_x_17305:
        /* <DEDUP_REMOVED lines=20> */
.L_x_17312:
        /* <DEDUP_REMOVED lines=13> */
.L_x_17314:
[----:B------:R-:W-:Y:S05]  /*27480*/  BSYNC.RECONVERGENT B2 ;  /* 0x0000000000027941 */ /* 0x000fea0003800200 */
.L_x_17313:
        /* <DEDUP_REMOVED lines=57> */
.L_x_17311:
[----:B------:R-:W-:Y:S05]  /*27820*/  BSYNC.RECONVERGENT B1 ;  /* 0x0000000000017941 */ /* 0x000fea0003800200 */
.L_x_17310:
        /* <DEDUP_REMOVED lines=23> */
.L_x_17317:
        /* <DEDUP_REMOVED lines=13> */
.L_x_17319:
[----:B------:R-:W-:Y:S05]  /*27a70*/  BSYNC.RECONVERGENT B2 ;  /* 0x0000000000027941 */ /* 0x000fea0003800200 */
.L_x_17318:
        /* <DEDUP_REMOVED lines=57> */
.L_x_17316:
[----:B------:R-:W-:Y:S05]  /*27e10*/  BSYNC.RECONVERGENT B1 ;  /* 0x0000000000017941 */ /* 0x000fea0003800200 */
.L_x_17315:
        /* <DEDUP_REMOVED lines=20> */
.L_x_17322:
        /* <DEDUP_REMOVED lines=13> */
.L_x_17324:
[----:B------:R-:W-:Y:S05]  /*28030*/  BSYNC.RECONVERGENT B2 ;  /* 0x0000000000027941 */ /* 0x000fea0003800200 */
.L_x_17323:
        /* <DEDUP_REMOVED lines=57> */
.L_x_17321:
[----:B------:R-:W-:Y:S05]  /*283d0*/  BSYNC.RECONVERGENT B1 ;  /* 0x0000000000017941 */ /* 0x000fea0003800200 */
.L_x_17320:
        /* <DEDUP_REMOVED lines=23> */
.L_x_17327:
        /* <DEDUP_REMOVED lines=13> */
.L_x_17329:
[----:B------:R-:W-:Y:S05]  /*28620*/  BSYNC.RECONVERGENT B2 ;  /* 0x0000000000027941 */ /* 0x000fea0003800200 */
.L_x_17328:
        /* <DEDUP_REMOVED lines=49> */
[----:B------:R-:W-:Y:S01]  /*28940*/  VIADD R137, R2, 0x8ff34781 ;  /* 0x8ff3478102897836 */ /* 0x000fe20000000000 */
[----:B------:R-:W-:Y:S01]  /*28950*/  MOV R146, R164 ;  /* 0x000000a400927202 */ /* 0x000fe20000000f00 */
[----:B------:R-:W-:-:S03]  /*28960*/  IMAD.WIDE.U32 R162, R107, -0x2daee0ad, RZ ;  /* 0xd2511f536ba27825 */ /* 0x000fc600078e00ff */
[----:B------:R-:W-:Y:S01]  /*28970*/  LOP3.LUT R138, R137, R138, R165, 0x96, !PT ;  /* 0x0000008a898a7212 */ /* 0x000fe200078e96a5 */
[----:B------:R-:W-:Y:S01]  /*28980*/  IMAD.MOV.U32 R107, RZ, RZ, R160 ;  /* 0x000000ffff6b7224 */ /* 0x000fe200078e00a0 */
[----:B------:R-:W-:Y:S01]  /*28990*/  LOP3.LUT R137, R128, R140, R163, 0x96, !PT ;  /* 0x0000008c80897212 */ /* 0x000fe200078e96a3 */
[----:B------:R-:W-:Y:S01]  /*289a0*/  IMAD.MOV.U32 R140, RZ, RZ, RZ ;  /* 0x000000ffff8c7224 */ /* 0x000fe200078e00ff */
[----:B------:R-:W-:-:S07]  /*289b0*/  MOV R160, R162 ;  /* 0x000000a200a07202 */ /* 0x000fce0000000f00 */
.L_x_17326:
[----:B------:R-:W-:Y:S05]  /*289c0*/  BSYNC.RECONVERGENT B1 ;  /* 0x0000000000017941 */ /* 0x000fea0003800200 */
.L_x_17325:
        /* <DEDUP_REMOVED lines=20> */
.L_x_17332:
        /* <DEDUP_REMOVED lines=13> */
.L_x_17334:
[----:B------:R-:W-:Y:S05]  /*28be0*/  BSYNC.RECONVERGENT B2 ;  /* 0x0000000000027941 */ /* 0x000fea0003800200 */
.L_x_17333:
        /* <DEDUP_REMOVED lines=57> */
.L_x_17331:
[----:B------:R-:W-:Y:S05]  /*28f80*/  BSYNC.RECONVERGENT B1 ;  /* 0x0000000000017941 */ /* 0x000fea0003800200 */
.L_x_17330:
        /* <DEDUP_REMOVED lines=23> */
.L_x_17337:
        /* <DEDUP_REMOVED lines=13> */
.L_x_17339:
[----:B------:R-:W-:Y:S05]  /*291d0*/  BSYNC.RECONVERGENT B2 ;  /* 0x0000000000027941 */ /* 0x000fea0003800200 */
.L_x_17338:
        /* <DEDUP_REMOVED lines=57> */
.L_x_17336:
[----:B------:R-:W-:Y:S05]  /*29570*/  BSYNC.RECONVERGENT B1 ;  /* 0x0000000000017941 */ /* 0x000fea0003800200 */
.L_x_17335:
[----:B------:R-:W-:Y:S01]  /*29580*/  ISETP.NE.AND P3, PT, R140, 0x1, PT ;  /* 0x000000018c00780c */ /* 0x000fe20003f65270 */
[----:B------:R-:W-:Y:S01]  /*29590*/  HADD2.F32 R109, -RZ, R110.H0_H0 ;  /* 0x2000006eff6d7230 */ /* 0x000fe20000004100 */
        /* <DEDUP_REMOVED lines=16> */
.L_x_17342:
        /* <DEDUP_REMOVED lines=13> */
.L_x_17344:
[----:B------:R-:W-:Y:S05]  /*29770*/  BSYNC.RECONVERGENT B2 ;  /* 0x0000000000027941 */ /* 0x000fea0003800200 */
.L_x_17343:
        /* <DEDUP_REMOVED lines=49> */
[----:B------:R-:W-:Y:S01]  /*29a90*/  IMAD.WIDE.U32 R162, R141, -0x326172a9, RZ ;  /* 0xcd9e8d578da27825 */ /* 0x000fe200078e00ff */
[----:B------:R-:W-:-:S03]  /*29aa0*/  MOV R139, R160 ;  /* 0x000000a0008b7202 */ /* 0x000fc60000000f00 */
[----:B------:R-:W-:Y:S01]  /*29ab0*/  IMAD.WIDE.U32 R140, R137, -0x2daee0ad, RZ ;  /* 0xd2511f53898c7825 */ /* 0x000fe200078e00ff */
[----:B------:R-:W-:-:S03]  /*29ac0*/  LOP3.LUT R138, R109, R138, R163, 0x96, !PT ;  /* 0x0000008a6d8a7212 */ /* 0x000fc600078e96a3 */
[----:B------:R-:W-:Y:S02]  /*29ad0*/  IMAD.MOV.U32 R146, RZ, RZ, R162 ;  /* 0x000000ffff927224 */ /* 0x000fe400078e00a2 */
[----:B------:R-:W-:Y:S01]  /*29ae0*/  HFMA2 R162, -RZ, RZ, 0, 0 ;  /* 0x00000000ffa27431 */ /* 0x000fe200000001ff */
[----:B------:R-:W-:Y:S01]  /*29af0*/  LOP3.LUT R137, R128, R108, R141, 0x96, !PT ;  /* 0x0000006c80897212 */ /* 0x000fe200078e968d */
[----:B------:R-:W-:-:S07]  /*29b00*/  IMAD.MOV.U32 R160, RZ, RZ, R140 ;  /* 0x000000ffffa07224 */ /* 0x000fce00078e008c */
.L_x_17341:
[----:B------:R-:W-:Y:S05]  /*29b10*/  BSYNC.RECONVERGENT B1 ;  /* 0x0000000000017941 */ /* 0x000fea0003800200 */
.L_x_17340:
        /* <DEDUP_REMOVED lines=23> */
.L_x_17347:
        /* <DEDUP_REMOVED lines=13> */
.L_x_17349:
[----:B------:R-:W-:Y:S05]  /*29d60*/  BSYNC.RECONVERGENT B2 ;  /* 0x0000000000027941 */ /* 0x000fea0003800200 */
.L_x_17348:
        /* <DEDUP_REMOVED lines=57> */
.L_x_17346:
[----:B------:R-:W-:Y:S05]  /*2a100*/  BSYNC.RECONVERGENT B1 ;  /* 0x0000000000017941 */ /* 0x000fea0003800200 */
.L_x_17345:
[----:B------:R-:W-:Y:S01]  /*2a110*/  ISETP.NE.AND P4, PT, R139, 0x1, PT ;  /* 0x000000018b00780c */ /* 0x000fe20003f85270 */
[----:B------:R-:W-:Y:S01]  /*2a120*/  BSSY.RECONVERGENT B1, `(.L_x_17350) ;  /* 0x0000058000017945 */ /* 0x000fe20003800200 */
[----:B------:R-:W-:Y:S01]  /*2a130*/  I2FP.F32.U32 R140, R109 ;  /* 0x0000006d008c7245 */ /* 0x000fe20000201000 */
[----:B------:R-:W-:Y:S02]  /*2a140*/  HADD2.F32 R109, -RZ, R110.H1_H1 ;  /* 0x3000006eff6d7230 */ /* 0x000fe40000004100 */
        /* <DEDUP_REMOVED lines=14> */
.L_x_17352:
        /* <DEDUP_REMOVED lines=13> */
.L_x_17354:
[----:B------:R-:W-:Y:S05]  /*2a300*/  BSYNC.RECONVERGENT B2 ;  /* 0x0000000000027941 */ /* 0x000fea0003800200 */
.L_x_17353:
        /* <DEDUP_REMOVED lines=57> */
.L_x_17351:
[----:B------:R-:W-:Y:S05]  /*2a6a0*/  BSYNC.RECONVERGENT B1 ;  /* 0x0000000000017941 */ /* 0x000fea0003800200 */
.L_x_17350:
        /* <DEDUP_REMOVED lines=23> */
.L_x_17357:
        /* <DEDUP_REMOVED lines=13> */
.L_x_17359:
[----:B------:R-:W-:Y:S05]  /*2a8f0*/  BSYNC.RECONVERGENT B2 ;  /* 0x0000000000027941 */ /* 0x000fea0003800200 */
.L_x_17358:
        /* <DEDUP_REMOVED lines=57> */
.L_x_17356:
[----:B------:R-:W-:Y:S05]  /*2ac90*/  BSYNC.RECONVERGENT B1 ;  /* 0x0000000000017941 */ /* 0x000fea0003800200 */
.L_x_17355:
        /* <DEDUP_REMOVED lines=18> */
.L_x_17362:
        /* <DEDUP_REMOVED lines=13> */
.L_x_17364:
[----:B------:R-:W-:Y:S05]  /*2ae90*/  BSYNC.RECONVERGENT B2 ;  /* 0x0000000000027941 */ /* 0x000fea0003800200 */
.L_x_17363:
        /* <DEDUP_REMOVED lines=57> */
.L_x_17361:
[----:B------:R-:W-:Y:S05]  /*2b230*/  BSYNC.RECONVERGENT B1 ;  /* 0x0000000000017941 */ /* 0x000fea0003800200 */
.L_x_17360:
        /* <DEDUP_REMOVED lines=23> */
.L_x_17367:
        /* <DEDUP_REMOVED lines=13> */
.L_x_17369:
[----:B------:R-:W-:Y:S05]  /*2b480*/  BSYNC.RECONVERGENT B2 ;  /* 0x0000000000027941 */ /* 0x000fea0003800200 */
.L_x_17368:
        /* <DEDUP_REMOVED lines=55> */
[----:B------:R-:W-:Y:S02]  /*2b800*/  LOP3.LUT R137, R128, R162, R167, 0x96, !PT ;  /* 0x000000a280897212 */ /* 0x000fe400078e96a7 */
[----:B------:R-:W-:-:S07]  /*2b810*/  MOV R160, R166 ;  /* 0x000000a600a07202 */ /* 0x000fce0000000f00 */
.L_x_17366:
[----:B------:R-:W-:Y:S05]  /*2b820*/  BSYNC.RECONVERGENT B1 ;  /* 0x0000000000017941 */ /* 0x000fea0003800200 */
.L_x_17365:
        /* <DEDUP_REMOVED lines=18> */
.L_x_17372:
        /* <DEDUP_REMOVED lines=15> */
.L_x_17374:
[----:B------:R-:W-:Y:S05]  /*2ba40*/  BSYNC.RECONVERGENT B2 ;  /* 0x0000000000027941 */ /* 0x000fea0003800200 */
.L_x_17373:
        /* <DEDUP_REMOVED lines=57> */
.L_x_17371:
[----:B------:R-:W-:Y:S05]  /*2bde0*/  BSYNC.RECONVERGENT B1 ;  /* 0x0000000000017941 */ /* 0x000fea0003800200 */
.L_x_17370:
        /* <DEDUP_REMOVED lines=9> */
[----:B------:R-:W-:Y:S01]  /*2be80*/  @P1 FADD.FTZ R111, R87, R111 ;  /* 0x0000006f576f1221 */ /* 0x000fe20000010000 */
[----:B------:R-:W-:Y:S06]  /*2be90*/  BRA `(.L_x_17375) ;  /* 0x0000002c00d47947 */ /* 0x000fec0003800000 */
.L_x_17294:
[----:B------:R-:W-:Y:S01]  /*2bea0*/  ISETP.NE.AND P2, PT, R148, 0x1, PT ;  /* 0x000000019400780c */ /* 0x000fe20003f45270 */
[----:B------:R-:W-:Y:S01]  /*2beb0*/  BSSY.RECONVERGENT B1, `(.L_x_17376) ;  /* 0x0000055000017945 */ /* 0x000fe20003800200 */
[----:B01----:R-:W-:Y:S01]  /*2bec0*/  IMAD.MOV.U32 R161, RZ, RZ, 0x2 ;  /* 0x00000002ffa17424 */ /* 0x003fe200078e00ff */
[----:B--2---:R-:W-:Y:S01]  /*2bed0*/  MOV R104, R146 ;  /* 0x0000009200687202 */ /* 0x004fe20000000f00 */
        /* <DEDUP_REMOVED lines=12> */
.L_x_17378:
        /* <DEDUP_REMOVED lines=13> */
.L_x_17380:
[----:B------:R-:W-:Y:S05]  /*2c070*/  BSYNC.RECONVERGENT B2 ;  /* 0x0000000000027941 */ /* 0x000fea0003800200 */
.L_x_17379:
        /* <DEDUP_REMOVED lines=56> */
.L_x_17377:
[----:B------:R-:W-:Y:S05]  /*2c400*/  BSYNC.RECONVERGENT B1 ;  /* 0x0000000000017941 */ /* 0x000fea0003800200 */
.L_x_17376:
        /* <DEDUP_REMOVED lines=8> */
[----:B-----5:R-:W-:Y:S01]  /*2c490*/  HADD2.F32 R105, -RZ, R108.H0_H0 ;  /* 0x2000006cff697230 */ /* 0x020fe20000004100 */
[----:B------:R-:W-:-:S03]  /*2c4a0*/  MOV R107, R146 ;  /* 0x00000092006b7202 */ /* 0x000fc60000000f00 */
        /* <DEDUP_REMOVED lines=11> */
.L_x_17383:
        /* <DEDUP_REMOVED lines=13> */
.L_x_17385:
[----:B------:R-:W-:Y:S05]  /*2c630*/  BSYNC.RECONVERGENT B2 ;  /* 0x0000000000027941 */ /* 0x000fea0003800200 */
.L_x_17384:
        /* <DEDUP_REMOVED lines=57> */
.L_x_17382:
[----:B------:R-:W-:Y:S05]  /*2c9d0*/  BSYNC.RECONVERGENT B1 ;  /* 0x0000000000017941 */ /* 0x000fea0003800200 */
.L_x_17381:
        /* <DEDUP_REMOVED lines=19> */
.L_x_17388:
        /* <DEDUP_REMOVED lines=13> */
.L_x_17390:
[----:B------:R-:W-:Y:S05]  /*2cbe0*/  BSYNC.RECONVERGENT B2 ;  /* 0x0000000000027941 */ /* 0x000fea0003800200 */
.L_x_17389:
        /* <DEDUP_REMOVED lines=57> */
.L_x_17387:
[----:B------:R-:W-:Y:S05]  /*2cf80*/  BSYNC.RECONVERGENT B1 ;  /* 0x0000000000017941 */ /* 0x000fea0003800200 */
.L_x_17386:
        /* <DEDUP_REMOVED lines=19> */
.L_x_17393:
        /* <DEDUP_REMOVED lines=13> */
.L_x_17395:
[----:B------:R-:W-:Y:S05]  /*2d190*/  BSYNC.RECONVERGENT B2 ;  /* 0x0000000000027941 */ /* 0x000fea0003800200 */
.L_x_17394:
        /* <DEDUP_REMOVED lines=57> */
.L_x_17392:
[----:B------:R-:W-:Y:S05]  /*2d530*/  BSYNC.RECONVERGENT B1 ;  /* 0x0000000000017941 */ /* 0x000fea0003800200 */
.L_x_17391:
        /* <DEDUP_REMOVED lines=19> */
.L_x_17398:
        /* <DEDUP_REMOVED lines=13> */
.L_x_17400:
[----:B------:R-:W-:Y:S05]  /*2d740*/  BSYNC.RECONVERGENT B2 ;  /* 0x0000000000027941 */ /* 0x000fea0003800200 */
.L_x_17399:
        /* <DEDUP_REMOVED lines=57> */
.L_x_17397:
[----:B------:R-:W-:Y:S05]  /*2dae0*/  BSYNC.RECONVERGENT B1 ;  /* 0x0000000000017941 */ /* 0x000fea0003800200 */
.L_x_17396:
        /* <DEDUP_REMOVED lines=17> */
.L_x_17403:
        /* <DEDUP_REMOVED lines=13> */
.L_x_17405:
[----:B------:R-:W-:Y:S05]  /*2dcd0*/  BSYNC.RECONVERGENT B2 ;  /* 0x0000000000027941 */ /* 0x000fea0003800200 */
.L_x_17404:
        /* <DEDUP_REMOVED lines=57> */
.L_x_17402:
[----:B------:R-:W-:Y:S05]  /*2e070*/  BSYNC.RECONVERGENT B1 ;  /* 0x0000000000017941 */ /* 0x000fea0003800200 */
.L_x_17401:
        /* <DEDUP_REMOVED lines=17> */
.L_x_17408:
        /* <DEDUP_REMOVED lines=13> */
.L_x_17410:
[----:B------:R-:W-:Y:S05]  /*2e260*/  BSYNC.RECONVERGENT B2 ;  /* 0x0000000000027941 */ /* 0x000fea0003800200 */
.L_x_17409:
        /* <DEDUP_REMOVED lines=57> */
.L_x_17407:
[----:B------:R-:W-:Y:S05]  /*2e600*/  BSYNC.RECONVERGENT B1 ;  /* 0x0000000000017941 */ /* 0x000fea0003800200 */
.L_x_17406:
        /* <DEDUP_REMOVED lines=17> */
.L_x_17413:
        /* <DEDUP_REMOVED lines=13> */
.L_x_17415:
[----:B------:R-:W-:Y:S05]  /*2e7f0*/  BSYNC.RECONVERGENT B2 ;  /* 0x0000000000027941 */ /* 0x000fea0003800200 */
.L_x_17414:
        /* <DEDUP_REMOVED lines=57> */
.L_x_17412:
[----:B------:R-:W-:Y:S05]  /*2eb90*/  BSYNC.RECONVERGENT B1 ;  /* 0x0000000000017941 */ /* 0x000fea0003800200 */
.L_x_17411:
        /* <DEDUP_REMOVED lines=37> */
.L_x_17375:
        /* <DEDUP_REMOVED lines=20> */
[----:B-1----:R-:W-:Y:S01]  /*2ef30*/  IMAD.WIDE.U32 R164, R0, 0x8, R164 ;  /* 0x0000000800a47825 */ /* 0x002fe200078e00a4 */
[----:B------:R-:W-:Y:S01]  /*2ef40*/  MOV R151, R160 ;  /* 0x000000a000977202 */ /* 0x000fe20000000f00 */
[----:B------:R2:W-:Y:S04]  /*2ef50*/  STG.E.128 desc[UR6][R162.64+0x10], R108 ;  /* 0x0000106ca2007986 */ /* 0x0005e8000c101d06 */
[----:B------:R2:W-:Y:S01]  /*2ef60*/  STG.E.64 desc[UR6][R164.64], R166 ;  /* 0x000000a6a4007986 */ /* 0x0005e2000c101b06 */
[----:B------:R-:W-:Y:S05]  /*2ef70*/  @!P0 BRA `(.L_x_17293) ;  /* 0x0000000000508947 */ /* 0x000fea0003800000 */
[----:B------:R-:W-:Y:S01]  /*2ef80*/  IMAD.U32 R161, R139, 0x10000, RZ ;  /* 0x000100008ba17824 */ /* 0x000fe200078e00ff */
[----:B--2---:R-:W0:Y:S01]  /*2ef90*/  LDC.64 R166, c[0x0][0x3b8] ;  /* 0x0000ee00ffa67b82 */ /* 0x004e220000000a00 */
        /* <DEDUP_REMOVED lines=18> */
.L_x_17293:
[----:B------:R-:W-:Y:S05]  /*2f0c0*/  BSYNC.RECONVERGENT B0 ;  /* 0x0000000000007941 */ /* 0x000fea0003800200 */
.L_x_17292:
        /* <DEDUP_REMOVED lines=15> */
[----:B--2---:R-:W-:Y:S02]  /*2f1c0*/  FSEL R163, R0, RZ, P0 ;  /* 0x000000ff00a37208 */ /* 0x004fe40000000000 */
        /* <DEDUP_REMOVED lines=136> */
.L_x_17439:
        /* <DEDUP_REMOVED lines=9> */
[----:B0-----:R-:W0:Y:S03]  /*2fae0*/  @!P5 LDC.64 R164, c[0x0][0x3c8] ;  /* 0x0000f200ffa4db82 */ /* 0x001e260000000a00 */
        /* <DEDUP_REMOVED lines=30> */
[----:B------:R-:W-:-:S02]  /*2fcd0*/  HADD2.F32 R176, -RZ, R46.H1_H1 ;  /* 0x3000002effb07230 */ /* 0x000fc40000004100 */
[C---:B------:R-:W-:Y:S01]  /*2fce0*/  FFMA.FTZ R186, R171.reuse, R166, R172 ;  /* 0x000000a6abba7223 */ /* 0x040fe200000100ac */
[----:B------:R-:W-:Y:S02]  /*2fcf0*/  HADD2.F32 R166, -RZ, R153.H1_H1 ;  /* 0x30000099ffa67230 */ /* 0x000fe40000004100 */
[----:B------:R-:W-:Y:S01]  /*2fd00*/  FMUL.FTZ R161, R170, R161 ;  /* 0x000000a1aaa17220 */ /* 0x000fe20000410000 */
[----:B------:R-:W-:Y:S02]  /*2fd10*/  HADD2.F32 R172, -RZ, R49.H1_H1 ;  /* 0x30000031ffac7230 */ /* 0x000fe40000004100 */
[----:B------:R-:W-:Y:S01]  /*2fd20*/  FFMA.FTZ R188, R171, R174, R176 ;  /* 0x000000aeabbc7223 */ /* 0x000fe200000100b0 */
[----:B------:R-:W-:Y:S01]  /*2fd30*/  HADD2.F32 R160, -RZ, R154.H0_H0 ;  /* 0x2000009affa07230 */ /* 0x000fe20000004100 */
[----:B------:R-:W0:Y:S01]  /*2fd40*/  LDC.64 R174, c[0x0][0x428] ;  /* 0x00010a00ffae7b82 */ /* 0x000e220000000a00 */
[----:B------:R-:W-:Y:S02]  /*2fd50*/  HADD2.F32 R162, -RZ, R50.H0_H0 ;  /* 0x20000032ffa27230 */ /* 0x000fe40000004100 */
[----:B------:R-:W-:Y:S01]  /*2fd60*/  FFMA.FTZ R180, R167, R166, R172 ;  /* 0x000000a6a7b47223 */ /* 0x000fe200000100ac */
[----:B------:R-:W-:-:S02]  /*2fd70*/  HADD2.F32 R164, -RZ, R6.H0_H0 ;  /* 0x20000006ffa47230 */ /* 0x000fc40000004100 */
[----:B------:R-:W-:Y:S01]  /*2fd80*/  FADD.FTZ R165, R81, -R0 ;  /* 0x8000000051a57221 */ /* 0x000fe20000010000 */
[----:B------:R-:W-:Y:S02]  /*2fd90*/  HADD2.F32 R163, -RZ, R46.H0_H0 ;  /* 0x2000002effa37230 */ /* 0x000fe40000004100 */
[C---:B------:R-:W-:Y:S01]  /*2fda0*/  FFMA.FTZ R181, R161.reuse, R160, R162 ;  /* 0x000000a0a1b57223 */ /* 0x040fe200000100a2 */
[----:B------:R-:W-:Y:S01]  /*2fdb0*/  HADD2.F32 R160, -RZ, R153.H0_H0 ;  /* 0x20000099ffa07230 */ /* 0x000fe20000004100 */
[----:B------:R-:W1:Y:S01]  /*2fdc0*/  LDC.64 R172, c[0x0][0x430] ;  /* 0x00010c00ffac7b82 */ /* 0x000e620000000a00 */
[----:B------:R-:W-:Y:S02]  /*2fdd0*/  HADD2.F32 R162, -RZ, R49.H0_H0 ;  /* 0x20000031ffa27230 */ /* 0x000fe40000004100 */
[----:B------:R-:W-:Y:S01]  /*2fde0*/  FFMA.FTZ R183, R161, R164, R163 ;  /* 0x000000a4a1b77223 */ /* 0x000fe200000100a3 */
[----:B------:R-:W-:Y:S01]  /*2fdf0*/  FADD.FTZ R161, R82, -R0 ;  /* 0x8000000052a17221 */ /* 0x000fe20000010000 */
[----:B------:R-:W-:-:S02]  /*2fe00*/  HADD2.F32 R164, -RZ, R5.H0_H0 ;  /* 0x20000005ffa47230 */ /* 0x000fc40000004100 */
[C---:B------:R-:W-:Y:S01]  /*2fe10*/  FMUL.FTZ R165, R170.reuse, R165 ;  /* 0x000000a5aaa57220 */ /* 0x040fe20000410000 */
[----:B------:R-:W-:Y:S02]  /*2fe20*/  HADD2.F32 R163, -RZ, R45.H0_H0 ;  /* 0x2000002dffa37230 */ /* 0x000fe40000004100 */
[----:B------:R-:W-:Y:S01]  /*2fe30*/  FMUL.FTZ R161, R170, R161 ;  /* 0x000000a1aaa17220 */ /* 0x000fe20000410000 */
[----:B------:R-:W-:Y:S02]  /*2fe40*/  HADD2.F32 R182, -RZ, R5.H1_H1 ;  /* 0x30000005ffb67230 */ /* 0x000fe40000004100 */
[----:B------:R-:W-:Y:S02]  /*2fe50*/  HADD2.F32 R184, -RZ, R45.H1_H1 ;  /* 0x3000002dffb87230 */ /* 0x000fe40000004100 */
[C---:B------:R-:W-:Y:S01]  /*2fe60*/  FFMA.FTZ R177, R161.reuse, R160, R162 ;  /* 0x000000a0a1b17223 */ /* 0x040fe200000100a2 */
[----:B------:R-:W-:Y:S01]  /*2fe70*/  FFMA.FTZ R179, R161, R164, R163 ;  /* 0x000000a4a1b37223 */ /* 0x000fe200000100a3 */
[----:B------:R-:W-:Y:S01]  /*2fe80*/  FADD.FTZ R161, R80, -R0 ;  /* 0x8000000050a17221 */ /* 0x000fe20000010000 */
[----:B------:R-:W-:-:S02]  /*2fe90*/  HADD2.F32 R160, -RZ, R152.H0_H0 ;  /* 0x20000098ffa07230 */ /* 0x000fc40000004100 */
[----:B------:R-:W-:Y:S01]  /*2fea0*/  FFMA.FTZ R182, R167, R182, R184 ;  /* 0x000000b6a7b67223 */ /* 0x000fe200000100b8 */
[----:B------:R-:W-:Y:S02]  /*2feb0*/  HADD2.F32 R162, -RZ, R48.H0_H0 ;  /* 0x20000030ffa27230 */ /* 0x000fe40000004100 */
[----:B------:R-:W-:Y:S01]  /*2fec0*/  FMUL.FTZ R161, R170, R161 ;  /* 0x000000a1aaa17220 */ /* 0x000fe20000410000 */
        /* <DEDUP_REMOVED lines=23> */
.L_x_17418:
[----:B------:R-:W-:Y:S05]  /*30040*/  BSYNC.RECONVERGENT B0 ;  /* 0x0000000000007941 */ /* 0x000fea0003800200 */
.L_x_17417:
[----:B------:R-:W-:Y:S01]  /*30050*/  LOP3.LUT P0, RZ, R168, 0x200, RZ, 0xc0, !PT ;  /* 0x00000200a8ff7812 */ /* 0x000fe2000780c0ff */
[----:B------:R-:W-:-:S12]  /*30060*/  BSSY.RECONVERGENT B0, `(.L_x_17419) ;  /* 0x0000051000007945 */ /* 0x000fd80003800200 */
[----:B------:R-:W-:Y:S05]  /*30070*/  @!P0 BRA `(.L_x_17420) ;  /* 0x00000004003c8947 */ /* 0x000fea0003800000 */
[--C-:B01----:R-:W-:Y:S01]  /*30080*/  FADD.FTZ R165, R123, -R0.reuse ;  /* 0x800000007ba57221 */ /* 0x103fe20000010000 */
        /* <DEDUP_REMOVED lines=78> */
.L_x_17420:
[----:B------:R-:W-:Y:S05]  /*30570*/  BSYNC.RECONVERGENT B0 ;  /* 0x0000000000007941 */ /* 0x000fea0003800200 */
.L_x_17419:
[----:B------:R-:W-:Y:S01]  /*30580*/  LOP3.LUT P0, RZ, R168, 0x80, RZ, 0xc0, !PT ;  /* 0x00000080a8ff7812 */ /* 0x000fe2000780c0ff */
[----:B------:R-:W-:-:S12]  /*30590*/  BSSY.RECONVERGENT B0, `(.L_x_17421) ;  /* 0x0000051000007945 */ /* 0x000fd80003800200 */
[----:B------:R-:W-:Y:S05]  /*305a0*/  @!P0 BRA `(.L_x_17422) ;  /* 0x00000004003c8947 */ /* 0x000fea0003800000 */
[--C-:B012---:R-:W-:Y:S01]  /*305b0*/  FADD.FTZ R165, R119, -R0.reuse ;  /* 0x8000000077a57221 */ /* 0x107fe20000010000 */
        /* <DEDUP_REMOVED lines=78> */
.L_x_17422:
[----:B------:R-:W-:Y:S05]  /*30aa0*/  BSYNC.RECONVERGENT B0 ;  /* 0x0000000000007941 */ /* 0x000fea0003800200 */
.L_x_17421:
[----:B------:R-:W-:Y:S01]  /*30ab0*/  LOP3.LUT P0, RZ, R168, 0x40, RZ, 0xc0, !PT ;  /* 0x00000040a8ff7812 */ /* 0x000fe2000780c0ff */
[----:B------:R-:W-:-:S12]  /*30ac0*/  BSSY.RECONVERGENT B0, `(.L_x_17423) ;  /* 0x0000051000007945 */ /* 0x000fd80003800200 */
[----:B------:R-:W-:Y:S05]  /*30ad0*/  @!P0 BRA `(.L_x_17424) ;  /* 0x00000004003c8947 */ /* 0x000fea0003800000 */
[--C-:B0123--:R-:W-:Y:S01]  /*30ae0*/  FADD.FTZ R165, R115, -R0.reuse ;  /* 0x8000000073a57221 */ /* 0x10ffe20000010000 */
        /* <DEDUP_REMOVED lines=78> */
.L_x_17424:
[----:B------:R-:W-:Y:S05]  /*30fd0*/  BSYNC.RECONVERGENT B0 ;  /* 0x0000000000007941 */ /* 0x000fea0003800200 */
.L_x_17423:
[----:B------:R-:W-:Y:S01]  /*30fe0*/  LOP3.LUT P0, RZ, R168, 0x20, RZ, 0xc0, !PT ;  /* 0x00000020a8ff7812 */ /* 0x000fe2000780c0ff */
[----:B------:R-:W-:-:S12]  /*30ff0*/  BSSY.RECONVERGENT B0, `(.L_x_17425) ;  /* 0x0000050000007945 */ /* 0x000fd80003800200 */
[----:B------:R-:W-:Y:S05]  /*31000*/  @!P0 BRA `(.L_x_17426) ;  /* 0x0000000400388947 */ /* 0x000fea0003800000 */
[--C-:B0-234-:R-:W-:Y:S01]  /*31010*/  FADD.FTZ R161, R104, -R0.reuse ;  /* 0x8000000068a17221 */ /* 0x11dfe20000010000 */
[--C-:B-1----:R-:W-:Y:S01]  /*31020*/  FADD.FTZ R163, R105, -R0.reuse ;  /* 0x8000000069a37221 */ /* 0x102fe20000010000 */
        /* <DEDUP_REMOVED lines=76> */
.L_x_17426:
[----:B------:R-:W-:Y:S05]  /*314f0*/  BSYNC.RECONVERGENT B0 ;  /* 0x0000000000007941 */ /* 0x000fea0003800200 */
.L_x_17425:
[----:B01234-:R-:W0:Y:S02]  /*31500*/  LDC.64 R160, c[0x0][0x380] ;  /* 0x0000e000ffa07b82 */ /* 0x01fe240000000a00 */
[----:B0-----:R-:W-:-:S04]  /*31510*/  LEA R133, R160, R133, 0x2 ;  /* 0x00000085a0857211 */ /* 0x001fc800078e10ff */
[----:B------:R-:W-:-:S13]  /*31520*/  ISETP.GE.AND P0, PT, R133, R161, PT ;  /* 0x000000a18500720c */ /* 0x000fda0003f06270 */
[----:B------:R-:W-:Y:S05]  /*31530*/  @!P0 BRA `(.L_x_17427) ;  /* 0xfffffd04008c8947 */ /* 0x000fea000383ffff */
[----:B------:R-:W-:Y:S05]  /*31540*/  EXIT ;  /* 0x000000000000794d */ /* 0x000fea0003800000 */
.L_x_17416:
[----:B------:R-:W-:Y:S01]  /*31550*/  HFMA2 R172, -RZ, RZ, 0, 5.9604644775390625e-08 ;  /* 0x00000001ffac7431 */ /* 0x000fe200000001ff */
[----:B------:R-:W-:Y:S01]  /*31560*/  BSSY B0, `(.L_x_17428) ;  /* 0x0000007000007945 */ /* 0x000fe20003800000 */
[----:B------:R-:W-:Y:S01]  /*31570*/  IMAD.MOV.U32 R171, RZ, RZ, R163 ;  /* 0x000000ffffab7224 */ /* 0x000fe200078e00a3 */
[----:B------:R-:W-:Y:S01]  /*31580*/  MOV R170, 0xffffffff ;  /* 0xffffffff00aa7802 */ /* 0x000fe20000000f00 */
[----:B------:R-:W-:-:S07]  /*31590*/  IMAD.MOV.U32 R173, RZ, RZ, 0x1f ;  /* 0x0000001fffad7424 */ /* 0x000fce00078e00ff */
[----:B-----5:R-:W-:Y:S05]  /*315a0*/  WARPSYNC.COLLECTIVE R170, `(.L_x_17429) ;  /* 0x00000000aa087348 */ /* 0x020fea0003c00000 */
[----:B------:R0:W1:Y:S02]  /*315b0*/  SHFL.BFLY P6, R167, R171, R172, R173 ;  /* 0x0c0000acaba77389 */ /* 0x00006400000c00ad */
[----:B01---5:R-:W-:Y:S05]  /*315c0*/  ENDCOLLECTIVE ;  /* 0x000000000000791b */ /* 0x023fea0003800000 */
.L_x_17429:
[----:B------:R-:W-:Y:S05]  /*315d0*/  BSYNC B0 ;  /* 0x0000000000007941 */ /* 0x000fea0003800000 */
.L_x_17428:
[----:B------:R-:W-:Y:S02]  /*315e0*/  IMAD.MOV.U32 R0, RZ, RZ, R167 ;  /* 0x000000ffff007224 */ /* 0x000fe400078e00a7 */
[----:B------:R-:W-:Y:S02]  /*315f0*/  HFMA2 R173, -RZ, RZ, 0, 1.847743988037109375e-06 ;  /* 0x0000001fffad7431 */ /* 0x000fe400000001ff */
[----:B------:R-:W-:Y:S02]  /*31600*/  IMAD.MOV.U32 R172, RZ, RZ, 0x2 ;  /* 0x00000002ffac7424 */ /* 0x000fe400078e00ff */
[----:B------:R-:W-:Y:S01]  /*31610*/  FADD.FTZ R162, R163, R0 ;  /* 0x00000000a3a27221 */ /* 0x000fe20000010000 */
[----:B------:R-:W-:-:S04]  /*31620*/  IMAD.MOV.U32 R170, RZ, RZ, -0x1 ;  /* 0xffffffffffaa7424 */ /* 0x000fc800078e00ff */
[----:B------:R-:W-:-:S07]  /*31630*/  MOV R171, R162 ;  /* 0x000000a200ab7202 */ /* 0x000fce0000000f00 */
[----:B------:R-:W-:Y:S05]  /*31640*/  WARPSYNC.COLLECTIVE R170, `(.L_x_17430) ;  /* 0x00000000aa087348 */ /* 0x000fea0003c00000 */
[----:B------:R0:W1:Y:S02]  /*31650*/  SHFL.BFLY P6, R167, R171, R172, R173 ;  /* 0x0c0000acaba77389 */ /* 0x00006400000c00ad */
[----:B01----:R-:W-:Y:S05]  /*31660*/  ENDCOLLECTIVE ;  /* 0x000000000000791b */ /* 0x003fea0003800000 */
.L_x_17430:
[----:B------:R-:W-:Y:S01]  /*31670*/  HFMA2 R172, -RZ, RZ, 0, 2.384185791015625e-07 ;  /* 0x00000004ffac7431 */ /* 0x000fe200000001ff */
[----:B------:R-:W-:-:S05]  /*31680*/  MOV R161, R167 ;  /* 0x000000a700a17202 */ /* 0x000fca0000000f00 */
[----:B------:R-:W-:-:S04]  /*31690*/  FADD.FTZ R164, R162, R161 ;  /* 0x000000a1a2a47221 */ /* 0x000fc80000010000 */
[----:B------:R-:W-:-:S07]  /*316a0*/  IMAD.MOV.U32 R171, RZ, RZ, R164 ;  /* 0x000000ffffab7224 */ /* 0x000fce00078e00a4 */
[----:B------:R-:W-:Y:S05]  /*316b0*/  WARPSYNC.COLLECTIVE R170, `(.L_x_17431) ;  /* 0x00000000aa087348 */ /* 0x000fea0003c00000 */
[----:B------:R0:W1:Y:S02]  /*316c0*/  SHFL.BFLY P6, R167, R171, R172, R173 ;  /* 0x0c0000acaba77389 */ /* 0x00006400000c00ad */
[----:B01----:R-:W-:Y:S05]  /*316d0*/  ENDCOLLECTIVE ;  /* 0x000000000000791b */ /* 0x003fea0003800000 */
.L_x_17431:
        /* <DEDUP_REMOVED lines=8> */
.L_x_17432:
[----:B------:R-:W-:Y:S01]  /*31760*/  HFMA2 R172, -RZ, RZ, 0, 9.5367431640625e-07 ;  /* 0x00000010ffac7431 */ /* 0x000fe200000001ff */
[----:B------:R-:W-:-:S05]  /*31770*/  MOV R0, R167 ;  /* 0x000000a700007202 */ /* 0x000fca0000000f00 */
[----:B------:R-:W-:-:S04]  /*31780*/  FADD.FTZ R166, R165, R0 ;  /* 0x00000000a5a67221 */ /* 0x000fc80000010000 */
[----:B------:R-:W-:-:S07]  /*31790*/  IMAD.MOV.U32 R171, RZ, RZ, R166 ;  /* 0x000000ffffab7224 */ /* 0x000fce00078e00a6 */
[----:B------:R-:W-:Y:S05]  /*317a0*/  WARPSYNC.COLLECTIVE R170, `(.L_x_17433) ;  /* 0x00000000aa087348 */ /* 0x000fea0003c00000 */
[----:B------:R0:W1:Y:S02]  /*317b0*/  SHFL.BFLY P6, R167, R171, R172, R173 ;  /* 0x0c0000acaba77389 */ /* 0x00006400000c00ad */
[----:B01----:R-:W-:Y:S05]  /*317c0*/  ENDCOLLECTIVE ;  /* 0x000000000000791b */ /* 0x003fea0003800000 */
.L_x_17433:
[----:B------:R-:W-:Y:S01]  /*317d0*/  MOV R172, 0x1 ;  /* 0x0000000100ac7802 */ /* 0x000fe20000000f00 */
        /* <DEDUP_REMOVED lines=87> */
.L_x_17434:
[----:B------:R-:W-:Y:S02]  /*31d50*/  IMAD.MOV.U32 R172, RZ, RZ, 0x2 ;  /* 0x00000002ffac7424 */ /* 0x000fe400078e00ff */
[----:B------:R-:W-:-:S04]  /*31d60*/  IMAD.MOV.U32 R163, RZ, RZ, R167 ;  /* 0x000000ffffa37224 */ /* 0x000fc800078e00a7 */
[----:B------:R-:W-:-:S05]  /*31d70*/  FADD.FTZ R163, R0, R163 ;  /* 0x000000a300a37221 */ /* 0x000fca0000010000 */
[----:B------:R-:W-:-:S07]  /*31d80*/  MOV R171, R163 ;  /* 0x000000a300ab7202 */ /* 0x000fce0000000f00 */
[----:B------:R-:W-:Y:S05]  /*31d90*/  WARPSYNC.COLLECTIVE R170, `(.L_x_17435) ;  /* 0x00000000aa087348 */ /* 0x000fea0003c00000 */
[----:B------:R0:W1:Y:S02]  /*31da0*/  SHFL.BFLY P6, R167, R171, R172, R173 ;  /* 0x0c0000acaba77389 */ /* 0x00006400000c00ad */
[----:B01----:R-:W-:Y:S05]  /*31db0*/  ENDCOLLECTIVE ;  /* 0x000000000000791b */ /* 0x003fea0003800000 */
.L_x_17435:
[----:B------:R-:W-:Y:S01]  /*31dc0*/  HFMA2 R172, -RZ, RZ, 0, 2.384185791015625e-07 ;  /* 0x00000004ffac7431 */ /* 0x000fe200000001ff */
[----:B------:R-:W-:-:S05]  /*31dd0*/  MOV R162, R167 ;  /* 0x000000a700a27202 */ /* 0x000fca0000000f00 */
[----:B------:R-:W-:-:S04]  /*31de0*/  FADD.FTZ R162, R163, R162 ;  /* 0x000000a2a3a27221 */ /* 0x000fc80000010000 */
[----:B------:R-:W-:-:S07]  /*31df0*/  IMAD.MOV.U32 R171, RZ, RZ, R162 ;  /* 0x000000ffffab7224 */ /* 0x000fce00078e00a2 */
[----:B------:R-:W-:Y:S05]  /*31e00*/  WARPSYNC.COLLECTIVE R170, `(.L_x_17436) ;  /* 0x00000000aa087348 */ /* 0x000fea0003c00000 */
[----:B------:R0:W1:Y:S02]  /*31e10*/  SHFL.BFLY P6, R167, R171, R172, R173 ;  /* 0x0c0000acaba77389 */ /* 0x00006400000c00ad */
[----:B01----:R-:W-:Y:S05]  /*31e20*/  ENDCOLLECTIVE ;  /* 0x000000000000791b */ /* 0x003fea0003800000 */
.L_x_17436:
[----:B------:R-:W-:Y:S02]  /*31e30*/  IMAD.MOV.U32 R172, RZ, RZ, 0x8 ;  /* 0x00000008ffac7424 */ /* 0x000fe400078e00ff */
[----:B------:R-:W-:-:S04]  /*31e40*/  IMAD.MOV.U32 R165, RZ, RZ, R167 ;  /* 0x000000ffffa57224 */ /* 0x000fc800078e00a7 */
[----:B------:R-:W-:-:S05]  /*31e50*/  FADD.FTZ R165, R162, R165 ;  /* 0x000000a5a2a57221 */ /* 0x000fca0000010000 */
[----:B------:R-:W-:-:S07]  /*31e60*/  MOV R171, R165 ;  /* 0x000000a500ab7202 */ /* 0x000fce0000000f00 */
[----:B------:R-:W-:Y:S05]  /*31e70*/  WARPSYNC.COLLECTIVE R170, `(.L_x_17437) ;  /* 0x00000000aa087348 */ /* 0x000fea0003c00000 */
[----:B------:R0:W1:Y:S02]  /*31e80*/  SHFL.BFLY P6, R167, R171, R172, R173 ;  /* 0x0c0000acaba77389 */ /* 0x00006400000c00ad */
[----:B01----:R-:W-:Y:S05]  /*31e90*/  ENDCOLLECTIVE ;  /* 0x000000000000791b */ /* 0x003fea0003800000 */
.L_x_17437:
[----:B------:R-:W-:Y:S01]  /*31ea0*/  HFMA2 R172, -RZ, RZ, 0, 9.5367431640625e-07 ;  /* 0x00000010ffac7431 */ /* 0x000fe200000001ff */
[----:B------:R-:W-:-:S05]  /*31eb0*/  MOV R164, R167 ;  /* 0x000000a700a47202 */ /* 0x000fca0000000f00 */
[----:B------:R-:W-:-:S04]  /*31ec0*/  FADD.FTZ R164, R165, R164 ;  /* 0x000000a4a5a47221 */ /* 0x000fc80000010000 */
[----:B------:R-:W-:-:S07]  /*31ed0*/  IMAD.MOV.U32 R171, RZ, RZ, R164 ;  /* 0x000000ffffab7224 */ /* 0x000fce00078e00a4 */
[----:B------:R-:W-:Y:S05]  /*31ee0*/  WARPSYNC.COLLECTIVE R170, `(.L_x_17438) ;  /* 0x00000000aa087348 */ /* 0x000fea0003c00000 */
[----:B------:R0:W1:Y:S02]  /*31ef0*/  SHFL.BFLY P6, R167, R171, R172, R173 ;  /* 0x0c0000acaba77389 */ /* 0x00006400000c00ad */
[----:B01----:R-:W-:Y:S05]  /*31f00*/  ENDCOLLECTIVE ;  /* 0x000000000000791b */ /* 0x003fea0003800000 */
.L_x_17438:
[----:B------:R-:W-:Y:S05]  /*31f10*/  BRA `(.L_x_17439) ;  /* 0xffffffd800cc7947 */ /* 0x000fea000383ffff */
.L_x_17440:
        /* <DEDUP_REMOVED lines=14> */
.L_x_28004:


//--------------------- .text._ZN10layer_norm31ln_parallel_residual_fwd_kernelINS_13Kernel_traitsI6__halfS2_fS2_fjLj1280ELj1ELj4ELj1ELj16ENS_18Kernel_traits_baseILj1280ES2_S2_fS2_fjLj128EEEEELb1ELb0ELb1EEEvNS_9FwdParamsE --------------------------
	.section	.text._ZN10layer_norm31ln_parallel_residual_fwd_kernelINS_13Kernel_traitsI6__halfS2_fS2_fjLj1280ELj1ELj4ELj1ELj16ENS_18Kernel_traits_baseILj1280ES2_S2_fS2_fjLj128EEEEELb1ELb0ELb1EEEvNS_9FwdParamsE,"ax",@progbits
	.align	128
        .global         _ZN10layer_norm31ln_parallel_residual_fwd_kernelINS_13Kernel_traitsI6__halfS2_fS2_fjLj1280ELj1ELj4ELj1ELj16ENS_18Kernel_traits_baseILj1280ES2_S2_fS2_fjLj128EEEEELb1ELb0ELb1EEEvNS_9FwdParamsE
        .type           _ZN10layer_norm31ln_parallel_residual_fwd_kernelINS_13Kernel_traitsI6__halfS2_fS2_fjLj1280ELj1ELj4ELj1ELj16ENS_18Kernel_traits_baseILj1280ES2_S2_fS2_fjLj128EEEEELb1ELb0ELb1EEEvNS_9FwdParamsE,@function
        .size           _ZN10layer_norm31ln_parallel_residual_fwd_kernelINS_13Kernel_traitsI6__halfS2_fS2_fjLj1280ELj1ELj4ELj1ELj16ENS_18Kernel_traits_baseILj1280ES2_S2_fS2_fjLj128EEEEELb1ELb0ELb1EEEvNS_9FwdParamsE,(.L_x_28005 - _ZN10layer_norm31ln_parallel_residual_fwd_kernelINS_13Kernel_traitsI6__halfS2_fS2_fjLj1280ELj1ELj4ELj1ELj16ENS_18Kernel_traits_baseILj1280ES2_S2_fS2_fjLj128EEEEELb1ELb0ELb1EEEvNS_9FwdParamsE)
        .other          _ZN10layer_norm31ln_parallel_residual_fwd_kernelINS_13Kernel_traitsI6__halfS2_fS2_fjLj1280ELj1ELj4ELj1ELj16ENS_18Kernel_traits_baseILj1280ES2_S2_fS2_fjLj128EEEEELb1ELb0ELb1EEEvNS_9FwdParamsE,@"STO_CUDA_ENTRY STV_DEFAULT"
_ZN10layer_norm31ln_parallel_residual_fwd_kernelINS_13Kernel_traitsI6__halfS2_fS2_fjLj1280ELj1ELj4ELj1ELj16ENS_18Kernel_traits_baseILj1280ES2_S2_fS2_fjLj128EEEEELb1ELb0ELb1EEEvNS_9FwdParamsE:
.text._ZN10layer_norm31ln_parallel_residual_fwd_kernelINS_13Kernel_traitsI6__halfS2_fS2_fjLj1280ELj1ELj4ELj1ELj16ENS_18Kernel_traits_baseILj1280ES2_S2_fS2_fjLj128EEEEELb1ELb0ELb1EEEvNS_9FwdParamsE:
        /* <DEDUP_REMOVED lines=26> */
[----:B------:R-:W-:Y:S01]  /*01a0*/  @P0 IMAD.X R0, RZ, RZ, R5, P1 ;  /* 0x000000ffff000224 */ /* 0x000fe200008e0605 */
[C---:B--2---:R-:W-:Y:S01]  /*01b0*/  IADD3 R86, PT, PT, R2.reuse, -0x61c88647, RZ ;  /* 0x9e3779b902567810 */ /* 0x044fe20007ffe0ff */
        /* <DEDUP_REMOVED lines=42> */
[----:B-1----:R-:W-:-:S03]  /*0460*/  IMAD.WIDE.U32 R48, R159, 0x10, R48 ;  /* 0x000000109f307825 */ /* 0x002fc600078e0030 */
[----:B------:R-:W5:Y:S01]  /*0470*/  LDG.E.128 R4, desc[UR6][R44.64+0x200] ;  /* 0x000200062c047981 */ /* 0x000f62000c1e1d00 */
[----:B------:R-:W-:Y:S02]  /*0480*/  CS2R R74, SRZ ;  /* 0x00000000004a7805 */ /* 0x000fe4000001ff00 */
[----:B------:R-:W-:Y:S02]  /*0490*/  CS2R R72, SRZ ;  /* 0x0000000000487805 */ /* 0x000fe4000001ff00 */
[----:B------:R-:W-:Y:S01]  /*04a0*/  CS2R R78, SRZ ;  /* 0x00000000004e7805 */ /* 0x000fe2000001ff00 */
[----:B------:R-:W5:Y:S01]  /*04b0*/  LDG.E.128 R8, desc[UR6][R44.64+0x400] ;  /* 0x000400062c087981 */ /* 0x000f62000c1e1d00 */
[----:B------:R-:W-:-:S03]  /*04c0*/  CS2R R76, SRZ ;  /* 0x00000000004c7805 */ /* 0x000fc6000001ff00 */
[----:B------:R-:W5:Y:S04]  /*04d0*/  LDG.E.128 R12, desc[UR6][R44.64+0x600] ;  /* 0x000600062c0c7981 */ /* 0x000f68000c1e1d00 */
[----:B------:R0:W5:Y:S04]  /*04e0*/  LDG.E.128 R16, desc[UR6][R44.64+0x800] ;  /* 0x000800062c107981 */ /* 0x000168000c1e1d00 */
[----:B------:R-:W5:Y:S04]  /*04f0*/  LDG.E.128 R20, desc[UR6][R48.64] ;  /* 0x0000000630147981 */ /* 0x000f68000c1e1d00 */
[----:B------:R-:W5:Y:S01]  /*0500*/  LDG.E.128 R24, desc[UR6][R48.64+0x200] ;  /* 0x0002000630187981 */ /* 0x000f62000c1e1d00 */
[----:B0-----:R-:W-:-:S03]  /*0510*/  CS2R R44, SRZ ;  /* 0x00000000002c7805 */ /* 0x001fc6000001ff00 */
[----:B------:R-:W5:Y:S04]  /*0520*/  LDG.E.128 R28, desc[UR6][R48.64+0x400] ;  /* 0x00040006301c7981 */ /* 0x000f68000c1e1d00 */
[----:B------:R-:W5:Y:S04]  /*0530*/  LDG.E.128 R32, desc[UR6][R48.64+0x600] ;  /* 0x0006000630207981 */ /* 0x000f68000c1e1d00 */
[----:B------:R0:W5:Y:S02]  /*0540*/  LDG.E.128 R36, desc[UR6][R48.64+0x800] ;  /* 0x0008000630247981 */ /* 0x000164000c1e1d00 */
[----:B0-----:R-:W-:Y:S01]  /*0550*/  CS2R R48, SRZ ;  /* 0x0000000000307805 */ /* 0x001fe2000001ff00 */
[----:B------:R-:W-:Y:S06]  /*0560*/  BRA `(.L_x_17443) ;  /* 0x0000000400807947 */ /* 0x000fec0003800000 */
.L_x_17442:
        /* <DEDUP_REMOVED lines=13> */
[----:B------:R-:W-:-:S03]  /*0640*/  CS2R R56, SRZ ;  /* 0x0000000000387805 */ /* 0x000fc6000001ff00 */
[----:B------:R-:W5:Y:S01]  /*0650*/  LDG.E.128 R4, desc[UR6][R40.64+0x200] ;  /* 0x0002000628047981 */ /* 0x000f62000c1e1d00 */
[----:B--2---:R-:W-:-:S03]  /*0660*/  IMAD.WIDE.U32 R48, R159, 0x10, R48 ;  /* 0x000000109f307825 */ /* 0x004fc600078e0030 */
[----:B------:R-:W5:Y:S04]  /*0670*/  LDG.E.128 R12, desc[UR6][R40.64+0x600] ;  /* 0x00060006280c7981 */ /* 0x000f68000c1e1d00 */
[----:B------:R0:W5:Y:S04]  /*0680*/  LDG.E.128 R16, desc[UR6][R40.64+0x800] ;  /* 0x0008000628107981 */ /* 0x000168000c1e1d00 */
[----:B------:R-:W5:Y:S04]  /*0690*/  LDG.E.128 R20, desc[UR6][R44.64] ;  /* 0x000000062c147981 */ /* 0x000f68000c1e1d00 */
[----:B------:R-:W5:Y:S01]  /*06a0*/  LDG.E.128 R24, desc[UR6][R44.64+0x200] ;  /* 0x000200062c187981 */ /* 0x000f62000c1e1d00 */
[----:B0-----:R-:W-:-:S03]  /*06b0*/  CS2R R40, SRZ ;  /* 0x0000000000287805 */ /* 0x001fc6000001ff00 */
[----:B------:R-:W5:Y:S04]  /*06c0*/  LDG.E.128 R28, desc[UR6][R44.64+0x400] ;  /* 0x000400062c1c7981 */ /* 0x000f68000c1e1d00 */
        /* <DEDUP_REMOVED lines=10> */
.L_x_17441:
        /* <DEDUP_REMOVED lines=33> */
.L_x_17444:
        /* <DEDUP_REMOVED lines=30> */
[----:B0-----:R-:W-:-:S07]  /*0b60*/  CS2R R68, SRZ ;  /* 0x0000000000447805 */ /* 0x001fce000001ff00 */
.L_x_17443:
        /* <DEDUP_REMOVED lines=20> */
[----:B------:R-:W-:Y:S01]  /*0cb0*/  IMAD R83, R0, -0x2daee0ad, RZ ;  /* 0xd2511f5300537824 */ /* 0x000fe200078e02ff */
[----:B-1----:R-:W-:Y:S01]  /*0cc0*/  UISETP.NE.U32.AND UP0, UPT, UR4, URZ, UPT ;  /* 0x000000ff0400728c */ /* 0x002fe2000bf05070 */
[----:B------:R-:W-:Y:S01]  /*0cd0*/  IMAD.HI.U32 R84, R82, -0x326172a9, RZ ;  /* 0xcd9e8d5752547827 */ /* 0x000fe200078e00ff */
[----:B------:R-:W1:Y:S03]  /*0ce0*/  LDCU UR4, c[0x0][0x388] ;  /* 0x00007100ff0477ac */ /* 0x000e660008000800 */
[----:B------:R-:W-:Y:S01]  /*0cf0*/  IMAD.HI.U32 R0, R80, -0x2daee0ad, RZ ;  /* 0xd2511f5350007827 */ /* 0x000fe200078e00ff */
[----:B------:R-:W-:Y:S01]  /*0d00*/  LOP3.LUT R81, R157, R81, R84, 0x96, !PT ;  /* 0x000000519d517212 */ /* 0x000fe200078e9654 */
[----:B------:R-:W-:-:S02]  /*0d10*/  UISETP.NE.AND.EX UP0, UPT, UR5, URZ, UPT, UP0 ;  /* 0x000000ff0500728c */ /* 0x000fc4000bf05300 */
[----:B------:R-:W-:Y:S01]  /*0d20*/  IMAD R84, R80, -0x2daee0ad, RZ ;  /* 0xd2511f5350547824 */ /* 0x000fe200078e02ff */
[----:B------:R-:W-:Y:S01]  /*0d30*/  LOP3.LUT R0, R88, R83, R0, 0x96, !PT ;  /* 0x0000005358007212 */ /* 0x000fe200078e9600 */
[C---:B------:R-:W-:Y:S01]  /*0d40*/  IMAD.HI.U32 R85, R81.reuse, -0x2daee0ad, RZ ;  /* 0xd2511f5351557827 */ /* 0x040fe200078e00ff */
[----:B------:R-:W4:Y:S01]  /*0d50*/  LDCU.U8 UR5, c[0x0][0x410] ;  /* 0x00008200ff0577ac */ /* 0x000f220008000000 */
[----:B------:R-:W-:Y:S02]  /*0d60*/  PLOP3.LUT P0, PT, PT, PT, UP0, 0x80, 0x8 ;  /* 0x000000000008781c */ /* 0x000fe40003f0f008 */
[----:B------:R-:W-:Y:S01]  /*0d70*/  IMAD R83, R82, -0x326172a9, RZ ;  /* 0xcd9e8d5752537824 */ /* 0x000fe200078e02ff */
[----:B------:R-:W-:Y:S01]  /*0d80*/  LOP3.LUT R84, R156, R84, R85, 0x96, !PT ;  /* 0x000000549c547212 */ /* 0x000fe200078e9655 */
[C---:B------:R-:W-:Y:S01]  /*0d90*/  IMAD.HI.U32 R80, R0.reuse, -0x326172a9, RZ ;  /* 0xcd9e8d5700507827 */ /* 0x040fe200078e00ff */
[----:B------:R-:W0:Y:S03]  /*0da0*/  LDCU.64 UR8, c[0x0][0x3a0] ;  /* 0x00007400ff0877ac */ /* 0x000e260008000a00 */
        /* <DEDUP_REMOVED lines=39> */
.L_x_18061:
[----:B------:R-:W-:Y:S01]  /*1020*/  ISETP.NE.U32.AND P1, PT, RZ, UR8, PT ;  /* 0x00000008ff007c0c */ /* 0x000fe2000bf25070 */
        /* <DEDUP_REMOVED lines=24> */
[C---:B------:R-:W-:Y:S02]  /*11b0*/  VIADD R180, R3.reuse, 0xed9eba14 ;  /* 0xed9eba1403b47836 */ /* 0x040fe40000000000 */
[----:B------:R-:W-:Y:S02]  /*11c0*/  VIADD R178, R2, 0xb54cda56 ;  /* 0xb54cda5602b27836 */ /* 0x000fe40000000000 */
[----:B------:R-:W-:-:S02]  /*11d0*/  VIADD R177, R3, 0xbb67ae85 ;  /* 0xbb67ae8503b17836 */ /* 0x000fc40000000000 */
[----:B------:R-:W-:Y:S01]  /*11e0*/  IMAD.MOV.U32 R170, RZ, RZ, 0x2f800000 ;  /* 0x2f800000ffaa7424 */ /* 0x000fe200078e00ff */
        /* <DEDUP_REMOVED lines=17> */
.L_x_17448:
        /* <DEDUP_REMOVED lines=13> */
.L_x_17450:
[----:B------:R-:W-:Y:S05]  /*13d0*/  BSYNC.RECONVERGENT B1 ;  /* 0x0000000000017941 */ /* 0x000fea0003800200 */
.L_x_17449:
        /* <DEDUP_REMOVED lines=41> */
[----:B------:R-:W-:-:S07]  /*1670*/  IMAD.MOV.U32 R88, RZ, RZ, RZ ;  /* 0x000000ffff587224 */ /* 0x000fce00078e00ff */
.L_x_17447:
[----:B------:R-:W-:Y:S05]  /*1680*/  BSYNC.RECONVERGENT B0 ;  /* 0x0000000000007941 */ /* 0x000fea0003800200 */
.L_x_17446:
[----:B------:R-:W-:Y:S01]  /*1690*/  ISETP.NE.AND P0, PT, R88, 0x1, PT ;  /* 0x000000015800780c */ /* 0x000fe20003f05270 */
[----:B------:R-:W-:Y:S01]  /*16a0*/  BSSY.RECONVERGENT B0, `(.L_x_17451) ;  /* 0x000004b000007945 */ /* 0x000fe20003800200 */
[----:B------:R-:W-:Y:S01]  /*16b0*/  I2FP.F32.U32 R89, R0 ;  /* 0x0000000000597245 */ /* 0x000fe20000201000 */
[----:B------:R-:W-:Y:S01]  /*16c0*/  IMAD.MOV.U32 R90, RZ, RZ, 0x2 ;  /* 0x00000002ff5a7424 */ /* 0x000fe200078e00ff */
[----:B------:R-:W-:Y:S01]  /*16d0*/  MOV R166, UR11 ;  /* 0x0000000b00a67c02 */ /* 0x000fe20008000f00 */
[----:B------:R-:W-:Y:S02]  /*16e0*/  IMAD.MOV.U32 R0, RZ, RZ, R136 ;  /* 0x000000ffff007224 */ /* 0x000fe400078e0088 */
[----:B------:R-:W-:-:S05]  /*16f0*/  FFMA.FTZ R89, R89, R170, 1.1641532182693481445e-10 ;  /* 0x2f00000059597423 */ /* 0x000fca00000100aa */
[----:B------:R-:W-:Y:S01]  /*1700*/  FSETP.LE.FTZ.AND P2, PT, R89, R166, PT ;  /* 0x000000a65900720b */ /* 0x000fe20003f53000 */
[----:B-----5:R-:W-:-:S03]  /*1710*/  HADD2.F32 R89, -RZ, R92.H0_H0 ;  /* 0x2000005cff597230 */ /* 0x020fc60000004100 */
        /* <DEDUP_REMOVED lines=10> */
.L_x_17453:
        /* <DEDUP_REMOVED lines=13> */
.L_x_17455:
[----:B------:R-:W-:Y:S05]  /*1890*/  BSYNC.RECONVERGENT B1 ;  /* 0x0000000000017941 */ /* 0x000fea0003800200 */
.L_x_17454:
        /* <DEDUP_REMOVED lines=43> */
.L_x_17452:
[----:B------:R-:W-:Y:S05]  /*1b50*/  BSYNC.RECONVERGENT B0 ;  /* 0x0000000000007941 */ /* 0x000fea0003800200 */
.L_x_17451:
[----:B------:R-:W-:Y:S01]  /*1b60*/  ISETP.NE.AND P0, PT, R90, 0x1, PT ;  /* 0x000000015a00780c */ /* 0x000fe20003f05270 */
[----:B------:R-:W-:Y:S01]  /*1b70*/  BSSY.RECONVERGENT B0, `(.L_x_17456) ;  /* 0x000004a000007945 */ /* 0x000fe20003800200 */
[----:B------:R-:W-:Y:S01]  /*1b80*/  I2FP.F32.U32 R91, R0 ;  /* 0x00000000005b7245 */ /* 0x000fe20000201000 */
[----:B------:R-:W-:Y:S02]  /*1b90*/  HFMA2 R88, -RZ, RZ, 0, 1.1920928955078125e-07 ;  /* 0x00000002ff587431 */ /* 0x000fe400000001ff */
[----:B------:R-:W-:Y:S02]  /*1ba0*/  IMAD.MOV.U32 R0, RZ, RZ, R136 ;  /* 0x000000ffff007224 */ /* 0x000fe400078e0088 */
[----:B------:R-:W-:-:S05]  /*1bb0*/  FFMA.FTZ R91, R91, R170, 1.1641532182693481445e-10 ;  /* 0x2f0000005b5b7423 */ /* 0x000fca00000100aa */
[----:B------:R-:W-:Y:S01]  /*1bc0*/  FSETP.LE.FTZ.AND P2, PT, R91, R166, PT ;  /* 0x000000a65b00720b */ /* 0x000fe20003f53000 */
[----:B------:R-:W-:-:S03]  /*1bd0*/  HADD2.F32 R91, -RZ, R92.H1_H1 ;  /* 0x3000005cff5b7230 */ /* 0x000fc60000004100 */
        /* <DEDUP_REMOVED lines=10> */
.L_x_17458:
        /* <DEDUP_REMOVED lines=13> */
.L_x_17460:
[----:B------:R-:W-:Y:S05]  /*1d50*/  BSYNC.RECONVERGENT B1 ;  /* 0x0000000000017941 */ /* 0x000fea0003800200 */
.L_x_17459:
        /* <DEDUP_REMOVED lines=43> */
.L_x_17457:
[----:B------:R-:W-:Y:S05]  /*2010*/  BSYNC.RECONVERGENT B0 ;  /* 0x0000000000007941 */ /* 0x000fea0003800200 */
.L_x_17456:
[----:B------:R-:W-:Y:S01]  /*2020*/  ISETP.NE.AND P0, PT, R88, 0x1, PT ;  /* 0x000000015800780c */ /* 0x000fe20003f05270 */
[----:B------:R-:W-:Y:S01]  /*2030*/  BSSY.RECONVERGENT B0, `(.L_x_17461) ;  /* 0x000004a000007945 */ /* 0x000fe20003800200 */
[----:B------:R-:W-:Y:S01]  /*2040*/  I2FP.F32.U32 R99, R0 ;  /* 0x0000000000637245 */ /* 0x000fe20000201000 */
[----:B------:R-:W-:Y:S01]  /*2050*/  IMAD.MOV.U32 R90, RZ, RZ, 0x2 ;  /* 0x00000002ff5a7424 */ /* 0x000fe200078e00ff */
[----:B------:R-:W-:-:S03]  /*2060*/  MOV R0, R136 ;  /* 0x0000008800007202 */ /* 0x000fc60000000f00 */
[----:B------:R-:W-:-:S05]  /*2070*/  FFMA.FTZ R99, R99, R170, 1.1641532182693481445e-10 ;  /* 0x2f00000063637423 */ /* 0x000fca00000100aa */
[----:B------:R-:W-:Y:S01]  /*2080*/  FSETP.LE.FTZ.AND P2, PT, R99, R166, PT ;  /* 0x000000a66300720b */ /* 0x000fe20003f53000 */
[----:B------:R-:W-:-:S03]  /*2090*/  HADD2.F32 R99, -RZ, R93.H0_H0 ;  /* 0x2000005dff637230 */ /* 0x000fc60000004100 */
        /* <DEDUP_REMOVED lines=10> */
.L_x_17463:
        /* <DEDUP_REMOVED lines=13> */
.L_x_17465:
[----:B------:R-:W-:Y:S05]  /*2210*/  BSYNC.RECONVERGENT B1 ;  /* 0x0000000000017941 */ /* 0x000fea0003800200 */
.L_x_17464:
        /* <DEDUP_REMOVED lines=43> */
.L_x_17462:
[----:B------:R-:W-:Y:S05]  /*24d0*/  BSYNC.RECONVERGENT B0 ;  /* 0x0000000000007941 */ /* 0x000fea0003800200 */
.L_x_17461:
        /* <DEDUP_REMOVED lines=17> */
.L_x_17468:
        /* <DEDUP_REMOVED lines=13> */
.L_x_17470:
[----:B------:R-:W-:Y:S05]  /*26c0*/  BSYNC.RECONVERGENT B1 ;  /* 0x0000000000017941 */ /* 0x000fea0003800200 */
.L_x_17469:
        /* <DEDUP_REMOVED lines=43> */
.L_x_17467:
[----:B------:R-:W-:Y:S05]  /*2980*/  BSYNC.RECONVERGENT B0 ;  /* 0x0000000000007941 */ /* 0x000fea0003800200 */
.L_x_17466:
[----:B------:R-:W-:Y:S01]  /*2990*/  ISETP.NE.AND P0, PT, R88, 0x1, PT ;  /* 0x000000015800780c */ /* 0x000fe20003f05270 */
[----:B------:R-:W-:Y:S01]  /*29a0*/  BSSY.RECONVERGENT B0, `(.L_x_17471) ;  /* 0x0000049000007945 */ /* 0x000fe20003800200 */
[----:B------:R-:W-:Y:S01]  /*29b0*/  I2FP.F32.U32 R101, R0 ;  /* 0x0000000000657245 */ /* 0x000fe20000201000 */
[----:B------:R-:W-:Y:S02]  /*29c0*/  HFMA2 R90, -RZ, RZ, 0, 1.1920928955078125e-07 ;  /* 0x00000002ff5a7431 */ /* 0x000fe400000001ff */
[----:B------:R-:W-:Y:S02]  /*29d0*/  IMAD.MOV.U32 R0, RZ, RZ, R136 ;  /* 0x000000ffff007224 */ /* 0x000fe400078e0088 */
[----:B------:R-:W-:-:S05]  /*29e0*/  FFMA.FTZ R101, R101, R170, 1.1641532182693481445e-10 ;  /* 0x2f00000065657423 */ /* 0x000fca00000100aa */
[----:B------:R-:W-:Y:S01]  /*29f0*/  FSETP.LE.FTZ.AND P3, PT, R101, R166, PT ;  /* 0x000000a66500720b */ /* 0x000fe20003f73000 */
[----:B------:R-:W-:Y:S01]  /*2a00*/  HADD2.F32 R101, -RZ, R94.H0_H0 ;  /* 0x2000005eff657230 */ /* 0x000fe20000004100 */
        /* <DEDUP_REMOVED lines=9> */
.L_x_17473:
        /* <DEDUP_REMOVED lines=13> */
.L_x_17475:
[----:B------:R-:W-:Y:S05]  /*2b70*/  BSYNC.RECONVERGENT B1 ;  /* 0x0000000000017941 */ /* 0x000fea0003800200 */
.L_x_17474:
        /* <DEDUP_REMOVED lines=43> */
.L_x_17472:
[----:B------:R-:W-:Y:S05]  /*2e30*/  BSYNC.RECONVERGENT B0 ;  /* 0x0000000000007941 */ /* 0x000fea0003800200 */
.L_x_17471:
[----:B------:R-:W-:Y:S01]  /*2e40*/  ISETP.NE.AND P4, PT, R90, 0x1, PT ;  /* 0x000000015a00780c */ /* 0x000fe20003f85270 */
[----:B------:R-:W-:Y:S01]  /*2e50*/  BSSY.RECONVERGENT B0, `(.L_x_17476) ;  /* 0x0000049000007945 */ /* 0x000fe20003800200 */
[----:B------:R-:W-:Y:S01]  /*2e60*/  I2FP.F32.U32 R103, R0 ;  /* 0x0000000000677245 */ /* 0x000fe20000201000 */
[----:B------:R-:W-:Y:S01]  /*2e70*/  IMAD.MOV.U32 R88, RZ, RZ, 0x2 ;  /* 0x00000002ff587424 */ /* 0x000fe200078e00ff */
[----:B------:R-:W-:-:S03]  /*2e80*/  MOV R0, R136 ;  /* 0x0000008800007202 */ /* 0x000fc60000000f00 */
[----:B------:R-:W-:Y:S01]  /*2e90*/  FFMA.FTZ R105, R103, R170, 1.1641532182693481445e-10 ;  /* 0x2f00000067697423 */ /* 0x000fe200000100aa */
[----:B------:R-:W-:-:S04]  /*2ea0*/  HADD2.F32 R103, -RZ, R94.H1_H1 ;  /* 0x3000005eff677230 */ /* 0x000fc80000004100 */
        /* <DEDUP_REMOVED lines=10> */
.L_x_17478:
        /* <DEDUP_REMOVED lines=13> */
.L_x_17480:
[----:B------:R-:W-:Y:S05]  /*3020*/  BSYNC.RECONVERGENT B1 ;  /* 0x0000000000017941 */ /* 0x000fea0003800200 */
.L_x_17479:
        /* <DEDUP_REMOVED lines=43> */
.L_x_17477:
[----:B------:R-:W-:Y:S05]  /*32e0*/  BSYNC.RECONVERGENT B0 ;  /* 0x0000000000007941 */ /* 0x000fea0003800200 */
.L_x_17476:
[----:B------:R-:W-:Y:S01]  /*32f0*/  ISETP.NE.AND P5, PT, R88, 0x1, PT ;  /* 0x000000015800780c */ /* 0x000fe20003fa5270 */
[----:B------:R-:W-:Y:S01]  /*3300*/  BSSY.RECONVERGENT B0, `(.L_x_17481) ;  /* 0x0000049000007945 */ /* 0x000fe20003800200 */
[----:B------:R-:W-:Y:S01]  /*3310*/  I2FP.F32.U32 R105, R0 ;  /* 0x0000000000697245 */ /* 0x000fe20000201000 */
[----:B------:R-:W-:Y:S02]  /*3320*/  HADD2.F32 R113, -RZ, R95.H0_H0 ;  /* 0x2000005fff717230 */ /* 0x000fe40000004100 */
        /* <DEDUP_REMOVED lines=13> */
.L_x_17483:
        /* <DEDUP_REMOVED lines=13> */
.L_x_17485:
[----:B------:R-:W-:Y:S05]  /*34d0*/  BSYNC.RECONVERGENT B1 ;  /* 0x0000000000017941 */ /* 0x000fea0003800200 */
.L_x_17484:
        /* <DEDUP_REMOVED lines=43> */
.L_x_17482:
[----:B------:R-:W-:Y:S05]  /*3790*/  BSYNC.RECONVERGENT B0 ;  /* 0x0000000000007941 */ /* 0x000fea0003800200 */
.L_x_17481:
[----:B------:R-:W-:Y:S01]  /*37a0*/  I2FP.F32.U32 R105, R0 ;  /* 0x0000000000697245 */ /* 0x000fe20000201000 */
[----:B------:R-:W-:Y:S01]  /*37b0*/  HADD2.F32 R107, -RZ, R95.H1_H1 ;  /* 0x3000005fff6b7230 */ /* 0x000fe20000004100 */
[----:B------:R-:W-:Y:S02]  /*37c0*/  MOV R0, UR12 ;  /* 0x0000000c00007c02 */ /* 0x000fe40008000f00 */
[----:B------:R-:W-:Y:S01]  /*37d0*/  P2R R102, PR, RZ, 0x2 ;  /* 0x00000002ff667803 */ /* 0x000fe20000000000 */
[----:B------:R-:W-:Y:S01]  /*37e0*/  FFMA.FTZ R105, R105, R170, 1.1641532182693481445e-10 ;  /* 0x2f00000069697423 */ /* 0x000fe200000100aa */
[----:B------:R-:W-:Y:S01]  /*37f0*/  ISETP.NE.AND P1, PT, R112, RZ, PT ;  /* 0x000000ff7000720c */ /* 0x000fe20003f25270 */
[-C--:B------:R-:W-:Y:S01]  /*3800*/  FMUL.FTZ R99, R99, R0.reuse ;  /* 0x0000000063637220 */ /* 0x080fe20000410000 */
[-C--:B------:R-:W-:Y:S01]  /*3810*/  FMUL.FTZ R88, R93, R0.reuse ;  /* 0x000000005d587220 */ /* 0x080fe20000410000 */
[-C--:B------:R-:W-:Y:S01]  /*3820*/  FMUL.FTZ R100, R89, R0.reuse ;  /* 0x0000000059647220 */ /* 0x080fe20000410000 */
[----:B------:R-:W-:Y:S01]  /*3830*/  ISETP.NE.AND P5, PT, R108, RZ, PT ;  /* 0x000000ff6c00720c */ /* 0x000fe20003fa5270 */
[-C--:B------:R-:W-:Y:S01]  /*3840*/  FMUL.FTZ R95, R91, R0.reuse ;  /* 0x000000005b5f7220 */ /* 0x080fe20000410000 */
[----:B------:R-:W-:Y:S01]  /*3850*/  FSEL R90, R99, RZ, P1 ;  /* 0x000000ff635a7208 */ /* 0x000fe20000800000 */
[-C--:B------:R-:W-:Y:S01]  /*3860*/  FMUL.FTZ R94, R113, R0.reuse ;  /* 0x00000000715e7220 */ /* 0x080fe20000410000 */
[----:B------:R-:W-:Y:S01]  /*3870*/  ISETP.NE.AND P1, PT, R102, RZ, PT ;  /* 0x000000ff6600720c */ /* 0x000fe20003f25270 */
[-C--:B------:R-:W-:Y:S01]  /*3880*/  FMUL.FTZ R103, R103, R0.reuse ;  /* 0x0000000067677220 */ /* 0x080fe20000410000 */
[----:B------:R-:W-:Y:S01]  /*3890*/  FSEL R91, R88, RZ, P2 ;  /* 0x000000ff585b7208 */ /* 0x000fe20001000000 */
[-C--:B------:R-:W-:Y:S01]  /*38a0*/  FMUL.FTZ R101, R101, R0.reuse ;  /* 0x0000000065657220 */ /* 0x080fe20000410000 */
[----:B------:R-:W-:Y:S01]  /*38b0*/  ISETP.NE.AND P6, PT, R109, RZ, PT ;  /* 0x000000ff6d00720c */ /* 0x000fe20003fc5270 */
[----:B------:R-:W-:Y:S01]  /*38c0*/  FMUL.FTZ R107, R107, R0 ;  /* 0x000000006b6b7220 */ /* 0x000fe20000410000 */
[----:B------:R-:W-:-:S02]  /*38d0*/  FSEL R88, R100, RZ, P5 ;  /* 0x000000ff64587208 */ /* 0x000fc40002800000 */
        /* <DEDUP_REMOVED lines=14> */
[----:B------:R-:W-:Y:S01]  /*39c0*/  @P1 FADD.FTZ R95, R87, R95 ;  /* 0x0000005f575f1221 */ /* 0x000fe20000010000 */
[----:B------:R-:W-:Y:S08]  /*39d0*/  BRA `(.L_x_17486) ;  /* 0x0000004c00c47947 */ /* 0x000ff00003800000 */
.L_x_17445:
        /* <DEDUP_REMOVED lines=16> */
.L_x_17489:
        /* <DEDUP_REMOVED lines=13> */
.L_x_17491:
[----:B------:R-:W-:Y:S05]  /*3bb0*/  BSYNC.RECONVERGENT B1 ;  /* 0x0000000000017941 */ /* 0x000fea0003800200 */
.L_x_17490:
        /* <DEDUP_REMOVED lines=42> */
.L_x_17488:
[----:B------:R-:W-:Y:S05]  /*3e60*/  BSYNC.RECONVERGENT B0 ;  /* 0x0000000000007941 */ /* 0x000fea0003800200 */
.L_x_17487:
[----:B------:R-:W-:Y:S01]  /*3e70*/  ISETP.NE.AND P0, PT, R90, 0x1, PT ;  /* 0x000000015a00780c */ /* 0x000fe20003f05270 */
[----:B------:R-:W-:Y:S01]  /*3e80*/  IMAD.U32 R166, RZ, RZ, UR11 ;  /* 0x0000000bffa67e24 */ /* 0x000fe2000f8e00ff */
[----:B------:R-:W-:Y:S01]  /*3e90*/  I2FP.F32.U32 R89, R0 ;  /* 0x0000000000597245 */ /* 0x000fe20000201000 */
[----:B-----5:R-:W-:Y:S01]  /*3ea0*/  HADD2.F32 R99, -RZ, R92.H0_H0 ;  /* 0x2000005cff637230 */ /* 0x020fe20000004100 */
[----:B------:R-:W-:Y:S01]  /*3eb0*/  MOV R0, UR12 ;  /* 0x0000000c00007c02 */ /* 0x000fe20008000f00 */
[----:B------:R-:W-:Y:S01]  /*3ec0*/  BSSY.RECONVERGENT B0, `(.L_x_17492) ;  /* 0x0000049000007945 */ /* 0x000fe20003800200 */
[----:B------:R-:W-:Y:S02]  /*3ed0*/  IMAD.MOV.U32 R100, RZ, RZ, 0x2 ;  /* 0x00000002ff647424 */ /* 0x000fe400078e00ff */
[----:B------:R-:W-:Y:S01]  /*3ee0*/  FFMA.FTZ R89, R89, R170, 1.1641532182693481445e-10 ;  /* 0x2f00000059597423 */ /* 0x000fe200000100aa */
[----:B------:R-:W-:Y:S02]  /*3ef0*/  IMAD.MOV.U32 R88, RZ, RZ, R136 ;  /* 0x000000ffff587224 */ /* 0x000fe400078e0088 */
[----:B------:R-:W-:-:S02]  /*3f00*/  FMUL.FTZ R99, R0, R99 ;  /* 0x0000006300637220 */ /* 0x000fc40000410000 */
[----:B------:R-:W-:-:S04]  /*3f10*/  FSETP.LE.FTZ.AND P3, PT, R89, R166, PT ;  /* 0x000000a65900720b */ /* 0x000fc80003f73000 */
        /* <DEDUP_REMOVED lines=10> */
.L_x_17494:
        /* <DEDUP_REMOVED lines=13> */
.L_x_17496:
[----:B------:R-:W-:Y:S05]  /*4090*/  BSYNC.RECONVERGENT B1 ;  /* 0x0000000000017941 */ /* 0x000fea0003800200 */
.L_x_17495:
        /* <DEDUP_REMOVED lines=43> */
.L_x_17493:
[----:B------:R-:W-:Y:S05]  /*4350*/  BSYNC.RECONVERGENT B0 ;  /* 0x0000000000007941 */ /* 0x000fea0003800200 */
.L_x_17492:
[----:B------:R-:W-:Y:S01]  /*4360*/  I2FP.F32.U32 R89, R88 ;  /* 0x0000005800597245 */ /* 0x000fe20000201000 */
[----:B------:R-:W-:Y:S01]  /*4370*/  HADD2.F32 R91, -RZ, R148.H0_H0 ;  /* 0x20000094ff5b7230 */ /* 0x000fe20000004100 */
        /* <DEDUP_REMOVED lines=21> */
.L_x_17499:
        /* <DEDUP_REMOVED lines=13> */
.L_x_17501:
[----:B------:R-:W-:Y:S05]  /*45a0*/  BSYNC.RECONVERGENT B1 ;  /* 0x0000000000017941 */ /* 0x000fea0003800200 */
.L_x_17500:
        /* <DEDUP_REMOVED lines=43> */
.L_x_17498:
[----:B------:R-:W-:Y:S05]  /*4860*/  BSYNC.RECONVERGENT B0 ;  /* 0x0000000000007941 */ /* 0x000fea0003800200 */
.L_x_17497:
[----:B------:R-:W-:Y:S01]  /*4870*/  ISETP.NE.AND P0, PT, R90, 0x1, PT ;  /* 0x000000015a00780c */ /* 0x000fe20003f05270 */
[----:B------:R-:W-:Y:S01]  /*4880*/  HADD2.F32 R91, -RZ, R92.H1_H1 ;  /* 0x3000005cff5b7230 */ /* 0x000fe20000004100 */
        /* <DEDUP_REMOVED lines=17> */
.L_x_17504:
        /* <DEDUP_REMOVED lines=13> */
.L_x_17506:
[----:B------:R-:W-:Y:S05]  /*4a70*/  BSYNC.RECONVERGENT B1 ;  /* 0x0000000000017941 */ /* 0x000fea0003800200 */
.L_x_17505:
        /* <DEDUP_REMOVED lines=43> */
.L_x_17503:
[----:B------:R-:W-:Y:S05]  /*4d30*/  BSYNC.RECONVERGENT B0 ;  /* 0x0000000000007941 */ /* 0x000fea0003800200 */
.L_x_17502:
[----:B------:R-:W-:Y:S01]  /*4d40*/  I2FP.F32.U32 R89, R89 ;  /* 0x0000005900597245 */ /* 0x000fe20000201000 */
[----:B------:R-:W-:Y:S01]  /*4d50*/  HADD2.F32 R91, -RZ, R148.H1_H1 ;  /* 0x30000094ff5b7230 */ /* 0x000fe20000004100 */
[----:B------:R-:W-:Y:S01]  /*4d60*/  ISETP.NE.AND P2, PT, R99, 0x1, PT ;  /* 0x000000016300780c */ /* 0x000fe20003f45270 */
[----:B------:R-:W-:Y:S01]  /*4d70*/  BSSY.RECONVERGENT B0, `(.L_x_17507) ;  /* 0x000004d000007945 */ /* 0x000fe20003800200 */
[----:B------:R-:W-:Y:S01]  /*4d80*/  FSEL R90, R92, RZ, P3 ;  /* 0x000000ff5c5a7208 */ /* 0x000fe20001800000 */
        /* <DEDUP_REMOVED lines=18> */
.L_x_17509:
        /* <DEDUP_REMOVED lines=13> */
.L_x_17511:
[----:B------:R-:W-:Y:S05]  /*4f80*/  BSYNC.RECONVERGENT B1 ;  /* 0x0000000000017941 */ /* 0x000fea0003800200 */
.L_x_17510:
        /* <DEDUP_REMOVED lines=43> */
.L_x_17508:
[----:B------:R-:W-:Y:S05]  /*5240*/  BSYNC.RECONVERGENT B0 ;  /* 0x0000000000007941 */ /* 0x000fea0003800200 */
.L_x_17507:
[----:B------:R-:W-:Y:S01]  /*5250*/  I2FP.F32.U32 R91, R90 ;  /* 0x0000005a005b7245 */ /* 0x000fe20000201000 */
[----:B------:R-:W-:Y:S01]  /*5260*/  BSSY.RECONVERGENT B0, `(.L_x_17512) ;  /* 0x000004b000007945 */ /* 0x000fe20003800200 */
[----:B------:R-:W-:Y:S01]  /*5270*/  ISETP.NE.AND P0, PT, R100, 0x1, PT ;  /* 0x000000016400780c */ /* 0x000fe20003f05270 */
[----:B------:R-:W-:Y:S02]  /*5280*/  HFMA2 R101, -RZ, RZ, 0, 1.1920928955078125e-07 ;  /* 0x00000002ff657431 */ /* 0x000fe400000001ff */
[----:B------:R-:W-:Y:S02]  /*5290*/  IMAD.MOV.U32 R90, RZ, RZ, R136 ;  /* 0x000000ffff5a7224 */ /* 0x000fe400078e0088 */
[----:B------:R-:W-:-:S05]  /*52a0*/  FFMA.FTZ R91, R91, R170, 1.1641532182693481445e-10 ;  /* 0x2f0000005b5b7423 */ /* 0x000fca00000100aa */
[----:B------:R-:W-:Y:S01]  /*52b0*/  FSETP.LE.FTZ.AND P3, PT, R91, R166, PT ;  /* 0x000000a65b00720b */ /* 0x000fe20003f73000 */
[----:B------:R-:W-:-:S03]  /*52c0*/  HADD2.F32 R91, -RZ, R93.H0_H0 ;  /* 0x2000005dff5b7230 */ /* 0x000fc60000004100 */
[----:B------:R-:W-:Y:S02]  /*52d0*/  P2R R112, PR, RZ, 0x8 ;  /* 0x00000008ff707803 */ /* 0x000fe40000000000 */
[----:B------:R-:W-:Y:S01]  /*52e0*/  FMUL.FTZ R92, R0, R91 ;  /* 0x0000005b005c7220 */ /* 0x000fe20000410000 */
        /* <DEDUP_REMOVED lines=9> */
.L_x_17514:
        /* <DEDUP_REMOVED lines=13> */
.L_x_17516:
[----:B------:R-:W-:Y:S05]  /*5450*/  BSYNC.RECONVERGENT B1 ;  /* 0x0000000000017941 */ /* 0x000fea0003800200 */
.L_x_17515:
        /* <DEDUP_REMOVED lines=43> */
.L_x_17513:
[----:B------:R-:W-:Y:S05]  /*5710*/  BSYNC.RECONVERGENT B0 ;  /* 0x0000000000007941 */ /* 0x000fea0003800200 */
.L_x_17512:
[----:B------:R-:W-:Y:S01]  /*5720*/  I2FP.F32.U32 R91, R90 ;  /* 0x0000005a005b7245 */ /* 0x000fe20000201000 */
[----:B------:R-:W-:Y:S01]  /*5730*/  HADD2.F32 R99, -RZ, R149.H0_H0 ;  /* 0x20000095ff637230 */ /* 0x000fe20000004100 */
        /* <DEDUP_REMOVED lines=21> */
.L_x_17519:
        /* <DEDUP_REMOVED lines=13> */
.L_x_17521:
[----:B------:R-:W-:Y:S05]  /*5960*/  BSYNC.RECONVERGENT B1 ;  /* 0x0000000000017941 */ /* 0x000fea0003800200 */
.L_x_17520:
        /* <DEDUP_REMOVED lines=43> */
.L_x_17518:
[----:B------:R-:W-:Y:S05]  /*5c20*/  BSYNC.RECONVERGENT B0 ;  /* 0x0000000000007941 */ /* 0x000fea0003800200 */
.L_x_17517:
[----:B------:R-:W-:Y:S01]  /*5c30*/  ISETP.NE.AND P0, PT, R92, 0x1, PT ;  /* 0x000000015c00780c */ /* 0x000fe20003f05270 */
[----:B------:R-:W-:Y:S01]  /*5c40*/  HADD2.F32 R99, -RZ, R93.H1_H1 ;  /* 0x3000005dff637230 */ /* 0x000fe20000004100 */
[----:B------:R-:W-:Y:S01]  /*5c50*/  I2FP.F32.U32 R91, R91 ;  /* 0x0000005b005b7245 */ /* 0x000fe20000201000 */
[----:B------:R-:W-:Y:S01]  /*5c60*/  BSSY.RECONVERGENT B0, `(.L_x_17522) ;  /* 0x0000048000007945 */ /* 0x000fe20003800200 */
[----:B------:R-:W-:Y:S02]  /*5c70*/  IMAD.MOV.U32 R100, RZ, RZ, 0x2 ;  /* 0x00000002ff647424 */ /* 0x000fe400078e00ff */
        /* <DEDUP_REMOVED lines=13> */
.L_x_17524:
        /* <DEDUP_REMOVED lines=13> */
.L_x_17526:
[----:B------:R-:W-:Y:S05]  /*5e20*/  BSYNC.RECONVERGENT B1 ;  /* 0x0000000000017941 */ /* 0x000fea0003800200 */
.L_x_17525:
        /* <DEDUP_REMOVED lines=43> */
.L_x_17523:
[----:B------:R-:W-:Y:S05]  /*60e0*/  BSYNC.RECONVERGENT B0 ;  /* 0x0000000000007941 */ /* 0x000fea0003800200 */
.L_x_17522:
[----:B------:R-:W-:Y:S01]  /*60f0*/  I2FP.F32.U32 R91, R91 ;  /* 0x0000005b005b7245 */ /* 0x000fe20000201000 */
[----:B------:R-:W-:Y:S01]  /*6100*/  HADD2.F32 R93, -RZ, R149.H1_H1 ;  /* 0x30000095ff5d7230 */ /* 0x000fe20000004100 */
[----:B------:R-:W-:Y:S01]  /*6110*/  ISETP.NE.AND P3, PT, R100, 0x1, PT ;  /* 0x000000016400780c */ /* 0x000fe20003f65270 */
[----:B------:R-:W-:Y:S01]  /*6120*/  BSSY.RECONVERGENT B0, `(.L_x_17527) ;  /* 0x000004d000007945 */ /* 0x000fe20003800200 */
[----:B------:R-:W-:Y:S01]  /*6130*/  FSEL R92, R99, RZ, P2 ;  /* 0x000000ff635c7208 */ /* 0x000fe20001000000 */
        /* <DEDUP_REMOVED lines=18> */
.L_x_17529:
        /* <DEDUP_REMOVED lines=13> */
.L_x_17531:
[----:B------:R-:W-:Y:S05]  /*6330*/  BSYNC.RECONVERGENT B1 ;  /* 0x0000000000017941 */ /* 0x000fea0003800200 */
.L_x_17530:
        /* <DEDUP_REMOVED lines=43> */
.L_x_17528:
[----:B------:R-:W-:Y:S05]  /*65f0*/  BSYNC.RECONVERGENT B0 ;  /* 0x0000000000007941 */ /* 0x000fea0003800200 */
.L_x_17527:
[----:B------:R-:W-:Y:S01]  /*6600*/  I2FP.F32.U32 R93, R92 ;  /* 0x0000005c005d7245 */ /* 0x000fe20000201000 */
[----:B------:R-:W-:Y:S01]  /*6610*/  BSSY.RECONVERGENT B0, `(.L_x_17532) ;  /* 0x000004a000007945 */ /* 0x000fe20003800200 */
[----:B------:R-:W-:Y:S01]  /*6620*/  ISETP.NE.AND P0, PT, R99, 0x1, PT ;  /* 0x000000016300780c */ /* 0x000fe20003f05270 */
[----:B------:R-:W-:Y:S01]  /*6630*/  IMAD.MOV.U32 R100, RZ, RZ, 0x2 ;  /* 0x00000002ff647424 */ /* 0x000fe200078e00ff */
[----:B------:R-:W-:Y:S01]  /*6640*/  MOV R92, R136 ;  /* 0x00000088005c7202 */ /* 0x000fe20000000f00 */
[----:B------:R-:W-:-:S05]  /*6650*/  FFMA.FTZ R93, R93, R170, 1.1641532182693481445e-10 ;  /* 0x2f0000005d5d7423 */ /* 0x000fca00000100aa */
[----:B------:R-:W-:Y:S01]  /*6660*/  FSETP.LE.FTZ.AND P3, PT, R93, R166, PT ;  /* 0x000000a65d00720b */ /* 0x000fe20003f73000 */
[----:B------:R-:W-:-:S05]  /*6670*/  HADD2.F32 R93, -RZ, R94.H0_H0 ;  /* 0x2000005eff5d7230 */ /* 0x000fca0000004100 */
[----:B------:R-:W-:Y:S01]  /*6680*/  FMUL.FTZ R106, R0, R93 ;  /* 0x0000005d006a7220 */ /* 0x000fe20000410000 */
        /* <DEDUP_REMOVED lines=9> */
.L_x_17534:
        /* <DEDUP_REMOVED lines=13> */
.L_x_17536:
[----:B------:R-:W-:Y:S05]  /*67f0*/  BSYNC.RECONVERGENT B1 ;  /* 0x0000000000017941 */ /* 0x000fea0003800200 */
.L_x_17535:
        /* <DEDUP_REMOVED lines=43> */
.L_x_17533:
[----:B------:R-:W-:Y:S05]  /*6ab0*/  BSYNC.RECONVERGENT B0 ;  /* 0x0000000000007941 */ /* 0x000fea0003800200 */
.L_x_17532:
[----:B------:R-:W-:Y:S01]  /*6ac0*/  I2FP.F32.U32 R93, R92 ;  /* 0x0000005c005d7245 */ /* 0x000fe20000201000 */
[----:B------:R-:W-:Y:S01]  /*6ad0*/  HADD2.F32 R99, -RZ, R150.H0_H0 ;  /* 0x20000096ff637230 */ /* 0x000fe20000004100 */
        /* <DEDUP_REMOVED lines=21> */
.L_x_17539:
        /* <DEDUP_REMOVED lines=13> */
.L_x_17541:
[----:B------:R-:W-:Y:S05]  /*6d00*/  BSYNC.RECONVERGENT B1 ;  /* 0x0000000000017941 */ /* 0x000fea0003800200 */
.L_x_17540:
        /* <DEDUP_REMOVED lines=43> */
.L_x_17538:
[----:B------:R-:W-:Y:S05]  /*6fc0*/  BSYNC.RECONVERGENT B0 ;  /* 0x0000000000007941 */ /* 0x000fea0003800200 */
.L_x_17537:
[----:B------:R-:W-:Y:S01]  /*6fd0*/  ISETP.NE.AND P4, PT, R101, 0x1, PT ;  /* 0x000000016500780c */ /* 0x000fe20003f85270 */
[----:B------:R-:W-:Y:S01]  /*6fe0*/  HADD2.F32 R99, -RZ, R94.H1_H1 ;  /* 0x3000005eff637230 */ /* 0x000fe20000004100 */
[----:B------:R-:W-:Y:S01]  /*6ff0*/  I2FP.F32.U32 R93, R93 ;  /* 0x0000005d005d7245 */ /* 0x000fe20000201000 */
[----:B------:R-:W-:Y:S01]  /*7000*/  BSSY.RECONVERGENT B0, `(.L_x_17542) ;  /* 0x0000048000007945 */ /* 0x000fe20003800200 */
[----:B------:R-:W-:Y:S02]  /*7010*/  HFMA2 R100, -RZ, RZ, 0, 1.1920928955078125e-07 ;  /* 0x00000002ff647431 */ /* 0x000fe400000001ff */
        /* <DEDUP_REMOVED lines=13> */
.L_x_17544:
        /* <DEDUP_REMOVED lines=13> */
.L_x_17546:
[----:B------:R-:W-:Y:S05]  /*71c0*/  BSYNC.RECONVERGENT B1 ;  /* 0x0000000000017941 */ /* 0x000fea0003800200 */
.L_x_17545:
        /* <DEDUP_REMOVED lines=43> */
.L_x_17543:
[----:B------:R-:W-:Y:S05]  /*7480*/  BSYNC.RECONVERGENT B0 ;  /* 0x0000000000007941 */ /* 0x000fea0003800200 */
.L_x_17542:
[----:B------:R-:W-:Y:S01]  /*7490*/  I2FP.F32.U32 R93, R93 ;  /* 0x0000005d005d7245 */ /* 0x000fe20000201000 */
[----:B------:R-:W-:Y:S01]  /*74a0*/  HADD2.F32 R99, -RZ, R150.H1_H1 ;  /* 0x30000096ff637230 */ /* 0x000fe20000004100 */
        /* <DEDUP_REMOVED lines=21> */
.L_x_17549:
        /* <DEDUP_REMOVED lines=13> */
.L_x_17551:
[----:B------:R-:W-:Y:S05]  /*76d0*/  BSYNC.RECONVERGENT B1 ;  /* 0x0000000000017941 */ /* 0x000fea0003800200 */
.L_x_17550:
        /* <DEDUP_REMOVED lines=43> */
.L_x_17548:
[----:B------:R-:W-:Y:S05]  /*7990*/  BSYNC.RECONVERGENT B0 ;  /* 0x0000000000007941 */ /* 0x000fea0003800200 */
.L_x_17547:
        /* <DEDUP_REMOVED lines=18> */
.L_x_17554:
        /* <DEDUP_REMOVED lines=13> */
.L_x_17556:
[----:B------:R-:W-:Y:S05]  /*7b90*/  BSYNC.RECONVERGENT B1 ;  /* 0x0000000000017941 */ /* 0x000fea0003800200 */
.L_x_17555:
        /* <DEDUP_REMOVED lines=43> */
.L_x_17553:
[----:B------:R-:W-:Y:S05]  /*7e50*/  BSYNC.RECONVERGENT B0 ;  /* 0x0000000000007941 */ /* 0x000fea0003800200 */
.L_x_17552:
[----:B------:R-:W-:Y:S01]  /*7e60*/  I2FP.F32.U32 R99, R94 ;  /* 0x0000005e00637245 */ /* 0x000fe20000201000 */
[----:B------:R-:W-:Y:S01]  /*7e70*/  HADD2.F32 R101, -RZ, R151.H0_H0 ;  /* 0x20000097ff657230 */ /* 0x000fe20000004100 */
        /* <DEDUP_REMOVED lines=21> */
.L_x_17559:
        /* <DEDUP_REMOVED lines=13> */
.L_x_17561:
[----:B------:R-:W-:Y:S05]  /*80a0*/  BSYNC.RECONVERGENT B1 ;  /* 0x0000000000017941 */ /* 0x000fea0003800200 */
.L_x_17560:
        /* <DEDUP_REMOVED lines=43> */
.L_x_17558:
[----:B------:R-:W-:Y:S05]  /*8360*/  BSYNC.RECONVERGENT B0 ;  /* 0x0000000000007941 */ /* 0x000fea0003800200 */
.L_x_17557:
        /* <DEDUP_REMOVED lines=18> */
.L_x_17564:
        /* <DEDUP_REMOVED lines=15> */
.L_x_17566:
[----:B------:R-:W-:Y:S05]  /*8580*/  BSYNC.RECONVERGENT B1 ;  /* 0x0000000000017941 */ /* 0x000fea0003800200 */
.L_x_17565:
        /* <DEDUP_REMOVED lines=43> */
.L_x_17563:
[----:B------:R-:W-:Y:S05]  /*8840*/  BSYNC.RECONVERGENT B0 ;  /* 0x0000000000007941 */ /* 0x000fea0003800200 */
.L_x_17562:
[----:B------:R-:W-:Y:S01]  /*8850*/  I2FP.F32.U32 R95, R95 ;  /* 0x0000005f005f7245 */ /* 0x000fe20000201000 */
[----:B------:R-:W-:Y:S01]  /*8860*/  HADD2.F32 R99, -RZ, R151.H1_H1 ;  /* 0x30000097ff637230 */ /* 0x000fe20000004100 */
        /* <DEDUP_REMOVED lines=8> */
.L_x_17486:
[----:B------:R-:W0:Y:S01]  /*88f0*/  LDC.64 R172, c[0x0][0x3a8] ;  /* 0x0000ea00ffac7b82 */ /* 0x000e220000000a00 */
[----:B------:R-:W-:Y:S01]  /*8900*/  SEL R103, RZ, 0x100, !P0 ;  /* 0x00000100ff677807 */ /* 0x000fe20004000000 */
[----:B------:R-:W-:Y:S01]  /*8910*/  VIADD R167, R169, 0x20 ;  /* 0x00000020a9a77836 */ /* 0x000fe20000000000 */
[----:B------:R-:W-:Y:S02]  /*8920*/  ISETP.NE.U32.AND P0, PT, R96, RZ, PT ;  /* 0x000000ff6000720c */ /* 0x000fe40003f05070 */
[----:B------:R-:W-:Y:S01]  /*8930*/  SEL R101, RZ, 0x1000000, !P5 ;  /* 0x01000000ff657807 */ /* 0x000fe20006800000 */
[----:B------:R-:W-:Y:S01]  /*8940*/  IMAD.WIDE.U32 R104, R167, 0x10, R120 ;  /* 0x00000010a7687825 */ /* 0x000fe200078e0078 */
[----:B------:R-:W-:Y:S01]  /*8950*/  SEL R100, RZ, 0x10000, !P4 ;  /* 0x00010000ff647807 */ /* 0x000fe20006000000 */
[----:B------:R-:W1:Y:S01]  /*8960*/  LDC.64 R174, c[0x0][0x3b0] ;  /* 0x0000ec00ffae7b82 */ /* 0x000e620000000a00 */
[----:B------:R-:W-:Y:S02]  /*8970*/  ISETP.NE.AND P5, PT, R109, RZ, PT ;  /* 0x000000ff6d00720c */ /* 0x000fe40003fa5270 */
[----:B------:R-:W-:-:S02]  /*8980*/  ISETP.NE.AND P4, PT, R112, RZ, PT ;  /* 0x000000ff7000720c */ /* 0x000fc40003f85270 */
[----:B------:R-:W-:Y:S02]  /*8990*/  ISETP.NE.AND.EX P0, PT, R97, RZ, PT, P0 ;  /* 0x000000ff6100720c */ /* 0x000fe40003f05300 */
[----:B------:R-:W-:Y:S02]  /*89a0*/  ISETP.NE.AND P6, PT, R108, RZ, PT ;  /* 0x000000ff6c00720c */ /* 0x000fe40003fc5270 */
[----:B------:R-:W-:Y:S01]  /*89b0*/  SEL R97, RZ, 0x1000000, !P2 ;  /* 0x01000000ff617807 */ /* 0x000fe20005000000 */
[----:B------:R-:W2:Y:S01]  /*89c0*/  @P1 LDC.64 R108, c[0x0][0x3a0] ;  /* 0x0000e800ff6c1b82 */ /* 0x000ea20000000a00 */
        /* <DEDUP_REMOVED lines=10> */
[----:B-1----:R-:W-:Y:S01]  /*8a70*/  IMAD.WIDE.U32 R100, R169, 0x8, R174 ;  /* 0x00000008a9647825 */ /* 0x002fe200078e00ae */
[----:B------:R0:W-:Y:S04]  /*8a80*/  STG.E.128 desc[UR6][R96.64], R88 ;  /* 0x0000005860007986 */ /* 0x0001e8000c101d06 */
[----:B------:R0:W-:Y:S01]  /*8a90*/  STG.E.128 desc[UR6][R96.64+0x10], R92 ;  /* 0x0000105c60007986 */ /* 0x0001e2000c101d06 */
[----:B--2---:R-:W-:-:S03]  /*8aa0*/  @P1 IMAD.WIDE.U32 R108, R167, 0x20, R108 ;  /* 0x00000020a76c1825 */ /* 0x004fc600078e006c */
[----:B------:R0:W-:Y:S01]  /*8ab0*/  STG.E.64 desc[UR6][R100.64], R102 ;  /* 0x0000006664007986 */ /* 0x0001e2000c101b06 */
        /* <DEDUP_REMOVED lines=22> */
.L_x_17567:
[----:B------:R2:W5:Y:S04]  /*8c20*/  @P0 LDG.E.128 R148, desc[UR6][R106.64] ;  /* 0x000000066a940981 */ /* 0x000568000c1e1d00 */
[----:B------:R2:W5:Y:S04]  /*8c30*/  @P1 LDG.E.128 R80, desc[UR6][R108.64] ;  /* 0x000000066c501981 */ /* 0x000568000c1e1d00 */
[----:B------:R2:W5:Y:S04]  /*8c40*/  @P1 LDG.E.128 R84, desc[UR6][R108.64+0x10] ;  /* 0x000010066c541981 */ /* 0x000568000c1e1d00 */
[----:B01----:R2:W5:Y:S01]  /*8c50*/  LDG.E.128 R100, desc[UR6][R104.64] ;  /* 0x0000000668647981 */ /* 0x003562000c1e1d00 */
[----:B------:R-:W-:Y:S05]  /*8c60*/  @!P0 BRA `(.L_x_17568) ;  /* 0x0000004c00c48947 */ /* 0x000fea0003800000 */
[----:B------:R-:W-:Y:S01]  /*8c70*/  ISETP.NE.AND P2, PT, R114, 0x1, PT ;  /* 0x000000017200780c */ /* 0x000fe20003f45270 */
[----:B------:R-:W-:Y:S01]  /*8c80*/  BSSY.RECONVERGENT B0, `(.L_x_17569) ;  /* 0x0000047000007945 */ /* 0x000fe20003800200 */
[----:B------:R-:W-:Y:S01]  /*8c90*/  MOV R99, 0x2 ;  /* 0x0000000200637802 */ /* 0x000fe20000000f00 */
[----:B------:R-:W-:Y:S02]  /*8ca0*/  IMAD.MOV.U32 R96, RZ, RZ, R136 ;  /* 0x000000ffff607224 */ /* 0x000fe400078e0088 */
[----:B--2---:R-:W-:-:S08]  /*8cb0*/  IMAD.MOV.U32 R104, RZ, RZ, R98 ;  /* 0x000000ffff687224 */ /* 0x004fd000078e0062 */
        /* <DEDUP_REMOVED lines=11> */
.L_x_17571:
        /* <DEDUP_REMOVED lines=13> */
.L_x_17573:
[----:B------:R-:W-:Y:S05]  /*8e40*/  BSYNC.RECONVERGENT B1 ;  /* 0x0000000000017941 */ /* 0x000fea0003800200 */
.L_x_17572:
        /* <DEDUP_REMOVED lines=42> */
.L_x_17570:
[----:B------:R-:W-:Y:S05]  /*90f0*/  BSYNC.RECONVERGENT B0 ;  /* 0x0000000000007941 */ /* 0x000fea0003800200 */
.L_x_17569:
[----:B------:R-:W-:Y:S01]  /*9100*/  I2FP.F32.U32 R97, R96 ;  /* 0x0000006000617245 */ /* 0x000fe20000201000 */
[----:B------:R-:W-:Y:S01]  /*9110*/  BSSY.RECONVERGENT B0, `(.L_x_17574) ;  /* 0x000004b000007945 */ /* 0x000fe20003800200 */
[----:B------:R-:W-:Y:S01]  /*9120*/  ISETP.NE.AND P2, PT, R99, 0x1, PT ;  /* 0x000000016300780c */ /* 0x000fe20003f45270 */
[----:B------:R-:W-:Y:S02]  /*9130*/  IMAD.MOV.U32 R98, RZ, RZ, 0x2 ;  /* 0x00000002ff627424 */ /* 0x000fe400078e00ff */
[----:B------:R-:W-:Y:S01]  /*9140*/  FFMA.FTZ R97, R97, R170, 1.1641532182693481445e-10 ;  /* 0x2f00000061617423 */ /* 0x000fe200000100aa */
[----:B------:R-:W-:-:S04]  /*9150*/  IMAD.MOV.U32 R96, RZ, RZ, R136 ;  /* 0x000000ffff607224 */ /* 0x000fc800078e0088 */
[----:B------:R-:W-:Y:S01]  /*9160*/  FSETP.LE.FTZ.AND P4, PT, R97, R166, PT ;  /* 0x000000a66100720b */ /* 0x000fe20003f93000 */
[----:B-----5:R-:W-:-:S03]  /*9170*/  HADD2.F32 R97, -RZ, R100.H0_H0 ;  /* 0x20000064ff617230 */ /* 0x020fc60000004100 */
[----:B------:R-:W-:Y:S02]  /*9180*/  P2R R114, PR, RZ, 0x10 ;  /* 0x00000010ff727803 */ /* 0x000fe40000000000 */
[----:B------:R-:W-:Y:S01]  /*9190*/  FMUL.FTZ R105, R97, R0 ;  /* 0x0000000061697220 */ /* 0x000fe20000410000 */
        /* <DEDUP_REMOVED lines=9> */
.L_x_17576:
        /* <DEDUP_REMOVED lines=13> */
.L_x_17578:
[----:B------:R-:W-:Y:S05]  /*9300*/  BSYNC.RECONVERGENT B1 ;  /* 0x0000000000017941 */ /* 0x000fea0003800200 */
.L_x_17577:
        /* <DEDUP_REMOVED lines=43> */
.L_x_17575:
[----:B------:R-:W-:Y:S05]  /*95c0*/  BSYNC.RECONVERGENT B0 ;  /* 0x0000000000007941 */ /* 0x000fea0003800200 */
.L_x_17574:
[----:B------:R-:W-:Y:S01]  /*95d0*/  I2FP.F32.U32 R97, R96 ;  /* 0x0000006000617245 */ /* 0x000fe20000201000 */
[----:B------:R-:W-:Y:S01]  /*95e0*/  HADD2.F32 R99, -RZ, R148.H0_H0 ;  /* 0x20000094ff637230 */ /* 0x000fe20000004100 */
        /* <DEDUP_REMOVED lines=21> */
.L_x_17581:
        /* <DEDUP_REMOVED lines=13> */
.L_x_17583:
[----:B------:R-:W-:Y:S05]  /*9810*/  BSYNC.RECONVERGENT B1 ;  /* 0x0000000000017941 */ /* 0x000fea0003800200 */
.L_x_17582:
        /* <DEDUP_REMOVED lines=43> */
.L_x_17580:
[----:B------:R-:W-:Y:S05]  /*9ad0*/  BSYNC.RECONVERGENT B0 ;  /* 0x0000000000007941 */ /* 0x000fea0003800200 */
.L_x_17579:
[----:B------:R-:W-:Y:S01]  /*9ae0*/  I2FP.F32.U32 R97, R97 ;  /* 0x0000006100617245 */ /* 0x000fe20000201000 */
[----:B------:R-:W-:Y:S01]  /*9af0*/  BSSY.RECONVERGENT B0, `(.L_x_17584) ;  /* 0x000004b000007945 */ /* 0x000fe20003800200 */
[----:B------:R-:W-:Y:S01]  /*9b00*/  ISETP.NE.AND P2, PT, R99, 0x1, PT ;  /* 0x000000016300780c */ /* 0x000fe20003f45270 */
[----:B------:R-:W-:Y:S01]  /*9b10*/  IMAD.MOV.U32 R105, RZ, RZ, 0x2 ;  /* 0x00000002ff697424 */ /* 0x000fe200078e00ff */
[----:B------:R-:W-:Y:S01]  /*9b20*/  MOV R98, R136 ;  /* 0x0000008800627202 */ /* 0x000fe20000000f00 */
[----:B------:R-:W-:-:S05]  /*9b30*/  FFMA.FTZ R97, R97, R170, 1.1641532182693481445e-10 ;  /* 0x2f00000061617423 */ /* 0x000fca00000100aa */
[----:B------:R-:W-:Y:S01]  /*9b40*/  FSETP.LE.FTZ.AND P4, PT, R97, R166, PT ;  /* 0x000000a66100720b */ /* 0x000fe20003f93000 */
[----:B------:R-:W-:-:S03]  /*9b50*/  HADD2.F32 R97, -RZ, R100.H1_H1 ;  /* 0x30000064ff617230 */ /* 0x000fc60000004100 */
[----:B------:R-:W-:Y:S02]  /*9b60*/  P2R R115, PR, RZ, 0x10 ;  /* 0x00000010ff737803 */ /* 0x000fe40000000000 */
        /* <DEDUP_REMOVED lines=10> */
.L_x_17586:
        /* <DEDUP_REMOVED lines=13> */
.L_x_17588:
[----:B------:R-:W-:Y:S05]  /*9ce0*/  BSYNC.RECONVERGENT B1 ;  /* 0x0000000000017941 */ /* 0x000fea0003800200 */
.L_x_17587:
        /* <DEDUP_REMOVED lines=43> */
.L_x_17585:
[----:B------:R-:W-:Y:S05]  /*9fa0*/  BSYNC.RECONVERGENT B0 ;  /* 0x0000000000007941 */ /* 0x000fea0003800200 */
.L_x_17584:
        /* <DEDUP_REMOVED lines=23> */
.L_x_17591:
        /* <DEDUP_REMOVED lines=13> */
.L_x_17593:
[----:B------:R-:W-:Y:S05]  /*a1f0*/  BSYNC.RECONVERGENT B1 ;  /* 0x0000000000017941 */ /* 0x000fea0003800200 */
.L_x_17592:
        /* <DEDUP_REMOVED lines=43> */
.L_x_17590:
[----:B------:R-:W-:Y:S05]  /*a4b0*/  BSYNC.RECONVERGENT B0 ;  /* 0x0000000000007941 */ /* 0x000fea0003800200 */
.L_x_17589:
        /* <DEDUP_REMOVED lines=19> */
.L_x_17596:
        /* <DEDUP_REMOVED lines=13> */
.L_x_17598:
[----:B------:R-:W-:Y:S05]  /*a6c0*/  BSYNC.RECONVERGENT B1 ;  /* 0x0000000000017941 */ /* 0x000fea0003800200 */
.L_x_17597:
        /* <DEDUP_REMOVED lines=43> */
.L_x_17595:
[----:B------:R-:W-:Y:S05]  /*a980*/  BSYNC.RECONVERGENT B0 ;  /* 0x0000000000007941 */ /* 0x000fea0003800200 */
.L_x_17594:
[----:B------:R-:W-:Y:S01]  /*a990*/  I2FP.F32.U32 R99, R98 ;  /* 0x0000006200637245 */ /* 0x000fe20000201000 */
[----:B------:R-:W-:Y:S01]  /*a9a0*/  HADD2.F32 R105, -RZ, R149.H0_H0 ;  /* 0x20000095ff697230 */ /* 0x000fe20000004100 */
[----:B------:R-:W-:Y:S01]  /*a9b0*/  ISETP.NE.AND P3, PT, R107, 0x1, PT ;  /* 0x000000016b00780c */ /* 0x000fe20003f65270 */
[----:B------:R-:W-:Y:S02]  /*a9c0*/  BSSY.RECONVERGENT B0, `(.L_x_17599) ;  /* 0x000004d000007945 */ /* 0x000fe40003800200 */
[----:B------:R-:W-:Y:S01]  /*a9d0*/  FFMA.FTZ R99, R99, R170, 1.1641532182693481445e-10 ;  /* 0x2f00000063637423 */ /* 0x000fe200000100aa */
[----:B------:R-:W-:-:S04]  /*a9e0*/  FMUL.FTZ R98, R105, R0 ;  /* 0x0000000069627220 */ /* 0x000fc80000410000 */
[----:B------:R-:W-:Y:S02]  /*a9f0*/  FSETP.GTU.FTZ.AND P2, PT, R99, R166, PT ;  /* 0x000000a66300720b */ /* 0x000fe40003f5c000 */
[----:B------:R-:W-:Y:S01]  /*aa00*/  FSEL R99, R100, RZ, P4 ;  /* 0x000000ff64637208 */ /* 0x000fe20002000000 */
[----:B------:R-:W-:Y:S01]  /*aa10*/  IMAD.MOV.U32 R100, RZ, RZ, 0x2 ;  /* 0x00000002ff647424 */ /* 0x000fe200078e00ff */
        /* <DEDUP_REMOVED lines=14> */
.L_x_17601:
        /* <DEDUP_REMOVED lines=13> */
.L_x_17603:
[----:B------:R-:W-:Y:S05]  /*abd0*/  BSYNC.RECONVERGENT B1 ;  /* 0x0000000000017941 */ /* 0x000fea0003800200 */
.L_x_17602:
        /* <DEDUP_REMOVED lines=43> */
.L_x_17600:
[----:B------:R-:W-:Y:S05]  /*ae90*/  BSYNC.RECONVERGENT B0 ;  /* 0x0000000000007941 */ /* 0x000fea0003800200 */
.L_x_17599:
        /* <DEDUP_REMOVED lines=19> */
.L_x_17606:
        /* <DEDUP_REMOVED lines=13> */
.L_x_17608:
[----:B------:R-:W-:Y:S05]  /*b0a0*/  BSYNC.RECONVERGENT B1 ;  /* 0x0000000000017941 */ /* 0x000fea0003800200 */
.L_x_17607:
        /* <DEDUP_REMOVED lines=43> */
.L_x_17605:
[----:B------:R-:W-:Y:S05]  /*b360*/  BSYNC.RECONVERGENT B0 ;  /* 0x0000000000007941 */ /* 0x000fea0003800200 */
.L_x_17604:
[----:B------:R-:W-:Y:S01]  /*b370*/  I2FP.F32.U32 R99, R99 ;  /* 0x0000006300637245 */ /* 0x000fe20000201000 */
[----:B------:R-:W-:Y:S01]  /*b380*/  HADD2.F32 R101, -RZ, R149.H1_H1 ;  /* 0x30000095ff657230 */ /* 0x000fe20000004100 */
        /* <DEDUP_REMOVED lines=21> */
.L_x_17611:
        /* <DEDUP_REMOVED lines=13> */
.L_x_17613:
[----:B------:R-:W-:Y:S05]  /*b5b0*/  BSYNC.RECONVERGENT B1 ;  /* 0x0000000000017941 */ /* 0x000fea0003800200 */
.L_x_17612:
        /* <DEDUP_REMOVED lines=43> */
.L_x_17610:
[----:B------:R-:W-:Y:S05]  /*b870*/  BSYNC.RECONVERGENT B0 ;  /* 0x0000000000007941 */ /* 0x000fea0003800200 */
.L_x_17609:
        /* <DEDUP_REMOVED lines=18> */
.L_x_17616:
        /* <DEDUP_REMOVED lines=13> */
.L_x_17618:
[----:B------:R-:W-:Y:S05]  /*ba70*/  BSYNC.RECONVERGENT B1 ;  /* 0x0000000000017941 */ /* 0x000fea0003800200 */
.L_x_17617:
        /* <DEDUP_REMOVED lines=43> */
.L_x_17615:
[----:B------:R-:W-:Y:S05]  /*bd30*/  BSYNC.RECONVERGENT B0 ;  /* 0x0000000000007941 */ /* 0x000fea0003800200 */
.L_x_17614:
[----:B------:R-:W-:Y:S01]  /*bd40*/  I2FP.F32.U32 R101, R100 ;  /* 0x0000006400657245 */ /* 0x000fe20000201000 */
[----:B------:R-:W-:Y:S01]  /*bd50*/  HADD2.F32 R107, -RZ, R150.H0_H0 ;  /* 0x20000096ff6b7230 */ /* 0x000fe20000004100 */
[----:B------:R-:W-:Y:S03]  /*bd60*/  BSSY.RECONVERGENT B0, `(.L_x_17619) ;  /* 0x000004e000007945 */ /* 0x000fe60003800200 */
[----:B------:R-:W-:Y:S01]  /*bd70*/  FFMA.FTZ R101, R101, R170, 1.1641532182693481445e-10 ;  /* 0x2f00000065657423 */ /* 0x000fe200000100aa */
[----:B------:R-:W-:Y:S01]  /*bd80*/  FMUL.FTZ R100, R107, R0 ;  /* 0x000000006b647220 */ /* 0x000fe20000410000 */
[----:B------:R-:W-:-:S03]  /*bd90*/  IMAD.MOV.U32 R107, RZ, RZ, 0x2 ;  /* 0x00000002ff6b7424 */ /* 0x000fc600078e00ff */
        /* <DEDUP_REMOVED lines=17> */
.L_x_17621:
        /* <DEDUP_REMOVED lines=13> */
.L_x_17623:
[----:B------:R-:W-:Y:S05]  /*bf80*/  BSYNC.RECONVERGENT B1 ;  /* 0x0000000000017941 */ /* 0x000fea0003800200 */
.L_x_17622:
        /* <DEDUP_REMOVED lines=43> */
.L_x_17620:
[----:B------:R-:W-:Y:S05]  /*c240*/  BSYNC.RECONVERGENT B0 ;  /* 0x0000000000007941 */ /* 0x000fea0003800200 */
.L_x_17619:
        /* <DEDUP_REMOVED lines=18> */
.L_x_17626:
        /* <DEDUP_REMOVED lines=13> */
.L_x_17628:
[----:B------:R-:W-:Y:S05]  /*c440*/  BSYNC.RECONVERGENT B1 ;  /* 0x0000000000017941 */ /* 0x000fea0003800200 */
.L_x_17627:
        /* <DEDUP_REMOVED lines=43> */
.L_x_17625:
[----:B------:R-:W-:Y:S05]  /*c700*/  BSYNC.RECONVERGENT B0 ;  /* 0x0000000000007941 */ /* 0x000fea0003800200 */
.L_x_17624:
        /* <DEDUP_REMOVED lines=23> */
.L_x_17631:
        /* <DEDUP_REMOVED lines=13> */
.L_x_17633:
[----:B------:R-:W-:Y:S05]  /*c950*/  BSYNC.RECONVERGENT B1 ;  /* 0x0000000000017941 */ /* 0x000fea0003800200 */
.L_x_17632:
        /* <DEDUP_REMOVED lines=43> */
.L_x_17630:
[----:B------:R-:W-:Y:S05]  /*cc10*/  BSYNC.RECONVERGENT B0 ;  /* 0x0000000000007941 */ /* 0x000fea0003800200 */
.L_x_17629:
        /* <DEDUP_REMOVED lines=18> */
.L_x_17636:
        /* <DEDUP_REMOVED lines=13> */
.L_x_17638:
[----:B------:R-:W-:Y:S05]  /*ce10*/  BSYNC.RECONVERGENT B1 ;  /* 0x0000000000017941 */ /* 0x000fea0003800200 */
.L_x_17637:
        /* <DEDUP_REMOVED lines=43> */
.L_x_17635:
[----:B------:R-:W-:Y:S05]  /*d0d0*/  BSYNC.RECONVERGENT B0 ;  /* 0x0000000000007941 */ /* 0x000fea0003800200 */
.L_x_17634:
[----:B------:R-:W-:Y:S01]  /*d0e0*/  I2FP.F32.U32 R105, R102 ;  /* 0x0000006600697245 */ /* 0x000fe20000201000 */
[----:B------:R-:W-:Y:S01]  /*d0f0*/  HADD2.F32 R107, -RZ, R151.H0_H0 ;  /* 0x20000097ff6b7230 */ /* 0x000fe20000004100 */
[----:B------:R-:W-:Y:S03]  /*d100*/  BSSY.RECONVERGENT B0, `(.L_x_17639) ;  /* 0x000004e000007945 */ /* 0x000fe60003800200 */
[----:B------:R-:W-:Y:S01]  /*d110*/  FFMA.FTZ R105, R105, R170, 1.1641532182693481445e-10 ;  /* 0x2f00000069697423 */ /* 0x000fe200000100aa */
[----:B------:R-:W-:Y:S01]  /*d120*/  FMUL.FTZ R102, R107, R0 ;  /* 0x000000006b667220 */ /* 0x000fe20000410000 */
[----:B------:R-:W-:-:S03]  /*d130*/  HFMA2 R107, -RZ, RZ, 0, 1.1920928955078125e-07 ;  /* 0x00000002ff6b7431 */ /* 0x000fc600000001ff */
        /* <DEDUP_REMOVED lines=17> */
.L_x_17641:
        /* <DEDUP_REMOVED lines=13> */
.L_x_17643:
[----:B------:R-:W-:Y:S05]  /*d320*/  BSYNC.RECONVERGENT B1 ;  /* 0x0000000000017941 */ /* 0x000fea0003800200 */
.L_x_17642:
        /* <DEDUP_REMOVED lines=43> */
.L_x_17640:
[----:B------:R-:W-:Y:S05]  /*d5e0*/  BSYNC.RECONVERGENT B0 ;  /* 0x0000000000007941 */ /* 0x000fea0003800200 */
.L_x_17639:
        /* <DEDUP_REMOVED lines=18> */
.L_x_17646:
        /* <DEDUP_REMOVED lines=15> */
.L_x_17648:
[----:B------:R-:W-:Y:S05]  /*d800*/  BSYNC.RECONVERGENT B1 ;  /* 0x0000000000017941 */ /* 0x000fea0003800200 */
.L_x_17647:
        /* <DEDUP_REMOVED lines=43> */
.L_x_17645:
[----:B------:R-:W-:Y:S05]  /*dac0*/  BSYNC.RECONVERGENT B0 ;  /* 0x0000000000007941 */ /* 0x000fea0003800200 */
.L_x_17644:
        /* <DEDUP_REMOVED lines=9> */
[----:B------:R-:W-:Y:S01]  /*db60*/  @P1 FADD.FTZ R103, R87, R103 ;  /* 0x0000006757671221 */ /* 0x000fe20000010000 */
[----:B------:R-:W-:Y:S06]  /*db70*/  BRA `(.L_x_17649) ;  /* 0x0000002400fc7947 */ /* 0x000fec0003800000 */
.L_x_17568:
        /* <DEDUP_REMOVED lines=16> */
.L_x_17652:
        /* <DEDUP_REMOVED lines=13> */
.L_x_17654:
[----:B------:R-:W-:Y:S05]  /*dd50*/  BSYNC.RECONVERGENT B1 ;  /* 0x0000000000017941 */ /* 0x000fea0003800200 */
.L_x_17653:
        /* <DEDUP_REMOVED lines=42> */
.L_x_17651:
[----:B------:R-:W-:Y:S05]  /*e000*/  BSYNC.RECONVERGENT B0 ;  /* 0x0000000000007941 */ /* 0x000fea0003800200 */
.L_x_17650:
[----:B------:R-:W-:Y:S01]  /*e010*/  ISETP.NE.AND P2, PT, R99, 0x1, PT ;  /* 0x000000016300780c */ /* 0x000fe20003f45270 */
[----:B------:R-:W-:Y:S01]  /*e020*/  BSSY.RECONVERGENT B0, `(.L_x_17655) ;  /* 0x000004a000007945 */ /* 0x000fe20003800200 */
[----:B------:R-:W-:Y:S01]  /*e030*/  I2FP.F32.U32 R97, R96 ;  /* 0x0000006000617245 */ /* 0x000fe20000201000 */
[----:B------:R-:W-:Y:S01]  /*e040*/  IMAD.MOV.U32 R98, RZ, RZ, 0x2 ;  /* 0x00000002ff627424 */ /* 0x000fe200078e00ff */
[----:B------:R-:W-:-:S03]  /*e050*/  MOV R96, R136 ;  /* 0x0000008800607202 */ /* 0x000fc60000000f00 */
        /* <DEDUP_REMOVED lines=13> */
.L_x_17657:
        /* <DEDUP_REMOVED lines=13> */
.L_x_17659:
[----:B------:R-:W-:Y:S05]  /*e200*/  BSYNC.RECONVERGENT B1 ;  /* 0x0000000000017941 */ /* 0x000fea0003800200 */
.L_x_17658:
        /* <DEDUP_REMOVED lines=43> */
.L_x_17656:
[----:B------:R-:W-:Y:S05]  /*e4c0*/  BSYNC.RECONVERGENT B0 ;  /* 0x0000000000007941 */ /* 0x000fea0003800200 */
.L_x_17655:
[----:B------:R-:W-:Y:S01]  /*e4d0*/  ISETP.NE.AND P2, PT, R98, 0x1, PT ;  /* 0x000000016200780c */ /* 0x000fe20003f45270 */
[----:B------:R-:W-:Y:S01]  /*e4e0*/  BSSY.RECONVERGENT B0, `(.L_x_17660) ;  /* 0x000004a000007945 */ /* 0x000fe20003800200 */
[----:B------:R-:W-:Y:S01]  /*e4f0*/  I2FP.F32.U32 R99, R96 ;  /* 0x0000006000637245 */ /* 0x000fe20000201000 */
[----:B------:R-:W-:-:S04]  /*e500*/  IMAD.MOV.U32 R96, RZ, RZ, R136 ;  /* 0x000000ffff607224 */ /* 0x000fc800078e0088 */
[----:B------:R-:W-:-:S05]  /*e510*/  FFMA.FTZ R99, R99, R170, 1.1641532182693481445e-10 ;  /* 0x2f00000063637423 */ /* 0x000fca00000100aa */
[----:B------:R-:W-:Y:S01]  /*e520*/  FSETP.LE.FTZ.AND P3, PT, R99, R166, PT ;  /* 0x000000a66300720b */ /* 0x000fe20003f73000 */
[----:B------:R-:W-:Y:S02]  /*e530*/  HADD2.F32 R99, -RZ, R100.H1_H1 ;  /* 0x30000064ff637230 */ /* 0x000fe40000004100 */
[----:B------:R-:W-:Y:S01]  /*e540*/  IMAD.MOV.U32 R100, RZ, RZ, 0x2 ;  /* 0x00000002ff647424 */ /* 0x000fe200078e00ff */
        /* <DEDUP_REMOVED lines=10> */
.L_x_17662:
        /* <DEDUP_REMOVED lines=13> */
.L_x_17664:
[----:B------:R-:W-:Y:S05]  /*e6c0*/  BSYNC.RECONVERGENT B1 ;  /* 0x0000000000017941 */ /* 0x000fea0003800200 */
.L_x_17663:
        /* <DEDUP_REMOVED lines=43> */
.L_x_17661:
[----:B------:R-:W-:Y:S05]  /*e980*/  BSYNC.RECONVERGENT B0 ;  /* 0x0000000000007941 */ /* 0x000fea0003800200 */
.L_x_17660:
[----:B------:R-:W-:Y:S01]  /*e990*/  ISETP.NE.AND P2, PT, R100, 0x1, PT ;  /* 0x000000016400780c */ /* 0x000fe20003f45270 */
[----:B------:R-:W-:Y:S01]  /*e9a0*/  BSSY.RECONVERGENT B0, `(.L_x_17665) ;  /* 0x000004a000007945 */ /* 0x000fe20003800200 */
[----:B------:R-:W-:Y:S01]  /*e9b0*/  I2FP.F32.U32 R105, R96 ;  /* 0x0000006000697245 */ /* 0x000fe20000201000 */
[----:B------:R-:W-:Y:S02]  /*e9c0*/  HFMA2 R98, -RZ, RZ, 0, 1.1920928955078125e-07 ;  /* 0x00000002ff627431 */ /* 0x000fe400000001ff */
[----:B------:R-:W-:Y:S02]  /*e9d0*/  IMAD.MOV.U32 R96, RZ, RZ, R136 ;  /* 0x000000ffff607224 */ /* 0x000fe400078e0088 */
        /* <DEDUP_REMOVED lines=13> */
.L_x_17667:
        /* <DEDUP_REMOVED lines=13> */
.L_x_17669:
[----:B------:R-:W-:Y:S05]  /*eb80*/  BSYNC.RECONVERGENT B1 ;  /* 0x0000000000017941 */ /* 0x000fea0003800200 */
.L_x_17668:
        /* <DEDUP_REMOVED lines=43> */
.L_x_17666:
[----:B------:R-:W-:Y:S05]  /*ee40*/  BSYNC.RECONVERGENT B0 ;  /* 0x0000000000007941 */ /* 0x000fea0003800200 */
.L_x_17665:
[----:B------:R-:W-:Y:S01]  /*ee50*/  ISETP.NE.AND P2, PT, R98, 0x1, PT ;  /* 0x000000016200780c */ /* 0x000fe20003f45270 */
[----:B------:R-:W-:Y:S01]  /*ee60*/  BSSY.RECONVERGENT B0, `(.L_x_17670) ;  /* 0x000004a000007945 */ /* 0x000fe20003800200 */
[----:B------:R-:W-:Y:S01]  /*ee70*/  I2FP.F32.U32 R107, R96 ;  /* 0x00000060006b7245 */ /* 0x000fe20000201000 */
[----:B------:R-:W-:Y:S01]  /*ee80*/  HADD2.F32 R101, -RZ, R101.H1_H1 ;  /* 0x30000065ff657230 */ /* 0x000fe20000004100 */
        /* <DEDUP_REMOVED lines=14> */
.L_x_17672:
        /* <DEDUP_REMOVED lines=13> */
.L_x_17674:
[----:B------:R-:W-:Y:S05]  /*f040*/  BSYNC.RECONVERGENT B1 ;  /* 0x0000000000017941 */ /* 0x000fea0003800200 */
.L_x_17673:
        /* <DEDUP_REMOVED lines=43> */
.L_x_17671:
[----:B------:R-:W-:Y:S05]  /*f300*/  BSYNC.RECONVERGENT B0 ;  /* 0x0000000000007941 */ /* 0x000fea0003800200 */
.L_x_17670:
[----:B------:R-:W-:Y:S01]  /*f310*/  ISETP.NE.AND P3, PT, R100, 0x1, PT ;  /* 0x000000016400780c */ /* 0x000fe20003f65270 */
[----:B------:R-:W-:Y:S01]  /*f320*/  BSSY.RECONVERGENT B0, `(.L_x_17675) ;  /* 0x0000049000007945 */ /* 0x000fe20003800200 */
[----:B------:R-:W-:Y:S01]  /*f330*/  I2FP.F32.U32 R107, R96 ;  /* 0x00000060006b7245 */ /* 0x000fe20000201000 */
[----:B------:R-:W-:Y:S02]  /*f340*/  IMAD.MOV.U32 R98, RZ, RZ, 0x2 ;  /* 0x00000002ff627424 */ /* 0x000fe400078e00ff */
        /* <DEDUP_REMOVED lines=13> */
.L_x_17677:
        /* <DEDUP_REMOVED lines=13> */
.L_x_17679:
[----:B------:R-:W-:Y:S05]  /*f4f0*/  BSYNC.RECONVERGENT B1 ;  /* 0x0000000000017941 */ /* 0x000fea0003800200 */
.L_x_17678:
        /* <DEDUP_REMOVED lines=43> */
.L_x_17676:
[----:B------:R-:W-:Y:S05]  /*f7b0*/  BSYNC.RECONVERGENT B0 ;  /* 0x0000000000007941 */ /* 0x000fea0003800200 */
.L_x_17675:
[----:B------:R-:W-:Y:S01]  /*f7c0*/  ISETP.NE.AND P4, PT, R98, 0x1, PT ;  /* 0x000000016200780c */ /* 0x000fe20003f85270 */
[----:B------:R-:W-:Y:S01]  /*f7d0*/  BSSY.RECONVERGENT B0, `(.L_x_17680) ;  /* 0x0000049000007945 */ /* 0x000fe20003800200 */
[----:B------:R-:W-:Y:S01]  /*f7e0*/  I2FP.F32.U32 R109, R96 ;  /* 0x00000060006d7245 */ /* 0x000fe20000201000 */
[----:B------:R-:W-:Y:S02]  /*f7f0*/  HFMA2 R100, -RZ, RZ, 0, 1.1920928955078125e-07 ;  /* 0x00000002ff647431 */ /* 0x000fe400000001ff */
[----:B------:R-:W-:Y:S02]  /*f800*/  IMAD.MOV.U32 R96, RZ, RZ, R136 ;  /* 0x000000ffff607224 */ /* 0x000fe400078e0088 */
        /* <DEDUP_REMOVED lines=12> */
.L_x_17682:
        /* <DEDUP_REMOVED lines=13> */
.L_x_17684:
[----:B------:R-:W-:Y:S05]  /*f9a0*/  BSYNC.RECONVERGENT B1 ;  /* 0x0000000000017941 */ /* 0x000fea0003800200 */
.L_x_17683:
        /* <DEDUP_REMOVED lines=43> */
.L_x_17681:
[----:B------:R-:W-:Y:S05]  /*fc60*/  BSYNC.RECONVERGENT B0 ;  /* 0x0000000000007941 */ /* 0x000fea0003800200 */
.L_x_17680:
[----:B------:R-:W-:Y:S01]  /*fc70*/  ISETP.NE.AND P5, PT, R100, 0x1, PT ;  /* 0x000000016400780c */ /* 0x000fe20003fa5270 */
[----:B------:R-:W-:Y:S01]  /*fc80*/  BSSY.RECONVERGENT B0, `(.L_x_17685) ;  /* 0x0000049000007945 */ /* 0x000fe20003800200 */
[----:B------:R-:W-:Y:S01]  /*fc90*/  I2FP.F32.U32 R111, R96 ;  /* 0x00000060006f7245 */ /* 0x000fe20000201000 */
[----:B------:R-:W-:Y:S01]  /*fca0*/  HADD2.F32 R125, -RZ, R103.H0_H0 ;  /* 0x20000067ff7d7230 */ /* 0x000fe20000004100 */
[----:B------:R-:W-:Y:S01]  /*fcb0*/  MOV R96, R136 ;  /* 0x0000008800607202 */ /* 0x000fe20000000f00 */
[----:B------:R-:W-:Y:S02]  /*fcc0*/  IMAD.MOV.U32 R123, RZ, RZ, 0x2 ;  /* 0x00000002ff7b7424 */ /* 0x000fe400078e00ff */
        /* <DEDUP_REMOVED lines=11> */
.L_x_17687:
        /* <DEDUP_REMOVED lines=13> */
.L_x_17689:
[----:B------:R-:W-:Y:S05]  /*fe50*/  BSYNC.RECONVERGENT B1 ;  /* 0x0000000000017941 */ /* 0x000fea0003800200 */
.L_x_17688:
        /* <DEDUP_REMOVED lines=43> */
.L_x_17686:
[----:B------:R-:W-:Y:S05]  /*10110*/  BSYNC.RECONVERGENT B0 ;  /* 0x0000000000007941 */ /* 0x000fea0003800200 */
.L_x_17685:
[----:B------:R-:W-:Y:S01]  /*10120*/  HADD2.F32 R111, -RZ, R103.H1_H1 ;  /* 0x30000067ff6f7230 */ /* 0x000fe20000004100 */
[----:B------:R-:W-:Y:S01]  /*10130*/  P2R R100, PR, RZ, 0x2 ;  /* 0x00000002ff647803 */ /* 0x000fe20000000000 */
[----:B------:R-:W-:Y:S01]  /*10140*/  FMUL.FTZ R97, R97, R0 ;  /* 0x0000000061617220 */ /* 0x000fe20000410000 */
[----:B------:R-:W-:Y:S01]  /*10150*/  I2FP.F32.U32 R103, R96 ;  /* 0x0000006000677245 */ /* 0x000fe20000201000 */
[-C--:B------:R-:W-:Y:S01]  /*10160*/  FMUL.FTZ R99, R99, R0.reuse ;  /* 0x0000000063637220 */ /* 0x080fe20000410000 */
[----:B------:R-:W-:Y:S01]  /*10170*/  ISETP.NE.AND P1, PT, R114, RZ, PT ;  /* 0x000000ff7200720c */ /* 0x000fe20003f25270 */
[-C--:B------:R-:W-:Y:S01]  /*10180*/  FMUL.FTZ R98, R101, R0.reuse ;  /* 0x0000000065627220 */ /* 0x080fe20000410000 */
[----:B------:R-:W-:Y:S01]  /*10190*/  P2R R106, PR, RZ, 0x1 ;  /* 0x00000001ff6a7803 */ /* 0x000fe20000000000 */
[----:B------:R-:W-:Y:S01]  /*101a0*/  FMUL.FTZ R105, R105, R0 ;  /* 0x0000000069697220 */ /* 0x000fe20000410000 */
[----:B------:R-:W-:Y:S01]  /*101b0*/  ISETP.NE.AND P0, PT, R115, RZ, PT ;  /* 0x000000ff7300720c */ /* 0x000fe20003f05270 */
[----:B------:R-:W-:Y:S01]  /*101c0*/  FFMA.FTZ R103, R103, R170, 1.1641532182693481445e-10 ;  /* 0x2f00000067677423 */ /* 0x000fe200000100aa */
[----:B------:R-:W-:Y:S01]  /*101d0*/  ISETP.NE.AND P6, PT, R117, RZ, PT ;  /* 0x000000ff7500720c */ /* 0x000fe20003fc5270 */
        /* <DEDUP_REMOVED lines=8> */
[----:B------:R-:W-:Y:S02]  /*10260*/  FSEL R99, R98, RZ, P6 ;  /* 0x000000ff62637208 */ /* 0x000fe40003000000 */
[----:B------:R-:W-:Y:S02]  /*10270*/  FSEL R98, R105, RZ, P5 ;  /* 0x000000ff69627208 */ /* 0x000fe40002800000 */
[----:B------:R-:W-:Y:S02]  /*10280*/  FSETP.GTU.FTZ.AND P5, PT, R103, R166, PT ;  /* 0x000000a66700720b */ /* 0x000fe40003fbc000 */
[----:B------:R-:W-:Y:S02]  /*10290*/  FSEL R102, R102, RZ, P4 ;  /* 0x000000ff66667208 */ /* 0x000fe40002000000 */
        /* <DEDUP_REMOVED lines=11> */
[----:B------:R-:W-:Y:S01]  /*10350*/  @P1 FADD.FTZ R102, R86, R102 ;  /* 0x0000006656661221 */ /* 0x000fe20000010000 */
[----:B------:R-:W-:-:S09]  /*10360*/  @P1 FADD.FTZ R103, R87, R103 ;  /* 0x0000006757671221 */ /* 0x000fd20000010000 */
.L_x_17649:
[----:B------:R-:W-:Y:S01]  /*10370*/  SEL R112, RZ, 0x1000000, !P5 ;  /* 0x01000000ff707807 */ /* 0x000fe20006800000 */
[----:B------:R-:W0:Y:S01]  /*10380*/  @P0 LDC.64 R106, c[0x0][0x398] ;  /* 0x0000e600ff6a0b82 */ /* 0x000e220000000a00 */
[----:B------:R-:W-:Y:S01]  /*10390*/  SEL R111, RZ, 0x10000, !P4 ;  /* 0x00010000ff6f7807 */ /* 0x000fe20006000000 */
[----:B------:R-:W-:Y:S01]  /*103a0*/  VIADD R163, R169, 0x40 ;  /* 0x00000040a9a37836 */ /* 0x000fe20000000000 */
[----:B------:R-:W-:Y:S02]  /*103b0*/  SEL R110, RZ, 0x100, !P3 ;  /* 0x00000100ff6e7807 */ /* 0x000fe40005800000 */
[----:B------:R-:W-:Y:S02]  /*103c0*/  ISETP.NE.AND P5, PT, R115, RZ, PT ;  /* 0x000000ff7300720c */ /* 0x000fe40003fa5270 */
[----:B------:R-:W-:Y:S02]  /*103d0*/  ISETP.NE.AND P4, PT, R116, RZ, PT ;  /* 0x000000ff7400720c */ /* 0x000fe40003f85270 */
[----:B------:R-:W-:-:S02]  /*103e0*/  ISETP.NE.AND P3, PT, R117, RZ, PT ;  /* 0x000000ff7500720c */ /* 0x000fc40003f65270 */
[----:B------:R-:W-:Y:S02]  /*103f0*/  SEL R108, RZ, 0x10000, !P4 ;  /* 0x00010000ff6c7807 */ /* 0x000fe40006000000 */
[----:B------:R-:W-:Y:S02]  /*10400*/  SEL R109, RZ, 0x1000000, !P3 ;  /* 0x01000000ff6d7807 */ /* 0x000fe40005800000 */
[----:B------:R-:W-:Y:S02]  /*10410*/  SEL R105, RZ, 0x100, !P5 ;  /* 0x00000100ff697807 */ /* 0x000fe40006800000 */
[----:B------:R-:W-:Y:S02]  /*10420*/  ISETP.NE.AND P6, PT, R114, RZ, PT ;  /* 0x000000ff7200720c */ /* 0x000fe40003fc5270 */
[----:B------:R-:W-:Y:S01]  /*10430*/  LOP3.LUT R117, R110, R112, R111, 0xfe, !PT ;  /* 0x000000706e757212 */ /* 0x000fe200078efe6f */
[----:B------:R-:W-:Y:S01]  /*10440*/  IMAD.WIDE.U32 R110, R167, 0x20, R172 ;  /* 0x00000020a76e7825 */ /* 0x000fe200078e00ac */
[----:B------:R-:W-:Y:S01]  /*10450*/  LOP3.LUT R105, R105, R109, R108, 0xfe, !PT ;  /* 0x0000006d69697212 */ /* 0x000fe200078efe6c */
[----:B------:R-:W1:Y:S01]  /*10460*/  @P1 LDC.64 R114, c[0x0][0x3a0] ;  /* 0x0000e800ff721b82 */ /* 0x000e620000000a00 */
[----:B------:R-:W-:Y:S01]  /*10470*/  SEL R116, RZ, 0x1, !P2 ;  /* 0x00000001ff747807 */ /* 0x000fe20005000000 */
[----:B------:R-:W-:Y:S01]  /*10480*/  IMAD.WIDE.U32 R112, R167, 0x8, R174 ;  /* 0x00000008a7707825 */ /* 0x000fe200078e00ae */
[----:B------:R-:W-:Y:S01]  /*10490*/  SEL R108, RZ, 0x1, !P6 ;  /* 0x00000001ff6c7807 */ /* 0x000fe20007000000 */
[----:B------:R2:W-:Y:S01]  /*104a0*/  STG.E.128 desc[UR6][R110.64], R96 ;  /* 0x000000606e007986 */ /* 0x0005e2000c101d06 */
[----:B------:R-:W-:Y:S01]  /*104b0*/  LOP3.LUT R117, R117, R116, RZ, 0xfc, !PT ;  /* 0x0000007475757212 */ /* 0x000fe200078efcff */
[----:B0-----:R-:W-:Y:S01]  /*104c0*/  @P0 IMAD.WIDE.U32 R106, R163, 0x10, R106 ;  /* 0x00000010a36a0825 */ /* 0x001fe200078e006a */
[----:B------:R-:W-:Y:S01]  /*104d0*/  LOP3.LUT R116, R105, R108, RZ, 0xfc, !PT ;  /* 0x0000006c69747212 */ /* 0x000fe200078efcff */
[----:B------:R2:W-:Y:S02]  /*104e0*/  STG.E.128 desc[UR6][R110.64+0x10], R100 ;  /* 0x000010646e007986 */ /* 0x0005e4000c101d06 */
[----:B------:R-:W-:-:S02]  /*104f0*/  IMAD.WIDE.U32 R108, R163, 0x10, R120 ;  /* 0x00000010a36c7825 */ /* 0x000fc400078e0078 */
[----:B------:R2:W-:Y:S02]  /*10500*/  STG.E.64 desc[UR6][R112.64], R116 ;  /* 0x0000007470007986 */ /* 0x0005e4000c101b06 */
        /* <DEDUP_REMOVED lines=22> */
.L_x_17690:
[----:B------:R1:W5:Y:S04]  /*10670*/  @P0 LDG.E.128 R148, desc[UR6][R106.64] ;  /* 0x000000066a940981 */ /* 0x000368000c1e1d00 */
[----:B------:R1:W5:Y:S04]  /*10680*/  @P1 LDG.E.128 R80, desc[UR6][R114.64] ;  /* 0x0000000672501981 */ /* 0x000368000c1e1d00 */
[----:B------:R1:W5:Y:S04]  /*10690*/  @P1 LDG.E.128 R84, desc[UR6][R114.64+0x10] ;  /* 0x0000100672541981 */ /* 0x000368000c1e1d00 */
[----:B0-----:R-:W5:Y:S01]  /*106a0*/  LDG.E.128 R108, desc[UR6][R108.64] ;  /* 0x000000066c6c7981 */ /* 0x001f62000c1e1d00 */
        /* <DEDUP_REMOVED lines=17> */
.L_x_17694:
        /* <DEDUP_REMOVED lines=13> */
.L_x_17696:
[----:B------:R-:W-:Y:S05]  /*10890*/  BSYNC.RECONVERGENT B1 ;  /* 0x0000000000017941 */ /* 0x000fea0003800200 */
.L_x_17695:
        /* <DEDUP_REMOVED lines=42> */
.L_x_17693:
[----:B------:R-:W-:Y:S05]  /*10b40*/  BSYNC.RECONVERGENT B0 ;  /* 0x0000000000007941 */ /* 0x000fea0003800200 */
.L_x_17692:
        /* <DEDUP_REMOVED lines=8> */
[----:B-----5:R-:W-:-:S05]  /*10bd0*/  HADD2.F32 R105, -RZ, R108.H0_H0 ;  /* 0x2000006cff697230 */ /* 0x020fca0000004100 */
[----:B------:R-:W-:-:S07]  /*10be0*/  FMUL.FTZ R113, R105, R0 ;  /* 0x0000000069717220 */ /* 0x000fce0000410000 */
        /* <DEDUP_REMOVED lines=10> */
.L_x_17699:
        /* <DEDUP_REMOVED lines=13> */
.L_x_17701:
[----:B------:R-:W-:Y:S05]  /*10d60*/  BSYNC.RECONVERGENT B1 ;  /* 0x0000000000017941 */ /* 0x000fea0003800200 */
.L_x_17700:
        /* <DEDUP_REMOVED lines=43> */
.L_x_17698:
[----:B------:R-:W-:Y:S05]  /*11020*/  BSYNC.RECONVERGENT B0 ;  /* 0x0000000000007941 */ /* 0x000fea0003800200 */
.L_x_17697:
        /* <DEDUP_REMOVED lines=23> */
.L_x_17704:
        /* <DEDUP_REMOVED lines=13> */
.L_x_17706:
[----:B------:R-:W-:Y:S05]  /*11270*/  BSYNC.RECONVERGENT B1 ;  /* 0x0000000000017941 */ /* 0x000fea0003800200 */
.L_x_17705:
        /* <DEDUP_REMOVED lines=43> */
.L_x_17703:
[----:B------:R-:W-:Y:S05]  /*11530*/  BSYNC.RECONVERGENT B0 ;  /* 0x0000000000007941 */ /* 0x000fea0003800200 */
.L_x_17702:
[----:B------:R-:W-:Y:S01]  /*11540*/  I2FP.F32.U32 R105, R105 ;  /* 0x0000006900697245 */ /* 0x000fe20000201000 */
[----:B------:R-:W-:Y:S01]  /*11550*/  BSSY.RECONVERGENT B0, `(.L_x_17707) ;  /* 0x000004c000007945 */ /* 0x000fe20003800200 */
[----:B------:R-:W-:Y:S01]  /*11560*/  ISETP.NE.AND P2, PT, R107, 0x1, PT ;  /* 0x000000016b00780c */ /* 0x000fe20003f45270 */
[----:B------:R-:W-:Y:S01]  /*11570*/  IMAD.MOV.U32 R113, RZ, RZ, 0x2 ;  /* 0x00000002ff717424 */ /* 0x000fe200078e00ff */
[----:B------:R-:W-:Y:S01]  /*11580*/  LOP3.LUT R168, R168, 0xfffffff7, RZ, 0xc0, !PT ;  /* 0xfffffff7a8a87812 */ /* 0x000fe200078ec0ff */
[----:B------:R-:W-:Y:S01]  /*11590*/  FFMA.FTZ R105, R105, R170, 1.1641532182693481445e-10 ;  /* 0x2f00000069697423 */ /* 0x000fe200000100aa */
[----:B------:R-:W-:-:S04]  /*115a0*/  MOV R106, R136 ;  /* 0x00000088006a7202 */ /* 0x000fc80000000f00 */
[----:B------:R-:W-:Y:S01]  /*115b0*/  FSETP.LE.FTZ.AND P4, PT, R105, R166, PT ;  /* 0x000000a66900720b */ /* 0x000fe20003f93000 */
[----:B------:R-:W-:-:S05]  /*115c0*/  HADD2.F32 R105, -RZ, R108.H1_H1 ;  /* 0x3000006cff697230 */ /* 0x000fca0000004100 */
[----:B------:R-:W-:-:S07]  /*115d0*/  FMUL.FTZ R108, R105, R0 ;  /* 0x00000000696c7220 */ /* 0x000fce0000410000 */
        /* <DEDUP_REMOVED lines=10> */
.L_x_17709:
        /* <DEDUP_REMOVED lines=13> */
.L_x_17711:
[----:B------:R-:W-:Y:S05]  /*11750*/  BSYNC.RECONVERGENT B1 ;  /* 0x0000000000017941 */ /* 0x000fea0003800200 */
.L_x_17710:
        /* <DEDUP_REMOVED lines=43> */
.L_x_17708:
[----:B------:R-:W-:Y:S05]  /*11a10*/  BSYNC.RECONVERGENT B0 ;  /* 0x0000000000007941 */ /* 0x000fea0003800200 */
.L_x_17707:
        /* <DEDUP_REMOVED lines=23> */
.L_x_17714:
        /* <DEDUP_REMOVED lines=13> */
.L_x_17716:
[----:B------:R-:W-:Y:S05]  /*11c60*/  BSYNC.RECONVERGENT B1 ;  /* 0x0000000000017941 */ /* 0x000fea0003800200 */
.L_x_17715:
        /* <DEDUP_REMOVED lines=43> */
.L_x_17713:
[----:B------:R-:W-:Y:S05]  /*11f20*/  BSYNC.RECONVERGENT B0 ;  /* 0x0000000000007941 */ /* 0x000fea0003800200 */
.L_x_17712:
[----:B------:R-:W-:Y:S01]  /*11f30*/  I2FP.F32.U32 R107, R106 ;  /* 0x0000006a006b7245 */ /* 0x000fe20000201000 */
[----:B------:R-:W-:Y:S01]  /*11f40*/  BSSY.RECONVERGENT B0, `(.L_x_17717) ;  /* 0x000004c000007945 */ /* 0x000fe20003800200 */
[----:B------:R-:W-:Y:S01]  /*11f50*/  ISETP.NE.AND P2, PT, R114, 0x1, PT ;  /* 0x000000017200780c */ /* 0x000fe20003f45270 */
[----:B------:R-:W-:Y:S01]  /*11f60*/  HFMA2 R115, -RZ, RZ, 0, 1.1920928955078125e-07 ;  /* 0x00000002ff737431 */ /* 0x000fe200000001ff */
[----:B------:R-:W-:Y:S01]  /*11f70*/  LOP3.LUT R168, R168, 0xfffffffb, RZ, 0xc0, !PT ;  /* 0xfffffffba8a87812 */ /* 0x000fe200078ec0ff */
[----:B------:R-:W-:Y:S01]  /*11f80*/  FFMA.FTZ R107, R107, R170, 1.1641532182693481445e-10 ;  /* 0x2f0000006b6b7423 */ /* 0x000fe200000100aa */
[----:B------:R-:W-:-:S04]  /*11f90*/  IMAD.MOV.U32 R106, RZ, RZ, R136 ;  /* 0x000000ffff6a7224 */ /* 0x000fc800078e0088 */
[----:B------:R-:W-:Y:S01]  /*11fa0*/  FSETP.LE.FTZ.AND P4, PT, R107, R166, PT ;  /* 0x000000a66b00720b */ /* 0x000fe20003f93000 */
[----:B------:R-:W-:-:S05]  /*11fb0*/  HADD2.F32 R107, -RZ, R109.H0_H0 ;  /* 0x2000006dff6b7230 */ /* 0x000fca0000004100 */
[----:B------:R-:W-:-:S07]  /*11fc0*/  FMUL.FTZ R108, R107, R0 ;  /* 0x000000006b6c7220 */ /* 0x000fce0000410000 */
        /* <DEDUP_REMOVED lines=10> */
.L_x_17719:
        /* <DEDUP_REMOVED lines=13> */
.L_x_17721:
[----:B------:R-:W-:Y:S05]  /*12140*/  BSYNC.RECONVERGENT B1 ;  /* 0x0000000000017941 */ /* 0x000fea0003800200 */
.L_x_17720:
        /* <DEDUP_REMOVED lines=43> */
.L_x_17718:
[----:B------:R-:W-:Y:S05]  /*12400*/  BSYNC.RECONVERGENT B0 ;  /* 0x0000000000007941 */ /* 0x000fea0003800200 */
.L_x_17717:
        /* <DEDUP_REMOVED lines=23> */
.L_x_17724:
        /* <DEDUP_REMOVED lines=13> */
.L_x_17726:
[----:B------:R-:W-:Y:S05]  /*12650*/  BSYNC.RECONVERGENT B1 ;  /* 0x0000000000017941 */ /* 0x000fea0003800200 */
.L_x_17725:
        /* <DEDUP_REMOVED lines=43> */
.L_x_17723:
[----:B------:R-:W-:Y:S05]  /*12910*/  BSYNC.RECONVERGENT B0 ;  /* 0x0000000000007941 */ /* 0x000fea0003800200 */
.L_x_17722:
        /* <DEDUP_REMOVED lines=19> */
.L_x_17729:
        /* <DEDUP_REMOVED lines=13> */
.L_x_17731:
[----:B------:R-:W-:Y:S05]  /*12b20*/  BSYNC.RECONVERGENT B1 ;  /* 0x0000000000017941 */ /* 0x000fea0003800200 */
.L_x_17730:
        /* <DEDUP_REMOVED lines=43> */
.L_x_17728:
[----:B------:R-:W-:Y:S05]  /*12de0*/  BSYNC.RECONVERGENT B0 ;  /* 0x0000000000007941 */ /* 0x000fea0003800200 */
.L_x_17727:
        /* <DEDUP_REMOVED lines=23> */
.L_x_17734:
        /* <DEDUP_REMOVED lines=13> */
.L_x_17736:
[----:B------:R-:W-:Y:S05]  /*13030*/  BSYNC.RECONVERGENT B1 ;  /* 0x0000000000017941 */ /* 0x000fea0003800200 */
.L_x_17735:
        /* <DEDUP_REMOVED lines=43> */
.L_x_17733:
[----:B------:R-:W-:Y:S05]  /*132f0*/  BSYNC.RECONVERGENT B0 ;  /* 0x0000000000007941 */ /* 0x000fea0003800200 */
.L_x_17732:
        /* <DEDUP_REMOVED lines=18> */
.L_x_17739:
        /* <DEDUP_REMOVED lines=13> */
.L_x_17741:
[----:B------:R-:W-:Y:S05]  /*134f0*/  BSYNC.RECONVERGENT B1 ;  /* 0x0000000000017941 */ /* 0x000fea0003800200 */
.L_x_17740:
        /* <DEDUP_REMOVED lines=43> */
.L_x_17738:
[----:B------:R-:W-:Y:S05]  /*137b0*/  BSYNC.RECONVERGENT B0 ;  /* 0x0000000000007941 */ /* 0x000fea0003800200 */
.L_x_17737:
        /* <DEDUP_REMOVED lines=23> */
.L_x_17744:
        /* <DEDUP_REMOVED lines=13> */
.L_x_17746:
[----:B------:R-:W-:Y:S05]  /*13a00*/  BSYNC.RECONVERGENT B1 ;  /* 0x0000000000017941 */ /* 0x000fea0003800200 */
.L_x_17745:
        /* <DEDUP_REMOVED lines=43> */
.L_x_17743:
[----:B------:R-:W-:Y:S05]  /*13cc0*/  BSYNC.RECONVERGENT B0 ;  /* 0x0000000000007941 */ /* 0x000fea0003800200 */
.L_x_17742:
        /* <DEDUP_REMOVED lines=18> */
.L_x_17749:
        /* <DEDUP_REMOVED lines=13> */
.L_x_17751:
[----:B------:R-:W-:Y:S05]  /*13ec0*/  BSYNC.RECONVERGENT B1 ;  /* 0x0000000000017941 */ /* 0x000fea0003800200 */
.L_x_17750:
        /* <DEDUP_REMOVED lines=43> */
.L_x_17748:
[----:B------:R-:W-:Y:S05]  /*14180*/  BSYNC.RECONVERGENT B0 ;  /* 0x0000000000007941 */ /* 0x000fea0003800200 */
.L_x_17747:
        /* <DEDUP_REMOVED lines=23> */
.L_x_17754:
        /* <DEDUP_REMOVED lines=13> */
.L_x_17756:
[----:B------:R-:W-:Y:S05]  /*143d0*/  BSYNC.RECONVERGENT B1 ;  /* 0x0000000000017941 */ /* 0x000fea0003800200 */
.L_x_17755:
        /* <DEDUP_REMOVED lines=43> */
.L_x_17753:
[----:B------:R-:W-:Y:S05]  /*14690*/  BSYNC.RECONVERGENT B0 ;  /* 0x0000000000007941 */ /* 0x000fea0003800200 */
.L_x_17752:
        /* <DEDUP_REMOVED lines=18> */
.L_x_17759:
        /* <DEDUP_REMOVED lines=13> */
.L_x_17761:
[----:B------:R-:W-:Y:S05]  /*14890*/  BSYNC.RECONVERGENT B1 ;  /* 0x0000000000017941 */ /* 0x000fea0003800200 */
.L_x_17760:
        /* <DEDUP_REMOVED lines=43> */
.L_x_17758:
[----:B------:R-:W-:Y:S05]  /*14b50*/  BSYNC.RECONVERGENT B0 ;  /* 0x0000000000007941 */ /* 0x000fea0003800200 */
.L_x_17757:
        /* <DEDUP_REMOVED lines=23> */
.L_x_17764:
        /* <DEDUP_REMOVED lines=13> */
.L_x_17766:
[----:B------:R-:W-:Y:S05]  /*14da0*/  BSYNC.RECONVERGENT B1 ;  /* 0x0000000000017941 */ /* 0x000fea0003800200 */
.L_x_17765:
        /* <DEDUP_REMOVED lines=41> */
[----:B------:R-:W-:Y:S02]  /*15040*/  LOP3.LUT R139, R140, R114, R117, 0x96, !PT ;  /* 0x000000728c8b7212 */ /* 0x000fe400078e9675 */
[----:B------:R-:W-:-:S07]  /*15050*/  MOV R112, R116 ;  /* 0x0000007400707202 */ /* 0x000fce0000000f00 */
.L_x_17763:
[----:B------:R-:W-:Y:S05]  /*15060*/  BSYNC.RECONVERGENT B0 ;  /* 0x0000000000007941 */ /* 0x000fea0003800200 */
.L_x_17762:
        /* <DEDUP_REMOVED lines=18> */
.L_x_17769:
        /* <DEDUP_REMOVED lines=15> */
.L_x_17771:
[----:B------:R-:W-:Y:S05]  /*15280*/  BSYNC.RECONVERGENT B1 ;  /* 0x0000000000017941 */ /* 0x000fea0003800200 */
.L_x_17770:
        /* <DEDUP_REMOVED lines=43> */
.L_x_17768:
[----:B------:R-:W-:Y:S05]  /*15540*/  BSYNC.RECONVERGENT B0 ;  /* 0x0000000000007941 */ /* 0x000fea0003800200 */
.L_x_17767:
        /* <DEDUP_REMOVED lines=11> */
.L_x_17691:
        /* <DEDUP_REMOVED lines=16> */
.L_x_17775:
        /* <DEDUP_REMOVED lines=13> */
.L_x_17777:
[----:B------:R-:W-:Y:S05]  /*157d0*/  BSYNC.RECONVERGENT B1 ;  /* 0x0000000000017941 */ /* 0x000fea0003800200 */
.L_x_17776:
        /* <DEDUP_REMOVED lines=42> */
.L_x_17774:
[----:B------:R-:W-:Y:S05]  /*15a80*/  BSYNC.RECONVERGENT B0 ;  /* 0x0000000000007941 */ /* 0x000fea0003800200 */
.L_x_17773:
        /* <DEDUP_REMOVED lines=8> */
[----:B-----5:R-:W-:-:S12]  /*15b10*/  HADD2.F32 R105, -RZ, R108.H0_H0 ;  /* 0x2000006cff697230 */ /* 0x020fd80000004100 */
        /* <DEDUP_REMOVED lines=10> */
.L_x_17780:
        /* <DEDUP_REMOVED lines=13> */
.L_x_17782:
[----:B------:R-:W-:Y:S05]  /*15c90*/  BSYNC.RECONVERGENT B1 ;  /* 0x0000000000017941 */ /* 0x000fea0003800200 */
.L_x_17781:
        /* <DEDUP_REMOVED lines=43> */
.L_x_17779:
[----:B------:R-:W-:Y:S05]  /*15f50*/  BSYNC.RECONVERGENT B0 ;  /* 0x0000000000007941 */ /* 0x000fea0003800200 */
.L_x_17778:
        /* <DEDUP_REMOVED lines=8> */
[----:B------:R-:W-:-:S12]  /*15fe0*/  HADD2.F32 R107, -RZ, R108.H1_H1 ;  /* 0x3000006cff6b7230 */ /* 0x000fd80000004100 */
        /* <DEDUP_REMOVED lines=10> */
.L_x_17785:
        /* <DEDUP_REMOVED lines=13> */
.L_x_17787:
[----:B------:R-:W-:Y:S05]  /*16160*/  BSYNC.RECONVERGENT B1 ;  /* 0x0000000000017941 */ /* 0x000fea0003800200 */
.L_x_17786:
        /* <DEDUP_REMOVED lines=41> */
[----:B------:R-:W-:Y:S02]  /*16400*/  LOP3.LUT R139, R140, R114, R117, 0x96, !PT ;  /* 0x000000728c8b7212 */ /* 0x000fe400078e9675 */
[----:B------:R-:W-:-:S07]  /*16410*/  MOV R112, R116 ;  /* 0x0000007400707202 */ /* 0x000fce0000000f00 */
.L_x_17784:
[----:B------:R-:W-:Y:S05]  /*16420*/  BSYNC.RECONVERGENT B0 ;  /* 0x0000000000007941 */ /* 0x000fea0003800200 */
.L_x_17783:
        /* <DEDUP_REMOVED lines=19> */
.L_x_17790:
        /* <DEDUP_REMOVED lines=13> */
.L_x_17792:
[----:B------:R-:W-:Y:S05]  /*16630*/  BSYNC.RECONVERGENT B1 ;  /* 0x0000000000017941 */ /* 0x000fea0003800200 */
.L_x_17791:
        /* <DEDUP_REMOVED lines=43> */
.L_x_17789:
[----:B------:R-:W-:Y:S05]  /*168f0*/  BSYNC.RECONVERGENT B0 ;  /* 0x0000000000007941 */ /* 0x000fea0003800200 */
.L_x_17788:
        /* <DEDUP_REMOVED lines=18> */
.L_x_17795:
        /* <DEDUP_REMOVED lines=13> */
.L_x_17797:
[----:B------:R-:W-:Y:S05]  /*16af0*/  BSYNC.RECONVERGENT B1 ;  /* 0x0000000000017941 */ /* 0x000fea0003800200 */
.L_x_17796:
        /* <DEDUP_REMOVED lines=43> */
.L_x_17794:
[----:B------:R-:W-:Y:S05]  /*16db0*/  BSYNC.RECONVERGENT B0 ;  /* 0x0000000000007941 */ /* 0x000fea0003800200 */
.L_x_17793:
        /* <DEDUP_REMOVED lines=17> */
.L_x_17800:
        /* <DEDUP_REMOVED lines=13> */
.L_x_17802:
[----:B------:R-:W-:Y:S05]  /*16fa0*/  BSYNC.RECONVERGENT B1 ;  /* 0x0000000000017941 */ /* 0x000fea0003800200 */
.L_x_17801:
        /* <DEDUP_REMOVED lines=43> */
.L_x_17799:
[----:B------:R-:W-:Y:S05]  /*17260*/  BSYNC.RECONVERGENT B0 ;  /* 0x0000000000007941 */ /* 0x000fea0003800200 */
.L_x_17798:
        /* <DEDUP_REMOVED lines=17> */
.L_x_17805:
        /* <DEDUP_REMOVED lines=13> */
.L_x_17807:
[----:B------:R-:W-:Y:S05]  /*17450*/  BSYNC.RECONVERGENT B1 ;  /* 0x0000000000017941 */ /* 0x000fea0003800200 */
.L_x_17806:
        /* <DEDUP_REMOVED lines=43> */
.L_x_17804:
[----:B------:R-:W-:Y:S05]  /*17710*/  BSYNC.RECONVERGENT B0 ;  /* 0x0000000000007941 */ /* 0x000fea0003800200 */
.L_x_17803:
[----:B------:R-:W-:Y:S01]  /*17720*/  ISETP.NE.AND P5, PT, R106, 0x1, PT ;  /* 0x000000016a00780c */ /* 0x000fe20003fa5270 */
[----:B------:R-:W-:Y:S01]  /*17730*/  BSSY.RECONVERGENT B0, `(.L_x_17808) ;  /* 0x0000049000007945 */ /* 0x000fe20003800200 */
[----:B------:R-:W-:Y:S01]  /*17740*/  I2FP.F32.U32 R119, R104 ;  /* 0x0000006800777245 */ /* 0x000fe20000201000 */
[----:B------:R-:W-:Y:S02]  /*17750*/  HFMA2 R161, -RZ, RZ, 0, 1.1920928955078125e-07 ;  /* 0x00000002ffa17431 */ /* 0x000fe400000001ff */
[----:B------:R-:W-:Y:S02]  /*17760*/  HADD2.F32 R125, -RZ, R111.H0_H0 ;  /* 0x2000006fff7d7230 */ /* 0x000fe40000004100 */
        /* <DEDUP_REMOVED lines=12> */
.L_x_17810:
        /* <DEDUP_REMOVED lines=13> */
.L_x_17812:
[----:B------:R-:W-:Y:S05]  /*17900*/  BSYNC.RECONVERGENT B1 ;  /* 0x0000000000017941 */ /* 0x000fea0003800200 */
.L_x_17811:
        /* <DEDUP_REMOVED lines=43> */
.L_x_17809:
[----:B------:R-:W-:Y:S05]  /*17bc0*/  BSYNC.RECONVERGENT B0 ;  /* 0x0000000000007941 */ /* 0x000fea0003800200 */
.L_x_17808:
[----:B------:R-:W-:Y:S01]  /*17bd0*/  HADD2.F32 R119, -RZ, R111.H1_H1 ;  /* 0x3000006fff777230 */ /* 0x000fe20000004100 */
[----:B------:R-:W-:Y:S01]  /*17be0*/  P2R R108, PR, RZ, 0x2 ;  /* 0x00000002ff6c7803 */ /* 0x000fe20000000000 */
[----:B------:R-:W-:Y:S01]  /*17bf0*/  FMUL.FTZ R105, R105, R0 ;  /* 0x0000000069697220 */ /* 0x000fe20000410000 */
[----:B------:R-:W-:Y:S01]  /*17c00*/  I2FP.F32.U32 R111, R104 ;  /* 0x00000068006f7245 */ /* 0x000fe20000201000 */
[-C--:B------:R-:W-:Y:S01]  /*17c10*/  FMUL.FTZ R107, R107, R0.reuse ;  /* 0x000000006b6b7220 */ /* 0x080fe20000410000 */
[C---:B------:R-:W-:Y:S01]  /*17c20*/  LOP3.LUT P1, RZ, R168.reuse, 0x10, RZ, 0xc0, !PT ;  /* 0x00000010a8ff7812 */ /* 0x040fe2000782c0ff */
[-C--:B------:R-:W-:Y:S01]  /*17c30*/  FMUL.FTZ R106, R109, R0.reuse ;  /* 0x000000006d6a7220 */ /* 0x080fe20000410000 */
[----:B------:R-:W-:Y:S01]  /*17c40*/  P2R R114, PR, RZ, 0x1 ;  /* 0x00000001ff727803 */ /* 0x000fe20000000000 */
[----:B------:R-:W-:Y:S01]  /*17c50*/  FMUL.FTZ R113, R113, R0 ;  /* 0x0000000071717220 */ /* 0x000fe20000410000 */
[----:B------:R-:W-:Y:S01]  /*17c60*/  LOP3.LUT P0, RZ, R168, 0x8, RZ, 0xc0, !PT ;  /* 0x00000008a8ff7812 */ /* 0x000fe2000780c0ff */
[----:B------:R-:W-:Y:S01]  /*17c70*/  FFMA.FTZ R111, R111, R170, 1.1641532182693481445e-10 ;  /* 0x2f0000006f6f7423 */ /* 0x000fe200000100aa */
[----:B------:R-:W-:Y:S01]  /*17c80*/  ISETP.NE.AND P6, PT, R124, RZ, PT ;  /* 0x000000ff7c00720c */ /* 0x000fe20003fc5270 */
        /* <DEDUP_REMOVED lines=25> */
.L_x_17772:
[----:B------:R-:W-:Y:S01]  /*17e20*/  SEL R119, RZ, 0x1000000, !P5 ;  /* 0x01000000ff777807 */ /* 0x000fe20006800000 */
[----:B------:R-:W0:Y:S01]  /*17e30*/  @P0 LDC.64 R114, c[0x0][0x398] ;  /* 0x0000e600ff720b82 */ /* 0x000e220000000a00 */
[----:B------:R-:W-:Y:S01]  /*17e40*/  SEL R118, RZ, 0x10000, !P4 ;  /* 0x00010000ff767807 */ /* 0x000fe20006000000 */
[----:B------:R-:W-:Y:S01]  /*17e50*/  VIADD R165, R169, 0x60 ;  /* 0x00000060a9a57836 */ /* 0x000fe20000000000 */
[----:B------:R-:W-:Y:S02]  /*17e60*/  SEL R127, RZ, 0x100, !P3 ;  /* 0x00000100ff7f7807 */ /* 0x000fe40005800000 */
[C---:B------:R-:W-:Y:S02]  /*17e70*/  LOP3.LUT P5, RZ, R168.reuse, 0x8, RZ, 0xc0, !PT ;  /* 0x00000008a8ff7812 */ /* 0x040fe400078ac0ff */
[----:B------:R-:W-:Y:S01]  /*17e80*/  LOP3.LUT P4, RZ, R168, 0x4, RZ, 0xc0, !PT ;  /* 0x00000004a8ff7812 */ /* 0x000fe2000788c0ff */
[----:B------:R-:W1:Y:S01]  /*17e90*/  @P1 LDC.64 R122, c[0x0][0x3a0] ;  /* 0x0000e800ff7a1b82 */ /* 0x000e620000000a00 */
[----:B------:R-:W-:Y:S01]  /*17ea0*/  ISETP.NE.AND P3, PT, R124, RZ, PT ;  /* 0x000000ff7c00720c */ /* 0x000fe20003f65270 */
[----:B------:R-:W-:Y:S01]  /*17eb0*/  IMAD.WIDE.U32 R124, R163, 0x8, R174 ;  /* 0x00000008a37c7825 */ /* 0x000fe200078e00ae */
        /* <DEDUP_REMOVED lines=8> */
[----:B0-----:R-:W-:Y:S01]  /*17f40*/  @P0 IMAD.WIDE.U32 R114, R165, 0x10, R114 ;  /* 0x00000010a5720825 */ /* 0x001fe200078e0072 */
[----:B------:R-:W-:Y:S01]  /*17f50*/  SEL R116, RZ, 0x1, !P6 ;  /* 0x00000001ff747807 */ /* 0x000fe20007000000 */
[----:B------:R0:W-:Y:S01]  /*17f60*/  STG.E.128 desc[UR6][R118.64], R104 ;  /* 0x0000006876007986 */ /* 0x0001e2000c101d06 */
[----:B------:R-:W-:-:S02]  /*17f70*/  LOP3.LUT R127, R127, R126, RZ, 0xfc, !PT ;  /* 0x0000007e7f7f7212 */ /* 0x000fc400078efcff */
[----:B------:R-:W-:Y:S01]  /*17f80*/  LOP3.LUT R126, R113, R116, RZ, 0xfc, !PT ;  /* 0x00000074717e7212 */ /* 0x000fe200078efcff */
[----:B------:R0:W-:Y:S01]  /*17f90*/  STG.E.128 desc[UR6][R118.64+0x10], R108 ;  /* 0x0000106c76007986 */ /* 0x0001e2000c101d06 */
[----:B------:R-:W-:-:S03]  /*17fa0*/  IMAD.WIDE.U32 R116, R165, 0x10, R120 ;  /* 0x00000010a5747825 */ /* 0x000fc600078e0078 */
[----:B------:R0:W-:Y:S01]  /*17fb0*/  STG.E.64 desc[UR6][R124.64], R126 ;  /* 0x0000007e7c007986 */ /* 0x0001e2000c101b06 */
[----:B-1----:R-:W-:Y:S01]  /*17fc0*/  @P1 IMAD.WIDE.U32 R122, R165, 0x20, R122 ;  /* 0x00000020a57a1825 */ /* 0x002fe200078e007a */
[----:B------:R-:W-:Y:S06]  /*17fd0*/  @!P0 BRA `(.L_x_17813) ;  /* 0x0000000000508947 */ /* 0x000fec0003800000 */
        /* <DEDUP_REMOVED lines=20> */
.L_x_17813:
[----:B------:R2:W5:Y:S04]  /*18120*/  @P0 LDG.E.128 R148, desc[UR6][R114.64] ;  /* 0x0000000672940981 */ /* 0x000568000c1e1d00 */
[----:B------:R2:W5:Y:S04]  /*18130*/  @P1 LDG.E.128 R80, desc[UR6][R122.64] ;  /* 0x000000067a501981 */ /* 0x000568000c1e1d00 */
[----:B------:R2:W5:Y:S04]  /*18140*/  @P1 LDG.E.128 R84, desc[UR6][R122.64+0x10] ;  /* 0x000010067a541981 */ /* 0x000568000c1e1d00 */
[----:B01----:R-:W5:Y:S01]  /*18150*/  LDG.E.128 R116, desc[UR6][R116.64] ;  /* 0x0000000674747981 */ /* 0x003f62000c1e1d00 */
        /* <DEDUP_REMOVED lines=17> */
.L_x_17817:
        /* <DEDUP_REMOVED lines=13> */
.L_x_17819:
[----:B------:R-:W-:Y:S05]  /*18340*/  BSYNC.RECONVERGENT B1 ;  /* 0x0000000000017941 */ /* 0x000fea0003800200 */
.L_x_17818:
        /* <DEDUP_REMOVED lines=42> */
.L_x_17816:
[----:B------:R-:W-:Y:S05]  /*185f0*/  BSYNC.RECONVERGENT B0 ;  /* 0x0000000000007941 */ /* 0x000fea0003800200 */
.L_x_17815:
        /* <DEDUP_REMOVED lines=20> */
.L_x_17822:
        /* <DEDUP_REMOVED lines=13> */
.L_x_17824:
[----:B------:R-:W-:Y:S05]  /*18810*/  BSYNC.RECONVERGENT B1 ;  /* 0x0000000000017941 */ /* 0x000fea0003800200 */
.L_x_17823:
        /* <DEDUP_REMOVED lines=43> */
.L_x_17821:
[----:B------:R-:W-:Y:S05]  /*18ad0*/  BSYNC.RECONVERGENT B0 ;  /* 0x0000000000007941 */ /* 0x000fea0003800200 */
.L_x_17820:
[----:B------:R-:W-:Y:S01]  /*18ae0*/  I2FP.F32.U32 R113, R112 ;  /* 0x0000007000717245 */ /* 0x000fe20000201000 */
[----:B------:R-:W-:Y:S01]  /*18af0*/  HADD2.F32 R115, -RZ, R148.H0_H0 ;  /* 0x20000094ff737230 */ /* 0x000fe20000004100 */
        /* <DEDUP_REMOVED lines=21> */
.L_x_17827:
        /* <DEDUP_REMOVED lines=13> */
.L_x_17829:
[----:B------:R-:W-:Y:S05]  /*18d20*/  BSYNC.RECONVERGENT B1 ;  /* 0x0000000000017941 */ /* 0x000fea0003800200 */
.L_x_17828:
        /* <DEDUP_REMOVED lines=43> */
.L_x_17826:
[----:B------:R-:W-:Y:S05]  /*18fe0*/  BSYNC.RECONVERGENT B0 ;  /* 0x0000000000007941 */ /* 0x000fea0003800200 */
.L_x_17825:
        /* <DEDUP_REMOVED lines=20> */
.L_x_17832:
        /* <DEDUP_REMOVED lines=13> */
.L_x_17834:
[----:B------:R-:W-:Y:S05]  /*19200*/  BSYNC.RECONVERGENT B1 ;  /* 0x0000000000017941 */ /* 0x000fea0003800200 */
.L_x_17833:
        /* <DEDUP_REMOVED lines=43> */
.L_x_17831:
[----:B------:R-:W-:Y:S05]  /*194c0*/  BSYNC.RECONVERGENT B0 ;  /* 0x0000000000007941 */ /* 0x000fea0003800200 */
.L_x_17830:
        /* <DEDUP_REMOVED lines=23> */
.L_x_17837:
        /* <DEDUP_REMOVED lines=13> */
.L_x_17839:
[----:B------:R-:W-:Y:S05]  /*19710*/  BSYNC.RECONVERGENT B1 ;  /* 0x0000000000017941 */ /* 0x000fea0003800200 */
.L_x_17838:
        /* <DEDUP_REMOVED lines=43> */
.L_x_17836:
[----:B------:R-:W-:Y:S05]  /*199d0*/  BSYNC.RECONVERGENT B0 ;  /* 0x0000000000007941 */ /* 0x000fea0003800200 */
.L_x_17835:
        /* <DEDUP_REMOVED lines=20> */
.L_x_17842:
        /* <DEDUP_REMOVED lines=13> */
.L_x_17844:
[----:B------:R-:W-:Y:S05]  /*19bf0*/  BSYNC.RECONVERGENT B1 ;  /* 0x0000000000017941 */ /* 0x000fea0003800200 */
.L_x_17843:
        /* <DEDUP_REMOVED lines=43> */
.L_x_17841:
[----:B------:R-:W-:Y:S05]  /*19eb0*/  BSYNC.RECONVERGENT B0 ;  /* 0x0000000000007941 */ /* 0x000fea0003800200 */
.L_x_17840:
        /* <DEDUP_REMOVED lines=23> */
.L_x_17847:
        /* <DEDUP_REMOVED lines=13> */
.L_x_17849:
[----:B------:R-:W-:Y:S05]  /*1a100*/  BSYNC.RECONVERGENT B1 ;  /* 0x0000000000017941 */ /* 0x000fea0003800200 */
.L_x_17848:
        /* <DEDUP_REMOVED lines=43> */
.L_x_17846:
[----:B------:R-:W-:Y:S05]  /*1a3c0*/  BSYNC.RECONVERGENT B0 ;  /* 0x0000000000007941 */ /* 0x000fea0003800200 */
.L_x_17845:
        /* <DEDUP_REMOVED lines=20> */
.L_x_17852:
        /* <DEDUP_REMOVED lines=13> */
.L_x_17854:
[----:B------:R-:W-:Y:S05]  /*1a5e0*/  BSYNC.RECONVERGENT B1 ;  /* 0x0000000000017941 */ /* 0x000fea0003800200 */
.L_x_17853:
        /* <DEDUP_REMOVED lines=43> */
.L_x_17851:
[----:B------:R-:W-:Y:S05]  /*1a8a0*/  BSYNC.RECONVERGENT B0 ;  /* 0x0000000000007941 */ /* 0x000fea0003800200 */
.L_x_17850:
        /* <DEDUP_REMOVED lines=23> */
.L_x_17857:
        /* <DEDUP_REMOVED lines=13> */
.L_x_17859:
[----:B------:R-:W-:Y:S05]  /*1aaf0*/  BSYNC.RECONVERGENT B1 ;  /* 0x0000000000017941 */ /* 0x000fea0003800200 */
.L_x_17858:
        /* <DEDUP_REMOVED lines=43> */
.L_x_17856:
[----:B------:R-:W-:Y:S05]  /*1adb0*/  BSYNC.RECONVERGENT B0 ;  /* 0x0000000000007941 */ /* 0x000fea0003800200 */
.L_x_17855:
        /* <DEDUP_REMOVED lines=18> */
.L_x_17862:
        /* <DEDUP_REMOVED lines=13> */
.L_x_17864:
[----:B------:R-:W-:Y:S05]  /*1afb0*/  BSYNC.RECONVERGENT B1 ;  /* 0x0000000000017941 */ /* 0x000fea0003800200 */
.L_x_17863:
        /* <DEDUP_REMOVED lines=43> */
.L_x_17861:
[----:B------:R-:W-:Y:S05]  /*1b270*/  BSYNC.RECONVERGENT B0 ;  /* 0x0000000000007941 */ /* 0x000fea0003800200 */
.L_x_17860:
        /* <DEDUP_REMOVED lines=23> */
.L_x_17867:
        /* <DEDUP_REMOVED lines=13> */
.L_x_17869:
[----:B------:R-:W-:Y:S05]  /*1b4c0*/  BSYNC.RECONVERGENT B1 ;  /* 0x0000000000017941 */ /* 0x000fea0003800200 */
.L_x_17868:
        /* <DEDUP_REMOVED lines=43> */
.L_x_17866:
[----:B------:R-:W-:Y:S05]  /*1b780*/  BSYNC.RECONVERGENT B0 ;  /* 0x0000000000007941 */ /* 0x000fea0003800200 */
.L_x_17865:
        /* <DEDUP_REMOVED lines=18> */
.L_x_17872:
        /* <DEDUP_REMOVED lines=13> */
.L_x_17874:
[----:B------:R-:W-:Y:S05]  /*1b980*/  BSYNC.RECONVERGENT B1 ;  /* 0x0000000000017941 */ /* 0x000fea0003800200 */
.L_x_17873:
        /* <DEDUP_REMOVED lines=43> */
.L_x_17871:
[----:B------:R-:W-:Y:S05]  /*1bc40*/  BSYNC.RECONVERGENT B0 ;  /* 0x0000000000007941 */ /* 0x000fea0003800200 */
.L_x_17870:
        /* <DEDUP_REMOVED lines=23> */
.L_x_17877:
        /* <DEDUP_REMOVED lines=13> */
.L_x_17879:
[----:B------:R-:W-:Y:S05]  /*1be90*/  BSYNC.RECONVERGENT B1 ;  /* 0x0000000000017941 */ /* 0x000fea0003800200 */
.L_x_17878:
        /* <DEDUP_REMOVED lines=41> */
[----:B------:R-:W-:Y:S02]  /*1c130*/  LOP3.LUT R139, R140, R124, R129, 0x96, !PT ;  /* 0x0000007c8c8b7212 */ /* 0x000fe400078e9681 */
[----:B------:R-:W-:-:S07]  /*1c140*/  MOV R122, R128 ;  /* 0x00000080007a7202 */ /* 0x000fce0000000f00 */
.L_x_17876:
[----:B------:R-:W-:Y:S05]  /*1c150*/  BSYNC.RECONVERGENT B0 ;  /* 0x0000000000007941 */ /* 0x000fea0003800200 */
.L_x_17875:
        /* <DEDUP_REMOVED lines=18> */
.L_x_17882:
        /* <DEDUP_REMOVED lines=13> */
.L_x_17884:
[----:B------:R-:W-:Y:S05]  /*1c350*/  BSYNC.RECONVERGENT B1 ;  /* 0x0000000000017941 */ /* 0x000fea0003800200 */
.L_x_17883:
        /* <DEDUP_REMOVED lines=43> */
.L_x_17881:
[----:B------:R-:W-:Y:S05]  /*1c610*/  BSYNC.RECONVERGENT B0 ;  /* 0x0000000000007941 */ /* 0x000fea0003800200 */
.L_x_17880:
        /* <DEDUP_REMOVED lines=23> */
.L_x_17887:
        /* <DEDUP_REMOVED lines=13> */
.L_x_17889:
[----:B------:R-:W-:Y:S05]  /*1c860*/  BSYNC.RECONVERGENT B1 ;  /* 0x0000000000017941 */ /* 0x000fea0003800200 */
.L_x_17888:
        /* <DEDUP_REMOVED lines=43> */
.L_x_17886:
[----:B------:R-:W-:Y:S05]  /*1cb20*/  BSYNC.RECONVERGENT B0 ;  /* 0x0000000000007941 */ /* 0x000fea0003800200 */
.L_x_17885:
        /* <DEDUP_REMOVED lines=18> */
.L_x_17892:
        /* <DEDUP_REMOVED lines=15> */
.L_x_17894:
[----:B------:R-:W-:Y:S05]  /*1cd40*/  BSYNC.RECONVERGENT B1 ;  /* 0x0000000000017941 */ /* 0x000fea0003800200 */
.L_x_17893:
        /* <DEDUP_REMOVED lines=43> */
.L_x_17891:
[----:B------:R-:W-:Y:S05]  /*1d000*/  BSYNC.RECONVERGENT B0 ;  /* 0x0000000000007941 */ /* 0x000fea0003800200 */
.L_x_17890:
        /* <DEDUP_REMOVED lines=11> */
.L_x_17814:
        /* <DEDUP_REMOVED lines=16> */
.L_x_17898:
        /* <DEDUP_REMOVED lines=13> */
.L_x_17900:
[----:B------:R-:W-:Y:S05]  /*1d290*/  BSYNC.RECONVERGENT B1 ;  /* 0x0000000000017941 */ /* 0x000fea0003800200 */
.L_x_17899:
        /* <DEDUP_REMOVED lines=42> */
.L_x_17897:
[----:B------:R-:W-:Y:S05]  /*1d540*/  BSYNC.RECONVERGENT B0 ;  /* 0x0000000000007941 */ /* 0x000fea0003800200 */
.L_x_17896:
        /* <DEDUP_REMOVED lines=19> */
.L_x_17903:
        /* <DEDUP_REMOVED lines=13> */
.L_x_17905:
[----:B------:R-:W-:Y:S05]  /*1d750*/  BSYNC.RECONVERGENT B1 ;  /* 0x0000000000017941 */ /* 0x000fea0003800200 */
.L_x_17904:
        /* <DEDUP_REMOVED lines=43> */
.L_x_17902:
[----:B------:R-:W-:Y:S05]  /*1da10*/  BSYNC.RECONVERGENT B0 ;  /* 0x0000000000007941 */ /* 0x000fea0003800200 */
.L_x_17901:
        /* <DEDUP_REMOVED lines=19> */
.L_x_17908:
        /* <DEDUP_REMOVED lines=13> */
.L_x_17910:
[----:B------:R-:W-:Y:S05]  /*1dc20*/  BSYNC.RECONVERGENT B1 ;  /* 0x0000000000017941 */ /* 0x000fea0003800200 */
.L_x_17909:
        /* <DEDUP_REMOVED lines=43> */
.L_x_17907:
[----:B------:R-:W-:Y:S05]  /*1dee0*/  BSYNC.RECONVERGENT B0 ;  /* 0x0000000000007941 */ /* 0x000fea0003800200 */
.L_x_17906:
        /* <DEDUP_REMOVED lines=19> */
.L_x_17913:
        /* <DEDUP_REMOVED lines=13> */
.L_x_17915:
[----:B------:R-:W-:Y:S05]  /*1e0f0*/  BSYNC.RECONVERGENT B1 ;  /* 0x0000000000017941 */ /* 0x000fea0003800200 */
.L_x_17914:
        /* <DEDUP_REMOVED lines=43> */
.L_x_17912:
[----:B------:R-:W-:Y:S05]  /*1e3b0*/  BSYNC.RECONVERGENT B0 ;  /* 0x0000000000007941 */ /* 0x000fea0003800200 */
.L_x_17911:
        /* <DEDUP_REMOVED lines=19> */
.L_x_17918:
        /* <DEDUP_REMOVED lines=13> */
.L_x_17920:
[----:B------:R-:W-:Y:S05]  /*1e5c0*/  BSYNC.RECONVERGENT B1 ;  /* 0x0000000000017941 */ /* 0x000fea0003800200 */
.L_x_17919:
        /* <DEDUP_REMOVED lines=43> */
.L_x_17917:
[----:B------:R-:W-:Y:S05]  /*1e880*/  BSYNC.RECONVERGENT B0 ;  /* 0x0000000000007941 */ /* 0x000fea0003800200 */
.L_x_17916:
        /* <DEDUP_REMOVED lines=17> */
.L_x_17923:
        /* <DEDUP_REMOVED lines=13> */
.L_x_17925:
[----:B------:R-:W-:Y:S05]  /*1ea70*/  BSYNC.RECONVERGENT B1 ;  /* 0x0000000000017941 */ /* 0x000fea0003800200 */
.L_x_17924:
        /* <DEDUP_REMOVED lines=43> */
.L_x_17922:
[----:B------:R-:W-:Y:S05]  /*1ed30*/  BSYNC.RECONVERGENT B0 ;  /* 0x0000000000007941 */ /* 0x000fea0003800200 */
.L_x_17921:
        /* <DEDUP_REMOVED lines=17> */
.L_x_17928:
        /* <DEDUP_REMOVED lines=13> */
.L_x_17930:
[----:B------:R-:W-:Y:S05]  /*1ef20*/  BSYNC.RECONVERGENT B1 ;  /* 0x0000000000017941 */ /* 0x000fea0003800200 */
.L_x_17929:
        /* <DEDUP_REMOVED lines=43> */
.L_x_17927:
[----:B------:R-:W-:Y:S05]  /*1f1e0*/  BSYNC.RECONVERGENT B0 ;  /* 0x0000000000007941 */ /* 0x000fea0003800200 */
.L_x_17926:
        /* <DEDUP_REMOVED lines=17> */
.L_x_17933:
        /* <DEDUP_REMOVED lines=13> */
.L_x_17935:
[----:B------:R-:W-:Y:S05]  /*1f3d0*/  BSYNC.RECONVERGENT B1 ;  /* 0x0000000000017941 */ /* 0x000fea0003800200 */
.L_x_17934:
        /* <DEDUP_REMOVED lines=43> */
.L_x_17932:
[----:B------:R-:W-:Y:S05]  /*1f690*/  BSYNC.RECONVERGENT B0 ;  /* 0x0000000000007941 */ /* 0x000fea0003800200 */
.L_x_17931:
        /* <DEDUP_REMOVED lines=9> */
[C---:B------:R-:W-:Y:S01]  /*1f730*/  LOP3.LUT P0, RZ, R168.reuse, 0x8, RZ, 0xc0, !PT ;  /* 0x00000008a8ff7812 */ /* 0x040fe2000780c0ff */
[----:B------:R-:W-:Y:S01]  /*1f740*/  FFMA.FTZ R119, R119, R170, 1.1641532182693481445e-10 ;  /* 0x2f00000077777423 */ /* 0x000fe200000100aa */
[C---:B------:R-:W-:Y:S01]  /*1f750*/  LOP3.LUT P6, RZ, R168.reuse, 0x2, RZ, 0xc0, !PT ;  /* 0x00000002a8ff7812 */ /* 0x040fe200078cc0ff */
        /* <DEDUP_REMOVED lines=25> */
.L_x_17895:
        /* <DEDUP_REMOVED lines=23> */
[----:B0-----:R-:W-:Y:S01]  /*1fa60*/  @P0 IMAD.WIDE.U32 R186, R171, 0x10, R126 ;  /* 0x00000010abba0825 */ /* 0x001fe200078e007e */
[----:B------:R-:W-:-:S05]  /*1fa70*/  LOP3.LUT R194, R123, R162, RZ, 0xfc, !PT ;  /* 0x000000a27bc27212 */ /* 0x000fca00078efcff */
[----:B------:R1:W-:Y:S01]  /*1fa80*/  STG.E.64 desc[UR6][R192.64], R194 ;  /* 0x000000c2c0007986 */ /* 0x0003e2000c101b06 */
[----:B--2---:R-:W-:Y:S01]  /*1fa90*/  @P1 IMAD.WIDE.U32 R188, R171, 0x20, R124 ;  /* 0x00000020abbc1825 */ /* 0x004fe200078e007c */
[----:B------:R-:W-:Y:S06]  /*1faa0*/  @!P0 BRA `(.L_x_17936) ;  /* 0x0000000000508947 */ /* 0x000fec0003800000 */
[----:B------:R-:W-:Y:S01]  /*1fab0*/  SHF.L.U32 R126, R129, 0x10, RZ ;  /* 0x00000010817e7819 */ /* 0x000fe200000006ff */
[----:B------:R-:W0:Y:S01]  /*1fac0*/  LDC.64 R124, c[0x0][0x3b8] ;  /* 0x0000ee00ff7c7b82 */ /* 0x000e220000000a00 */
[----:B------:R-:W-:Y:S02]  /*1fad0*/  LOP3.LUT R123, R128, 0xffff, RZ, 0xc0, !PT ;  /* 0x0000ffff807b7812 */ /* 0x000fe400078ec0ff */
[----:B------:R-:W-:Y:S02]  /*1fae0*/  LOP3.LUT R126, R126, 0xff0000, RZ, 0xc0, !PT ;  /* 0x00ff00007e7e7812 */ /* 0x000fe400078ec0ff */
[----:B------:R-:W-:Y:S02]  /*1faf0*/  PRMT R162, R130, 0x7104, RZ ;  /* 0x0000710482a27816 */ /* 0x000fe400000000ff */
[----:B------:R-:W-:Y:S02]  /*1fb00*/  PRMT R123, R126, 0x4210, R123 ;  /* 0x000042107e7b7816 */ /* 0x000fe4000000007b */
[----:B------:R-:W-:-:S02]  /*1fb10*/  LOP3.LUT R126, R132, 0xff, RZ, 0xc0, !PT ;  /* 0x000000ff847e7812 */ /* 0x000fc400078ec0ff */
[----:B-1----:R-:W-:Y:S02]  /*1fb20*/  LOP3.LUT R190, R133, 0xff, RZ, 0xc0, !PT ;  /* 0x000000ff85be7812 */ /* 0x002fe400078ec0ff */
        /* <DEDUP_REMOVED lines=12> */
.L_x_17936:
        /* <DEDUP_REMOVED lines=21> */
.L_x_17940:
        /* <DEDUP_REMOVED lines=13> */
.L_x_17942:
[----:B------:R-:W-:Y:S05]  /*1fe10*/  BSYNC.RECONVERGENT B1 ;  /* 0x0000000000017941 */ /* 0x000fea0003800200 */
.L_x_17941:
        /* <DEDUP_REMOVED lines=43> */
.L_x_17939:
[----:B------:R-:W-:Y:S05]  /*200d0*/  BSYNC.RECONVERGENT B0 ;  /* 0x0000000000007941 */ /* 0x000fea0003800200 */
.L_x_17938:
        /* <DEDUP_REMOVED lines=20> */
.L_x_17945:
        /* <DEDUP_REMOVED lines=13> */
.L_x_17947:
[----:B------:R-:W-:Y:S05]  /*202f0*/  BSYNC.RECONVERGENT B1 ;  /* 0x0000000000017941 */ /* 0x000fea0003800200 */
.L_x_17946:
        /* <DEDUP_REMOVED lines=43> */
.L_x_17944:
[----:B------:R-:W-:Y:S05]  /*205b0*/  BSYNC.RECONVERGENT B0 ;  /* 0x0000000000007941 */ /* 0x000fea0003800200 */
.L_x_17943:
        /* <DEDUP_REMOVED lines=23> */
.L_x_17950:
        /* <DEDUP_REMOVED lines=13> */
.L_x_17952:
[----:B------:R-:W-:Y:S05]  /*20800*/  BSYNC.RECONVERGENT B1 ;  /* 0x0000000000017941 */ /* 0x000fea0003800200 */
.L_x_17951:
        /* <DEDUP_REMOVED lines=43> */
.L_x_17949:
[----:B------:R-:W-:Y:S05]  /*20ac0*/  BSYNC.RECONVERGENT B0 ;  /* 0x0000000000007941 */ /* 0x000fea0003800200 */
.L_x_17948:
        /* <DEDUP_REMOVED lines=20> */
.L_x_17955:
        /* <DEDUP_REMOVED lines=13> */
.L_x_17957:
[----:B------:R-:W-:Y:S05]  /*20ce0*/  BSYNC.RECONVERGENT B1 ;  /* 0x0000000000017941 */ /* 0x000fea0003800200 */
.L_x_17956:
        /* <DEDUP_REMOVED lines=43> */
.L_x_17954:
[----:B------:R-:W-:Y:S05]  /*20fa0*/  BSYNC.RECONVERGENT B0 ;  /* 0x0000000000007941 */ /* 0x000fea0003800200 */
.L_x_17953:
        /* <DEDUP_REMOVED lines=23> */
.L_x_17960:
        /* <DEDUP_REMOVED lines=13> */
.L_x_17962:
[----:B------:R-:W-:Y:S05]  /*211f0*/  BSYNC.RECONVERGENT B1 ;  /* 0x0000000000017941 */ /* 0x000fea0003800200 */
.L_x_17961:
        /* <DEDUP_REMOVED lines=43> */
.L_x_17959:
[----:B------:R-:W-:Y:S05]  /*214b0*/  BSYNC.RECONVERGENT B0 ;  /* 0x0000000000007941 */ /* 0x000fea0003800200 */
.L_x_17958:
        /* <DEDUP_REMOVED lines=20> */
.L_x_17965:
        /* <DEDUP_REMOVED lines=13> */
.L_x_17967:
[----:B------:R-:W-:Y:S05]  /*216d0*/  BSYNC.RECONVERGENT B1 ;  /* 0x0000000000017941 */ /* 0x000fea0003800200 */
.L_x_17966:
        /* <DEDUP_REMOVED lines=43> */
.L_x_17964:
[----:B------:R-:W-:Y:S05]  /*21990*/  BSYNC.RECONVERGENT B0 ;  /* 0x0000000000007941 */ /* 0x000fea0003800200 */
.L_x_17963:
        /* <DEDUP_REMOVED lines=8> */
[----:B------:R-:W-:Y:S01]  /*21a20*/  HFMA2 R124, -RZ, RZ, 0, 1.1920928955078125e-07 ;  /* 0x00000002ff7c7431 */ /* 0x000fe200000001ff */
        /* <DEDUP_REMOVED lines=14> */
.L_x_17970:
        /* <DEDUP_REMOVED lines=13> */
.L_x_17972:
[----:B------:R-:W-:Y:S05]  /*21be0*/  BSYNC.RECONVERGENT B1 ;  /* 0x0000000000017941 */ /* 0x000fea0003800200 */
.L_x_17971:
        /* <DEDUP_REMOVED lines=43> */
.L_x_17969:
[----:B------:R-:W-:Y:S05]  /*21ea0*/  BSYNC.RECONVERGENT B0 ;  /* 0x0000000000007941 */ /* 0x000fea0003800200 */
.L_x_17968:
        /* <DEDUP_REMOVED lines=20> */
.L_x_17975:
        /* <DEDUP_REMOVED lines=13> */
.L_x_17977:
[----:B------:R-:W-:Y:S05]  /*220c0*/  BSYNC.RECONVERGENT B1 ;  /* 0x0000000000017941 */ /* 0x000fea0003800200 */
.L_x_17976:
        /* <DEDUP_REMOVED lines=43> */
.L_x_17974:
[----:B------:R-:W-:Y:S05]  /*22380*/  BSYNC.RECONVERGENT B0 ;  /* 0x0000000000007941 */ /* 0x000fea0003800200 */
.L_x_17973:
        /* <DEDUP_REMOVED lines=23> */
.L_x_17980:
        /* <DEDUP_REMOVED lines=13> */
.L_x_17982:
[----:B------:R-:W-:Y:S05]  /*225d0*/  BSYNC.RECONVERGENT B1 ;  /* 0x0000000000017941 */ /* 0x000fea0003800200 */
.L_x_17981:
        /* <DEDUP_REMOVED lines=43> */
.L_x_17979:
[----:B------:R-:W-:Y:S05]  /*22890*/  BSYNC.RECONVERGENT B0 ;  /* 0x0000000000007941 */ /* 0x000fea0003800200 */
.L_x_17978:
        /* <DEDUP_REMOVED lines=18> */
.L_x_17985:
        /* <DEDUP_REMOVED lines=13> */
.L_x_17987:
[----:B------:R-:W-:Y:S05]  /*22a90*/  BSYNC.RECONVERGENT B1 ;  /* 0x0000000000017941 */ /* 0x000fea0003800200 */
.L_x_17986:
        /* <DEDUP_REMOVED lines=43> */
.L_x_17984:
[----:B------:R-:W-:Y:S05]  /*22d50*/  BSYNC.RECONVERGENT B0 ;  /* 0x0000000000007941 */ /* 0x000fea0003800200 */
.L_x_17983:
        /* <DEDUP_REMOVED lines=23> */
.L_x_17990:
        /* <DEDUP_REMOVED lines=13> */
.L_x_17992:
[----:B------:R-:W-:Y:S05]  /*22fa0*/  BSYNC.RECONVERGENT B1 ;  /* 0x0000000000017941 */ /* 0x000fea0003800200 */
.L_x_17991:
        /* <DEDUP_REMOVED lines=43> */
.L_x_17989:
[----:B------:R-:W-:Y:S05]  /*23260*/  BSYNC.RECONVERGENT B0 ;  /* 0x0000000000007941 */ /* 0x000fea0003800200 */
.L_x_17988:
        /* <DEDUP_REMOVED lines=18> */
.L_x_17995:
        /* <DEDUP_REMOVED lines=13> */
.L_x_17997:
[----:B------:R-:W-:Y:S05]  /*23460*/  BSYNC.RECONVERGENT B1 ;  /* 0x0000000000017941 */ /* 0x000fea0003800200 */
.L_x_17996:
        /* <DEDUP_REMOVED lines=43> */
.L_x_17994:
[----:B------:R-:W-:Y:S05]  /*23720*/  BSYNC.RECONVERGENT B0 ;  /* 0x0000000000007941 */ /* 0x000fea0003800200 */
.L_x_17993:
        /* <DEDUP_REMOVED lines=23> */
.L_x_18000:
        /* <DEDUP_REMOVED lines=13> */
.L_x_18002:
[----:B------:R-:W-:Y:S05]  /*23970*/  BSYNC.RECONVERGENT B1 ;  /* 0x0000000000017941 */ /* 0x000fea0003800200 */
.L_x_18001:
        /* <DEDUP_REMOVED lines=43> */
.L_x_17999:
[----:B------:R-:W-:Y:S05]  /*23c30*/  BSYNC.RECONVERGENT B0 ;  /* 0x0000000000007941 */ /* 0x000fea0003800200 */
.L_x_17998:
        /* <DEDUP_REMOVED lines=18> */
.L_x_18005:
        /* <DEDUP_REMOVED lines=13> */
.L_x_18007:
[----:B------:R-:W-:Y:S05]  /*23e30*/  BSYNC.RECONVERGENT B1 ;  /* 0x0000000000017941 */ /* 0x000fea0003800200 */
.L_x_18006:
        /* <DEDUP_REMOVED lines=43> */
.L_x_18004:
[----:B------:R-:W-:Y:S05]  /*240f0*/  BSYNC.RECONVERGENT B0 ;  /* 0x0000000000007941 */ /* 0x000fea0003800200 */
.L_x_18003:
        /* <DEDUP_REMOVED lines=23> */
.L_x_18010:
        /* <DEDUP_REMOVED lines=13> */
.L_x_18012:
[----:B------:R-:W-:Y:S05]  /*24340*/  BSYNC.RECONVERGENT B1 ;  /* 0x0000000000017941 */ /* 0x000fea0003800200 */
.L_x_18011:
        /* <DEDUP_REMOVED lines=43> */
.L_x_18009:
[----:B------:R-:W-:Y:S05]  /*24600*/  BSYNC.RECONVERGENT B0 ;  /* 0x0000000000007941 */ /* 0x000fea0003800200 */
.L_x_18008:
[----:B------:R-:W-:Y:S01]  /*24610*/  ISETP.NE.AND P6, PT, R187, 0x1, PT ;  /* 0x00000001bb00780c */ /* 0x000fe20003fc5270 */
[----:B------:R-:W-:Y:S01]  /*24620*/  HADD2.F32 R185, -RZ, R127.H1_H1 ;  /* 0x3000007fffb97230 */ /* 0x000fe20000004100 */
[----:B------:R-:W-:Y:S01]  /*24630*/  I2FP.F32.U32 R161, R128 ;  /* 0x0000008000a17245 */ /* 0x000fe20000201000 */
[----:B------:R-:W-:Y:S01]  /*24640*/  BSSY.RECONVERGENT B0, `(.L_x_18013) ;  /* 0x000004a000007945 */ /* 0x000fe20003800200 */
[----:B------:R-:W-:Y:S02]  /*24650*/  MOV R128, R136 ;  /* 0x0000008800807202 */ /* 0x000fe40000000f00 */
[----:B-1----:R-:W-:Y:S01]  /*24660*/  FMUL.FTZ R192, R185, R0 ;  /* 0x00000000b9c07220 */ /* 0x002fe20000410000 */
        /* <DEDUP_REMOVED lines=12> */
.L_x_18015:
        /* <DEDUP_REMOVED lines=15> */
.L_x_18017:
[----:B------:R-:W-:Y:S05]  /*24820*/  BSYNC.RECONVERGENT B1 ;  /* 0x0000000000017941 */ /* 0x000fea0003800200 */
.L_x_18016:
        /* <DEDUP_REMOVED lines=43> */
.L_x_18014:
[----:B------:R-:W-:Y:S05]  /*24ae0*/  BSYNC.RECONVERGENT B0 ;  /* 0x0000000000007941 */ /* 0x000fea0003800200 */
.L_x_18013:
        /* <DEDUP_REMOVED lines=11> */
.L_x_17937:
[----:B------:R-:W-:Y:S01]  /*24ba0*/  ISETP.NE.AND P2, PT, R185, 0x1, PT ;  /* 0x00000001b900780c */ /* 0x000fe20003f45270 */
[----:B------:R-:W-:Y:S01]  /*24bb0*/  BSSY.RECONVERGENT B0, `(.L_x_18019) ;  /* 0x0000048000007945 */ /* 0x000fe20003800200 */
[----:B------:R-:W-:Y:S02]  /*24bc0*/  HFMA2 R123, -RZ, RZ, 0, 1.1920928955078125e-07 ;  /* 0x00000002ff7b7431 */ /* 0x000fe400000001ff */
[----:B--2---:R-:W-:Y:S01]  /*24bd0*/  IMAD.MOV.U32 R120, RZ, RZ, R136 ;  /* 0x000000ffff787224 */ /* 0x004fe200078e0088 */
        /* <DEDUP_REMOVED lines=12> */
.L_x_18021:
        /* <DEDUP_REMOVED lines=13> */
.L_x_18023:
[----:B------:R-:W-:Y:S05]  /*24d70*/  BSYNC.RECONVERGENT B1 ;  /* 0x0000000000017941 */ /* 0x000fea0003800200 */
.L_x_18022:
        /* <DEDUP_REMOVED lines=43> */
.L_x_18020:
[----:B------:R-:W-:Y:S05]  /*25030*/  BSYNC.RECONVERGENT B0 ;  /* 0x0000000000007941 */ /* 0x000fea0003800200 */
.L_x_18019:
        /* <DEDUP_REMOVED lines=19> */
.L_x_18026:
        /* <DEDUP_REMOVED lines=13> */
.L_x_18028:
[----:B------:R-:W-:Y:S05]  /*25240*/  BSYNC.RECONVERGENT B1 ;  /* 0x0000000000017941 */ /* 0x000fea0003800200 */
.L_x_18027:
        /* <DEDUP_REMOVED lines=43> */
.L_x_18025:
[----:B------:R-:W-:Y:S05]  /*25500*/  BSYNC.RECONVERGENT B0 ;  /* 0x0000000000007941 */ /* 0x000fea0003800200 */
.L_x_18024:
[----:B------:R-:W-:Y:S01]  /*25510*/  I2FP.F32.U32 R123, R120 ;  /* 0x00000078007b7245 */ /* 0x000fe20000201000 */
[----:B------:R-:W-:Y:S01]  /*25520*/  BSSY.RECONVERGENT B0, `(.L_x_18029) ;  /* 0x000004b000007945 */ /* 0x000fe20003800200 */
[----:B------:R-:W-:Y:S02]  /*25530*/  ISETP.NE.AND P2, PT, R122, 0x1, PT ;  /* 0x000000017a00780c */ /* 0x000fe40003f45270 */
[----:B------:R-:W-:Y:S01]  /*25540*/  LOP3.LUT R168, R168, 0xfffffff7, RZ, 0xc0, !PT ;  /* 0xfffffff7a8a87812 */ /* 0x000fe200078ec0ff */
[----:B------:R-:W-:Y:S01]  /*25550*/  FFMA.FTZ R123, R123, R170, 1.1641532182693481445e-10 ;  /* 0x2f0000007b7b7423 */ /* 0x000fe200000100aa */
[----:B------:R-:W-:-:S04]  /*25560*/  MOV R120, R136 ;  /* 0x0000008800787202 */ /* 0x000fc80000000f00 */
[----:B------:R-:W-:Y:S01]  /*25570*/  FSETP.LE.FTZ.AND P3, PT, R123, R166, PT ;  /* 0x000000a67b00720b */ /* 0x000fe20003f73000 */
[----:B------:R-:W-:Y:S02]  /*25580*/  HADD2.F32 R123, -RZ, R124.H1_H1 ;  /* 0x3000007cff7b7230 */ /* 0x000fe40000004100 */
[----:B------:R-:W-:-:S10]  /*25590*/  IMAD.MOV.U32 R124, RZ, RZ, 0x2 ;  /* 0x00000002ff7c7424 */ /* 0x000fd400078e00ff */
        /* <DEDUP_REMOVED lines=10> */
.L_x_18031:
        /* <DEDUP_REMOVED lines=13> */
.L_x_18033:
[----:B------:R-:W-:Y:S05]  /*25710*/  BSYNC.RECONVERGENT B1 ;  /* 0x0000000000017941 */ /* 0x000fea0003800200 */
.L_x_18032:
[----:B------:R-:W-:Y:S01]  /*25720*/  IMAD.WIDE.U32 R186, R160, -0x326172a9, RZ ;  /* 0xcd9e8d57a0ba7825 */ /* 0x000fe200078e00ff */
[----:B-1----:R-:W-:-:S03]  /*25730*/  LOP3.LUT R190, R137, R139, R3, 0x96, !PT ;  /* 0x0000008b89be7212 */ /* 0x002fc600078e9603 */
        /* <DEDUP_REMOVED lines=41> */
.L_x_18030:
[----:B------:R-:W-:Y:S05]  /*259d0*/  BSYNC.RECONVERGENT B0 ;  /* 0x0000000000007941 */ /* 0x000fea0003800200 */
.L_x_18029:
        /* <DEDUP_REMOVED lines=19> */
.L_x_18036:
        /* <DEDUP_REMOVED lines=13> */
.L_x_18038:
[----:B------:R-:W-:Y:S05]  /*25be0*/  BSYNC.RECONVERGENT B1 ;  /* 0x0000000000017941 */ /* 0x000fea0003800200 */
.L_x_18037:
[----:B------:R-:W-:Y:S01]  /*25bf0*/  IMAD.WIDE.U32 R186, R160, -0x326172a9, RZ ;  /* 0xcd9e8d57a0ba7825 */ /* 0x000fe200078e00ff */
[----:B-1----:R-:W-:-:S03]  /*25c00*/  LOP3.LUT R190, R137, R139, R3, 0x96, !PT ;  /* 0x0000008b89be7212 */ /* 0x002fc600078e9603 */
        /* <DEDUP_REMOVED lines=41> */
.L_x_18035:
[----:B------:R-:W-:Y:S05]  /*25ea0*/  BSYNC.RECONVERGENT B0 ;  /* 0x0000000000007941 */ /* 0x000fea0003800200 */
.L_x_18034:
        /* <DEDUP_REMOVED lines=19> */
.L_x_18041:
        /* <DEDUP_REMOVED lines=13> */
.L_x_18043:
[----:B------:R-:W-:Y:S05]  /*260b0*/  BSYNC.RECONVERGENT B1 ;  /* 0x0000000000017941 */ /* 0x000fea0003800200 */
.L_x_18042:
        /* <DEDUP_REMOVED lines=43> */
.L_x_18040:
[----:B------:R-:W-:Y:S05]  /*26370*/  BSYNC.RECONVERGENT B0 ;  /* 0x0000000000007941 */ /* 0x000fea0003800200 */
.L_x_18039:
        /* <DEDUP_REMOVED lines=17> */
.L_x_18046:
        /* <DEDUP_REMOVED lines=13> */
.L_x_18048:
[----:B------:R-:W-:Y:S05]  /*26560*/  BSYNC.RECONVERGENT B1 ;  /* 0x0000000000017941 */ /* 0x000fea0003800200 */
.L_x_18047:
        /* <DEDUP_REMOVED lines=43> */
.L_x_18045:
[----:B------:R-:W-:Y:S05]  /*26820*/  BSYNC.RECONVERGENT B0 ;  /* 0x0000000000007941 */ /* 0x000fea0003800200 */
.L_x_18044:
[----:B------:R-:W-:Y:S01]  /*26830*/  ISETP.NE.AND P4, PT, R122, 0x1, PT ;  /* 0x000000017a00780c */ /* 0x000fe20003f85270 */
[----:B------:R-:W-:Y:S01]  /*26840*/  BSSY.RECONVERGENT B0, `(.L_x_18049) ;  /* 0x0000049000007945 */ /* 0x000fe20003800200 */
[----:B------:R-:W-:Y:S01]  /*26850*/  I2FP.F32.U32 R161, R120 ;  /* 0x0000007800a17245 */ /* 0x000fe20000201000 */
[----:B------:R-:W-:Y:S01]  /*26860*/  HADD2.F32 R189, -RZ, R126.H1_H1 ;  /* 0x3000007effbd7230 */ /* 0x000fe20000004100 */
        /* <DEDUP_REMOVED lines=13> */
.L_x_18051:
        /* <DEDUP_REMOVED lines=13> */
.L_x_18053:
[----:B------:R-:W-:Y:S05]  /*26a10*/  BSYNC.RECONVERGENT B1 ;  /* 0x0000000000017941 */ /* 0x000fea0003800200 */
.L_x_18052:
[----:B-1----:R-:W-:Y:S01]  /*26a20*/  IMAD.WIDE.U32 R190, R160, -0x326172a9, RZ ;  /* 0xcd9e8d57a0be7825 */ /* 0x002fe200078e00ff */
        /* <DEDUP_REMOVED lines=42> */
.L_x_18050:
[----:B------:R-:W-:Y:S05]  /*26cd0*/  BSYNC.RECONVERGENT B0 ;  /* 0x0000000000007941 */ /* 0x000fea0003800200 */
.L_x_18049:
[----:B------:R-:W-:Y:S01]  /*26ce0*/  ISETP.NE.AND P5, PT, R124, 0x1, PT ;  /* 0x000000017c00780c */ /* 0x000fe20003fa5270 */
[----:B------:R-:W-:Y:S01]  /*26cf0*/  BSSY.RECONVERGENT B0, `(.L_x_18054) ;  /* 0x0000049000007945 */ /* 0x000fe20003800200 */
[----:B------:R-:W-:Y:S01]  /*26d00*/  I2FP.F32.U32 R161, R120 ;  /* 0x0000007800a17245 */ /* 0x000fe20000201000 */
[----:B------:R-:W-:Y:S02]  /*26d10*/  HADD2.F32 R197, -RZ, R127.H0_H0 ;  /* 0x2000007fffc57230 */ /* 0x000fe40000004100 */
[----:B------:R-:W-:Y:S02]  /*26d20*/  IMAD.MOV.U32 R120, RZ, RZ, R136 ;  /* 0x000000ffff787224 */ /* 0x000fe400078e0088 */
[----:B-1----:R-:W-:Y:S01]  /*26d30*/  FFMA.FTZ R191, R161, R170, 1.1641532182693481445e-10 ;  /* 0x2f000000a1bf7423 */ /* 0x002fe200000100aa */
        /* <DEDUP_REMOVED lines=11> */
.L_x_18056:
        /* <DEDUP_REMOVED lines=13> */
.L_x_18058:
[----:B------:R-:W-:Y:S05]  /*26ec0*/  BSYNC.RECONVERGENT B1 ;  /* 0x0000000000017941 */ /* 0x000fea0003800200 */
.L_x_18057:
        /* <DEDUP_REMOVED lines=43> */
.L_x_18055:
[----:B------:R-:W-:Y:S05]  /*27180*/  BSYNC.RECONVERGENT B0 ;  /* 0x0000000000007941 */ /* 0x000fea0003800200 */
.L_x_18054:
[----:B------:R-:W-:Y:S01]  /*27190*/  P2R R122, PR, RZ, 0x2 ;  /* 0x00000002ff7a7803 */ /* 0x000fe20000000000 */
[----:B------:R-:W-:Y:S01]  /*271a0*/  FMUL.FTZ R121, R121, R0 ;  /* 0x0000000079797220 */ /* 0x000fe20000410000 */
[----:B------:R-:W-:Y:S01]  /*271b0*/  I2FP.F32.U32 R177, R120 ;  /* 0x0000007800b17245 */ /* 0x000fe20000201000 */
[----:B------:R-:W-:Y:S01]  /*271c0*/  HADD2.F32 R179, -RZ, R127.H1_H1 ;  /* 0x3000007fffb37230 */ /* 0x000fe20000004100 */
[C---:B------:R-:W-:Y:S01]  /*271d0*/  LOP3.LUT P1, RZ, R168.reuse, 0x10, RZ, 0xc0, !PT ;  /* 0x00000010a8ff7812 */ /* 0x040fe2000782c0ff */
[-C--:B------:R-:W-:Y:S01]  /*271e0*/  FMUL.FTZ R123, R123, R0.reuse ;  /* 0x000000007b7b7220 */ /* 0x080fe20000410000 */
[----:B------:R-:W-:Y:S01]  /*271f0*/  P2R R124, PR, RZ, 0x1 ;  /* 0x00000001ff7c7803 */ /* 0x000fe20000000000 */
[----:B------:R-:W-:Y:S01]  /*27200*/  FMUL.FTZ R127, R125, R0 ;  /* 0x000000007d7f7220 */ /* 0x000fe20000410000 */
[C---:B------:R-:W-:Y:S01]  /*27210*/  LOP3.LUT P0, RZ, R168.reuse, 0x8, RZ, 0xc0, !PT ;  /* 0x00000008a8ff7812 */ /* 0x040fe2000780c0ff */
[----:B------:R-:W-:Y:S01]  /*27220*/  FFMA.FTZ R177, R177, R170, 1.1641532182693481445e-10 ;  /* 0x2f000000b1b17423 */ /* 0x000fe200000100aa */
[----:B------:R-:W-:Y:S01]  /*27230*/  LOP3.LUT P5, RZ, R168, 0x2, RZ, 0xc0, !PT ;  /* 0x00000002a8ff7812 */ /* 0x000fe200078ac0ff */
[-C--:B------:R-:W-:Y:S01]  /*27240*/  FMUL.FTZ R126, R197, R0.reuse ;  /* 0x00000000c57e7220 */ /* 0x080fe20000410000 */
[----:B------:R-:W-:Y:S01]  /*27250*/  FSEL R120, R121, RZ, P1 ;  /* 0x000000ff79787208 */ /* 0x000fe20000800000 */
[-C--:B------:R-:W-:Y:S01]  /*27260*/  FMUL.FTZ R189, R189, R0.reuse ;  /* 0x00000000bdbd7220 */ /* 0x080fe20000410000 */
[----:B------:R-:W-:Y:S01]  /*27270*/  ISETP.NE.AND P1, PT, R122, RZ, PT ;  /* 0x000000ff7a00720c */ /* 0x000fe20003f25270 */
[-C--:B------:R-:W-:Y:S01]  /*27280*/  FMUL.FTZ R187, R187, R0.reuse ;  /* 0x00000000bbbb7220 */ /* 0x080fe20000410000 */
[----:B------:R-:W-:Y:S01]  /*27290*/  FSEL R121, R123, RZ, P0 ;  /* 0x000000ff7b797208 */ /* 0x000fe20000000000 */
[-C--:B------:R-:W-:Y:S01]  /*272a0*/  FMUL.FTZ R185, R185, R0.reuse ;  /* 0x00000000b9b97220 */ /* 0x080fe20000410000 */
[----:B------:R-:W-:Y:S01]  /*272b0*/  FMUL.FTZ R179, R179, R0 ;  /* 0x00000000b3b37220 */ /* 0x000fe20000410000 */
[----:B------:R-:W-:-:S02]  /*272c0*/  FSEL R123, R127, RZ, P5 ;  /* 0x000000ff7f7b7208 */ /* 0x000fc40002800000 */
[----:B------:R-:W-:Y:S02]  /*272d0*/  LOP3.LUT P6, RZ, R168, 0x4, RZ, 0xc0, !PT ;  /* 0x00000004a8ff7812 */ /* 0x000fe400078cc0ff */
[----:B------:R-:W-:Y:S02]  /*272e0*/  FSETP.GTU.FTZ.AND P5, PT, R177, R166, PT ;  /* 0x000000a6b100720b */ /* 0x000fe40003fbc000 */
[----:B------:R-:W-:Y:S02]  /*272f0*/  ISETP.NE.AND P0, PT, R124, RZ, PT ;  /* 0x000000ff7c00720c */ /* 0x000fe40003f05270 */
        /* <DEDUP_REMOVED lines=14> */
.L_x_18018:
        /* <DEDUP_REMOVED lines=17> */
[----:B------:R-:W-:Y:S01]  /*274f0*/  SEL R179, RZ, 0x10000, !P5 ;  /* 0x00010000ffb37807 */ /* 0x000fe20006800000 */
[----:B------:R1:W-:Y:S01]  /*27500*/  STG.E.128 desc[UR6][R172.64+0x10], R124 ;  /* 0x0000107cac007986 */ /* 0x0003e2000c101d06 */
[----:B------:R-:W-:Y:S01]  /*27510*/  SEL R166, RZ, 0x100, !P6 ;  /* 0x00000100ffa67807 */ /* 0x000fe20007000000 */
[----:B------:R-:W-:-:S03]  /*27520*/  FADD.FTZ R177, R0, R93 ;  /* 0x0000005d00b17221 */ /* 0x000fc60000010000 */
[----:B------:R-:W-:Y:S01]  /*27530*/  LOP3.LUT R166, R166, R170, R179, 0xfe, !PT ;  /* 0x000000aaa6a67212 */ /* 0x000fe200078efeb3 */
        /* <DEDUP_REMOVED lines=30> */
[----:B------:R-:W-:Y:S02]  /*27720*/  SEL R181, RZ, 0x1, !P1 ;  /* 0x00000001ffb57807 */ /* 0x000fe40004800000 */
[----:B------:R-:W-:Y:S01]  /*27730*/  LOP3.LUT R177, R177, R176, RZ, 0xfc, !PT ;  /* 0x000000b0b1b17212 */ /* 0x000fe200078efcff */
[----:B------:R-:W-:Y:S01]  /*27740*/  FADD.FTZ R0, R179, R122 ;  /* 0x0000007ab3007221 */ /* 0x000fe20000010000 */
[----:B------:R-:W-:Y:S02]  /*27750*/  LOP3.LUT R176, R166, R181, RZ, 0xfc, !PT ;  /* 0x000000b5a6b07212 */ /* 0x000fe400078efcff */
[----:B0-----:R-:W-:Y:S01]  /*27760*/  LOP3.LUT P1, RZ, R180, 0x1f, RZ, 0xc0, !PT ;  /* 0x0000001fb4ff7812 */ /* 0x001fe2000782c0ff */
[----:B------:R-:W-:-:S02]  /*27770*/  FADD.FTZ R179, R0, R123 ;  /* 0x0000007b00b37221 */ /* 0x000fc40000010000 */
[----:B------:R1:W-:Y:S02]  /*27780*/  STG.E.64 desc[UR6][R174.64], R176 ;  /* 0x000000b0ae007986 */ /* 0x0003e4000c101b06 */
[----:B------:R-:W-:-:S04]  /*27790*/  FADD.FTZ R0, R179, R124 ;  /* 0x0000007cb3007221 */ /* 0x000fc80000010000 */
[----:B------:R-:W-:-:S04]  /*277a0*/  FADD.FTZ R179, R0, R125 ;  /* 0x0000007d00b37221 */ /* 0x000fc80000010000 */
[----:B------:R-:W-:Y:S01]  /*277b0*/  FADD.FTZ R0, R179, R126 ;  /* 0x0000007eb3007221 */ /* 0x000fe20000010000 */
[----:B------:R-:W-:Y:S06]  /*277c0*/  @!P0 BRA `(.L_x_18059) ;  /* 0x0000000000508947 */ /* 0x000fec0003800000 */
[----:B------:R-:W-:Y:S01]  /*277d0*/  IMAD.U32 R170, R129, 0x10000, RZ ;  /* 0x0001000081aa7824 */ /* 0x000fe200078e00ff */
[----:B------:R-:W0:Y:S01]  /*277e0*/  LDC.64 R178, c[0x0][0x3b8] ;  /* 0x0000ee00ffb27b82 */ /* 0x000e220000000a00 */
[----:B------:R-:W-:Y:S02]  /*277f0*/  LOP3.LUT R166, R128, 0xffff, RZ, 0xc0, !PT ;  /* 0x0000ffff80a67812 */ /* 0x000fe400078ec0ff */
[----:B-1----:R-:W-:Y:S02]  /*27800*/  PRMT R175, R130, 0x7104, RZ ;  /* 0x0000710482af7816 */ /* 0x002fe400000000ff */
        /* <DEDUP_REMOVED lines=16> */
.L_x_18059:
        /* <DEDUP_REMOVED lines=104> */
.L_x_18073:
[----:B------:R-:W-:Y:S01]  /*27f90*/  FMUL.FTZ R0, R195, R195 ;  /* 0x000000c3c3007220 */ /* 0x000fe20000410000 */
[----:B------:R-:W-:Y:S01]  /*27fa0*/  ISETP.NE.AND P2, PT, RZ, UR5, PT ;  /* 0x00000005ff007c0c */ /* 0x000fe2000bf45270 */
[----:B-1----:R-:W-:Y:S01]  /*27fb0*/  FADD.FTZ R177, R172, R177 ;  /* 0x000000b1acb17221 */ /* 0x002fe20000010000 */
[----:B------:R-:W-:Y:S02]  /*27fc0*/  HADD2.F32 R217, -RZ, R20.H1_H1 ;  /* 0x30000014ffd97230 */ /* 0x000fe40000004100 */
[----:B------:R-:W-:Y:S01]  /*27fd0*/  FSEL R173, R0, RZ, P2 ;  /* 0x000000ff00ad7208 */ /* 0x000fe20001000000 */
[----:B------:R-:W-:Y:S01]  /*27fe0*/  FFMA.FTZ R166, R177, R166, UR10 ;  /* 0x0000000ab1a67e23 */ /* 0x000fe200080100a6 */
[----:B------:R-:W-:Y:S01]  /*27ff0*/  FSEL R175, R195, RZ, !P2 ;  /* 0x000000ffc3af7208 */ /* 0x000fe20005000000 */
[----:B------:R-:W-:Y:S02]  /*28000*/  HADD2.F32 R219, -RZ, R22.H1_H1 ;  /* 0x30000016ffdb7230 */ /* 0x000fe40000004100 */
[----:B------:R-:W-:Y:S01]  /*28010*/  FADD.FTZ R173, R166, R173 ;  /* 0x000000ada6ad7221 */ /* 0x000fe20000010000 */
[----:B------:R-:W-:-:S02]  /*28020*/  HADD2.F32 R205, -RZ, R28.H1_H1 ;  /* 0x3000001cffcd7230 */ /* 0x000fc40000004100 */
[C---:B------:R-:W-:Y:S01]  /*28030*/  FADD.FTZ R88, -R175.reuse, R88 ;  /* 0x00000058af587221 */ /* 0x040fe20000010100 */
[C---:B------:R-:W-:Y:S01]  /*28040*/  FADD.FTZ R206, -R175.reuse, R89 ;  /* 0x00000059afce7221 */ /* 0x040fe20000010100 */
[----:B------:R-:W1:Y:S01]  /*28050*/  MUFU.RSQ R213, R173 ;  /* 0x000000ad00d57308 */ /* 0x000e620000001400 */
[C---:B------:R-:W-:Y:S01]  /*28060*/  FADD.FTZ R214, -R175.reuse, R91 ;  /* 0x0000005bafd67221 */ /* 0x040fe20000010100 */
[----:B------:R-:W-:Y:S02]  /*28070*/  HADD2.F32 R89, -RZ, R144.H0_H0 ;  /* 0x20000090ff597230 */ /* 0x000fe40000004100 */
[C---:B------:R-:W-:Y:S01]  /*28080*/  FADD.FTZ R212, -R175.reuse, R90 ;  /* 0x0000005aafd47221 */ /* 0x040fe20000010100 */
[----:B------:R-:W-:Y:S02]  /*28090*/  HADD2.F32 R91, -RZ, R56.H0_H0 ;  /* 0x20000038ff5b7230 */ /* 0x000fe40000004100 */
[C---:B------:R-:W-:Y:S01]  /*280a0*/  FADD.FTZ R166, -R175.reuse, R100 ;  /* 0x00000064afa67221 */ /* 0x040fe20000010100 */
[C---:B------:R-:W-:Y:S01]  /*280b0*/  FADD.FTZ R216, -R175.reuse, R98 ;  /* 0x00000062afd87221 */ /* 0x040fe20000010100 */
[C---:B------:R-:W-:Y:S01]  /*280c0*/  FADD.FTZ R220, -R175.reuse, R93 ;  /* 0x0000005dafdc7221 */ /* 0x040fe20000010100 */
[C---:B------:R-:W-:Y:S01]  /*280d0*/  FADD.FTZ R208, -R175.reuse, R95 ;  /* 0x0000005fafd07221 */ /* 0x040fe20000010100 */
[C---:B------:R-:W-:Y:S01]  /*280e0*/  FADD.FTZ R98, -R175.reuse, R101 ;  /* 0x00000065af627221 */ /* 0x040fe20000010100 */
[----:B------:R-:W-:Y:S01]  /*280f0*/  FADD.FTZ R196, -R175, R105 ;  /* 0x00000069afc47221 */ /* 0x000fe20000010100 */
[----:B------:R-:W-:-:S02]  /*28100*/  HADD2.F32 R105, -RZ, R144.H1_H1 ;  /* 0x30000090ff697230 */ /* 0x000fc40000004100 */
[C---:B------:R-:W-:Y:S01]  /*28110*/  FADD.FTZ R218, -R175.reuse, R92 ;  /* 0x0000005cafda7221 */ /* 0x040fe20000010100 */
[----:B------:R-:W-:Y:S02]  /*28120*/  HADD2.F32 R93, -RZ, R56.H1_H1 ;  /* 0x30000038ff5d7230 */ /* 0x000fe40000004100 */
[C---:B------:R-:W-:Y:S01]  /*28130*/  FADD.FTZ R222, -R175.reuse, R94 ;  /* 0x0000005eafde7221 */ /* 0x040fe20000010100 */
[----:B------:R-:W-:Y:S02]  /*28140*/  HADD2.F32 R90, -RZ, R76.H1_H1 ;  /* 0x3000004cff5a7230 */ /* 0x000fe40000004100 */
[----:B------:R-:W-:Y:S01]  /*28150*/  FADD.FTZ R210, -R175, R97 ;  /* 0x00000061afd27221 */ /* 0x000fe20000010100 */
[----:B------:R-:W-:Y:S02]  /*28160*/  HADD2.F32 R101, -RZ, R145.H0_H0 ;  /* 0x20000091ff657230 */ /* 0x000fe40000004100 */
[----:B-1----:R-:W-:Y:S01]  /*28170*/  FMUL.FTZ R88, R213, R88 ;  /* 0x00000058d5587220 */ /* 0x002fe20000410000 */
[----:B------:R-:W-:-:S02]  /*28180*/  HADD2.F32 R95, -RZ, R57.H0_H0 ;  /* 0x20000039ff5f7230 */ /* 0x000fc40000004100 */
[C---:B------:R-:W-:Y:S01]  /*28190*/  FMUL.FTZ R206, R213.reuse, R206 ;  /* 0x000000ced5ce7220 */ /* 0x040fe20000410000 */
[----:B------:R-:W-:Y:S01]  /*281a0*/  FMUL.FTZ R212, R213, R212 ;  /* 0x000000d4d5d47220 */ /* 0x000fe20000410000 */
[----:B------:R-:W-:Y:S01]  /*281b0*/  FFMA.FTZ R100, R88, R89, R91 ;  /* 0x0000005958647223 */ /* 0x000fe2000001005b */
[----:B------:R-:W-:Y:S02]  /*281c0*/  HADD2.F32 R89, -RZ, R20.H0_H0 ;  /* 0x20000014ff597230 */ /* 0x000fe40000004100 */
[C---:B------:R-:W-:Y:S01]  /*281d0*/  FFMA.FTZ R105, R206.reuse, R105, R93 ;  /* 0x00000069ce697223 */ /* 0x040fe2000001005d */
[----:B------:R-:W-:Y:S02]  /*281e0*/  HADD2.F32 R91, -RZ, R76.H0_H0 ;  /* 0x2000004cff5b7230 */ /* 0x000fe40000004100 */
[----:B------:R-:W-:Y:S01]  /*281f0*/  FFMA.FTZ R217, R206, R217, R90 ;  /* 0x000000d9ced97223 */ /* 0x000fe2000001005a */
[----:B------:R-:W-:Y:S01]  /*28200*/  FFMA.FTZ R101, R212, R101, R95 ;  /* 0x00000065d4657223 */ /* 0x000fe2000001005f */
[C---:B------:R-:W-:Y:S01]  /*28210*/  FADD.FTZ R94, -R175.reuse, R99 ;  /* 0x00000063af5e7221 */ /* 0x040fe20000010100 */
[----:B------:R-:W-:Y:S01]  /*28220*/  FADD.FTZ R188, -R175, R109 ;  /* 0x0000006dafbc7221 */ /* 0x000fe20000010100 */
[----:B------:R-:W-:Y:S01]  /*28230*/  FFMA.FTZ R88, R88, R89, R91 ;  /* 0x0000005958587223 */ /* 0x000fe2000001005b */
[----:B------:R-:W-:-:S02]  /*28240*/  HADD2.F32 R89, -RZ, R21.H0_H0 ;  /* 0x20000015ff597230 */ /* 0x000fc40000004100 */
[C---:B------:R-:W-:Y:S01]  /*28250*/  FMUL.FTZ R214, R213.reuse, R214 ;  /* 0x000000d6d5d67220 */ /* 0x040fe20000410000 */
[----:B------:R-:W-:Y:S02]  /*28260*/  HADD2.F32 R91, -RZ, R77.H0_H0 ;  /* 0x2000004dff5b7230 */ /* 0x000fe40000004100 */
[----:B------:R-:W-:Y:S01]  /*28270*/  FMUL.FTZ R218, R213, R218 ;  /* 0x000000dad5da7220 */ /* 0x000fe20000410000 */
[----:B------:R-:W-:Y:S02]  /*28280*/  HADD2.F32 R93, -RZ, R145.H1_H1 ;  /* 0x30000091ff5d7230 */ /* 0x000fe40000004100 */
[----:B------:R-:W-:Y:S01]  /*28290*/  FADD.FTZ R200, -R175, R103 ;  /* 0x00000067afc87221 */ /* 0x000fe20000010100 */
[----:B------:R-:W-:Y:S02]  /*282a0*/  HADD2.F32 R95, -RZ, R57.H1_H1 ;  /* 0x30000039ff5f7230 */ /* 0x000fe40000004100 */
[----:B------:R-:W-:Y:S01]  /*282b0*/  FFMA.FTZ R89, R212, R89, R91 ;  /* 0x00000059d4597223 */ /* 0x000fe2000001005b */
[----:B------:R-:W-:-:S02]  /*282c0*/  HADD2.F32 R97, -RZ, R21.H1_H1 ;  /* 0x30000015ff617230 */ /* 0x000fc40000004100 */
[----:B------:R-:W-:Y:S01]  /*282d0*/  FADD.FTZ R186, -R175, R112 ;  /* 0x00000070afba7221 */ /* 0x000fe20000010100 */
[----:B------:R-:W-:Y:S02]  /*282e0*/  HADD2.F32 R206, -RZ, R77.H1_H1 ;  /* 0x3000004dffce7230 */ /* 0x000fe40000004100 */
[C---:B------:R-:W-:Y:S01]  /*282f0*/  FFMA.FTZ R212, R214.reuse, R93, R95 ;  /* 0x0000005dd6d47223 */ /* 0x040fe2000001005f */
[----:B------:R-:W-:Y:S02]  /*28300*/  HADD2.F32 R109, -RZ, R146.H0_H0 ;  /* 0x20000092ff6d7230 */ /* 0x000fe40000004100 */
[----:B------:R-:W-:Y:S01]  /*28310*/  FMUL.FTZ R220, R213, R220 ;  /* 0x000000dcd5dc7220 */ /* 0x000fe20000410000 */
[----:B------:R-:W-:Y:S02]  /*28320*/  HADD2.F32 R99, -RZ, R58.H0_H0 ;  /* 0x2000003aff637230 */ /* 0x000fe40000004100 */
[----:B------:R-:W-:Y:S01]  /*28330*/  FFMA.FTZ R206, R214, R97, R206 ;  /* 0x00000061d6ce7223 */ /* 0x000fe200000100ce */
[----:B------:R-:W-:-:S02]  /*28340*/  HADD2.F32 R91, -RZ, R22.H0_H0 ;  /* 0x20000016ff5b7230 */ /* 0x000fc40000004100 */
[----:B------:R-:W-:Y:S01]  /*28350*/  FMUL.FTZ R222, R213, R222 ;  /* 0x000000ded5de7220 */ /* 0x000fe20000410000 */
[----:B------:R-:W-:Y:S02]  /*28360*/  HADD2.F32 R93, -RZ, R78.H0_H0 ;  /* 0x2000004eff5d7230 */ /* 0x000fe40000004100 */
[C---:B------:R-:W-:Y:S01]  /*28370*/  FFMA.FTZ R109, R218.reuse, R109, R99 ;  /* 0x0000006dda6d7223 */ /* 0x040fe20000010063 */
[----:B------:R-:W-:Y:S02]  /*28380*/  HADD2.F32 R95, -RZ, R146.H1_H1 ;  /* 0x30000092ff5f7230 */ /* 0x000fe40000004100 */
[----:B------:R-:W-:Y:S01]  /*28390*/  FADD.FTZ R92, -R175, R96 ;  /* 0x00000060af5c7221 */ /* 0x000fe20000010100 */
[----:B------:R-:W-:Y:S02]  /*283a0*/  HADD2.F32 R97, -RZ, R58.H1_H1 ;  /* 0x3000003aff617230 */ /* 0x000fe40000004100 */
[----:B------:R-:W-:Y:S01]  /*283b0*/  FFMA.FTZ R90, R218, R91, R93 ;  /* 0x0000005bda5a7223 */ /* 0x000fe2000001005d */
[----:B------:R-:W-:-:S02]  /*283c0*/  HADD2.F32 R112, -RZ, R78.H1_H1 ;  /* 0x3000004eff707230 */ /* 0x000fc40000004100 */
[C---:B------:R-:W-:Y:S01]  /*283d0*/  FADD.FTZ R178, -R175.reuse, R116 ;  /* 0x00000074afb27221 */ /* 0x040fe20000010100 */
[----:B------:R-:W-:Y:S02]  /*283e0*/  HADD2.F32 R103, -RZ, R147.H0_H0 ;  /* 0x20000093ff677230 */ /* 0x000fe40000004100 */
[C---:B------:R-:W-:Y:S01]  /*283f0*/  FFMA.FTZ R214, R220.reuse, R95, R97 ;  /* 0x0000005fdcd67223 */ /* 0x040fe20000010061 */
[----:B------:R-:W-:Y:S02]  /*28400*/  HADD2.F32 R99, -RZ, R59.H0_H0 ;  /* 0x2000003bff637230 */ /* 0x000fe40000004100 */
[----:B------:R-:W-:Y:S01]  /*28410*/  FFMA.FTZ R219, R220, R219, R112 ;  /* 0x000000dbdcdb7223 */ /* 0x000fe20000010070 */
[----:B------:R-:W-:Y:S02]  /*28420*/  HADD2.F32 R91, -RZ, R23.H0_H0 ;  /* 0x20000017ff5b7230 */ /* 0x000fe40000004100 */
[----:B------:R-:W-:Y:S01]  /*28430*/  FADD.FTZ R176, -R175, R118 ;  /* 0x00000076afb07221 */ /* 0x000fe20000010100 */
[----:B------:R-:W-:-:S02]  /*28440*/  HADD2.F32 R93, -RZ, R79.H0_H0 ;  /* 0x2000004fff5d7230 */ /* 0x000fc40000004100 */
[----:B------:R-:W-:Y:S01]  /*28450*/  FFMA.FTZ R103, R222, R103, R99 ;  /* 0x00000067de677223 */ /* 0x000fe20000010063 */
[----:B------:R-:W-:Y:S02]  /*28460*/  HADD2.F32 R95, -RZ, R147.H1_H1 ;  /* 0x30000093ff5f7230 */ /* 0x000fe40000004100 */
[----:B------:R-:W-:Y:S01]  /*28470*/  FMUL.FTZ R208, R213, R208 ;  /* 0x000000d0d5d07220 */ /* 0x000fe20000410000 */
[----:B------:R-:W-:Y:S02]  /*28480*/  HADD2.F32 R97, -RZ, R59.H1_H1 ;  /* 0x3000003bff617230 */ /* 0x000fe40000004100 */
[----:B------:R-:W-:Y:S01]  /*28490*/  FADD.FTZ R0, -R175, R121 ;  /* 0x00000079af007221 */ /* 0x000fe20000010100 */
[----:B------:R-:W-:Y:S02]  /*284a0*/  HADD2.F32 R99, -RZ, R23.H1_H1 ;  /* 0x30000017ff637230 */ /* 0x000fe40000004100 */
[----:B------:R-:W-:Y:S01]  /*284b0*/  FMUL.FTZ R121, R213, R92 ;  /* 0x0000005cd5797220 */ /* 0x000fe20000410000 */
[----:B------:R-:W-:-:S02]  /*284c0*/  HADD2.F32 R112, -RZ, R79.H1_H1 ;  /* 0x3000004fff707230 */ /* 0x000fc40000004100 */
[C---:B------:R-:W-:Y:S01]  /*284d0*/  FADD.FTZ R202, -R175.reuse, R104 ;  /* 0x00000068afca7221 */ /* 0x040fe20000010100 */
[----:B------:R-:W-:Y:S02]  /*284e0*/  HADD2.F32 R116, -RZ, R4.H0_H0 ;  /* 0x20000004ff747230 */ /* 0x000fe40000004100 */
[C---:B------:R-:W-:Y:S01]  /*284f0*/  FADD.FTZ R182, -R175.reuse, R114 ;  /* 0x00000072afb67221 */ /* 0x040fe20000010100 */
[----:B------:R-:W-:Y:S02]  /*28500*/  HADD2.F32 R118, -RZ, R52.H0_H0 ;  /* 0x20000034ff767230 */ /* 0x000fe40000004100 */
[C---:B------:R-:W-:Y:S01]  /*28510*/  FADD.FTZ R104, -R175.reuse, R127 ;  /* 0x0000007faf687221 */ /* 0x040fe20000010100 */
[----:B------:R-:W-:Y:S01]  /*28520*/  FFMA.FTZ R91, R222, R91, R93 ;  /* 0x0000005bde5b7223 */ /* 0x000fe2000001005d */
[C---:B------:R-:W-:Y:S01]  /*28530*/  FFMA.FTZ R218, R208.reuse, R95, R97 ;  /* 0x0000005fd0da7223 */ /* 0x040fe20000010061 */
[----:B------:R-:W-:Y:S01]  /*28540*/  FADD.FTZ R114, -R175, R122 ;  /* 0x0000007aaf727221 */ /* 0x000fe20000010100 */
[----:B------:R-:W-:Y:S01]  /*28550*/  FFMA.FTZ R208, R208, R99, R112 ;  /* 0x00000063d0d07223 */ /* 0x000fe20000010070 */
[----:B------:R-:W-:-:S02]  /*28560*/  HADD2.F32 R127, -RZ, R4.H1_H1 ;  /* 0x30000004ff7f7230 */ /* 0x000fc40000004100 */
[----:B------:R-:W-:Y:S01]  /*28570*/  FFMA.FTZ R92, R121, R116, R118 ;  /* 0x00000074795c7223 */ /* 0x000fe20000010076 */
[----:B------:R-:W-:Y:S02]  /*28580*/  HADD2.F32 R93, -RZ, R52.H1_H1 ;  /* 0x30000034ff5d7230 */ /* 0x000fe40000004100 */
[C---:B------:R-:W-:Y:S01]  /*28590*/  FMUL.FTZ R210, R213.reuse, R210 ;  /* 0x000000d2d5d27220 */ /* 0x040fe20000410000 */
[----:B------:R-:W-:Y:S02]  /*285a0*/  HADD2.F32 R95, -RZ, R24.H1_H1 ;  /* 0x30000018ff5f7230 */ /* 0x000fe40000004100 */
[----:B------:R-:W-:Y:S01]  /*285b0*/  FMUL.FTZ R216, R213, R216 ;  /* 0x000000d8d5d87220 */ /* 0x000fe20000410000 */
[----:B------:R-:W-:Y:S02]  /*285c0*/  HADD2.F32 R122, -RZ, R72.H1_H1 ;  /* 0x30000048ff7a7230 */ /* 0x000fe40000004100 */
[----:B------:R-:W-:Y:S01]  /*285d0*/  FADD.FTZ R198, -R175, R106 ;  /* 0x0000006aafc67221 */ /* 0x000fe20000010100 */
[----:B------:R-:W-:-:S02]  /*285e0*/  HADD2.F32 R97, -RZ, R5.H0_H0 ;  /* 0x20000005ff617230 */ /* 0x000fc40000004100 */
[C---:B------:R-:W-:Y:S01]  /*285f0*/  FADD.FTZ R194, -R175.reuse, R108 ;  /* 0x0000006cafc27221 */ /* 0x040fe20000010100 */
[----:B------:R-:W-:Y:S02]  /*28600*/  HADD2.F32 R99, -RZ, R53.H0_H0 ;  /* 0x20000035ff637230 */ /* 0x000fe40000004100 */
[C---:B------:R-:W-:Y:S01]  /*28610*/  FFMA.FTZ R127, R210.reuse, R127, R93 ;  /* 0x0000007fd27f7223 */ /* 0x040fe2000001005d */
[----:B------:R-:W-:Y:S02]  /*28620*/  HADD2.F32 R112, -RZ, R24.H0_H0 ;  /* 0x20000018ff707230 */ /* 0x000fe40000004100 */
[C---:B------:R-:W-:Y:S01]  /*28630*/  FADD.FTZ R190, -R175.reuse, R107 ;  /* 0x0000006bafbe7221 */ /* 0x040fe20000010100 */
[----:B------:R-:W-:Y:S02]  /*28640*/  HADD2.F32 R116, -RZ, R72.H0_H0 ;  /* 0x20000048ff747230 */ /* 0x000fe40000004100 */
[C---:B------:R-:W-:Y:S01]  /*28650*/  FADD.FTZ R106, -R175.reuse, R123 ;  /* 0x0000007baf6a7221 */ /* 0x040fe20000010100 */
[----:B------:R-:W-:Y:S01]  /*28660*/  FADD.FTZ R108, -R175, R124 ;  /* 0x0000007caf6c7221 */ /* 0x000fe20000010100 */
[----:B------:R-:W-:Y:S01]  /*28670*/  FFMA.FTZ R122, R210, R95, R122 ;  /* 0x0000005fd27a7223 */ /* 0x000fe2000001007a */
[----:B------:R-:W-:Y:S01]  /*28680*/  FFMA.FTZ R93, R216, R97, R99 ;  /* 0x00000061d85d7223 */ /* 0x000fe20000010063 */
[----:B------:R-:W-:Y:S01]  /*28690*/  FFMA.FTZ R121, R121, R112, R116 ;  /* 0x0000007079797223 */ /* 0x000fe20000010074 */
[----:B------:R-:W-:-:S02]  /*286a0*/  HADD2.F32 R123, -RZ, R25.H0_H0 ;  /* 0x20000019ff7b7230 */ /* 0x000fc40000004100 */
[----:B------:R-:W-:Y:S01]  /*286b0*/  FADD.FTZ R184, -R175, R111 ;  /* 0x0000006fafb87221 */ /* 0x000fe20000010100 */
[----:B------:R-:W-:Y:S02]  /*286c0*/  HADD2.F32 R95, -RZ, R73.H0_H0 ;  /* 0x20000049ff5f7230 */ /* 0x000fe40000004100 */
[C---:B------:R-:W-:Y:S01]  /*286d0*/  FMUL.FTZ R94, R213.reuse, R94 ;  /* 0x0000005ed55e7220 */ /* 0x040fe20000410000 */
[----:B------:R-:W-:Y:S02]  /*286e0*/  HADD2.F32 R97, -RZ, R5.H1_H1 ;  /* 0x30000005ff617230 */ /* 0x000fe40000004100 */
[----:B------:R-:W-:Y:S01]  /*286f0*/  FMUL.FTZ R111, R213, R166 ;  /* 0x000000a6d56f7220 */ /* 0x000fe20000410000 */
[----:B------:R-:W-:Y:S02]  /*28700*/  HADD2.F32 R99, -RZ, R53.H1_H1 ;  /* 0x30000035ff637230 */ /* 0x000fe40000004100 */
[----:B------:R-:W-:Y:S01]  /*28710*/  FADD.FTZ R204, -R175, R102 ;  /* 0x00000066afcc7221 */ /* 0x000fe20000010100 */
[----:B------:R-:W-:-:S02]  /*28720*/  HADD2.F32 R107, -RZ, R25.H1_H1 ;  /* 0x30000019ff6b7230 */ /* 0x000fc40000004100 */
[C---:B0-----:R-:W-:Y:S01]  /*28730*/  FADD.FTZ R172, -R175.reuse, R120 ;  /* 0x00000078afac7221 */ /* 0x041fe20000010100 */
[----:B------:R-:W-:Y:S02]  /*28740*/  HADD2.F32 R124, -RZ, R73.H1_H1 ;  /* 0x30000049ff7c7230 */ /* 0x000fe40000004100 */
[C---:B------:R-:W-:Y:S01]  /*28750*/  FADD.FTZ R96, -R175.reuse, R125 ;  /* 0x0000007daf607221 */ /* 0x040fe20000010100 */
[----:B------:R-:W-:Y:S02]  /*28760*/  HADD2.F32 R112, -RZ, R6.H0_H0 ;  /* 0x20000006ff707230 */ /* 0x000fe40000004100 */
[----:B------:R-:W-:Y:S01]  /*28770*/  FADD.FTZ R102, -R175, R126 ;  /* 0x0000007eaf667221 */ /* 0x000fe20000010100 */
[----:B------:R-:W-:Y:S02]  /*28780*/  HADD2.F32 R116, -RZ, R54.H0_H0 ;  /* 0x20000036ff747230 */ /* 0x000fe40000004100 */
[----:B------:R-:W-:Y:S01]  /*28790*/  FFMA.FTZ R123, R216, R123, R95 ;  /* 0x0000007bd87b7223 */ /* 0x000fe2000001005f */
[C---:B------:R-:W-:Y:S01]  /*287a0*/  FFMA.FTZ R166, R94.reuse, R97, R99 ;  /* 0x000000615ea67223 */ /* 0x040fe20000010063 */
        /* <DEDUP_REMOVED lines=8> */
[----:B------:R-:W-:Y:S01]  /*28830*/  FFMA.FTZ R215, R125, R118, R120 ;  /* 0x000000767dd77223 */ /* 0x000fe20000010078 */
[----:B------:R-:W-:-:S02]  /*28840*/  HADD2.F32 R112, -RZ, R26.H0_H0 ;  /* 0x2000001aff707230 */ /* 0x000fc40000004100 */
[----:B------:R-:W-:Y:S01]  /*28850*/  FADD.FTZ R192, -R175, R110 ;  /* 0x0000006eafc07221 */ /* 0x000fe20000010100 */
[----:B------:R-:W-:Y:S02]  /*28860*/  HADD2.F32 R116, -RZ, R74.H0_H0 ;  /* 0x2000004aff747230 */ /* 0x000fe40000004100 */
[----:B------:R-:W-:Y:S01]  /*28870*/  FFMA.FTZ R125, R125, R126, R95 ;  /* 0x0000007e7d7d7223 */ /* 0x000fe2000001005f */
[----:B------:R-:W-:Y:S02]  /*28880*/  HADD2.F32 R97, -RZ, R7.H0_H0 ;  /* 0x20000007ff617230 */ /* 0x000fe40000004100 */
[C---:B------:R-:W-:Y:S01]  /*28890*/  FADD.FTZ R180, -R175.reuse, R113 ;  /* 0x00000071afb47221 */ /* 0x040fe20000010100 */
[----:B------:R-:W-:Y:S02]  /*288a0*/  HADD2.F32 R99, -RZ, R55.H0_H0 ;  /* 0x20000037ff637230 */ /* 0x000fe40000004100 */
[C---:B------:R-:W-:Y:S01]  /*288b0*/  FADD.FTZ R110, -R175.reuse, R115 ;  /* 0x00000073af6e7221 */ /* 0x040fe20000010100 */
[----:B------:R-:W-:Y:S01]  /*288c0*/  FADD.FTZ R174, -R175, R117 ;  /* 0x00000075afae7221 */ /* 0x000fe20000010100 */
[----:B------:R-:W-:Y:S01]  /*288d0*/  FFMA.FTZ R98, R111, R112, R116 ;  /* 0x000000706f627223 */ /* 0x000fe20000010074 */
[----:B------:R-:W-:-:S02]  /*288e0*/  HADD2.F32 R107, -RZ, R7.H1_H1 ;  /* 0x30000007ff6b7230 */ /* 0x000fc40000004100 */
[----:B------:R-:W-:Y:S01]  /*288f0*/  FFMA.FTZ R95, R204, R97, R99 ;  /* 0x00000061cc5f7223 */ /* 0x000fe20000010063 */
[----:B------:R-:W-:Y:S02]  /*28900*/  HADD2.F32 R99, -RZ, R27.H0_H0 ;  /* 0x2000001bff637230 */ /* 0x000fe40000004100 */
[C---:B------:R-:W-:Y:S01]  /*28910*/  FMUL.FTZ R200, R213.reuse, R200 ;  /* 0x000000c8d5c87220 */ /* 0x040fe20000410000 */
[----:B------:R-:W-:Y:S02]  /*28920*/  HADD2.F32 R97, -RZ, R75.H0_H0 ;  /* 0x2000004bff617230 */ /* 0x000fe40000004100 */
[C---:B------:R-:W-:Y:S01]  /*28930*/  FMUL.FTZ R202, R213.reuse, R202 ;  /* 0x000000cad5ca7220 */ /* 0x040fe20000410000 */
[----:B------:R-:W-:Y:S02]  /*28940*/  HADD2.F32 R111, -RZ, R55.H1_H1 ;  /* 0x30000037ff6f7230 */ /* 0x000fe40000004100 */
[----:B------:R-:W-:Y:S01]  /*28950*/  FMUL.FTZ R196, R213, R196 ;  /* 0x000000c4d5c47220 */ /* 0x000fe20000410000 */
[----:B------:R-:W-:-:S02]  /*28960*/  HADD2.F32 R113, -RZ, R27.H1_H1 ;  /* 0x3000001bff717230 */ /* 0x000fc40000004100 */
[----:B------:R-:W-:Y:S01]  /*28970*/  FFMA.FTZ R99, R204, R99, R97 ;  /* 0x00000063cc637223 */ /* 0x000fe20000010061 */
[----:B------:R-:W-:Y:S02]  /*28980*/  HADD2.F32 R126, -RZ, R75.H1_H1 ;  /* 0x3000004bff7e7230 */ /* 0x000fe40000004100 */
[C---:B------:R-:W-:Y:S01]  /*28990*/  FFMA.FTZ R210, R200.reuse, R107, R111 ;  /* 0x0000006bc8d27223 */ /* 0x040fe2000001006f */
[----:B------:R-:W-:Y:S02]  /*289a0*/  HADD2.F32 R115, -RZ, R8.H0_H0 ;  /* 0x20000008ff737230 */ /* 0x000fe40000004100 */
[----:B------:R-:W-:Y:S01]  /*289b0*/  FADD.FTZ R170, -R175, R119 ;  /* 0x00000077afaa7221 */ /* 0x000fe20000010100 */
[----:B------:R-:W-:Y:S02]  /*289c0*/  HADD2.F32 R117, -RZ, R48.H0_H0 ;  /* 0x20000030ff757230 */ /* 0x000fe40000004100 */
[----:B------:R-:W-:Y:S01]  /*289d0*/  FFMA.FTZ R126, R200, R113, R126 ;  /* 0x00000071c87e7223 */ /* 0x000fe2000001007e */
[----:B------:R-:W-:-:S02]  /*289e0*/  HADD2.F32 R116, -RZ, R68.H1_H1 ;  /* 0x30000044ff747230 */ /* 0x000fc40000004100 */
[C---:B------:R-:W-:Y:S01]  /*289f0*/  FMUL.FTZ R200, R213.reuse, R198 ;  /* 0x000000c6d5c87220 */ /* 0x040fe20000410000 */
[----:B------:R-:W-:Y:S02]  /*28a00*/  HADD2.F32 R97, -RZ, R28.H0_H0 ;  /* 0x2000001cff617230 */ /* 0x000fe40000004100 */
[----:B------:R-:W-:Y:S01]  /*28a10*/  FFMA.FTZ R112, R202, R115, R117 ;  /* 0x00000073ca707223 */ /* 0x000fe20000010075 */
[----:B------:R-:W-:Y:S02]  /*28a20*/  HADD2.F32 R107, -RZ, R68.H0_H0 ;  /* 0x20000044ff6b7230 */ /* 0x000fe40000004100 */
        /* <DEDUP_REMOVED lines=28> */
[C---:B------:R-:W-:Y:S01]  /*28bf0*/  FFMA.FTZ R118, R194.reuse, R115, R119 ;  /* 0x00000073c2767223 */ /* 0x040fe20000010077 */
[----:B------:R-:W-:Y:S02]  /*28c00*/  HADD2.F32 R119, -RZ, R10.H1_H1 ;  /* 0x3000000aff777230 */ /* 0x000fe40000004100 */
[C---:B------:R-:W-:Y:S01]  /*28c10*/  FMUL.FTZ R182, R213.reuse, R182 ;  /* 0x000000b6d5b67220 */ /* 0x040fe20000410000 */
[----:B------:R-:W-:Y:S02]  /*28c20*/  HADD2.F32 R111, -RZ, R50.H1_H1 ;  /* 0x30000032ff6f7230 */ /* 0x000fe40000004100 */
[----:B------:R-:W-:Y:S01]  /*28c30*/  FFMA.FTZ R202, R194, R97, R107 ;  /* 0x00000061c2ca7223 */ /* 0x000fe2000001006b */
[----:B------:R-:W-:Y:S02]  /*28c40*/  HADD2.F32 R209, -RZ, R30.H1_H1 ;  /* 0x3000001effd17230 */ /* 0x000fe40000004100 */
[----:B------:R-:W-:Y:S01]  /*28c50*/  FMUL.FTZ R110, R213, R110 ;  /* 0x0000006ed56e7220 */ /* 0x000fe20000410000 */
        /* <DEDUP_REMOVED lines=58> */
[----:B------:R-:W-:Y:S01]  /*29000*/  HADD2.F32 R193, -RZ, R34.H1_H1 ;  /* 0x30000022ffc17230 */ /* 0x000fe20000004100 */
[----:B------:R-:W-:Y:S01]  /*29010*/  F2FP.F16.F32.PACK_AB R99, R126, R99 ;  /* 0x000000637e63723e */ /* 0x000fe200000000ff */
[----:B------:R-:W-:Y:S02]  /*29020*/  HADD2.F32 R180, -RZ, R66.H1_H1 ;  /* 0x30000042ffb47230 */ /* 0x000fe40000004100 */
[----:B------:R-:W-:Y:S01]  /*29030*/  FFMA.FTZ R203, R174, R203, R111 ;  /* 0x000000cbaecb7223 */ /* 0x000fe2000001006f */
[----:B------:R-:W-:Y:S01]  /*29040*/  HADD2.F32 R115, -RZ, R15.H0_H0 ;  /* 0x2000000fff737230 */ /* 0x000fe20000004100 */
[----:B------:R-:W-:Y:S01]  /*29050*/  F2FP.F16.F32.PACK_AB R91, R208, R91 ;  /* 0x0000005bd05b723e */ /* 0x000fe200000000ff */
[----:B------:R-:W-:-:S02]  /*29060*/  HADD2.F32 R173, -RZ, R47.H0_H0 ;  /* 0x2000002fffad7230 */ /* 0x000fc40000004100 */
[----:B------:R-:W-:Y:S01]  /*29070*/  FFMA.FTZ R193, R174, R193, R180 ;  /* 0x000000c1aec17223 */ /* 0x000fe200000100b4 */
[----:B------:R-:W-:Y:S01]  /*29080*/  HADD2.F32 R97, -RZ, R34.H0_H0 ;  /* 0x20000022ff617230 */ /* 0x000fe20000004100 */
[----:B------:R-:W-:Y:S01]  /*29090*/  F2FP.F16.F32.PACK_AB R90, R219, R90 ;  /* 0x0000005adb5a723e */ /* 0x000fe200000000ff */
[----:B------:R-:W-:Y:S02]  /*290a0*/  HADD2.F32 R107, -RZ, R66.H0_H0 ;  /* 0x20000042ff6b7230 */ /* 0x000fe40000004100 */
[----:B------:R-:W-:Y:S01]  /*290b0*/  FFMA.FTZ R111, R176, R115, R173 ;  /* 0x00000073b06f7223 */ /* 0x000fe200000100ad */
[----:B------:R-:W-:Y:S01]  /*290c0*/  HADD2.F32 R115, -RZ, R15.H1_H1 ;  /* 0x3000000fff737230 */ /* 0x000fe20000004100 */
[----:B------:R-:W-:Y:S01]  /*290d0*/  F2FP.F16.F32.PACK_AB R89, R206, R89 ;  /* 0x00000059ce59723e */ /* 0x000fe200000000ff */
[----:B------:R-:W-:Y:S02]  /*290e0*/  HADD2.F32 R173, -RZ, R47.H1_H1 ;  /* 0x3000002fffad7230 */ /* 0x000fe40000004100 */
[----:B------:R-:W-:Y:S01]  /*290f0*/  FFMA.FTZ R188, R178, R97, R107 ;  /* 0x00000061b2bc7223 */ /* 0x000fe2000001006b */
[----:B------:R-:W-:Y:S01]  /*29100*/  HADD2.F32 R197, -RZ, R35.H1_H1 ;  /* 0x30000023ffc57230 */ /* 0x000fe20000004100 */
[----:B------:R-:W-:Y:S01]  /*29110*/  F2FP.F16.F32.PACK_AB R88, R217, R88 ;  /* 0x00000058d958723e */ /* 0x000fe200000000ff */
[----:B------:R-:W-:-:S02]  /*29120*/  HADD2.F32 R174, -RZ, R67.H1_H1 ;  /* 0x30000043ffae7230 */ /* 0x000fc40000004100 */
[C---:B------:R-:W-:Y:S01]  /*29130*/  FFMA.FTZ R196, R170.reuse, R115, R173 ;  /* 0x00000073aac47223 */ /* 0x040fe200000100ad */
        /* <DEDUP_REMOVED lines=26> */
[----:B------:R-:W-:Y:S02]  /*292e0*/  HADD2.F32 R183, -RZ, R42.H0_H0 ;  /* 0x2000002affb77230 */ /* 0x000fe40000004100 */
[----:B------:R-:W-:Y:S01]  /*292f0*/  FFMA.FTZ R178, R114, R175, R177 ;  /* 0x000000af72b27223 */ /* 0x000fe200000100b1 */
[----:B------:R-:W-:Y:S02]  /*29300*/  HADD2.F32 R175, -RZ, R37.H1_H1 ;  /* 0x30000025ffaf7230 */ /* 0x000fe40000004100 */
[----:B------:R-:W-:Y:S02]  /*29310*/  HADD2.F32 R177, -RZ, R18.H0_H0 ;  /* 0x20000012ffb17230 */ /* 0x000fe40000004100 */
[----:B------:R-:W-:-:S02]  /*29320*/  HADD2.F32 R185, -RZ, R38.H0_H0 ;  /* 0x20000026ffb97230 */ /* 0x000fc40000004100 */
[----:B------:R-:W-:Y:S01]  /*29330*/  FFMA.FTZ R175, R106, R175, R172 ;  /* 0x000000af6aaf7223 */ /* 0x000fe200000100ac */
[----:B------:R-:W-:Y:S02]  /*29340*/  HADD2.F32 R174, -RZ, R62.H0_H0 ;  /* 0x2000003effae7230 */ /* 0x000fe40000004100 */
[C---:B------:R-:W-:Y:S01]  /*29350*/  FFMA.FTZ R180, R108.reuse, R177, R183 ;  /* 0x000000b16cb47223 */ /* 0x040fe200000100b7 */
[----:B------:R-:W-:Y:S01]  /*29360*/  FMUL.FTZ R177, R213, R96 ;  /* 0x00000060d5b17220 */ /* 0x000fe20000410000 */
[----:B------:R-:W-:Y:S02]  /*29370*/  HADD2.F32 R97, -RZ, R37.H0_H0 ;  /* 0x20000025ff617230 */ /* 0x000fe40000004100 */
[----:B------:R-:W-:Y:S01]  /*29380*/  FFMA.FTZ R172, R108, R185, R174 ;  /* 0x000000b96cac7223 */ /* 0x000fe200000100ae */
[----:B------:R-:W-:Y:S02]  /*29390*/  HADD2.F32 R108, -RZ, R18.H1_H1 ;  /* 0x30000012ff6c7230 */ /* 0x000fe40000004100 */
[----:B------:R-:W-:-:S02]  /*293a0*/  HADD2.F32 R174, -RZ, R42.H1_H1 ;  /* 0x3000002affae7230 */ /* 0x000fc40000004100 */
[----:B------:R-:W-:Y:S02]  /*293b0*/  HADD2.F32 R107, -RZ, R61.H0_H0 ;  /* 0x2000003dff6b7230 */ /* 0x000fe40000004100 */
[----:B------:R-:W-:Y:S02]  /*293c0*/  HADD2.F32 R185, -RZ, R19.H0_H0 ;  /* 0x20000013ffb97230 */ /* 0x000fe40000004100 */
[----:B------:R-:W-:Y:S01]  /*293d0*/  FFMA.FTZ R183, R177, R108, R174 ;  /* 0x0000006cb1b77223 */ /* 0x000fe200000100ae */
[----:B------:R-:W-:Y:S02]  /*293e0*/  HADD2.F32 R108, -RZ, R38.H1_H1 ;  /* 0x30000026ff6c7230 */ /* 0x000fe40000004100 */
[----:B------:R-:W-:Y:S01]  /*293f0*/  FFMA.FTZ R170, R114, R97, R107 ;  /* 0x0000006172aa7223 */ /* 0x000fe2000001006b */
[----:B------:R-:W-:Y:S01]  /*29400*/  HADD2.F32 R174, -RZ, R62.H1_H1 ;  /* 0x3000003effae7230 */ /* 0x000fe20000004100 */
[----:B------:R-:W0:Y:S01]  /*29410*/  @!P1 LDC.64 R96, c[0x0][0x3c0] ;  /* 0x0000f000ff609b82 */ /* 0x000e220000000a00 */
[----:B------:R-:W-:-:S02]  /*29420*/  HADD2.F32 R187, -RZ, R43.H0_H0 ;  /* 0x2000002bffbb7230 */ /* 0x000fc40000004100 */
[----:B------:R-:W-:Y:S02]  /*29430*/  HADD2.F32 R223, -RZ, R39.H0_H0 ;  /* 0x20000027ffdf7230 */ /* 0x000fe40000004100 */
[----:B------:R-:W-:Y:S01]  /*29440*/  FFMA.FTZ R177, R177, R108, R174 ;  /* 0x0000006cb1b17223 */ /* 0x000fe200000100ae */
[----:B------:R-:W-:Y:S02]  /*29450*/  HADD2.F32 R216, -RZ, R63.H0_H0 ;  /* 0x2000003fffd87230 */ /* 0x000fe40000004100 */
[C---:B------:R-:W-:Y:S01]  /*29460*/  FFMA.FTZ R182, R102.reuse, R185, R187 ;  /* 0x000000b966b67223 */ /* 0x040fe200000100bb */
[----:B------:R-:W-:Y:S02]  /*29470*/  HADD2.F32 R181, -RZ, R17.H1_H1 ;  /* 0x30000011ffb57230 */ /* 0x000fe40000004100 */
[----:B------:R-:W-:Y:S02]  /*29480*/  HADD2.F32 R115, -RZ, R41.H1_H1 ;  /* 0x30000029ff737230 */ /* 0x000fe40000004100 */
[----:B------:R-:W-:Y:S01]  /*29490*/  FFMA.FTZ R174, R102, R223, R216 ;  /* 0x000000df66ae7223 */ /* 0x000fe200000100d8 */
[----:B------:R-:W-:Y:S01]  /*294a0*/  HADD2.F32 R225, -RZ, R19.H1_H1 ;  /* 0x30000013ffe17230 */ /* 0x000fe20000004100 */
[----:B------:R-:W-:Y:S01]  /*294b0*/  F2FP.F16.F32.PACK_AB R102, R214, R109 ;  /* 0x0000006dd666723e */ /* 0x000fe200000000ff */
[----:B------:R-:W-:-:S02]  /*294c0*/  HADD2.F32 R227, -RZ, R43.H1_H1 ;  /* 0x3000002bffe37230 */ /* 0x000fc40000004100 */
[----:B------:R-:W-:Y:S01]  /*294d0*/  FFMA.FTZ R181, R106, R181, R115 ;  /* 0x000000b56ab57223 */ /* 0x000fe20000010073 */
[----:B------:R-:W-:Y:S01]  /*294e0*/  HADD2.F32 R187, -RZ, R39.H1_H1 ;  /* 0x30000027ffbb7230 */ /* 0x000fe20000004100 */
[----:B------:R-:W1:Y:S01]  /*294f0*/  @!P1 LDC.64 R106, c[0x0][0x3c8] ;  /* 0x0000f200ff6a9b82 */ /* 0x000e620000000a00 */
[----:B------:R-:W-:Y:S02]  /*29500*/  HADD2.F32 R223, -RZ, R63.H1_H1 ;  /* 0x3000003fffdf7230 */ /* 0x000fe40000004100 */
[----:B------:R-:W-:-:S03]  /*29510*/  FFMA.FTZ R185, R104, R225, R227 ;  /* 0x000000e168b97223 */ /* 0x000fc600000100e3 */
[----:B------:R-:W-:Y:S02]  /*29520*/  FFMA.FTZ R187, R104, R187, R223 ;  /* 0x000000bb68bb7223 */ /* 0x000fe400000100df */
[----:B------:R-:W2:Y:S01]  /*29530*/  LDC.64 R114, c[0x0][0x428] ;  /* 0x00010a00ff727b82 */ /* 0x000ea20000000a00 */
[----:B0-----:R-:W-:-:S05]  /*29540*/  @!P1 IMAD.WIDE R96, R158, 0x4, R96 ;  /* 0x000000049e609825 */ /* 0x001fca00078e0260 */
[----:B------:R0:W-:Y:S02]  /*29550*/  @!P1 STG.E desc[UR6][R96.64], R195 ;  /* 0x000000c360009986 */ /* 0x0001e4000c101906 */
[----:B------:R-:W3:Y:S01]  /*29560*/  LDC.64 R104, c[0x0][0x430] ;  /* 0x00010c00ff687b82 */ /* 0x000ee20000000a00 */
[----:B-1----:R-:W-:Y:S01]  /*29570*/  @!P1 IMAD.WIDE R106, R158, 0x4, R106 ;  /* 0x000000049e6a9825 */ /* 0x002fe200078e026a */
[----:B0-----:R-:W-:Y:S02]  /*29580*/  F2FP.F16.F32.PACK_AB R97, R124, R123 ;  /* 0x0000007b7c61723e */ /* 0x001fe400000000ff */
[----:B------:R-:W-:Y:S02]  /*29590*/  F2FP.F16.F32.PACK_AB R96, R122, R121 ;  /* 0x000000797a60723e */ /* 0x000fe400000000ff */
[----:B------:R0:W-:Y:S01]  /*295a0*/  @!P1 STG.E desc[UR6][R106.64], R213 ;  /* 0x000000d56a009986 */ /* 0x0001e2000c101906 */
[----:B--2---:R-:W-:-:S04]  /*295b0*/  IMAD.WIDE.U32 R108, R169, 0x10, R114 ;  /* 0x00000010a96c7825 */ /* 0x004fc800078e0072 */
[----:B------:R-:W-:Y:S01]  /*295c0*/  IMAD.WIDE.U32 R122, R167, 0x10, R114 ;  /* 0x00000010a77a7825 */ /* 0x000fe200078e0072 */
[----:B------:R1:W-:Y:S03]  /*295d0*/  STG.E.128 desc[UR6][R108.64], R100 ;  /* 0x000000646c007986 */ /* 0x0003e6000c101d06 */
[--C-:B---3--:R-:W-:Y:S01]  /*295e0*/  IMAD.WIDE.U32 R126, R169, 0x10, R104.reuse ;  /* 0x00000010a97e7825 */ /* 0x108fe200078e0068 */
[----:B0-----:R-:W-:Y:S02]  /*295f0*/  F2FP.F16.F32.PACK_AB R107, R211, R204 ;  /* 0x000000ccd36b723e */ /* 0x001fe400000000ff */
[----:B------:R-:W-:Y:S01]  /*29600*/  F2FP.F16.F32.PACK_AB R106, R209, R202 ;  /* 0x000000cad16a723e */ /* 0x000fe200000000ff */
[----:B------:R-:W-:Y:S01]  /*29610*/  IMAD.WIDE.U32 R166, R167, 0x10, R104 ;  /* 0x00000010a7a67825 */ /* 0x000fe200078e0068 */
[----:B------:R-:W-:Y:S03]  /*29620*/  STG.E.128 desc[UR6][R126.64], R88 ;  /* 0x000000587e007986 */ /* 0x000fe6000c101d06 */
[----:B------:R-:W-:Y:S01]  /*29630*/  IMAD.WIDE.U32 R124, R163, 0x10, R114 ;  /* 0x00000010a37c7825 */ /* 0x000fe200078e0072 */
[----:B------:R0:W-:Y:S04]  /*29640*/  STG.E.128 desc[UR6][R122.64], R92 ;  /* 0x0000005c7a007986 */ /* 0x0001e8000c101d06 */
[----:B------:R2:W-:Y:S01]  /*29650*/  STG.E.128 desc[UR6][R166.64], R96 ;  /* 0x00000060a6007986 */ /* 0x0005e2000c101d06 */
[----:B-1----:R-:W-:Y:S01]  /*29660*/  F2FP.F16.F32.PACK_AB R103, R221, R120 ;  /* 0x00000078dd67723e */ /* 0x002fe200000000ff */
[----:B------:R-:W-:Y:S01]  /*29670*/  IMAD.WIDE.U32 R120, R171, 0x10, R104 ;  /* 0x00000010ab787825 */ /* 0x000fe200078e0068 */
[----:B------:R-:W-:-:S02]  /*29680*/  F2FP.F16.F32.PACK_AB R102, R119, R118 ;  /* 0x000000767766723e */ /* 0x000fc400000000ff */
[----:B------:R-:W-:Y:S01]  /*29690*/  F2FP.F16.F32.PACK_AB R101, R117, R116 ;  /* 0x000000747565723e */ /* 0x000fe200000000ff */
[--C-:B------:R-:W-:Y:S01]  /*296a0*/  IMAD.WIDE.U32 R116, R163, 0x10, R104.reuse ;  /* 0x00000010a3747825 */ /* 0x100fe200078e0068 */
[----:B------:R-:W-:Y:S02]  /*296b0*/  F2FP.F16.F32.PACK_AB R100, R113, R112 ;  /* 0x000000707164723e */ /* 0x000fe400000000ff */
[----:B------:R-:W-:Y:S01]  /*296c0*/  F2FP.F16.F32.PACK_AB R109, R201, R194 ;  /* 0x000000c2c96d723e */ /* 0x000fe200000000ff */
[----:B------:R-:W-:Y:S01]  /*296d0*/  IMAD.WIDE.U32 R118, R165, 0x10, R104 ;  /* 0x00000010a5767825 */ /* 0x000fe200078e0068 */
[----:B------:R-:W-:Y:S01]  /*296e0*/  F2FP.F16.F32.PACK_AB R105, R207, R200 ;  /* 0x000000c8cf69723e */ /* 0x000fe200000000ff */
[----:B------:R1:W-:Y:S01]  /*296f0*/  STG.E.128 desc[UR6][R124.64], R100 ;  /* 0x000000647c007986 */ /* 0x0003e2000c101d06 */
[----:B0-----:R-:W0:Y:S01]  /*29700*/  LDC.64 R122, c[0x0][0x380] ;  /* 0x0000e000ff7a7b82 */ /* 0x001e220000000a00 */
[----:B------:R-:W-:Y:S01]  /*29710*/  F2FP.F16.F32.PACK_AB R104, R205, R198 ;  /* 0x000000c6cd68723e */ /* 0x000fe200000000ff */
[----:B------:R-:W-:Y:S01]  /*29720*/  IMAD.WIDE.U32 R112, R165, 0x10, R114 ;  /* 0x00000010a5707825 */ /* 0x000fe200078e0072 */
[----:B------:R-:W-:-:S02]  /*29730*/  F2FP.F16.F32.PACK_AB R108, R199, R192 ;  /* 0x000000c0c76c723e */ /* 0x000fc400000000ff */
[----:B------:R-:W-:Y:S01]  /*29740*/  F2FP.F16.F32.PACK_AB R91, R197, R190 ;  /* 0x000000bec55b723e */ /* 0x000fe200000000ff */
[----:B------:R-:W-:Y:S01]  /*29750*/  IMAD.WIDE.U32 R114, R171, 0x10, R114 ;  /* 0x00000010ab727825 */ /* 0x000fe200078e0072 */
        /* <DEDUP_REMOVED lines=8> */
[----:B------:R-:W-:-:S02]  /*297e0*/  F2FP.F16.F32.PACK_AB R93, R181, R178 ;  /* 0x000000b2b55d723e */ /* 0x000fc400000000ff */
[----:B------:R-:W-:Y:S02]  /*297f0*/  F2FP.F16.F32.PACK_AB R92, R179, R176 ;  /* 0x000000b0b35c723e */ /* 0x000fe400000000ff */
[----:B--2---:R-:W-:Y:S02]  /*29800*/  F2FP.F16.F32.PACK_AB R99, R187, R174 ;  /* 0x000000aebb63723e */ /* 0x004fe400000000ff */
[----:B------:R-:W-:Y:S01]  /*29810*/  F2FP.F16.F32.PACK_AB R98, R177, R172 ;  /* 0x000000acb162723e */ /* 0x000fe200000000ff */
[----:B------:R1:W-:Y:S01]  /*29820*/  STG.E.128 desc[UR6][R114.64], R92 ;  /* 0x0000005c72007986 */ /* 0x0003e2000c101d06 */
[----:B------:R-:W-:Y:S02]  /*29830*/  F2FP.F16.F32.PACK_AB R97, R175, R170 ;  /* 0x000000aaaf61723e */ /* 0x000fe400000000ff */
[----:B------:R-:W-:Y:S02]  /*29840*/  F2FP.F16.F32.PACK_AB R96, R173, R0 ;  /* 0x00000000ad60723e */ /* 0x000fe400000000ff */
[----:B0-----:R-:W-:-:S03]  /*29850*/  LEA R158, R122, R158, 0x2 ;  /* 0x0000009e7a9e7211 */ /* 0x001fc600078e10ff */
[----:B------:R1:W-:Y:S01]  /*29860*/  STG.E.128 desc[UR6][R120.64], R96 ;  /* 0x0000006078007986 */ /* 0x0003e2000c101d06 */
[----:B------:R-:W-:-:S13]  /*29870*/  ISETP.GE.AND P1, PT, R158, R123, PT ;  /* 0x0000007b9e00720c */ /* 0x000fda0003f26270 */
[----:B------:R-:W-:Y:S05]  /*29880*/  @!P1 BRA `(.L_x_18061) ;  /* 0xfffffd7400e49947 */ /* 0x000fea000383ffff */
[----:B------:R-:W-:Y:S05]  /*29890*/  EXIT ;  /* 0x000000000000794d */ /* 0x000fea0003800000 */
.L_x_18060:
[----:B-1----:R-:W-:Y:S01]  /*298a0*/  HFMA2 R176, -RZ, RZ, 0, 5.9604644775390625e-08 ;  /* 0x00000001ffb07431 */ /* 0x002fe200000001ff */
[----:B------:R-:W-:Y:S01]  /*298b0*/  BSSY B0, `(.L_x_18062) ;  /* 0x0000007000007945 */ /* 0x000fe20003800000 */
[----:B------:R-:W-:Y:S01]  /*298c0*/  IMAD.MOV.U32 R179, RZ, RZ, R0 ;  /* 0x000000ffffb37224 */ /* 0x000fe200078e0000 */
[----:B0-----:R-:W-:Y:S01]  /*298d0*/  MOV R174, 0xffffffff ;  /* 0xffffffff00ae7802 */ /* 0x001fe20000000f00 */
[----:B------:R-:W-:-:S07]  /*298e0*/  IMAD.MOV.U32 R181, RZ, RZ, 0x1f ;  /* 0x0000001fffb57424 */ /* 0x000fce00078e00ff */
[----:B------:R-:W-:Y:S05]  /*298f0*/  WARPSYNC.COLLECTIVE R174, `(.L_x_18063) ;  /* 0x00000000ae087348 */ /* 0x000fea0003c00000 */
[----:B------:R0:W1:Y:S02]  /*29900*/  SHFL.BFLY P2, R177, R179, R176, R181 ;  /* 0x0c0000b0b3b17389 */ /* 0x00006400000400b5 */
[----:B01----:R-:W-:Y:S05]  /*29910*/  ENDCOLLECTIVE ;  /* 0x000000000000791b */ /* 0x003fea0003800000 */
.L_x_18063:
[----:B------:R-:W-:Y:S05]  /*29920*/  BSYNC B0 ;  /* 0x0000000000007941 */ /* 0x000fea0003800000 */
.L_x_18062:
        /* <DEDUP_REMOVED lines=9> */
.L_x_18064:
[----:B------:R-:W-:Y:S01]  /*299c0*/  HFMA2 R176, -RZ, RZ, 0, 2.384185791015625e-07 ;  /* 0x00000004ffb07431 */ /* 0x000fe200000001ff */
[----:B------:R-:W-:-:S05]  /*299d0*/  MOV R166, R177 ;  /* 0x000000b100a67202 */ /* 0x000fca0000000f00 */
[----:B------:R-:W-:-:S04]  /*299e0*/  FADD.FTZ R170, R173, R166 ;  /* 0x000000a6adaa7221 */ /* 0x000fc80000010000 */
[----:B------:R-:W-:-:S07]  /*299f0*/  IMAD.MOV.U32 R179, RZ, RZ, R170 ;  /* 0x000000ffffb37224 */ /* 0x000fce00078e00aa */
[----:B------:R-:W-:Y:S05]  /*29a00*/  WARPSYNC.COLLECTIVE R174, `(.L_x_18065) ;  /* 0x00000000ae087348 */ /* 0x000fea0003c00000 */
[----:B------:R0:W1:Y:S02]  /*29a10*/  SHFL.BFLY P2, R177, R179, R176, R181 ;  /* 0x0c0000b0b3b17389 */ /* 0x00006400000400b5 */
[----:B01----:R-:W-:Y:S05]  /*29a20*/  ENDCOLLECTIVE ;  /* 0x000000000000791b */ /* 0x003fea0003800000 */
.L_x_18065:
[----:B------:R-:W-:Y:S02]  /*29a30*/  IMAD.MOV.U32 R176, RZ, RZ, 0x8 ;  /* 0x00000008ffb07424 */ /* 0x000fe400078e00ff */
[----:B------:R-:W-:-:S04]  /*29a40*/  IMAD.MOV.U32 R175, RZ, RZ, R177 ;  /* 0x000000ffffaf7224 */ /* 0x000fc800078e00b1 */
[----:B------:R-:W-:-:S05]  /*29a50*/  FADD.FTZ R175, R170, R175 ;  /* 0x000000afaaaf7221 */ /* 0x000fca0000010000 */
[----:B------:R-:W-:-:S07]  /*29a60*/  MOV R179, R175 ;  /* 0x000000af00b37202 */ /* 0x000fce0000000f00 */
[----:B------:R-:W-:Y:S05]  /*29a70*/  WARPSYNC.COLLECTIVE R174, `(.L_x_18066) ;  /* 0x00000000ae087348 */ /* 0x000fea0003c00000 */
[----:B------:R0:W1:Y:S02]  /*29a80*/  SHFL.BFLY P2, R177, R179, R176, R181 ;  /* 0x0c0000b0b3b17389 */ /* 0x00006400000400b5 */
[----:B01----:R-:W-:Y:S05]  /*29a90*/  ENDCOLLECTIVE ;  /* 0x000000000000791b */ /* 0x003fea0003800000 */
.L_x_18066:
[----:B------:R-:W-:Y:S01]  /*29aa0*/  HFMA2 R176, -RZ, RZ, 0, 9.5367431640625e-07 ;  /* 0x00000010ffb07431 */ /* 0x000fe200000001ff */
[----:B------:R-:W-:-:S05]  /*29ab0*/  MOV R166, R177 ;  /* 0x000000b100a67202 */ /* 0x000fca0000000f00 */
[----:B------:R-:W-:Y:S02]  /*29ac0*/  FADD.FTZ R172, R175, R166 ;  /* 0x000000a6afac7221 */ /* 0x000fe40000010000 */
[----:B------:R-:W0:Y:S02]  /*29ad0*/  LDC R166, c[0x0][0x400] ;  /* 0x00010000ffa67b82 */ /* 0x000e240000000800 */
[----:B------:R-:W-:-:S07]  /*29ae0*/  IMAD.MOV.U32 R179, RZ, RZ, R172 ;  /* 0x000000ffffb37224 */ /* 0x000fce00078e00ac */
[----:B0-----:R-:W-:Y:S05]  /*29af0*/  WARPSYNC.COLLECTIVE R174, `(.L_x_18067) ;  /* 0x00000000ae087348 */ /* 0x001fea0003c00000 */
[----:B------:R1:W2:Y:S02]  /*29b00*/  SHFL.BFLY P2, R177, R179, R176, R181 ;  /* 0x0c0000b0b3b17389 */ /* 0x0002a400000400b5 */
[----:B012---:R-:W-:Y:S05]  /*29b10*/  ENDCOLLECTIVE ;  /* 0x000000000000791b */ /* 0x007fea0003800000 */
.L_x_18067:
[----:B------:R-:W-:Y:S01]  /*29b20*/  MOV R176, 0x1 ;  /* 0x0000000100b07802 */ /* 0x000fe20000000f00 */
        /* <DEDUP_REMOVED lines=86> */
.L_x_18068:
[----:B------:R-:W-:Y:S02]  /*2a090*/  IMAD.MOV.U32 R176, RZ, RZ, 0x2 ;  /* 0x00000002ffb07424 */ /* 0x000fe400078e00ff */
[----:B------:R-:W-:-:S04]  /*2a0a0*/  IMAD.MOV.U32 R173, RZ, RZ, R177 ;  /* 0x000000ffffad7224 */ /* 0x000fc800078e00b1 */
[----:B------:R-:W-:-:S05]  /*2a0b0*/  FADD.FTZ R173, R0, R173 ;  /* 0x000000ad00ad7221 */ /* 0x000fca0000010000 */
[----:B------:R-:W-:-:S07]  /*2a0c0*/  MOV R179, R173 ;  /* 0x000000ad00b37202 */ /* 0x000fce0000000f00 */
[----:B------:R-:W-:Y:S05]  /*2a0d0*/  WARPSYNC.COLLECTIVE R174, `(.L_x_18069) ;  /* 0x00000000ae087348 */ /* 0x000fea0003c00000 */
[----:B------:R0:W1:Y:S02]  /*2a0e0*/  SHFL.BFLY P2, R177, R179, R176, R181 ;  /* 0x0c0000b0b3b17389 */ /* 0x00006400000400b5 */
[----:B01----:R-:W-:Y:S05]  /*2a0f0*/  ENDCOLLECTIVE ;  /* 0x000000000000791b */ /* 0x003fea0003800000 */
.L_x_18069:
[----:B------:R-:W-:Y:S01]  /*2a100*/  HFMA2 R176, -RZ, RZ, 0, 2.384185791015625e-07 ;  /* 0x00000004ffb07431 */ /* 0x000fe200000001ff */
[----:B------:R-:W-:-:S05]  /*2a110*/  MOV R170, R177 ;  /* 0x000000b100aa7202 */ /* 0x000fca0000000f00 */
[----:B------:R-:W-:-:S04]  /*2a120*/  FADD.FTZ R170, R173, R170 ;  /* 0x000000aaadaa7221 */ /* 0x000fc80000010000 */
[----:B------:R-:W-:-:S07]  /*2a130*/  IMAD.MOV.U32 R179, RZ, RZ, R170 ;  /* 0x000000ffffb37224 */ /* 0x000fce00078e00aa */
[----:B------:R-:W-:Y:S05]  /*2a140*/  WARPSYNC.COLLECTIVE R174, `(.L_x_18070) ;  /* 0x00000000ae087348 */ /* 0x000fea0003c00000 */
[----:B------:R0:W1:Y:S02]  /*2a150*/  SHFL.BFLY P2, R177, R179, R176, R181 ;  /* 0x0c0000b0b3b17389 */ /* 0x00006400000400b5 */
[----:B01----:R-:W-:Y:S05]  /*2a160*/  ENDCOLLECTIVE ;  /* 0x000000000000791b */ /* 0x003fea0003800000 */
.L_x_18070:
[----:B------:R-:W-:Y:S02]  /*2a170*/  IMAD.MOV.U32 R176, RZ, RZ, 0x8 ;  /* 0x00000008ffb07424 */ /* 0x000fe400078e00ff */
[----:B------:R-:W-:-:S04]  /*2a180*/  IMAD.MOV.U32 R175, RZ, RZ, R177 ;  /* 0x000000ffffaf7224 */ /* 0x000fc800078e00b1 */
[----:B------:R-:W-:-:S05]  /*2a190*/  FADD.FTZ R175, R170, R175 ;  /* 0x000000afaaaf7221 */ /* 0x000fca0000010000 */
[----:B------:R-:W-:-:S07]  /*2a1a0*/  MOV R179, R175 ;  /* 0x000000af00b37202 */ /* 0x000fce0000000f00 */
[----:B------:R-:W-:Y:S05]  /*2a1b0*/  WARPSYNC.COLLECTIVE R174, `(.L_x_18071) ;  /* 0x00000000ae087348 */ /* 0x000fea0003c00000 */
[----:B------:R0:W1:Y:S02]  /*2a1c0*/  SHFL.BFLY P2, R177, R179, R176, R181 ;  /* 0x0c0000b0b3b17389 */ /* 0x00006400000400b5 */
[----:B01----:R-:W-:Y:S05]  /*2a1d0*/  ENDCOLLECTIVE ;  /* 0x000000000000791b */ /* 0x003fea0003800000 */
.L_x_18071:
[----:B------:R-:W-:Y:S01]  /*2a1e0*/  HFMA2 R176, -RZ, RZ, 0, 9.5367431640625e-07 ;  /* 0x00000010ffb07431 */ /* 0x000fe200000001ff */
[----:B------:R-:W-:-:S05]  /*2a1f0*/  MOV R172, R177 ;  /* 0x000000b100ac7202 */ /* 0x000fca0000000f00 */
[----:B------:R-:W-:-:S04]  /*2a200*/  FADD.FTZ R172, R175, R172 ;  /* 0x000000acafac7221 */ /* 0x000fc80000010000 */
[----:B------:R-:W-:-:S07]  /*2a210*/  IMAD.MOV.U32 R179, RZ, RZ, R172 ;  /* 0x000000ffffb37224 */ /* 0x000fce00078e00ac */
[----:B------:R-:W-:Y:S05]  /*2a220*/  WARPSYNC.COLLECTIVE R174, `(.L_x_18072) ;  /* 0x00000000ae087348 */ /* 0x000fea0003c00000 */
[----:B------:R0:W1:Y:S02]  /*2a230*/  SHFL.BFLY P2, R177, R179, R176, R181 ;  /* 0x0c0000b0b3b17389 */ /* 0x00006400000400b5 */
[----:B01----:R-:W-:Y:S05]  /*2a240*/  ENDCOLLECTIVE ;  /* 0x000000000000791b */ /* 0x003fea0003800000 */
.L_x_18072:
[----:B------:R-:W-:Y:S05]  /*2a250*/  BRA `(.L_x_18073) ;  /* 0xffffffdc004c7947 */ /* 0x000fea000383ffff */
.L_x_18074:
        /* <DEDUP_REMOVED lines=10> */
.L_x_28005:


//--------------------- .text._ZN10layer_norm31ln_parallel_residual_fwd_kernelINS_13Kernel_traitsI6__halfS2_fS2_fjLj1280ELj1ELj4ELj1ELj16ENS_18Kernel_traits_baseILj1280ES2_S2_fS2_fjLj128EEEEELb1ELb1ELb0EEEvNS_9FwdParamsE --------------------------
	.section	.text._ZN10layer_norm31ln_parallel_residual_fwd_kernelINS_13Kernel_traitsI6__halfS2_fS2_fjLj1280ELj1ELj4ELj1ELj16ENS_18Kernel_traits_baseILj1280ES2_S2_fS2_fjLj128EEEEELb1ELb1ELb0EEEvNS_9FwdParamsE,"ax",@progbits
	.align	128
        .global         _ZN10layer_norm31ln_parallel_residual_fwd_kernelINS_13Kernel_traitsI6__halfS2_fS2_fjLj1280ELj1ELj4ELj1ELj16ENS_18Kernel_traits_baseILj1280ES2_S2_fS2_fjLj128EEEEELb1ELb1ELb0EEEvNS_9FwdParamsE
        .type           _ZN10layer_norm31ln_parallel_residual_fwd_kernelINS_13Kernel_traitsI6__halfS2_fS2_fjLj1280ELj1ELj4ELj1ELj16ENS_18Kernel_traits_baseILj1280ES2_S2_fS2_fjLj128EEEEELb1ELb1ELb0EEEvNS_9FwdParamsE,@function
        .size           _ZN10layer_norm31ln_parallel_residual_fwd_kernelINS_13Kernel_traitsI6__halfS2_fS2_fjLj1280ELj1ELj4ELj1ELj16ENS_18Kernel_traits_baseILj1280ES2_S2_fS2_fjLj128EEEEELb1ELb1ELb0EEEvNS_9FwdParamsE,(.L_x_28006 - _ZN10layer_norm31ln_parallel_residual_fwd_kernelINS_13Kernel_traitsI6__halfS2_fS2_fjLj1280ELj1ELj4ELj1ELj16ENS_18Kernel_traits_baseILj1280ES2_S2_fS2_fjLj128EEEEELb1ELb1ELb0EEEvNS_9FwdParamsE)
        .other          _ZN10layer_norm31ln_parallel_residual_fwd_kernelINS_13Kernel_traitsI6__halfS2_fS2_fjLj1280ELj1ELj4ELj1ELj16ENS_18Kernel_traits_baseILj1280ES2_S2_fS2_fjLj128EEEEELb1ELb1ELb0EEEvNS_9FwdParamsE,@"STO_CUDA_ENTRY STV_DEFAULT"
_ZN10layer_norm31ln_parallel_residual_fwd_kernelINS_13Kernel_traitsI6__halfS2_fS2_fjLj1280ELj1ELj4ELj1ELj16ENS_18Kernel_traits_baseILj1280ES2_S2_fS2_fjLj128EEEEELb1ELb1ELb0EEEvNS_9FwdParamsE:
.text._ZN10layer_norm31ln_parallel_residual_fwd_kernelINS_13Kernel_traitsI6__halfS2_fS2_fjLj1280ELj1ELj4ELj1ELj16ENS_18Kernel_traits_baseILj1280ES2_S2_fS2_fjLj128EEEEELb1ELb1ELb0EEEvNS_9FwdParamsE:
        /* <DEDUP_REMOVED lines=31> */
[----:B------:R-:W-:Y:S02]  /*01f0*/  LOP3.LUT R3, R39, 0x1f, RZ, 0x3c, !PT ;  /* 0x0000001f27037812 */ /* 0x000fe400078e3cff */
[----:B0-----:R-:W-:-:S02]  /*0200*/  @P0 IADD3 R0, P1, PT, R4, R7, RZ ;  /* 0x0000000704000210 */ /* 0x001fc40007f3e0ff */
[----:B------:R-:W-:Y:S02]  /*0210*/  LEA.HI R2, R2, R13, RZ, 0x3 ;  /* 0x0000000d02027211 */ /* 0x000fe400078f18ff */
[----:B------:R-:W-:Y:S01]  /*0220*/  @P0 IADD3.X R9, PT, PT, RZ, R5, RZ, P1, !PT ;  /* 0x00000005ff090210 */ /* 0x000fe20000ffe4ff */
        /* <DEDUP_REMOVED lines=65> */
.L_x_18076:
        /* <DEDUP_REMOVED lines=14> */
[----:B------:R-:W5:Y:S02]  /*0720*/  @P4 LDG.E.128 R120, desc[UR6][R4.64] ;  /* 0x0000000604784981 */ /* 0x000f64000c1e1d00 */
[----:B------:R-:W0:Y:S01]  /*0730*/  @P3 LDC.64 R20, c[0x0][0x3d0] ;  /* 0x0000f400ff143b82 */ /* 0x000e220000000a00 */
[----:B-1----:R-:W-:-:S04]  /*0740*/  @P0 IMAD.WIDE.U32 R6, R39, 0x10, R6 ;  /* 0x0000001027060825 */ /* 0x002fc800078e0006 */
[----:B------:R-:W-:Y:S01]  /*0750*/  @P0 VIADD R39, R39, 0x20 ;  /* 0x0000002027270836 */ /* 0x000fe20000000000 */
[----:B------:R-:W5:Y:S03]  /*0760*/  @P0 LDG.E.128 R116, desc[UR6][R6.64] ;  /* 0x0000000606740981 */ /* 0x000f66000c1e1d00 */
[----:B--2---:R-:W-:-:S04]  /*0770*/  @P1 IMAD.WIDE.U32 R12, R39, 0x10, R12 ;  /* 0x00000010270c1825 */ /* 0x004fc800078e000c */
[----:B------:R-:W-:Y:S01]  /*0780*/  @P1 VIADD R39, R39, 0x20 ;  /* 0x0000002027271836 */ /* 0x000fe20000000000 */
[----:B------:R1:W5:Y:S03]  /*0790*/  @P1 LDG.E.128 R96, desc[UR6][R12.64] ;  /* 0x000000060c601981 */ /* 0x000366000c1e1d00 */
[C---:B---3--:R-:W-:Y:S01]  /*07a0*/  @P2 IMAD.WIDE.U32 R36, R39.reuse, 0x10, R16 ;  /* 0x0000001027242825 */ /* 0x048fe200078e0010 */
[----:B------:R-:W-:-:S04]  /*07b0*/  @P2 IADD3 R39, PT, PT, R39, 0x20, RZ ;  /* 0x0000002027272810 */ /* 0x000fc80007ffe0ff */
[----:B------:R2:W5:Y:S01]  /*07c0*/  @P2 LDG.E.128 R92, desc[UR6][R36.64] ;  /* 0x00000006245c2981 */ /* 0x000562000c1e1d00 */
[----:B0-----:R-:W-:-:S05]  /*07d0*/  @P3 IMAD.WIDE.U32 R2, R39, 0x10, R20 ;  /* 0x0000001027023825 */ /* 0x001fca00078e0014 */
[----:B------:R2:W5:Y:S01]  /*07e0*/  @P3 LDG.E.128 R28, desc[UR6][R2.64] ;  /* 0x00000006021c3981 */ /* 0x000562000c1e1d00 */
[----:B------:R-:W-:Y:S01]  /*07f0*/  IMAD.MOV.U32 R26, RZ, RZ, RZ ;  /* 0x000000ffff1a7224 */ /* 0x000fe200078e00ff */
[----:B------:R-:W-:Y:S01]  /*0800*/  CS2R R24, SRZ ;  /* 0x0000000000187805 */ /* 0x000fe2000001ff00 */
[----:B------:R-:W-:Y:S01]  /*0810*/  IMAD.MOV.U32 R22, RZ, RZ, RZ ;  /* 0x000000ffff167224 */ /* 0x000fe200078e00ff */
[----:B------:R-:W-:Y:S02]  /*0820*/  CS2R R20, SRZ ;  /* 0x0000000000147805 */ /* 0x000fe4000001ff00 */
[----:B------:R-:W-:Y:S01]  /*0830*/  CS2R R16, SRZ ;  /* 0x0000000000107805 */ /* 0x000fe2000001ff00 */
[----:B------:R-:W-:Y:S01]  /*0840*/  IMAD.MOV.U32 R14, RZ, RZ, RZ ;  /* 0x000000ffff0e7224 */ /* 0x000fe200078e00ff */
[----:B-1----:R-:W-:Y:S01]  /*0850*/  CS2R R12, SRZ ;  /* 0x00000000000c7805 */ /* 0x002fe2000001ff00 */
[----:B------:R-:W-:Y:S01]  /*0860*/  @P4 IMAD.MOV.U32 R15, RZ, RZ, RZ ;  /* 0x000000ffff0f4224 */ /* 0x000fe200078e00ff */
[----:B------:R-:W-:-:S02]  /*0870*/  @P3 CS2R R34, SRZ ;  /* 0x0000000000223805 */ /* 0x000fc4000001ff00 */
[----:B------:R-:W-:Y:S02]  /*0880*/  @P3 CS2R R32, SRZ ;  /* 0x0000000000203805 */ /* 0x000fe4000001ff00 */
[----:B------:R-:W-:Y:S01]  /*0890*/  @P0 MOV R19, RZ ;  /* 0x000000ff00130202 */ /* 0x000fe20000000f00 */
[----:B------:R-:W-:Y:S02]  /*08a0*/  @P1 IMAD.MOV.U32 R23, RZ, RZ, RZ ;  /* 0x000000ffff171224 */ /* 0x000fe400078e00ff */
[----:B--2---:R-:W-:-:S07]  /*08b0*/  @P2 IMAD.MOV.U32 R27, RZ, RZ, RZ ;  /* 0x000000ffff1b2224 */ /* 0x004fce00078e00ff */
.L_x_18077:
[----:B------:R-:W-:Y:S05]  /*08c0*/  BSYNC.RECONVERGENT B0 ;  /* 0x0000000000007941 */ /* 0x000fea0003800200 */
.L_x_18075:
[----:B------:R-:W0:Y:S02]  /*08d0*/  LDCU UR8, c[0x0][0x384] ;  /* 0x00007080ff0877ac */ /* 0x000e240008000800 */
[----:B0-----:R-:W-:-:S13]  /*08e0*/  ISETP.GE.AND P0, PT, R124, UR8, PT ;  /* 0x000000087c007c0c */ /* 0x001fda000bf06270 */
[----:B------:R-:W-:Y:S05]  /*08f0*/  @P0 EXIT ;  /* 0x000000000000094d */ /* 0x000fea0003800000 */
[----:B------:R-:W-:Y:S01]  /*0900*/  IMAD.HI.U32 R2, R11, -0x326172a9, RZ ;  /* 0xcd9e8d570b027827 */ /* 0x000fe200078e00ff */
[----:B------:R-:W0:Y:S03]  /*0910*/  LDCU.64 UR8, c[0x0][0x398] ;  /* 0x00007300ff0877ac */ /* 0x000e260008000a00 */
[----:B------:R-:W-:Y:S01]  /*0920*/  IMAD.HI.U32 R3, R10, -0x2daee0ad, RZ ;  /* 0xd2511f530a037827 */ /* 0x000fe200078e00ff */
[----:B------:R-:W-:-:S03]  /*0930*/  LOP3.LUT R2, R9, UR4, R2, 0x96, !PT ;  /* 0x0000000409027c12 */ /* 0x000fc6000f8e9602 */
[----:B------:R-:W-:Y:S01]  /*0940*/  IMAD R7, R10, -0x2daee0ad, RZ ;  /* 0xd2511f530a077824 */ /* 0x000fe200078e02ff */
[----:B------:R-:W-:Y:S01]  /*0950*/  LOP3.LUT R3, R3, UR5, RZ, 0x3c, !PT ;  /* 0x0000000503037c12 */ /* 0x000fe2000f8e3cff */
[----:B------:R-:W-:-:S04]  /*0960*/  IMAD.HI.U32 R6, R2, -0x2daee0ad, RZ ;  /* 0xd2511f5302067827 */ /* 0x000fc800078e00ff */
[----:B------:R-:W-:Y:S01]  /*0970*/  IMAD R5, R11, -0x326172a9, RZ ;  /* 0xcd9e8d570b057824 */ /* 0x000fe200078e02ff */
[----:B------:R-:W-:Y:S01]  /*0980*/  LOP3.LUT R6, R7, UR12, R6, 0x96, !PT ;  /* 0x0000000c07067c12 */ /* 0x000fe2000f8e9606 */
[----:B------:R-:W-:Y:S01]  /*0990*/  IMAD.HI.U32 R4, R3, -0x326172a9, RZ ;  /* 0xcd9e8d5703047827 */ /* 0x000fe200078e00ff */
[----:B------:R-:W1:Y:S03]  /*09a0*/  LDCU UR12, c[0x0][0x408] ;  /* 0x00008100ff0c77ac */ /* 0x000e660008000800 */
[----:B------:R-:W-:Y:S01]  /*09b0*/  IMAD R36, R2, -0x2daee0ad, RZ ;  /* 0xd2511f5302247824 */ /* 0x000fe200078e02ff */
[----:B------:R-:W-:Y:S01]  /*09c0*/  LOP3.LUT R4, R5, UR10, R4, 0x96, !PT ;  /* 0x0000000a05047c12 */ /* 0x000fe2000f8e9604 */
[----:B------:R-:W-:Y:S01]  /*09d0*/  IMAD R3, R3, -0x326172a9, RZ ;  /* 0xcd9e8d5703037824 */ /* 0x000fe200078e02ff */
[----:B------:R-:W2:Y:S01]  /*09e0*/  LDCU.64 UR10, c[0x0][0x3a0] ;  /* 0x00007400ff0a77ac */ /* 0x000ea20008000a00 */
[----:B------:R-:W-:-:S04]  /*09f0*/  IMAD.HI.U32 R2, R6, -0x326172a9, RZ ;  /* 0xcd9e8d5706027827 */ /* 0x000fc800078e00ff */
[C---:B------:R-:W-:Y:S01]  /*0a00*/  IMAD.HI.U32 R5, R4.reuse, -0x2daee0ad, RZ ;  /* 0xd2511f5304057827 */ /* 0x040fe200078e00ff */
[----:B------:R-:W-:Y:S01]  /*0a10*/  LOP3.LUT R2, R3, UR13, R2, 0x96, !PT ;  /* 0x0000000d03027c12 */ /* 0x000fe2000f8e9602 */
[----:B------:R-:W3:Y:S02]  /*0a20*/  LDCU UR13, c[0x0][0x388] ;  /* 0x00007100ff0d77ac */ /* 0x000ee40008000800 */
[----:B------:R-:W-:Y:S01]  /*0a30*/  IMAD R7, R4, -0x2daee0ad, RZ ;  /* 0xd2511f5304077824 */ /* 0x000fe200078e02ff */
[----:B------:R-:W-:Y:S01]  /*0a40*/  LOP3.LUT R5, R36, UR14, R5, 0x96, !PT ;  /* 0x0000000e24057c12 */ /* 0x000fe2000f8e9605 */
[----:B------:R-:W-:Y:S01]  /*0a50*/  IMAD.HI.U32 R4, R2, -0x2daee0ad, RZ ;  /* 0xd2511f5302047827 */ /* 0x000fe200078e00ff */
[----:B------:R-:W4:Y:S03]  /*0a60*/  LDCU.U8 UR14, c[0x0][0x410] ;  /* 0x00008200ff0e77ac */ /* 0x000f260008000000 */
[----:B------:R-:W-:Y:S01]  /*0a70*/  IMAD R6, R6, -0x326172a9, RZ ;  /* 0xcd9e8d5706067824 */ /* 0x000fe200078e02ff */
[----:B------:R-:W-:Y:S01]  /*0a80*/  LOP3.LUT R4, R7, UR16, R4, 0x96, !PT ;  /* 0x0000001007047c12 */ /* 0x000fe2000f8e9604 */
[----:B------:R-:W-:-:S04]  /*0a90*/  IMAD.HI.U32 R3, R5, -0x326172a9, RZ ;  /* 0xcd9e8d5705037827 */ /* 0x000fc800078e00ff */
        /* <DEDUP_REMOVED lines=37> */
[----:B------:R-:W-:Y:S02]  /*0cf0*/  HFMA2 R4, -RZ, RZ, 0, 0 ;  /* 0x00000000ff047431 */ /* 0x000fe400000001ff */
[----:B------:R-:W-:Y:S01]  /*0d00*/  IMAD R3, R2, -0x2daee0ad, RZ ;  /* 0xd2511f5302037824 */ /* 0x000fe200078e02ff */
[----:B------:R-:W-:Y:S01]  /*0d10*/  LOP3.LUT R6, R5, UR27, R6, 0x96, !PT ;  /* 0x0000001b05067c12 */ /* 0x000fe2000f8e9606 */
[----:B------:R-:W-:Y:S01]  /*0d20*/  IMAD R2, R37, -0x326172a9, RZ ;  /* 0xcd9e8d5725027824 */ /* 0x000fe200078e02ff */
[----:B01234-:R-:W-:-:S07]  /*0d30*/  LOP3.LUT R5, R0, 0x3, RZ, 0xc0, !PT ;  /* 0x0000000300057812 */ /* 0x01ffce00078ec0ff */
.L_x_18713:
[----:B------:R-:W0:Y:S01]  /*0d40*/  S2R R88, SR_TID.X ;  /* 0x0000000000587919 */ /* 0x000e220000002100 */
[----:B------:R-:W-:Y:S01]  /*0d50*/  IMAD R0, R124, UR13, RZ ;  /* 0x0000000d7c007c24 */ /* 0x000fe2000f8e02ff */
[----:B------:R-:W-:Y:S01]  /*0d60*/  LOP3.LUT P0, RZ, R8, 0x200, RZ, 0xc0, !PT ;  /* 0x0000020008ff7812 */ /* 0x000fe2000780c0ff */
[----:B------:R-:W-:Y:S03]  /*0d70*/  BSSY.RECONVERGENT B0, `(.L_x_18078) ;  /* 0x000095b000007945 */ /* 0x000fe60003800200 */
[----:B------:R-:W-:-:S04]  /*0d80*/  SHF.R.S32.HI R89, RZ, 0x1f, R0 ;  /* 0x0000001fff597819 */ /* 0x000fc80000011400 */
[----:B------:R-:W-:Y:S02]  /*0d90*/  LEA.HI R0, R89, R0, RZ, 0x3 ;  /* 0x0000000059007211 */ /* 0x000fe400078f18ff */
[----:B0-----:R-:W-:-:S04]  /*0da0*/  LOP3.LUT R88, R88, 0x1f, RZ, 0xc0, !PT ;  /* 0x0000001f58587812 */ /* 0x001fc800078ec0ff */
        /* <DEDUP_REMOVED lines=36> */
.L_x_18083:
        /* <DEDUP_REMOVED lines=13> */
.L_x_18085:
[----:B------:R-:W-:Y:S05]  /*10c0*/  BSYNC.RECONVERGENT B2 ;  /* 0x0000000000027941 */ /* 0x000fea0003800200 */
.L_x_18084:
        /* <DEDUP_REMOVED lines=61> */
.L_x_18082:
[----:B------:R-:W-:Y:S05]  /*14a0*/  BSYNC.RECONVERGENT B1 ;  /* 0x0000000000017941 */ /* 0x000fea0003800200 */
.L_x_18081:
        /* <DEDUP_REMOVED lines=21> */
.L_x_18088:
        /* <DEDUP_REMOVED lines=13> */
.L_x_18090:
[----:B------:R-:W-:Y:S05]  /*16d0*/  BSYNC.RECONVERGENT B2 ;  /* 0x0000000000027941 */ /* 0x000fea0003800200 */
.L_x_18089:
        /* <DEDUP_REMOVED lines=56> */
[----:B------:R-:W-:Y:S01]  /*1a60*/  UIADD3 UR16, UPT, UPT, UR5, -0x695add53, URZ ;  /* 0x96a522ad05107890 */ /* 0x000fe2000fffe0ff */
[----:B------:R-:W-:Y:S01]  /*1a70*/  MOV R3, R109 ;  /* 0x0000006d00037202 */ /* 0x000fe20000000f00 */
[----:B------:R-:W-:-:S04]  /*1a80*/  IMAD.MOV.U32 R109, RZ, RZ, R48 ;  /* 0x000000ffff6d7224 */ /* 0x000fc800078e0030 */
[----:B------:R-:W-:-:S07]  /*1a90*/  LOP3.LUT R7, R50, UR16, R49, 0x96, !PT ;  /* 0x0000001032077c12 */ /* 0x000fce000f8e9631 */
.L_x_18087:
[----:B------:R-:W-:Y:S05]  /*1aa0*/  BSYNC.RECONVERGENT B1 ;  /* 0x0000000000017941 */ /* 0x000fea0003800200 */
.L_x_18086:
        /* <DEDUP_REMOVED lines=19> */
.L_x_18093:
        /* <DEDUP_REMOVED lines=13> */
.L_x_18095:
[----:B------:R-:W-:Y:S05]  /*1cb0*/  BSYNC.RECONVERGENT B2 ;  /* 0x0000000000027941 */ /* 0x000fea0003800200 */
.L_x_18094:
        /* <DEDUP_REMOVED lines=56> */
[----:B------:R-:W-:Y:S02]  /*2040*/  IMAD.MOV.U32 R3, RZ, RZ, R109 ;  /* 0x000000ffff037224 */ /* 0x000fe400078e006d */
[----:B------:R-:W-:Y:S02]  /*2050*/  IMAD.MOV.U32 R109, RZ, RZ, R48 ;  /* 0x000000ffff6d7224 */ /* 0x000fe400078e0030 */
[----:B------:R-:W-:Y:S01]  /*2060*/  LOP3.LUT R7, R50, UR16, R49, 0x96, !PT ;  /* 0x0000001032077c12 */ /* 0x000fe2000f8e9631 */
[----:B------:R-:W-:-:S07]  /*2070*/  HFMA2 R49, -RZ, RZ, 0, 0 ;  /* 0x00000000ff317431 */ /* 0x000fce00000001ff */
.L_x_18092:
[----:B------:R-:W-:Y:S05]  /*2080*/  BSYNC.RECONVERGENT B1 ;  /* 0x0000000000017941 */ /* 0x000fea0003800200 */
.L_x_18091:
[----:B------:R-:W-:Y:S01]  /*2090*/  I2FP.F32.U32 R48, R3 ;  /* 0x0000000300307245 */ /* 0x000fe20000201000 */
[----:B------:R-:W-:Y:S01]  /*20a0*/  BSSY.RECONVERGENT B1, `(.L_x_18096) ;  /* 0x000005c000017945 */ /* 0x000fe20003800200 */
[----:B------:R-:W-:Y:S01]  /*20b0*/  ISETP.NE.AND P2, PT, R49, 0x1, PT ;  /* 0x000000013100780c */ /* 0x000fe20003f45270 */
[----:B------:R-:W-:Y:S01]  /*20c0*/  HADD2.F32 R88, -RZ, R53.H0_H0 ;  /* 0x20000035ff587230 */ /* 0x000fe20000004100 */
[----:B------:R-:W-:Y:S01]  /*20d0*/  LOP3.LUT R8, R8, 0xfffffffb, RZ, 0xc0, !PT ;  /* 0xfffffffb08087812 */ /* 0x000fe200078ec0ff */
[----:B------:R-:W-:Y:S01]  /*20e0*/  FFMA.FTZ R3, R48, R91, 1.1641532182693481445e-10 ;  /* 0x2f00000030037423 */ /* 0x000fe2000001005b */
[----:B------:R-:W-:-:S04]  /*20f0*/  IMAD.MOV.U32 R50, RZ, RZ, 0x2 ;  /* 0x00000002ff327424 */ /* 0x000fc800078e00ff */
        /* <DEDUP_REMOVED lines=12> */
.L_x_18098:
        /* <DEDUP_REMOVED lines=13> */
.L_x_18100:
[----:B------:R-:W-:Y:S05]  /*2290*/  BSYNC.RECONVERGENT B2 ;  /* 0x0000000000027941 */ /* 0x000fea0003800200 */
.L_x_18099:
        /* <DEDUP_REMOVED lines=56> */
[----:B------:R-:W-:Y:S01]  /*2620*/  IMAD.MOV.U32 R3, RZ, RZ, R109 ;  /* 0x000000ffff037224 */ /* 0x000fe200078e006d */
[----:B------:R-:W-:-:S03]  /*2630*/  MOV R109, R48 ;  /* 0x00000030006d7202 */ /* 0x000fc60000000f00 */
[----:B------:R-:W-:Y:S01]  /*2640*/  LOP3.LUT R7, R50, UR16, R49, 0x96, !PT ;  /* 0x0000001032077c12 */ /* 0x000fe2000f8e9631 */
[----:B------:R-:W-:-:S07]  /*2650*/  IMAD.MOV.U32 R50, RZ, RZ, RZ ;  /* 0x000000ffff327224 */ /* 0x000fce00078e00ff */
.L_x_18097:
[----:B------:R-:W-:Y:S05]  /*2660*/  BSYNC.RECONVERGENT B1 ;  /* 0x0000000000017941 */ /* 0x000fea0003800200 */
.L_x_18096:
[----:B------:R-:W-:Y:S01]  /*2670*/  I2FP.F32.U32 R48, R3 ;  /* 0x0000000300307245 */ /* 0x000fe20000201000 */
[----:B------:R-:W-:Y:S01]  /*2680*/  BSSY.RECONVERGENT B1, `(.L_x_18101) ;  /* 0x000005d000017945 */ /* 0x000fe20003800200 */
[----:B------:R-:W-:Y:S01]  /*2690*/  LOP3.LUT R8, R8, 0xfffffffd, RZ, 0xc0, !PT ;  /* 0xfffffffd08087812 */ /* 0x000fe200078ec0ff */
[----:B------:R-:W-:Y:S01]  /*26a0*/  IMAD.MOV.U32 R51, RZ, RZ, 0x2 ;  /* 0x00000002ff337424 */ /* 0x000fe200078e00ff */
[----:B------:R-:W-:Y:S01]  /*26b0*/  MOV R5, R2 ;  /* 0x0000000200057202 */ /* 0x000fe20000000f00 */
[----:B------:R-:W-:-:S05]  /*26c0*/  FFMA.FTZ R3, R48, R91, 1.1641532182693481445e-10 ;  /* 0x2f00000030037423 */ /* 0x000fca000001005b */
[----:B------:R-:W-:Y:S01]  /*26d0*/  FSETP.LE.FTZ.AND P2, PT, R3, R110, PT ;  /* 0x0000006e0300720b */ /* 0x000fe20003f53000 */
[----:B------:R-:W-:-:S12]  /*26e0*/  HADD2.F32 R3, -RZ, R53.H1_H1 ;  /* 0x30000035ff037230 */ /* 0x000fd80000004100 */
        /* <DEDUP_REMOVED lines=11> */
.L_x_18103:
        /* <DEDUP_REMOVED lines=13> */
.L_x_18105:
[----:B------:R-:W-:Y:S05]  /*2870*/  BSYNC.RECONVERGENT B2 ;  /* 0x0000000000027941 */ /* 0x000fea0003800200 */
.L_x_18104:
        /* <DEDUP_REMOVED lines=56> */
[----:B------:R-:W-:Y:S01]  /*2c00*/  MOV R2, R48 ;  /* 0x0000003000027202 */ /* 0x000fe20000000f00 */
[----:B------:R-:W-:-:S04]  /*2c10*/  IMAD.WIDE.U32 R48, R5, -0x2daee0ad, RZ ;  /* 0xd2511f5305307825 */ /* 0x000fc800078e00ff */
[----:B------:R-:W-:Y:S01]  /*2c20*/  IMAD.MOV.U32 R5, RZ, RZ, R109 ;  /* 0x000000ffff057224 */ /* 0x000fe200078e006d */
[----:B------:R-:W-:Y:S01]  /*2c30*/  LOP3.LUT R7, R50, UR16, R49, 0x96, !PT ;  /* 0x0000001032077c12 */ /* 0x000fe2000f8e9631 */
[----:B------:R-:W-:-:S07]  /*2c40*/  IMAD.MOV.U32 R109, RZ, RZ, R48 ;  /* 0x000000ffff6d7224 */ /* 0x000fce00078e0030 */
.L_x_18102:
[----:B------:R-:W-:Y:S05]  /*2c50*/  BSYNC.RECONVERGENT B1 ;  /* 0x0000000000017941 */ /* 0x000fea0003800200 */
.L_x_18101:
        /* <DEDUP_REMOVED lines=17> */
.L_x_18108:
        /* <DEDUP_REMOVED lines=13> */
.L_x_18110:
[----:B------:R-:W-:Y:S05]  /*2e40*/  BSYNC.RECONVERGENT B2 ;  /* 0x0000000000027941 */ /* 0x000fea0003800200 */
.L_x_18109:
        /* <DEDUP_REMOVED lines=57> */
[----:B------:R-:W-:-:S04]  /*31e0*/  IMAD.WIDE.U32 R50, R5, -0x2daee0ad, RZ ;  /* 0xd2511f5305327825 */ /* 0x000fc800078e00ff */
[----:B------:R-:W-:Y:S01]  /*31f0*/  IMAD.MOV.U32 R109, RZ, RZ, R50 ;  /* 0x000000ffff6d7224 */ /* 0x000fe200078e0032 */
[----:B------:R-:W-:Y:S01]  /*3200*/  LOP3.LUT R7, R52, UR16, R51, 0x96, !PT ;  /* 0x0000001034077c12 */ /* 0x000fe2000f8e9633 */
[----:B------:R-:W-:-:S07]  /*3210*/  IMAD.MOV.U32 R52, RZ, RZ, RZ ;  /* 0x000000ffff347224 */ /* 0x000fce00078e00ff */
.L_x_18107:
[----:B------:R-:W-:Y:S05]  /*3220*/  BSYNC.RECONVERGENT B1 ;  /* 0x0000000000017941 */ /* 0x000fea0003800200 */
.L_x_18106:
[----:B------:R-:W-:Y:S01]  /*3230*/  ISETP.NE.AND P4, PT, R52, 0x1, PT ;  /* 0x000000013400780c */ /* 0x000fe20003f85270 */
[----:B------:R-:W-:Y:S01]  /*3240*/  BSSY.RECONVERGENT B1, `(.L_x_18111) ;  /* 0x000005b000017945 */ /* 0x000fe20003800200 */
[----:B------:R-:W-:Y:S01]  /*3250*/  I2FP.F32.U32 R50, R49 ;  /* 0x0000003100327245 */ /* 0x000fe20000201000 */
[----:B------:R-:W-:Y:S02]  /*3260*/  HFMA2 R53, -RZ, RZ, 0, 1.1920928955078125e-07 ;  /* 0x00000002ff357431 */ /* 0x000fe400000001ff */
[----:B------:R-:W-:Y:S02]  /*3270*/  HADD2.F32 R49, -RZ, R54.H1_H1 ;  /* 0x30000036ff317230 */ /* 0x000fe40000004100 */
        /* <DEDUP_REMOVED lines=12> */
.L_x_18113:
        /* <DEDUP_REMOVED lines=13> */
.L_x_18115:
[----:B------:R-:W-:Y:S05]  /*3410*/  BSYNC.RECONVERGENT B2 ;  /* 0x0000000000027941 */ /* 0x000fea0003800200 */
.L_x_18114:
        /* <DEDUP_REMOVED lines=59> */
[----:B------:R-:W-:Y:S01]  /*37d0*/  IMAD.MOV.U32 R51, RZ, RZ, R109 ;  /* 0x000000ffff337224 */ /* 0x000fe200078e006d */
[----:B------:R-:W-:-:S07]  /*37e0*/  MOV R109, R50 ;  /* 0x00000032006d7202 */ /* 0x000fce0000000f00 */
.L_x_18112:
[----:B------:R-:W-:Y:S05]  /*37f0*/  BSYNC.RECONVERGENT B1 ;  /* 0x0000000000017941 */ /* 0x000fea0003800200 */
.L_x_18111:
        /* <DEDUP_REMOVED lines=17> */
.L_x_18118:
        /* <DEDUP_REMOVED lines=13> */
.L_x_18120:
[----:B------:R-:W-:Y:S05]  /*39e0*/  BSYNC.RECONVERGENT B2 ;  /* 0x0000000000027941 */ /* 0x000fea0003800200 */
.L_x_18119:
        /* <DEDUP_REMOVED lines=55> */
[----:B------:R-:W-:Y:S01]  /*3d60*/  MOV R2, R50 ;  /* 0x0000003200027202 */ /* 0x000fe20000000f00 */
[----:B------:R-:W-:-:S04]  /*3d70*/  IMAD.WIDE.U32 R50, R5, -0x2daee0ad, RZ ;  /* 0xd2511f5305327825 */ /* 0x000fc800078e00ff */
[----:B------:R-:W-:Y:S01]  /*3d80*/  HFMA2 R5, -RZ, RZ, 0, 0 ;  /* 0x00000000ff057431 */ /* 0x000fe200000001ff */
[----:B------:R-:W-:Y:S01]  /*3d90*/  LOP3.LUT R7, R52, UR16, R51, 0x96, !PT ;  /* 0x0000001034077c12 */ /* 0x000fe2000f8e9633 */
[----:B------:R-:W-:Y:S02]  /*3da0*/  IMAD.MOV.U32 R52, RZ, RZ, R109 ;  /* 0x000000ffff347224 */ /* 0x000fe400078e006d */
[----:B------:R-:W-:-:S07]  /*3db0*/  IMAD.MOV.U32 R109, RZ, RZ, R50 ;  /* 0x000000ffff6d7224 */ /* 0x000fce00078e0032 */
.L_x_18117:
[----:B------:R-:W-:Y:S05]  /*3dc0*/  BSYNC.RECONVERGENT B1 ;  /* 0x0000000000017941 */ /* 0x000fea0003800200 */
.L_x_18116:
[----:B------:R-:W-:Y:S01]  /*3dd0*/  I2FP.F32.U32 R52, R52 ;  /* 0x0000003400347245 */ /* 0x000fe20000201000 */
[----:B------:R-:W-:Y:S01]  /*3de0*/  FMUL.FTZ R90, R90, UR12 ;  /* 0x0000000c5a5a7c20 */ /* 0x000fe20008410000 */
[----:B------:R-:W-:Y:S01]  /*3df0*/  P2R R51, PR, RZ, 0x2 ;  /* 0x00000002ff337803 */ /* 0x000fe20000000000 */
[----:B------:R-:W-:Y:S01]  /*3e00*/  HADD2.F32 R55, -RZ, R55.H1_H1 ;  /* 0x30000037ff377230 */ /* 0x000fe20000004100 */
[----:B------:R-:W-:Y:S01]  /*3e10*/  LOP3.LUT P1, RZ, R8, 0x10, RZ, 0xc0, !PT ;  /* 0x0000001008ff7812 */ /* 0x000fe2000782c0ff */
[----:B------:R-:W-:Y:S01]  /*3e20*/  FFMA.FTZ R91, R52, R91, 1.1641532182693481445e-10 ;  /* 0x2f000000345b7423 */ /* 0x000fe2000001005b */
[----:B------:R-:W-:Y:S01]  /*3e30*/  FMUL.FTZ R52, R48, UR12 ;  /* 0x0000000c30347c20 */ /* 0x000fe20008410000 */
[----:B------:R-:W-:Y:S01]  /*3e40*/  FMUL.FTZ R3, R3, UR12 ;  /* 0x0000000c03037c20 */ /* 0x000fe20008410000 */
[----:B------:R-:W-:Y:S01]  /*3e50*/  LOP3.LUT P5, RZ, R8, 0x2, RZ, 0xc0, !PT ;  /* 0x0000000208ff7812 */ /* 0x000fe200078ac0ff */
[----:B------:R-:W-:Y:S01]  /*3e60*/  FMUL.FTZ R49, R49, UR12 ;  /* 0x0000000c31317c20 */ /* 0x000fe20008410000 */
        /* <DEDUP_REMOVED lines=28> */
.L_x_18080:
        /* <DEDUP_REMOVED lines=18> */
.L_x_18124:
        /* <DEDUP_REMOVED lines=13> */
.L_x_18126:
[----:B------:R-:W-:Y:S05]  /*4220*/  BSYNC.RECONVERGENT B2 ;  /* 0x0000000000027941 */ /* 0x000fea0003800200 */
.L_x_18125:
        /* <DEDUP_REMOVED lines=60> */
.L_x_18123:
[----:B------:R-:W-:Y:S05]  /*45f0*/  BSYNC.RECONVERGENT B1 ;  /* 0x0000000000017941 */ /* 0x000fea0003800200 */
.L_x_18122:
        /* <DEDUP_REMOVED lines=23> */
.L_x_18129:
        /* <DEDUP_REMOVED lines=13> */
.L_x_18131:
[----:B------:R-:W-:Y:S05]  /*4840*/  BSYNC.RECONVERGENT B2 ;  /* 0x0000000000027941 */ /* 0x000fea0003800200 */
.L_x_18130:
        /* <DEDUP_REMOVED lines=58> */
[----:B------:R-:W-:-:S07]  /*4bf0*/  IMAD.MOV.U32 R109, RZ, RZ, R48 ;  /* 0x000000ffff6d7224 */ /* 0x000fce00078e0030 */
.L_x_18128:
[----:B------:R-:W-:Y:S05]  /*4c00*/  BSYNC.RECONVERGENT B1 ;  /* 0x0000000000017941 */ /* 0x000fea0003800200 */
.L_x_18127:
[----:B------:R-:W-:Y:S01]  /*4c10*/  I2FP.F32.U32 R3, R3 ;  /* 0x0000000300037245 */ /* 0x000fe20000201000 */
[----:B------:R-:W-:Y:S01]  /*4c20*/  HADD2.F32 R49, -RZ, R36.H0_H0 ;  /* 0x20000024ff317230 */ /* 0x000fe20000004100 */
[----:B------:R-:W-:Y:S01]  /*4c30*/  ISETP.NE.AND P3, PT, R50, 0x1, PT ;  /* 0x000000013200780c */ /* 0x000fe20003f65270 */
[----:B------:R-:W-:Y:S02]  /*4c40*/  BSSY.RECONVERGENT B1, `(.L_x_18132) ;  /* 0x000005d000017945 */ /* 0x000fe40003800200 */
[----:B------:R-:W-:Y:S01]  /*4c50*/  FFMA.FTZ R48, R3, R114, 1.1641532182693481445e-10 ;  /* 0x2f00000003307423 */ /* 0x000fe20000010072 */
[----:B------:R-:W-:Y:S01]  /*4c60*/  FMUL.FTZ R49, R49, R112 ;  /* 0x0000007031317220 */ /* 0x000fe20000410000 */
[----:B------:R-:W-:-:S03]  /*4c70*/  IMAD.MOV.U32 R3, RZ, RZ, R2 ;  /* 0x000000ffff037224 */ /* 0x000fc600078e0002 */
[----:B------:R-:W-:Y:S02]  /*4c80*/  FSETP.GTU.FTZ.AND P2, PT, R48, R113, PT ;  /* 0x000000713000720b */ /* 0x000fe40003f5c000 */
[----:B------:R-:W-:Y:S02]  /*4c90*/  FSEL R48, R5, RZ, P4 ;  /* 0x000000ff05307208 */ /* 0x000fe40002000000 */
        /* <DEDUP_REMOVED lines=14> */
.L_x_18134:
        /* <DEDUP_REMOVED lines=13> */
.L_x_18136:
[----:B------:R-:W-:Y:S05]  /*4e50*/  BSYNC.RECONVERGENT B2 ;  /* 0x0000000000027941 */ /* 0x000fea0003800200 */
.L_x_18135:
        /* <DEDUP_REMOVED lines=59> */
.L_x_18133:
[----:B------:R-:W-:Y:S05]  /*5210*/  BSYNC.RECONVERGENT B1 ;  /* 0x0000000000017941 */ /* 0x000fea0003800200 */
.L_x_18132:
[----:B------:R-:W-:Y:S01]  /*5220*/  I2FP.F32.U32 R3, R3 ;  /* 0x0000000300037245 */ /* 0x000fe20000201000 */
[----:B------:R-:W-:Y:S01]  /*5230*/  BSSY.RECONVERGENT B1, `(.L_x_18137) ;  /* 0x000005d000017945 */ /* 0x000fe20003800200 */
[----:B------:R-:W-:Y:S01]  /*5240*/  ISETP.NE.AND P2, PT, R49, 0x1, PT ;  /* 0x000000013100780c */ /* 0x000fe20003f45270 */
[----:B------:R-:W-:Y:S01]  /*5250*/  IMAD.MOV.U32 R51, RZ, RZ, 0x2 ;  /* 0x00000002ff337424 */ /* 0x000fe200078e00ff */
[----:B------:R-:W-:Y:S01]  /*5260*/  LOP3.LUT R8, R8, 0xfffffff7, RZ, 0xc0, !PT ;  /* 0xfffffff708087812 */ /* 0x000fe200078ec0ff */
[----:B------:R-:W-:Y:S01]  /*5270*/  FFMA.FTZ R50, R3, R114, 1.1641532182693481445e-10 ;  /* 0x2f00000003327423 */ /* 0x000fe20000010072 */
[----:B------:R-:W-:Y:S01]  /*5280*/  HADD2.F32 R3, -RZ, R52.H1_H1 ;  /* 0x30000034ff037230 */ /* 0x000fe20000004100 */
        /* <DEDUP_REMOVED lines=13> */
.L_x_18139:
        /* <DEDUP_REMOVED lines=13> */
.L_x_18141:
[----:B------:R-:W-:Y:S05]  /*5430*/  BSYNC.RECONVERGENT B2 ;  /* 0x0000000000027941 */ /* 0x000fea0003800200 */
.L_x_18140:
        /* <DEDUP_REMOVED lines=60> */
.L_x_18138:
[----:B------:R-:W-:Y:S05]  /*5800*/  BSYNC.RECONVERGENT B1 ;  /* 0x0000000000017941 */ /* 0x000fea0003800200 */
.L_x_18137:
        /* <DEDUP_REMOVED lines=8> */
[----:B------:R-:W-:Y:S01]  /*5890*/  FSEL R50, R3, RZ, P4 ;  /* 0x000000ff03327208 */ /* 0x000fe20002000000 */
[----:B------:R-:W-:Y:S01]  /*58a0*/  IMAD.MOV.U32 R3, RZ, RZ, R2 ;  /* 0x000000ffff037224 */ /* 0x000fe200078e0002 */
        /* <DEDUP_REMOVED lines=13> */
.L_x_18144:
        /* <DEDUP_REMOVED lines=13> */
.L_x_18146:
[----:B------:R-:W-:Y:S05]  /*5a50*/  BSYNC.RECONVERGENT B2 ;  /* 0x0000000000027941 */ /* 0x000fea0003800200 */
.L_x_18145:
        /* <DEDUP_REMOVED lines=59> */
.L_x_18143:
[----:B------:R-:W-:Y:S05]  /*5e10*/  BSYNC.RECONVERGENT B1 ;  /* 0x0000000000017941 */ /* 0x000fea0003800200 */
.L_x_18142:
        /* <DEDUP_REMOVED lines=20> */
.L_x_18149:
        /* <DEDUP_REMOVED lines=13> */
.L_x_18151:
[----:B------:R-:W-:Y:S05]  /*6030*/  BSYNC.RECONVERGENT B2 ;  /* 0x0000000000027941 */ /* 0x000fea0003800200 */
.L_x_18150:
        /* <DEDUP_REMOVED lines=60> */
.L_x_18148:
[----:B------:R-:W-:Y:S05]  /*6400*/  BSYNC.RECONVERGENT B1 ;  /* 0x0000000000017941 */ /* 0x000fea0003800200 */
.L_x_18147:
[----:B------:R-:W-:Y:S01]  /*6410*/  I2FP.F32.U32 R5, R5 ;  /* 0x0000000500057245 */ /* 0x000fe20000201000 */
[----:B------:R-:W-:Y:S01]  /*6420*/  HADD2.F32 R51, -RZ, R37.H0_H0 ;  /* 0x20000025ff337230 */ /* 0x000fe20000004100 */
[----:B------:R-:W-:Y:S03]  /*6430*/  BSSY.RECONVERGENT B1, `(.L_x_18152) ;  /* 0x000005e000017945 */ /* 0x000fe60003800200 */
[----:B------:R-:W-:Y:S01]  /*6440*/  FFMA.FTZ R50, R5, R114, 1.1641532182693481445e-10 ;  /* 0x2f00000005327423 */ /* 0x000fe20000010072 */
[----:B------:R-:W-:-:S04]  /*6450*/  FMUL.FTZ R51, R51, R112 ;  /* 0x0000007033337220 */ /* 0x000fc80000410000 */
[----:B------:R-:W-:Y:S02]  /*6460*/  FSETP.GTU.FTZ.AND P2, PT, R50, R113, PT ;  /* 0x000000713200720b */ /* 0x000fe40003f5c000 */
[----:B------:R-:W-:Y:S01]  /*6470*/  FSEL R50, R3, RZ, P4 ;  /* 0x000000ff03327208 */ /* 0x000fe20002000000 */
[----:B------:R-:W-:Y:S01]  /*6480*/  IMAD.MOV.U32 R3, RZ, RZ, R2 ;  /* 0x000000ffff037224 */ /* 0x000fe200078e0002 */
        /* <DEDUP_REMOVED lines=15> */
.L_x_18154:
        /* <DEDUP_REMOVED lines=13> */
.L_x_18156:
[----:B------:R-:W-:Y:S05]  /*6650*/  BSYNC.RECONVERGENT B2 ;  /* 0x0000000000027941 */ /* 0x000fea0003800200 */
.L_x_18155:
        /* <DEDUP_REMOVED lines=59> */
.L_x_18153:
[----:B------:R-:W-:Y:S05]  /*6a10*/  BSYNC.RECONVERGENT B1 ;  /* 0x0000000000017941 */ /* 0x000fea0003800200 */
.L_x_18152:
[----:B------:R-:W-:Y:S01]  /*6a20*/  I2FP.F32.U32 R3, R3 ;  /* 0x0000000300037245 */ /* 0x000fe20000201000 */
[----:B------:R-:W-:Y:S01]  /*6a30*/  BSSY.RECONVERGENT B1, `(.L_x_18157) ;  /* 0x000005d000017945 */ /* 0x000fe20003800200 */
[----:B------:R-:W-:Y:S02]  /*6a40*/  ISETP.NE.AND P2, PT, R51, 0x1, PT ;  /* 0x000000013300780c */ /* 0x000fe40003f45270 */
[----:B------:R-:W-:Y:S01]  /*6a50*/  LOP3.LUT R8, R8, 0xfffffffd, RZ, 0xc0, !PT ;  /* 0xfffffffd08087812 */ /* 0x000fe200078ec0ff */
[----:B------:R-:W-:Y:S01]  /*6a60*/  FFMA.FTZ R52, R3, R114, 1.1641532182693481445e-10 ;  /* 0x2f00000003347423 */ /* 0x000fe20000010072 */
[----:B------:R-:W-:Y:S01]  /*6a70*/  HADD2.F32 R3, -RZ, R53.H1_H1 ;  /* 0x30000035ff037230 */ /* 0x000fe20000004100 */
        /* <DEDUP_REMOVED lines=14> */
.L_x_18159:
        /* <DEDUP_REMOVED lines=13> */
.L_x_18161:
[----:B------:R-:W-:Y:S05]  /*6c30*/  BSYNC.RECONVERGENT B2 ;  /* 0x0000000000027941 */ /* 0x000fea0003800200 */
.L_x_18160:
        /* <DEDUP_REMOVED lines=60> */
.L_x_18158:
[----:B------:R-:W-:Y:S05]  /*7000*/  BSYNC.RECONVERGENT B1 ;  /* 0x0000000000017941 */ /* 0x000fea0003800200 */
.L_x_18157:
[----:B------:R-:W-:Y:S01]  /*7010*/  I2FP.F32.U32 R5, R5 ;  /* 0x0000000500057245 */ /* 0x000fe20000201000 */
[----:B------:R-:W-:Y:S01]  /*7020*/  HADD2.F32 R51, -RZ, R37.H1_H1 ;  /* 0x30000025ff337230 */ /* 0x000fe20000004100 */
        /* <DEDUP_REMOVED lines=21> */
.L_x_18164:
        /* <DEDUP_REMOVED lines=13> */
.L_x_18166:
[----:B------:R-:W-:Y:S05]  /*7250*/  BSYNC.RECONVERGENT B2 ;  /* 0x0000000000027941 */ /* 0x000fea0003800200 */
.L_x_18165:
        /* <DEDUP_REMOVED lines=59> */
.L_x_18163:
[----:B------:R-:W-:Y:S05]  /*7610*/  BSYNC.RECONVERGENT B1 ;  /* 0x0000000000017941 */ /* 0x000fea0003800200 */
.L_x_18162:
        /* <DEDUP_REMOVED lines=18> */
.L_x_18169:
        /* <DEDUP_REMOVED lines=13> */
.L_x_18171:
[----:B------:R-:W-:Y:S05]  /*7810*/  BSYNC.RECONVERGENT B2 ;  /* 0x0000000000027941 */ /* 0x000fea0003800200 */
.L_x_18170:
        /* <DEDUP_REMOVED lines=57> */
[----:B------:R-:W-:Y:S01]  /*7bb0*/  LOP3.LUT R7, R88, UR16, R53, 0x96, !PT ;  /* 0x0000001058077c12 */ /* 0x000fe2000f8e9635 */
[----:B------:R-:W-:-:S07]  /*7bc0*/  IMAD.MOV.U32 R88, RZ, RZ, RZ ;  /* 0x000000ffff587224 */ /* 0x000fce00078e00ff */
.L_x_18168:
[----:B------:R-:W-:Y:S05]  /*7bd0*/  BSYNC.RECONVERGENT B1 ;  /* 0x0000000000017941 */ /* 0x000fea0003800200 */
.L_x_18167:
[----:B------:R-:W-:Y:S01]  /*7be0*/  I2FP.F32.U32 R3, R3 ;  /* 0x0000000300037245 */ /* 0x000fe20000201000 */
[----:B------:R-:W-:Y:S01]  /*7bf0*/  HADD2.F32 R53, -RZ, R38.H0_H0 ;  /* 0x20000026ff357230 */ /* 0x000fe20000004100 */
[----:B------:R-:W-:Y:S03]  /*7c00*/  BSSY.RECONVERGENT B1, `(.L_x_18172) ;  /* 0x000005e000017945 */ /* 0x000fe60003800200 */
[----:B------:R-:W-:Y:S01]  /*7c10*/  FFMA.FTZ R52, R3, R114, 1.1641532182693481445e-10 ;  /* 0x2f00000003347423 */ /* 0x000fe20000010072 */
[----:B------:R-:W-:Y:S01]  /*7c20*/  FMUL.FTZ R53, R53, R112 ;  /* 0x0000007035357220 */ /* 0x000fe20000410000 */
[----:B------:R-:W-:-:S03]  /*7c30*/  IMAD.MOV.U32 R3, RZ, RZ, R2 ;  /* 0x000000ffff037224 */ /* 0x000fc600078e0002 */
[----:B------:R-:W-:Y:S02]  /*7c40*/  FSETP.GTU.FTZ.AND P3, PT, R52, R113, PT ;  /* 0x000000713400720b */ /* 0x000fe40003f7c000 */
[----:B------:R-:W-:Y:S02]  /*7c50*/  FSEL R52, R5, RZ, P2 ;  /* 0x000000ff05347208 */ /* 0x000fe40001000000 */
        /* <DEDUP_REMOVED lines=15> */
.L_x_18174:
        /* <DEDUP_REMOVED lines=13> */
.L_x_18176:
[----:B------:R-:W-:Y:S05]  /*7e20*/  BSYNC.RECONVERGENT B2 ;  /* 0x0000000000027941 */ /* 0x000fea0003800200 */
.L_x_18175:
        /* <DEDUP_REMOVED lines=58> */
[----:B------:R-:W-:-:S07]  /*81d0*/  LOP3.LUT R7, R90, UR16, R89, 0x96, !PT ;  /* 0x000000105a077c12 */ /* 0x000fce000f8e9659 */
.L_x_18173:
[----:B------:R-:W-:Y:S05]  /*81e0*/  BSYNC.RECONVERGENT B1 ;  /* 0x0000000000017941 */ /* 0x000fea0003800200 */
.L_x_18172:
[----:B------:R-:W-:Y:S01]  /*81f0*/  ISETP.NE.AND P4, PT, R53, 0x1, PT ;  /* 0x000000013500780c */ /* 0x000fe20003f85270 */
[----:B------:R-:W-:Y:S01]  /*8200*/  HADD2.F32 R5, -RZ, R54.H1_H1 ;  /* 0x30000036ff057230 */ /* 0x000fe20000004100 */
[----:B------:R-:W-:Y:S01]  /*8210*/  I2FP.F32.U32 R3, R3 ;  /* 0x0000000300037245 */ /* 0x000fe20000201000 */
[----:B------:R-:W-:Y:S01]  /*8220*/  BSSY.RECONVERGENT B1, `(.L_x_18177) ;  /* 0x0000059000017945 */ /* 0x000fe20003800200 */
[----:B------:R-:W-:-:S03]  /*8230*/  IMAD.MOV.U32 R88, RZ, RZ, 0x2 ;  /* 0x00000002ff587424 */ /* 0x000fc600078e00ff */
        /* <DEDUP_REMOVED lines=13> */
.L_x_18179:
        /* <DEDUP_REMOVED lines=13> */
.L_x_18181:
[----:B------:R-:W-:Y:S05]  /*83e0*/  BSYNC.RECONVERGENT B2 ;  /* 0x0000000000027941 */ /* 0x000fea0003800200 */
.L_x_18180:
        /* <DEDUP_REMOVED lines=55> */
[----:B------:R-:W-:Y:S01]  /*8760*/  IMAD.WIDE.U32 R88, R5, -0x2daee0ad, RZ ;  /* 0xd2511f5305587825 */ /* 0x000fe200078e00ff */
[----:B------:R-:W-:-:S03]  /*8770*/  MOV R5, R109 ;  /* 0x0000006d00057202 */ /* 0x000fc60000000f00 */
[----:B------:R-:W-:Y:S01]  /*8780*/  IMAD.MOV.U32 R109, RZ, RZ, R88 ;  /* 0x000000ffff6d7224 */ /* 0x000fe200078e0058 */
[----:B------:R-:W-:Y:S01]  /*8790*/  LOP3.LUT R7, R90, UR16, R89, 0x96, !PT ;  /* 0x000000105a077c12 */ /* 0x000fe2000f8e9659 */
[----:B------:R-:W-:-:S07]  /*87a0*/  IMAD.MOV.U32 R88, RZ, RZ, RZ ;  /* 0x000000ffff587224 */ /* 0x000fce00078e00ff */
.L_x_18178:
[----:B------:R-:W-:Y:S05]  /*87b0*/  BSYNC.RECONVERGENT B1 ;  /* 0x0000000000017941 */ /* 0x000fea0003800200 */
.L_x_18177:
[----:B------:R-:W-:Y:S01]  /*87c0*/  I2FP.F32.U32 R5, R5 ;  /* 0x0000000500057245 */ /* 0x000fe20000201000 */
[----:B------:R-:W-:Y:S01]  /*87d0*/  BSSY.RECONVERGENT B1, `(.L_x_18182) ;  /* 0x000005f000017945 */ /* 0x000fe20003800200 */
[----:B------:R-:W-:-:S03]  /*87e0*/  HFMA2 R89, -RZ, RZ, 0, 1.1920928955078125e-07 ;  /* 0x00000002ff597431 */ /* 0x000fc600000001ff */
[----:B------:R-:W-:Y:S01]  /*87f0*/  FFMA.FTZ R54, R5, R114, 1.1641532182693481445e-10 ;  /* 0x2f00000005367423 */ /* 0x000fe20000010072 */
[----:B------:R-:W-:-:S04]  /*8800*/  HADD2.F32 R5, -RZ, R38.H1_H1 ;  /* 0x30000026ff057230 */ /* 0x000fc80000004100 */
[----:B------:R-:W-:Y:S01]  /*8810*/  FSETP.GTU.FTZ.AND P4, PT, R54, R113, PT ;  /* 0x000000713600720b */ /* 0x000fe20003f9c000 */
[----:B------:R-:W-:Y:S01]  /*8820*/  FMUL.FTZ R5, R5, R112 ;  /* 0x0000007005057220 */ /* 0x000fe20000410000 */
[----:B------:R-:W-:Y:S01]  /*8830*/  FSEL R54, R3, RZ, P3 ;  /* 0x000000ff03367208 */ /* 0x000fe20001800000 */
[----:B------:R-:W-:Y:S01]  /*8840*/  IMAD.MOV.U32 R3, RZ, RZ, R2 ;  /* 0x000000ffff037224 */ /* 0x000fe200078e0002 */
        /* <DEDUP_REMOVED lines=14> */
.L_x_18184:
        /* <DEDUP_REMOVED lines=13> */
.L_x_18186:
[----:B------:R-:W-:Y:S05]  /*8a00*/  BSYNC.RECONVERGENT B2 ;  /* 0x0000000000027941 */ /* 0x000fea0003800200 */
.L_x_18185:
        /* <DEDUP_REMOVED lines=59> */
.L_x_18183:
[----:B------:R-:W-:Y:S05]  /*8dc0*/  BSYNC.RECONVERGENT B1 ;  /* 0x0000000000017941 */ /* 0x000fea0003800200 */
.L_x_18182:
[----:B------:R-:W-:Y:S01]  /*8dd0*/  ISETP.NE.AND P5, PT, R89, 0x1, PT ;  /* 0x000000015900780c */ /* 0x000fe20003fa5270 */
[----:B------:R-:W-:Y:S01]  /*8de0*/  HADD2.F32 R5, -RZ, R55.H0_H0 ;  /* 0x20000037ff057230 */ /* 0x000fe20000004100 */
        /* <DEDUP_REMOVED lines=16> */
.L_x_18189:
        /* <DEDUP_REMOVED lines=13> */
.L_x_18191:
[----:B------:R-:W-:Y:S05]  /*8fc0*/  BSYNC.RECONVERGENT B2 ;  /* 0x0000000000027941 */ /* 0x000fea0003800200 */
.L_x_18190:
        /* <DEDUP_REMOVED lines=60> */
.L_x_18188:
[----:B------:R-:W-:Y:S05]  /*9390*/  BSYNC.RECONVERGENT B1 ;  /* 0x0000000000017941 */ /* 0x000fea0003800200 */
.L_x_18187:
[----:B------:R-:W-:Y:S01]  /*93a0*/  I2FP.F32.U32 R5, R5 ;  /* 0x0000000500057245 */ /* 0x000fe20000201000 */
[----:B------:R-:W-:Y:S01]  /*93b0*/  BSSY.RECONVERGENT B1, `(.L_x_18192) ;  /* 0x000005f000017945 */ /* 0x000fe20003800200 */
[----:B------:R-:W-:-:S03]  /*93c0*/  HFMA2 R89, -RZ, RZ, 0, 1.1920928955078125e-07 ;  /* 0x00000002ff597431 */ /* 0x000fc600000001ff */
[----:B------:R-:W-:Y:S01]  /*93d0*/  FFMA.FTZ R54, R5, R114, 1.1641532182693481445e-10 ;  /* 0x2f00000005367423 */ /* 0x000fe20000010072 */
[----:B------:R-:W-:-:S04]  /*93e0*/  HADD2.F32 R5, -RZ, R39.H0_H0 ;  /* 0x20000027ff057230 */ /* 0x000fc80000004100 */
        /* <DEDUP_REMOVED lines=18> */
.L_x_18194:
        /* <DEDUP_REMOVED lines=13> */
.L_x_18196:
[----:B------:R-:W-:Y:S05]  /*95e0*/  BSYNC.RECONVERGENT B2 ;  /* 0x0000000000027941 */ /* 0x000fea0003800200 */
.L_x_18195:
        /* <DEDUP_REMOVED lines=59> */
.L_x_18193:
[----:B------:R-:W-:Y:S05]  /*99a0*/  BSYNC.RECONVERGENT B1 ;  /* 0x0000000000017941 */ /* 0x000fea0003800200 */
.L_x_18192:
        /* <DEDUP_REMOVED lines=18> */
.L_x_18199:
        /* <DEDUP_REMOVED lines=15> */
.L_x_18201:
[----:B------:R-:W-:Y:S05]  /*9bc0*/  BSYNC.RECONVERGENT B2 ;  /* 0x0000000000027941 */ /* 0x000fea0003800200 */
.L_x_18200:
        /* <DEDUP_REMOVED lines=54> */
[----:B------:R-:W-:-:S04]  /*9f30*/  IMAD.MOV.U32 R2, RZ, RZ, R110 ;  /* 0x000000ffff027224 */ /* 0x000fc800078e006e */
[----:B------:R-:W-:Y:S01]  /*9f40*/  LOP3.LUT R6, R88, UR16, R111, 0x96, !PT ;  /* 0x0000001058067c12 */ /* 0x000fe2000f8e966f */
[----:B------:R-:W-:Y:S01]  /*9f50*/  UIADD3 UR16, UPT, UPT, UR5, -0x695add53, URZ ;  /* 0x96a522ad05107890 */ /* 0x000fe2000fffe0ff */
[----:B------:R-:W-:-:S04]  /*9f60*/  IMAD.WIDE.U32 R88, R89, -0x2daee0ad, RZ ;  /* 0xd2511f5359587825 */ /* 0x000fc800078e00ff */
[----:B------:R-:W-:Y:S01]  /*9f70*/  IMAD.MOV.U32 R109, RZ, RZ, R88 ;  /* 0x000000ffff6d7224 */ /* 0x000fe200078e0058 */
[----:B------:R-:W-:-:S07]  /*9f80*/  LOP3.LUT R7, R90, UR16, R89, 0x96, !PT ;  /* 0x000000105a077c12 */ /* 0x000fce000f8e9659 */
.L_x_18198:
[----:B------:R-:W-:Y:S05]  /*9f90*/  BSYNC.RECONVERGENT B1 ;  /* 0x0000000000017941 */ /* 0x000fea0003800200 */
.L_x_18197:
[----:B------:R-:W-:Y:S02]  /*9fa0*/  I2FP.F32.U32 R55, R55 ;  /* 0x0000003700377245 */ /* 0x000fe40000201000 */
[----:B------:R-:W-:-:S03]  /*9fb0*/  FSEL R88, R3, RZ, P5 ;  /* 0x000000ff03587208 */ /* 0x000fc60002800000 */
[----:B------:R-:W-:Y:S01]  /*9fc0*/  FFMA.FTZ R114, R55, R114, 1.1641532182693481445e-10 ;  /* 0x2f00000037727423 */ /* 0x000fe20000010072 */
[----:B------:R-:W-:-:S04]  /*9fd0*/  HADD2.F32 R55, -RZ, R39.H1_H1 ;  /* 0x30000027ff377230 */ /* 0x000fc80000004100 */
[----:B------:R-:W-:Y:S01]  /*9fe0*/  FSETP.GTU.FTZ.AND P6, PT, R114, R113, PT ;  /* 0x000000717200720b */ /* 0x000fe20003fdc000 */
[----:B------:R-:W-:-:S03]  /*9ff0*/  FMUL.FTZ R55, R55, R112 ;  /* 0x0000007037377220 */ /* 0x000fc60000410000 */
[----:B------:R-:W-:Y:S02]  /*a000*/  SEL R101, RZ, 0x1, P6 ;  /* 0x00000001ff657807 */ /* 0x000fe40003000000 */
[----:B------:R-:W-:-:S05]  /*a010*/  FSEL R55, R55, RZ, !P6 ;  /* 0x000000ff37377208 */ /* 0x000fca0007000000 */
[----:B------:R-:W-:-:S04]  /*a020*/  FADD.FTZ R55, R55, R88 ;  /* 0x0000005837377221 */ /* 0x000fc80000010000 */
[----:B------:R-:W-:-:S07]  /*a030*/  @P1 FADD.FTZ R55, R47, R55 ;  /* 0x000000372f371221 */ /* 0x000fce0000010000 */
.L_x_18121:
[----:B------:R-:W0:Y:S01]  /*a040*/  LDC.64 R88, c[0x0][0x3a8] ;  /* 0x0000ea00ff587b82 */ /* 0x000e220000000a00 */
[----:B------:R-:W-:Y:S02]  /*a050*/  SEL R90, RZ, 0x10000, !P4 ;  /* 0x00010000ff5a7807 */ /* 0x000fe40006000000 */
[----:B------:R-:W-:Y:S02]  /*a060*/  SEL R3, RZ, 0x1000000, !P5 ;  /* 0x01000000ff037807 */ /* 0x000fe40006800000 */
[----:B------:R-:W-:Y:S02]  /*a070*/  SEL R113, RZ, 0x100, !P3 ;  /* 0x00000100ff717807 */ /* 0x000fe40005800000 */
[C---:B------:R-:W-:Y:S02]  /*a080*/  LOP3.LUT P6, RZ, R8.reuse, 0x8, RZ, 0xc0, !PT ;  /* 0x0000000808ff7812 */ /* 0x040fe400078cc0ff */
[----:B------:R-:W-:Y:S02]  /*a090*/  LOP3.LUT R113, R113, R3, R90, 0xfe, !PT ;  /* 0x0000000371717212 */ /* 0x000fe400078efe5a */
[----:B------:R-:W1:Y:S01]  /*a0a0*/  LDC.64 R90, c[0x0][0x3b0] ;  /* 0x0000ec00ff5a7b82 */ /* 0x000e620000000a00 */
[----:B------:R-:W-:-:S02]  /*a0b0*/  LOP3.LUT P5, RZ, R8, 0x4, RZ, 0xc0, !PT ;  /* 0x0000000408ff7812 */ /* 0x000fc400078ac0ff */
[C---:B------:R-:W-:Y:S02]  /*a0c0*/  LOP3.LUT P4, RZ, R8.reuse, 0x2, RZ, 0xc0, !PT ;  /* 0x0000000208ff7812 */ /* 0x040fe4000788c0ff */
[----:B------:R-:W-:Y:S02]  /*a0d0*/  SEL R110, RZ, 0x10000, !P5 ;  /* 0x00010000ff6e7807 */ /* 0x000fe40006800000 */
[----:B------:R-:W-:Y:S02]  /*a0e0*/  SEL R111, RZ, 0x1000000, !P4 ;  /* 0x01000000ff6f7807 */ /* 0x000fe40006000000 */
[----:B------:R-:W-:Y:S02]  /*a0f0*/  SEL R3, RZ, 0x100, !P6 ;  /* 0x00000100ff037807 */ /* 0x000fe40007000000 */
[----:B------:R-:W-:Y:S01]  /*a100*/  LOP3.LUT P1, RZ, R8, 0x10, RZ, 0xc0, !PT ;  /* 0x0000001008ff7812 */ /* 0x000fe2000782c0ff */
[----:B0-----:R-:W-:Y:S01]  /*a110*/  IMAD.WIDE.U32 R88, R0, 0x20, R88 ;  /* 0x0000002000587825 */ /* 0x001fe200078e0058 */
[----:B------:R-:W-:-:S02]  /*a120*/  LOP3.LUT R3, R3, R111, R110, 0xfe, !PT ;  /* 0x0000006f03037212 */ /* 0x000fc400078efe6e */
[----:B------:R-:W-:Y:S02]  /*a130*/  SEL R110, RZ, 0x1, !P2 ;  /* 0x00000001ff6e7807 */ /* 0x000fe40005000000 */
[----:B------:R-:W-:Y:S04]  /*a140*/  STG.E.128 desc[UR6][R88.64], R48 ;  /* 0x0000003058007986 */ /* 0x000fe8000c101d06 */
[----:B------:R0:W-:Y:S01]  /*a150*/  STG.E.128 desc[UR6][R88.64+0x10], R52 ;  /* 0x0000103458007986 */ /* 0x0001e2000c101d06 */
[----:B-1----:R-:W-:Y:S01]  /*a160*/  IMAD.WIDE.U32 R90, R0, 0x8, R90 ;  /* 0x00000008005a7825 */ /* 0x002fe200078e005a */
[----:B0-----:R-:W-:Y:S02]  /*a170*/  LOP3.LUT R89, R113, R110, RZ, 0xfc, !PT ;  /* 0x0000006e71597212 */ /* 0x001fe400078efcff */
[----:B------:R-:W-:-:S04]  /*a180*/  SEL R110, RZ, 0x1, !P1 ;  /* 0x00000001ff6e7807 */ /* 0x000fc80004800000 */
[----:B------:R-:W-:-:S05]  /*a190*/  LOP3.LUT R88, R3, R110, RZ, 0xfc, !PT ;  /* 0x0000006e03587212 */ /* 0x000fca00078efcff */
[----:B------:R0:W-:Y:S01]  /*a1a0*/  STG.E.64 desc[UR6][R90.64], R88 ;  /* 0x000000585a007986 */ /* 0x0001e2000c101b06 */
[----:B------:R-:W-:Y:S05]  /*a1b0*/  @!P0 BRA `(.L_x_18202) ;  /* 0x0000000000508947 */ /* 0x000fea0003800000 */
[----:B------:R-:W-:Y:S02]  /*a1c0*/  SHF.L.U32 R3, R102, 0x10, RZ ;  /* 0x0000001066037819 */ /* 0x000fe400000006ff */
[----:B------:R-:W-:Y:S02]  /*a1d0*/  LOP3.LUT R110, R104, 0xff, RZ, 0xc0, !PT ;  /* 0x000000ff686e7812 */ /* 0x000fe400078ec0ff */
[----:B------:R-:W-:Y:S02]  /*a1e0*/  LOP3.LUT R112, R3, 0xff0000, RZ, 0xc0, !PT ;  /* 0x00ff000003707812 */ /* 0x000fe400078ec0ff */
[----:B------:R-:W-:Y:S01]  /*a1f0*/  LOP3.LUT R3, R101, 0xffff, RZ, 0xc0, !PT ;  /* 0x0000ffff65037812 */ /* 0x000fe200078ec0ff */
[----:B------:R-:W-:Y:S01]  /*a200*/  IMAD.WIDE.U32 R110, R110, 0x1000000, RZ ;  /* 0x010000006e6e7825 */ /* 0x000fe200078e00ff */
[----:B0-----:R-:W-:Y:S02]  /*a210*/  LOP3.LUT R90, R105, 0xff, RZ, 0xc0, !PT ;  /* 0x000000ff695a7812 */ /* 0x001fe400078ec0ff */
[----:B------:R-:W-:-:S02]  /*a220*/  PRMT R112, R112, 0x4210, R3 ;  /* 0x0000421070707816 */ /* 0x000fc40000000003 */
[----:B------:R-:W-:Y:S01]  /*a230*/  PRMT R3, R103, 0x7104, RZ ;  /* 0x0000710467037816 */ /* 0x000fe200000000ff */
[----:B------:R-:W-:Y:S01]  /*a240*/  IMAD.WIDE.U32 R90, R90, 0x10000, RZ ;  /* 0x000100005a5a7825 */ /* 0x000fe200078e00ff */
[----:B------:R-:W-:Y:S02]  /*a250*/  LOP3.LUT R88, R106, 0xff, RZ, 0xc0, !PT ;  /* 0x000000ff6a587812 */ /* 0x000fe400078ec0ff */
[----:B------:R-:W-:-:S03]  /*a260*/  LOP3.LUT R112, R112, 0xff00, R3, 0xf8, !PT ;  /* 0x0000ff0070707812 */ /* 0x000fc600078ef803 */
[----:B------:R-:W-:Y:S01]  /*a270*/  IMAD.WIDE.U32 R88, R88, 0x100, RZ ;  /* 0x0000010058587825 */ /* 0x000fe200078e00ff */
[----:B------:R-:W-:-:S04]  /*a280*/  LOP3.LUT R3, R112, 0xff, R107, 0xf8, !PT ;  /* 0x000000ff70037812 */ /* 0x000fc800078ef86b */
[----:B------:R-:W-:Y:S02]  /*a290*/  LOP3.LUT R3, R91, R3, R111, 0xfe, !PT ;  /* 0x000000035b037212 */ /* 0x000fe400078efe6f */
[----:B------:R-:W-:Y:S02]  /*a2a0*/  LOP3.LUT R111, R88, R110, R90, 0xfe, !PT ;  /* 0x0000006e586f7212 */ /* 0x000fe400078efe5a */
[----:B------:R-:W0:Y:S01]  /*a2b0*/  LDC.64 R90, c[0x0][0x3b8] ;  /* 0x0000ee00ff5a7b82 */ /* 0x000e220000000a00 */
[----:B------:R-:W-:Y:S02]  /*a2c0*/  LOP3.LUT R89, R3, R89, RZ, 0xfc, !PT ;  /* 0x0000005903597212 */ /* 0x000fe400078efcff */
[----:B------:R-:W-:Y:S01]  /*a2d0*/  LOP3.LUT R88, R111, 0xff, R108, 0xf8, !PT ;  /* 0x000000ff6f587812 */ /* 0x000fe200078ef86c */
[----:B0-----:R-:W-:-:S05]  /*a2e0*/  IMAD.WIDE.U32 R90, R0, 0x8, R90 ;  /* 0x00000008005a7825 */ /* 0x001fca00078e005a */
[----:B------:R1:W-:Y:S02]  /*a2f0*/  STG.E.64 desc[UR6][R90.64], R88 ;  /* 0x000000585a007986 */ /* 0x0003e4000c101b06 */
.L_x_18202:
[----:B------:R-:W-:Y:S02]  /*a300*/  IMAD.MOV.U32 R3, RZ, RZ, R109 ;  /* 0x000000ffff037224 */ /* 0x000fe400078e006d */
[----:B01----:R-:W-:-:S07]  /*a310*/  VIADD R90, R0, 0x20 ;  /* 0x00000020005a7836 */ /* 0x003fce0000000000 */
.L_x_18079:
[----:B------:R-:W-:Y:S05]  /*a320*/  BSYNC.RECONVERGENT B0 ;  /* 0x0000000000007941 */ /* 0x000fea0003800200 */
.L_x_18078:
        /* <DEDUP_REMOVED lines=36> */
.L_x_18208:
        /* <DEDUP_REMOVED lines=13> */
.L_x_18210:
[----:B------:R-:W-:Y:S05]  /*a640*/  BSYNC.RECONVERGENT B2 ;  /* 0x0000000000027941 */ /* 0x000fea0003800200 */
.L_x_18209:
        /* <DEDUP_REMOVED lines=60> */
.L_x_18207:
[----:B------:R-:W-:Y:S05]  /*aa10*/  BSYNC.RECONVERGENT B1 ;  /* 0x0000000000017941 */ /* 0x000fea0003800200 */
.L_x_18206:
        /* <DEDUP_REMOVED lines=9> */
[----:B------:R-:W-:Y:S02]  /*aab0*/  MOV R3, R2 ;  /* 0x0000000200037202 */ /* 0x000fe40000000f00 */
[----:B0-----:R-:W-:Y:S01]  /*aac0*/  FSETP.LE.FTZ.AND P4, PT, R56, R101, PT ;  /* 0x000000653800720b */ /* 0x001fe20003f93000 */
[----:B-----5:R-:W-:-:S05]  /*aad0*/  HADD2.F32 R56, -RZ, R60.H0_H0 ;  /* 0x2000003cff387230 */ /* 0x020fca0000004100 */
[----:B-1----:R-:W-:-:S07]  /*aae0*/  FMUL.FTZ R5, R56, R91 ;  /* 0x0000005b38057220 */ /* 0x002fce0000410000 */
        /* <DEDUP_REMOVED lines=10> */
.L_x_18213:
        /* <DEDUP_REMOVED lines=13> */
.L_x_18215:
[----:B------:R-:W-:Y:S05]  /*ac60*/  BSYNC.RECONVERGENT B2 ;  /* 0x0000000000027941 */ /* 0x000fea0003800200 */
.L_x_18214:
        /* <DEDUP_REMOVED lines=60> */
.L_x_18212:
[----:B------:R-:W-:Y:S05]  /*b030*/  BSYNC.RECONVERGENT B1 ;  /* 0x0000000000017941 */ /* 0x000fea0003800200 */
.L_x_18211:
[----:B------:R-:W-:Y:S01]  /*b040*/  I2FP.F32.U32 R56, R3 ;  /* 0x0000000300387245 */ /* 0x000fe20000201000 */
[----:B------:R-:W-:Y:S01]  /*b050*/  HADD2.F32 R58, -RZ, R36.H0_H0 ;  /* 0x20000024ff3a7230 */ /* 0x000fe20000004100 */
[----:B------:R-:W-:Y:S01]  /*b060*/  ISETP.NE.AND P3, PT, R59, 0x1, PT ;  /* 0x000000013b00780c */ /* 0x000fe20003f65270 */
[----:B------:R-:W-:Y:S01]  /*b070*/  BSSY.RECONVERGENT B1, `(.L_x_18216) ;  /* 0x000005e000017945 */ /* 0x000fe20003800200 */
[----:B------:R-:W-:Y:S01]  /*b080*/  FSEL R5, R5, RZ, P4 ;  /* 0x000000ff05057208 */ /* 0x000fe20002000000 */
[----:B------:R-:W-:Y:S01]  /*b090*/  FFMA.FTZ R56, R56, R109, 1.1641532182693481445e-10 ;  /* 0x2f00000038387423 */ /* 0x000fe2000001006d */
[----:B------:R-:W-:Y:S01]  /*b0a0*/  FMUL.FTZ R58, R58, R91 ;  /* 0x0000005b3a3a7220 */ /* 0x000fe20000410000 */
[----:B------:R-:W-:Y:S02]  /*b0b0*/  HFMA2 R57, -RZ, RZ, 0, 1.1920928955078125e-07 ;  /* 0x00000002ff397431 */ /* 0x000fe400000001ff */
[----:B------:R-:W-:Y:S01]  /*b0c0*/  IMAD.MOV.U32 R3, RZ, RZ, R2 ;  /* 0x000000ffff037224 */ /* 0x000fe200078e0002 */
        /* <DEDUP_REMOVED lines=14> */
.L_x_18218:
        /* <DEDUP_REMOVED lines=13> */
.L_x_18220:
[----:B------:R-:W-:Y:S05]  /*b280*/  BSYNC.RECONVERGENT B2 ;  /* 0x0000000000027941 */ /* 0x000fea0003800200 */
.L_x_18219:
        /* <DEDUP_REMOVED lines=60> */
.L_x_18217:
[----:B------:R-:W-:Y:S05]  /*b650*/  BSYNC.RECONVERGENT B1 ;  /* 0x0000000000017941 */ /* 0x000fea0003800200 */
.L_x_18216:
[----:B------:R-:W-:Y:S01]  /*b660*/  I2FP.F32.U32 R58, R3 ;  /* 0x00000003003a7245 */ /* 0x000fe20000201000 */
[----:B------:R-:W-:Y:S01]  /*b670*/  HADD2.F32 R60, -RZ, R60.H1_H1 ;  /* 0x3000003cff3c7230 */ /* 0x000fe20000004100 */
[----:B------:R-:W-:Y:S01]  /*b680*/  ISETP.NE.AND P2, PT, R57, 0x1, PT ;  /* 0x000000013900780c */ /* 0x000fe20003f45270 */
[----:B------:R-:W-:Y:S01]  /*b690*/  BSSY.RECONVERGENT B1, `(.L_x_18221) ;  /* 0x000005c000017945 */ /* 0x000fe20003800200 */
[----:B------:R-:W-:Y:S01]  /*b6a0*/  LOP3.LUT R8, R8, 0xfffffff7, RZ, 0xc0, !PT ;  /* 0xfffffff708087812 */ /* 0x000fe200078ec0ff */
[----:B------:R-:W-:Y:S01]  /*b6b0*/  FFMA.FTZ R58, R58, R109, 1.1641532182693481445e-10 ;  /* 0x2f0000003a3a7423 */ /* 0x000fe2000001006d */
[----:B------:R-:W-:Y:S02]  /*b6c0*/  IMAD.MOV.U32 R59, RZ, RZ, 0x2 ;  /* 0x00000002ff3b7424 */ /* 0x000fe400078e00ff */
        /* <DEDUP_REMOVED lines=13> */
.L_x_18223:
        /* <DEDUP_REMOVED lines=13> */
.L_x_18225:
[----:B------:R-:W-:Y:S05]  /*b870*/  BSYNC.RECONVERGENT B2 ;  /* 0x0000000000027941 */ /* 0x000fea0003800200 */
.L_x_18224:
        /* <DEDUP_REMOVED lines=61> */
.L_x_18222:
[----:B------:R-:W-:Y:S05]  /*bc50*/  BSYNC.RECONVERGENT B1 ;  /* 0x0000000000017941 */ /* 0x000fea0003800200 */
.L_x_18221:
[----:B------:R-:W-:Y:S01]  /*bc60*/  I2FP.F32.U32 R58, R5 ;  /* 0x00000005003a7245 */ /* 0x000fe20000201000 */
[----:B------:R-:W-:Y:S01]  /*bc70*/  HADD2.F32 R60, -RZ, R36.H1_H1 ;  /* 0x30000024ff3c7230 */ /* 0x000fe20000004100 */
[----:B------:R-:W-:Y:S01]  /*bc80*/  BSSY.RECONVERGENT B1, `(.L_x_18226) ;  /* 0x000005f000017945 */ /* 0x000fe20003800200 */
[----:B------:R-:W-:Y:S02]  /*bc90*/  HFMA2 R88, -RZ, RZ, 0, 1.1920928955078125e-07 ;  /* 0x00000002ff587431 */ /* 0x000fe400000001ff */
        /* <DEDUP_REMOVED lines=19> */
.L_x_18228:
        /* <DEDUP_REMOVED lines=13> */
.L_x_18230:
[----:B------:R-:W-:Y:S05]  /*bea0*/  BSYNC.RECONVERGENT B2 ;  /* 0x0000000000027941 */ /* 0x000fea0003800200 */
.L_x_18229:
        /* <DEDUP_REMOVED lines=60> */
.L_x_18227:
[----:B------:R-:W-:Y:S05]  /*c270*/  BSYNC.RECONVERGENT B1 ;  /* 0x0000000000017941 */ /* 0x000fea0003800200 */
.L_x_18226:
[----:B------:R-:W-:Y:S01]  /*c280*/  I2FP.F32.U32 R58, R3 ;  /* 0x00000003003a7245 */ /* 0x000fe20000201000 */
[----:B------:R-:W-:Y:S01]  /*c290*/  HADD2.F32 R60, -RZ, R61.H0_H0 ;  /* 0x2000003dff3c7230 */ /* 0x000fe20000004100 */
        /* <DEDUP_REMOVED lines=18> */
.L_x_18233:
        /* <DEDUP_REMOVED lines=13> */
.L_x_18235:
[----:B------:R-:W-:Y:S05]  /*c490*/  BSYNC.RECONVERGENT B2 ;  /* 0x0000000000027941 */ /* 0x000fea0003800200 */
.L_x_18234:
        /* <DEDUP_REMOVED lines=61> */
.L_x_18232:
[----:B------:R-:W-:Y:S05]  /*c870*/  BSYNC.RECONVERGENT B1 ;  /* 0x0000000000017941 */ /* 0x000fea0003800200 */
.L_x_18231:
[----:B------:R-:W-:Y:S01]  /*c880*/  I2FP.F32.U32 R58, R5 ;  /* 0x00000005003a7245 */ /* 0x000fe20000201000 */
[----:B------:R-:W-:Y:S01]  /*c890*/  HADD2.F32 R60, -RZ, R37.H0_H0 ;  /* 0x20000025ff3c7230 */ /* 0x000fe20000004100 */
        /* <DEDUP_REMOVED lines=21> */
.L_x_18238:
        /* <DEDUP_REMOVED lines=13> */
.L_x_18240:
[----:B------:R-:W-:Y:S05]  /*cac0*/  BSYNC.RECONVERGENT B2 ;  /* 0x0000000000027941 */ /* 0x000fea0003800200 */
.L_x_18239:
        /* <DEDUP_REMOVED lines=60> */
.L_x_18237:
[----:B------:R-:W-:Y:S05]  /*ce90*/  BSYNC.RECONVERGENT B1 ;  /* 0x0000000000017941 */ /* 0x000fea0003800200 */
.L_x_18236:
        /* <DEDUP_REMOVED lines=20> */
.L_x_18243:
        /* <DEDUP_REMOVED lines=13> */
.L_x_18245:
[----:B------:R-:W-:Y:S05]  /*d0b0*/  BSYNC.RECONVERGENT B2 ;  /* 0x0000000000027941 */ /* 0x000fea0003800200 */
.L_x_18244:
        /* <DEDUP_REMOVED lines=61> */
.L_x_18242:
[----:B------:R-:W-:Y:S05]  /*d490*/  BSYNC.RECONVERGENT B1 ;  /* 0x0000000000017941 */ /* 0x000fea0003800200 */
.L_x_18241:
        /* <DEDUP_REMOVED lines=23> */
.L_x_18248:
        /* <DEDUP_REMOVED lines=13> */
.L_x_18250:
[----:B------:R-:W-:Y:S05]  /*d6e0*/  BSYNC.RECONVERGENT B2 ;  /* 0x0000000000027941 */ /* 0x000fea0003800200 */
.L_x_18249:
        /* <DEDUP_REMOVED lines=60> */
.L_x_18247:
[----:B------:R-:W-:Y:S05]  /*dab0*/  BSYNC.RECONVERGENT B1 ;  /* 0x0000000000017941 */ /* 0x000fea0003800200 */
.L_x_18246:
[----:B------:R-:W-:Y:S01]  /*dac0*/  ISETP.NE.AND P3, PT, R89, 0x1, PT ;  /* 0x000000015900780c */ /* 0x000fe20003f65270 */
[----:B------:R-:W-:Y:S01]  /*dad0*/  HADD2.F32 R88, -RZ, R62.H0_H0 ;  /* 0x2000003eff587230 */ /* 0x000fe20000004100 */
        /* <DEDUP_REMOVED lines=16> */
.L_x_18253:
        /* <DEDUP_REMOVED lines=13> */
.L_x_18255:
[----:B------:R-:W-:Y:S05]  /*dcb0*/  BSYNC.RECONVERGENT B2 ;  /* 0x0000000000027941 */ /* 0x000fea0003800200 */
.L_x_18254:
        /* <DEDUP_REMOVED lines=60> */
.L_x_18252:
[----:B------:R-:W-:Y:S05]  /*e080*/  BSYNC.RECONVERGENT B1 ;  /* 0x0000000000017941 */ /* 0x000fea0003800200 */
.L_x_18251:
        /* <DEDUP_REMOVED lines=23> */
.L_x_18258:
        /* <DEDUP_REMOVED lines=13> */
.L_x_18260:
[----:B------:R-:W-:Y:S05]  /*e2d0*/  BSYNC.RECONVERGENT B2 ;  /* 0x0000000000027941 */ /* 0x000fea0003800200 */
.L_x_18259:
        /* <DEDUP_REMOVED lines=60> */
.L_x_18257:
[----:B------:R-:W-:Y:S05]  /*e6a0*/  BSYNC.RECONVERGENT B1 ;  /* 0x0000000000017941 */ /* 0x000fea0003800200 */
.L_x_18256:
        /* <DEDUP_REMOVED lines=18> */
.L_x_18263:
        /* <DEDUP_REMOVED lines=13> */
.L_x_18265:
[----:B------:R-:W-:Y:S05]  /*e8a0*/  BSYNC.RECONVERGENT B2 ;  /* 0x0000000000027941 */ /* 0x000fea0003800200 */
.L_x_18264:
        /* <DEDUP_REMOVED lines=59> */
[----:B------:R-:W-:Y:S01]  /*ec60*/  IMAD.MOV.U32 R89, RZ, RZ, RZ ;  /* 0x000000ffff597224 */ /* 0x000fe200078e00ff */
[----:B------:R-:W-:-:S07]  /*ec70*/  MOV R112, R88 ;  /* 0x0000005800707202 */ /* 0x000fce0000000f00 */
.L_x_18262:
[----:B------:R-:W-:Y:S05]  /*ec80*/  BSYNC.RECONVERGENT B1 ;  /* 0x0000000000017941 */ /* 0x000fea0003800200 */
.L_x_18261:
        /* <DEDUP_REMOVED lines=23> */
.L_x_18268:
        /* <DEDUP_REMOVED lines=13> */
.L_x_18270:
[----:B------:R-:W-:Y:S05]  /*eed0*/  BSYNC.RECONVERGENT B2 ;  /* 0x0000000000027941 */ /* 0x000fea0003800200 */
.L_x_18269:
        /* <DEDUP_REMOVED lines=60> */
.L_x_18267:
[----:B------:R-:W-:Y:S05]  /*f2a0*/  BSYNC.RECONVERGENT B1 ;  /* 0x0000000000017941 */ /* 0x000fea0003800200 */
.L_x_18266:
[----:B------:R-:W-:Y:S01]  /*f2b0*/  ISETP.NE.AND P5, PT, R102, 0x1, PT ;  /* 0x000000016600780c */ /* 0x000fe20003fa5270 */
[----:B------:R-:W-:Y:S01]  /*f2c0*/  HADD2.F32 R88, -RZ, R63.H0_H0 ;  /* 0x2000003fff587230 */ /* 0x000fe20000004100 */
        /* <DEDUP_REMOVED lines=16> */
.L_x_18273:
        /* <DEDUP_REMOVED lines=13> */
.L_x_18275:
[----:B------:R-:W-:Y:S05]  /*f4a0*/  BSYNC.RECONVERGENT B2 ;  /* 0x0000000000027941 */ /* 0x000fea0003800200 */
.L_x_18274:
        /* <DEDUP_REMOVED lines=58> */
[----:B------:R-:W-:Y:S01]  /*f850*/  MOV R112, R88 ;  /* 0x0000005800707202 */ /* 0x000fe20000000f00 */
[----:B------:R-:W-:Y:S01]  /*f860*/  IMAD.MOV.U32 R88, RZ, RZ, RZ ;  /* 0x000000ffff587224 */ /* 0x000fe200078e00ff */
[----:B------:R-:W-:-:S07]  /*f870*/  LOP3.LUT R7, R110, UR16, R89, 0x96, !PT ;  /* 0x000000106e077c12 */ /* 0x000fce000f8e9659 */
.L_x_18272:
[----:B------:R-:W-:Y:S05]  /*f880*/  BSYNC.RECONVERGENT B1 ;  /* 0x0000000000017941 */ /* 0x000fea0003800200 */
.L_x_18271:
[----:B------:R-:W-:Y:S01]  /*f890*/  I2FP.F32.U32 R62, R5 ;  /* 0x00000005003e7245 */ /* 0x000fe20000201000 */
[----:B------:R-:W-:Y:S01]  /*f8a0*/  HADD2.F32 R102, -RZ, R39.H0_H0 ;  /* 0x20000027ff667230 */ /* 0x000fe20000004100 */
        /* <DEDUP_REMOVED lines=21> */
.L_x_18278:
        /* <DEDUP_REMOVED lines=13> */
.L_x_18280:
[----:B------:R-:W-:Y:S05]  /*fad0*/  BSYNC.RECONVERGENT B2 ;  /* 0x0000000000027941 */ /* 0x000fea0003800200 */
.L_x_18279:
        /* <DEDUP_REMOVED lines=60> */
.L_x_18277:
[----:B------:R-:W-:Y:S05]  /*fea0*/  BSYNC.RECONVERGENT B1 ;  /* 0x0000000000017941 */ /* 0x000fea0003800200 */
.L_x_18276:
        /* <DEDUP_REMOVED lines=18> */
.L_x_18283:
        /* <DEDUP_REMOVED lines=15> */
.L_x_18285:
[----:B------:R-:W-:Y:S05]  /*100c0*/  BSYNC.RECONVERGENT B2 ;  /* 0x0000000000027941 */ /* 0x000fea0003800200 */
.L_x_18284:
        /* <DEDUP_REMOVED lines=58> */
[----:B------:R-:W-:Y:S01]  /*10470*/  IMAD.MOV.U32 R5, RZ, RZ, RZ ;  /* 0x000000ffff057224 */ /* 0x000fe200078e00ff */
[----:B------:R-:W-:Y:S02]  /*10480*/  LOP3.LUT R7, R110, UR16, R89, 0x96, !PT ;  /* 0x000000106e077c12 */ /* 0x000fe4000f8e9659 */
[----:B------:R-:W-:-:S07]  /*10490*/  MOV R112, R88 ;  /* 0x0000005800707202 */ /* 0x000fce0000000f00 */
.L_x_18282:
[----:B------:R-:W-:Y:S05]  /*104a0*/  BSYNC.RECONVERGENT B1 ;  /* 0x0000000000017941 */ /* 0x000fea0003800200 */
.L_x_18281:
        /* <DEDUP_REMOVED lines=11> */
.L_x_18205:
        /* <DEDUP_REMOVED lines=16> */
.L_x_18289:
        /* <DEDUP_REMOVED lines=13> */
.L_x_18291:
[----:B------:R-:W-:Y:S05]  /*10730*/  BSYNC.RECONVERGENT B2 ;  /* 0x0000000000027941 */ /* 0x000fea0003800200 */
.L_x_18290:
        /* <DEDUP_REMOVED lines=61> */
.L_x_18288:
[----:B------:R-:W-:Y:S05]  /*10b10*/  BSYNC.RECONVERGENT B1 ;  /* 0x0000000000017941 */ /* 0x000fea0003800200 */
.L_x_18287:
        /* <DEDUP_REMOVED lines=8> */
[----:B------:R-:W-:Y:S01]  /*10ba0*/  MOV R3, R2 ;  /* 0x0000000200037202 */ /* 0x000fe20000000f00 */
[----:B------:R-:W-:Y:S02]  /*10bb0*/  IMAD.MOV.U32 R5, RZ, RZ, 0x2 ;  /* 0x00000002ff057424 */ /* 0x000fe400078e00ff */
        /* <DEDUP_REMOVED lines=11> */
.L_x_18294:
        /* <DEDUP_REMOVED lines=13> */
.L_x_18296:
[----:B------:R-:W-:Y:S05]  /*10d40*/  BSYNC.RECONVERGENT B2 ;  /* 0x0000000000027941 */ /* 0x000fea0003800200 */
.L_x_18295:
        /* <DEDUP_REMOVED lines=60> */
.L_x_18293:
[----:B------:R-:W-:Y:S05]  /*11110*/  BSYNC.RECONVERGENT B1 ;  /* 0x0000000000017941 */ /* 0x000fea0003800200 */
.L_x_18292:
        /* <DEDUP_REMOVED lines=19> */
.L_x_18299:
        /* <DEDUP_REMOVED lines=13> */
.L_x_18301:
[----:B------:R-:W-:Y:S05]  /*11320*/  BSYNC.RECONVERGENT B2 ;  /* 0x0000000000027941 */ /* 0x000fea0003800200 */
.L_x_18300:
        /* <DEDUP_REMOVED lines=60> */
.L_x_18298:
[----:B------:R-:W-:Y:S05]  /*116f0*/  BSYNC.RECONVERGENT B1 ;  /* 0x0000000000017941 */ /* 0x000fea0003800200 */
.L_x_18297:
[----:B------:R-:W-:Y:S01]  /*11700*/  I2FP.F32.U32 R3, R3 ;  /* 0x0000000300037245 */ /* 0x000fe20000201000 */
[----:B------:R-:W-:Y:S01]  /*11710*/  BSSY.RECONVERGENT B1, `(.L_x_18302) ;  /* 0x000005c000017945 */ /* 0x000fe20003800200 */
[----:B------:R-:W-:Y:S01]  /*11720*/  LOP3.LUT R8, R8, 0xfffffffb, RZ, 0xc0, !PT ;  /* 0xfffffffb08087812 */ /* 0x000fe200078ec0ff */
[----:B------:R-:W-:Y:S02]  /*11730*/  HADD2.F32 R89, -RZ, R61.H0_H0 ;  /* 0x2000003dff597230 */ /* 0x000fe40000004100 */
        /* <DEDUP_REMOVED lines=15> */
.L_x_18304:
        /* <DEDUP_REMOVED lines=13> */
.L_x_18306:
[----:B------:R-:W-:Y:S05]  /*11900*/  BSYNC.RECONVERGENT B2 ;  /* 0x0000000000027941 */ /* 0x000fea0003800200 */
.L_x_18305:
        /* <DEDUP_REMOVED lines=59> */
[----:B------:R-:W-:-:S07]  /*11cc0*/  LOP3.LUT R7, R58, UR16, R57, 0x96, !PT ;  /* 0x000000103a077c12 */ /* 0x000fce000f8e9639 */
.L_x_18303:
[----:B------:R-:W-:Y:S05]  /*11cd0*/  BSYNC.RECONVERGENT B1 ;  /* 0x0000000000017941 */ /* 0x000fea0003800200 */
.L_x_18302:
        /* <DEDUP_REMOVED lines=19> */
.L_x_18309:
        /* <DEDUP_REMOVED lines=13> */
.L_x_18311:
[----:B------:R-:W-:Y:S05]  /*11ee0*/  BSYNC.RECONVERGENT B2 ;  /* 0x0000000000027941 */ /* 0x000fea0003800200 */
.L_x_18310:
        /* <DEDUP_REMOVED lines=60> */
.L_x_18308:
[----:B------:R-:W-:Y:S05]  /*122b0*/  BSYNC.RECONVERGENT B1 ;  /* 0x0000000000017941 */ /* 0x000fea0003800200 */
.L_x_18307:
        /* <DEDUP_REMOVED lines=17> */
.L_x_18314:
        /* <DEDUP_REMOVED lines=13> */
.L_x_18316:
[----:B------:R-:W-:Y:S05]  /*124a0*/  BSYNC.RECONVERGENT B2 ;  /* 0x0000000000027941 */ /* 0x000fea0003800200 */
.L_x_18315:
        /* <DEDUP_REMOVED lines=59> */
[----:B------:R-:W-:Y:S02]  /*12860*/  LOP3.LUT R7, R58, UR16, R57, 0x96, !PT ;  /* 0x000000103a077c12 */ /* 0x000fe4000f8e9639 */
[----:B------:R-:W-:-:S07]  /*12870*/  MOV R112, R56 ;  /* 0x0000003800707202 */ /* 0x000fce0000000f00 */
.L_x_18313:
[----:B------:R-:W-:Y:S05]  /*12880*/  BSYNC.RECONVERGENT B1 ;  /* 0x0000000000017941 */ /* 0x000fea0003800200 */
.L_x_18312:
        /* <DEDUP_REMOVED lines=17> */
.L_x_18319:
        /* <DEDUP_REMOVED lines=13> */
.L_x_18321:
[----:B------:R-:W-:Y:S05]  /*12a70*/  BSYNC.RECONVERGENT B2 ;  /* 0x0000000000027941 */ /* 0x000fea0003800200 */
.L_x_18320:
        /* <DEDUP_REMOVED lines=61> */
.L_x_18318:
[----:B------:R-:W-:Y:S05]  /*12e50*/  BSYNC.RECONVERGENT B1 ;  /* 0x0000000000017941 */ /* 0x000fea0003800200 */
.L_x_18317:
[----:B------:R-:W-:Y:S01]  /*12e60*/  ISETP.NE.AND P5, PT, R61, 0x1, PT ;  /* 0x000000013d00780c */ /* 0x000fe20003fa5270 */
[----:B------:R-:W-:Y:S01]  /*12e70*/  BSSY.RECONVERGENT B1, `(.L_x_18322) ;  /* 0x000005b000017945 */ /* 0x000fe20003800200 */
[----:B------:R-:W-:Y:S01]  /*12e80*/  I2FP.F32.U32 R5, R5 ;  /* 0x0000000500057245 */ /* 0x000fe20000201000 */
[----:B------:R-:W-:Y:S02]  /*12e90*/  HADD2.F32 R57, -RZ, R63.H0_H0 ;  /* 0x2000003fff397230 */ /* 0x000fe40000004100 */
        /* <DEDUP_REMOVED lines=13> */
.L_x_18324:
        /* <DEDUP_REMOVED lines=13> */
.L_x_18326:
[----:B------:R-:W-:Y:S05]  /*13040*/  BSYNC.RECONVERGENT B2 ;  /* 0x0000000000027941 */ /* 0x000fea0003800200 */
.L_x_18325:
        /* <DEDUP_REMOVED lines=59> */
[----:B------:R-:W-:Y:S01]  /*13400*/  MOV R60, R112 ;  /* 0x00000070003c7202 */ /* 0x000fe20000000f00 */
[----:B------:R-:W-:-:S07]  /*13410*/  IMAD.MOV.U32 R112, RZ, RZ, R58 ;  /* 0x000000ffff707224 */ /* 0x000fce00078e003a */
.L_x_18323:
[----:B------:R-:W-:Y:S05]  /*13420*/  BSYNC.RECONVERGENT B1 ;  /* 0x0000000000017941 */ /* 0x000fea0003800200 */
.L_x_18322:
[----:B------:R-:W-:Y:S01]  /*13430*/  I2FP.F32.U32 R61, R60 ;  /* 0x0000003c003d7245 */ /* 0x000fe20000201000 */
[----:B------:R-:W-:Y:S01]  /*13440*/  FMUL.FTZ R56, R56, UR12 ;  /* 0x0000000c38387c20 */ /* 0x000fe20008410000 */
[----:B------:R-:W-:Y:S01]  /*13450*/  P2R R59, PR, RZ, 0x2 ;  /* 0x00000002ff3b7803 */ /* 0x000fe20000000000 */
[----:B------:R-:W-:Y:S01]  /*13460*/  FMUL.FTZ R109, R109, UR12 ;  /* 0x0000000c6d6d7c20 */ /* 0x000fe20008410000 */
[----:B------:R-:W-:Y:S01]  /*13470*/  LOP3.LUT P1, RZ, R8, 0x10, RZ, 0xc0, !PT ;  /* 0x0000001008ff7812 */ /* 0x000fe2000782c0ff */
[----:B------:R-:W-:Y:S01]  /*13480*/  FFMA.FTZ R110, R61, R110, 1.1641532182693481445e-10 ;  /* 0x2f0000003d6e7423 */ /* 0x000fe2000001006e */
[----:B------:R-:W-:Y:S02]  /*13490*/  HADD2.F32 R63, -RZ, R63.H1_H1 ;  /* 0x3000003fff3f7230 */ /* 0x000fe40000004100 */
[----:B------:R-:W-:Y:S01]  /*134a0*/  FMUL.FTZ R88, R88, UR12 ;  /* 0x0000000c58587c20 */ /* 0x000fe20008410000 */
[----:B------:R-:W-:Y:S01]  /*134b0*/  FSEL R61, R56, RZ, P3 ;  /* 0x000000ff383d7208 */ /* 0x000fe20001800000 */
[----:B------:R-:W-:Y:S01]  /*134c0*/  FMUL.FTZ R57, R57, UR12 ;  /* 0x0000000c39397c20 */ /* 0x000fe20008410000 */
[C---:B------:R-:W-:Y:S01]  /*134d0*/  LOP3.LUT P5, RZ, R8.reuse, 0x2, RZ, 0xc0, !PT ;  /* 0x0000000208ff7812 */ /* 0x040fe200078ac0ff */
[----:B------:R-:W-:Y:S01]  /*134e0*/  FMUL.FTZ R91, R91, UR12 ;  /* 0x0000000c5b5b7c20 */ /* 0x000fe20008410000 */
[----:B------:R-:W-:Y:S01]  /*134f0*/  FSEL R56, R109, RZ, P1 ;  /* 0x000000ff6d387208 */ /* 0x000fe20000800000 */
[----:B------:R-:W-:Y:S01]  /*13500*/  FMUL.FTZ R3, R3, UR12 ;  /* 0x0000000c03037c20 */ /* 0x000fe20008410000 */
[----:B------:R-:W-:Y:S01]  /*13510*/  ISETP.NE.AND P1, PT, R59, RZ, PT ;  /* 0x000000ff3b00720c */ /* 0x000fe20003f25270 */
[----:B------:R-:W-:Y:S01]  /*13520*/  FMUL.FTZ R89, R89, UR12 ;  /* 0x0000000c59597c20 */ /* 0x000fe20008410000 */
[----:B------:R-:W-:Y:S01]  /*13530*/  P2R R58, PR, RZ, 0x1 ;  /* 0x00000001ff3a7803 */ /* 0x000fe20000000000 */
[----:B------:R-:W-:Y:S01]  /*13540*/  FMUL.FTZ R63, R63, UR12 ;  /* 0x0000000c3f3f7c20 */ /* 0x000fe20008410000 */
[----:B------:R-:W-:-:S02]  /*13550*/  LOP3.LUT P0, RZ, R8, 0x8, RZ, 0xc0, !PT ;  /* 0x0000000808ff7812 */ /* 0x000fc4000780c0ff */
[----:B------:R-:W-:Y:S02]  /*13560*/  FSEL R59, R88, RZ, P5 ;  /* 0x000000ff583b7208 */ /* 0x000fe40002800000 */
        /* <DEDUP_REMOVED lines=16> */
[----:B------:R-:W-:-:S10]  /*13670*/  @P1 FADD.FTZ R63, R47, R63 ;  /* 0x0000003f2f3f1221 */ /* 0x000fd40000010000 */
.L_x_18286:
[----:B------:R-:W-:Y:S01]  /*13680*/  SEL R110, RZ, 0x10000, !P4 ;  /* 0x00010000ff6e7807 */ /* 0x000fe20006000000 */
[----:B------:R-:W0:Y:S01]  /*13690*/  LDC.64 R88, c[0x0][0x3a8] ;  /* 0x0000ea00ff587b82 */ /* 0x000e220000000a00 */
        /* <DEDUP_REMOVED lines=16> */
[----:B------:R0:W-:Y:S01]  /*137a0*/  STG.E.128 desc[UR6][R88.64+0x10], R60 ;  /* 0x0000103c58007986 */ /* 0x0001e2000c101d06 */
[----:B-1----:R-:W-:Y:S01]  /*137b0*/  IMAD.WIDE.U32 R110, R90, 0x8, R110 ;  /* 0x000000085a6e7825 */ /* 0x002fe200078e006e */
[----:B0-----:R-:W-:Y:S02]  /*137c0*/  LOP3.LUT R89, R109, R91, RZ, 0xfc, !PT ;  /* 0x0000005b6d597212 */ /* 0x001fe400078efcff */
[----:B------:R-:W-:-:S05]  /*137d0*/  LOP3.LUT R88, R3, R114, RZ, 0xfc, !PT ;  /* 0x0000007203587212 */ /* 0x000fca00078efcff */
[----:B------:R0:W-:Y:S01]  /*137e0*/  STG.E.64 desc[UR6][R110.64], R88 ;  /* 0x000000586e007986 */ /* 0x0001e2000c101b06 */
[----:B------:R-:W-:Y:S05]  /*137f0*/  @!P0 BRA `(.L_x_18327) ;  /* 0x0000000000508947 */ /* 0x000fea0003800000 */
[----:B------:R-:W-:Y:S02]  /*13800*/  SHF.L.U32 R3, R102, 0x10, RZ ;  /* 0x0000001066037819 */ /* 0x000fe400000006ff */
[----:B------:R-:W-:Y:S02]  /*13810*/  LOP3.LUT R114, R104, 0xff, RZ, 0xc0, !PT ;  /* 0x000000ff68727812 */ /* 0x000fe400078ec0ff */
[----:B0-----:R-:W-:Y:S02]  /*13820*/  LOP3.LUT R88, R3, 0xff0000, RZ, 0xc0, !PT ;  /* 0x00ff000003587812 */ /* 0x001fe400078ec0ff */
[----:B------:R-:W-:Y:S01]  /*13830*/  LOP3.LUT R3, R101, 0xffff, RZ, 0xc0, !PT ;  /* 0x0000ffff65037812 */ /* 0x000fe200078ec0ff */
[----:B------:R-:W-:Y:S01]  /*13840*/  IMAD.WIDE.U32 R114, R114, 0x1000000, RZ ;  /* 0x0100000072727825 */ /* 0x000fe200078e00ff */
[----:B------:R-:W-:Y:S02]  /*13850*/  LOP3.LUT R110, R105, 0xff, RZ, 0xc0, !PT ;  /* 0x000000ff696e7812 */ /* 0x000fe400078ec0ff */
[----:B------:R-:W-:-:S02]  /*13860*/  PRMT R3, R88, 0x4210, R3 ;  /* 0x0000421058037816 */ /* 0x000fc40000000003 */
[----:B------:R-:W-:Y:S01]  /*13870*/  PRMT R88, R103, 0x7104, RZ ;  /* 0x0000710467587816 */ /* 0x000fe200000000ff */
[----:B------:R-:W-:Y:S01]  /*13880*/  IMAD.WIDE.U32 R110, R110, 0x10000, RZ ;  /* 0x000100006e6e7825 */ /* 0x000fe200078e00ff */
[----:B------:R-:W-:Y:S02]  /*13890*/  LOP3.LUT R89, R106, 0xff, RZ, 0xc0, !PT ;  /* 0x000000ff6a597812 */ /* 0x000fe400078ec0ff */
[----:B------:R-:W-:-:S04]  /*138a0*/  LOP3.LUT R88, R3, 0xff00, R88, 0xf8, !PT ;  /* 0x0000ff0003587812 */ /* 0x000fc800078ef858 */
[----:B------:R-:W-:Y:S01]  /*138b0*/  LOP3.LUT R3, R88, 0xff, R107, 0xf8, !PT ;  /* 0x000000ff58037812 */ /* 0x000fe200078ef86b */
[----:B------:R-:W-:-:S03]  /*138c0*/  IMAD.WIDE.U32 R88, R89, 0x100, RZ ;  /* 0x0000010059587825 */ /* 0x000fc600078e00ff */
[----:B------:R-:W-:Y:S02]  /*138d0*/  LOP3.LUT R3, R111, R3, R115, 0xfe, !PT ;  /* 0x000000036f037212 */ /* 0x000fe400078efe73 */
[----:B------:R-:W-:Y:S02]  /*138e0*/  LOP3.LUT R115, R88, R114, R110, 0xfe, !PT ;  /* 0x0000007258737212 */ /* 0x000fe400078efe6e */
[----:B------:R-:W0:Y:S01]  /*138f0*/  LDC.64 R110, c[0x0][0x3b8] ;  /* 0x0000ee00ff6e7b82 */ /* 0x000e220000000a00 */
[----:B------:R-:W-:Y:S02]  /*13900*/  LOP3.LUT R89, R3, R89, RZ, 0xfc, !PT ;  /* 0x0000005903597212 */ /* 0x000fe400078efcff */
[----:B------:R-:W-:Y:S01]  /*13910*/  LOP3.LUT R88, R115, 0xff, R108, 0xf8, !PT ;  /* 0x000000ff73587812 */ /* 0x000fe200078ef86c */
[----:B0-----:R-:W-:-:S05]  /*13920*/  IMAD.WIDE.U32 R110, R90, 0x8, R110 ;  /* 0x000000085a6e7825 */ /* 0x001fca00078e006e */
[----:B------:R1:W-:Y:S02]  /*13930*/  STG.E.64 desc[UR6][R110.64], R88 ;  /* 0x000000586e007986 */ /* 0x0003e4000c101b06 */
.L_x_18327:
[----:B------:R-:W-:Y:S02]  /*13940*/  IMAD.MOV.U32 R3, RZ, RZ, R112 ;  /* 0x000000ffff037224 */ /* 0x000fe400078e0070 */
[----:B------:R-:W-:-:S07]  /*13950*/  VIADD R90, R90, 0x20 ;  /* 0x000000205a5a7836 */ /* 0x000fce0000000000 */
.L_x_18204:
[----:B------:R-:W-:Y:S05]  /*13960*/  BSYNC.RECONVERGENT B0 ;  /* 0x0000000000007941 */ /* 0x000fea0003800200 */
.L_x_18203:
        /* <DEDUP_REMOVED lines=36> */
.L_x_18333:
        /* <DEDUP_REMOVED lines=13> */
.L_x_18335:
[----:B------:R-:W-:Y:S05]  /*13c80*/  BSYNC.RECONVERGENT B2 ;  /* 0x0000000000027941 */ /* 0x000fea0003800200 */
.L_x_18334:
[----:B01----:R-:W-:Y:S01]  /*13c90*/  IMAD.WIDE.U32 R88, R11, -0x326172a9, RZ ;  /* 0xcd9e8d570b587825 */ /* 0x003fe200078e00ff */
        /* <DEDUP_REMOVED lines=59> */
.L_x_18332:
[----:B------:R-:W-:Y:S05]  /*14050*/  BSYNC.RECONVERGENT B1 ;  /* 0x0000000000017941 */ /* 0x000fea0003800200 */
.L_x_18331:
[----:B------:R-:W2:Y:S01]  /*14060*/  LDC R101, c[0x0][0x404] ;  /* 0x00010100ff657b82 */ /* 0x000ea20000000800 */
[----:B------:R-:W-:Y:S01]  /*14070*/  I2FP.F32.U32 R64, R64 ;  /* 0x0000004000407245 */ /* 0x000fe20000201000 */
[----:B------:R-:W-:Y:S01]  /*14080*/  IMAD.MOV.U32 R109, RZ, RZ, 0x2f800000 ;  /* 0x2f800000ff6d7424 */ /* 0x000fe200078e00ff */
[----:B------:R-:W-:Y:S01]  /*14090*/  ISETP.NE.AND P2, PT, R65, 0x1, PT ;  /* 0x000000014100780c */ /* 0x000fe20003f45270 */
[----:B------:R-:W-:Y:S01]  /*140a0*/  BSSY.RECONVERGENT B1, `(.L_x_18336) ;  /* 0x000005d000017945 */ /* 0x000fe20003800200 */
[----:B------:R-:W-:Y:S01]  /*140b0*/  LOP3.LUT R8, R8, 0xffffffef, RZ, 0xc0, !PT ;  /* 0xffffffef08087812 */ /* 0x000fe200078ec0ff */
[----:B------:R-:W-:Y:S01]  /*140c0*/  FFMA.FTZ R64, R64, R109, 1.1641532182693481445e-10 ;  /* 0x2f00000040407423 */ /* 0x000fe2000001006d */
[----:B------:R-:W-:Y:S01]  /*140d0*/  IMAD.MOV.U32 R67, RZ, RZ, 0x2 ;  /* 0x00000002ff437424 */ /* 0x000fe200078e00ff */
[----:B------:R-:W3:Y:S01]  /*140e0*/  LDC R91, c[0x0][0x408] ;  /* 0x00010200ff5b7b82 */ /* 0x000ee20000000800 */
[----:B------:R-:W-:Y:S02]  /*140f0*/  MOV R3, R2 ;  /* 0x0000000200037202 */ /* 0x000fe40000000f00 */
[----:B--2---:R-:W-:Y:S01]  /*14100*/  FSETP.LE.FTZ.AND P4, PT, R64, R101, PT ;  /* 0x000000654000720b */ /* 0x004fe20003f93000 */
[----:B-----5:R-:W-:-:S05]  /*14110*/  HADD2.F32 R64, -RZ, R68.H0_H0 ;  /* 0x20000044ff407230 */ /* 0x020fca0000004100 */
[----:B---3--:R-:W-:-:S07]  /*14120*/  FMUL.FTZ R5, R64, R91 ;  /* 0x0000005b40057220 */ /* 0x008fce0000410000 */
        /* <DEDUP_REMOVED lines=10> */
.L_x_18338:
        /* <DEDUP_REMOVED lines=13> */
.L_x_18340:
[----:B------:R-:W-:Y:S05]  /*142a0*/  BSYNC.RECONVERGENT B2 ;  /* 0x0000000000027941 */ /* 0x000fea0003800200 */
.L_x_18339:
        /* <DEDUP_REMOVED lines=60> */
.L_x_18337:
[----:B------:R-:W-:Y:S05]  /*14670*/  BSYNC.RECONVERGENT B1 ;  /* 0x0000000000017941 */ /* 0x000fea0003800200 */
.L_x_18336:
        /* <DEDUP_REMOVED lines=23> */
.L_x_18343:
        /* <DEDUP_REMOVED lines=13> */
.L_x_18345:
[----:B------:R-:W-:Y:S05]  /*148c0*/  BSYNC.RECONVERGENT B2 ;  /* 0x0000000000027941 */ /* 0x000fea0003800200 */
.L_x_18344:
[----:B01----:R-:W-:Y:S01]  /*148d0*/  IMAD.WIDE.U32 R88, R11, -0x326172a9, RZ ;  /* 0xcd9e8d570b587825 */ /* 0x003fe200078e00ff */
        /* <DEDUP_REMOVED lines=59> */
.L_x_18342:
[----:B------:R-:W-:Y:S05]  /*14c90*/  BSYNC.RECONVERGENT B1 ;  /* 0x0000000000017941 */ /* 0x000fea0003800200 */
.L_x_18341:
        /* <DEDUP_REMOVED lines=20> */
.L_x_18348:
        /* <DEDUP_REMOVED lines=13> */
.L_x_18350:
[----:B------:R-:W-:Y:S05]  /*14eb0*/  BSYNC.RECONVERGENT B2 ;  /* 0x0000000000027941 */ /* 0x000fea0003800200 */
.L_x_18349:
[----:B01----:R-:W-:Y:S01]  /*14ec0*/  IMAD.WIDE.U32 R88, R11, -0x326172a9, RZ ;  /* 0xcd9e8d570b587825 */ /* 0x003fe200078e00ff */
        /* <DEDUP_REMOVED lines=60> */
.L_x_18347:
[----:B------:R-:W-:Y:S05]  /*15290*/  BSYNC.RECONVERGENT B1 ;  /* 0x0000000000017941 */ /* 0x000fea0003800200 */
.L_x_18346:
[----:B------:R-:W-:Y:S01]  /*152a0*/  I2FP.F32.U32 R66, R5 ;  /* 0x0000000500427245 */ /* 0x000fe20000201000 */
[----:B------:R-:W-:Y:S01]  /*152b0*/  HADD2.F32 R68, -RZ, R36.H1_H1 ;  /* 0x30000024ff447230 */ /* 0x000fe20000004100 */
[----:B------:R-:W-:Y:S01]  /*152c0*/  BSSY.RECONVERGENT B1, `(.L_x_18351) ;  /* 0x000005f000017945 */ /* 0x000fe20003800200 */
[----:B01----:R-:W-:Y:S02]  /*152d0*/  HFMA2 R88, -RZ, RZ, 0, 1.1920928955078125e-07 ;  /* 0x00000002ff587431 */ /* 0x003fe400000001ff */
        /* <DEDUP_REMOVED lines=19> */
.L_x_18353:
        /* <DEDUP_REMOVED lines=13> */
.L_x_18355:
[----:B------:R-:W-:Y:S05]  /*154e0*/  BSYNC.RECONVERGENT B2 ;  /* 0x0000000000027941 */ /* 0x000fea0003800200 */
.L_x_18354:
        /* <DEDUP_REMOVED lines=60> */
.L_x_18352:
[----:B------:R-:W-:Y:S05]  /*158b0*/  BSYNC.RECONVERGENT B1 ;  /* 0x0000000000017941 */ /* 0x000fea0003800200 */
.L_x_18351:
        /* <DEDUP_REMOVED lines=20> */
.L_x_18358:
        /* <DEDUP_REMOVED lines=13> */
.L_x_18360:
[----:B------:R-:W-:Y:S05]  /*15ad0*/  BSYNC.RECONVERGENT B2 ;  /* 0x0000000000027941 */ /* 0x000fea0003800200 */
.L_x_18359:
        /* <DEDUP_REMOVED lines=61> */
.L_x_18357:
[----:B------:R-:W-:Y:S05]  /*15eb0*/  BSYNC.RECONVERGENT B1 ;  /* 0x0000000000017941 */ /* 0x000fea0003800200 */
.L_x_18356:
        /* <DEDUP_REMOVED lines=23> */
.L_x_18363:
        /* <DEDUP_REMOVED lines=13> */
.L_x_18365:
[----:B------:R-:W-:Y:S05]  /*16100*/  BSYNC.RECONVERGENT B2 ;  /* 0x0000000000027941 */ /* 0x000fea0003800200 */
.L_x_18364:
        /* <DEDUP_REMOVED lines=60> */
.L_x_18362:
[----:B------:R-:W-:Y:S05]  /*164d0*/  BSYNC.RECONVERGENT B1 ;  /* 0x0000000000017941 */ /* 0x000fea0003800200 */
.L_x_18361:
        /* <DEDUP_REMOVED lines=20> */
.L_x_18368:
        /* <DEDUP_REMOVED lines=13> */
.L_x_18370:
[----:B------:R-:W-:Y:S05]  /*166f0*/  BSYNC.RECONVERGENT B2 ;  /* 0x0000000000027941 */ /* 0x000fea0003800200 */
.L_x_18369:
        /* <DEDUP_REMOVED lines=61> */
.L_x_18367:
[----:B------:R-:W-:Y:S05]  /*16ad0*/  BSYNC.RECONVERGENT B1 ;  /* 0x0000000000017941 */ /* 0x000fea0003800200 */
.L_x_18366:
        /* <DEDUP_REMOVED lines=23> */
.L_x_18373:
        /* <DEDUP_REMOVED lines=13> */
.L_x_18375:
[----:B------:R-:W-:Y:S05]  /*16d20*/  BSYNC.RECONVERGENT B2 ;  /* 0x0000000000027941 */ /* 0x000fea0003800200 */
.L_x_18374:
        /* <DEDUP_REMOVED lines=60> */
.L_x_18372:
[----:B------:R-:W-:Y:S05]  /*170f0*/  BSYNC.RECONVERGENT B1 ;  /* 0x0000000000017941 */ /* 0x000fea0003800200 */
.L_x_18371:
        /* <DEDUP_REMOVED lines=18> */
.L_x_18378:
        /* <DEDUP_REMOVED lines=13> */
.L_x_18380:
[----:B------:R-:W-:Y:S05]  /*172f0*/  BSYNC.RECONVERGENT B2 ;  /* 0x0000000000027941 */ /* 0x000fea0003800200 */
.L_x_18379:
        /* <DEDUP_REMOVED lines=60> */
.L_x_18377:
[----:B------:R-:W-:Y:S05]  /*176c0*/  BSYNC.RECONVERGENT B1 ;  /* 0x0000000000017941 */ /* 0x000fea0003800200 */
.L_x_18376:
        /* <DEDUP_REMOVED lines=23> */
.L_x_18383:
        /* <DEDUP_REMOVED lines=13> */
.L_x_18385:
[----:B------:R-:W-:Y:S05]  /*17910*/  BSYNC.RECONVERGENT B2 ;  /* 0x0000000000027941 */ /* 0x000fea0003800200 */
.L_x_18384:
        /* <DEDUP_REMOVED lines=60> */
.L_x_18382:
[----:B------:R-:W-:Y:S05]  /*17ce0*/  BSYNC.RECONVERGENT B1 ;  /* 0x0000000000017941 */ /* 0x000fea0003800200 */
.L_x_18381:
        /* <DEDUP_REMOVED lines=18> */
.L_x_18388:
        /* <DEDUP_REMOVED lines=13> */
.L_x_18390:
[----:B------:R-:W-:Y:S05]  /*17ee0*/  BSYNC.RECONVERGENT B2 ;  /* 0x0000000000027941 */ /* 0x000fea0003800200 */
.L_x_18389:
        /* <DEDUP_REMOVED lines=61> */
.L_x_18387:
[----:B------:R-:W-:Y:S05]  /*182c0*/  BSYNC.RECONVERGENT B1 ;  /* 0x0000000000017941 */ /* 0x000fea0003800200 */
.L_x_18386:
        /* <DEDUP_REMOVED lines=23> */
.L_x_18393:
        /* <DEDUP_REMOVED lines=13> */
.L_x_18395:
[----:B------:R-:W-:Y:S05]  /*18510*/  BSYNC.RECONVERGENT B2 ;  /* 0x0000000000027941 */ /* 0x000fea0003800200 */
.L_x_18394:
        /* <DEDUP_REMOVED lines=60> */
.L_x_18392:
[----:B------:R-:W-:Y:S05]  /*188e0*/  BSYNC.RECONVERGENT B1 ;  /* 0x0000000000017941 */ /* 0x000fea0003800200 */
.L_x_18391:
        /* <DEDUP_REMOVED lines=18> */
.L_x_18398:
        /* <DEDUP_REMOVED lines=13> */
.L_x_18400:
[----:B------:R-:W-:Y:S05]  /*18ae0*/  BSYNC.RECONVERGENT B2 ;  /* 0x0000000000027941 */ /* 0x000fea0003800200 */
.L_x_18399:
        /* <DEDUP_REMOVED lines=61> */
.L_x_18397:
[----:B------:R-:W-:Y:S05]  /*18ec0*/  BSYNC.RECONVERGENT B1 ;  /* 0x0000000000017941 */ /* 0x000fea0003800200 */
.L_x_18396:
        /* <DEDUP_REMOVED lines=23> */
.L_x_18403:
        /* <DEDUP_REMOVED lines=13> */
.L_x_18405:
[----:B------:R-:W-:Y:S05]  /*19110*/  BSYNC.RECONVERGENT B2 ;  /* 0x0000000000027941 */ /* 0x000fea0003800200 */
.L_x_18404:
        /* <DEDUP_REMOVED lines=60> */
.L_x_18402:
[----:B------:R-:W-:Y:S05]  /*194e0*/  BSYNC.RECONVERGENT B1 ;  /* 0x0000000000017941 */ /* 0x000fea0003800200 */
.L_x_18401:
        /* <DEDUP_REMOVED lines=18> */
.L_x_18408:
        /* <DEDUP_REMOVED lines=15> */
.L_x_18410:
[----:B------:R-:W-:Y:S05]  /*19700*/  BSYNC.RECONVERGENT B2 ;  /* 0x0000000000027941 */ /* 0x000fea0003800200 */
.L_x_18409:
        /* <DEDUP_REMOVED lines=61> */
.L_x_18407:
[----:B------:R-:W-:Y:S05]  /*19ae0*/  BSYNC.RECONVERGENT B1 ;  /* 0x0000000000017941 */ /* 0x000fea0003800200 */
.L_x_18406:
        /* <DEDUP_REMOVED lines=11> */
.L_x_18330:
        /* <DEDUP_REMOVED lines=16> */
.L_x_18414:
        /* <DEDUP_REMOVED lines=13> */
.L_x_18416:
[----:B------:R-:W-:Y:S05]  /*19d70*/  BSYNC.RECONVERGENT B2 ;  /* 0x0000000000027941 */ /* 0x000fea0003800200 */
.L_x_18415:
[----:B------:R-:W-:Y:S01]  /*19d80*/  IMAD.WIDE.U32 R66, R11, -0x326172a9, RZ ;  /* 0xcd9e8d570b427825 */ /* 0x000fe200078e00ff */
[----:B------:R-:W-:Y:S01]  /*19d90*/  LOP3.LUT R64, R4, UR5, R7, 0x96, !PT ;  /* 0x0000000504407c12 */ /* 0x000fe2000f8e9607 */
[----:B------:R-:W-:Y:S02]  /*19da0*/  UIADD3 UR16, UPT, UPT, UR4, -0x61c88647, URZ ;  /* 0x9e3779b904107890 */ /* 0x000fe4000fffe0ff */
[----:B------:R-:W-:Y:S01]  /*19db0*/  UIADD3 UR17, UPT, UPT, UR5, -0x4498517b, URZ ;  /* 0xbb67ae8505117890 */ /* 0x000fe2000fffe0ff */
[----:B01----:R-:W-:Y:S01]  /*19dc0*/  LOP3.LUT R88, R9, UR4, R67, 0x96, !PT ;  /* 0x0000000409587c12 */ /* 0x003fe2000f8e9643 */
        /* <DEDUP_REMOVED lines=56> */
.L_x_18413:
[----:B------:R-:W-:Y:S05]  /*1a150*/  BSYNC.RECONVERGENT B1 ;  /* 0x0000000000017941 */ /* 0x000fea0003800200 */
.L_x_18412:
[----:B01----:R-:W0:Y:S01]  /*1a160*/  LDC R111, c[0x0][0x404] ;  /* 0x00010100ff6f7b82 */ /* 0x003e220000000800 */
        /* <DEDUP_REMOVED lines=20> */
.L_x_18419:
        /* <DEDUP_REMOVED lines=13> */
.L_x_18421:
[----:B------:R-:W-:Y:S05]  /*1a380*/  BSYNC.RECONVERGENT B2 ;  /* 0x0000000000027941 */ /* 0x000fea0003800200 */
.L_x_18420:
        /* <DEDUP_REMOVED lines=60> */
.L_x_18418:
[----:B------:R-:W-:Y:S05]  /*1a750*/  BSYNC.RECONVERGENT B1 ;  /* 0x0000000000017941 */ /* 0x000fea0003800200 */
.L_x_18417:
[----:B------:R-:W-:Y:S01]  /*1a760*/  I2FP.F32.U32 R3, R3 ;  /* 0x0000000300037245 */ /* 0x000fe20000201000 */
[----:B------:R-:W-:Y:S01]  /*1a770*/  BSSY.RECONVERGENT B1, `(.L_x_18422) ;  /* 0x000005c000017945 */ /* 0x000fe20003800200 */
[----:B------:R-:W-:Y:S01]  /*1a780*/  LOP3.LUT R8, R8, 0xfffffff7, RZ, 0xc0, !PT ;  /* 0xfffffff708087812 */ /* 0x000fe200078ec0ff */
[----:B------:R-:W-:Y:S02]  /*1a790*/  HFMA2 R65, -RZ, RZ, 0, 1.1920928955078125e-07 ;  /* 0x00000002ff417431 */ /* 0x000fe400000001ff */
[----:B------:R-:W-:Y:S02]  /*1a7a0*/  HADD2.F32 R91, -RZ, R68.H1_H1 ;  /* 0x30000044ff5b7230 */ /* 0x000fe40000004100 */
        /* <DEDUP_REMOVED lines=14> */
.L_x_18424:
        /* <DEDUP_REMOVED lines=13> */
.L_x_18426:
[----:B------:R-:W-:Y:S05]  /*1a960*/  BSYNC.RECONVERGENT B2 ;  /* 0x0000000000027941 */ /* 0x000fea0003800200 */
.L_x_18425:
        /* <DEDUP_REMOVED lines=60> */
.L_x_18423:
[----:B------:R-:W-:Y:S05]  /*1ad30*/  BSYNC.RECONVERGENT B1 ;  /* 0x0000000000017941 */ /* 0x000fea0003800200 */
.L_x_18422:
[----:B------:R-:W-:Y:S01]  /*1ad40*/  I2FP.F32.U32 R3, R3 ;  /* 0x0000000300037245 */ /* 0x000fe20000201000 */
[----:B------:R-:W-:Y:S01]  /*1ad50*/  BSSY.RECONVERGENT B1, `(.L_x_18427) ;  /* 0x000005c000017945 */ /* 0x000fe20003800200 */
[----:B------:R-:W-:Y:S01]  /*1ad60*/  ISETP.NE.AND P2, PT, R65, 0x1, PT ;  /* 0x000000014100780c */ /* 0x000fe20003f45270 */
[----:B------:R-:W-:Y:S01]  /*1ad70*/  HADD2.F32 R89, -RZ, R69.H0_H0 ;  /* 0x20000045ff597230 */ /* 0x000fe20000004100 */
[----:B------:R-:W-:Y:S01]  /*1ad80*/  LOP3.LUT R8, R8, 0xfffffffb, RZ, 0xc0, !PT ;  /* 0xfffffffb08087812 */ /* 0x000fe200078ec0ff */
[----:B------:R-:W-:Y:S01]  /*1ad90*/  FFMA.FTZ R64, R3, R110, 1.1641532182693481445e-10 ;  /* 0x2f00000003407423 */ /* 0x000fe2000001006e */
[----:B------:R-:W-:Y:S02]  /*1ada0*/  IMAD.MOV.U32 R5, RZ, RZ, 0x2 ;  /* 0x00000002ff057424 */ /* 0x000fe400078e00ff */
        /* <DEDUP_REMOVED lines=12> */
.L_x_18429:
        /* <DEDUP_REMOVED lines=13> */
.L_x_18431:
[----:B------:R-:W-:Y:S05]  /*1af40*/  BSYNC.RECONVERGENT B2 ;  /* 0x0000000000027941 */ /* 0x000fea0003800200 */
.L_x_18430:
        /* <DEDUP_REMOVED lines=60> */
.L_x_18428:
[----:B------:R-:W-:Y:S05]  /*1b310*/  BSYNC.RECONVERGENT B1 ;  /* 0x0000000000017941 */ /* 0x000fea0003800200 */
.L_x_18427:
        /* <DEDUP_REMOVED lines=19> */
.L_x_18434:
        /* <DEDUP_REMOVED lines=13> */
.L_x_18436:
[----:B------:R-:W-:Y:S05]  /*1b520*/  BSYNC.RECONVERGENT B2 ;  /* 0x0000000000027941 */ /* 0x000fea0003800200 */
.L_x_18435:
        /* <DEDUP_REMOVED lines=60> */
.L_x_18433:
[----:B------:R-:W-:Y:S05]  /*1b8f0*/  BSYNC.RECONVERGENT B1 ;  /* 0x0000000000017941 */ /* 0x000fea0003800200 */
.L_x_18432:
        /* <DEDUP_REMOVED lines=17> */
.L_x_18439:
        /* <DEDUP_REMOVED lines=13> */
.L_x_18441:
[----:B------:R-:W-:Y:S05]  /*1bae0*/  BSYNC.RECONVERGENT B2 ;  /* 0x0000000000027941 */ /* 0x000fea0003800200 */
.L_x_18440:
        /* <DEDUP_REMOVED lines=61> */
.L_x_18438:
[----:B------:R-:W-:Y:S05]  /*1bec0*/  BSYNC.RECONVERGENT B1 ;  /* 0x0000000000017941 */ /* 0x000fea0003800200 */
.L_x_18437:
        /* <DEDUP_REMOVED lines=17> */
.L_x_18444:
        /* <DEDUP_REMOVED lines=13> */
.L_x_18446:
[----:B------:R-:W-:Y:S05]  /*1c0b0*/  BSYNC.RECONVERGENT B2 ;  /* 0x0000000000027941 */ /* 0x000fea0003800200 */
.L_x_18445:
        /* <DEDUP_REMOVED lines=61> */
.L_x_18443:
[----:B------:R-:W-:Y:S05]  /*1c490*/  BSYNC.RECONVERGENT B1 ;  /* 0x0000000000017941 */ /* 0x000fea0003800200 */
.L_x_18442:
        /* <DEDUP_REMOVED lines=17> */
.L_x_18449:
        /* <DEDUP_REMOVED lines=13> */
.L_x_18451:
[----:B------:R-:W-:Y:S05]  /*1c680*/  BSYNC.RECONVERGENT B2 ;  /* 0x0000000000027941 */ /* 0x000fea0003800200 */
.L_x_18450:
        /* <DEDUP_REMOVED lines=61> */
.L_x_18448:
[----:B------:R-:W-:Y:S05]  /*1ca60*/  BSYNC.RECONVERGENT B1 ;  /* 0x0000000000017941 */ /* 0x000fea0003800200 */
.L_x_18447:
        /* <DEDUP_REMOVED lines=37> */
.L_x_18411:
        /* <DEDUP_REMOVED lines=17> */
[----:B------:R-:W-:Y:S01]  /*1cdd0*/  STG.E.128 desc[UR6][R88.64], R64 ;  /* 0x0000004058007986 */ /* 0x000fe2000c101d06 */
[----:B-1----:R-:W-:-:S03]  /*1cde0*/  IMAD.WIDE.U32 R110, R90, 0x8, R110 ;  /* 0x000000085a6e7825 */ /* 0x002fc600078e006e */
[----:B------:R0:W-:Y:S02]  /*1cdf0*/  STG.E.128 desc[UR6][R88.64+0x10], R68 ;  /* 0x0000104458007986 */ /* 0x0001e4000c101d06 */
        /* <DEDUP_REMOVED lines=24> */
.L_x_18452:
[----:B------:R-:W-:Y:S02]  /*1cf80*/  IMAD.MOV.U32 R3, RZ, RZ, R112 ;  /* 0x000000ffff037224 */ /* 0x000fe400078e0070 */
[----:B------:R-:W-:-:S07]  /*1cf90*/  VIADD R90, R90, 0x20 ;  /* 0x000000205a5a7836 */ /* 0x000fce0000000000 */
.L_x_18329:
[----:B------:R-:W-:Y:S05]  /*1cfa0*/  BSYNC.RECONVERGENT B0 ;  /* 0x0000000000007941 */ /* 0x000fea0003800200 */
.L_x_18328:
        /* <DEDUP_REMOVED lines=36> */
.L_x_18458:
        /* <DEDUP_REMOVED lines=13> */
.L_x_18460:
[----:B------:R-:W-:Y:S05]  /*1d2c0*/  BSYNC.RECONVERGENT B2 ;  /* 0x0000000000027941 */ /* 0x000fea0003800200 */
.L_x_18459:
        /* <DEDUP_REMOVED lines=60> */
.L_x_18457:
[----:B------:R-:W-:Y:S05]  /*1d690*/  BSYNC.RECONVERGENT B1 ;  /* 0x0000000000017941 */ /* 0x000fea0003800200 */
.L_x_18456:
[----:B------:R-:W2:Y:S01]  /*1d6a0*/  LDC R101, c[0x0][0x404] ;  /* 0x00010100ff657b82 */ /* 0x000ea20000000800 */
[----:B------:R-:W-:Y:S01]  /*1d6b0*/  I2FP.F32.U32 R72, R72 ;  /* 0x0000004800487245 */ /* 0x000fe20000201000 */
[----:B------:R-:W-:Y:S01]  /*1d6c0*/  IMAD.MOV.U32 R109, RZ, RZ, 0x2f800000 ;  /* 0x2f800000ff6d7424 */ /* 0x000fe200078e00ff */
[----:B------:R-:W-:Y:S01]  /*1d6d0*/  ISETP.NE.AND P2, PT, R73, 0x1, PT ;  /* 0x000000014900780c */ /* 0x000fe20003f45270 */
[----:B-----5:R-:W-:Y:S01]  /*1d6e0*/  HADD2.F32 R74, -RZ, R76.H0_H0 ;  /* 0x2000004cff4a7230 */ /* 0x020fe20000004100 */
[----:B------:R-:W-:Y:S01]  /*1d6f0*/  LOP3.LUT R8, R8, 0xffffffef, RZ, 0xc0, !PT ;  /* 0xffffffef08087812 */ /* 0x000fe200078ec0ff */
[----:B------:R-:W-:Y:S01]  /*1d700*/  FFMA.FTZ R72, R72, R109, 1.1641532182693481445e-10 ;  /* 0x2f00000048487423 */ /* 0x000fe2000001006d */
[----:B------:R-:W-:Y:S01]  /*1d710*/  BSSY.RECONVERGENT B1, `(.L_x_18461) ;  /* 0x000005a000017945 */ /* 0x000fe20003800200 */
[----:B------:R-:W3:Y:S01]  /*1d720*/  LDC R91, c[0x0][0x408] ;  /* 0x00010200ff5b7b82 */ /* 0x000ee20000000800 */
[----:B------:R-:W-:Y:S01]  /*1d730*/  IMAD.MOV.U32 R75, RZ, RZ, 0x2 ;  /* 0x00000002ff4b7424 */ /* 0x000fe200078e00ff */
[----:B------:R-:W-:-:S02]  /*1d740*/  MOV R3, R2 ;  /* 0x0000000200037202 */ /* 0x000fc40000000f00 */
[----:B--2---:R-:W-:Y:S01]  /*1d750*/  FSETP.LE.FTZ.AND P4, PT, R72, R101, PT ;  /* 0x000000654800720b */ /* 0x004fe20003f93000 */
[----:B---3--:R-:W-:-:S12]  /*1d760*/  FMUL.FTZ R5, R74, R91 ;  /* 0x0000005b4a057220 */ /* 0x008fd80000410000 */
        /* <DEDUP_REMOVED lines=10> */
.L_x_18463:
        /* <DEDUP_REMOVED lines=13> */
.L_x_18465:
[----:B------:R-:W-:Y:S05]  /*1d8e0*/  BSYNC.RECONVERGENT B2 ;  /* 0x0000000000027941 */ /* 0x000fea0003800200 */
.L_x_18464:
        /* <DEDUP_REMOVED lines=60> */
.L_x_18462:
[----:B------:R-:W-:Y:S05]  /*1dcb0*/  BSYNC.RECONVERGENT B1 ;  /* 0x0000000000017941 */ /* 0x000fea0003800200 */
.L_x_18461:
        /* <DEDUP_REMOVED lines=23> */
.L_x_18468:
        /* <DEDUP_REMOVED lines=13> */
.L_x_18470:
[----:B------:R-:W-:Y:S05]  /*1df00*/  BSYNC.RECONVERGENT B2 ;  /* 0x0000000000027941 */ /* 0x000fea0003800200 */
.L_x_18469:
        /* <DEDUP_REMOVED lines=60> */
.L_x_18467:
[----:B------:R-:W-:Y:S05]  /*1e2d0*/  BSYNC.RECONVERGENT B1 ;  /* 0x0000000000017941 */ /* 0x000fea0003800200 */
.L_x_18466:
        /* <DEDUP_REMOVED lines=20> */
.L_x_18473:
        /* <DEDUP_REMOVED lines=13> */
.L_x_18475:
[----:B------:R-:W-:Y:S05]  /*1e4f0*/  BSYNC.RECONVERGENT B2 ;  /* 0x0000000000027941 */ /* 0x000fea0003800200 */
.L_x_18474:
        /* <DEDUP_REMOVED lines=61> */
.L_x_18472:
[----:B------:R-:W-:Y:S05]  /*1e8d0*/  BSYNC.RECONVERGENT B1 ;  /* 0x0000000000017941 */ /* 0x000fea0003800200 */
.L_x_18471:
        /* <DEDUP_REMOVED lines=23> */
.L_x_18478:
        /* <DEDUP_REMOVED lines=13> */
.L_x_18480:
[----:B------:R-:W-:Y:S05]  /*1eb20*/  BSYNC.RECONVERGENT B2 ;  /* 0x0000000000027941 */ /* 0x000fea0003800200 */
.L_x_18479:
        /* <DEDUP_REMOVED lines=60> */
.L_x_18477:
[----:B------:R-:W-:Y:S05]  /*1eef0*/  BSYNC.RECONVERGENT B1 ;  /* 0x0000000000017941 */ /* 0x000fea0003800200 */
.L_x_18476:
        /* <DEDUP_REMOVED lines=20> */
.L_x_18483:
        /* <DEDUP_REMOVED lines=13> */
.L_x_18485:
[----:B------:R-:W-:Y:S05]  /*1f110*/  BSYNC.RECONVERGENT B2 ;  /* 0x0000000000027941 */ /* 0x000fea0003800200 */
.L_x_18484:
        /* <DEDUP_REMOVED lines=61> */
.L_x_18482:
[----:B------:R-:W-:Y:S05]  /*1f4f0*/  BSYNC.RECONVERGENT B1 ;  /* 0x0000000000017941 */ /* 0x000fea0003800200 */
.L_x_18481:
        /* <DEDUP_REMOVED lines=23> */
.L_x_18488:
        /* <DEDUP_REMOVED lines=13> */
.L_x_18490:
[----:B------:R-:W-:Y:S05]  /*1f740*/  BSYNC.RECONVERGENT B2 ;  /* 0x0000000000027941 */ /* 0x000fea0003800200 */
.L_x_18489:
        /* <DEDUP_REMOVED lines=60> */
.L_x_18487:
[----:B------:R-:W-:Y:S05]  /*1fb10*/  BSYNC.RECONVERGENT B1 ;  /* 0x0000000000017941 */ /* 0x000fea0003800200 */
.L_x_18486:
        /* <DEDUP_REMOVED lines=20> */
.L_x_18493:
        /* <DEDUP_REMOVED lines=13> */
.L_x_18495:
[----:B------:R-:W-:Y:S05]  /*1fd30*/  BSYNC.RECONVERGENT B2 ;  /* 0x0000000000027941 */ /* 0x000fea0003800200 */
.L_x_18494:
        /* <DEDUP_REMOVED lines=61> */
.L_x_18492:
[----:B------:R-:W-:Y:S05]  /*20110*/  BSYNC.RECONVERGENT B1 ;  /* 0x0000000000017941 */ /* 0x000fea0003800200 */
.L_x_18491:
        /* <DEDUP_REMOVED lines=23> */
.L_x_18498:
        /* <DEDUP_REMOVED lines=13> */
.L_x_18500:
[----:B------:R-:W-:Y:S05]  /*20360*/  BSYNC.RECONVERGENT B2 ;  /* 0x0000000000027941 */ /* 0x000fea0003800200 */
.L_x_18499:
        /* <DEDUP_REMOVED lines=60> */
.L_x_18497:
[----:B------:R-:W-:Y:S05]  /*20730*/  BSYNC.RECONVERGENT B1 ;  /* 0x0000000000017941 */ /* 0x000fea0003800200 */
.L_x_18496:
        /* <DEDUP_REMOVED lines=18> */
.L_x_18503:
        /* <DEDUP_REMOVED lines=13> */
.L_x_18505:
[----:B------:R-:W-:Y:S05]  /*20930*/  BSYNC.RECONVERGENT B2 ;  /* 0x0000000000027941 */ /* 0x000fea0003800200 */
.L_x_18504:
        /* <DEDUP_REMOVED lines=60> */
.L_x_18502:
[----:B------:R-:W-:Y:S05]  /*20d00*/  BSYNC.RECONVERGENT B1 ;  /* 0x0000000000017941 */ /* 0x000fea0003800200 */
.L_x_18501:
        /* <DEDUP_REMOVED lines=23> */
.L_x_18508:
        /* <DEDUP_REMOVED lines=13> */
.L_x_18510:
[----:B------:R-:W-:Y:S05]  /*20f50*/  BSYNC.RECONVERGENT B2 ;  /* 0x0000000000027941 */ /* 0x000fea0003800200 */
.L_x_18509:
        /* <DEDUP_REMOVED lines=60> */
.L_x_18507:
[----:B------:R-:W-:Y:S05]  /*21320*/  BSYNC.RECONVERGENT B1 ;  /* 0x0000000000017941 */ /* 0x000fea0003800200 */
.L_x_18506:
        /* <DEDUP_REMOVED lines=18> */
.L_x_18513:
        /* <DEDUP_REMOVED lines=13> */
.L_x_18515:
[----:B------:R-:W-:Y:S05]  /*21520*/  BSYNC.RECONVERGENT B2 ;  /* 0x0000000000027941 */ /* 0x000fea0003800200 */
.L_x_18514:
        /* <DEDUP_REMOVED lines=61> */
.L_x_18512:
[----:B------:R-:W-:Y:S05]  /*21900*/  BSYNC.RECONVERGENT B1 ;  /* 0x0000000000017941 */ /* 0x000fea0003800200 */
.L_x_18511:
        /* <DEDUP_REMOVED lines=23> */
.L_x_18518:
        /* <DEDUP_REMOVED lines=13> */
.L_x_18520:
[----:B------:R-:W-:Y:S05]  /*21b50*/  BSYNC.RECONVERGENT B2 ;  /* 0x0000000000027941 */ /* 0x000fea0003800200 */
.L_x_18519:
        /* <DEDUP_REMOVED lines=60> */
.L_x_18517:
[----:B------:R-:W-:Y:S05]  /*21f20*/  BSYNC.RECONVERGENT B1 ;  /* 0x0000000000017941 */ /* 0x000fea0003800200 */
.L_x_18516:
        /* <DEDUP_REMOVED lines=18> */
.L_x_18523:
        /* <DEDUP_REMOVED lines=13> */
.L_x_18525:
[----:B------:R-:W-:Y:S05]  /*22120*/  BSYNC.RECONVERGENT B2 ;  /* 0x0000000000027941 */ /* 0x000fea0003800200 */
.L_x_18524:
        /* <DEDUP_REMOVED lines=61> */
.L_x_18522:
[----:B------:R-:W-:Y:S05]  /*22500*/  BSYNC.RECONVERGENT B1 ;  /* 0x0000000000017941 */ /* 0x000fea0003800200 */
.L_x_18521:
        /* <DEDUP_REMOVED lines=23> */
.L_x_18528:
        /* <DEDUP_REMOVED lines=13> */
.L_x_18530:
[----:B------:R-:W-:Y:S05]  /*22750*/  BSYNC.RECONVERGENT B2 ;  /* 0x0000000000027941 */ /* 0x000fea0003800200 */
.L_x_18529:
        /* <DEDUP_REMOVED lines=60> */
.L_x_18527:
[----:B------:R-:W-:Y:S05]  /*22b20*/  BSYNC.RECONVERGENT B1 ;  /* 0x0000000000017941 */ /* 0x000fea0003800200 */
.L_x_18526:
        /* <DEDUP_REMOVED lines=18> */
.L_x_18533:
        /* <DEDUP_REMOVED lines=15> */
.L_x_18535:
[----:B------:R-:W-:Y:S05]  /*22d40*/  BSYNC.RECONVERGENT B2 ;  /* 0x0000000000027941 */ /* 0x000fea0003800200 */
.L_x_18534:
        /* <DEDUP_REMOVED lines=61> */
.L_x_18532:
[----:B------:R-:W-:Y:S05]  /*23120*/  BSYNC.RECONVERGENT B1 ;  /* 0x0000000000017941 */ /* 0x000fea0003800200 */
.L_x_18531:
        /* <DEDUP_REMOVED lines=11> */
.L_x_18455:
        /* <DEDUP_REMOVED lines=16> */
.L_x_18539:
        /* <DEDUP_REMOVED lines=13> */
.L_x_18541:
[----:B------:R-:W-:Y:S05]  /*233b0*/  BSYNC.RECONVERGENT B2 ;  /* 0x0000000000027941 */ /* 0x000fea0003800200 */
.L_x_18540:
        /* <DEDUP_REMOVED lines=61> */
.L_x_18538:
[----:B------:R-:W-:Y:S05]  /*23790*/  BSYNC.RECONVERGENT B1 ;  /* 0x0000000000017941 */ /* 0x000fea0003800200 */
.L_x_18537:
[----:B01----:R-:W0:Y:S01]  /*237a0*/  LDC R111, c[0x0][0x404] ;  /* 0x00010100ff6f7b82 */ /* 0x003e220000000800 */
[----:B------:R-:W-:Y:S01]  /*237b0*/  I2FP.F32.U32 R3, R72 ;  /* 0x0000004800037245 */ /* 0x000fe20000201000 */
[----:B------:R-:W-:Y:S01]  /*237c0*/  IMAD.MOV.U32 R110, RZ, RZ, 0x2f800000 ;  /* 0x2f800000ff6e7424 */ /* 0x000fe200078e00ff */
[----:B------:R-:W-:Y:S01]  /*237d0*/  LOP3.LUT R8, R8, 0xffffffef, RZ, 0xc0, !PT ;  /* 0xffffffef08087812 */ /* 0x000fe200078ec0ff */
[----:B------:R-:W-:Y:S01]  /*237e0*/  BSSY.RECONVERGENT B1, `(.L_x_18542) ;  /* 0x000005b000017945 */ /* 0x000fe20003800200 */
[----:B-----5:R-:W-:Y:S02]  /*237f0*/  HADD2.F32 R109, -RZ, R76.H0_H0 ;  /* 0x2000004cff6d7230 */ /* 0x020fe40000004100 */
[----:B------:R-:W-:Y:S01]  /*23800*/  FFMA.FTZ R72, R3, R110, 1.1641532182693481445e-10 ;  /* 0x2f00000003487423 */ /* 0x000fe2000001006e */
[----:B------:R-:W-:Y:S01]  /*23810*/  IMAD.MOV.U32 R5, RZ, RZ, 0x2 ;  /* 0x00000002ff057424 */ /* 0x000fe200078e00ff */
[----:B------:R-:W-:-:S03]  /*23820*/  MOV R3, R2 ;  /* 0x0000000200037202 */ /* 0x000fc60000000f00 */
        /* <DEDUP_REMOVED lines=12> */
.L_x_18544:
        /* <DEDUP_REMOVED lines=13> */
.L_x_18546:
[----:B------:R-:W-:Y:S05]  /*239c0*/  BSYNC.RECONVERGENT B2 ;  /* 0x0000000000027941 */ /* 0x000fea0003800200 */
.L_x_18545:
        /* <DEDUP_REMOVED lines=60> */
.L_x_18543:
[----:B------:R-:W-:Y:S05]  /*23d90*/  BSYNC.RECONVERGENT B1 ;  /* 0x0000000000017941 */ /* 0x000fea0003800200 */
.L_x_18542:
        /* <DEDUP_REMOVED lines=19> */
.L_x_18549:
        /* <DEDUP_REMOVED lines=13> */
.L_x_18551:
[----:B------:R-:W-:Y:S05]  /*23fa0*/  BSYNC.RECONVERGENT B2 ;  /* 0x0000000000027941 */ /* 0x000fea0003800200 */
.L_x_18550:
        /* <DEDUP_REMOVED lines=59> */
[----:B------:R-:W-:-:S07]  /*24360*/  HFMA2 R73, -RZ, RZ, 0, 0 ;  /* 0x00000000ff497431 */ /* 0x000fce00000001ff */
.L_x_18548:
[----:B------:R-:W-:Y:S05]  /*24370*/  BSYNC.RECONVERGENT B1 ;  /* 0x0000000000017941 */ /* 0x000fea0003800200 */
.L_x_18547:
        /* <DEDUP_REMOVED lines=19> */
.L_x_18554:
        /* <DEDUP_REMOVED lines=13> */
.L_x_18556:
[----:B------:R-:W-:Y:S05]  /*24580*/  BSYNC.RECONVERGENT B2 ;  /* 0x0000000000027941 */ /* 0x000fea0003800200 */
.L_x_18555:
        /* <DEDUP_REMOVED lines=60> */
.L_x_18553:
[----:B------:R-:W-:Y:S05]  /*24950*/  BSYNC.RECONVERGENT B1 ;  /* 0x0000000000017941 */ /* 0x000fea0003800200 */
.L_x_18552:
        /* <DEDUP_REMOVED lines=19> */
.L_x_18559:
        /* <DEDUP_REMOVED lines=13> */
.L_x_18561:
[----:B------:R-:W-:Y:S05]  /*24b60*/  BSYNC.RECONVERGENT B2 ;  /* 0x0000000000027941 */ /* 0x000fea0003800200 */
.L_x_18560:
        /* <DEDUP_REMOVED lines=60> */
.L_x_18558:
[----:B------:R-:W-:Y:S05]  /*24f30*/  BSYNC.RECONVERGENT B1 ;  /* 0x0000000000017941 */ /* 0x000fea0003800200 */
.L_x_18557:
        /* <DEDUP_REMOVED lines=17> */
.L_x_18564:
        /* <DEDUP_REMOVED lines=13> */
.L_x_18566:
[----:B------:R-:W-:Y:S05]  /*25120*/  BSYNC.RECONVERGENT B2 ;  /* 0x0000000000027941 */ /* 0x000fea0003800200 */
.L_x_18565:
        /* <DEDUP_REMOVED lines=59> */
[----:B------:R-:W-:Y:S02]  /*254e0*/  LOP3.LUT R7, R74, UR16, R73, 0x96, !PT ;  /* 0x000000104a077c12 */ /* 0x000fe4000f8e9649 */
[----:B------:R-:W-:-:S07]  /*254f0*/  MOV R112, R72 ;  /* 0x0000004800707202 */ /* 0x000fce0000000f00 */
.L_x_18563:
[----:B------:R-:W-:Y:S05]  /*25500*/  BSYNC.RECONVERGENT B1 ;  /* 0x0000000000017941 */ /* 0x000fea0003800200 */
.L_x_18562:
        /* <DEDUP_REMOVED lines=17> */
.L_x_18569:
        /* <DEDUP_REMOVED lines=13> */
.L_x_18571:
[----:B------:R-:W-:Y:S05]  /*256f0*/  BSYNC.RECONVERGENT B2 ;  /* 0x0000000000027941 */ /* 0x000fea0003800200 */
.L_x_18570:
        /* <DEDUP_REMOVED lines=60> */
[----:B------:R-:W-:-:S07]  /*25ac0*/  LOP3.LUT R7, R76, UR16, R75, 0x96, !PT ;  /* 0x000000104c077c12 */ /* 0x000fce000f8e964b */
.L_x_18568:
[----:B------:R-:W-:Y:S05]  /*25ad0*/  BSYNC.RECONVERGENT B1 ;  /* 0x0000000000017941 */ /* 0x000fea0003800200 */
.L_x_18567:
[----:B------:R-:W-:Y:S01]  /*25ae0*/  ISETP.NE.AND P5, PT, R77, 0x1, PT ;  /* 0x000000014d00780c */ /* 0x000fe20003fa5270 */
[----:B------:R-:W-:Y:S01]  /*25af0*/  BSSY.RECONVERGENT B1, `(.L_x_18572) ;  /* 0x000005b000017945 */ /* 0x000fe20003800200 */
[----:B------:R-:W-:Y:S01]  /*25b00*/  I2FP.F32.U32 R5, R5 ;  /* 0x0000000500057245 */ /* 0x000fe20000201000 */
[----:B------:R-:W-:Y:S01]  /*25b10*/  HADD2.F32 R73, -RZ, R79.H0_H0 ;  /* 0x2000004fff497230 */ /* 0x000fe20000004100 */
[----:B------:R-:W-:-:S03]  /*25b20*/  MOV R76, R2 ;  /* 0x00000002004c7202 */ /* 0x000fc60000000f00 */
        /* <DEDUP_REMOVED lines=12> */
.L_x_18574:
        /* <DEDUP_REMOVED lines=13> */
.L_x_18576:
[----:B------:R-:W-:Y:S05]  /*25cc0*/  BSYNC.RECONVERGENT B2 ;  /* 0x0000000000027941 */ /* 0x000fea0003800200 */
.L_x_18575:
        /* <DEDUP_REMOVED lines=57> */
[----:B------:R-:W-:Y:S01]  /*26060*/  IMAD.MOV.U32 R5, RZ, RZ, RZ ;  /* 0x000000ffff057224 */ /* 0x000fe200078e00ff */
[----:B------:R-:W-:Y:S01]  /*26070*/  LOP3.LUT R7, R76, UR16, R75, 0x96, !PT ;  /* 0x000000104c077c12 */ /* 0x000fe2000f8e964b */
[----:B------:R-:W-:Y:S01]  /*26080*/  IMAD.MOV.U32 R76, RZ, RZ, R112 ;  /* 0x000000ffff4c7224 */ /* 0x000fe200078e0070 */
[----:B------:R-:W-:-:S07]  /*26090*/  MOV R112, R74 ;  /* 0x0000004a00707202 */ /* 0x000fce0000000f00 */
.L_x_18573:
[----:B------:R-:W-:Y:S05]  /*260a0*/  BSYNC.RECONVERGENT B1 ;  /* 0x0000000000017941 */ /* 0x000fea0003800200 */
.L_x_18572:
        /* <DEDUP_REMOVED lines=37> */
.L_x_18536:
        /* <DEDUP_REMOVED lines=44> */
.L_x_18577:
[----:B------:R-:W-:Y:S01]  /*265c0*/  IMAD.MOV.U32 R3, RZ, RZ, R112 ;  /* 0x000000ffff037224 */ /* 0x000fe200078e0070 */
[----:B------:R-:W-:-:S07]  /*265d0*/  IADD3 R90, PT, PT, R90, 0x20, RZ ;  /* 0x000000205a5a7810 */ /* 0x000fce0007ffe0ff */
.L_x_18454:
[----:B------:R-:W-:Y:S05]  /*265e0*/  BSYNC.RECONVERGENT B0 ;  /* 0x0000000000007941 */ /* 0x000fea0003800200 */
.L_x_18453:
        /* <DEDUP_REMOVED lines=36> */
.L_x_18583:
        /* <DEDUP_REMOVED lines=13> */
.L_x_18585:
[----:B------:R-:W-:Y:S05]  /*26900*/  BSYNC.RECONVERGENT B2 ;  /* 0x0000000000027941 */ /* 0x000fea0003800200 */
.L_x_18584:
        /* <DEDUP_REMOVED lines=60> */
.L_x_18582:
[----:B------:R-:W-:Y:S05]  /*26cd0*/  BSYNC.RECONVERGENT B1 ;  /* 0x0000000000017941 */ /* 0x000fea0003800200 */
.L_x_18581:
[----:B------:R-:W2:Y:S01]  /*26ce0*/  LDC R101, c[0x0][0x404] ;  /* 0x00010100ff657b82 */ /* 0x000ea20000000800 */
[----:B------:R-:W-:Y:S01]  /*26cf0*/  I2FP.F32.U32 R80, R80 ;  /* 0x0000005000507245 */ /* 0x000fe20000201000 */
[----:B------:R-:W-:Y:S01]  /*26d00*/  HFMA2 R109, -RZ, RZ, 0.1171875, 0 ;  /* 0x2f800000ff6d7431 */ /* 0x000fe200000001ff */
[----:B------:R-:W-:Y:S01]  /*26d10*/  ISETP.NE.AND P2, PT, R81, 0x1, PT ;  /* 0x000000015100780c */ /* 0x000fe20003f45270 */
[----:B-----5:R-:W-:Y:S01]  /*26d20*/  HADD2.F32 R82, -RZ, R84.H0_H0 ;  /* 0x20000054ff527230 */ /* 0x020fe20000004100 */
[----:B------:R-:W-:Y:S01]  /*26d30*/  LOP3.LUT R8, R8, 0xffffffef, RZ, 0xc0, !PT ;  /* 0xffffffef08087812 */ /* 0x000fe200078ec0ff */
[----:B------:R-:W-:Y:S01]  /*26d40*/  BSSY.RECONVERGENT B1, `(.L_x_18586) ;  /* 0x000005b000017945 */ /* 0x000fe20003800200 */
[----:B------:R-:W-:Y:S01]  /*26d50*/  FFMA.FTZ R80, R80, R109, 1.1641532182693481445e-10 ;  /* 0x2f00000050507423 */ /* 0x000fe2000001006d */
        /* <DEDUP_REMOVED lines=15> */
.L_x_18588:
        /* <DEDUP_REMOVED lines=13> */
.L_x_18590:
[----:B------:R-:W-:Y:S05]  /*26f20*/  BSYNC.RECONVERGENT B2 ;  /* 0x0000000000027941 */ /* 0x000fea0003800200 */
.L_x_18589:
        /* <DEDUP_REMOVED lines=60> */
.L_x_18587:
[----:B------:R-:W-:Y:S05]  /*272f0*/  BSYNC.RECONVERGENT B1 ;  /* 0x0000000000017941 */ /* 0x000fea0003800200 */
.L_x_18586:
        /* <DEDUP_REMOVED lines=23> */
.L_x_18593:
        /* <DEDUP_REMOVED lines=13> */
.L_x_18595:
[----:B------:R-:W-:Y:S05]  /*27540*/  BSYNC.RECONVERGENT B2 ;  /* 0x0000000000027941 */ /* 0x000fea0003800200 */
.L_x_18594:
        /* <DEDUP_REMOVED lines=60> */
.L_x_18592:
[----:B------:R-:W-:Y:S05]  /*27910*/  BSYNC.RECONVERGENT B1 ;  /* 0x0000000000017941 */ /* 0x000fea0003800200 */
.L_x_18591:
        /* <DEDUP_REMOVED lines=20> */
.L_x_18598:
        /* <DEDUP_REMOVED lines=13> */
.L_x_18600:
[----:B------:R-:W-:Y:S05]  /*27b30*/  BSYNC.RECONVERGENT B2 ;  /* 0x0000000000027941 */ /* 0x000fea0003800200 */
.L_x_18599:
        /* <DEDUP_REMOVED lines=59> */
[----:B------:R-:W-:Y:S01]  /*27ef0*/  IMAD.MOV.U32 R83, RZ, RZ, RZ ;  /* 0x000000ffff537224 */ /* 0x000fe200078e00ff */
[----:B------:R-:W-:-:S07]  /*27f00*/  MOV R112, R82 ;  /* 0x0000005200707202 */ /* 0x000fce0000000f00 */
.L_x_18597:
[----:B------:R-:W-:Y:S05]  /*27f10*/  BSYNC.RECONVERGENT B1 ;  /* 0x0000000000017941 */ /* 0x000fea0003800200 */
.L_x_18596:
        /* <DEDUP_REMOVED lines=23> */
.L_x_18603:
        /* <DEDUP_REMOVED lines=13> */
.L_x_18605:
[----:B------:R-:W-:Y:S05]  /*28160*/  BSYNC.RECONVERGENT B2 ;  /* 0x0000000000027941 */ /* 0x000fea0003800200 */
.L_x_18604:
        /* <DEDUP_REMOVED lines=60> */
.L_x_18602:
[----:B------:R-:W-:Y:S05]  /*28530*/  BSYNC.RECONVERGENT B1 ;  /* 0x0000000000017941 */ /* 0x000fea0003800200 */
.L_x_18601:
        /* <DEDUP_REMOVED lines=20> */
.L_x_18608:
        /* <DEDUP_REMOVED lines=13> */
.L_x_18610:
[----:B------:R-:W-:Y:S05]  /*28750*/  BSYNC.RECONVERGENT B2 ;  /* 0x0000000000027941 */ /* 0x000fea0003800200 */
.L_x_18609:
        /* <DEDUP_REMOVED lines=61> */
.L_x_18607:
[----:B------:R-:W-:Y:S05]  /*28b30*/  BSYNC.RECONVERGENT B1 ;  /* 0x0000000000017941 */ /* 0x000fea0003800200 */
.L_x_18606:
        /* <DEDUP_REMOVED lines=23> */
.L_x_18613:
        /* <DEDUP_REMOVED lines=13> */
.L_x_18615:
[----:B------:R-:W-:Y:S05]  /*28d80*/  BSYNC.RECONVERGENT B2 ;  /* 0x0000000000027941 */ /* 0x000fea0003800200 */
.L_x_18614:
        /* <DEDUP_REMOVED lines=60> */
.L_x_18612:
[----:B------:R-:W-:Y:S05]  /*29150*/  BSYNC.RECONVERGENT B1 ;  /* 0x0000000000017941 */ /* 0x000fea0003800200 */
.L_x_18611:
        /* <DEDUP_REMOVED lines=20> */
.L_x_18618:
        /* <DEDUP_REMOVED lines=13> */
.L_x_18620:
[----:B------:R-:W-:Y:S05]  /*29370*/  BSYNC.RECONVERGENT B2 ;  /* 0x0000000000027941 */ /* 0x000fea0003800200 */
.L_x_18619:
        /* <DEDUP_REMOVED lines=61> */
.L_x_18617:
[----:B------:R-:W-:Y:S05]  /*29750*/  BSYNC.RECONVERGENT B1 ;  /* 0x0000000000017941 */ /* 0x000fea0003800200 */
.L_x_18616:
        /* <DEDUP_REMOVED lines=23> */
.L_x_18623:
        /* <DEDUP_REMOVED lines=13> */
.L_x_18625:
[----:B------:R-:W-:Y:S05]  /*299a0*/  BSYNC.RECONVERGENT B2 ;  /* 0x0000000000027941 */ /* 0x000fea0003800200 */
.L_x_18624:
        /* <DEDUP_REMOVED lines=60> */
.L_x_18622:
[----:B------:R-:W-:Y:S05]  /*29d70*/  BSYNC.RECONVERGENT B1 ;  /* 0x0000000000017941 */ /* 0x000fea0003800200 */
.L_x_18621:
        /* <DEDUP_REMOVED lines=18> */
.L_x_18628:
        /* <DEDUP_REMOVED lines=13> */
.L_x_18630:
[----:B------:R-:W-:Y:S05]  /*29f70*/  BSYNC.RECONVERGENT B2 ;  /* 0x0000000000027941 */ /* 0x000fea0003800200 */
.L_x_18629:
        /* <DEDUP_REMOVED lines=60> */
.L_x_18627:
[----:B------:R-:W-:Y:S05]  /*2a340*/  BSYNC.RECONVERGENT B1 ;  /* 0x0000000000017941 */ /* 0x000fea0003800200 */
.L_x_18626:
        /* <DEDUP_REMOVED lines=23> */
.L_x_18633:
        /* <DEDUP_REMOVED lines=13> */
.L_x_18635:
[----:B------:R-:W-:Y:S05]  /*2a590*/  BSYNC.RECONVERGENT B2 ;  /* 0x0000000000027941 */ /* 0x000fea0003800200 */
.L_x_18634:
        /* <DEDUP_REMOVED lines=60> */
.L_x_18632:
[----:B------:R-:W-:Y:S05]  /*2a960*/  BSYNC.RECONVERGENT B1 ;  /* 0x0000000000017941 */ /* 0x000fea0003800200 */
.L_x_18631:
        /* <DEDUP_REMOVED lines=18> */
.L_x_18638:
        /* <DEDUP_REMOVED lines=13> */
.L_x_18640:
[----:B------:R-:W-:Y:S05]  /*2ab60*/  BSYNC.RECONVERGENT B2 ;  /* 0x0000000000027941 */ /* 0x000fea0003800200 */
.L_x_18639:
        /* <DEDUP_REMOVED lines=60> */
[----:B------:R-:W-:-:S07]  /*2af30*/  HFMA2 R89, -RZ, RZ, 0, 0 ;  /* 0x00000000ff597431 */ /* 0x000fce00000001ff */
.L_x_18637:
[----:B------:R-:W-:Y:S05]  /*2af40*/  BSYNC.RECONVERGENT B1 ;  /* 0x0000000000017941 */ /* 0x000fea0003800200 */
.L_x_18636:
        /* <DEDUP_REMOVED lines=23> */
.L_x_18643:
        /* <DEDUP_REMOVED lines=13> */
.L_x_18645:
[----:B------:R-:W-:Y:S05]  /*2b190*/  BSYNC.RECONVERGENT B2 ;  /* 0x0000000000027941 */ /* 0x000fea0003800200 */
.L_x_18644:
        /* <DEDUP_REMOVED lines=60> */
.L_x_18642:
[----:B------:R-:W-:Y:S05]  /*2b560*/  BSYNC.RECONVERGENT B1 ;  /* 0x0000000000017941 */ /* 0x000fea0003800200 */
.L_x_18641:
[----:B------:R-:W-:Y:S01]  /*2b570*/  ISETP.NE.AND P5, PT, R102, 0x1, PT ;  /* 0x000000016600780c */ /* 0x000fe20003fa5270 */
[----:B------:R-:W-:Y:S01]  /*2b580*/  HADD2.F32 R88, -RZ, R87.H0_H0 ;  /* 0x20000057ff587230 */ /* 0x000fe20000004100 */
        /* <DEDUP_REMOVED lines=16> */
.L_x_18648:
        /* <DEDUP_REMOVED lines=13> */
.L_x_18650:
[----:B------:R-:W-:Y:S05]  /*2b760*/  BSYNC.RECONVERGENT B2 ;  /* 0x0000000000027941 */ /* 0x000fea0003800200 */
.L_x_18649:
        /* <DEDUP_REMOVED lines=58> */
[----:B------:R-:W-:Y:S01]  /*2bb10*/  MOV R112, R88 ;  /* 0x0000005800707202 */ /* 0x000fe20000000f00 */
[----:B------:R-:W-:Y:S01]  /*2bb20*/  IMAD.MOV.U32 R88, RZ, RZ, RZ ;  /* 0x000000ffff587224 */ /* 0x000fe200078e00ff */
[----:B------:R-:W-:-:S07]  /*2bb30*/  LOP3.LUT R7, R110, UR16, R89, 0x96, !PT ;  /* 0x000000106e077c12 */ /* 0x000fce000f8e9659 */
.L_x_18647:
[----:B------:R-:W-:Y:S05]  /*2bb40*/  BSYNC.RECONVERGENT B1 ;  /* 0x0000000000017941 */ /* 0x000fea0003800200 */
.L_x_18646:
        /* <DEDUP_REMOVED lines=23> */
.L_x_18653:
        /* <DEDUP_REMOVED lines=13> */
.L_x_18655:
[----:B------:R-:W-:Y:S05]  /*2bd90*/  BSYNC.RECONVERGENT B2 ;  /* 0x0000000000027941 */ /* 0x000fea0003800200 */
.L_x_18654:
        /* <DEDUP_REMOVED lines=60> */
.L_x_18652:
[----:B------:R-:W-:Y:S05]  /*2c160*/  BSYNC.RECONVERGENT B1 ;  /* 0x0000000000017941 */ /* 0x000fea0003800200 */
.L_x_18651:
        /* <DEDUP_REMOVED lines=18> */
.L_x_18658:
        /* <DEDUP_REMOVED lines=15> */
.L_x_18660:
[----:B------:R-:W-:Y:S05]  /*2c380*/  BSYNC.RECONVERGENT B2 ;  /* 0x0000000000027941 */ /* 0x000fea0003800200 */
.L_x_18659:
        /* <DEDUP_REMOVED lines=58> */
[----:B------:R-:W-:Y:S02]  /*2c730*/  HFMA2 R5, -RZ, RZ, 0, 0 ;  /* 0x00000000ff057431 */ /* 0x000fe400000001ff */
[----:B------:R-:W-:Y:S01]  /*2c740*/  IMAD.MOV.U32 R112, RZ, RZ, R88 ;  /* 0x000000ffff707224 */ /* 0x000fe200078e0058 */
[----:B------:R-:W-:-:S07]  /*2c750*/  LOP3.LUT R7, R110, UR16, R89, 0x96, !PT ;  /* 0x000000106e077c12 */ /* 0x000fce000f8e9659 */
.L_x_18657:
[----:B------:R-:W-:Y:S05]  /*2c760*/  BSYNC.RECONVERGENT B1 ;  /* 0x0000000000017941 */ /* 0x000fea0003800200 */
.L_x_18656:
        /* <DEDUP_REMOVED lines=11> */
.L_x_18580:
        /* <DEDUP_REMOVED lines=16> */
.L_x_18664:
        /* <DEDUP_REMOVED lines=13> */
.L_x_18666:
[----:B------:R-:W-:Y:S05]  /*2c9f0*/  BSYNC.RECONVERGENT B2 ;  /* 0x0000000000027941 */ /* 0x000fea0003800200 */
.L_x_18665:
        /* <DEDUP_REMOVED lines=58> */
[----:B------:R-:W-:Y:S01]  /*2cda0*/  HFMA2 R81, -RZ, RZ, 0, 0 ;  /* 0x00000000ff517431 */ /* 0x000fe200000001ff */
[----:B------:R-:W-:Y:S01]  /*2cdb0*/  MOV R112, R80 ;  /* 0x0000005000707202 */ /* 0x000fe20000000f00 */
[----:B------:R-:W-:-:S07]  /*2cdc0*/  IMAD.MOV.U32 R80, RZ, RZ, R3 ;  /* 0x000000ffff507224 */ /* 0x000fce00078e0003 */
.L_x_18663:
[----:B------:R-:W-:Y:S05]  /*2cdd0*/  BSYNC.RECONVERGENT B1 ;  /* 0x0000000000017941 */ /* 0x000fea0003800200 */
.L_x_18662:
        /* <DEDUP_REMOVED lines=8> */
[----:B------:R-:W-:Y:S01]  /*2ce60*/  MOV R5, 0x2 ;  /* 0x0000000200057802 */ /* 0x000fe20000000f00 */
[----:B------:R-:W-:Y:S02]  /*2ce70*/  IMAD.MOV.U32 R3, RZ, RZ, R2 ;  /* 0x000000ffff037224 */ /* 0x000fe400078e0002 */
[----:B0-----:R-:W-:-:S13]  /*2ce80*/  FSETP.LE.FTZ.AND P3, PT, R80, R111, PT ;  /* 0x0000006f5000720b */ /* 0x001fda0003f73000 */
        /* <DEDUP_REMOVED lines=10> */
.L_x_18669:
        /* <DEDUP_REMOVED lines=13> */
.L_x_18671:
[----:B------:R-:W-:Y:S05]  /*2d000*/  BSYNC.RECONVERGENT B2 ;  /* 0x0000000000027941 */ /* 0x000fea0003800200 */
.L_x_18670:
        /* <DEDUP_REMOVED lines=60> */
.L_x_18668:
[----:B------:R-:W-:Y:S05]  /*2d3d0*/  BSYNC.RECONVERGENT B1 ;  /* 0x0000000000017941 */ /* 0x000fea0003800200 */
.L_x_18667:
        /* <DEDUP_REMOVED lines=19> */
.L_x_18674:
        /* <DEDUP_REMOVED lines=13> */
.L_x_18676:
[----:B------:R-:W-:Y:S05]  /*2d5e0*/  BSYNC.RECONVERGENT B2 ;  /* 0x0000000000027941 */ /* 0x000fea0003800200 */
.L_x_18675:
        /* <DEDUP_REMOVED lines=60> */
.L_x_18673:
[----:B------:R-:W-:Y:S05]  /*2d9b0*/  BSYNC.RECONVERGENT B1 ;  /* 0x0000000000017941 */ /* 0x000fea0003800200 */
.L_x_18672:
        /* <DEDUP_REMOVED lines=19> */
.L_x_18679:
        /* <DEDUP_REMOVED lines=13> */
.L_x_18681:
[----:B------:R-:W-:Y:S05]  /*2dbc0*/  BSYNC.RECONVERGENT B2 ;  /* 0x0000000000027941 */ /* 0x000fea0003800200 */
.L_x_18680:
        /* <DEDUP_REMOVED lines=60> */
.L_x_18678:
[----:B------:R-:W-:Y:S05]  /*2df90*/  BSYNC.RECONVERGENT B1 ;  /* 0x0000000000017941 */ /* 0x000fea0003800200 */
.L_x_18677:
        /* <DEDUP_REMOVED lines=19> */
.L_x_18684:
        /* <DEDUP_REMOVED lines=13> */
.L_x_18686:
[----:B------:R-:W-:Y:S05]  /*2e1a0*/  BSYNC.RECONVERGENT B2 ;  /* 0x0000000000027941 */ /* 0x000fea0003800200 */
.L_x_18685:
        /* <DEDUP_REMOVED lines=60> */
.L_x_18683:
[----:B------:R-:W-:Y:S05]  /*2e570*/  BSYNC.RECONVERGENT B1 ;  /* 0x0000000000017941 */ /* 0x000fea0003800200 */
.L_x_18682:
        /* <DEDUP_REMOVED lines=17> */
.L_x_18689:
        /* <DEDUP_REMOVED lines=13> */
.L_x_18691:
[----:B------:R-:W-:Y:S05]  /*2e760*/  BSYNC.RECONVERGENT B2 ;  /* 0x0000000000027941 */ /* 0x000fea0003800200 */
.L_x_18690:
        /* <DEDUP_REMOVED lines=61> */
.L_x_18688:
[----:B------:R-:W-:Y:S05]  /*2eb40*/  BSYNC.RECONVERGENT B1 ;  /* 0x0000000000017941 */ /* 0x000fea0003800200 */
.L_x_18687:
        /* <DEDUP_REMOVED lines=17> */
.L_x_18694:
        /* <DEDUP_REMOVED lines=13> */
.L_x_18696:
[----:B------:R-:W-:Y:S05]  /*2ed30*/  BSYNC.RECONVERGENT B2 ;  /* 0x0000000000027941 */ /* 0x000fea0003800200 */
.L_x_18695:
        /* <DEDUP_REMOVED lines=59> */
[----:B------:R-:W-:Y:S01]  /*2f0f0*/  IMAD.MOV.U32 R83, RZ, RZ, RZ ;  /* 0x000000ffff537224 */ /* 0x000fe200078e00ff */
[----:B------:R-:W-:-:S07]  /*2f100*/  MOV R112, R82 ;  /* 0x0000005200707202 */ /* 0x000fce0000000f00 */
.L_x_18693:
[----:B------:R-:W-:Y:S05]  /*2f110*/  BSYNC.RECONVERGENT B1 ;  /* 0x0000000000017941 */ /* 0x000fea0003800200 */
.L_x_18692:
[----:B------:R-:W-:Y:S01]  /*2f120*/  ISETP.NE.AND P5, PT, R83, 0x1, PT ;  /* 0x000000015300780c */ /* 0x000fe20003fa5270 */
[----:B------:R-:W-:Y:S01]  /*2f130*/  BSSY.RECONVERGENT B1, `(.L_x_18697) ;  /* 0x000005b000017945 */ /* 0x000fe20003800200 */
[----:B------:R-:W-:Y:S01]  /*2f140*/  I2FP.F32.U32 R5, R5 ;  /* 0x0000000500057245 */ /* 0x000fe20000201000 */
[----:B------:R-:W-:Y:S02]  /*2f150*/  HADD2.F32 R80, -RZ, R87.H0_H0 ;  /* 0x20000057ff507230 */ /* 0x000fe40000004100 */
        /* <DEDUP_REMOVED lines=13> */
.L_x_18699:
        /* <DEDUP_REMOVED lines=13> */
.L_x_18701:
[----:B------:R-:W-:Y:S05]  /*2f300*/  BSYNC.RECONVERGENT B2 ;  /* 0x0000000000027941 */ /* 0x000fea0003800200 */
.L_x_18700:
        /* <DEDUP_REMOVED lines=57> */
[----:B------:R-:W-:Y:S01]  /*2f6a0*/  HFMA2 R5, -RZ, RZ, 0, 0 ;  /* 0x00000000ff057431 */ /* 0x000fe200000001ff */
[----:B------:R-:W-:Y:S02]  /*2f6b0*/  LOP3.LUT R7, R84, UR16, R83, 0x96, !PT ;  /* 0x0000001054077c12 */ /* 0x000fe4000f8e9653 */
[----:B------:R-:W-:Y:S01]  /*2f6c0*/  MOV R84, R112 ;  /* 0x0000007000547202 */ /* 0x000fe20000000f00 */
[----:B------:R-:W-:-:S07]  /*2f6d0*/  IMAD.MOV.U32 R112, RZ, RZ, R82 ;  /* 0x000000ffff707224 */ /* 0x000fce00078e0052 */
.L_x_18698:
[----:B------:R-:W-:Y:S05]  /*2f6e0*/  BSYNC.RECONVERGENT B1 ;  /* 0x0000000000017941 */ /* 0x000fea0003800200 */
.L_x_18697:
[----:B------:R-:W-:Y:S01]  /*2f6f0*/  FMUL.FTZ R80, R80, UR12 ;  /* 0x0000000c50507c20 */ /* 0x000fe20008410000 */
[----:B------:R-:W-:Y:S01]  /*2f700*/  P2R R83, PR, RZ, 0x2 ;  /* 0x00000002ff537803 */ /* 0x000fe20000000000 */
[----:B------:R-:W-:Y:S01]  /*2f710*/  FMUL.FTZ R109, R109, UR12 ;  /* 0x0000000c6d6d7c20 */ /* 0x000fe20008410000 */
[----:B------:R-:W-:Y:S01]  /*2f720*/  I2FP.F32.U32 R85, R84 ;  /* 0x0000005400557245 */ /* 0x000fe20000201000 */
[----:B------:R-:W-:Y:S01]  /*2f730*/  HADD2.F32 R87, -RZ, R87.H1_H1 ;  /* 0x30000057ff577230 */ /* 0x000fe20000004100 */
[----:B------:R-:W-:Y:S01]  /*2f740*/  LOP3.LUT P1, RZ, R8, 0x10, RZ, 0xc0, !PT ;  /* 0x0000001008ff7812 */ /* 0x000fe2000782c0ff */
[----:B------:R-:W-:Y:S01]  /*2f750*/  FMUL.FTZ R88, R88, UR12 ;  /* 0x0000000c58587c20 */ /* 0x000fe20008410000 */
[----:B------:R-:W-:Y:S01]  /*2f760*/  FSEL R86, R80, RZ, P4 ;  /* 0x000000ff50567208 */ /* 0x000fe20002000000 */
[----:B------:R-:W-:Y:S01]  /*2f770*/  FFMA.FTZ R110, R85, R110, 1.1641532182693481445e-10 ;  /* 0x2f000000556e7423 */ /* 0x000fe2000001006e */
        /* <DEDUP_REMOVED lines=28> */
.L_x_18661:
        /* <DEDUP_REMOVED lines=20> */
[----:B0-----:R-:W-:-:S03]  /*2fa80*/  LOP3.LUT R89, R109, R3, RZ, 0xfc, !PT ;  /* 0x000000036d597212 */ /* 0x001fc600078efcff */
[----:B------:R-:W-:Y:S01]  /*2fa90*/  IMAD.MOV.U32 R3, RZ, RZ, R112 ;  /* 0x000000ffff037224 */ /* 0x000fe200078e0070 */
[----:B------:R-:W-:-:S05]  /*2faa0*/  LOP3.LUT R88, R91, R114, RZ, 0xfc, !PT ;  /* 0x000000725b587212 */ /* 0x000fca00078efcff */
[----:B------:R2:W-:Y:S01]  /*2fab0*/  STG.E.64 desc[UR6][R110.64], R88 ;  /* 0x000000586e007986 */ /* 0x0005e2000c101b06 */
[----:B------:R-:W-:Y:S05]  /*2fac0*/  @!P0 BRA `(.L_x_18579) ;  /* 0x0000000000508947 */ /* 0x000fea0003800000 */
[----:B--2---:R-:W-:Y:S02]  /*2fad0*/  SHF.L.U32 R88, R102, 0x10, RZ ;  /* 0x0000001066587819 */ /* 0x004fe400000006ff */
        /* <DEDUP_REMOVED lines=19> */
.L_x_18579:
[----:B------:R-:W-:Y:S05]  /*2fc10*/  BSYNC.RECONVERGENT B0 ;  /* 0x0000000000007941 */ /* 0x000fea0003800200 */
.L_x_18578:
        /* <DEDUP_REMOVED lines=152> */
.L_x_18725:
[----:B------:R-:W2:Y:S01]  /*305a0*/  @!P5 LDC.64 R88, c[0x0][0x3c0] ;  /* 0x0000f000ff58db82 */ /* 0x000ea20000000a00 */
        /* <DEDUP_REMOVED lines=8> */
[----:B------:R-:W-:-:S06]  /*30630*/  FADD.FTZ R110, R113, R110 ;  /* 0x0000006e716e7221 */ /* 0x000fcc0000010000 */
[----:B------:R-:W3:Y:S01]  /*30640*/  MUFU.RSQ R110, R110 ;  /* 0x0000006e006e7308 */ /* 0x000ee20000001400 */
[----:B--2---:R-:W-:-:S05]  /*30650*/  @!P5 IMAD.WIDE R88, R124, 0x4, R88 ;  /* 0x000000047c58d825 */ /* 0x004fca00078e0258 */
[----:B------:R1:W-:Y:S02]  /*30660*/  @!P5 STG.E desc[UR6][R88.64], R111 ;  /* 0x0000006f5800d986 */ /* 0x0003e4000c101906 */
[----:B-1----:R-:W-:-:S05]  /*30670*/  @!P5 IMAD.WIDE R88, R124, 0x4, R90 ;  /* 0x000000047c58d825 */ /* 0x002fca00078e025a */
[----:B---3--:R1:W-:Y:S01]  /*30680*/  @!P5 STG.E desc[UR6][R88.64], R110 ;  /* 0x0000006e5800d986 */ /* 0x0083e2000c101906 */
[----:B------:R-:W-:Y:S05]  /*30690*/  @!P0 BRA `(.L_x_18704) ;  /* 0x0000000000c08947 */ /* 0x000fea0003800000 */
[--C-:B-1----:R-:W-:Y:S01]  /*306a0*/  FADD.FTZ R89, R48, -R109.reuse ;  /* 0x8000006d30597221 */ /* 0x102fe20000010000 */
[----:B-----5:R-:W-:Y:S02]  /*306b0*/  HADD2.F32 R112, -RZ, R120.H0_H0 ;  /* 0x20000078ff707230 */ /* 0x020fe40000004100 */
[--C-:B------:R-:W-:Y:S02]  /*306c0*/  HADD2.F32 R88, -RZ, R12.reuse.H0_H0 ;  /* 0x2000000cff587230 */ /* 0x100fe40000004100 */
[----:B------:R-:W-:Y:S01]  /*306d0*/  FMUL.FTZ R89, R110, R89 ;  /* 0x000000596e597220 */ /* 0x000fe20000410000 */
[----:B------:R-:W-:Y:S02]  /*306e0*/  HADD2.F32 R90, -RZ, R12.H1_H1 ;  /* 0x3000000cff5a7230 */ /* 0x000fe40000004100 */
[----:B------:R-:W-:Y:S02]  /*306f0*/  HADD2.F32 R114, -RZ, R121.H0_H0 ;  /* 0x20000079ff727230 */ /* 0x000fe40000004100 */
[----:B------:R-:W-:Y:S01]  /*30700*/  FFMA.FTZ R112, R89, R112, R88 ;  /* 0x0000007059707223 */ /* 0x000fe20000010058 */
[----:B------:R-:W-:Y:S01]  /*30710*/  FADD.FTZ R89, R49, -R109 ;  /* 0x8000006d31597221 */ /* 0x000fe20000010000 */
[----:B------:R-:W-:-:S02]  /*30720*/  HADD2.F32 R88, -RZ, R120.H1_H1 ;  /* 0x30000078ff587230 */ /* 0x000fc40000004100 */
[--C-:B------:R-:W-:Y:S02]  /*30730*/  HADD2.F32 R91, -RZ, R15.reuse.H0_H0 ;  /* 0x2000000fff5b7230 */ /* 0x100fe40000004100 */
[----:B------:R-:W-:Y:S01]  /*30740*/  FMUL.FTZ R89, R110, R89 ;  /* 0x000000596e597220 */ /* 0x000fe20000410000 */
[----:B------:R-:W-:-:S03]  /*30750*/  HADD2.F32 R125, -RZ, R15.H1_H1 ;  /* 0x3000000fff7d7230 */ /* 0x000fc60000004100 */
[----:B------:R-:W-:Y:S01]  /*30760*/  FFMA.FTZ R111, R89, R88, R90 ;  /* 0x00000058596f7223 */ /* 0x000fe2000001005a */
[----:B------:R-:W-:Y:S01]  /*30770*/  FADD.FTZ R89, R50, -R109 ;  /* 0x8000006d32597221 */ /* 0x000fe20000010000 */
[--C-:B------:R-:W-:Y:S02]  /*30780*/  HADD2.F32 R88, -RZ, R13.reuse.H0_H0 ;  /* 0x2000000dff587230 */ /* 0x100fe40000004100 */
[----:B------:R-:W-:Y:S02]  /*30790*/  HADD2.F32 R90, -RZ, R13.H1_H1 ;  /* 0x3000000dff5a7230 */ /* 0x000fe40000004100 */
[----:B------:R-:W-:-:S04]  /*307a0*/  FMUL.FTZ R89, R110, R89 ;  /* 0x000000596e597220 */ /* 0x000fc80000410000 */
[----:B------:R-:W-:Y:S01]  /*307b0*/  FFMA.FTZ R114, R89, R114, R88 ;  /* 0x0000007259727223 */ /* 0x000fe20000010058 */
[----:B------:R-:W-:Y:S01]  /*307c0*/  FADD.FTZ R89, R51, -R109 ;  /* 0x8000006d33597221 */ /* 0x000fe20000010000 */
[----:B------:R-:W-:-:S03]  /*307d0*/  HADD2.F32 R88, -RZ, R121.H1_H1 ;  /* 0x30000079ff587230 */ /* 0x000fc60000004100 */
[----:B------:R-:W-:-:S04]  /*307e0*/  FMUL.FTZ R89, R110, R89 ;  /* 0x000000596e597220 */ /* 0x000fc80000410000 */
[----:B------:R-:W-:Y:S01]  /*307f0*/  FFMA.FTZ R113, R89, R88, R90 ;  /* 0x0000005859717223 */ /* 0x000fe2000001005a */
[----:B------:R-:W-:Y:S01]  /*30800*/  FADD.FTZ R89, R52, -R109 ;  /* 0x8000006d34597221 */ /* 0x000fe20000010000 */
[----:B------:R-:W-:Y:S02]  /*30810*/  HADD2.F32 R88, -RZ, R122.H0_H0 ;  /* 0x2000007aff587230 */ /* 0x000fe40000004100 */
[----:B------:R-:W-:Y:S02]  /*30820*/  HADD2.F32 R90, -RZ, R14.H0_H0 ;  /* 0x2000000eff5a7230 */ /* 0x000fe40000004100 */
[----:B------:R-:W-:-:S04]  /*30830*/  FMUL.FTZ R89, R110, R89 ;  /* 0x000000596e597220 */ /* 0x000fc80000410000 */
[----:B0-----:R-:W-:Y:S01]  /*30840*/  FFMA.FTZ R115, R89, R88, R90 ;  /* 0x0000005859737223 */ /* 0x001fe2000001005a */
[----:B------:R-:W-:Y:S01]  /*30850*/  FADD.FTZ R89, R53, -R109 ;  /* 0x8000006d35597221 */ /* 0x000fe20000010000 */
[----:B------:R-:W-:Y:S02]  /*30860*/  HADD2.F32 R90, -RZ, R122.H1_H1 ;  /* 0x3000007aff5a7230 */ /* 0x000fe40000004100 */
[----:B------:R-:W-:Y:S02]  /*30870*/  HADD2.F32 R88, -RZ, R14.H1_H1 ;  /* 0x3000000eff587230 */ /* 0x000fe40000004100 */
[----:B------:R-:W-:-:S04]  /*30880*/  FMUL.FTZ R89, R110, R89 ;  /* 0x000000596e597220 */ /* 0x000fc80000410000 */
[----:B------:R-:W-:Y:S01]  /*30890*/  FFMA.FTZ R90, R89, R90, R88 ;  /* 0x0000005a595a7223 */ /* 0x000fe20000010058 */
[----:B------:R-:W-:Y:S01]  /*308a0*/  FADD.FTZ R89, R54, -R109 ;  /* 0x8000006d36597221 */ /* 0x000fe20000010000 */
[----:B------:R-:W-:-:S03]  /*308b0*/  HADD2.F32 R88, -RZ, R123.H0_H0 ;  /* 0x2000007bff587230 */ /* 0x000fc60000004100 */
[----:B------:R-:W-:Y:S01]  /*308c0*/  FMUL.FTZ R89, R110, R89 ;  /* 0x000000596e597220 */ /* 0x000fe20000410000 */
[----:B------:R-:W-:-:S03]  /*308d0*/  F2FP.F16.F32.PACK_AB R90, R90, R115 ;  /* 0x000000735a5a723e */ /* 0x000fc600000000ff */
[----:B------:R-:W-:Y:S01]  /*308e0*/  FFMA.FTZ R91, R89, R88, R91 ;  /* 0x00000058595b7223 */ /* 0x000fe2000001005b */
[----:B------:R-:W-:-:S04]  /*308f0*/  FADD.FTZ R89, R55, -R109 ;  /* 0x8000006d37597221 */ /* 0x000fc80000010000 */
[----:B------:R-:W-:Y:S01]  /*30900*/  FMUL.FTZ R88, R110, R89 ;  /* 0x000000596e587220 */ /* 0x000fe20000410000 */
[----:B------:R-:W-:-:S05]  /*30910*/  HADD2.F32 R89, -RZ, R123.H1_H1 ;  /* 0x3000007bff597230 */ /* 0x000fca0000004100 */
[----:B------:R-:W-:Y:S01]  /*30920*/  FFMA.FTZ R88, R88, R89, R125 ;  /* 0x0000005958587223 */ /* 0x000fe2000001007d */
[----:B------:R-:W-:-:S04]  /*30930*/  F2FP.F16.F32.PACK_AB R89, R113, R114 ;  /* 0x000000727159723e */ /* 0x000fc800000000ff */
[----:B------:R-:W-:Y:S02]  /*30940*/  F2FP.F16.F32.PACK_AB R91, R88, R91 ;  /* 0x0000005b585b723e */ /* 0x000fe400000000ff */
[----:B------:R-:W-:Y:S02]  /*30950*/  F2FP.F16.F32.PACK_AB R88, R111, R112 ;  /* 0x000000706f58723e */ /* 0x000fe400000000ff */
[----:B------:R-:W0:Y:S02]  /*30960*/  LDC.64 R112, c[0x0][0x428] ;  /* 0x00010a00ff707b82 */ /* 0x000e240000000a00 */
[----:B0-----:R-:W-:-:S04]  /*30970*/  IMAD.WIDE.U32 R112, R0, 0x10, R112 ;  /* 0x0000001000707825 */ /* 0x001fc800078e0070 */
[----:B------:R-:W-:Y:S01]  /*30980*/  VIADD R0, R0, 0x20 ;  /* 0x0000002000007836 */ /* 0x000fe20000000000 */
[----:B------:R2:W-:Y:S06]  /*30990*/  STG.E.128 desc[UR6][R112.64], R88 ;  /* 0x0000005870007986 */ /* 0x0005ec000c101d06 */
.L_x_18704:
[----:B------:R-:W-:Y:S05]  /*309a0*/  BSYNC.RECONVERGENT B0 ;  /* 0x0000000000007941 */ /* 0x000fea0003800200 */
.L_x_18703:
[----:B------:R-:W-:Y:S01]  /*309b0*/  LOP3.LUT P0, RZ, R8, 0x100, RZ, 0xc0, !PT ;  /* 0x0000010008ff7812 */ /* 0x000fe2000780c0ff */
[----:B------:R-:W-:-:S12]  /*309c0*/  BSSY.RECONVERGENT B0, `(.L_x_18705) ;  /* 0x0000032000007945 */ /* 0x000fd80003800200 */
[----:B------:R-:W-:Y:S05]  /*309d0*/  @!P0 BRA `(.L_x_18706) ;  /* 0x0000000000c08947 */ /* 0x000fea0003800000 */
[--C-:B-12---:R-:W-:Y:S01]  /*309e0*/  FADD.FTZ R89, R56, -R109.reuse ;  /* 0x8000006d38597221 */ /* 0x106fe20000010000 */
        /* <DEDUP_REMOVED lines=44> */
[C---:B0-----:R-:W-:Y:S01]  /*30cb0*/  IMAD.WIDE.U32 R112, R0.reuse, 0x10, R112 ;  /* 0x0000001000707825 */ /* 0x041fe200078e0070 */
[----:B------:R-:W-:-:S04]  /*30cc0*/  IADD3 R0, PT, PT, R0, 0x20, RZ ;  /* 0x0000002000007810 */ /* 0x000fc80007ffe0ff */
[----:B------:R3:W-:Y:S03]  /*30cd0*/  STG.E.128 desc[UR6][R112.64], R88 ;  /* 0x0000005870007986 */ /* 0x0007e6000c101d06 */
.L_x_18706:
[----:B------:R-:W-:Y:S05]  /*30ce0*/  BSYNC.RECONVERGENT B0 ;  /* 0x0000000000007941 */ /* 0x000fea0003800200 */
.L_x_18705:
[----:B------:R-:W-:Y:S01]  /*30cf0*/  LOP3.LUT P0, RZ, R8, 0x80, RZ, 0xc0, !PT ;  /* 0x0000008008ff7812 */ /* 0x000fe2000780c0ff */
[----:B------:R-:W-:-:S12]  /*30d00*/  BSSY.RECONVERGENT B0, `(.L_x_18707) ;  /* 0x0000032000007945 */ /* 0x000fd80003800200 */
[----:B------:R-:W-:Y:S05]  /*30d10*/  @!P0 BRA `(.L_x_18708) ;  /* 0x0000000000c08947 */ /* 0x000fea0003800000 */
[--C-:B-123--:R-:W-:Y:S01]  /*30d20*/  FADD.FTZ R89, R64, -R109.reuse ;  /* 0x8000006d40597221 */ /* 0x10efe20000010000 */
        /* <DEDUP_REMOVED lines=47> */
.L_x_18708:
[----:B------:R-:W-:Y:S05]  /*31020*/  BSYNC.RECONVERGENT B0 ;  /* 0x0000000000007941 */ /* 0x000fea0003800200 */
.L_x_18707:
[----:B------:R-:W-:Y:S01]  /*31030*/  LOP3.LUT P0, RZ, R8, 0x40, RZ, 0xc0, !PT ;  /* 0x0000004008ff7812 */ /* 0x000fe2000780c0ff */
[----:B------:R-:W-:-:S12]  /*31040*/  BSSY.RECONVERGENT B0, `(.L_x_18709) ;  /* 0x0000032000007945 */ /* 0x000fd80003800200 */
[----:B------:R-:W-:Y:S05]  /*31050*/  @!P0 BRA `(.L_x_18710) ;  /* 0x0000000000c08947 */ /* 0x000fea0003800000 */
[--C-:B-1234-:R-:W-:Y:S01]  /*31060*/  FADD.FTZ R89, R72, -R109.reuse ;  /* 0x8000006d48597221 */ /* 0x11efe20000010000 */
        /* <DEDUP_REMOVED lines=47> */
.L_x_18710:
[----:B------:R-:W-:Y:S05]  /*31360*/  BSYNC.RECONVERGENT B0 ;  /* 0x0000000000007941 */ /* 0x000fea0003800200 */
.L_x_18709:
[----:B------:R-:W-:Y:S01]  /*31370*/  LOP3.LUT P0, RZ, R8, 0x20, RZ, 0xc0, !PT ;  /* 0x0000002008ff7812 */ /* 0x000fe2000780c0ff */
[----:B------:R-:W-:-:S12]  /*31380*/  BSSY.RECONVERGENT B0, `(.L_x_18711) ;  /* 0x0000031000007945 */ /* 0x000fd80003800200 */
[----:B------:R-:W-:Y:S05]  /*31390*/  @!P0 BRA `(.L_x_18712) ;  /* 0x0000000000bc8947 */ /* 0x000fea0003800000 */
[--C-:B01234-:R-:W-:Y:S01]  /*313a0*/  FADD.FTZ R89, R80, -R109.reuse ;  /* 0x8000006d50597221 */ /* 0x11ffe20000010000 */
[----:B-----5:R-:W-:Y:S02]  /*313b0*/  HADD2.F32 R88, -RZ, R28.H0_H0 ;  /* 0x2000001cff587230 */ /* 0x020fe40000004100 */
[--C-:B------:R-:W-:Y:S02]  /*313c0*/  HADD2.F32 R90, -RZ, R32.reuse.H0_H0 ;  /* 0x20000020ff5a7230 */ /* 0x100fe40000004100 */
[----:B------:R-:W-:Y:S01]  /*313d0*/  FMUL.FTZ R89, R110, R89 ;  /* 0x000000596e597220 */ /* 0x000fe20000410000 */
[----:B------:R-:W-:Y:S02]  /*313e0*/  HADD2.F32 R91, -RZ, R32.H1_H1 ;  /* 0x30000020ff5b7230 */ /* 0x000fe40000004100 */
[----:B------:R-:W-:Y:S02]  /*313f0*/  HADD2.F32 R112, -RZ, R29.H0_H0 ;  /* 0x2000001dff707230 */ /* 0x000fe40000004100 */
[----:B------:R-:W-:Y:S01]  /*31400*/  FFMA.FTZ R113, R89, R88, R90 ;  /* 0x0000005859717223 */ /* 0x000fe2000001005a */
[----:B------:R-:W-:Y:S01]  /*31410*/  FADD.FTZ R89, R81, -R109 ;  /* 0x8000006d51597221 */ /* 0x000fe20000010000 */
[----:B------:R-:W-:-:S02]  /*31420*/  HADD2.F32 R90, -RZ, R33.H0_H0 ;  /* 0x20000021ff5a7230 */ /* 0x000fc40000004100 */
[----:B------:R-:W-:Y:S02]  /*31430*/  HADD2.F32 R114, -RZ, R33.H1_H1 ;  /* 0x30000021ff727230 */ /* 0x000fe40000004100 */
[----:B------:R-:W-:Y:S01]  /*31440*/  FMUL.FTZ R88, R110, R89 ;  /* 0x000000596e587220 */ /* 0x000fe20000410000 */
[----:B------:R-:W-:Y:S02]  /*31450*/  HADD2.F32 R89, -RZ, R28.H1_H1 ;  /* 0x3000001cff597230 */ /* 0x000fe40000004100 */
[----:B------:R-:W-:Y:S02]  /*31460*/  HADD2.F32 R111, -RZ, R34.H0_H0 ;  /* 0x20000022ff6f7230 */ /* 0x000fe40000004100 */
[----:B------:R-:W-:Y:S02]  /*31470*/  HADD2.F32 R115, -RZ, R35.H0_H0 ;  /* 0x20000023ff737230 */ /* 0x000fe40000004100 */
[----:B------:R-:W-:Y:S01]  /*31480*/  FFMA.FTZ R88, R88, R89, R91 ;  /* 0x0000005958587223 */ /* 0x000fe2000001005b */
[--C-:B------:R-:W-:Y:S01]  /*31490*/  FADD.FTZ R89, R82, -R109.reuse ;  /* 0x8000006d52597221 */ /* 0x100fe20000010000 */
[----:B------:R-:W-:-:S03]  /*314a0*/  FADD.FTZ R91, R84, -R109 ;  /* 0x8000006d545b7221 */ /* 0x000fc60000010000 */
[----:B------:R-:W-:Y:S01]  /*314b0*/  FMUL.FTZ R89, R110, R89 ;  /* 0x000000596e597220 */ /* 0x000fe20000410000 */
[----:B------:R-:W-:-:S03]  /*314c0*/  F2FP.F16.F32.PACK_AB R88, R88, R113 ;  /* 0x000000715858723e */ /* 0x000fc600000000ff */
[----:B------:R-:W-:Y:S01]  /*314d0*/  FFMA.FTZ R112, R89, R112, R90 ;  /* 0x0000007059707223 */ /* 0x000fe2000001005a */
[----:B------:R-:W-:Y:S01]  /*314e0*/  FADD.FTZ R89, R83, -R109 ;  /* 0x8000006d53597221 */ /* 0x000fe20000010000 */
[----:B------:R-:W-:-:S03]  /*314f0*/  HADD2.F32 R90, -RZ, R29.H1_H1 ;  /* 0x3000001dff5a7230 */ /* 0x000fc60000004100 */
[----:B------:R-:W-:-:S04]  /*31500*/  FMUL.FTZ R89, R110, R89 ;  /* 0x000000596e597220 */ /* 0x000fc80000410000 */
[----:B------:R-:W-:Y:S01]  /*31510*/  FFMA.FTZ R89, R89, R90, R114 ;  /* 0x0000005a59597223 */ /* 0x000fe20000010072 */
[----:B------:R-:W-:Y:S01]  /*31520*/  FMUL.FTZ R90, R110, R91 ;  /* 0x0000005b6e5a7220 */ /* 0x000fe20000410000 */
[--C-:B------:R-:W-:Y:S02]  /*31530*/  HADD2.F32 R91, -RZ, R30.reuse.H0_H0 ;  /* 0x2000001eff5b7230 */ /* 0x100fe40000004100 */
[----:B------:R-:W-:Y:S01]  /*31540*/  HADD2.F32 R114, -RZ, R30.H1_H1 ;  /* 0x3000001eff727230 */ /* 0x000fe20000004100 */
[----:B------:R-:W-:Y:S02]  /*31550*/  F2FP.F16.F32.PACK_AB R89, R89, R112 ;  /* 0x000000705959723e */ /* 0x000fe400000000ff */
[----:B------:R-:W-:Y:S01]  /*31560*/  FFMA.FTZ R90, R90, R91, R111 ;  /* 0x0000005b5a5a7223 */ /* 0x000fe2000001006f */
[----:B------:R-:W-:Y:S01]  /*31570*/  FADD.FTZ R91, R85, -R109 ;  /* 0x8000006d555b7221 */ /* 0x000fe20000010000 */
[----:B------:R-:W-:-:S03]  /*31580*/  HADD2.F32 R111, -RZ, R34.H1_H1 ;  /* 0x30000022ff6f7230 */ /* 0x000fc60000004100 */
[----:B------:R-:W-:-:S04]  /*31590*/  FMUL.FTZ R91, R110, R91 ;  /* 0x0000005b6e5b7220 */ /* 0x000fc80000410000 */
[----:B------:R-:W-:Y:S01]  /*315a0*/  FFMA.FTZ R111, R91, R114, R111 ;  /* 0x000000725b6f7223 */ /* 0x000fe2000001006f */
[--C-:B------:R-:W-:Y:S01]  /*315b0*/  FADD.FTZ R91, R86, -R109.reuse ;  /* 0x8000006d565b7221 */ /* 0x100fe20000010000 */
[--C-:B------:R-:W-:Y:S02]  /*315c0*/  HADD2.F32 R114, -RZ, R31.reuse.H0_H0 ;  /* 0x2000001fff727230 */ /* 0x100fe40000004100 */
[----:B------:R-:W-:Y:S01]  /*315d0*/  FADD.FTZ R109, R87, -R109 ;  /* 0x8000006d576d7221 */ /* 0x000fe20000010000 */
[C---:B------:R-:W-:Y:S01]  /*315e0*/  FMUL.FTZ R91, R110.reuse, R91 ;  /* 0x0000005b6e5b7220 */ /* 0x040fe20000410000 */
[----:B------:R-:W-:Y:S02]  /*315f0*/  F2FP.F16.F32.PACK_AB R90, R111, R90 ;  /* 0x0000005a6f5a723e */ /* 0x000fe400000000ff */
[----:B------:R-:W-:Y:S01]  /*31600*/  FMUL.FTZ R109, R110, R109 ;  /* 0x0000006d6e6d7220 */ /* 0x000fe20000410000 */
[----:B------:R-:W-:Y:S02]  /*31610*/  HADD2.F32 R110, -RZ, R31.H1_H1 ;  /* 0x3000001fff6e7230 */ /* 0x000fe40000004100 */
[----:B------:R-:W-:Y:S01]  /*31620*/  FFMA.FTZ R91, R91, R114, R115 ;  /* 0x000000725b5b7223 */ /* 0x000fe20000010073 */
[----:B------:R-:W-:-:S05]  /*31630*/  HADD2.F32 R114, -RZ, R35.H1_H1 ;  /* 0x30000023ff727230 */ /* 0x000fca0000004100 */
[----:B------:R-:W-:-:S05]  /*31640*/  FFMA.FTZ R110, R109, R110, R114 ;  /* 0x0000006e6d6e7223 */ /* 0x000fca0000010072 */
[----:B------:R-:W-:Y:S02]  /*31650*/  F2FP.F16.F32.PACK_AB R91, R110, R91 ;  /* 0x0000005b6e5b723e */ /* 0x000fe400000000ff */
[----:B------:R-:W0:Y:S02]  /*31660*/  LDC.64 R110, c[0x0][0x428] ;  /* 0x00010a00ff6e7b82 */ /* 0x000e240000000a00 */
[----:B0-----:R-:W-:-:S05]  /*31670*/  IMAD.WIDE.U32 R110, R0, 0x10, R110 ;  /* 0x00000010006e7825 */ /* 0x001fca00078e006e */
[----:B------:R0:W-:Y:S02]  /*31680*/  STG.E.128 desc[UR6][R110.64], R88 ;  /* 0x000000586e007986 */ /* 0x0001e4000c101d06 */
.L_x_18712:
[----:B------:R-:W-:Y:S05]  /*31690*/  BSYNC.RECONVERGENT B0 ;  /* 0x0000000000007941 */ /* 0x000fea0003800200 */
.L_x_18711:
[----:B01234-:R-:W0:Y:S02]  /*316a0*/  LDC.64 R88, c[0x0][0x380] ;  /* 0x0000e000ff587b82 */ /* 0x01fe240000000a00 */
[----:B0-----:R-:W-:-:S05]  /*316b0*/  IMAD R124, R88, 0x4, R124 ;  /* 0x00000004587c7824 */ /* 0x001fca00078e027c */
[----:B------:R-:W-:-:S13]  /*316c0*/  ISETP.GE.AND P0, PT, R124, R89, PT ;  /* 0x000000597c00720c */ /* 0x000fda0003f06270 */
[----:B------:R-:W-:Y:S05]  /*316d0*/  @!P0 BRA `(.L_x_18713) ;  /* 0xfffffcf400988947 */ /* 0x000fea000383ffff */
[----:B------:R-:W-:Y:S05]  /*316e0*/  EXIT ;  /* 0x000000000000794d */ /* 0x000fea0003800000 */
.L_x_18702:
        /* <DEDUP_REMOVED lines=8> */
.L_x_18715:
[----:B------:R-:W-:Y:S05]  /*31770*/  BSYNC B0 ;  /* 0x0000000000007941 */ /* 0x000fea0003800000 */
.L_x_18714:
[----:B------:R-:W-:Y:S01]  /*31780*/  FADD.FTZ R113, R89, R112 ;  /* 0x0000007059717221 */ /* 0x000fe20000010000 */
[----:B------:R-:W-:Y:S02]  /*31790*/  IMAD.MOV.U32 R109, RZ, RZ, 0x2 ;  /* 0x00000002ff6d7424 */ /* 0x000fe400078e00ff */
[----:B------:R-:W-:Y:S02]  /*317a0*/  HFMA2 R110, -RZ, RZ, 0, 1.847743988037109375e-06 ;  /* 0x0000001fff6e7431 */ /* 0x000fe400000001ff */
[----:B------:R-:W-:Y:S01]  /*317b0*/  IMAD.MOV.U32 R91, RZ, RZ, -0x1 ;  /* 0xffffffffff5b7424 */ /* 0x000fe200078e00ff */
[----:B------:R-:W0:Y:S01]  /*317c0*/  LDC R90, c[0x0][0x400] ;  /* 0x00010000ff5a7b82 */ /* 0x000e220000000800 */
[----:B------:R-:W-:-:S07]  /*317d0*/  MOV R114, R113 ;  /* 0x0000007100727202 */ /* 0x000fce0000000f00 */
[----:B0-----:R-:W-:Y:S05]  /*317e0*/  WARPSYNC.COLLECTIVE R91, `(.L_x_18716) ;  /* 0x000000005b087348 */ /* 0x001fea0003c00000 */
[----:B------:R1:W2:Y:S02]  /*317f0*/  SHFL.BFLY P6, R112, R114, R109, R110 ;  /* 0x0c00006d72707389 */ /* 0x0002a400000c006e */
[----:B012---:R-:W-:Y:S05]  /*31800*/  ENDCOLLECTIVE ;  /* 0x000000000000791b */ /* 0x007fea0003800000 */
.L_x_18716:
[----:B------:R-:W-:Y:S01]  /*31810*/  MOV R109, 0x4 ;  /* 0x00000004006d7802 */ /* 0x000fe20000000f00 */
[----:B------:R-:W-:-:S07]  /*31820*/  FADD.FTZ R114, R113, R112 ;  /* 0x0000007071727221 */ /* 0x000fce0000010000 */
[----:B------:R-:W-:Y:S05]  /*31830*/  WARPSYNC.COLLECTIVE R91, `(.L_x_18717) ;  /* 0x000000005b087348 */ /* 0x000fea0003c00000 */
[----:B------:R0:W1:Y:S02]  /*31840*/  SHFL.BFLY P6, R112, R114, R109, R110 ;  /* 0x0c00006d72707389 */ /* 0x00006400000c006e */
[----:B01----:R-:W-:Y:S05]  /*31850*/  ENDCOLLECTIVE ;  /* 0x000000000000791b */ /* 0x003fea0003800000 */
.L_x_18717:
[----:B------:R-:W-:Y:S02]  /*31860*/  HFMA2 R109, -RZ, RZ, 0, 4.76837158203125e-07 ;  /* 0x00000008ff6d7431 */ /* 0x000fe400000001ff */
[----:B------:R-:W-:-:S04]  /*31870*/  FADD.FTZ R115, R114, R112 ;  /* 0x0000007072737221 */ /* 0x000fc80000010000 */
[----:B------:R-:W-:-:S07]  /*31880*/  IMAD.MOV.U32 R114, RZ, RZ, R115 ;  /* 0x000000ffff727224 */ /* 0x000fce00078e0073 */
[----:B------:R-:W-:Y:S05]  /*31890*/  WARPSYNC.COLLECTIVE R91, `(.L_x_18718) ;  /* 0x000000005b087348 */ /* 0x000fea0003c00000 */
[----:B------:R0:W1:Y:S02]  /*318a0*/  SHFL.BFLY P6, R112, R114, R109, R110 ;  /* 0x0c00006d72707389 */ /* 0x00006400000c006e */
[----:B01----:R-:W-:Y:S05]  /*318b0*/  ENDCOLLECTIVE ;  /* 0x000000000000791b */ /* 0x003fea0003800000 */
.L_x_18718:
[----:B------:R-:W-:Y:S01]  /*318c0*/  MOV R109, 0x10 ;  /* 0x00000010006d7802 */ /* 0x000fe20000000f00 */
[----:B------:R-:W-:-:S04]  /*318d0*/  FADD.FTZ R125, R115, R112 ;  /* 0x00000070737d7221 */ /* 0x000fc80000010000 */
[----:B------:R-:W-:-:S07]  /*318e0*/  IMAD.MOV.U32 R114, RZ, RZ, R125 ;  /* 0x000000ffff727224 */ /* 0x000fce00078e007d */
[----:B------:R-:W-:Y:S05]  /*318f0*/  WARPSYNC.COLLECTIVE R91, `(.L_x_18719) ;  /* 0x000000005b087348 */ /* 0x000fea0003c00000 */
[----:B------:R0:W1:Y:S02]  /*31900*/  SHFL.BFLY P6, R112, R114, R109, R110 ;  /* 0x0c00006d72707389 */ /* 0x00006400000c006e */
[----:B01----:R-:W-:Y:S05]  /*31910*/  ENDCOLLECTIVE ;  /* 0x000000000000791b */ /* 0x003fea0003800000 */
.L_x_18719:
        /* <DEDUP_REMOVED lines=84> */
[----:B------:R-:W-:-:S03]  /*31e60*/  IMAD.MOV.U32 R110, RZ, RZ, 0x1f ;  /* 0x0000001fff6e7424 */ /* 0x000fc600078e00ff */
[----:B------:R-:W-:-:S07]  /*31e70*/  IMAD.MOV.U32 R114, RZ, RZ, R88 ;  /* 0x000000ffff727224 */ /* 0x000fce00078e0058 */
[----:B------:R-:W-:Y:S05]  /*31e80*/  WARPSYNC.COLLECTIVE R91, `(.L_x_18720) ;  /* 0x000000005b087348 */ /* 0x000fea0003c00000 */
[----:B------:R0:W1:Y:S02]  /*31e90*/  SHFL.BFLY P6, R112, R114, R109, R110 ;  /* 0x0c00006d72707389 */ /* 0x00006400000c006e */
[----:B01----:R-:W-:Y:S05]  /*31ea0*/  ENDCOLLECTIVE ;  /* 0x000000000000791b */ /* 0x003fea0003800000 */
.L_x_18720:
[----:B------:R-:W-:Y:S02]  /*31eb0*/  IMAD.MOV.U32 R109, RZ, RZ, 0x2 ;  /* 0x00000002ff6d7424 */ /* 0x000fe400078e00ff */
[----:B------:R-:W-:-:S05]  /*31ec0*/  FADD.FTZ R89, R88, R112 ;  /* 0x0000007058597221 */ /* 0x000fca0000010000 */
[----:B------:R-:W-:-:S07]  /*31ed0*/  MOV R114, R89 ;  /* 0x0000005900727202 */ /* 0x000fce0000000f00 */
[----:B------:R-:W-:Y:S05]  /*31ee0*/  WARPSYNC.COLLECTIVE R91, `(.L_x_18721) ;  /* 0x000000005b087348 */ /* 0x000fea0003c00000 */
[----:B------:R0:W1:Y:S02]  /*31ef0*/  SHFL.BFLY P6, R112, R114, R109, R110 ;  /* 0x0c00006d72707389 */ /* 0x00006400000c006e */
[----:B01----:R-:W-:Y:S05]  /*31f00*/  ENDCOLLECTIVE ;  /* 0x000000000000791b */ /* 0x003fea0003800000 */
.L_x_18721:
[----:B------:R-:W-:Y:S02]  /*31f10*/  IMAD.MOV.U32 R109, RZ, RZ, 0x4 ;  /* 0x00000004ff6d7424 */ /* 0x000fe400078e00ff */
[----:B------:R-:W-:-:S05]  /*31f20*/  FADD.FTZ R113, R89, R112 ;  /* 0x0000007059717221 */ /* 0x000fca0000010000 */
[----:B------:R-:W-:-:S07]  /*31f30*/  MOV R114, R113 ;  /* 0x0000007100727202 */ /* 0x000fce0000000f00 */
[----:B------:R-:W-:Y:S05]  /*31f40*/  WARPSYNC.COLLECTIVE R91, `(.L_x_18722) ;  /* 0x000000005b087348 */ /* 0x000fea0003c00000 */
[----:B------:R0:W1:Y:S02]  /*31f50*/  SHFL.BFLY P6, R112, R114, R109, R110 ;  /* 0x0c00006d72707389 */ /* 0x00006400000c006e */
[----:B01----:R-:W-:Y:S05]  /*31f60*/  ENDCOLLECTIVE ;  /* 0x000000000000791b */ /* 0x003fea0003800000 */
.L_x_18722:
[----:B------:R-:W-:Y:S02]  /*31f70*/  HFMA2 R109, -RZ, RZ, 0, 4.76837158203125e-07 ;  /* 0x00000008ff6d7431 */ /* 0x000fe400000001ff */
[----:B------:R-:W-:-:S07]  /*31f80*/  FADD.FTZ R114, R113, R112 ;  /* 0x0000007071727221 */ /* 0x000fce0000010000 */
[----:B------:R-:W-:Y:S05]  /*31f90*/  WARPSYNC.COLLECTIVE R91, `(.L_x_18723) ;  /* 0x000000005b087348 */ /* 0x000fea0003c00000 */
[----:B------:R0:W1:Y:S02]  /*31fa0*/  SHFL.BFLY P6, R112, R114, R109, R110 ;  /* 0x0c00006d72707389 */ /* 0x00006400000c006e */
[----:B01----:R-:W-:Y:S05]  /*31fb0*/  ENDCOLLECTIVE ;  /* 0x000000000000791b */ /* 0x003fea0003800000 */
.L_x_18723:
[----:B------:R-:W-:Y:S01]  /*31fc0*/  MOV R109, 0x10 ;  /* 0x00000010006d7802 */ /* 0x000fe20000000f00 */
[----:B------:R-:W-:-:S04]  /*31fd0*/  FADD.FTZ R115, R114, R112 ;  /* 0x0000007072737221 */ /* 0x000fc80000010000 */
[----:B------:R-:W-:-:S07]  /*31fe0*/  IMAD.MOV.U32 R114, RZ, RZ, R115 ;  /* 0x000000ffff727224 */ /* 0x000fce00078e0073 */
[----:B------:R-:W-:Y:S05]  /*31ff0*/  WARPSYNC.COLLECTIVE R91, `(.L_x_18724) ;  /* 0x000000005b087348 */ /* 0x000fea0003c00000 */
[----:B------:R0:W1:Y:S02]  /*32000*/  SHFL.BFLY P6, R112, R114, R109, R110 ;  /* 0x0c00006d72707389 */ /* 0x00006400000c006e */
[----:B01----:R-:W-:Y:S05]  /*32010*/  ENDCOLLECTIVE ;  /* 0x000000000000791b */ /* 0x003fea0003800000 */
.L_x_18724:
[----:B------:R-:W-:Y:S05]  /*32020*/  BRA `(.L_x_18725) ;  /* 0xffffffe4005c7947 */ /* 0x000fea000383ffff */
.L_x_18726:
        /* <DEDUP_REMOVED lines=13> */
.L_x_28006:


//--------------------- .text._ZN10layer_norm31ln_parallel_residual_fwd_kernelINS_13Kernel_traitsI6__halfS2_fS2_fjLj1280ELj1ELj4ELj1ELj16ENS_18Kernel_traits_baseILj1280ES2_S2_fS2_fjLj128EEEEELb1ELb1ELb1EEEvNS_9FwdParamsE --------------------------
	.section	.text._ZN10layer_norm31ln_parallel_residual_fwd_kernelINS_13Kernel_traitsI6__halfS2_fS2_fjLj1280ELj1ELj4ELj1ELj16ENS_18Kernel_traits_baseILj1280ES2_S2_fS2_fjLj128EEEEELb1ELb1ELb1EEEvNS_9FwdParamsE,"ax",@progbits
	.align	128
        .global         _ZN10layer_norm31ln_parallel_residual_fwd_kernelINS_13Kernel_traitsI6__halfS2_fS2_fjLj1280ELj1ELj4ELj1ELj16ENS_18Kernel_traits_baseILj1280ES2_S2_fS2_fjLj128EEEEELb1ELb1ELb1EEEvNS_9FwdParamsE
        .type           _ZN10layer_norm31ln_parallel_residual_fwd_kernelINS_13Kernel_traitsI6__halfS2_fS2_fjLj1280ELj1ELj4ELj1ELj16ENS_18Kernel_traits_baseILj1280ES2_S2_fS2_fjLj128EEEEELb1ELb1ELb1EEEvNS_9FwdParamsE,@function
        .size           _ZN10layer_norm31ln_parallel_residual_fwd_kernelINS_13Kernel_traitsI6__halfS2_fS2_fjLj1280ELj1ELj4ELj1ELj16ENS_18Kernel_traits_baseILj1280ES2_S2_fS2_fjLj128EEEEELb1ELb1ELb1EEEvNS_9FwdParamsE,(.L_x_28007 - _ZN10layer_norm31ln_parallel_residual_fwd_kernelINS_13Kernel_traitsI6__halfS2_fS2_fjLj1280ELj1ELj4ELj1ELj16ENS_18Kernel_traits_baseILj1280ES2_S2_fS2_fjLj128EEEEELb1ELb1ELb1EEEvNS_9FwdParamsE)
        .other          _ZN10layer_norm31ln_parallel_residual_fwd_kernelINS_13Kernel_traitsI6__halfS2_fS2_fjLj1280ELj1ELj4ELj1ELj16ENS_18Kernel_traits_baseILj1280ES2_S2_fS2_fjLj128EEEEELb1ELb1ELb1EEEvNS_9FwdParamsE,@"STO_CUDA_ENTRY STV_DEFAULT"
_ZN10layer_norm31ln_parallel_residual_fwd_kernelINS_13Kernel_traitsI6__halfS2_fS2_fjLj1280ELj1ELj4ELj1ELj16ENS_18Kernel_traits_baseILj1280ES2_S2_fS2_fjLj128EEEEELb1ELb1ELb1EEEvNS_9FwdParamsE:
.text._ZN10layer_norm31ln_parallel_residual_fwd_kernelINS_13Kernel_traitsI6__halfS2_fS2_fjLj1280ELj1ELj4ELj1ELj16ENS_18Kernel_traits_baseILj1280ES2_S2_fS2_fjLj128EEEEELb1ELb1ELb1EEEvNS_9FwdParamsE:
[----:B------:R-:W-:Y:S01]  /*0000*/  LDC R1, c[0x0][0x37c] ;  /* 0x0000df00ff017b82 */ /* 0x000fe20000000800 */
[----:B------:R-:W0:Y:S01]  /*0010*/  LDCU.U8 UR4, c[0x0][0x464] ;  /* 0x00008c80ff0477ac */ /* 0x000e220008000000 */
[----:B------:R-:W1:Y:S06]  /*0020*/  S2R R23, SR_TID.X ;  /* 0x0000000000177919 */ /* 0x000e6c0000002100 */
[----:B------:R-:W2:Y:S01]  /*0030*/  LDC R119, c[0x0][0x458] ;  /* 0x00011600ff777b82 */ /* 0x000ea20000000800 */
[----:B------:R-:W3:Y:S01]  /*0040*/  LDCU.64 UR6, c[0x0][0x358] ;  /* 0x00006b00ff0677ac */ /* 0x000ee20008000a00 */
[----:B------:R-:W4:Y:S06]  /*0050*/  LDCU UR8, c[0x0][0x384] ;  /* 0x00007080ff0877ac */ /* 0x000f2c0008000800 */
[----:B------:R-:W3:Y:S01]  /*0060*/  LDC R22, c[0x0][0x45c] ;  /* 0x00011700ff167b82 */ /* 0x000ee20000000800 */
[----:B0-----:R-:W-:Y:S01]  /*0070*/  ISETP.NE.AND P0, PT, RZ, UR4, PT ;  /* 0x00000004ff007c0c */ /* 0x001fe2000bf05270 */
[----:B------:R-:W0:Y:S06]  /*0080*/  LDCU.64 UR4, c[0x0][0x450] ;  /* 0x00008a00ff0477ac */ /* 0x000e2c0008000a00 */
[----:B------:R-:W4:Y:S06]  /*0090*/  LDC.64 R16, c[0x0][0x3d0] ;  /* 0x0000f400ff107b82 */ /* 0x000f2c0000000a00 */
[----:B--2---:R-:W-:-:S02]  /*00a0*/  @P0 IMAD.MOV.U32 R2, RZ, RZ, R119 ;  /* 0x000000ffff020224 */ /* 0x004fc400078e0077 */
[----:B------:R-:W2:Y:S01]  /*00b0*/  @P0 LDC R21, c[0x0][0x460] ;  /* 0x00011800ff150b82 */ /* 0x000ea20000000800 */
[----:B-1----:R-:W-:Y:S01]  /*00c0*/  LOP3.LUT R104, R23, 0x1f, RZ, 0xc0, !PT ;  /* 0x0000001f17687812 */ /* 0x002fe200078ec0ff */
[----:B---3--:R-:W-:Y:S01]  /*00d0*/  @P0 IMAD.MOV.U32 R3, RZ, RZ, R22 ;  /* 0x000000ffff030224 */ /* 0x008fe200078e0016 */
[----:B0-----:R-:W-:Y:S01]  /*00e0*/  MOV R100, UR4 ;  /* 0x0000000400647c02 */ /* 0x001fe20008000f00 */
[----:B------:R-:W-:Y:S01]  /*00f0*/  IMAD.U32 R101, RZ, RZ, UR5 ;  /* 0x00000005ff657e24 */ /* 0x000fe2000f8e00ff */
[----:B------:R-:W0:Y:S03]  /*0100*/  LDCU.64 UR4, c[0x0][0x438] ;  /* 0x00008700ff0477ac */ /* 0x000e260008000a00 */
[----:B------:R-:W2:Y:S01]  /*0110*/  @P0 LDG.E.64 R2, desc[UR6][R2.64] ;  /* 0x0000000602020981 */ /* 0x000ea2000c1e1b00 */
[----:B----4-:R-:W-:-:S03]  /*0120*/  IMAD.WIDE.U32 R16, R104, 0x10, R16 ;  /* 0x0000001068107825 */ /* 0x010fc600078e0010 */
[----:B------:R-:W5:Y:S04]  /*0130*/  @P0 LDG.E.64 R100, desc[UR6][R100.64] ;  /* 0x0000000664640981 */ /* 0x000f68000c1e1b00 */
[----:B------:R-:W3:Y:S04]  /*0140*/  LDG.E.128 R28, desc[UR6][R16.64] ;  /* 0x00000006101c7981 */ /* 0x000ee8000c1e1d00 */
[----:B------:R1:W5:Y:S01]  /*0150*/  LDG.E.128 R12, desc[UR6][R16.64+0x200] ;  /* 0x00020006100c7981 */ /* 0x000362000c1e1d00 */
[----:B0-----:R-:W-:-:S03]  /*0160*/  ISETP.NE.U32.AND P1, PT, RZ, UR4, PT ;  /* 0x00000004ff007c0c */ /* 0x001fc6000bf25070 */
[----:B------:R1:W5:Y:S01]  /*0170*/  LDG.E.128 R8, desc[UR6][R16.64+0x400] ;  /* 0x0004000610087981 */ /* 0x000362000c1e1d00 */
[----:B------:R-:W-:-:S03]  /*0180*/  ISETP.NE.AND.EX P1, PT, RZ, UR5, PT, P1 ;  /* 0x00000005ff007c0c */ /* 0x000fc6000bf25310 */
[----:B------:R1:W5:Y:S04]  /*0190*/  LDG.E.128 R4, desc[UR6][R16.64+0x600] ;  /* 0x0006000610047981 */ /* 0x000368000c1e1d00 */
[----:B------:R1:W5:Y:S06]  /*01a0*/  LDG.E.128 R24, desc[UR6][R16.64+0x800] ;  /* 0x0008000610187981 */ /* 0x00036c000c1e1d00 */
[----:B------:R-:W0:Y:S02]  /*01b0*/  @P1 LDC.64 R18, c[0x0][0x438] ;  /* 0x00010e00ff121b82 */ /* 0x000e240000000a00 */
[----:B0-----:R-:W-:-:S05]  /*01c0*/  @P1 IMAD.WIDE.U32 R18, R104, 0x10, R18 ;  /* 0x0000001068121825 */ /* 0x001fca00078e0012 */
[----:B------:R1:W5:Y:S04]  /*01d0*/  @P1 LDG.E.128 R88, desc[UR6][R18.64] ;  /* 0x0000000612581981 */ /* 0x000368000c1e1d00 */
[----:B------:R1:W5:Y:S04]  /*01e0*/  @P1 LDG.E.128 R84, desc[UR6][R18.64+0x200] ;  /* 0x0002000612541981 */ /* 0x000368000c1e1d00 */
[----:B------:R1:W5:Y:S04]  /*01f0*/  @P1 LDG.E.128 R80, desc[UR6][R18.64+0x400] ;  /* 0x0004000612501981 */ /* 0x000368000c1e1d00 */
[----:B------:R1:W5:Y:S04]  /*0200*/  @P1 LDG.E.128 R76, desc[UR6][R18.64+0x600] ;  /* 0x00060006124c1981 */ /* 0x000368000c1e1d00 */
[----:B------:R1:W5:Y:S01]  /*0210*/  @P1 LDG.E.128 R72, desc[UR6][R18.64+0x800] ;  /* 0x0008000612481981 */ /* 0x000362000c1e1d00 */
[----:B------:R-:W0:Y:S01]  /*0220*/  S2UR UR5, SR_CTAID.X ;  /* 0x00000000000579c3 */ /* 0x000e220000002500 */
[----:B------:R-:W-:-:S07]  /*0230*/  SHF.R.U32.HI R103, RZ, 0x5, R23 ;  /* 0x00000005ff677819 */ /* 0x000fce0000011617 */
[----:B------:R-:W4:Y:S01]  /*0240*/  LDC R0, c[0x0][0x360] ;  /* 0x0000d800ff007b82 */ /* 0x000f220000000800 */
[----:B0-----:R-:W-:-:S06]  /*0250*/  USHF.L.U32 UR4, UR5, 0x2, URZ ;  /* 0x0000000205047899 */ /* 0x001fcc00080006ff */
[----:B------:R-:W-:-:S04]  /*0260*/  LOP3.LUT R103, R103, UR4, RZ, 0xfc, !PT ;  /* 0x0000000467677c12 */ /* 0x000fc8000f8efcff */
[----:B------:R-:W-:Y:S01]  /*0270*/  ISETP.GE.AND P2, PT, R103, UR8, PT ;  /* 0x0000000867007c0c */ /* 0x000fe2000bf46270 */
[----:B----4-:R-:W-:Y:S01]  /*0280*/  IMAD R23, R0, UR5, R23 ;  /* 0x0000000500177c24 */ /* 0x010fe2000f8e0217 */
[----:B--2---:R-:W-:-:S04]  /*0290*/  @P0 IADD3 R119, P3, PT, R2, R21, RZ ;  /* 0x0000001502770210 */ /* 0x004fc80007f7e0ff */
[----:B------:R-:W-:Y:S01]  /*02a0*/  @P0 IADD3.X R22, PT, PT, RZ, R3, RZ, P3, !PT ;  /* 0x00000003ff160210 */ /* 0x000fe20001ffe4ff */
[--C-:B---3--:R-:W-:Y:S01]  /*02b0*/  @P1 IMAD.MOV.U32 R102, RZ, RZ, R28.reuse ;  /* 0x000000ffff661224 */ /* 0x108fe200078e001c */
[----:B------:R-:W-:Y:S01]  /*02c0*/  @P1 MOV R98, R30 ;  /* 0x0000001e00621202 */ /* 0x000fe20000000f00 */
[----:B------:R-:W-:Y:S02]  /*02d0*/  @!P1 IMAD.MOV.U32 R102, RZ, RZ, R28 ;  /* 0x000000ffff669224 */ /* 0x000fe400078e001c */
[----:B------:R-:W-:Y:S02]  /*02e0*/  @P1 IMAD.MOV.U32 R99, RZ, RZ, R29 ;  /* 0x000000ffff631224 */ /* 0x000fe400078e001d */
[----:B------:R-:W-:Y:S01]  /*02f0*/  @P1 IMAD.MOV.U32 R97, RZ, RZ, R31 ;  /* 0x000000ffff611224 */ /* 0x000fe200078e001f */
[----:B-1----:R-:W-:Y:S06]  /*0300*/  @P2 EXIT ;  /* 0x000000000000294d */ /* 0x002fec0003800000 */
[--C-:B------:R-:W-:Y:S01]  /*0310*/  SHF.R.U64 R96, R119, 0x2, R22.reuse ;  /* 0x0000000277607819 */ /* 0x100fe20000001216 */
[----:B------:R-:W-:Y:S01]  /*0320*/  IMAD.HI.U32 R3, R23, -0x326172a9, RZ ;  /* 0xcd9e8d5717037827 */ /* 0x000fe200078e00ff */
[----:B------:R-:W-:Y:S01]  /*0330*/  SHF.R.U32.HI R22, RZ, 0x2, R22 ;  /* 0x00000002ff167819 */ /* 0x000fe20000011616 */
[----:B------:R-:W0:Y:S01]  /*0340*/  LDCU.64 UR4, c[0x0][0x398] ;  /* 0x00007300ff0477ac */ /* 0x000e220008000a00 */
[----:B-----5:R-:W-:Y:S01]  /*0350*/  @P1 MOV R20, R13 ;  /* 0x0000000d00141202 */ /* 0x020fe20000000f00 */
[----:B------:R-:W-:Y:S01]  /*0360*/  IMAD.HI.U32 R17, R96, -0x2daee0ad, RZ ;  /* 0xd2511f5360117827 */ /* 0x000fe200078e00ff */
[----:B------:R-:W-:Y:S02]  /*0370*/  LOP3.LUT R3, R22, R3, R100, 0x96, !PT ;  /* 0x0000000316037212 */ /* 0x000fe400078e9664 */
[----:B------:R-:W-:Y:S02]  /*0380*/  @!P1 CS2R R90, SRZ ;  /* 0x00000000005a9805 */ /* 0x000fe4000001ff00 */
[----:B------:R-:W-:Y:S01]  /*0390*/  IADD3 R118, PT, PT, R100, -0xe443238, RZ ;  /* 0xf1bbcdc864767810 */ /* 0x000fe20007ffe0ff */
[----:B------:R-:W-:Y:S01]  /*03a0*/  @!P1 IMAD.MOV.U32 R99, RZ, RZ, R29 ;  /* 0x000000ffff639224 */ /* 0x000fe200078e001d */
[----:B------:R-:W-:Y:S01]  /*03b0*/  LOP3.LUT R17, R17, R101, RZ, 0x3c, !PT ;  /* 0x0000006511117212 */ /* 0x000fe200078e3cff */
[----:B------:R-:W-:Y:S01]  /*03c0*/  IMAD R29, R96, -0x2daee0ad, RZ ;  /* 0xd2511f53601d7824 */ /* 0x000fe200078e02ff */
[----:B------:R-:W-:Y:S01]  /*03d0*/  @!P1 MOV R98, R30 ;  /* 0x0000001e00629202 */ /* 0x000fe20000000f00 */
[----:B------:R-:W-:Y:S01]  /*03e0*/  IMAD.HI.U32 R2, R3, -0x2daee0ad, RZ ;  /* 0xd2511f5303027827 */ /* 0x000fe200078e00ff */
[----:B------:R-:W-:-:S02]  /*03f0*/  @!P1 CS2R R88, SRZ ;  /* 0x0000000000589805 */ /* 0x000fc4000001ff00 */
[----:B------:R-:W-:Y:S02]  /*0400*/  @!P1 CS2R R86, SRZ ;  /* 0x0000000000569805 */ /* 0x000fe4000001ff00 */
[----:B------:R-:W-:Y:S01]  /*0410*/  @!P1 CS2R R84, SRZ ;  /* 0x0000000000549805 */ /* 0x000fe2000001ff00 */
[----:B------:R-:W-:Y:S01]  /*0420*/  VIADD R18, R101, 0xbb67ae85 ;  /* 0xbb67ae8565127836 */ /* 0x000fe20000000000 */
[----:B------:R-:W-:Y:S01]  /*0430*/  @!P1 CS2R R82, SRZ ;  /* 0x0000000000529805 */ /* 0x000fe2000001ff00 */
[----:B------:R-:W-:Y:S01]  /*0440*/  VIADD R16, R100, 0x9e3779b9 ;  /* 0x9e3779b964107836 */ /* 0x000fe20000000000 */
[----:B------:R-:W-:Y:S01]  /*0450*/  @!P1 CS2R R80, SRZ ;  /* 0x0000000000509805 */ /* 0x000fe2000001ff00 */
[----:B------:R-:W-:Y:S01]  /*0460*/  IMAD R19, R23, -0x326172a9, RZ ;  /* 0xcd9e8d5717137824 */ /* 0x000fe200078e02ff */
[----:B------:R-:W-:Y:S01]  /*0470*/  LOP3.LUT R2, R18, R29, R2, 0x96, !PT ;  /* 0x0000001d12027212 */ /* 0x000fe200078e9602 */
[----:B------:R-:W-:Y:S01]  /*0480*/  IMAD.HI.U32 R0, R17, -0x326172a9, RZ ;  /* 0xcd9e8d5711007827 */ /* 0x000fe200078e00ff */
[----:B------:R-:W-:Y:S01]  /*0490*/  @P1 MOV R18, R15 ;  /* 0x0000000f00121202 */ /* 0x000fe20000000f00 */
[----:B0-----:R-:W-:Y:S01]  /*04a0*/  UISETP.NE.U32.AND UP0, UPT, UR4, URZ, UPT ;  /* 0x000000ff0400728c */ /* 0x001fe2000bf05070 */
[----:B------:R-:W-:Y:S01]  /*04b0*/  @!P1 CS2R R78, SRZ ;  /* 0x00000000004e9805 */ /* 0x000fe2000001ff00 */
[----:B------:R-:W-:Y:S01]  /*04c0*/  @P1 IMAD.MOV.U32 R21, RZ, RZ, R12 ;  /* 0x000000ffff151224 */ /* 0x000fe200078e000c */
[----:B------:R-:W-:Y:S01]  /*04d0*/  LOP3.LUT R0, R16, R19, R0, 0x96, !PT ;  /* 0x0000001310007212 */ /* 0x000fe200078e9600 */
[----:B------:R-:W-:Y:S01]  /*04e0*/  IMAD R16, R3, -0x2daee0ad, RZ ;  /* 0xd2511f5303107824 */ /* 0x000fe200078e02ff */
[----:B------:R-:W-:Y:S01]  /*04f0*/  @!P1 MOV R21, R12 ;  /* 0x0000000c00159202 */ /* 0x000fe20000000f00 */
[----:B------:R-:W-:Y:S01]  /*0500*/  @!P1 IMAD.MOV.U32 R20, RZ, RZ, R13 ;  /* 0x000000ffff149224 */ /* 0x000fe200078e000d */
[----:B------:R-:W-:Y:S01]  /*0510*/  UISETP.NE.AND.EX UP0, UPT, UR5, URZ, UPT, UP0 ;  /* 0x000000ff0500728c */ /* 0x000fe2000bf05300 */
[----:B------:R-:W-:Y:S01]  /*0520*/  VIADD R28, R100, 0x3c6ef372 ;  /* 0x3c6ef372641c7836 */ /* 0x000fe20000000000 */
[----:B------:R-:W-:Y:S01]  /*0530*/  @!P1 CS2R R76, SRZ ;  /* 0x00000000004c9805 */ /* 0x000fe2000001ff00 */
[----:B------:R-:W-:Y:S01]  /*0540*/  IMAD R12, R17, -0x326172a9, RZ ;  /* 0xcd9e8d57110c7824 */ /* 0x000fe200078e02ff */
[----:B------:R-:W-:Y:S01]  /*0550*/  @!P1 CS2R R74, SRZ ;  /* 0x00000000004a9805 */ /* 0x000fe2000001ff00 */
[----:B------:R-:W-:Y:S01]  /*0560*/  IMAD.HI.U32 R3, R2, -0x326172a9, RZ ;  /* 0xcd9e8d5702037827 */ /* 0x000fe200078e00ff */
[----:B------:R-:W-:-:S02]  /*0570*/  PLOP3.LUT P0, PT, PT, PT, UP0, 0x80, 0x8 ;  /* 0x000000000008781c */ /* 0x000fc40003f0f008 */
[----:B------:R-:W-:Y:S02]  /*0580*/  @!P1 CS2R R72, SRZ ;  /* 0x0000000000489805 */ /* 0x000fe4000001ff00 */
[----:B------:R-:W-:Y:S01]  /*0590*/  LOP3.LUT R119, R119, 0x3, RZ, 0xc0, !PT ;  /* 0x0000000377777812 */ /* 0x000fe200078ec0ff */
[----:B------:R-:W-:Y:S01]  /*05a0*/  IMAD.HI.U32 R13, R0, -0x2daee0ad, RZ ;  /* 0xd2511f53000d7827 */ /* 0x000fe200078e00ff */
[----:B------:R-:W-:Y:S01]  /*05b0*/  LOP3.LUT R3, R28, R12, R3, 0x96, !PT ;  /* 0x0000000c1c037212 */ /* 0x000fe200078e9603 */
[----:B------:R-:W0:Y:S02]  /*05c0*/  LDCU UR11, c[0x0][0x404] ;  /* 0x00008080ff0b77ac */ /* 0x000e240008000800 */
[----:B------:R-:W-:Y:S02]  /*05d0*/  VIADD R17, R101, 0x76cf5d0a ;  /* 0x76cf5d0a65117836 */ /* 0x000fe40000000000 */
[----:B------:R-:W-:Y:S01]  /*05e0*/  @P1 IMAD.MOV.U32 R19, RZ, RZ, R14 ;  /* 0x000000ffff131224 */ /* 0x000fe200078e000e */
[----:B------:R-:W-:Y:S01]  /*05f0*/  @!P1 MOV R19, R14 ;  /* 0x0000000e00139202 */ /* 0x000fe20000000f00 */
[----:B------:R-:W-:Y:S01]  /*0600*/  @!P1 IMAD.MOV.U32 R18, RZ, RZ, R15 ;  /* 0x000000ffff129224 */ /* 0x000fe200078e000f */
[----:B------:R-:W-:Y:S01]  /*0610*/  LOP3.LUT R13, R17, R16, R13, 0x96, !PT ;  /* 0x00000010110d7212 */ /* 0x000fe200078e960d */
[----:B------:R-:W-:Y:S01]  /*0620*/  IMAD R15, R2, -0x326172a9, RZ ;  /* 0xcd9e8d57020f7824 */ /* 0x000fe200078e02ff */
[----:B------:R-:W-:Y:S01]  /*0630*/  @P1 MOV R16, R9 ;  /* 0x0000000900101202 */ /* 0x000fe20000000f00 */
[----:B------:R-:W-:Y:S01]  /*0640*/  IMAD R29, R0, -0x2daee0ad, RZ ;  /* 0xd2511f53001d7824 */ /* 0x000fe200078e02ff */
[----:B------:R-:W1:Y:S01]  /*0650*/  LDCU UR12, c[0x0][0x408] ;  /* 0x00008100ff0c77ac */ /* 0x000e620008000800 */
[----:B------:R-:W-:Y:S01]  /*0660*/  IMAD.HI.U32 R2, R3, -0x2daee0ad, RZ ;  /* 0xd2511f5303027827 */ /* 0x000fe200078e00ff */
[----:B------:R-:W2:Y:S03]  /*0670*/  LDCU UR4, c[0x0][0x388] ;  /* 0x00007100ff0477ac */ /* 0x000ea60008000800 */
[----:B------:R-:W-:-:S02]  /*0680*/  VIADD R14, R101, 0x32370b8f ;  /* 0x32370b8f650e7836 */ /* 0x000fc40000000000 */
[----:B------:R-:W-:Y:S01]  /*0690*/  VIADD R12, R100, 0xdaa66d2b ;  /* 0xdaa66d2b640c7836 */ /* 0x000fe20000000000 */
[----:B------:R-:W3:Y:S01]  /*06a0*/  LDCU.U8 UR5, c[0x0][0x410] ;  /* 0x00008200ff0577ac */ /* 0x000ee20008000000 */
[----:B------:R-:W-:Y:S01]  /*06b0*/  IMAD.HI.U32 R0, R13, -0x326172a9, RZ ;  /* 0xcd9e8d570d007827 */ /* 0x000fe200078e00ff */
[----:B------:R-:W-:Y:S02]  /*06c0*/  LOP3.LUT R2, R14, R29, R2, 0x96, !PT ;  /* 0x0000001d0e027212 */ /* 0x000fe400078e9602 */
[----:B------:R-:W-:Y:S01]  /*06d0*/  @P1 MOV R14, R11 ;  /* 0x0000000b000e1202 */ /* 0x000fe20000000f00 */
[----:B------:R-:W-:Y:S01]  /*06e0*/  @P1 IMAD.MOV.U32 R17, RZ, RZ, R8 ;  /* 0x000000ffff111224 */ /* 0x000fe200078e0008 */
[----:B------:R-:W-:Y:S01]  /*06f0*/  LOP3.LUT R0, R12, R15, R0, 0x96, !PT ;  /* 0x0000000f0c007212 */ /* 0x000fe200078e9600 */
[----:B------:R-:W-:Y:S01]  /*0700*/  IMAD R12, R3, -0x2daee0ad, RZ ;  /* 0xd2511f53030c7824 */ /* 0x000fe200078e02ff */
[----:B------:R-:W-:Y:S01]  /*0710*/  @!P1 MOV R17, R8 ;  /* 0x0000000800119202 */ /* 0x000fe20000000f00 */
[----:B------:R-:W-:Y:S01]  /*0720*/  @!P1 IMAD.MOV.U32 R16, RZ, RZ, R9 ;  /* 0x000000ffff109224 */ /* 0x000fe200078e0009 */
[----:B------:R-:W4:Y:S01]  /*0730*/  LDCU UR10, c[0x0][0x448] ;  /* 0x00008900ff0a77ac */ /* 0x000f220008000800 */
[----:B------:R-:W-:-:S02]  /*0740*/  VIADD R28, R100, 0x78dde6e4 ;  /* 0x78dde6e4641c7836 */ /* 0x000fc40000000000 */
[----:B------:R-:W-:Y:S01]  /*0750*/  IMAD R8, R13, -0x326172a9, RZ ;  /* 0xcd9e8d570d087824 */ /* 0x000fe200078e02ff */
[----:B------:R-:W0:Y:S01]  /*0760*/  LDCU.64 UR8, c[0x0][0x3a0] ;  /* 0x00007400ff0877ac */ /* 0x000e220008000a00 */
[----:B------:R-:W-:-:S04]  /*0770*/  IMAD.HI.U32 R3, R2, -0x326172a9, RZ ;  /* 0xcd9e8d5702037827 */ /* 0x000fc800078e00ff */
[----:B------:R-:W-:Y:S01]  /*0780*/  IMAD.HI.U32 R9, R0, -0x2daee0ad, RZ ;  /* 0xd2511f5300097827 */ /* 0x000fe200078e00ff */
[----:B------:R-:W-:-:S03]  /*0790*/  LOP3.LUT R3, R28, R8, R3, 0x96, !PT ;  /* 0x000000081c037212 */ /* 0x000fc600078e9603 */
[----:B------:R-:W-:Y:S02]  /*07a0*/  VIADD R13, R101, 0xed9eba14 ;  /* 0xed9eba14650d7836 */ /* 0x000fe40000000000 */
[----:B------:R-:W-:Y:S01]  /*07b0*/  @P1 IMAD.MOV.U32 R15, RZ, RZ, R10 ;  /* 0x000000ffff0f1224 */ /* 0x000fe200078e000a */
[----:B------:R-:W-:Y:S01]  /*07c0*/  @!P1 MOV R15, R10 ;  /* 0x0000000a000f9202 */ /* 0x000fe20000000f00 */
[----:B------:R-:W-:Y:S01]  /*07d0*/  @!P1 IMAD.MOV.U32 R14, RZ, RZ, R11 ;  /* 0x000000ffff0e9224 */ /* 0x000fe200078e000b */
[----:B------:R-:W-:Y:S01]  /*07e0*/  LOP3.LUT R8, R13, R12, R9, 0x96, !PT ;  /* 0x0000000c0d087212 */ /* 0x000fe200078e9609 */
[----:B------:R-:W-:Y:S01]  /*07f0*/  IMAD R9, R2, -0x326172a9, RZ ;  /* 0xcd9e8d5702097824 */ /* 0x000fe200078e02ff */
[----:B------:R-:W-:Y:S01]  /*0800*/  @P1 MOV R12, R5 ;  /* 0x00000005000c1202 */ /* 0x000fe20000000f00 */
[----:B------:R-:W-:Y:S02]  /*0810*/  IMAD R10, R0, -0x2daee0ad, RZ ;  /* 0xd2511f53000a7824 */ /* 0x000fe400078e02ff */
[----:B------:R-:W-:-:S04]  /*0820*/  IMAD.HI.U32 R2, R3, -0x2daee0ad, RZ ;  /* 0xd2511f5303027827 */ /* 0x000fc800078e00ff */
[----:B------:R-:W-:Y:S02]  /*0830*/  VIADD R11, R101, 0xa9066899 ;  /* 0xa9066899650b7836 */ /* 0x000fe40000000000 */
[----:B------:R-:W-:Y:S02]  /*0840*/  VIADD R28, R100, 0x1715609d ;  /* 0x1715609d641c7836 */ /* 0x000fe40000000000 */
[----:B------:R-:W-:Y:S01]  /*0850*/  IMAD.HI.U32 R0, R8, -0x326172a9, RZ ;  /* 0xcd9e8d5708007827 */ /* 0x000fe200078e00ff */
[----:B------:R-:W-:-:S03]  /*0860*/  LOP3.LUT R2, R11, R10, R2, 0x96, !PT ;  /* 0x0000000a0b027212 */ /* 0x000fc600078e9602 */
[----:B------:R-:W-:Y:S01]  /*0870*/  @!P1 IMAD.MOV.U32 R12, RZ, RZ, R5 ;  /* 0x000000ffff0c9224 */ /* 0x000fe200078e0005 */
[----:B------:R-:W-:Y:S01]  /*0880*/  LOP3.LUT R0, R28, R9, R0, 0x96, !PT ;  /* 0x000000091c007212 */ /* 0x000fe200078e9600 */
[----:B------:R-:W-:Y:S01]  /*0890*/  @P1 IMAD.MOV.U32 R13, RZ, RZ, R4 ;  /* 0x000000ffff0d1224 */ /* 0x000fe200078e0004 */
[----:B------:R-:W-:Y:S01]  /*08a0*/  @!P1 MOV R13, R4 ;  /* 0x00000004000d9202 */ /* 0x000fe20000000f00 */
        /* <DEDUP_REMOVED lines=8> */
[----:B------:R-:W-:Y:S01]  /*0930*/  @P1 IMAD.MOV.U32 R10, RZ, RZ, R6 ;  /* 0x000000ffff0a1224 */ /* 0x000fe200078e0006 */
[----:B------:R-:W-:Y:S01]  /*0940*/  LOP3.LUT R4, R29, R5, R4, 0x96, !PT ;  /* 0x000000051d047212 */ /* 0x000fe200078e9604 */
[----:B------:R-:W-:Y:S01]  /*0950*/  IMAD R5, R2, -0x326172a9, RZ ;  /* 0xcd9e8d5702057824 */ /* 0x000fe200078e02ff */
[----:B------:R-:W-:Y:S01]  /*0960*/  @!P1 MOV R10, R6 ;  /* 0x00000006000a9202 */ /* 0x000fe20000000f00 */
        /* <DEDUP_REMOVED lines=8> */
[----:B------:R-:W-:Y:S01]  /*09f0*/  @!P1 IMAD.MOV.U32 R9, RZ, RZ, R7 ;  /* 0x000000ffff099224 */ /* 0x000fe200078e0007 */
[----:B------:R-:W-:Y:S01]  /*0a00*/  @!P1 MOV R8, R24 ;  /* 0x0000001800089202 */ /* 0x000fe20000000f00 */
[----:B------:R-:W-:Y:S01]  /*0a10*/  IMAD R24, R3, -0x2daee0ad, RZ ;  /* 0xd2511f5303187824 */ /* 0x000fe200078e02ff */
[----:B------:R-:W-:Y:S01]  /*0a20*/  @P1 MOV R7, R25 ;  /* 0x0000001900071202 */ /* 0x000fe20000000f00 */
[----:B------:R-:W-:Y:S02]  /*0a30*/  @!P1 IMAD.MOV.U32 R7, RZ, RZ, R25 ;  /* 0x000000ffff079224 */ /* 0x000fe400078e0019 */
[----:B------:R-:W-:Y:S02]  /*0a40*/  IMAD R4, R4, -0x326172a9, RZ ;  /* 0xcd9e8d5704047824 */ /* 0x000fe400078e02ff */
[----:B------:R-:W-:-:S04]  /*0a50*/  IMAD.HI.U32 R3, R2, -0x326172a9, RZ ;  /* 0xcd9e8d5702037827 */ /* 0x000fc800078e00ff */
[----:B------:R-:W-:Y:S01]  /*0a60*/  IMAD.HI.U32 R5, R0, -0x2daee0ad, RZ ;  /* 0xd2511f5300057827 */ /* 0x000fe200078e00ff */
[----:B------:R-:W-:-:S03]  /*0a70*/  LOP3.LUT R118, R118, R4, R3, 0x96, !PT ;  /* 0x0000000476767212 */ /* 0x000fc600078e9603 */
[----:B------:R-:W-:Y:S02]  /*0a80*/  VIADD R25, R101, 0xdb3d7428 ;  /* 0xdb3d742865197836 */ /* 0x000fe40000000000 */
[--C-:B------:R-:W-:Y:S02]  /*0a90*/  @P1 IMAD.MOV.U32 R6, RZ, RZ, R26.reuse ;  /* 0x000000ffff061224 */ /* 0x100fe400078e001a */
[----:B------:R-:W-:Y:S01]  /*0aa0*/  @!P1 IMAD.MOV.U32 R6, RZ, RZ, R26 ;  /* 0x000000ffff069224 */ /* 0x000fe200078e001a */
[----:B------:R-:W-:Y:S01]  /*0ab0*/  LOP3.LUT R24, R25, R24, R5, 0x96, !PT ;  /* 0x0000001819187212 */ /* 0x000fe200078e9605 */
[----:B------:R-:W-:Y:S01]  /*0ac0*/  VIADD R26, R101, 0x96a522ad ;  /* 0x96a522ad651a7836 */ /* 0x000fe20000000000 */
[-C--:B------:R-:W-:Y:S01]  /*0ad0*/  @P1 MOV R5, R27.reuse ;  /* 0x0000001b00051202 */ /* 0x080fe20000000f00 */
[----:B------:R-:W-:Y:S01]  /*0ae0*/  IMAD R3, R0, -0x2daee0ad, RZ ;  /* 0xd2511f5300037824 */ /* 0x000fe200078e02ff */
[----:B------:R-:W-:Y:S01]  /*0af0*/  @!P1 MOV R5, R27 ;  /* 0x0000001b00059202 */ /* 0x000fe20000000f00 */
[----:B------:R-:W-:-:S04]  /*0b00*/  IMAD.HI.U32 R4, R118, -0x2daee0ad, RZ ;  /* 0xd2511f5376047827 */ /* 0x000fc800078e00ff */
[----:B------:R-:W-:Y:S01]  /*0b10*/  IMAD R25, R2, -0x326172a9, RZ ;  /* 0xcd9e8d5702197824 */ /* 0x000fe200078e02ff */
[----:B------:R-:W-:Y:S01]  /*0b20*/  LOP3.LUT R4, R26, R3, R4, 0x96, !PT ;  /* 0x000000031a047212 */ /* 0x000fe200078e9604 */
[----:B------:R-:W-:-:S04]  /*0b30*/  IMAD.HI.U32 R0, R24, -0x326172a9, RZ ;  /* 0xcd9e8d5718007827 */ /* 0x000fc800078e00ff */
[----:B------:R-:W-:Y:S02]  /*0b40*/  VIADD R2, R100, 0x8ff34781 ;  /* 0x8ff3478164027836 */ /* 0x000fe40000000000 */
[----:B------:R-:W-:Y:S02]  /*0b50*/  @!P1 IMAD.MOV.U32 R97, RZ, RZ, R31 ;  /* 0x000000ffff619224 */ /* 0x000fe400078e001f */
[----:B------:R-:W-:Y:S01]  /*0b60*/  IMAD R118, R118, -0x2daee0ad, RZ ;  /* 0xd2511f5376767824 */ /* 0x000fe200078e02ff */
[----:B------:R-:W-:Y:S01]  /*0b70*/  LOP3.LUT R3, R2, R25, R0, 0x96, !PT ;  /* 0x0000001902037212 */ /* 0x000fe200078e9600 */
[----:B------:R-:W-:Y:S02]  /*0b80*/  IMAD.MOV.U32 R2, RZ, RZ, RZ ;  /* 0x000000ffff027224 */ /* 0x000fe400078e00ff */
[----:B01234-:R-:W-:-:S07]  /*0b90*/  IMAD R0, R24, -0x326172a9, RZ ;  /* 0xcd9e8d5718007824 */ /* 0x01ffce00078e02ff */
.L_x_19343:
[----:B------:R-:W-:Y:S01]  /*0ba0*/  ISETP.NE.U32.AND P1, PT, RZ, UR8, PT ;  /* 0x00000008ff007c0c */ /* 0x000fe2000bf25070 */
[----:B------:R-:W0:Y:S01]  /*0bb0*/  LDC.64 R92, c[0x0][0x390] ;  /* 0x0000e400ff5c7b82 */ /* 0x000e220000000a00 */
[----:B---3--:R-:W-:Y:S02]  /*0bc0*/  IMAD R24, R103, UR4, RZ ;  /* 0x0000000467187c24 */ /* 0x008fe4000f8e02ff */
        /* <DEDUP_REMOVED lines=26> */
[----:B------:R-:W-:Y:S01]  /*0d70*/  VIADD R125, R100, 0x8ff34781 ;  /* 0x8ff34781647d7836 */ /* 0x000fe20000000000 */
[C---:B------:R-:W-:Y:S01]  /*0d80*/  IADD3 R128, PT, PT, R101.reuse, 0x1fd5c5a3, RZ ;  /* 0x1fd5c5a365807810 */ /* 0x040fe20007ffe0ff */
[----:B------:R-:W-:-:S02]  /*0d90*/  VIADD R134, R101, 0xed9eba14 ;  /* 0xed9eba1465867836 */ /* 0x000fc40000000000 */
[----:B------:R-:W-:Y:S02]  /*0da0*/  VIADD R129, R100, 0x5384540f ;  /* 0x5384540f64817836 */ /* 0x000fe40000000000 */
[C---:B------:R-:W-:Y:S02]  /*0db0*/  VIADD R127, R101.reuse, 0xdb3d7428 ;  /* 0xdb3d7428657f7836 */ /* 0x040fe40000000000 */
[C---:B------:R-:W-:Y:S02]  /*0dc0*/  VIADD R139, R101.reuse, 0xbb67ae85 ;  /* 0xbb67ae85658b7836 */ /* 0x040fe40000000000 */
[----:B------:R-:W-:Y:S02]  /*0dd0*/  VIADD R135, R101, 0x32370b8f ;  /* 0x32370b8f65877836 */ /* 0x000fe40000000000 */
        /* <DEDUP_REMOVED lines=18> */
.L_x_18730:
        /* <DEDUP_REMOVED lines=13> */
.L_x_18732:
[----:B------:R-:W-:Y:S05]  /*0fd0*/  BSYNC.RECONVERGENT B1 ;  /* 0x0000000000017941 */ /* 0x000fea0003800200 */
.L_x_18731:
        /* <DEDUP_REMOVED lines=41> */
[----:B------:R-:W-:-:S07]  /*1270*/  IMAD.MOV.U32 R30, RZ, RZ, R118 ;  /* 0x000000ffff1e7224 */ /* 0x000fce00078e0076 */
.L_x_18729:
[----:B------:R-:W-:Y:S05]  /*1280*/  BSYNC.RECONVERGENT B0 ;  /* 0x0000000000007941 */ /* 0x000fea0003800200 */
.L_x_18728:
[----:B------:R-:W-:Y:S01]  /*1290*/  I2FP.F32.U32 R31, R30 ;  /* 0x0000001e001f7245 */ /* 0x000fe20000201000 */
[----:B------:R-:W-:Y:S01]  /*12a0*/  BSSY.RECONVERGENT B0, `(.L_x_18733) ;  /* 0x000004c000007945 */ /* 0x000fe20003800200 */
[----:B------:R-:W-:Y:S01]  /*12b0*/  MOV R122, UR11 ;  /* 0x0000000b007a7c02 */ /* 0x000fe20008000f00 */
[----:B-----5:R-:W-:Y:S01]  /*12c0*/  HADD2.F32 R30, -RZ, R24.H0_H0 ;  /* 0x20000018ff1e7230 */ /* 0x020fe20000004100 */
[----:B------:R-:W-:Y:S01]  /*12d0*/  ISETP.NE.AND P0, PT, R32, 0x1, PT ;  /* 0x000000012000780c */ /* 0x000fe20003f05270 */
[----:B------:R-:W-:Y:S01]  /*12e0*/  FFMA.FTZ R31, R31, R120, 1.1641532182693481445e-10 ;  /* 0x2f0000001f1f7423 */ /* 0x000fe20000010078 */
[----:B------:R-:W-:Y:S01]  /*12f0*/  LOP3.LUT R105, R105, 0xfffffff7, RZ, 0xc0, !PT ;  /* 0xfffffff769697812 */ /* 0x000fe200078ec0ff */
[----:B------:R-:W-:-:S03]  /*1300*/  IMAD.MOV.U32 R33, RZ, RZ, 0x2 ;  /* 0x00000002ff217424 */ /* 0x000fc600078e00ff */
        /* <DEDUP_REMOVED lines=12> */
.L_x_18735:
        /* <DEDUP_REMOVED lines=13> */
.L_x_18737:
[----:B------:R-:W-:Y:S05]  /*14a0*/  BSYNC.RECONVERGENT B1 ;  /* 0x0000000000017941 */ /* 0x000fea0003800200 */
.L_x_18736:
        /* <DEDUP_REMOVED lines=43> */
.L_x_18734:
[----:B------:R-:W-:Y:S05]  /*1760*/  BSYNC.RECONVERGENT B0 ;  /* 0x0000000000007941 */ /* 0x000fea0003800200 */
.L_x_18733:
        /* <DEDUP_REMOVED lines=19> */
.L_x_18740:
        /* <DEDUP_REMOVED lines=13> */
.L_x_18742:
[----:B------:R-:W-:Y:S05]  /*1970*/  BSYNC.RECONVERGENT B1 ;  /* 0x0000000000017941 */ /* 0x000fea0003800200 */
.L_x_18741:
        /* <DEDUP_REMOVED lines=43> */
.L_x_18739:
[----:B------:R-:W-:Y:S05]  /*1c30*/  BSYNC.RECONVERGENT B0 ;  /* 0x0000000000007941 */ /* 0x000fea0003800200 */
.L_x_18738:
        /* <DEDUP_REMOVED lines=19> */
.L_x_18745:
        /* <DEDUP_REMOVED lines=13> */
.L_x_18747:
[----:B------:R-:W-:Y:S05]  /*1e40*/  BSYNC.RECONVERGENT B1 ;  /* 0x0000000000017941 */ /* 0x000fea0003800200 */
.L_x_18746:
        /* <DEDUP_REMOVED lines=43> */
.L_x_18744:
[----:B------:R-:W-:Y:S05]  /*2100*/  BSYNC.RECONVERGENT B0 ;  /* 0x0000000000007941 */ /* 0x000fea0003800200 */
.L_x_18743:
        /* <DEDUP_REMOVED lines=17> */
.L_x_18750:
        /* <DEDUP_REMOVED lines=13> */
.L_x_18752:
[----:B------:R-:W-:Y:S05]  /*22f0*/  BSYNC.RECONVERGENT B1 ;  /* 0x0000000000017941 */ /* 0x000fea0003800200 */
.L_x_18751:
        /* <DEDUP_REMOVED lines=43> */
.L_x_18749:
[----:B------:R-:W-:Y:S05]  /*25b0*/  BSYNC.RECONVERGENT B0 ;  /* 0x0000000000007941 */ /* 0x000fea0003800200 */
.L_x_18748:
[----:B------:R-:W-:Y:S01]  /*25c0*/  ISETP.NE.AND P0, PT, R24, 0x1, PT ;  /* 0x000000011800780c */ /* 0x000fe20003f05270 */
[----:B------:R-:W-:Y:S01]  /*25d0*/  BSSY.RECONVERGENT B0, `(.L_x_18753) ;  /* 0x0000049000007945 */ /* 0x000fe20003800200 */
[----:B------:R-:W-:Y:S01]  /*25e0*/  I2FP.F32.U32 R25, R25 ;  /* 0x0000001900197245 */ /* 0x000fe20000201000 */
[----:B------:R-:W-:Y:S02]  /*25f0*/  HFMA2 R31, -RZ, RZ, 0, 1.1920928955078125e-07 ;  /* 0x00000002ff1f7431 */ /* 0x000fe400000001ff */
[----:B------:R-:W-:Y:S02]  /*2600*/  HADD2.F32 R46, -RZ, R26.H0_H0 ;  /* 0x2000001aff2e7230 */ /* 0x000fe40000004100 */
        /* <DEDUP_REMOVED lines=12> */
.L_x_18755:
        /* <DEDUP_REMOVED lines=13> */
.L_x_18757:
[----:B------:R-:W-:Y:S05]  /*27a0*/  BSYNC.RECONVERGENT B1 ;  /* 0x0000000000017941 */ /* 0x000fea0003800200 */
.L_x_18756:
        /* <DEDUP_REMOVED lines=43> */
.L_x_18754:
[----:B------:R-:W-:Y:S05]  /*2a60*/  BSYNC.RECONVERGENT B0 ;  /* 0x0000000000007941 */ /* 0x000fea0003800200 */
.L_x_18753:
[----:B------:R-:W-:Y:S01]  /*2a70*/  ISETP.NE.AND P4, PT, R31, 0x1, PT ;  /* 0x000000011f00780c */ /* 0x000fe20003f85270 */
[----:B------:R-:W-:Y:S01]  /*2a80*/  BSSY.RECONVERGENT B0, `(.L_x_18758) ;  /* 0x0000049000007945 */ /* 0x000fe20003800200 */
[----:B------:R-:W-:Y:S01]  /*2a90*/  I2FP.F32.U32 R25, R25 ;  /* 0x0000001900197245 */ /* 0x000fe20000201000 */
[----:B------:R-:W-:Y:S02]  /*2aa0*/  HADD2.F32 R26, -RZ, R26.H1_H1 ;  /* 0x3000001aff1a7230 */ /* 0x000fe40000004100 */
        /* <DEDUP_REMOVED lines=13> */
.L_x_18760:
        /* <DEDUP_REMOVED lines=13> */
.L_x_18762:
[----:B------:R-:W-:Y:S05]  /*2c50*/  BSYNC.RECONVERGENT B1 ;  /* 0x0000000000017941 */ /* 0x000fea0003800200 */
.L_x_18761:
        /* <DEDUP_REMOVED lines=43> */
.L_x_18759:
[----:B------:R-:W-:Y:S05]  /*2f10*/  BSYNC.RECONVERGENT B0 ;  /* 0x0000000000007941 */ /* 0x000fea0003800200 */
.L_x_18758:
        /* <DEDUP_REMOVED lines=17> */
.L_x_18765:
        /* <DEDUP_REMOVED lines=13> */
.L_x_18767:
[----:B------:R-:W-:Y:S05]  /*3100*/  BSYNC.RECONVERGENT B1 ;  /* 0x0000000000017941 */ /* 0x000fea0003800200 */
.L_x_18766:
        /* <DEDUP_REMOVED lines=43> */
.L_x_18764:
[----:B------:R-:W-:Y:S05]  /*33c0*/  BSYNC.RECONVERGENT B0 ;  /* 0x0000000000007941 */ /* 0x000fea0003800200 */
.L_x_18763:
[----:B------:R-:W-:Y:S01]  /*33d0*/  MOV R123, UR12 ;  /* 0x0000000c007b7c02 */ /* 0x000fe20008000f00 */
[----:B------:R-:W-:Y:S01]  /*33e0*/  HADD2.F32 R24, -RZ, R27.H1_H1 ;  /* 0x3000001bff187230 */ /* 0x000fe20000004100 */
[----:B------:R-:W-:Y:S02]  /*33f0*/  P2R R32, PR, RZ, 0x2 ;  /* 0x00000002ff207803 */ /* 0x000fe40000000000 */
[----:B------:R-:W-:Y:S01]  /*3400*/  I2FP.F32.U32 R25, R31 ;  /* 0x0000001f00197245 */ /* 0x000fe20000201000 */
[-C--:B------:R-:W-:Y:S01]  /*3410*/  FMUL.FTZ R38, R38, R123.reuse ;  /* 0x0000007b26267220 */ /* 0x080fe20000410000 */
[C---:B------:R-:W-:Y:S01]  /*3420*/  LOP3.LUT P1, RZ, R105.reuse, 0x2, RZ, 0xc0, !PT ;  /* 0x0000000269ff7812 */ /* 0x040fe2000782c0ff */
[-C--:B------:R-:W-:Y:S01]  /*3430*/  FMUL.FTZ R30, R30, R123.reuse ;  /* 0x0000007b1e1e7220 */ /* 0x080fe20000410000 */
        /* <DEDUP_REMOVED lines=29> */
.L_x_18727:
        /* <DEDUP_REMOVED lines=16> */
.L_x_18771:
        /* <DEDUP_REMOVED lines=13> */
.L_x_18773:
[----:B------:R-:W-:Y:S05]  /*37e0*/  BSYNC.RECONVERGENT B1 ;  /* 0x0000000000017941 */ /* 0x000fea0003800200 */
.L_x_18772:
        /* <DEDUP_REMOVED lines=42> */
.L_x_18770:
[----:B------:R-:W-:Y:S05]  /*3a90*/  BSYNC.RECONVERGENT B0 ;  /* 0x0000000000007941 */ /* 0x000fea0003800200 */
.L_x_18769:
        /* <DEDUP_REMOVED lines=22> */
.L_x_18776:
        /* <DEDUP_REMOVED lines=13> */
.L_x_18778:
[----:B------:R-:W-:Y:S05]  /*3cd0*/  BSYNC.RECONVERGENT B1 ;  /* 0x0000000000017941 */ /* 0x000fea0003800200 */
.L_x_18777:
        /* <DEDUP_REMOVED lines=43> */
.L_x_18775:
[----:B------:R-:W-:Y:S05]  /*3f90*/  BSYNC.RECONVERGENT B0 ;  /* 0x0000000000007941 */ /* 0x000fea0003800200 */
.L_x_18774:
        /* <DEDUP_REMOVED lines=23> */
.L_x_18781:
        /* <DEDUP_REMOVED lines=13> */
.L_x_18783:
[----:B------:R-:W-:Y:S05]  /*41e0*/  BSYNC.RECONVERGENT B1 ;  /* 0x0000000000017941 */ /* 0x000fea0003800200 */
.L_x_18782:
        /* <DEDUP_REMOVED lines=43> */
.L_x_18780:
[----:B------:R-:W-:Y:S05]  /*44a0*/  BSYNC.RECONVERGENT B0 ;  /* 0x0000000000007941 */ /* 0x000fea0003800200 */
.L_x_18779:
        /* <DEDUP_REMOVED lines=20> */
.L_x_18786:
        /* <DEDUP_REMOVED lines=13> */
.L_x_18788:
[----:B------:R-:W-:Y:S05]  /*46c0*/  BSYNC.RECONVERGENT B1 ;  /* 0x0000000000017941 */ /* 0x000fea0003800200 */
.L_x_18787:
        /* <DEDUP_REMOVED lines=43> */
.L_x_18785:
[----:B------:R-:W-:Y:S05]  /*4980*/  BSYNC.RECONVERGENT B0 ;  /* 0x0000000000007941 */ /* 0x000fea0003800200 */
.L_x_18784:
        /* <DEDUP_REMOVED lines=23> */
.L_x_18791:
        /* <DEDUP_REMOVED lines=13> */
.L_x_18793:
[----:B------:R-:W-:Y:S05]  /*4bd0*/  BSYNC.RECONVERGENT B1 ;  /* 0x0000000000017941 */ /* 0x000fea0003800200 */
.L_x_18792:
        /* <DEDUP_REMOVED lines=43> */
.L_x_18790:
[----:B------:R-:W-:Y:S05]  /*4e90*/  BSYNC.RECONVERGENT B0 ;  /* 0x0000000000007941 */ /* 0x000fea0003800200 */
.L_x_18789:
        /* <DEDUP_REMOVED lines=20> */
.L_x_18796:
        /* <DEDUP_REMOVED lines=13> */
.L_x_18798:
[----:B------:R-:W-:Y:S05]  /*50b0*/  BSYNC.RECONVERGENT B1 ;  /* 0x0000000000017941 */ /* 0x000fea0003800200 */
.L_x_18797:
        /* <DEDUP_REMOVED lines=43> */
.L_x_18795:
[----:B------:R-:W-:Y:S05]  /*5370*/  BSYNC.RECONVERGENT B0 ;  /* 0x0000000000007941 */ /* 0x000fea0003800200 */
.L_x_18794:
        /* <DEDUP_REMOVED lines=23> */
.L_x_18801:
        /* <DEDUP_REMOVED lines=13> */
.L_x_18803:
[----:B------:R-:W-:Y:S05]  /*55c0*/  BSYNC.RECONVERGENT B1 ;  /* 0x0000000000017941 */ /* 0x000fea0003800200 */
.L_x_18802:
        /* <DEDUP_REMOVED lines=43> */
.L_x_18800:
[----:B------:R-:W-:Y:S05]  /*5880*/  BSYNC.RECONVERGENT B0 ;  /* 0x0000000000007941 */ /* 0x000fea0003800200 */
.L_x_18799:
[----:B------:R-:W-:Y:S01]  /*5890*/  ISETP.NE.AND P0, PT, R30, 0x1, PT ;  /* 0x000000011e00780c */ /* 0x000fe20003f05270 */
[----:B------:R-:W-:Y:S01]  /*58a0*/  HADD2.F32 R38, -RZ, R25.H1_H1 ;  /* 0x30000019ff267230 */ /* 0x000fe20000004100 */
[----:B------:R-:W-:Y:S01]  /*58b0*/  I2FP.F32.U32 R31, R24 ;  /* 0x00000018001f7245 */ /* 0x000fe20000201000 */
[----:B------:R-:W-:Y:S01]  /*58c0*/  BSSY.RECONVERGENT B0, `(.L_x_18804) ;  /* 0x0000048000007945 */ /* 0x000fe20003800200 */
[----:B------:R-:W-:Y:S02]  /*58d0*/  IMAD.MOV.U32 R24, RZ, RZ, R0 ;  /* 0x000000ffff187224 */ /* 0x000fe400078e0000 */
[----:B------:R-:W-:Y:S01]  /*58e0*/  FMUL.FTZ R38, R123, R38 ;  /* 0x000000267b267220 */ /* 0x000fe20000410000 */
        /* <DEDUP_REMOVED lines=12> */
.L_x_18806:
        /* <DEDUP_REMOVED lines=13> */
.L_x_18808:
[----:B------:R-:W-:Y:S05]  /*5a80*/  BSYNC.RECONVERGENT B1 ;  /* 0x0000000000017941 */ /* 0x000fea0003800200 */
.L_x_18807:
        /* <DEDUP_REMOVED lines=43> */
.L_x_18805:
[----:B------:R-:W-:Y:S05]  /*5d40*/  BSYNC.RECONVERGENT B0 ;  /* 0x0000000000007941 */ /* 0x000fea0003800200 */
.L_x_18804:
        /* <DEDUP_REMOVED lines=23> */
.L_x_18811:
        /* <DEDUP_REMOVED lines=13> */
.L_x_18813:
[----:B------:R-:W-:Y:S05]  /*5f90*/  BSYNC.RECONVERGENT B1 ;  /* 0x0000000000017941 */ /* 0x000fea0003800200 */
.L_x_18812:
        /* <DEDUP_REMOVED lines=43> */
.L_x_18810:
[----:B------:R-:W-:Y:S05]  /*6250*/  BSYNC.RECONVERGENT B0 ;  /* 0x0000000000007941 */ /* 0x000fea0003800200 */
.L_x_18809:
        /* <DEDUP_REMOVED lines=18> */
.L_x_18816:
        /* <DEDUP_REMOVED lines=13> */
.L_x_18818:
[----:B------:R-:W-:Y:S05]  /*6450*/  BSYNC.RECONVERGENT B1 ;  /* 0x0000000000017941 */ /* 0x000fea0003800200 */
.L_x_18817:
        /* <DEDUP_REMOVED lines=43> */
.L_x_18815:
[----:B------:R-:W-:Y:S05]  /*6710*/  BSYNC.RECONVERGENT B0 ;  /* 0x0000000000007941 */ /* 0x000fea0003800200 */
.L_x_18814:
[----:B------:R-:W-:Y:S01]  /*6720*/  I2FP.F32.U32 R25, R24 ;  /* 0x0000001800197245 */ /* 0x000fe20000201000 */
[----:B------:R-:W-:Y:S01]  /*6730*/  HADD2.F32 R24, -RZ, R70.H0_H0 ;  /* 0x20000046ff187230 */ /* 0x000fe20000004100 */
[----:B------:R-:W-:Y:S03]  /*6740*/  BSSY.RECONVERGENT B0, `(.L_x_18819) ;  /* 0x000004e000007945 */ /* 0x000fe60003800200 */
        /* <DEDUP_REMOVED lines=8> */
[----:B------:R-:W-:-:S02]  /*67d0*/  IMAD.MOV.U32 R24, RZ, RZ, 0x2 ;  /* 0x00000002ff187424 */ /* 0x000fc400078e00ff */
[----:B------:R-:W-:Y:S02]  /*67e0*/  IMAD.MOV.U32 R25, RZ, RZ, R0 ;  /* 0x000000ffff197224 */ /* 0x000fe400078e0000 */
[----:B------:R-:W-:-:S07]  /*67f0*/  @P1 FADD.FTZ R56, R60, R56 ;  /* 0x000000383c381221 */ /* 0x000fce0000010000 */
        /* <DEDUP_REMOVED lines=9> */
.L_x_18821:
        /* <DEDUP_REMOVED lines=13> */
.L_x_18823:
[----:B------:R-:W-:Y:S05]  /*6960*/  BSYNC.RECONVERGENT B1 ;  /* 0x0000000000017941 */ /* 0x000fea0003800200 */
.L_x_18822:
        /* <DEDUP_REMOVED lines=43> */
.L_x_18820:
[----:B------:R-:W-:Y:S05]  /*6c20*/  BSYNC.RECONVERGENT B0 ;  /* 0x0000000000007941 */ /* 0x000fea0003800200 */
.L_x_18819:
        /* <DEDUP_REMOVED lines=18> */
.L_x_18826:
        /* <DEDUP_REMOVED lines=13> */
.L_x_18828:
[----:B------:R-:W-:Y:S05]  /*6e20*/  BSYNC.RECONVERGENT B1 ;  /* 0x0000000000017941 */ /* 0x000fea0003800200 */
.L_x_18827:
        /* <DEDUP_REMOVED lines=43> */
.L_x_18825:
[----:B------:R-:W-:Y:S05]  /*70e0*/  BSYNC.RECONVERGENT B0 ;  /* 0x0000000000007941 */ /* 0x000fea0003800200 */
.L_x_18824:
[----:B------:R-:W-:Y:S01]  /*70f0*/  I2FP.F32.U32 R25, R25 ;  /* 0x0000001900197245 */ /* 0x000fe20000201000 */
[----:B------:R-:W-:Y:S01]  /*7100*/  HADD2.F32 R24, -RZ, R70.H1_H1 ;  /* 0x30000046ff187230 */ /* 0x000fe20000004100 */
        /* <DEDUP_REMOVED lines=21> */
.L_x_18831:
        /* <DEDUP_REMOVED lines=13> */
.L_x_18833:
[----:B------:R-:W-:Y:S05]  /*7330*/  BSYNC.RECONVERGENT B1 ;  /* 0x0000000000017941 */ /* 0x000fea0003800200 */
.L_x_18832:
        /* <DEDUP_REMOVED lines=43> */
.L_x_18830:
[----:B------:R-:W-:Y:S05]  /*75f0*/  BSYNC.RECONVERGENT B0 ;  /* 0x0000000000007941 */ /* 0x000fea0003800200 */
.L_x_18829:
        /* <DEDUP_REMOVED lines=18> */
.L_x_18836:
        /* <DEDUP_REMOVED lines=13> */
.L_x_18838:
[----:B------:R-:W-:Y:S05]  /*77f0*/  BSYNC.RECONVERGENT B1 ;  /* 0x0000000000017941 */ /* 0x000fea0003800200 */
.L_x_18837:
        /* <DEDUP_REMOVED lines=43> */
.L_x_18835:
[----:B------:R-:W-:Y:S05]  /*7ab0*/  BSYNC.RECONVERGENT B0 ;  /* 0x0000000000007941 */ /* 0x000fea0003800200 */
.L_x_18834:
        /* <DEDUP_REMOVED lines=11> */
[----:B------:R-:W-:-:S02]  /*7b70*/  HFMA2 R24, -RZ, RZ, 0, 1.1920928955078125e-07 ;  /* 0x00000002ff187431 */ /* 0x000fc400000001ff */
[----:B------:R-:W-:Y:S02]  /*7b80*/  IMAD.MOV.U32 R25, RZ, RZ, R0 ;  /* 0x000000ffff197224 */ /* 0x000fe400078e0000 */
[----:B------:R-:W-:-:S07]  /*7b90*/  @P1 FADD.FTZ R58, R62, R58 ;  /* 0x0000003a3e3a1221 */ /* 0x000fce0000010000 */
        /* <DEDUP_REMOVED lines=9> */
.L_x_18841:
        /* <DEDUP_REMOVED lines=13> */
.L_x_18843:
[----:B------:R-:W-:Y:S05]  /*7d00*/  BSYNC.RECONVERGENT B1 ;  /* 0x0000000000017941 */ /* 0x000fea0003800200 */
.L_x_18842:
        /* <DEDUP_REMOVED lines=43> */
.L_x_18840:
[----:B------:R-:W-:Y:S05]  /*7fc0*/  BSYNC.RECONVERGENT B0 ;  /* 0x0000000000007941 */ /* 0x000fea0003800200 */
.L_x_18839:
        /* <DEDUP_REMOVED lines=18> */
.L_x_18846:
        /* <DEDUP_REMOVED lines=15> */
.L_x_18848:
[----:B------:R-:W-:Y:S05]  /*81e0*/  BSYNC.RECONVERGENT B1 ;  /* 0x0000000000017941 */ /* 0x000fea0003800200 */
.L_x_18847:
        /* <DEDUP_REMOVED lines=43> */
.L_x_18845:
[----:B------:R-:W-:Y:S05]  /*84a0*/  BSYNC.RECONVERGENT B0 ;  /* 0x0000000000007941 */ /* 0x000fea0003800200 */
.L_x_18844:
        /* <DEDUP_REMOVED lines=10> */
.L_x_18768:
        /* <DEDUP_REMOVED lines=51> */
.L_x_18849:
[----:B------:R1:W5:Y:S04]  /*8880*/  @P0 LDG.E.128 R68, desc[UR6][R30.64] ;  /* 0x000000061e440981 */ /* 0x000368000c1e1d00 */
[----:B------:R1:W5:Y:S04]  /*8890*/  @P1 LDG.E.128 R64, desc[UR6][R28.64] ;  /* 0x000000061c401981 */ /* 0x000368000c1e1d00 */
[----:B------:R1:W5:Y:S04]  /*88a0*/  @P1 LDG.E.128 R60, desc[UR6][R28.64+0x10] ;  /* 0x000010061c3c1981 */ /* 0x000368000c1e1d00 */
[----:B0-----:R-:W5:Y:S01]  /*88b0*/  LDG.E.128 R24, desc[UR6][R26.64] ;  /* 0x000000061a187981 */ /* 0x001f62000c1e1d00 */
[----:B------:R-:W-:Y:S05]  /*88c0*/  @!P0 BRA `(.L_x_18850) ;  /* 0x0000004c00d48947 */ /* 0x000fea0003800000 */
[----:B------:R-:W-:Y:S01]  /*88d0*/  ISETP.NE.AND P2, PT, R39, 0x1, PT ;  /* 0x000000012700780c */ /* 0x000fe20003f45270 */
[----:B------:R-:W-:Y:S01]  /*88e0*/  BSSY.RECONVERGENT B0, `(.L_x_18851) ;  /* 0x0000047000007945 */ /* 0x000fe20003800200 */
[----:B-1----:R-:W-:Y:S01]  /*88f0*/  MOV R30, 0x2 ;  /* 0x00000002001e7802 */ /* 0x002fe20000000f00 */
        /* <DEDUP_REMOVED lines=13> */
.L_x_18853:
        /* <DEDUP_REMOVED lines=13> */
.L_x_18855:
[----:B------:R-:W-:Y:S05]  /*8aa0*/  BSYNC.RECONVERGENT B1 ;  /* 0x0000000000017941 */ /* 0x000fea0003800200 */
.L_x_18854:
        /* <DEDUP_REMOVED lines=42> */
.L_x_18852:
[----:B------:R-:W-:Y:S05]  /*8d50*/  BSYNC.RECONVERGENT B0 ;  /* 0x0000000000007941 */ /* 0x000fea0003800200 */
.L_x_18851:
[----:B------:R-:W-:Y:S01]  /*8d60*/  I2FP.F32.U32 R29, R28 ;  /* 0x0000001c001d7245 */ /* 0x000fe20000201000 */
[----:B-----5:R-:W-:Y:S01]  /*8d70*/  HADD2.F32 R28, -RZ, R24.H0_H0 ;  /* 0x20000018ff1c7230 */ /* 0x020fe20000004100 */
        /* <DEDUP_REMOVED lines=18> */
.L_x_18858:
        /* <DEDUP_REMOVED lines=13> */
.L_x_18860:
[----:B------:R-:W-:Y:S05]  /*8f70*/  BSYNC.RECONVERGENT B1 ;  /* 0x0000000000017941 */ /* 0x000fea0003800200 */
.L_x_18859:
        /* <DEDUP_REMOVED lines=43> */
.L_x_18857:
[----:B------:R-:W-:Y:S05]  /*9230*/  BSYNC.RECONVERGENT B0 ;  /* 0x0000000000007941 */ /* 0x000fea0003800200 */
.L_x_18856:
[----:B------:R-:W-:Y:S01]  /*9240*/  I2FP.F32.U32 R29, R29 ;  /* 0x0000001d001d7245 */ /* 0x000fe20000201000 */
[----:B------:R-:W-:Y:S01]  /*9250*/  HADD2.F32 R28, -RZ, R68.H0_H0 ;  /* 0x20000044ff1c7230 */ /* 0x000fe20000004100 */
        /* <DEDUP_REMOVED lines=21> */
.L_x_18863:
        /* <DEDUP_REMOVED lines=13> */
.L_x_18865:
[----:B------:R-:W-:Y:S05]  /*9480*/  BSYNC.RECONVERGENT B1 ;  /* 0x0000000000017941 */ /* 0x000fea0003800200 */
.L_x_18864:
        /* <DEDUP_REMOVED lines=43> */
.L_x_18862:
[----:B------:R-:W-:Y:S05]  /*9740*/  BSYNC.RECONVERGENT B0 ;  /* 0x0000000000007941 */ /* 0x000fea0003800200 */
.L_x_18861:
        /* <DEDUP_REMOVED lines=20> */
.L_x_18868:
        /* <DEDUP_REMOVED lines=13> */
.L_x_18870:
[----:B------:R-:W-:Y:S05]  /*9960*/  BSYNC.RECONVERGENT B1 ;  /* 0x0000000000017941 */ /* 0x000fea0003800200 */
.L_x_18869:
        /* <DEDUP_REMOVED lines=43> */
.L_x_18867:
[----:B------:R-:W-:Y:S05]  /*9c20*/  BSYNC.RECONVERGENT B0 ;  /* 0x0000000000007941 */ /* 0x000fea0003800200 */
.L_x_18866:
[----:B------:R-:W-:Y:S01]  /*9c30*/  I2FP.F32.U32 R29, R29 ;  /* 0x0000001d001d7245 */ /* 0x000fe20000201000 */
[----:B------:R-:W-:Y:S01]  /*9c40*/  HADD2.F32 R28, -RZ, R68.H1_H1 ;  /* 0x30000044ff1c7230 */ /* 0x000fe20000004100 */
[----:B------:R-:W-:Y:S01]  /*9c50*/  ISETP.NE.AND P3, PT, R30, 0x1, PT ;  /* 0x000000011e00780c */ /* 0x000fe20003f65270 */
[----:B------:R-:W-:Y:S01]  /*9c60*/  BSSY.RECONVERGENT B0, `(.L_x_18871) ;  /* 0x000004d000007945 */ /* 0x000fe20003800200 */
[----:B------:R-:W-:Y:S01]  /*9c70*/  FSEL R24, R24, RZ, P4 ;  /* 0x000000ff18187208 */ /* 0x000fe20002000000 */
[----:B------:R-:W-:Y:S01]  /*9c80*/  FFMA.FTZ R29, R29, R120, 1.1641532182693481445e-10 ;  /* 0x2f0000001d1d7423 */ /* 0x000fe20000010078 */
[----:B------:R-:W-:-:S04]  /*9c90*/  FMUL.FTZ R28, R28, R123 ;  /* 0x0000007b1c1c7220 */ /* 0x000fc80000410000 */
        /* <DEDUP_REMOVED lines=16> */
.L_x_18873:
        /* <DEDUP_REMOVED lines=13> */
.L_x_18875:
[----:B------:R-:W-:Y:S05]  /*9e70*/  BSYNC.RECONVERGENT B1 ;  /* 0x0000000000017941 */ /* 0x000fea0003800200 */
.L_x_18874:
        /* <DEDUP_REMOVED lines=43> */
.L_x_18872:
[----:B------:R-:W-:Y:S05]  /*a130*/  BSYNC.RECONVERGENT B0 ;  /* 0x0000000000007941 */ /* 0x000fea0003800200 */
.L_x_18871:
[----:B------:R-:W-:Y:S01]  /*a140*/  I2FP.F32.U32 R29, R24 ;  /* 0x00000018001d7245 */ /* 0x000fe20000201000 */
[----:B------:R-:W-:Y:S01]  /*a150*/  HADD2.F32 R24, -RZ, R25.H0_H0 ;  /* 0x20000019ff187230 */ /* 0x000fe20000004100 */
        /* <DEDUP_REMOVED lines=18> */
.L_x_18878:
        /* <DEDUP_REMOVED lines=13> */
.L_x_18880:
[----:B------:R-:W-:Y:S05]  /*a350*/  BSYNC.RECONVERGENT B1 ;  /* 0x0000000000017941 */ /* 0x000fea0003800200 */
.L_x_18879:
        /* <DEDUP_REMOVED lines=43> */
.L_x_18877:
[----:B------:R-:W-:Y:S05]  /*a610*/  BSYNC.RECONVERGENT B0 ;  /* 0x0000000000007941 */ /* 0x000fea0003800200 */
.L_x_18876:
[----:B------:R-:W-:Y:S01]  /*a620*/  I2FP.F32.U32 R29, R29 ;  /* 0x0000001d001d7245 */ /* 0x000fe20000201000 */
[----:B------:R-:W-:Y:S01]  /*a630*/  HADD2.F32 R28, -RZ, R69.H0_H0 ;  /* 0x20000045ff1c7230 */ /* 0x000fe20000004100 */
        /* <DEDUP_REMOVED lines=8> */
[----:B------:R-:W-:Y:S02]  /*a6c0*/  SEL R108, RZ, 0x1, P2 ;  /* 0x00000001ff6c7807 */ /* 0x000fe40001000000 */
[----:B------:R-:W-:Y:S01]  /*a6d0*/  MOV R24, R0 ;  /* 0x0000000000187202 */ /* 0x000fe20000000f00 */
        /* <DEDUP_REMOVED lines=11> */
.L_x_18883:
        /* <DEDUP_REMOVED lines=13> */
.L_x_18885:
[----:B------:R-:W-:Y:S05]  /*a860*/  BSYNC.RECONVERGENT B1 ;  /* 0x0000000000017941 */ /* 0x000fea0003800200 */
.L_x_18884:
        /* <DEDUP_REMOVED lines=43> */
.L_x_18882:
[----:B------:R-:W-:Y:S05]  /*ab20*/  BSYNC.RECONVERGENT B0 ;  /* 0x0000000000007941 */ /* 0x000fea0003800200 */
.L_x_18881:
[----:B------:R-:W-:Y:S01]  /*ab30*/  I2FP.F32.U32 R29, R24 ;  /* 0x00000018001d7245 */ /* 0x000fe20000201000 */
[----:B------:R-:W-:Y:S01]  /*ab40*/  HADD2.F32 R34, -RZ, R25.H1_H1 ;  /* 0x30000019ff227230 */ /* 0x000fe20000004100 */
[----:B------:R-:W-:Y:S01]  /*ab50*/  ISETP.NE.AND P2, PT, R28, 0x1, PT ;  /* 0x000000011c00780c */ /* 0x000fe20003f45270 */
[----:B------:R-:W-:Y:S01]  /*ab60*/  BSSY.RECONVERGENT B0, `(.L_x_18886) ;  /* 0x000004a000007945 */ /* 0x000fe20003800200 */
[----:B------:R-:W-:Y:S01]  /*ab70*/  LOP3.LUT R105, R105, 0xfffffffd, RZ, 0xc0, !PT ;  /* 0xfffffffd69697812 */ /* 0x000fe200078ec0ff */
[----:B------:R-:W-:Y:S01]  /*ab80*/  FFMA.FTZ R29, R29, R120, 1.1641532182693481445e-10 ;  /* 0x2f0000001d1d7423 */ /* 0x000fe20000010078 */
[----:B------:R-:W-:Y:S02]  /*ab90*/  IMAD.MOV.U32 R25, RZ, RZ, R0 ;  /* 0x000000ffff197224 */ /* 0x000fe400078e0000 */
[----:B------:R-:W-:Y:S02]  /*aba0*/  FMUL.FTZ R34, R34, R123 ;  /* 0x0000007b22227220 */ /* 0x000fe40000410000 */
        /* <DEDUP_REMOVED lines=12> */
.L_x_18888:
        /* <DEDUP_REMOVED lines=13> */
.L_x_18890:
[----:B------:R-:W-:Y:S05]  /*ad40*/  BSYNC.RECONVERGENT B1 ;  /* 0x0000000000017941 */ /* 0x000fea0003800200 */
.L_x_18889:
        /* <DEDUP_REMOVED lines=43> */
.L_x_18887:
[----:B------:R-:W-:Y:S05]  /*b000*/  BSYNC.RECONVERGENT B0 ;  /* 0x0000000000007941 */ /* 0x000fea0003800200 */
.L_x_18886:
[----:B------:R-:W-:Y:S01]  /*b010*/  I2FP.F32.U32 R25, R25 ;  /* 0x0000001900197245 */ /* 0x000fe20000201000 */
[----:B------:R-:W-:Y:S01]  /*b020*/  HADD2.F32 R24, -RZ, R69.H1_H1 ;  /* 0x30000045ff187230 */ /* 0x000fe20000004100 */
        /* <DEDUP_REMOVED lines=21> */
.L_x_18893:
        /* <DEDUP_REMOVED lines=13> */
.L_x_18895:
[----:B------:R-:W-:Y:S05]  /*b250*/  BSYNC.RECONVERGENT B1 ;  /* 0x0000000000017941 */ /* 0x000fea0003800200 */
.L_x_18894:
        /* <DEDUP_REMOVED lines=43> */
.L_x_18892:
[----:B------:R-:W-:Y:S05]  /*b510*/  BSYNC.RECONVERGENT B0 ;  /* 0x0000000000007941 */ /* 0x000fea0003800200 */
.L_x_18891:
[----:B------:R-:W-:Y:S01]  /*b520*/  ISETP.NE.AND P3, PT, R24, 0x1, PT ;  /* 0x000000011800780c */ /* 0x000fe20003f65270 */
[----:B------:R-:W-:Y:S01]  /*b530*/  HADD2.F32 R34, -RZ, R26.H0_H0 ;  /* 0x2000001aff227230 */ /* 0x000fe20000004100 */
        /* <DEDUP_REMOVED lines=16> */
.L_x_18898:
        /* <DEDUP_REMOVED lines=13> */
.L_x_18900:
[----:B------:R-:W-:Y:S05]  /*b710*/  BSYNC.RECONVERGENT B1 ;  /* 0x0000000000017941 */ /* 0x000fea0003800200 */
.L_x_18899:
        /* <DEDUP_REMOVED lines=43> */
.L_x_18897:
[----:B------:R-:W-:Y:S05]  /*b9d0*/  BSYNC.RECONVERGENT B0 ;  /* 0x0000000000007941 */ /* 0x000fea0003800200 */
.L_x_18896:
[----:B------:R-:W-:Y:S01]  /*b9e0*/  I2FP.F32.U32 R25, R25 ;  /* 0x0000001900197245 */ /* 0x000fe20000201000 */
[----:B------:R-:W-:Y:S01]  /*b9f0*/  HADD2.F32 R24, -RZ, R70.H0_H0 ;  /* 0x20000046ff187230 */ /* 0x000fe20000004100 */
[----:B------:R-:W-:Y:S03]  /*ba00*/  BSSY.RECONVERGENT B0, `(.L_x_18901) ;  /* 0x000004e000007945 */ /* 0x000fe60003800200 */
[----:B------:R-:W-:Y:S01]  /*ba10*/  FFMA.FTZ R25, R25, R120, 1.1641532182693481445e-10 ;  /* 0x2f00000019197423 */ /* 0x000fe20000010078 */
[----:B------:R-:W-:-:S04]  /*ba20*/  FMUL.FTZ R24, R24, R123 ;  /* 0x0000007b18187220 */ /* 0x000fc80000410000 */
        /* <DEDUP_REMOVED lines=18> */
.L_x_18903:
        /* <DEDUP_REMOVED lines=13> */
.L_x_18905:
[----:B------:R-:W-:Y:S05]  /*bc20*/  BSYNC.RECONVERGENT B1 ;  /* 0x0000000000017941 */ /* 0x000fea0003800200 */
.L_x_18904:
        /* <DEDUP_REMOVED lines=43> */
.L_x_18902:
[----:B------:R-:W-:Y:S05]  /*bee0*/  BSYNC.RECONVERGENT B0 ;  /* 0x0000000000007941 */ /* 0x000fea0003800200 */
.L_x_18901:
        /* <DEDUP_REMOVED lines=18> */
.L_x_18908:
        /* <DEDUP_REMOVED lines=13> */
.L_x_18910:
[----:B------:R-:W-:Y:S05]  /*c0e0*/  BSYNC.RECONVERGENT B1 ;  /* 0x0000000000017941 */ /* 0x000fea0003800200 */
.L_x_18909:
        /* <DEDUP_REMOVED lines=43> */
.L_x_18907:
[----:B------:R-:W-:Y:S05]  /*c3a0*/  BSYNC.RECONVERGENT B0 ;  /* 0x0000000000007941 */ /* 0x000fea0003800200 */
.L_x_18906:
        /* <DEDUP_REMOVED lines=23> */
.L_x_18913:
        /* <DEDUP_REMOVED lines=13> */
.L_x_18915:
[----:B------:R-:W-:Y:S05]  /*c5f0*/  BSYNC.RECONVERGENT B1 ;  /* 0x0000000000017941 */ /* 0x000fea0003800200 */
.L_x_18914:
        /* <DEDUP_REMOVED lines=43> */
.L_x_18912:
[----:B------:R-:W-:Y:S05]  /*c8b0*/  BSYNC.RECONVERGENT B0 ;  /* 0x0000000000007941 */ /* 0x000fea0003800200 */
.L_x_18911:
        /* <DEDUP_REMOVED lines=18> */
.L_x_18918:
        /* <DEDUP_REMOVED lines=13> */
.L_x_18920:
[----:B------:R-:W-:Y:S05]  /*cab0*/  BSYNC.RECONVERGENT B1 ;  /* 0x0000000000017941 */ /* 0x000fea0003800200 */
.L_x_18919:
        /* <DEDUP_REMOVED lines=43> */
.L_x_18917:
[----:B------:R-:W-:Y:S05]  /*cd70*/  BSYNC.RECONVERGENT B0 ;  /* 0x0000000000007941 */ /* 0x000fea0003800200 */
.L_x_18916:
        /* <DEDUP_REMOVED lines=23> */
.L_x_18923:
        /* <DEDUP_REMOVED lines=13> */
.L_x_18925:
[----:B------:R-:W-:Y:S05]  /*cfc0*/  BSYNC.RECONVERGENT B1 ;  /* 0x0000000000017941 */ /* 0x000fea0003800200 */
.L_x_18924:
        /* <DEDUP_REMOVED lines=43> */
.L_x_18922:
[----:B------:R-:W-:Y:S05]  /*d280*/  BSYNC.RECONVERGENT B0 ;  /* 0x0000000000007941 */ /* 0x000fea0003800200 */
.L_x_18921:
        /* <DEDUP_REMOVED lines=18> */
.L_x_18928:
        /* <DEDUP_REMOVED lines=15> */
.L_x_18930:
[----:B------:R-:W-:Y:S05]  /*d4a0*/  BSYNC.RECONVERGENT B1 ;  /* 0x0000000000017941 */ /* 0x000fea0003800200 */
.L_x_18929:
        /* <DEDUP_REMOVED lines=43> */
.L_x_18927:
[----:B------:R-:W-:Y:S05]  /*d760*/  BSYNC.RECONVERGENT B0 ;  /* 0x0000000000007941 */ /* 0x000fea0003800200 */
.L_x_18926:
        /* <DEDUP_REMOVED lines=11> */
.L_x_18850:
        /* <DEDUP_REMOVED lines=16> */
.L_x_18934:
        /* <DEDUP_REMOVED lines=13> */
.L_x_18936:
[----:B------:R-:W-:Y:S05]  /*d9f0*/  BSYNC.RECONVERGENT B1 ;  /* 0x0000000000017941 */ /* 0x000fea0003800200 */
.L_x_18935:
        /* <DEDUP_REMOVED lines=42> */
.L_x_18933:
[----:B------:R-:W-:Y:S05]  /*dca0*/  BSYNC.RECONVERGENT B0 ;  /* 0x0000000000007941 */ /* 0x000fea0003800200 */
.L_x_18932:
[----:B------:R-:W-:Y:S01]  /*dcb0*/  I2FP.F32.U32 R29, R28 ;  /* 0x0000001c001d7245 */ /* 0x000fe20000201000 */
[----:B------:R-:W-:Y:S01]  /*dcc0*/  BSSY.RECONVERGENT B0, `(.L_x_18937) ;  /* 0x000004b000007945 */ /* 0x000fe20003800200 */
[----:B------:R-:W-:Y:S01]  /*dcd0*/  ISETP.NE.AND P2, PT, R30, 0x1, PT ;  /* 0x000000011e00780c */ /* 0x000fe20003f45270 */
[----:B-----5:R-:W-:Y:S01]  /*dce0*/  HADD2.F32 R34, -RZ, R24.H0_H0 ;  /* 0x20000018ff227230 */ /* 0x020fe20000004100 */
        /* <DEDUP_REMOVED lines=15> */
.L_x_18939:
        /* <DEDUP_REMOVED lines=13> */
.L_x_18941:
[----:B------:R-:W-:Y:S05]  /*deb0*/  BSYNC.RECONVERGENT B1 ;  /* 0x0000000000017941 */ /* 0x000fea0003800200 */
.L_x_18940:
        /* <DEDUP_REMOVED lines=43> */
.L_x_18938:
[----:B------:R-:W-:Y:S05]  /*e170*/  BSYNC.RECONVERGENT B0 ;  /* 0x0000000000007941 */ /* 0x000fea0003800200 */
.L_x_18937:
[----:B------:R-:W-:Y:S01]  /*e180*/  I2FP.F32.U32 R29, R29 ;  /* 0x0000001d001d7245 */ /* 0x000fe20000201000 */
[----:B------:R-:W-:Y:S01]  /*e190*/  BSSY.RECONVERGENT B0, `(.L_x_18942) ;  /* 0x000004b000007945 */ /* 0x000fe20003800200 */
[----:B------:R-:W-:Y:S01]  /*e1a0*/  ISETP.NE.AND P2, PT, R28, 0x1, PT ;  /* 0x000000011c00780c */ /* 0x000fe20003f45270 */
[----:B------:R-:W-:Y:S01]  /*e1b0*/  HADD2.F32 R40, -RZ, R24.H1_H1 ;  /* 0x30000018ff287230 */ /* 0x000fe20000004100 */
        /* <DEDUP_REMOVED lines=15> */
.L_x_18944:
        /* <DEDUP_REMOVED lines=13> */
.L_x_18946:
[----:B------:R-:W-:Y:S05]  /*e380*/  BSYNC.RECONVERGENT B1 ;  /* 0x0000000000017941 */ /* 0x000fea0003800200 */
.L_x_18945:
        /* <DEDUP_REMOVED lines=43> */
.L_x_18943:
[----:B------:R-:W-:Y:S05]  /*e640*/  BSYNC.RECONVERGENT B0 ;  /* 0x0000000000007941 */ /* 0x000fea0003800200 */
.L_x_18942:
        /* <DEDUP_REMOVED lines=19> */
.L_x_18949:
        /* <DEDUP_REMOVED lines=13> */
.L_x_18951:
[----:B------:R-:W-:Y:S05]  /*e850*/  BSYNC.RECONVERGENT B1 ;  /* 0x0000000000017941 */ /* 0x000fea0003800200 */
.L_x_18950:
        /* <DEDUP_REMOVED lines=43> */
.L_x_18948:
[----:B------:R-:W-:Y:S05]  /*eb10*/  BSYNC.RECONVERGENT B0 ;  /* 0x0000000000007941 */ /* 0x000fea0003800200 */
.L_x_18947:
        /* <DEDUP_REMOVED lines=19> */
.L_x_18954:
        /* <DEDUP_REMOVED lines=13> */
.L_x_18956:
[----:B------:R-:W-:Y:S05]  /*ed20*/  BSYNC.RECONVERGENT B1 ;  /* 0x0000000000017941 */ /* 0x000fea0003800200 */
.L_x_18955:
        /* <DEDUP_REMOVED lines=43> */
.L_x_18953:
[----:B------:R-:W-:Y:S05]  /*efe0*/  BSYNC.RECONVERGENT B0 ;  /* 0x0000000000007941 */ /* 0x000fea0003800200 */
.L_x_18952:
[----:B------:R-:W-:Y:S01]  /*eff0*/  ISETP.NE.AND P3, PT, R24, 0x1, PT ;  /* 0x000000011800780c */ /* 0x000fe20003f65270 */
[----:B------:R-:W-:Y:S01]  /*f000*/  BSSY.RECONVERGENT B0, `(.L_x_18957) ;  /* 0x0000049000007945 */ /* 0x000fe20003800200 */
[----:B------:R-:W-:Y:S01]  /*f010*/  I2FP.F32.U32 R25, R25 ;  /* 0x0000001900197245 */ /* 0x000fe20000201000 */
[----:B------:R-:W-:Y:S02]  /*f020*/  HADD2.F32 R42, -RZ, R26.H0_H0 ;  /* 0x2000001aff2a7230 */ /* 0x000fe40000004100 */
[----:B------:R-:W-:Y:S02]  /*f030*/  IMAD.MOV.U32 R29, RZ, RZ, 0x2 ;  /* 0x00000002ff1d7424 */ /* 0x000fe400078e00ff */
        /* <DEDUP_REMOVED lines=12> */
.L_x_18959:
        /* <DEDUP_REMOVED lines=13> */
.L_x_18961:
[----:B------:R-:W-:Y:S05]  /*f1d0*/  BSYNC.RECONVERGENT B1 ;  /* 0x0000000000017941 */ /* 0x000fea0003800200 */
.L_x_18960:
        /* <DEDUP_REMOVED lines=43> */
.L_x_18958:
[----:B------:R-:W-:Y:S05]  /*f490*/  BSYNC.RECONVERGENT B0 ;  /* 0x0000000000007941 */ /* 0x000fea0003800200 */
.L_x_18957:
        /* <DEDUP_REMOVED lines=17> */
.L_x_18964:
        /* <DEDUP_REMOVED lines=13> */
.L_x_18966:
[----:B------:R-:W-:Y:S05]  /*f680*/  BSYNC.RECONVERGENT B1 ;  /* 0x0000000000017941 */ /* 0x000fea0003800200 */
.L_x_18965:
        /* <DEDUP_REMOVED lines=43> */
.L_x_18963:
[----:B------:R-:W-:Y:S05]  /*f940*/  BSYNC.RECONVERGENT B0 ;  /* 0x0000000000007941 */ /* 0x000fea0003800200 */
.L_x_18962:
        /* <DEDUP_REMOVED lines=17> */
.L_x_18969:
        /* <DEDUP_REMOVED lines=13> */
.L_x_18971:
[----:B------:R-:W-:Y:S05]  /*fb30*/  BSYNC.RECONVERGENT B1 ;  /* 0x0000000000017941 */ /* 0x000fea0003800200 */
.L_x_18970:
        /* <DEDUP_REMOVED lines=43> */
.L_x_18968:
[----:B------:R-:W-:Y:S05]  /*fdf0*/  BSYNC.RECONVERGENT B0 ;  /* 0x0000000000007941 */ /* 0x000fea0003800200 */
.L_x_18967:
[----:B------:R-:W-:Y:S01]  /*fe00*/  P2R R29, PR, RZ, 0x2 ;  /* 0x00000002ff1d7803 */ /* 0x000fe20000000000 */
[-C--:B------:R-:W-:Y:S01]  /*fe10*/  FMUL.FTZ R34, R34, R123.reuse ;  /* 0x0000007b22227220 */ /* 0x080fe20000410000 */
[----:B------:R-:W-:Y:S01]  /*fe20*/  I2FP.F32.U32 R25, R28 ;  /* 0x0000001c00197245 */ /* 0x000fe20000201000 */
[----:B------:R-:W-:Y:S01]  /*fe30*/  HADD2.F32 R24, -RZ, R27.H1_H1 ;  /* 0x3000001bff187230 */ /* 0x000fe20000004100 */
        /* <DEDUP_REMOVED lines=33> */
.L_x_18931:
        /* <DEDUP_REMOVED lines=48> */
.L_x_18972:
[----:B------:R2:W5:Y:S04]  /*10350*/  @P0 LDG.E.128 R68, desc[UR6][R34.64] ;  /* 0x0000000622440981 */ /* 0x000568000c1e1d00 */
        /* <DEDUP_REMOVED lines=20> */
.L_x_18976:
        /* <DEDUP_REMOVED lines=13> */
.L_x_18978:
[----:B------:R-:W-:Y:S05]  /*10570*/  BSYNC.RECONVERGENT B1 ;  /* 0x0000000000017941 */ /* 0x000fea0003800200 */
.L_x_18977:
        /* <DEDUP_REMOVED lines=42> */
.L_x_18975:
[----:B------:R-:W-:Y:S05]  /*10820*/  BSYNC.RECONVERGENT B0 ;  /* 0x0000000000007941 */ /* 0x000fea0003800200 */
.L_x_18974:
[----:B------:R-:W-:Y:S01]  /*10830*/  I2FP.F32.U32 R29, R28 ;  /* 0x0000001c001d7245 */ /* 0x000fe20000201000 */
[----:B--2--5:R-:W-:Y:S01]  /*10840*/  HADD2.F32 R36, -RZ, R24.H0_H0 ;  /* 0x20000018ff247230 */ /* 0x024fe20000004100 */
        /* <DEDUP_REMOVED lines=18> */
.L_x_18981:
        /* <DEDUP_REMOVED lines=13> */
.L_x_18983:
[----:B------:R-:W-:Y:S05]  /*10a40*/  BSYNC.RECONVERGENT B1 ;  /* 0x0000000000017941 */ /* 0x000fea0003800200 */
.L_x_18982:
        /* <DEDUP_REMOVED lines=43> */
.L_x_18980:
[----:B------:R-:W-:Y:S05]  /*10d00*/  BSYNC.RECONVERGENT B0 ;  /* 0x0000000000007941 */ /* 0x000fea0003800200 */
.L_x_18979:
        /* <DEDUP_REMOVED lines=23> */
.L_x_18986:
        /* <DEDUP_REMOVED lines=13> */
.L_x_18988:
[----:B------:R-:W-:Y:S05]  /*10f50*/  BSYNC.RECONVERGENT B1 ;  /* 0x0000000000017941 */ /* 0x000fea0003800200 */
.L_x_18987:
        /* <DEDUP_REMOVED lines=43> */
.L_x_18985:
[----:B------:R-:W-:Y:S05]  /*11210*/  BSYNC.RECONVERGENT B0 ;  /* 0x0000000000007941 */ /* 0x000fea0003800200 */
.L_x_18984:
        /* <DEDUP_REMOVED lines=20> */
.L_x_18991:
        /* <DEDUP_REMOVED lines=13> */
.L_x_18993:
[----:B------:R-:W-:Y:S05]  /*11430*/  BSYNC.RECONVERGENT B1 ;  /* 0x0000000000017941 */ /* 0x000fea0003800200 */
.L_x_18992:
        /* <DEDUP_REMOVED lines=43> */
.L_x_18990:
[----:B------:R-:W-:Y:S05]  /*116f0*/  BSYNC.RECONVERGENT B0 ;  /* 0x0000000000007941 */ /* 0x000fea0003800200 */
.L_x_18989:
        /* <DEDUP_REMOVED lines=23> */
.L_x_18996:
        /* <DEDUP_REMOVED lines=13> */
.L_x_18998:
[----:B------:R-:W-:Y:S05]  /*11940*/  BSYNC.RECONVERGENT B1 ;  /* 0x0000000000017941 */ /* 0x000fea0003800200 */
.L_x_18997:
        /* <DEDUP_REMOVED lines=43> */
.L_x_18995:
[----:B------:R-:W-:Y:S05]  /*11c00*/  BSYNC.RECONVERGENT B0 ;  /* 0x0000000000007941 */ /* 0x000fea0003800200 */
.L_x_18994:
        /* <DEDUP_REMOVED lines=20> */
.L_x_19001:
        /* <DEDUP_REMOVED lines=13> */
.L_x_19003:
[----:B------:R-:W-:Y:S05]  /*11e20*/  BSYNC.RECONVERGENT B1 ;  /* 0x0000000000017941 */ /* 0x000fea0003800200 */
.L_x_19002:
        /* <DEDUP_REMOVED lines=43> */
.L_x_19000:
[----:B------:R-:W-:Y:S05]  /*120e0*/  BSYNC.RECONVERGENT B0 ;  /* 0x0000000000007941 */ /* 0x000fea0003800200 */
.L_x_18999:
        /* <DEDUP_REMOVED lines=23> */
.L_x_19006:
        /* <DEDUP_REMOVED lines=13> */
.L_x_19008:
[----:B------:R-:W-:Y:S05]  /*12330*/  BSYNC.RECONVERGENT B1 ;  /* 0x0000000000017941 */ /* 0x000fea0003800200 */
.L_x_19007:
        /* <DEDUP_REMOVED lines=43> */
.L_x_19005:
[----:B------:R-:W-:Y:S05]  /*125f0*/  BSYNC.RECONVERGENT B0 ;  /* 0x0000000000007941 */ /* 0x000fea0003800200 */
.L_x_19004:
        /* <DEDUP_REMOVED lines=20> */
.L_x_19011:
        /* <DEDUP_REMOVED lines=13> */
.L_x_19013:
[----:B------:R-:W-:Y:S05]  /*12810*/  BSYNC.RECONVERGENT B1 ;  /* 0x0000000000017941 */ /* 0x000fea0003800200 */
.L_x_19012:
        /* <DEDUP_REMOVED lines=43> */
.L_x_19010:
[----:B------:R-:W-:Y:S05]  /*12ad0*/  BSYNC.RECONVERGENT B0 ;  /* 0x0000000000007941 */ /* 0x000fea0003800200 */
.L_x_19009:
        /* <DEDUP_REMOVED lines=23> */
.L_x_19016:
        /* <DEDUP_REMOVED lines=13> */
.L_x_19018:
[----:B------:R-:W-:Y:S05]  /*12d20*/  BSYNC.RECONVERGENT B1 ;  /* 0x0000000000017941 */ /* 0x000fea0003800200 */
.L_x_19017:
        /* <DEDUP_REMOVED lines=43> */
.L_x_19015:
[----:B------:R-:W-:Y:S05]  /*12fe0*/  BSYNC.RECONVERGENT B0 ;  /* 0x0000000000007941 */ /* 0x000fea0003800200 */
.L_x_19014:
        /* <DEDUP_REMOVED lines=18> */
.L_x_19021:
        /* <DEDUP_REMOVED lines=13> */
.L_x_19023:
[----:B------:R-:W-:Y:S05]  /*131e0*/  BSYNC.RECONVERGENT B1 ;  /* 0x0000000000017941 */ /* 0x000fea0003800200 */
.L_x_19022:
        /* <DEDUP_REMOVED lines=43> */
.L_x_19020:
[----:B------:R-:W-:Y:S05]  /*134a0*/  BSYNC.RECONVERGENT B0 ;  /* 0x0000000000007941 */ /* 0x000fea0003800200 */
.L_x_19019:
        /* <DEDUP_REMOVED lines=23> */
.L_x_19026:
        /* <DEDUP_REMOVED lines=13> */
.L_x_19028:
[----:B------:R-:W-:Y:S05]  /*136f0*/  BSYNC.RECONVERGENT B1 ;  /* 0x0000000000017941 */ /* 0x000fea0003800200 */
.L_x_19027:
        /* <DEDUP_REMOVED lines=43> */
.L_x_19025:
[----:B------:R-:W-:Y:S05]  /*139b0*/  BSYNC.RECONVERGENT B0 ;  /* 0x0000000000007941 */ /* 0x000fea0003800200 */
.L_x_19024:
        /* <DEDUP_REMOVED lines=18> */
.L_x_19031:
        /* <DEDUP_REMOVED lines=13> */
.L_x_19033:
[----:B------:R-:W-:Y:S05]  /*13bb0*/  BSYNC.RECONVERGENT B1 ;  /* 0x0000000000017941 */ /* 0x000fea0003800200 */
.L_x_19032:
        /* <DEDUP_REMOVED lines=43> */
.L_x_19030:
[----:B------:R-:W-:Y:S05]  /*13e70*/  BSYNC.RECONVERGENT B0 ;  /* 0x0000000000007941 */ /* 0x000fea0003800200 */
.L_x_19029:
        /* <DEDUP_REMOVED lines=23> */
.L_x_19036:
        /* <DEDUP_REMOVED lines=13> */
.L_x_19038:
[----:B------:R-:W-:Y:S05]  /*140c0*/  BSYNC.RECONVERGENT B1 ;  /* 0x0000000000017941 */ /* 0x000fea0003800200 */
.L_x_19037:
        /* <DEDUP_REMOVED lines=43> */
.L_x_19035:
[----:B------:R-:W-:Y:S05]  /*14380*/  BSYNC.RECONVERGENT B0 ;  /* 0x0000000000007941 */ /* 0x000fea0003800200 */
.L_x_19034:
        /* <DEDUP_REMOVED lines=18> */
.L_x_19041:
        /* <DEDUP_REMOVED lines=13> */
.L_x_19043:
[----:B------:R-:W-:Y:S05]  /*14580*/  BSYNC.RECONVERGENT B1 ;  /* 0x0000000000017941 */ /* 0x000fea0003800200 */
.L_x_19042:
        /* <DEDUP_REMOVED lines=43> */
.L_x_19040:
[----:B------:R-:W-:Y:S05]  /*14840*/  BSYNC.RECONVERGENT B0 ;  /* 0x0000000000007941 */ /* 0x000fea0003800200 */
.L_x_19039:
        /* <DEDUP_REMOVED lines=23> */
.L_x_19046:
        /* <DEDUP_REMOVED lines=13> */
.L_x_19048:
[----:B------:R-:W-:Y:S05]  /*14a90*/  BSYNC.RECONVERGENT B1 ;  /* 0x0000000000017941 */ /* 0x000fea0003800200 */
.L_x_19047:
        /* <DEDUP_REMOVED lines=43> */
.L_x_19045:
[----:B------:R-:W-:Y:S05]  /*14d50*/  BSYNC.RECONVERGENT B0 ;  /* 0x0000000000007941 */ /* 0x000fea0003800200 */
.L_x_19044:
        /* <DEDUP_REMOVED lines=18> */
.L_x_19051:
        /* <DEDUP_REMOVED lines=15> */
.L_x_19053:
[----:B------:R-:W-:Y:S05]  /*14f70*/  BSYNC.RECONVERGENT B1 ;  /* 0x0000000000017941 */ /* 0x000fea0003800200 */
.L_x_19052:
        /* <DEDUP_REMOVED lines=43> */
.L_x_19050:
[----:B------:R-:W-:Y:S05]  /*15230*/  BSYNC.RECONVERGENT B0 ;  /* 0x0000000000007941 */ /* 0x000fea0003800200 */
.L_x_19049:
        /* <DEDUP_REMOVED lines=11> */
.L_x_18973:
        /* <DEDUP_REMOVED lines=16> */
.L_x_19057:
        /* <DEDUP_REMOVED lines=13> */
.L_x_19059:
[----:B------:R-:W-:Y:S05]  /*154c0*/  BSYNC.RECONVERGENT B1 ;  /* 0x0000000000017941 */ /* 0x000fea0003800200 */
.L_x_19058:
        /* <DEDUP_REMOVED lines=42> */
.L_x_19056:
[----:B------:R-:W-:Y:S05]  /*15770*/  BSYNC.RECONVERGENT B0 ;  /* 0x0000000000007941 */ /* 0x000fea0003800200 */
.L_x_19055:
[----:B------:R-:W-:Y:S01]  /*15780*/  I2FP.F32.U32 R29, R28 ;  /* 0x0000001c001d7245 */ /* 0x000fe20000201000 */
[----:B------:R-:W-:Y:S01]  /*15790*/  BSSY.RECONVERGENT B0, `(.L_x_19060) ;  /* 0x000004b000007945 */ /* 0x000fe20003800200 */
[----:B------:R-:W-:Y:S01]  /*157a0*/  ISETP.NE.AND P2, PT, R30, 0x1, PT ;  /* 0x000000011e00780c */ /* 0x000fe20003f45270 */
[----:B--2--5:R-:W-:Y:S01]  /*157b0*/  HADD2.F32 R34, -RZ, R24.H0_H0 ;  /* 0x20000018ff227230 */ /* 0x024fe20000004100 */
        /* <DEDUP_REMOVED lines=15> */
.L_x_19062:
        /* <DEDUP_REMOVED lines=13> */
.L_x_19064:
[----:B------:R-:W-:Y:S05]  /*15980*/  BSYNC.RECONVERGENT B1 ;  /* 0x0000000000017941 */ /* 0x000fea0003800200 */
.L_x_19063:
        /* <DEDUP_REMOVED lines=43> */
.L_x_19061:
[----:B------:R-:W-:Y:S05]  /*15c40*/  BSYNC.RECONVERGENT B0 ;  /* 0x0000000000007941 */ /* 0x000fea0003800200 */
.L_x_19060:
        /* <DEDUP_REMOVED lines=19> */
.L_x_19067:
        /* <DEDUP_REMOVED lines=13> */
.L_x_19069:
[----:B------:R-:W-:Y:S05]  /*15e50*/  BSYNC.RECONVERGENT B1 ;  /* 0x0000000000017941 */ /* 0x000fea0003800200 */
.L_x_19068:
        /* <DEDUP_REMOVED lines=43> */
.L_x_19066:
[----:B------:R-:W-:Y:S05]  /*16110*/  BSYNC.RECONVERGENT B0 ;  /* 0x0000000000007941 */ /* 0x000fea0003800200 */
.L_x_19065:
        /* <DEDUP_REMOVED lines=19> */
.L_x_19072:
        /* <DEDUP_REMOVED lines=13> */
.L_x_19074:
[----:B------:R-:W-:Y:S05]  /*16320*/  BSYNC.RECONVERGENT B1 ;  /* 0x0000000000017941 */ /* 0x000fea0003800200 */
.L_x_19073:
        /* <DEDUP_REMOVED lines=43> */
.L_x_19071:
[----:B------:R-:W-:Y:S05]  /*165e0*/  BSYNC.RECONVERGENT B0 ;  /* 0x0000000000007941 */ /* 0x000fea0003800200 */
.L_x_19070:
        /* <DEDUP_REMOVED lines=19> */
.L_x_19077:
        /* <DEDUP_REMOVED lines=13> */
.L_x_19079:
[----:B------:R-:W-:Y:S05]  /*167f0*/  BSYNC.RECONVERGENT B1 ;  /* 0x0000000000017941 */ /* 0x000fea0003800200 */
.L_x_19078:
        /* <DEDUP_REMOVED lines=43> */
.L_x_19076:
[----:B------:R-:W-:Y:S05]  /*16ab0*/  BSYNC.RECONVERGENT B0 ;  /* 0x0000000000007941 */ /* 0x000fea0003800200 */
.L_x_19075:
        /* <DEDUP_REMOVED lines=17> */
.L_x_19082:
        /* <DEDUP_REMOVED lines=13> */
.L_x_19084:
[----:B------:R-:W-:Y:S05]  /*16ca0*/  BSYNC.RECONVERGENT B1 ;  /* 0x0000000000017941 */ /* 0x000fea0003800200 */
.L_x_19083:
        /* <DEDUP_REMOVED lines=43> */
.L_x_19081:
[----:B------:R-:W-:Y:S05]  /*16f60*/  BSYNC.RECONVERGENT B0 ;  /* 0x0000000000007941 */ /* 0x000fea0003800200 */
.L_x_19080:
        /* <DEDUP_REMOVED lines=17> */
.L_x_19087:
        /* <DEDUP_REMOVED lines=13> */
.L_x_19089:
[----:B------:R-:W-:Y:S05]  /*17150*/  BSYNC.RECONVERGENT B1 ;  /* 0x0000000000017941 */ /* 0x000fea0003800200 */
.L_x_19088:
        /* <DEDUP_REMOVED lines=43> */
.L_x_19086:
[----:B------:R-:W-:Y:S05]  /*17410*/  BSYNC.RECONVERGENT B0 ;  /* 0x0000000000007941 */ /* 0x000fea0003800200 */
.L_x_19085:
        /* <DEDUP_REMOVED lines=17> */
.L_x_19092:
        /* <DEDUP_REMOVED lines=13> */
.L_x_19094:
[----:B------:R-:W-:Y:S05]  /*17600*/  BSYNC.RECONVERGENT B1 ;  /* 0x0000000000017941 */ /* 0x000fea0003800200 */
.L_x_19093:
        /* <DEDUP_REMOVED lines=43> */
.L_x_19091:
[----:B------:R-:W-:Y:S05]  /*178c0*/  BSYNC.RECONVERGENT B0 ;  /* 0x0000000000007941 */ /* 0x000fea0003800200 */
.L_x_19090:
[----:B------:R-:W-:Y:S01]  /*178d0*/  P2R R29, PR, RZ, 0x2 ;  /* 0x00000002ff1d7803 */ /* 0x000fe20000000000 */
[-C--:B------:R-:W-:Y:S01]  /*178e0*/  FMUL.FTZ R34, R34, R123.reuse ;  /* 0x0000007b22227220 */ /* 0x080fe20000410000 */
[----:B------:R-:W-:Y:S01]  /*178f0*/  I2FP.F32.U32 R25, R28 ;  /* 0x0000001c00197245 */ /* 0x000fe20000201000 */
[-C--:B------:R-:W-:Y:S01]  /*17900*/  FMUL.FTZ R42, R42, R123.reuse ;  /* 0x0000007b2a2a7220 */ /* 0x080fe20000410000 */
[C---:B------:R-:W-:Y:S01]  /*17910*/  LOP3.LUT P1, RZ, R105.reuse, 0x10, RZ, 0xc0, !PT ;  /* 0x0000001069ff7812 */ /* 0x040fe2000782c0ff */
[----:B------:R-:W-:Y:S02]  /*17920*/  HADD2.F32 R30, -RZ, R27.H1_H1 ;  /* 0x3000001bff1e7230 */ /* 0x000fe40000004100 */
[-C--:B------:R-:W-:Y:S01]  /*17930*/  FMUL.FTZ R43, R40, R123.reuse ;  /* 0x0000007b282b7220 */ /* 0x080fe20000410000 */
[-C--:B------:R-:W-:Y:S01]  /*17940*/  FMUL.FTZ R24, R36, R123.reuse ;  /* 0x0000007b24187220 */ /* 0x080fe20000410000 */
[----:B------:R-:W-:Y:S01]  /*17950*/  LOP3.LUT P5, RZ, R105, 0x4, RZ, 0xc0, !PT ;  /* 0x0000000469ff7812 */ /* 0x000fe200078ac0ff */
[----:B------:R-:W-:Y:S01]  /*17960*/  FFMA.FTZ R25, R25, R120, 1.1641532182693481445e-10 ;  /* 0x2f00000019197423 */ /* 0x000fe20000010078 */
[----:B------:R-:W-:Y:S01]  /*17970*/  FSEL R40, R34, RZ, P1 ;  /* 0x000000ff22287208 */ /* 0x000fe20000800000 */
[-C--:B------:R-:W-:Y:S01]  /*17980*/  FMUL.FTZ R94, R94, R123.reuse ;  /* 0x0000007b5e5e7220 */ /* 0x080fe20000410000 */
[----:B------:R-:W-:Y:S01]  /*17990*/  ISETP.NE.AND P1, PT, R29, RZ, PT ;  /* 0x000000ff1d00720c */ /* 0x000fe20003f25270 */
[-C--:B------:R-:W-:Y:S01]  /*179a0*/  FMUL.FTZ R26, R26, R123.reuse ;  /* 0x0000007b1a1a7220 */ /* 0x080fe20000410000 */
[----:B------:R-:W-:Y:S01]  /*179b0*/  FSEL R36, R42, RZ, P2 ;  /* 0x000000ff2a247208 */ /* 0x000fe20001000000 */
[-C--:B------:R-:W-:Y:S01]  /*179c0*/  FMUL.FTZ R41, R38, R123.reuse ;  /* 0x0000007b26297220 */ /* 0x080fe20000410000 */
[----:B------:R-:W-:Y:S01]  /*179d0*/  P2R R31, PR, RZ, 0x1 ;  /* 0x00000001ff1f7803 */ /* 0x000fe20000000000 */
        /* <DEDUP_REMOVED lines=20> */
.L_x_19054:
        /* <DEDUP_REMOVED lines=48> */
.L_x_19095:
        /* <DEDUP_REMOVED lines=21> */
.L_x_19099:
        /* <DEDUP_REMOVED lines=13> */
.L_x_19101:
[----:B------:R-:W-:Y:S05]  /*18040*/  BSYNC.RECONVERGENT B1 ;  /* 0x0000000000017941 */ /* 0x000fea0003800200 */
.L_x_19100:
        /* <DEDUP_REMOVED lines=43> */
.L_x_19098:
[----:B------:R-:W-:Y:S05]  /*18300*/  BSYNC.RECONVERGENT B0 ;  /* 0x0000000000007941 */ /* 0x000fea0003800200 */
.L_x_19097:
        /* <DEDUP_REMOVED lines=20> */
.L_x_19104:
        /* <DEDUP_REMOVED lines=13> */
.L_x_19106:
[----:B------:R-:W-:Y:S05]  /*18520*/  BSYNC.RECONVERGENT B1 ;  /* 0x0000000000017941 */ /* 0x000fea0003800200 */
.L_x_19105:
        /* <DEDUP_REMOVED lines=43> */
.L_x_19103:
[----:B------:R-:W-:Y:S05]  /*187e0*/  BSYNC.RECONVERGENT B0 ;  /* 0x0000000000007941 */ /* 0x000fea0003800200 */
.L_x_19102:
        /* <DEDUP_REMOVED lines=23> */
.L_x_19109:
        /* <DEDUP_REMOVED lines=13> */
.L_x_19111:
[----:B------:R-:W-:Y:S05]  /*18a30*/  BSYNC.RECONVERGENT B1 ;  /* 0x0000000000017941 */ /* 0x000fea0003800200 */
.L_x_19110:
        /* <DEDUP_REMOVED lines=43> */
.L_x_19108:
[----:B------:R-:W-:Y:S05]  /*18cf0*/  BSYNC.RECONVERGENT B0 ;  /* 0x0000000000007941 */ /* 0x000fea0003800200 */
.L_x_19107:
        /* <DEDUP_REMOVED lines=20> */
.L_x_19114:
        /* <DEDUP_REMOVED lines=13> */
.L_x_19116:
[----:B------:R-:W-:Y:S05]  /*18f10*/  BSYNC.RECONVERGENT B1 ;  /* 0x0000000000017941 */ /* 0x000fea0003800200 */
.L_x_19115:
        /* <DEDUP_REMOVED lines=43> */
.L_x_19113:
[----:B------:R-:W-:Y:S05]  /*191d0*/  BSYNC.RECONVERGENT B0 ;  /* 0x0000000000007941 */ /* 0x000fea0003800200 */
.L_x_19112:
        /* <DEDUP_REMOVED lines=23> */
.L_x_19119:
        /* <DEDUP_REMOVED lines=13> */
.L_x_19121:
[----:B------:R-:W-:Y:S05]  /*19420*/  BSYNC.RECONVERGENT B1 ;  /* 0x0000000000017941 */ /* 0x000fea0003800200 */
.L_x_19120:
        /* <DEDUP_REMOVED lines=43> */
.L_x_19118:
[----:B------:R-:W-:Y:S05]  /*196e0*/  BSYNC.RECONVERGENT B0 ;  /* 0x0000000000007941 */ /* 0x000fea0003800200 */
.L_x_19117:
        /* <DEDUP_REMOVED lines=20> */
.L_x_19124:
        /* <DEDUP_REMOVED lines=13> */
.L_x_19126:
[----:B------:R-:W-:Y:S05]  /*19900*/  BSYNC.RECONVERGENT B1 ;  /* 0x0000000000017941 */ /* 0x000fea0003800200 */
.L_x_19125:
        /* <DEDUP_REMOVED lines=43> */
.L_x_19123:
[----:B------:R-:W-:Y:S05]  /*19bc0*/  BSYNC.RECONVERGENT B0 ;  /* 0x0000000000007941 */ /* 0x000fea0003800200 */
.L_x_19122:
        /* <DEDUP_REMOVED lines=23> */
.L_x_19129:
        /* <DEDUP_REMOVED lines=13> */
.L_x_19131:
[----:B------:R-:W-:Y:S05]  /*19e10*/  BSYNC.RECONVERGENT B1 ;  /* 0x0000000000017941 */ /* 0x000fea0003800200 */
.L_x_19130:
        /* <DEDUP_REMOVED lines=43> */
.L_x_19128:
[----:B------:R-:W-:Y:S05]  /*1a0d0*/  BSYNC.RECONVERGENT B0 ;  /* 0x0000000000007941 */ /* 0x000fea0003800200 */
.L_x_19127:
        /* <DEDUP_REMOVED lines=9> */
[----:B------:R-:W-:-:S12]  /*1a170*/  HFMA2 R29, -RZ, RZ, 0, 1.1920928955078125e-07 ;  /* 0x00000002ff1d7431 */ /* 0x000fd800000001ff */
        /* <DEDUP_REMOVED lines=10> */
.L_x_19134:
        /* <DEDUP_REMOVED lines=13> */
.L_x_19136:
[----:B------:R-:W-:Y:S05]  /*1a2f0*/  BSYNC.RECONVERGENT B1 ;  /* 0x0000000000017941 */ /* 0x000fea0003800200 */
.L_x_19135:
        /* <DEDUP_REMOVED lines=43> */
.L_x_19133:
[----:B------:R-:W-:Y:S05]  /*1a5b0*/  BSYNC.RECONVERGENT B0 ;  /* 0x0000000000007941 */ /* 0x000fea0003800200 */
.L_x_19132:
[----:B------:R-:W-:Y:S01]  /*1a5c0*/  I2FP.F32.U32 R25, R25 ;  /* 0x0000001900197245 */ /* 0x000fe20000201000 */
[----:B------:R-:W-:Y:S01]  /*1a5d0*/  HADD2.F32 R24, -RZ, R69.H1_H1 ;  /* 0x30000045ff187230 */ /* 0x000fe20000004100 */
[----:B------:R-:W-:Y:S03]  /*1a5e0*/  BSSY.RECONVERGENT B0, `(.L_x_19137) ;  /* 0x000004e000007945 */ /* 0x000fe60003800200 */
        /* <DEDUP_REMOVED lines=20> */
.L_x_19139:
        /* <DEDUP_REMOVED lines=13> */
.L_x_19141:
[----:B------:R-:W-:Y:S05]  /*1a800*/  BSYNC.RECONVERGENT B1 ;  /* 0x0000000000017941 */ /* 0x000fea0003800200 */
.L_x_19140:
        /* <DEDUP_REMOVED lines=43> */
.L_x_19138:
[----:B------:R-:W-:Y:S05]  /*1aac0*/  BSYNC.RECONVERGENT B0 ;  /* 0x0000000000007941 */ /* 0x000fea0003800200 */
.L_x_19137:
[----:B------:R-:W-:Y:S01]  /*1aad0*/  ISETP.NE.AND P3, PT, R24, 0x1, PT ;  /* 0x000000011800780c */ /* 0x000fe20003f65270 */
[----:B------:R-:W-:Y:S01]  /*1aae0*/  HADD2.F32 R114, -RZ, R26.H0_H0 ;  /* 0x2000001aff727230 */ /* 0x000fe20000004100 */
        /* <DEDUP_REMOVED lines=16> */
.L_x_19144:
        /* <DEDUP_REMOVED lines=13> */
.L_x_19146:
[----:B------:R-:W-:Y:S05]  /*1acc0*/  BSYNC.RECONVERGENT B1 ;  /* 0x0000000000017941 */ /* 0x000fea0003800200 */
.L_x_19145:
        /* <DEDUP_REMOVED lines=43> */
.L_x_19143:
[----:B------:R-:W-:Y:S05]  /*1af80*/  BSYNC.RECONVERGENT B0 ;  /* 0x0000000000007941 */ /* 0x000fea0003800200 */
.L_x_19142:
        /* <DEDUP_REMOVED lines=12> */
[----:B------:R-:W-:-:S02]  /*1b050*/  MOV R25, R0 ;  /* 0x0000000000197202 */ /* 0x000fc40000000f00 */
[----:B------:R-:W-:Y:S01]  /*1b060*/  PRMT R114, R24, 0x7610, R114 ;  /* 0x0000761018727816 */ /* 0x000fe20000000072 */
        /* <DEDUP_REMOVED lines=10> */
.L_x_19149:
        /* <DEDUP_REMOVED lines=13> */
.L_x_19151:
[----:B------:R-:W-:Y:S05]  /*1b1e0*/  BSYNC.RECONVERGENT B1 ;  /* 0x0000000000017941 */ /* 0x000fea0003800200 */
.L_x_19150:
        /* <DEDUP_REMOVED lines=43> */
.L_x_19148:
[----:B------:R-:W-:Y:S05]  /*1b4a0*/  BSYNC.RECONVERGENT B0 ;  /* 0x0000000000007941 */ /* 0x000fea0003800200 */
.L_x_19147:
        /* <DEDUP_REMOVED lines=18> */
.L_x_19154:
        /* <DEDUP_REMOVED lines=13> */
.L_x_19156:
[----:B------:R-:W-:Y:S05]  /*1b6a0*/  BSYNC.RECONVERGENT B1 ;  /* 0x0000000000017941 */ /* 0x000fea0003800200 */
.L_x_19155:
        /* <DEDUP_REMOVED lines=43> */
.L_x_19153:
[----:B------:R-:W-:Y:S05]  /*1b960*/  BSYNC.RECONVERGENT B0 ;  /* 0x0000000000007941 */ /* 0x000fea0003800200 */
.L_x_19152:
        /* <DEDUP_REMOVED lines=23> */
.L_x_19159:
        /* <DEDUP_REMOVED lines=13> */
.L_x_19161:
[----:B------:R-:W-:Y:S05]  /*1bbb0*/  BSYNC.RECONVERGENT B1 ;  /* 0x0000000000017941 */ /* 0x000fea0003800200 */
.L_x_19160:
        /* <DEDUP_REMOVED lines=43> */
.L_x_19158:
[----:B------:R-:W-:Y:S05]  /*1be70*/  BSYNC.RECONVERGENT B0 ;  /* 0x0000000000007941 */ /* 0x000fea0003800200 */
.L_x_19157:
        /* <DEDUP_REMOVED lines=18> */
.L_x_19164:
        /* <DEDUP_REMOVED lines=13> */
.L_x_19166:
[----:B------:R-:W-:Y:S05]  /*1c070*/  BSYNC.RECONVERGENT B1 ;  /* 0x0000000000017941 */ /* 0x000fea0003800200 */
.L_x_19165:
        /* <DEDUP_REMOVED lines=43> */
.L_x_19163:
[----:B------:R-:W-:Y:S05]  /*1c330*/  BSYNC.RECONVERGENT B0 ;  /* 0x0000000000007941 */ /* 0x000fea0003800200 */
.L_x_19162:
        /* <DEDUP_REMOVED lines=23> */
.L_x_19169:
        /* <DEDUP_REMOVED lines=13> */
.L_x_19171:
[----:B------:R-:W-:Y:S05]  /*1c580*/  BSYNC.RECONVERGENT B1 ;  /* 0x0000000000017941 */ /* 0x000fea0003800200 */
.L_x_19170:
        /* <DEDUP_REMOVED lines=43> */
.L_x_19168:
[----:B------:R-:W-:Y:S05]  /*1c840*/  BSYNC.RECONVERGENT B0 ;  /* 0x0000000000007941 */ /* 0x000fea0003800200 */
.L_x_19167:
        /* <DEDUP_REMOVED lines=18> */
.L_x_19174:
        /* <DEDUP_REMOVED lines=15> */
.L_x_19176:
[----:B------:R-:W-:Y:S05]  /*1ca60*/  BSYNC.RECONVERGENT B1 ;  /* 0x0000000000017941 */ /* 0x000fea0003800200 */
.L_x_19175:
        /* <DEDUP_REMOVED lines=43> */
.L_x_19173:
[----:B------:R-:W-:Y:S05]  /*1cd20*/  BSYNC.RECONVERGENT B0 ;  /* 0x0000000000007941 */ /* 0x000fea0003800200 */
.L_x_19172:
        /* <DEDUP_REMOVED lines=11> */
.L_x_19096:
        /* <DEDUP_REMOVED lines=16> */
.L_x_19180:
[----:B------:R-:W-:Y:S01]  /*1cee0*/  IADD3 R96, PT, PT, R96, 0x1, RZ ;  /* 0x0000000160607810 */ /* 0x000fe20007ffe0ff */
[----:B------:R-:W-:Y:S03]  /*1cef0*/  BSSY.RECONVERGENT B1, `(.L_x_19181) ;  /* 0x000000c000017945 */ /* 0x000fe60003800200 */
[C---:B------:R-:W-:Y:S01]  /*1cf00*/  ISETP.NE.AND P2, PT, R96.reuse, RZ, PT ;  /* 0x000000ff6000720c */ /* 0x040fe20003f45270 */
[----:B--2---:R-:W-:-:S12]  /*1cf10*/  IMAD.WIDE.U32 R34, R96, -0x2daee0ad, RZ ;  /* 0xd2511f5360227825 */ /* 0x004fd800078e00ff */
        /* <DEDUP_REMOVED lines=9> */
.L_x_19182:
[----:B------:R-:W-:Y:S05]  /*1cfb0*/  BSYNC.RECONVERGENT B1 ;  /* 0x0000000000017941 */ /* 0x000fea0003800200 */
.L_x_19181:
        /* <DEDUP_REMOVED lines=43> */
.L_x_19179:
[----:B------:R-:W-:Y:S05]  /*1d270*/  BSYNC.RECONVERGENT B0 ;  /* 0x0000000000007941 */ /* 0x000fea0003800200 */
.L_x_19178:
        /* <DEDUP_REMOVED lines=19> */
.L_x_19185:
        /* <DEDUP_REMOVED lines=13> */
.L_x_19187:
[----:B------:R-:W-:Y:S05]  /*1d480*/  BSYNC.RECONVERGENT B1 ;  /* 0x0000000000017941 */ /* 0x000fea0003800200 */
.L_x_19186:
        /* <DEDUP_REMOVED lines=43> */
.L_x_19184:
[----:B------:R-:W-:Y:S05]  /*1d740*/  BSYNC.RECONVERGENT B0 ;  /* 0x0000000000007941 */ /* 0x000fea0003800200 */
.L_x_19183:
        /* <DEDUP_REMOVED lines=19> */
.L_x_19190:
        /* <DEDUP_REMOVED lines=13> */
.L_x_19192:
[----:B------:R-:W-:Y:S05]  /*1d950*/  BSYNC.RECONVERGENT B1 ;  /* 0x0000000000017941 */ /* 0x000fea0003800200 */
.L_x_19191:
        /* <DEDUP_REMOVED lines=43> */
.L_x_19189:
[----:B------:R-:W-:Y:S05]  /*1dc10*/  BSYNC.RECONVERGENT B0 ;  /* 0x0000000000007941 */ /* 0x000fea0003800200 */
.L_x_19188:
        /* <DEDUP_REMOVED lines=19> */
.L_x_19195:
        /* <DEDUP_REMOVED lines=13> */
.L_x_19197:
[----:B------:R-:W-:Y:S05]  /*1de20*/  BSYNC.RECONVERGENT B1 ;  /* 0x0000000000017941 */ /* 0x000fea0003800200 */
.L_x_19196:
        /* <DEDUP_REMOVED lines=43> */
.L_x_19194:
[----:B------:R-:W-:Y:S05]  /*1e0e0*/  BSYNC.RECONVERGENT B0 ;  /* 0x0000000000007941 */ /* 0x000fea0003800200 */
.L_x_19193:
        /* <DEDUP_REMOVED lines=19> */
.L_x_19200:
        /* <DEDUP_REMOVED lines=13> */
.L_x_19202:
[----:B------:R-:W-:Y:S05]  /*1e2f0*/  BSYNC.RECONVERGENT B1 ;  /* 0x0000000000017941 */ /* 0x000fea0003800200 */
.L_x_19201:
        /* <DEDUP_REMOVED lines=43> */
.L_x_19199:
[----:B------:R-:W-:Y:S05]  /*1e5b0*/  BSYNC.RECONVERGENT B0 ;  /* 0x0000000000007941 */ /* 0x000fea0003800200 */
.L_x_19198:
[----:B------:R-:W-:Y:S01]  /*1e5c0*/  ISETP.NE.AND P3, PT, R24, 0x1, PT ;  /* 0x000000011800780c */ /* 0x000fe20003f65270 */
[----:B------:R-:W-:Y:S01]  /*1e5d0*/  BSSY.RECONVERGENT B0, `(.L_x_19203) ;  /* 0x0000049000007945 */ /* 0x000fe20003800200 */
[----:B------:R-:W-:Y:S01]  /*1e5e0*/  I2FP.F32.U32 R25, R25 ;  /* 0x0000001900197245 */ /* 0x000fe20000201000 */
[----:B------:R-:W-:Y:S02]  /*1e5f0*/  HADD2.F32 R144, -RZ, R26.H0_H0 ;  /* 0x2000001aff907230 */ /* 0x000fe40000004100 */
        /* <DEDUP_REMOVED lines=13> */
.L_x_19205:
        /* <DEDUP_REMOVED lines=13> */
.L_x_19207:
[----:B------:R-:W-:Y:S05]  /*1e7a0*/  BSYNC.RECONVERGENT B1 ;  /* 0x0000000000017941 */ /* 0x000fea0003800200 */
.L_x_19206:
        /* <DEDUP_REMOVED lines=43> */
.L_x_19204:
[----:B------:R-:W-:Y:S05]  /*1ea60*/  BSYNC.RECONVERGENT B0 ;  /* 0x0000000000007941 */ /* 0x000fea0003800200 */
.L_x_19203:
        /* <DEDUP_REMOVED lines=17> */
.L_x_19210:
        /* <DEDUP_REMOVED lines=13> */
.L_x_19212:
[----:B------:R-:W-:Y:S05]  /*1ec50*/  BSYNC.RECONVERGENT B1 ;  /* 0x0000000000017941 */ /* 0x000fea0003800200 */
.L_x_19211:
        /* <DEDUP_REMOVED lines=43> */
.L_x_19209:
[----:B------:R-:W-:Y:S05]  /*1ef10*/  BSYNC.RECONVERGENT B0 ;  /* 0x0000000000007941 */ /* 0x000fea0003800200 */
.L_x_19208:
        /* <DEDUP_REMOVED lines=17> */
.L_x_19215:
        /* <DEDUP_REMOVED lines=13> */
.L_x_19217:
[----:B------:R-:W-:Y:S05]  /*1f100*/  BSYNC.RECONVERGENT B1 ;  /* 0x0000000000017941 */ /* 0x000fea0003800200 */
.L_x_19216:
        /* <DEDUP_REMOVED lines=43> */
.L_x_19214:
[----:B------:R-:W-:Y:S05]  /*1f3c0*/  BSYNC.RECONVERGENT B0 ;  /* 0x0000000000007941 */ /* 0x000fea0003800200 */
.L_x_19213:
        /* <DEDUP_REMOVED lines=15> */
[-C--:B------:R-:W-:Y:S01]  /*1f4c0*/  FMUL.FTZ R144, R144, R123.reuse ;  /* 0x0000007b90907220 */ /* 0x080fe20000410000 */
        /* <DEDUP_REMOVED lines=21> */
.L_x_19177:
        /* <DEDUP_REMOVED lines=48> */
.L_x_19218:
[----:B------:R1:W5:Y:S04]  /*1f920*/  @P0 LDG.E.128 R68, desc[UR6][R144.64] ;  /* 0x0000000690440981 */ /* 0x000368000c1e1d00 */
[----:B------:R1:W5:Y:S04]  /*1f930*/  @P1 LDG.E.128 R64, desc[UR6][R118.64] ;  /* 0x0000000676401981 */ /* 0x000368000c1e1d00 */
[----:B------:R1:W5:Y:S04]  /*1f940*/  @P1 LDG.E.128 R60, desc[UR6][R118.64+0x10] ;  /* 0x00001006763c1981 */ /* 0x000368000c1e1d00 */
[----:B------:R1:W5:Y:S01]  /*1f950*/  LDG.E.128 R92, desc[UR6][R152.64] ;  /* 0x00000006985c7981 */ /* 0x000362000c1e1d00 */
[----:B------:R-:W-:Y:S05]  /*1f960*/  @!P0 BRA `(.L_x_19219) ;  /* 0x0000004c00d48947 */ /* 0x000fea0003800000 */
[----:B------:R-:W-:Y:S01]  /*1f970*/  ISETP.NE.AND P2, PT, R142, 0x1, PT ;  /* 0x000000018e00780c */ /* 0x000fe20003f45270 */
[----:B------:R-:W-:Y:S01]  /*1f980*/  BSSY.RECONVERGENT B0, `(.L_x_19220) ;  /* 0x0000047000007945 */ /* 0x000fe20003800200 */
[----:B0-----:R-:W-:Y:S02]  /*1f990*/  HFMA2 R26, -RZ, RZ, 0, 1.1920928955078125e-07 ;  /* 0x00000002ff1a7431 */ /* 0x001fe400000001ff */
[----:B------:R-:W-:Y:S01]  /*1f9a0*/  IMAD.MOV.U32 R24, RZ, RZ, R0 ;  /* 0x000000ffff187224 */ /* 0x000fe200078e0000 */
[----:B-1----:R-:W-:-:S08]  /*1f9b0*/  MOV R118, R140 ;  /* 0x0000008c00767202 */ /* 0x002fd00000000f00 */
        /* <DEDUP_REMOVED lines=11> */
.L_x_19222:
        /* <DEDUP_REMOVED lines=13> */
.L_x_19224:
[----:B------:R-:W-:Y:S05]  /*1fb40*/  BSYNC.RECONVERGENT B1 ;  /* 0x0000000000017941 */ /* 0x000fea0003800200 */
.L_x_19223:
        /* <DEDUP_REMOVED lines=41> */
[----:B------:R-:W-:-:S07]  /*1fde0*/  IMAD.MOV.U32 R24, RZ, RZ, R140 ;  /* 0x000000ffff187224 */ /* 0x000fce00078e008c */
.L_x_19221:
[----:B------:R-:W-:Y:S05]  /*1fdf0*/  BSYNC.RECONVERGENT B0 ;  /* 0x0000000000007941 */ /* 0x000fea0003800200 */
.L_x_19220:
        /* <DEDUP_REMOVED lines=20> */
.L_x_19227:
        /* <DEDUP_REMOVED lines=13> */
.L_x_19229:
[----:B------:R-:W-:Y:S05]  /*20010*/  BSYNC.RECONVERGENT B1 ;  /* 0x0000000000017941 */ /* 0x000fea0003800200 */
.L_x_19228:
        /* <DEDUP_REMOVED lines=43> */
.L_x_19226:
[----:B------:R-:W-:Y:S05]  /*202d0*/  BSYNC.RECONVERGENT B0 ;  /* 0x0000000000007941 */ /* 0x000fea0003800200 */
.L_x_19225:
        /* <DEDUP_REMOVED lines=23> */
.L_x_19232:
        /* <DEDUP_REMOVED lines=13> */
.L_x_19234:
[----:B------:R-:W-:Y:S05]  /*20520*/  BSYNC.RECONVERGENT B1 ;  /* 0x0000000000017941 */ /* 0x000fea0003800200 */
.L_x_19233:
        /* <DEDUP_REMOVED lines=43> */
.L_x_19231:
[----:B------:R-:W-:Y:S05]  /*207e0*/  BSYNC.RECONVERGENT B0 ;  /* 0x0000000000007941 */ /* 0x000fea0003800200 */
.L_x_19230:
        /* <DEDUP_REMOVED lines=20> */
.L_x_19237:
        /* <DEDUP_REMOVED lines=13> */
.L_x_19239:
[----:B------:R-:W-:Y:S05]  /*20a00*/  BSYNC.RECONVERGENT B1 ;  /* 0x0000000000017941 */ /* 0x000fea0003800200 */
.L_x_19238:
        /* <DEDUP_REMOVED lines=43> */
.L_x_19236:
[----:B------:R-:W-:Y:S05]  /*20cc0*/  BSYNC.RECONVERGENT B0 ;  /* 0x0000000000007941 */ /* 0x000fea0003800200 */
.L_x_19235:
[----:B------:R-:W-:Y:S01]  /*20cd0*/  I2FP.F32.U32 R27, R27 ;  /* 0x0000001b001b7245 */ /* 0x000fe20000201000 */
[----:B------:R-:W-:Y:S01]  /*20ce0*/  HADD2.F32 R26, -RZ, R68.H1_H1 ;  /* 0x30000044ff1a7230 */ /* 0x000fe20000004100 */
[----:B------:R-:W-:Y:S01]  /*20cf0*/  ISETP.NE.AND P3, PT, R108, 0x1, PT ;  /* 0x000000016c00780c */ /* 0x000fe20003f65270 */
[----:B------:R-:W-:Y:S02]  /*20d00*/  BSSY.RECONVERGENT B0, `(.L_x_19240) ;  /* 0x000004d000007945 */ /* 0x000fe40003800200 */
[----:B------:R-:W-:Y:S01]  /*20d10*/  FFMA.FTZ R27, R27, R120, 1.1641532182693481445e-10 ;  /* 0x2f0000001b1b7423 */ /* 0x000fe20000010078 */
[----:B------:R-:W-:Y:S01]  /*20d20*/  FMUL.FTZ R92, R26, R123 ;  /* 0x0000007b1a5c7220 */ /* 0x000fe20000410000 */
[----:B------:R-:W-:-:S03]  /*20d30*/  FSEL R26, R25, RZ, P4 ;  /* 0x000000ff191a7208 */ /* 0x000fc60002000000 */
[----:B------:R-:W-:Y:S01]  /*20d40*/  FSETP.GTU.FTZ.AND P2, PT, R27, R122, PT ;  /* 0x0000007a1b00720b */ /* 0x000fe20003f5c000 */
[----:B------:R-:W-:-:S03]  /*20d50*/  IMAD.MOV.U32 R27, RZ, RZ, R0 ;  /* 0x000000ffff1b7224 */ /* 0x000fc600078e0000 */
        /* <DEDUP_REMOVED lines=14> */
.L_x_19242:
        /* <DEDUP_REMOVED lines=13> */
.L_x_19244:
[----:B------:R-:W-:Y:S05]  /*20f10*/  BSYNC.RECONVERGENT B1 ;  /* 0x0000000000017941 */ /* 0x000fea0003800200 */
.L_x_19243:
        /* <DEDUP_REMOVED lines=43> */
.L_x_19241:
[----:B------:R-:W-:Y:S05]  /*211d0*/  BSYNC.RECONVERGENT B0 ;  /* 0x0000000000007941 */ /* 0x000fea0003800200 */
.L_x_19240:
[----:B------:R-:W-:Y:S01]  /*211e0*/  I2FP.F32.U32 R27, R27 ;  /* 0x0000001b001b7245 */ /* 0x000fe20000201000 */
[----:B------:R-:W-:Y:S01]  /*211f0*/  HADD2.F32 R92, -RZ, R93.H0_H0 ;  /* 0x2000005dff5c7230 */ /* 0x000fe20000004100 */
        /* <DEDUP_REMOVED lines=18> */
.L_x_19247:
        /* <DEDUP_REMOVED lines=13> */
.L_x_19249:
[----:B------:R-:W-:Y:S05]  /*213f0*/  BSYNC.RECONVERGENT B1 ;  /* 0x0000000000017941 */ /* 0x000fea0003800200 */
.L_x_19248:
        /* <DEDUP_REMOVED lines=43> */
.L_x_19246:
[----:B------:R-:W-:Y:S05]  /*216b0*/  BSYNC.RECONVERGENT B0 ;  /* 0x0000000000007941 */ /* 0x000fea0003800200 */
.L_x_19245:
        /* <DEDUP_REMOVED lines=23> */
.L_x_19252:
        /* <DEDUP_REMOVED lines=13> */
.L_x_19254:
[----:B------:R-:W-:Y:S05]  /*21900*/  BSYNC.RECONVERGENT B1 ;  /* 0x0000000000017941 */ /* 0x000fea0003800200 */
.L_x_19253:
        /* <DEDUP_REMOVED lines=43> */
.L_x_19251:
[----:B------:R-:W-:Y:S05]  /*21bc0*/  BSYNC.RECONVERGENT B0 ;  /* 0x0000000000007941 */ /* 0x000fea0003800200 */
.L_x_19250:
        /* <DEDUP_REMOVED lines=20> */
.L_x_19257:
        /* <DEDUP_REMOVED lines=13> */
.L_x_19259:
[----:B------:R-:W-:Y:S05]  /*21de0*/  BSYNC.RECONVERGENT B1 ;  /* 0x0000000000017941 */ /* 0x000fea0003800200 */
.L_x_19258:
        /* <DEDUP_REMOVED lines=43> */
.L_x_19256:
[----:B------:R-:W-:Y:S05]  /*220a0*/  BSYNC.RECONVERGENT B0 ;  /* 0x0000000000007941 */ /* 0x000fea0003800200 */
.L_x_19255:
[----:B------:R-:W-:Y:S01]  /*220b0*/  I2FP.F32.U32 R93, R93 ;  /* 0x0000005d005d7245 */ /* 0x000fe20000201000 */
[----:B------:R-:W-:Y:S01]  /*220c0*/  HADD2.F32 R92, -RZ, R69.H1_H1 ;  /* 0x30000045ff5c7230 */ /* 0x000fe20000004100 */
        /* <DEDUP_REMOVED lines=21> */
.L_x_19262:
        /* <DEDUP_REMOVED lines=13> */
.L_x_19264:
[----:B------:R-:W-:Y:S05]  /*222f0*/  BSYNC.RECONVERGENT B1 ;  /* 0x0000000000017941 */ /* 0x000fea0003800200 */
.L_x_19263:
        /* <DEDUP_REMOVED lines=43> */
.L_x_19261:
[----:B------:R-:W-:Y:S05]  /*225b0*/  BSYNC.RECONVERGENT B0 ;  /* 0x0000000000007941 */ /* 0x000fea0003800200 */
.L_x_19260:
        /* <DEDUP_REMOVED lines=18> */
.L_x_19267:
        /* <DEDUP_REMOVED lines=13> */
.L_x_19269:
[----:B------:R-:W-:Y:S05]  /*227b0*/  BSYNC.RECONVERGENT B1 ;  /* 0x0000000000017941 */ /* 0x000fea0003800200 */
.L_x_19268:
        /* <DEDUP_REMOVED lines=43> */
.L_x_19266:
[----:B------:R-:W-:Y:S05]  /*22a70*/  BSYNC.RECONVERGENT B0 ;  /* 0x0000000000007941 */ /* 0x000fea0003800200 */
.L_x_19265:
        /* <DEDUP_REMOVED lines=23> */
.L_x_19272:
        /* <DEDUP_REMOVED lines=13> */
.L_x_19274:
[----:B------:R-:W-:Y:S05]  /*22cc0*/  BSYNC.RECONVERGENT B1 ;  /* 0x0000000000017941 */ /* 0x000fea0003800200 */
.L_x_19273:
        /* <DEDUP_REMOVED lines=43> */
.L_x_19271:
[----:B------:R-:W-:Y:S05]  /*22f80*/  BSYNC.RECONVERGENT B0 ;  /* 0x0000000000007941 */ /* 0x000fea0003800200 */
.L_x_19270:
[----:B------:R-:W-:Y:S01]  /*22f90*/  ISETP.NE.AND P4, PT, R116, 0x1, PT ;  /* 0x000000017400780c */ /* 0x000fe20003f85270 */
[----:B------:R-:W-:Y:S01]  /*22fa0*/  HADD2.F32 R94, -RZ, R94.H1_H1 ;  /* 0x3000005eff5e7230 */ /* 0x000fe20000004100 */
        /* <DEDUP_REMOVED lines=16> */
.L_x_19277:
        /* <DEDUP_REMOVED lines=13> */
.L_x_19279:
[----:B------:R-:W-:Y:S05]  /*23180*/  BSYNC.RECONVERGENT B1 ;  /* 0x0000000000017941 */ /* 0x000fea0003800200 */
.L_x_19278:
        /* <DEDUP_REMOVED lines=43> */
.L_x_19276:
[----:B------:R-:W-:Y:S05]  /*23440*/  BSYNC.RECONVERGENT B0 ;  /* 0x0000000000007941 */ /* 0x000fea0003800200 */
.L_x_19275:
        /* <DEDUP_REMOVED lines=23> */
.L_x_19282:
        /* <DEDUP_REMOVED lines=13> */
.L_x_19284:
[----:B------:R-:W-:Y:S05]  /*23690*/  BSYNC.RECONVERGENT B1 ;  /* 0x0000000000017941 */ /* 0x000fea0003800200 */
.L_x_19283:
        /* <DEDUP_REMOVED lines=43> */
.L_x_19281:
[----:B------:R-:W-:Y:S05]  /*23950*/  BSYNC.RECONVERGENT B0 ;  /* 0x0000000000007941 */ /* 0x000fea0003800200 */
.L_x_19280:
[----:B------:R-:W-:Y:S01]  /*23960*/  ISETP.NE.AND P5, PT, R116, 0x1, PT ;  /* 0x000000017400780c */ /* 0x000fe20003fa5270 */
[----:B------:R-:W-:Y:S01]  /*23970*/  BSSY.RECONVERGENT B0, `(.L_x_19285) ;  /* 0x000004a000007945 */ /* 0x000fe20003800200 */
[----:B------:R-:W-:Y:S01]  /*23980*/  I2FP.F32.U32 R117, R94 ;  /* 0x0000005e00757245 */ /* 0x000fe20000201000 */
[----:B------:R-:W-:Y:S01]  /*23990*/  HADD2.F32 R94, -RZ, R95.H0_H0 ;  /* 0x2000005fff5e7230 */ /* 0x000fe20000004100 */
[----:B------:R-:W-:Y:S01]  /*239a0*/  MOV R119, R0 ;  /* 0x0000000000777202 */ /* 0x000fe20000000f00 */
[----:B------:R-:W-:Y:S02]  /*239b0*/  IMAD.MOV.U32 R140, RZ, RZ, 0x2 ;  /* 0x00000002ff8c7424 */ /* 0x000fe400078e00ff */
        /* <DEDUP_REMOVED lines=12> */
.L_x_19287:
        /* <DEDUP_REMOVED lines=13> */
.L_x_19289:
[----:B------:R-:W-:Y:S05]  /*23b50*/  BSYNC.RECONVERGENT B1 ;  /* 0x0000000000017941 */ /* 0x000fea0003800200 */
.L_x_19288:
        /* <DEDUP_REMOVED lines=43> */
.L_x_19286:
[----:B------:R-:W-:Y:S05]  /*23e10*/  BSYNC.RECONVERGENT B0 ;  /* 0x0000000000007941 */ /* 0x000fea0003800200 */
.L_x_19285:
        /* <DEDUP_REMOVED lines=23> */
.L_x_19292:
        /* <DEDUP_REMOVED lines=13> */
.L_x_19294:
[----:B------:R-:W-:Y:S05]  /*24060*/  BSYNC.RECONVERGENT B1 ;  /* 0x0000000000017941 */ /* 0x000fea0003800200 */
.L_x_19293:
        /* <DEDUP_REMOVED lines=43> */
.L_x_19291:
[----:B------:R-:W-:Y:S05]  /*24320*/  BSYNC.RECONVERGENT B0 ;  /* 0x0000000000007941 */ /* 0x000fea0003800200 */
.L_x_19290:
        /* <DEDUP_REMOVED lines=18> */
.L_x_19297:
        /* <DEDUP_REMOVED lines=15> */
.L_x_19299:
[----:B------:R-:W-:Y:S05]  /*24540*/  BSYNC.RECONVERGENT B1 ;  /* 0x0000000000017941 */ /* 0x000fea0003800200 */
.L_x_19298:
        /* <DEDUP_REMOVED lines=43> */
.L_x_19296:
[----:B------:R-:W-:Y:S05]  /*24800*/  BSYNC.RECONVERGENT B0 ;  /* 0x0000000000007941 */ /* 0x000fea0003800200 */
.L_x_19295:
        /* <DEDUP_REMOVED lines=11> */
.L_x_19219:
        /* <DEDUP_REMOVED lines=16> */
.L_x_19303:
        /* <DEDUP_REMOVED lines=13> */
.L_x_19305:
[----:B------:R-:W-:Y:S05]  /*24a90*/  BSYNC.RECONVERGENT B1 ;  /* 0x0000000000017941 */ /* 0x000fea0003800200 */
.L_x_19304:
        /* <DEDUP_REMOVED lines=42> */
.L_x_19302:
[----:B------:R-:W-:Y:S05]  /*24d40*/  BSYNC.RECONVERGENT B0 ;  /* 0x0000000000007941 */ /* 0x000fea0003800200 */
.L_x_19301:
        /* <DEDUP_REMOVED lines=19> */
.L_x_19308:
        /* <DEDUP_REMOVED lines=13> */
.L_x_19310:
[----:B------:R-:W-:Y:S05]  /*24f50*/  BSYNC.RECONVERGENT B1 ;  /* 0x0000000000017941 */ /* 0x000fea0003800200 */
.L_x_19309:
        /* <DEDUP_REMOVED lines=43> */
.L_x_19307:
[----:B------:R-:W-:Y:S05]  /*25210*/  BSYNC.RECONVERGENT B0 ;  /* 0x0000000000007941 */ /* 0x000fea0003800200 */
.L_x_19306:
        /* <DEDUP_REMOVED lines=19> */
.L_x_19313:
        /* <DEDUP_REMOVED lines=13> */
.L_x_19315:
[----:B------:R-:W-:Y:S05]  /*25420*/  BSYNC.RECONVERGENT B1 ;  /* 0x0000000000017941 */ /* 0x000fea0003800200 */
.L_x_19314:
        /* <DEDUP_REMOVED lines=43> */
.L_x_19312:
[----:B------:R-:W-:Y:S05]  /*256e0*/  BSYNC.RECONVERGENT B0 ;  /* 0x0000000000007941 */ /* 0x000fea0003800200 */
.L_x_19311:
[----:B------:R-:W-:Y:S01]  /*256f0*/  I2FP.F32.U32 R25, R25 ;  /* 0x0000001900197245 */ /* 0x000fe20000201000 */
[----:B------:R-:W-:Y:S01]  /*25700*/  BSSY.RECONVERGENT B0, `(.L_x_19316) ;  /* 0x000004b000007945 */ /* 0x000fe20003800200 */
[----:B------:R-:W-:Y:S01]  /*25710*/  ISETP.NE.AND P2, PT, R26, 0x1, PT ;  /* 0x000000011a00780c */ /* 0x000fe20003f45270 */
[----:B------:R-:W-:Y:S01]  /*25720*/  HADD2.F32 R142, -RZ, R93.H0_H0 ;  /* 0x2000005dff8e7230 */ /* 0x000fe20000004100 */
        /* <DEDUP_REMOVED lines=15> */
.L_x_19318:
        /* <DEDUP_REMOVED lines=13> */
.L_x_19320:
[----:B------:R-:W-:Y:S05]  /*258f0*/  BSYNC.RECONVERGENT B1 ;  /* 0x0000000000017941 */ /* 0x000fea0003800200 */
.L_x_19319:
        /* <DEDUP_REMOVED lines=43> */
.L_x_19317:
[----:B------:R-:W-:Y:S05]  /*25bb0*/  BSYNC.RECONVERGENT B0 ;  /* 0x0000000000007941 */ /* 0x000fea0003800200 */
.L_x_19316:
        /* <DEDUP_REMOVED lines=19> */
.L_x_19323:
        /* <DEDUP_REMOVED lines=13> */
.L_x_19325:
[----:B------:R-:W-:Y:S05]  /*25dc0*/  BSYNC.RECONVERGENT B1 ;  /* 0x0000000000017941 */ /* 0x000fea0003800200 */
.L_x_19324:
        /* <DEDUP_REMOVED lines=43> */
.L_x_19322:
[----:B------:R-:W-:Y:S05]  /*26080*/  BSYNC.RECONVERGENT B0 ;  /* 0x0000000000007941 */ /* 0x000fea0003800200 */
.L_x_19321:
        /* <DEDUP_REMOVED lines=17> */
.L_x_19328:
        /* <DEDUP_REMOVED lines=13> */
.L_x_19330:
[----:B------:R-:W-:Y:S05]  /*26270*/  BSYNC.RECONVERGENT B1 ;  /* 0x0000000000017941 */ /* 0x000fea0003800200 */
.L_x_19329:
        /* <DEDUP_REMOVED lines=43> */
.L_x_19327:
[----:B------:R-:W-:Y:S05]  /*26530*/  BSYNC.RECONVERGENT B0 ;  /* 0x0000000000007941 */ /* 0x000fea0003800200 */
.L_x_19326:
        /* <DEDUP_REMOVED lines=17> */
.L_x_19333:
        /* <DEDUP_REMOVED lines=13> */
.L_x_19335:
[----:B------:R-:W-:Y:S05]  /*26720*/  BSYNC.RECONVERGENT B1 ;  /* 0x0000000000017941 */ /* 0x000fea0003800200 */
.L_x_19334:
        /* <DEDUP_REMOVED lines=43> */
.L_x_19332:
[----:B------:R-:W-:Y:S05]  /*269e0*/  BSYNC.RECONVERGENT B0 ;  /* 0x0000000000007941 */ /* 0x000fea0003800200 */
.L_x_19331:
        /* <DEDUP_REMOVED lines=17> */
.L_x_19338:
        /* <DEDUP_REMOVED lines=13> */
.L_x_19340:
[----:B------:R-:W-:Y:S05]  /*26bd0*/  BSYNC.RECONVERGENT B1 ;  /* 0x0000000000017941 */ /* 0x000fea0003800200 */
.L_x_19339:
        /* <DEDUP_REMOVED lines=41> */
[----:B------:R-:W-:Y:S02]  /*26e70*/  LOP3.LUT R4, R124, R92, R25, 0x96, !PT ;  /* 0x0000005c7c047212 */ /* 0x000fe400078e9619 */
[----:B------:R-:W-:-:S07]  /*26e80*/  MOV R118, R24 ;  /* 0x0000001800767202 */ /* 0x000fce0000000f00 */
.L_x_19337:
[----:B------:R-:W-:Y:S05]  /*26e90*/  BSYNC.RECONVERGENT B0 ;  /* 0x0000000000007941 */ /* 0x000fea0003800200 */
.L_x_19336:
[----:B------:R-:W-:Y:S01]  /*26ea0*/  HADD2.F32 R24, -RZ, R95.H1_H1 ;  /* 0x3000005fff187230 */ /* 0x000fe20000004100 */
[----:B------:R-:W-:Y:S01]  /*26eb0*/  P2R R27, PR, RZ, 0x2 ;  /* 0x00000002ff1b7803 */ /* 0x000fe20000000000 */
[-C--:B------:R-:W-:Y:S01]  /*26ec0*/  FMUL.FTZ R140, R140, R123.reuse ;  /* 0x0000007b8c8c7220 */ /* 0x080fe20000410000 */
[----:B------:R-:W-:Y:S01]  /*26ed0*/  I2FP.F32.U32 R25, R26 ;  /* 0x0000001a00197245 */ /* 0x000fe20000201000 */
[-C--:B------:R-:W-:Y:S01]  /*26ee0*/  FMUL.FTZ R152, R152, R123.reuse ;  /* 0x0000007b98987220 */ /* 0x080fe20000410000 */
[C---:B------:R-:W-:Y:S01]  /*26ef0*/  LOP3.LUT P1, RZ, R105.reuse, 0x10, RZ, 0xc0, !PT ;  /* 0x0000001069ff7812 */ /* 0x040fe2000782c0ff */
[-C--:B------:R-:W-:Y:S01]  /*26f00*/  FMUL.FTZ R93, R94, R123.reuse ;  /* 0x0000007b5e5d7220 */ /* 0x080fe20000410000 */
[-C--:B------:R-:W-:Y:S01]  /*26f10*/  FMUL.FTZ R148, R148, R123.reuse ;  /* 0x0000007b94947220 */ /* 0x080fe20000410000 */
[-C--:B------:R-:W-:Y:S01]  /*26f20*/  FMUL.FTZ R150, R150, R123.reuse ;  /* 0x0000007b96967220 */ /* 0x080fe20000410000 */
[-C--:B------:R-:W-:Y:S01]  /*26f30*/  FMUL.FTZ R142, R142, R123.reuse ;  /* 0x0000007b8e8e7220 */ /* 0x080fe20000410000 */
[-C--:B------:R-:W-:Y:S01]  /*26f40*/  FMUL.FTZ R146, R146, R123.reuse ;  /* 0x0000007b92927220 */ /* 0x080fe20000410000 */
[----:B------:R-:W-:Y:S01]  /*26f50*/  FMUL.FTZ R123, R24, R123 ;  /* 0x0000007b187b7220 */ /* 0x000fe20000410000 */
[----:B------:R-:W-:Y:S01]  /*26f60*/  LOP3.LUT P5, RZ, R105, 0x2, RZ, 0xc0, !PT ;  /* 0x0000000269ff7812 */ /* 0x000fe200078ac0ff */
[----:B------:R-:W-:Y:S01]  /*26f70*/  FFMA.FTZ R95, R25, R120, 1.1641532182693481445e-10 ;  /* 0x2f000000195f7423 */ /* 0x000fe20000010078 */
[----:B------:R-:W-:-:S02]  /*26f80*/  FSEL R24, R140, RZ, P1 ;  /* 0x000000ff8c187208 */ /* 0x000fc40000800000 */
[----:B------:R-:W-:Y:S02]  /*26f90*/  ISETP.NE.AND P1, PT, R27, RZ, PT ;  /* 0x000000ff1b00720c */ /* 0x000fe40003f25270 */
[----:B------:R-:W-:Y:S02]  /*26fa0*/  P2R R92, PR, RZ, 0x1 ;  /* 0x00000001ff5c7803 */ /* 0x000fe40000000000 */
[C---:B------:R-:W-:Y:S02]  /*26fb0*/  LOP3.LUT P0, RZ, R105.reuse, 0x8, RZ, 0xc0, !PT ;  /* 0x0000000869ff7812 */ /* 0x040fe4000780c0ff */
[----:B------:R-:W-:Y:S02]  /*26fc0*/  FSEL R27, R150, RZ, P5 ;  /* 0x000000ff961b7208 */ /* 0x000fe40002800000 */
[----:B------:R-:W-:Y:S02]  /*26fd0*/  LOP3.LUT P6, RZ, R105, 0x4, RZ, 0xc0, !PT ;  /* 0x0000000469ff7812 */ /* 0x000fe400078cc0ff */
[----:B------:R-:W-:-:S02]  /*26fe0*/  FSETP.GTU.FTZ.AND P5, PT, R95, R122, PT ;  /* 0x0000007a5f00720b */ /* 0x000fc40003fbc000 */
[----:B------:R-:W-:Y:S01]  /*26ff0*/  FSEL R25, R146, RZ, P0 ;  /* 0x000000ff92197208 */ /* 0x000fe20000000000 */
[----:B------:R-:W-:Y:S01]  /*27000*/  @P1 FADD.FTZ R24, R64, R24 ;  /* 0x0000001840181221 */ /* 0x000fe20000010000 */
[----:B------:R-:W-:Y:S01]  /*27010*/  ISETP.NE.AND P0, PT, R92, RZ, PT ;  /* 0x000000ff5c00720c */ /* 0x000fe20003f05270 */
        /* <DEDUP_REMOVED lines=13> */
.L_x_19300:
        /* <DEDUP_REMOVED lines=9> */
[C---:B------:R-:W-:Y:S02]  /*27180*/  LOP3.LUT P4, RZ, R105.reuse, 0x2, RZ, 0xc0, !PT ;  /* 0x0000000269ff7812 */ /* 0x040fe4000788c0ff */
[----:B------:R-:W-:Y:S01]  /*27190*/  SEL R129, RZ, 0x100, !P3 ;  /* 0x00000100ff817807 */ /* 0x000fe20005800000 */
[----:B------:R-:W-:Y:S01]  /*271a0*/  FADD.FTZ R123, R120, R55 ;  /* 0x00000037787b7221 */ /* 0x000fe20000010000 */
[----:B------:R-:W-:Y:S02]  /*271b0*/  LOP3.LUT P1, RZ, R105, 0x10, RZ, 0xc0, !PT ;  /* 0x0000001069ff7812 */ /* 0x000fe4000782c0ff */
[----:B------:R-:W-:Y:S01]  /*271c0*/  SEL R122, RZ, 0x1000000, !P4 ;  /* 0x01000000ff7a7807 */ /* 0x000fe20006000000 */
[----:B------:R-:W-:Y:S01]  /*271d0*/  FADD.FTZ R120, R123, R56 ;  /* 0x000000387b787221 */ /* 0x000fe20000010000 */
[----:B------:R-:W-:Y:S02]  /*271e0*/  SEL R125, RZ, 0x10000, !P5 ;  /* 0x00010000ff7d7807 */ /* 0x000fe40006800000 */
[----:B------:R-:W-:Y:S01]  /*271f0*/  SEL R124, RZ, 0x100, !P6 ;  /* 0x00000100ff7c7807 */ /* 0x000fe20007000000 */
[----:B------:R-:W-:Y:S01]  /*27200*/  FADD.FTZ R123, R120, R57 ;  /* 0x00000039787b7221 */ /* 0x000fe20000010000 */
[----:B------:R-:W-:-:S02]  /*27210*/  LOP3.LUT R129, R129, R127, R126, 0xfe, !PT ;  /* 0x0000007f81817212 */ /* 0x000fc400078efe7e */
[----:B------:R-:W-:Y:S01]  /*27220*/  LOP3.LUT R124, R124, R122, R125, 0xfe, !PT ;  /* 0x0000007a7c7c7212 */ /* 0x000fe200078efe7d */
[----:B------:R-:W-:Y:S01]  /*27230*/  FADD.FTZ R120, R123, R58 ;  /* 0x0000003a7b787221 */ /* 0x000fe20000010000 */
[----:B------:R-:W-:Y:S02]  /*27240*/  SEL R126, RZ, 0x1, !P2 ;  /* 0x00000001ff7e7807 */ /* 0x000fe40005000000 */
[----:B------:R-:W-:Y:S01]  /*27250*/  SEL R127, RZ, 0x1, !P1 ;  /* 0x00000001ff7f7807 */ /* 0x000fe20004800000 */
        /* <DEDUP_REMOVED lines=27> */
[----:B------:R-:W-:Y:S01]  /*27410*/  IMAD.WIDE.U32 R122, R151, 0x20, R110 ;  /* 0x00000020977a7825 */ /* 0x000fe200078e006e */
[----:B------:R-:W-:Y:S02]  /*27420*/  LOP3.LUT R111, R129, R126, RZ, 0xfc, !PT ;  /* 0x0000007e816f7212 */ /* 0x000fe400078efcff */
[----:B------:R-:W-:Y:S01]  /*27430*/  LOP3.LUT R110, R124, R127, RZ, 0xfc, !PT ;  /* 0x0000007f7c6e7212 */ /* 0x000fe200078efcff */
[----:B------:R-:W-:Y:S01]  /*27440*/  FADD.FTZ R125, R120, R25 ;  /* 0x00000019787d7221 */ /* 0x000fe20000010000 */
[----:B------:R0:W-:Y:S03]  /*27450*/  STG.E.128 desc[UR6][R122.64], R24 ;  /* 0x000000187a007986 */ /* 0x0001e6000c101d06 */
[----:B------:R-:W-:Y:S01]  /*27460*/  FADD.FTZ R120, R125, R26 ;  /* 0x0000001a7d787221 */ /* 0x000fe20000010000 */
[----:B------:R0:W-:Y:S03]  /*27470*/  STG.E.128 desc[UR6][R122.64+0x10], R92 ;  /* 0x0000105c7a007986 */ /* 0x0001e6000c101d06 */
[----:B------:R-:W-:Y:S01]  /*27480*/  FADD.FTZ R125, R120, R27 ;  /* 0x0000001b787d7221 */ /* 0x000fe20000010000 */
[----:B------:R0:W-:Y:S03]  /*27490*/  STG.E.64 desc[UR6][R112.64], R110 ;  /* 0x0000006e70007986 */ /* 0x0001e6000c101b06 */
[----:B------:R-:W-:-:S04]  /*274a0*/  FADD.FTZ R120, R125, R92 ;  /* 0x0000005c7d787221 */ /* 0x000fc80000010000 */
[----:B------:R-:W-:-:S04]  /*274b0*/  FADD.FTZ R125, R120, R93 ;  /* 0x0000005d787d7221 */ /* 0x000fc80000010000 */
[----:B------:R-:W-:Y:S01]  /*274c0*/  FADD.FTZ R120, R125, R94 ;  /* 0x0000005e7d787221 */ /* 0x000fe20000010000 */
        /* <DEDUP_REMOVED lines=21> */
.L_x_19341:
[----:B------:R-:W-:Y:S01]  /*27620*/  UMOV UR13, 0xffffffff ;  /* 0xffffffff000d7882 */ /* 0x000fe20000000000 */
[----:B------:R-:W-:Y:S02]  /*27630*/  FADD.FTZ R120, R120, R95 ;  /* 0x0000005f78787221 */ /* 0x000fe40000010000 */
[----:B------:R-:W-:Y:S05]  /*27640*/  BRA.DIV UR13, `(.L_x_19342) ;  /* 0x000000160d7c7947 */ /* 0x000fea000b800000 */
[----:B01----:R-:W0:Y:S01]  /*27650*/  SHFL.BFLY PT, R111, R120, 0x1, 0x1f ;  /* 0x0c201f00786f7f89 */ /* 0x003e2200000e0000 */
        /* <DEDUP_REMOVED lines=100> */
.L_x_19355:
        /* <DEDUP_REMOVED lines=10> */
[C---:B0-----:R-:W-:Y:S01]  /*27d40*/  FADD.FTZ R122, -R110.reuse, R53 ;  /* 0x000000356e7a7221 */ /* 0x041fe20000010100 */
[C---:B------:R-:W-:Y:S01]  /*27d50*/  FADD.FTZ R53, -R110.reuse, R56 ;  /* 0x000000386e357221 */ /* 0x040fe20000010100 */
        /* <DEDUP_REMOVED lines=8> */
[----:B------:R-:W-:Y:S01]  /*27de0*/  FADD.FTZ R150, -R110, R30 ;  /* 0x0000001e6e967221 */ /* 0x000fe20000010100 */
[----:B------:R-:W-:-:S02]  /*27df0*/  HADD2.F32 R25, -RZ, R102.H0_H0 ;  /* 0x20000066ff197230 */ /* 0x000fc40000004100 */
[C---:B------:R-:W-:Y:S01]  /*27e00*/  FADD.FTZ R134, -R110.reuse, R54 ;  /* 0x000000366e867221 */ /* 0x040fe20000010100 */
[----:B------:R-:W-:Y:S02]  /*27e10*/  HADD2.F32 R27, -RZ, R88.H0_H0 ;  /* 0x20000058ff1b7230 */ /* 0x000fe40000004100 */
[C---:B------:R-:W-:Y:S01]  /*27e20*/  FADD.FTZ R160, -R110.reuse, R44 ;  /* 0x0000002c6ea07221 */ /* 0x040fe20000010100 */
[C---:B------:R-:W-:Y:S01]  /*27e30*/  FADD.FTZ R148, -R110.reuse, R34 ;  /* 0x000000226e947221 */ /* 0x040fe20000010100 */
[C---:B------:R-:W-:Y:S01]  /*27e40*/  FADD.FTZ R44, -R110.reuse, R26 ;  /* 0x0000001a6e2c7221 */ /* 0x040fe20000010100 */
[C---:B------:R-:W-:Y:S01]  /*27e50*/  FADD.FTZ R154, -R110.reuse, R31 ;  /* 0x0000001f6e9a7221 */ /* 0x040fe20000010100 */
[----:B------:R-:W-:Y:S02]  /*27e60*/  HADD2.F32 R26, -RZ, R102.H1_H1 ;  /* 0x30000066ff1a7230 */ /* 0x000fe40000004100 */
[----:B------:R-:W-:Y:S01]  /*27e70*/  FADD.FTZ R126, -R110, R42 ;  /* 0x0000002a6e7e7221 */ /* 0x000fe20000010100 */
[----:B------:R-:W-:-:S02]  /*27e80*/  HADD2.F32 R34, -RZ, R88.H1_H1 ;  /* 0x30000058ff227230 */ /* 0x000fc40000004100 */
[C---:B------:R-:W-:Y:S01]  /*27e90*/  FADD.FTZ R158, -R110.reuse, R36 ;  /* 0x000000246e9e7221 */ /* 0x040fe20000010100 */
[C---:B0-----:R-:W-:Y:S01]  /*27ea0*/  FMUL.FTZ R30, R37.reuse, R123 ;  /* 0x0000007b251e7220 */ /* 0x041fe20000410000 */
[C---:B------:R-:W-:Y:S01]  /*27eb0*/  FADD.FTZ R52, -R110.reuse, R92 ;  /* 0x0000005c6e347221 */ /* 0x040fe20000010100 */
[C---:B------:R-:W-:Y:S01]  /*27ec0*/  FMUL.FTZ R31, R37.reuse, R122 ;  /* 0x0000007a251f7220 */ /* 0x040fe20000410000 */
[----:B------:R-:W-:Y:S01]  /*27ed0*/  FADD.FTZ R156, -R110, R39 ;  /* 0x000000276e9c7221 */ /* 0x000fe20000010100 */
[----:B------:R-:W-:Y:S01]  /*27ee0*/  FFMA.FTZ R30, R30, R25, R27 ;  /* 0x000000191e1e7223 */ /* 0x000fe2000001001b */
[----:B------:R-:W-:Y:S02]  /*27ef0*/  HADD2.F32 R25, -RZ, R99.H0_H0 ;  /* 0x20000063ff197230 */ /* 0x000fe40000004100 */
[----:B------:R-:W-:Y:S01]  /*27f00*/  FMUL.FTZ R36, R37, R134 ;  /* 0x0000008625247220 */ /* 0x000fe20000410000 */
[----:B------:R-:W-:Y:S02]  /*27f10*/  HADD2.F32 R27, -RZ, R89.H0_H0 ;  /* 0x20000059ff1b7230 */ /* 0x000fe40000004100 */
[----:B------:R-:W-:Y:S01]  /*27f20*/  FADD.FTZ R144, -R110, R55 ;  /* 0x000000376e907221 */ /* 0x000fe20000010100 */
[----:B------:R-:W-:-:S02]  /*27f30*/  HADD2.F32 R42, -RZ, R98.H0_H0 ;  /* 0x20000062ff2a7230 */ /* 0x000fc40000004100 */
[C---:B------:R-:W-:Y:S01]  /*27f40*/  FADD.FTZ R146, -R110.reuse, R59 ;  /* 0x0000003b6e927221 */ /* 0x040fe20000010100 */
[----:B------:R-:W-:Y:S02]  /*27f50*/  HADD2.F32 R92, -RZ, R90.H0_H0 ;  /* 0x2000005aff5c7230 */ /* 0x000fe40000004100 */
[----:B------:R-:W-:Y:S01]  /*27f60*/  FMUL.FTZ R39, R37, R53 ;  /* 0x0000003525277220 */ /* 0x000fe20000410000 */
[C---:B------:R-:W-:Y:S01]  /*27f70*/  FADD.FTZ R54, -R110.reuse, R57 ;  /* 0x000000396e367221 */ /* 0x040fe20000010100 */
[C---:B------:R-:W-:Y:S01]  /*27f80*/  FADD.FTZ R164, -R110.reuse, R48 ;  /* 0x000000306ea47221 */ /* 0x040fe20000010100 */
[C---:B------:R-:W-:Y:S01]  /*27f90*/  FADD.FTZ R162, -R110.reuse, R40 ;  /* 0x000000286ea27221 */ /* 0x040fe20000010100 */
[C---:B------:R-:W-:Y:S01]  /*27fa0*/  FADD.FTZ R136, -R110.reuse, R38 ;  /* 0x000000266e887221 */ /* 0x040fe20000010100 */
[----:B------:R-:W-:Y:S01]  /*27fb0*/  FFMA.FTZ R31, R31, R26, R34 ;  /* 0x0000001a1f1f7223 */ /* 0x000fe20000010022 */
[C---:B------:R-:W-:Y:S01]  /*27fc0*/  FADD.FTZ R132, -R110.reuse, R58 ;  /* 0x0000003a6e847221 */ /* 0x040fe20000010100 */
[C---:B------:R-:W-:Y:S01]  /*27fd0*/  FADD.FTZ R142, -R110.reuse, R47 ;  /* 0x0000002f6e8e7221 */ /* 0x040fe20000010100 */
[C---:B------:R-:W-:Y:S01]  /*27fe0*/  FADD.FTZ R138, -R110.reuse, R43 ;  /* 0x0000002b6e8a7221 */ /* 0x040fe20000010100 */
[C---:B------:R-:W-:Y:S01]  /*27ff0*/  FADD.FTZ R124, -R110.reuse, R33 ;  /* 0x000000216e7c7221 */ /* 0x040fe20000010100 */
[----:B------:R-:W-:Y:S01]  /*28000*/  FADD.FTZ R152, -R110, R35 ;  /* 0x000000236e987221 */ /* 0x000fe20000010100 */
[----:B------:R-:W-:-:S02]  /*28010*/  HADD2.F32 R38, -RZ, R99.H1_H1 ;  /* 0x30000063ff267230 */ /* 0x000fc40000004100 */
[----:B------:R-:W-:Y:S01]  /*28020*/  FFMA.FTZ R36, R36, R25, R27 ;  /* 0x0000001924247223 */ /* 0x000fe2000001001b */
[----:B------:R-:W-:Y:S02]  /*28030*/  HADD2.F32 R40, -RZ, R89.H1_H1 ;  /* 0x30000059ff287230 */ /* 0x000fe40000004100 */
[----:B------:R-:W-:Y:S01]  /*28040*/  FADD.FTZ R33, -R110, R28 ;  /* 0x0000001c6e217221 */ /* 0x000fe20000010100 */
[----:B------:R-:W-:Y:S02]  /*28050*/  HADD2.F32 R26, -RZ, R97.H1_H1 ;  /* 0x30000061ff1a7230 */ /* 0x000fe40000004100 */
[----:B------:R-:W-:Y:S01]  /*28060*/  FMUL.FTZ R35, R37, R144 ;  /* 0x0000009025237220 */ /* 0x000fe20000410000 */
[----:B------:R-:W-:Y:S02]  /*28070*/  HADD2.F32 R34, -RZ, R91.H1_H1 ;  /* 0x3000005bff227230 */ /* 0x000fe40000004100 */
[----:B------:R-:W-:Y:S01]  /*28080*/  FFMA.FTZ R39, R39, R42, R92 ;  /* 0x0000002a27277223 */ /* 0x000fe2000001005c */
[----:B------:R-:W-:-:S02]  /*28090*/  HADD2.F32 R25, -RZ, R98.H1_H1 ;  /* 0x30000062ff197230 */ /* 0x000fc40000004100 */
[C---:B------:R-:W-:Y:S01]  /*280a0*/  FMUL.FTZ R55, R37.reuse, R146 ;  /* 0x0000009225377220 */ /* 0x040fe20000410000 */
[----:B------:R-:W-:Y:S02]  /*280b0*/  HADD2.F32 R27, -RZ, R90.H1_H1 ;  /* 0x3000005aff1b7230 */ /* 0x000fe40000004100 */
[C---:B------:R-:W-:Y:S01]  /*280c0*/  FADD.FTZ R58, -R110.reuse, R41 ;  /* 0x000000296e3a7221 */ /* 0x040fe20000010100 */
[----:B------:R-:W-:Y:S02]  /*280d0*/  HADD2.F32 R43, -RZ, R21.H0_H0 ;  /* 0x20000015ff2b7230 */ /* 0x000fe40000004100 */
[----:B------:R-:W-:Y:S01]  /*280e0*/  FADD.FTZ R28, -R110, R29 ;  /* 0x0000001d6e1c7221 */ /* 0x000fe20000010100 */
[----:B------:R-:W-:Y:S02]  /*280f0*/  HADD2.F32 R47, -RZ, R84.H0_H0 ;  /* 0x20000054ff2f7230 */ /* 0x000fe40000004100 */
[C---:B------:R-:W-:Y:S01]  /*28100*/  FMUL.FTZ R42, R37.reuse, R54 ;  /* 0x00000036252a7220 */ /* 0x040fe20000410000 */
[----:B------:R-:W-:Y:S01]  /*28110*/  FMUL.FTZ R164, R37, R164 ;  /* 0x000000a425a47220 */ /* 0x000fe20000410000 */
[----:B------:R-:W-:-:S02]  /*28120*/  HADD2.F32 R29, -RZ, R97.H0_H0 ;  /* 0x20000061ff1d7230 */ /* 0x000fc40000004100 */
[C---:B------:R-:W-:Y:S01]  /*28130*/  FADD.FTZ R140, -R110.reuse, R51 ;  /* 0x000000336e8c7221 */ /* 0x040fe20000010100 */
[----:B------:R-:W-:Y:S02]  /*28140*/  HADD2.F32 R41, -RZ, R91.H0_H0 ;  /* 0x2000005bff297230 */ /* 0x000fe40000004100 */
[----:B------:R-:W-:Y:S01]  /*28150*/  FMUL.FTZ R92, R37, R132 ;  /* 0x00000084255c7220 */ /* 0x000fe20000410000 */
        /* <DEDUP_REMOVED lines=13> */
[----:B------:R-:W-:Y:S02]  /*28230*/  HADD2.F32 R26, -RZ, R21.H1_H1 ;  /* 0x30000015ff1a7230 */ /* 0x000fe40000004100 */
[----:B------:R-:W-:Y:S01]  /*28240*/  FADD.FTZ R130, -R110, R46 ;  /* 0x0000002e6e827221 */ /* 0x000fe20000010100 */
[----:B------:R-:W-:-:S02]  /*28250*/  HADD2.F32 R38, -RZ, R84.H1_H1 ;  /* 0x30000054ff267230 */ /* 0x000fc40000004100 */
[----:B------:R-:W-:Y:S01]  /*28260*/  FFMA.FTZ R43, R43, R40, R54 ;  /* 0x000000282b2b7223 */ /* 0x000fe20000010036 */
[----:B------:R-:W-:Y:S01]  /*28270*/  FFMA.FTZ R40, R140, R25, R27 ;  /* 0x000000198c287223 */ /* 0x000fe2000001001b */
[C---:B------:R-:W-:Y:S01]  /*28280*/  FADD.FTZ R24, -R110.reuse, R24 ;  /* 0x000000186e187221 */ /* 0x040fe20000010100 */
[C---:B------:R-:W-:Y:S01]  /*28290*/  FADD.FTZ R46, -R110.reuse, R93 ;  /* 0x0000005d6e2e7221 */ /* 0x040fe20000010100 */
[C---:B------:R-:W-:Y:S01]  /*282a0*/  FADD.FTZ R94, -R110.reuse, R94 ;  /* 0x0000005e6e5e7221 */ /* 0x040fe20000010100 */
[----:B------:R-:W-:Y:S01]  /*282b0*/  FADD.FTZ R48, -R110, R95 ;  /* 0x0000005f6e307221 */ /* 0x000fe20000010100 */
[----:B------:R-:W-:Y:S01]  /*282c0*/  FFMA.FTZ R41, R41, R26, R38 ;  /* 0x0000001a29297223 */ /* 0x000fe20000010026 */
[----:B------:R-:W-:Y:S02]  /*282d0*/  HADD2.F32 R25, -RZ, R18.H1_H1 ;  /* 0x30000012ff197230 */ /* 0x000fe40000004100 */
[----:B------:R-:W-:Y:S01]  /*282e0*/  FMUL.FTZ R113, R37, R120 ;  /* 0x0000007825717220 */ /* 0x000fe20000410000 */
[----:B------:R-:W-:-:S02]  /*282f0*/  HADD2.F32 R27, -RZ, R87.H1_H1 ;  /* 0x30000057ff1b7230 */ /* 0x000fc40000004100 */
[C---:B------:R-:W-:Y:S01]  /*28300*/  FMUL.FTZ R120, R37.reuse, R142 ;  /* 0x0000008e25787220 */ /* 0x040fe20000410000 */
        /* <DEDUP_REMOVED lines=15> */
[C---:B------:R-:W-:Y:S01]  /*28400*/  FMUL.FTZ R93, R37.reuse, R158 ;  /* 0x0000009e255d7220 */ /* 0x040fe20000410000 */
[----:B------:R-:W-:Y:S02]  /*28410*/  HADD2.F32 R112, -RZ, R16.H0_H0 ;  /* 0x20000010ff707230 */ /* 0x000fe40000004100 */
[----:B------:R-:W-:Y:S01]  /*28420*/  FMUL.FTZ R160, R37, R160 ;  /* 0x000000a025a07220 */ /* 0x000fe20000410000 */
[----:B------:R-:W-:Y:S02]  /*28430*/  HADD2.F32 R122, -RZ, R81.H0_H0 ;  /* 0x20000051ff7a7230 */ /* 0x000fe40000004100 */
[----:B------:R-:W-:Y:S01]  /*28440*/  FFMA.FTZ R58, R58, R25, R27 ;  /* 0x000000193a3a7223 */ /* 0x000fe2000001001b */
[----:B------:R-:W-:Y:S02]  /*28450*/  HADD2.F32 R128, -RZ, R15.H0_H0 ;  /* 0x2000000fff807230 */ /* 0x000fe40000004100 */
[----:B------:R-:W-:Y:S01]  /*28460*/  FFMA.FTZ R57, R57, R26, R110 ;  /* 0x0000001a39397223 */ /* 0x000fe2000001006e */
[----:B------:R-:W-:-:S02]  /*28470*/  HADD2.F32 R130, -RZ, R82.H0_H0 ;  /* 0x20000052ff827230 */ /* 0x000fc40000004100 */
[----:B------:R-:W-:Y:S01]  /*28480*/  FFMA.FTZ R59, R59, R112, R122 ;  /* 0x000000703b3b7223 */ /* 0x000fe2000001007a */
[----:B------:R-:W-:Y:S02]  /*28490*/  HADD2.F32 R29, -RZ, R19.H0_H0 ;  /* 0x20000013ff1d7230 */ /* 0x000fe40000004100 */
[----:B------:R-:W-:Y:S01]  /*284a0*/  FMUL.FTZ R56, R37, R56 ;  /* 0x0000003825387220 */ /* 0x000fe20000410000 */
        /* <DEDUP_REMOVED lines=22> */
[--C-:B------:R-:W-:Y:S02]  /*28610*/  HADD2.F32 R112, -RZ, R12.reuse.H0_H0 ;  /* 0x2000000cff707230 */ /* 0x100fe40000004100 */
[C---:B------:R-:W-:Y:S01]  /*28620*/  FMUL.FTZ R152, R37.reuse, R152 ;  /* 0x0000009825987220 */ /* 0x040fe20000410000 */
[--C-:B------:R-:W-:Y:S02]  /*28630*/  HADD2.F32 R128, -RZ, R77.reuse.H0_H0 ;  /* 0x2000004dff807230 */ /* 0x100fe40000004100 */
[C---:B------:R-:W-:Y:S01]  /*28640*/  FMUL.FTZ R33, R37.reuse, R33 ;  /* 0x0000002125217220 */ /* 0x040fe20000410000 */
[----:B------:R-:W-:Y:S02]  /*28650*/  HADD2.F32 R25, -RZ, R12.H1_H1 ;  /* 0x3000000cff197230 */ /* 0x000fe40000004100 */
[----:B------:R-:W-:Y:S01]  /*28660*/  FMUL.FTZ R126, R37, R136 ;  /* 0x00000088257e7220 */ /* 0x000fe20000410000 */
[----:B------:R-:W-:-:S02]  /*28670*/  HADD2.F32 R27, -RZ, R77.H1_H1 ;  /* 0x3000004dff1b7230 */ /* 0x000fc40000004100 */
[----:B------:R-:W-:Y:S01]  /*28680*/  FFMA.FTZ R95, R95, R26, R110 ;  /* 0x0000001a5f5f7223 */ /* 0x000fe2000001006e */
[----:B------:R-:W-:Y:S02]  /*28690*/  HADD2.F32 R130, -RZ, R10.H0_H0 ;  /* 0x2000000aff827230 */ /* 0x000fe40000004100 */
[----:B------:R-:W-:Y:S01]  /*286a0*/  FFMA.FTZ R123, R123, R112, R128 ;  /* 0x000000707b7b7223 */ /* 0x000fe20000010080 */
        /* <DEDUP_REMOVED lines=10> */
[----:B------:R-:W-:Y:S02]  /*28750*/  HADD2.F32 R25, -RZ, R78.H1_H1 ;  /* 0x3000004eff197230 */ /* 0x000fe40000004100 */
[----:B------:R-:W-:Y:S01]  /*28760*/  FMUL.FTZ R28, R37, R28 ;  /* 0x0000001c251c7220 */ /* 0x000fe20000410000 */
[----:B------:R-:W-:-:S02]  /*28770*/  HADD2.F32 R33, -RZ, R8.H0_H0 ;  /* 0x20000008ff217230 */ /* 0x000fc40000004100 */
[----:B------:R-:W-:Y:S01]  /*28780*/  FMUL.FTZ R128, R37, R150 ;  /* 0x0000009625807220 */ /* 0x000fe20000410000 */
[----:B------:R-:W-:Y:S02]  /*28790*/  HADD2.F32 R45, -RZ, R72.H0_H0 ;  /* 0x20000048ff2d7230 */ /* 0x000fe40000004100 */
[----:B------:R-:W-:Y:S01]  /*287a0*/  FFMA.FTZ R131, R131, R26, R110 ;  /* 0x0000001a83837223 */ /* 0x000fe2000001006e */
[----:B------:R-:W-:Y:S02]  /*287b0*/  HADD2.F32 R27, -RZ, R9.H0_H0 ;  /* 0x20000009ff1b7230 */ /* 0x000fe40000004100 */
[----:B------:R-:W-:Y:S01]  /*287c0*/  FFMA.FTZ R129, R28, R129, R25 ;  /* 0x000000811c817223 */ /* 0x000fe20000010019 */
[----:B------:R-:W-:Y:S02]  /*287d0*/  HADD2.F32 R29, -RZ, R79.H0_H0 ;  /* 0x2000004fff1d7230 */ /* 0x000fe40000004100 */
[----:B------:R-:W-:Y:S01]  /*287e0*/  FFMA.FTZ R110, R24, R33, R45 ;  /* 0x00000021186e7223 */ /* 0x000fe2000001002d */
[----:B------:R-:W-:Y:S01]  /*287f0*/  HADD2.F32 R45, -RZ, R7.H0_H0 ;  /* 0x20000007ff2d7230 */ /* 0x000fe20000004100 */
[----:B------:R-:W0:Y:S01]  /*28800*/  LDC.64 R24, c[0x0][0x428] ;  /* 0x00010a00ff187b82 */ /* 0x000e220000000a00 */
[----:B------:R-:W-:-:S02]  /*28810*/  HADD2.F32 R47, -RZ, R73.H0_H0 ;  /* 0x20000049ff2f7230 */ /* 0x000fc40000004100 */
[----:B------:R-:W-:Y:S01]  /*28820*/  FFMA.FTZ R128, R128, R27, R29 ;  /* 0x0000001b80807223 */ /* 0x000fe2000001001d */
[----:B------:R-:W-:Y:S02]  /*28830*/  HADD2.F32 R49, -RZ, R73.H1_H1 ;  /* 0x30000049ff317230 */ /* 0x000fe40000004100 */
[C---:B------:R-:W-:Y:S01]  /*28840*/  FMUL.FTZ R44, R37.reuse, R44 ;  /* 0x0000002c252c7220 */ /* 0x040fe20000410000 */
[----:B------:R-:W-:Y:S02]  /*28850*/  HADD2.F32 R51, -RZ, R6.H0_H0 ;  /* 0x20000006ff337230 */ /* 0x000fe40000004100 */
[C---:B------:R-:W-:Y:S01]  /*28860*/  FMUL.FTZ R50, R37.reuse, R50 ;  /* 0x0000003225327220 */ /* 0x040fe20000410000 */
[----:B------:R-:W-:Y:S01]  /*28870*/  HADD2.F32 R53, -RZ, R74.H0_H0 ;  /* 0x2000004aff357230 */ /* 0x000fe20000004100 */
[----:B------:R-:W1:Y:S01]  /*28880*/  @!P1 LDC.64 R26, c[0x0][0x3c8] ;  /* 0x0000f200ff1a9b82 */ /* 0x000e620000000a00 */
[----:B------:R-:W-:Y:S01]  /*28890*/  FMUL.FTZ R52, R37, R52 ;  /* 0x0000003425347220 */ /* 0x000fe20000410000 */
[----:B------:R-:W-:Y:S01]  /*288a0*/  FFMA.FTZ R130, R44, R45, R47 ;  /* 0x0000002d2c827223 */ /* 0x000fe2000001002f */
[----:B------:R-:W-:Y:S01]  /*288b0*/  FFMA.FTZ R135, R50, R135, R49 ;  /* 0x0000008732877223 */ /* 0x000fe20000010031 */
[----:B------:R-:W-:-:S02]  /*288c0*/  HADD2.F32 R45, -RZ, R6.H1_H1 ;  /* 0x30000006ff2d7230 */ /* 0x000fc40000004100 */
[----:B------:R-:W-:Y:S01]  /*288d0*/  FFMA.FTZ R132, R52, R51, R53 ;  /* 0x0000003334847223 */ /* 0x000fe20000010035 */
[----:B------:R-:W-:Y:S02]  /*288e0*/  HADD2.F32 R47, -RZ, R74.H1_H1 ;  /* 0x3000004aff2f7230 */ /* 0x000fe40000004100 */
[C---:B------:R-:W-:Y:S01]  /*288f0*/  FMUL.FTZ R46, R37.reuse, R46 ;  /* 0x0000002e252e7220 */ /* 0x040fe20000410000 */
[----:B------:R-:W2:Y:S01]  /*28900*/  @!P1 LDC.64 R28, c[0x0][0x3c0] ;  /* 0x0000f000ff1c9b82 */ /* 0x000ea20000000a00 */
[----:B------:R-:W-:Y:S02]  /*28910*/  HADD2.F32 R49, -RZ, R5.H0_H0 ;  /* 0x20000005ff317230 */ /* 0x000fe40000004100 */
[C---:B------:R-:W-:Y:S01]  /*28920*/  FMUL.FTZ R94, R37.reuse, R94 ;  /* 0x0000005e255e7220 */ /* 0x040fe20000410000 */
[----:B------:R-:W-:Y:S02]  /*28930*/  HADD2.F32 R51, -RZ, R75.H0_H0 ;  /* 0x2000004bff337230 */ /* 0x000fe40000004100 */
[----:B------:R-:W-:Y:S01]  /*28940*/  FMUL.FTZ R48, R37, R48 ;  /* 0x0000003025307220 */ /* 0x000fe20000410000 */
[----:B------:R-:W-:-:S02]  /*28950*/  HADD2.F32 R53, -RZ, R5.H1_H1 ;  /* 0x30000005ff357230 */ /* 0x000fc40000004100 */
[----:B------:R-:W-:Y:S01]  /*28960*/  FMUL.FTZ R32, R37, R32 ;  /* 0x0000002025207220 */ /* 0x000fe20000410000 */
[----:B------:R-:W-:Y:S02]  /*28970*/  HADD2.F32 R133, -RZ, R8.H1_H1 ;  /* 0x30000008ff857230 */ /* 0x000fe40000004100 */
[----:B------:R-:W-:Y:S01]  /*28980*/  FFMA.FTZ R137, R46, R45, R47 ;  /* 0x0000002d2e897223 */ /* 0x000fe2000001002f */
[----:B------:R-:W-:Y:S02]  /*28990*/  HADD2.F32 R33, -RZ, R72.H1_H1 ;  /* 0x30000048ff217230 */ /* 0x000fe40000004100 */
[----:B------:R-:W-:Y:S01]  /*289a0*/  FFMA.FTZ R94, R94, R49, R51 ;  /* 0x000000315e5e7223 */ /* 0x000fe20000010033 */
[----:B------:R-:W-:Y:S01]  /*289b0*/  FFMA.FTZ R139, R48, R53, R139 ;  /* 0x00000035308b7223 */ /* 0x000fe2000001008b */
[----:B0-----:R-:W-:-:S04]  /*289c0*/  IMAD.WIDE.U32 R44, R121, 0x10, R24 ;  /* 0x00000010792c7825 */ /* 0x001fc800078e0018 */
[----:B------:R-:W-:Y:S01]  /*289d0*/  FFMA.FTZ R133, R32, R133, R33 ;  /* 0x0000008520857223 */ /* 0x000fe20000010021 */
[----:B------:R-:W-:-:S04]  /*289e0*/  IMAD.WIDE.U32 R46, R143, 0x10, R24 ;  /* 0x000000108f2e7825 */ /* 0x000fc800078e0018 */
[----:B------:R-:W-:-:S04]  /*289f0*/  IMAD.WIDE.U32 R48, R147, 0x10, R24 ;  /* 0x0000001093307825 */ /* 0x000fc800078e0018 */
[----:B------:R-:W-:-:S04]  /*28a00*/  IMAD.WIDE.U32 R50, R149, 0x10, R24 ;  /* 0x0000001095327825 */ /* 0x000fc800078e0018 */
[----:B------:R-:W-:Y:S01]  /*28a10*/  IMAD.WIDE.U32 R52, R151, 0x10, R24 ;  /* 0x0000001097347825 */ /* 0x000fe200078e0018 */
[----:B------:R-:W-:Y:S02]  /*28a20*/  F2FP.F16.F32.PACK_AB R24, R31, R30 ;  /* 0x0000001e1f18723e */ /* 0x000fe400000000ff */
[----:B------:R-:W-:Y:S01]  /*28a30*/  F2FP.F16.F32.PACK_AB R30, R113, R54 ;  /* 0x00000036711e723e */ /* 0x000fe200000000ff */
[----:B-1----:R-:W-:Y:S01]  /*28a40*/  @!P1 IMAD.WIDE R32, R103, 0x4, R26 ;  /* 0x0000000467209825 */ /* 0x002fe200078e021a */
[----:B------:R-:W-:Y:S02]  /*28a50*/  F2FP.F16.F32.PACK_AB R27, R55, R92 ;  /* 0x0000005c371b723e */ /* 0x000fe400000000ff */
[----:B------:R-:W0:Y:S01]  /*28a60*/  LDC.64 R54, c[0x0][0x380] ;  /* 0x0000e000ff367b82 */ /* 0x000e220000000a00 */
[----:B--2---:R-:W-:Y:S01]  /*28a70*/  @!P1 IMAD.WIDE R28, R103, 0x4, R28 ;  /* 0x00000004671c9825 */ /* 0x004fe200078e021c */
[----:B------:R-:W-:Y:S02]  /*28a80*/  F2FP.F16.F32.PACK_AB R26, R42, R39 ;  /* 0x000000272a1a723e */ /* 0x000fe400000000ff */
[----:B------:R-:W-:-:S02]  /*28a90*/  F2FP.F16.F32.PACK_AB R25, R35, R36 ;  /* 0x000000242319723e */ /* 0x000fc400000000ff */
[----:B------:R1:W-:Y:S01]  /*28aa0*/  @!P1 STG.E desc[UR6][R28.64], R111 ;  /* 0x0000006f1c009986 */ /* 0x0003e2000c101906 */
[----:B------:R-:W-:Y:S02]  /*28ab0*/  F2FP.F16.F32.PACK_AB R31, R120, R125 ;  /* 0x0000007d781f723e */ /* 0x000fe400000000ff */
[----:B------:R-:W-:Y:S01]  /*28ac0*/  F2FP.F16.F32.PACK_AB R35, R127, R126 ;  /* 0x0000007e7f23723e */ /* 0x000fe200000000ff */
[----:B------:R2:W-:Y:S01]  /*28ad0*/  @!P1 STG.E desc[UR6][R32.64], R37 ;  /* 0x0000002520009986 */ /* 0x0005e2000c101906 */
[----:B------:R-:W-:Y:S02]  /*28ae0*/  F2FP.F16.F32.PACK_AB R39, R131, R128 ;  /* 0x000000808327723e */ /* 0x000fe400000000ff */
[----:B------:R-:W-:Y:S01]  /*28af0*/  F2FP.F16.F32.PACK_AB R36, R95, R56 ;  /* 0x000000385f24723e */ /* 0x000fe200000000ff */
[----:B------:R3:W-:Y:S01]  /*28b00*/  STG.E.128 desc[UR6][R44.64], R24 ;  /* 0x000000182c007986 */ /* 0x0007e2000c101d06 */
[----:B------:R-:W-:Y:S02]  /*28b10*/  F2FP.F16.F32.PACK_AB R42, R137, R132 ;  /* 0x00000084892a723e */ /* 0x000fe400000000ff */
[----:B-1----:R-:W-:-:S02]  /*28b20*/  F2FP.F16.F32.PACK_AB R29, R40, R43 ;  /* 0x0000002b281d723e */ /* 0x002fc400000000ff */
[----:B------:R-:W-:Y:S02]  /*28b30*/  F2FP.F16.F32.PACK_AB R28, R41, R34 ;  /* 0x00000022291c723e */ /* 0x000fe400000000ff */
[----:B------:R-:W-:Y:S02]  /*28b40*/  F2FP.F16.F32.PACK_AB R34, R122, R93 ;  /* 0x0000005d7a22723e */ /* 0x000fe400000000ff */
[----:B--2---:R-:W-:Y:S01]  /*28b50*/  F2FP.F16.F32.PACK_AB R33, R58, R59 ;  /* 0x0000003b3a21723e */ /* 0x004fe200000000ff */
[----:B------:R3:W-:Y:S01]  /*28b60*/  STG.E.128 desc[UR6][R46.64], R28 ;  /* 0x0000001c2e007986 */ /* 0x0007e2000c101d06 */
        /* <DEDUP_REMOVED lines=9> */
[----:B------:R-:W-:-:S03]  /*28c00*/  ISETP.GE.AND P1, PT, R103, R55, PT ;  /* 0x000000376700720c */ /* 0x000fc60003f26270 */
[----:B------:R3:W-:Y:S10]  /*28c10*/  STG.E.128 desc[UR6][R52.64], R40 ;  /* 0x0000002834007986 */ /* 0x0007f4000c101d06 */
[----:B------:R-:W-:Y:S05]  /*28c20*/  @!P1 BRA `(.L_x_19343) ;  /* 0xfffffd7c00dc9947 */ /* 0x000fea000383ffff */
[----:B------:R-:W-:Y:S05]  /*28c30*/  EXIT ;  /* 0x000000000000794d */ /* 0x000fea0003800000 */
.L_x_19342:
[----:B------:R-:W-:Y:S01]  /*28c40*/  HFMA2 R129, -RZ, RZ, 0, 1.847743988037109375e-06 ;  /* 0x0000001fff817431 */ /* 0x000fe200000001ff */
[----:B------:R-:W-:Y:S01]  /*28c50*/  BSSY B0, `(.L_x_19344) ;  /* 0x0000007000007945 */ /* 0x000fe20003800000 */
[----:B------:R-:W-:Y:S01]  /*28c60*/  MOV R127, R120 ;  /* 0x00000078007f7202 */ /* 0x000fe20000000f00 */
[----:B------:R-:W-:Y:S02]  /*28c70*/  IMAD.MOV.U32 R128, RZ, RZ, 0x1 ;  /* 0x00000001ff807424 */ /* 0x000fe400078e00ff */
[----:B------:R-:W-:-:S07]  /*28c80*/  IMAD.MOV.U32 R126, RZ, RZ, -0x1 ;  /* 0xffffffffff7e7424 */ /* 0x000fce00078e00ff */
[----:B01----:R-:W-:Y:S05]  /*28c90*/  WARPSYNC.COLLECTIVE R126, `(.L_x_19345) ;  /* 0x000000007e087348 */ /* 0x003fea0003c00000 */
[----:B------:R2:W3:Y:S02]  /*28ca0*/  SHFL.BFLY P2, R125, R127, R128, R129 ;  /* 0x0c0000807f7d7389 */ /* 0x0004e40000040081 */
[----:B0123--:R-:W-:Y:S05]  /*28cb0*/  ENDCOLLECTIVE ;  /* 0x000000000000791b */ /* 0x00ffea0003800000 */
.L_x_19345:
[----:B------:R-:W-:Y:S05]  /*28cc0*/  BSYNC B0 ;  /* 0x0000000000007941 */ /* 0x000fea0003800000 */
.L_x_19344:
        /* <DEDUP_REMOVED lines=10> */
.L_x_19346:
[----:B------:R-:W-:Y:S02]  /*28d70*/  IMAD.MOV.U32 R128, RZ, RZ, 0x4 ;  /* 0x00000004ff807424 */ /* 0x000fe400078e00ff */
[----:B------:R-:W-:-:S04]  /*28d80*/  IMAD.MOV.U32 R110, RZ, RZ, R125 ;  /* 0x000000ffff6e7224 */ /* 0x000fc800078e007d */
[----:B------:R-:W-:-:S05]  /*28d90*/  FADD.FTZ R122, R113, R110 ;  /* 0x0000006e717a7221 */ /* 0x000fca0000010000 */
[----:B------:R-:W-:-:S07]  /*28da0*/  MOV R127, R122 ;  /* 0x0000007a007f7202 */ /* 0x000fce0000000f00 */
[----:B------:R-:W-:Y:S05]  /*28db0*/  WARPSYNC.COLLECTIVE R126, `(.L_x_19347) ;  /* 0x000000007e087348 */ /* 0x000fea0003c00000 */
[----:B------:R0:W1:Y:S02]  /*28dc0*/  SHFL.BFLY P2, R125, R127, R128, R129 ;  /* 0x0c0000807f7d7389 */ /* 0x0000640000040081 */
[----:B01----:R-:W-:Y:S05]  /*28dd0*/  ENDCOLLECTIVE ;  /* 0x000000000000791b */ /* 0x003fea0003800000 */
.L_x_19347:
[----:B------:R-:W-:Y:S01]  /*28de0*/  HFMA2 R128, -RZ, RZ, 0, 4.76837158203125e-07 ;  /* 0x00000008ff807431 */ /* 0x000fe200000001ff */
[----:B------:R-:W-:-:S05]  /*28df0*/  MOV R111, R125 ;  /* 0x0000007d006f7202 */ /* 0x000fca0000000f00 */
[----:B------:R-:W-:-:S04]  /*28e00*/  FADD.FTZ R123, R122, R111 ;  /* 0x0000006f7a7b7221 */ /* 0x000fc80000010000 */
[----:B------:R-:W-:-:S07]  /*28e10*/  IMAD.MOV.U32 R127, RZ, RZ, R123 ;  /* 0x000000ffff7f7224 */ /* 0x000fce00078e007b */
[----:B------:R-:W-:Y:S05]  /*28e20*/  WARPSYNC.COLLECTIVE R126, `(.L_x_19348) ;  /* 0x000000007e087348 */ /* 0x000fea0003c00000 */
[----:B------:R0:W1:Y:S02]  /*28e30*/  SHFL.BFLY P2, R125, R127, R128, R129 ;  /* 0x0c0000807f7d7389 */ /* 0x0000640000040081 */
[----:B01----:R-:W-:Y:S05]  /*28e40*/  ENDCOLLECTIVE ;  /* 0x000000000000791b */ /* 0x003fea0003800000 */
.L_x_19348:
[----:B------:R-:W-:Y:S02]  /*28e50*/  IMAD.MOV.U32 R128, RZ, RZ, 0x10 ;  /* 0x00000010ff807424 */ /* 0x000fe400078e00ff */
[----:B------:R-:W-:-:S04]  /*28e60*/  IMAD.MOV.U32 R110, RZ, RZ, R125 ;  /* 0x000000ffff6e7224 */ /* 0x000fc800078e007d */
[----:B------:R-:W-:-:S05]  /*28e70*/  FADD.FTZ R124, R123, R110 ;  /* 0x0000006e7b7c7221 */ /* 0x000fca0000010000 */
[----:B------:R-:W-:-:S07]  /*28e80*/  MOV R127, R124 ;  /* 0x0000007c007f7202 */ /* 0x000fce0000000f00 */
[----:B------:R-:W-:Y:S05]  /*28e90*/  WARPSYNC.COLLECTIVE R126, `(.L_x_19349) ;  /* 0x000000007e087348 */ /* 0x000fea0003c00000 */
[----:B------:R0:W1:Y:S02]  /*28ea0*/  SHFL.BFLY P2, R125, R127, R128, R129 ;  /* 0x0c0000807f7d7389 */ /* 0x0000640000040081 */
[----:B01----:R-:W-:Y:S05]  /*28eb0*/  ENDCOLLECTIVE ;  /* 0x000000000000791b */ /* 0x003fea0003800000 */
.L_x_19349:
        /* <DEDUP_REMOVED lines=88> */
.L_x_19350:
[----:B------:R-:W-:Y:S02]  /*29440*/  IMAD.MOV.U32 R128, RZ, RZ, 0x2 ;  /* 0x00000002ff807424 */ /* 0x000fe400078e00ff */
[----:B------:R-:W-:-:S04]  /*29450*/  IMAD.MOV.U32 R113, RZ, RZ, R125 ;  /* 0x000000ffff717224 */ /* 0x000fc800078e007d */
[----:B------:R-:W-:-:S05]  /*29460*/  FADD.FTZ R113, R110, R113 ;  /* 0x000000716e717221 */ /* 0x000fca0000010000 */
[----:B------:R-:W-:-:S07]  /*29470*/  MOV R127, R113 ;  /* 0x00000071007f7202 */ /* 0x000fce0000000f00 */
[----:B------:R-:W-:Y:S05]  /*29480*/  WARPSYNC.COLLECTIVE R126, `(.L_x_19351) ;  /* 0x000000007e087348 */ /* 0x000fea0003c00000 */
[----:B------:R0:W1:Y:S02]  /*29490*/  SHFL.BFLY P2, R125, R127, R128, R129 ;  /* 0x0c0000807f7d7389 */ /* 0x0000640000040081 */
[----:B01----:R-:W-:Y:S05]  /*294a0*/  ENDCOLLECTIVE ;  /* 0x000000000000791b */ /* 0x003fea0003800000 */
.L_x_19351:
[----:B------:R-:W-:Y:S01]  /*294b0*/  HFMA2 R128, -RZ, RZ, 0, 2.384185791015625e-07 ;  /* 0x00000004ff807431 */ /* 0x000fe200000001ff */
[----:B------:R-:W-:-:S05]  /*294c0*/  MOV R120, R125 ;  /* 0x0000007d00787202 */ /* 0x000fca0000000f00 */
[----:B------:R-:W-:-:S04]  /*294d0*/  FADD.FTZ R120, R113, R120 ;  /* 0x0000007871787221 */ /* 0x000fc80000010000 */
[----:B------:R-:W-:-:S07]  /*294e0*/  IMAD.MOV.U32 R127, RZ, RZ, R120 ;  /* 0x000000ffff7f7224 */ /* 0x000fce00078e0078 */
[----:B------:R-:W-:Y:S05]  /*294f0*/  WARPSYNC.COLLECTIVE R126, `(.L_x_19352) ;  /* 0x000000007e087348 */ /* 0x000fea0003c00000 */
[----:B------:R0:W1:Y:S02]  /*29500*/  SHFL.BFLY P2, R125, R127, R128, R129 ;  /* 0x0c0000807f7d7389 */ /* 0x0000640000040081 */
[----:B01----:R-:W-:Y:S05]  /*29510*/  ENDCOLLECTIVE ;  /* 0x000000000000791b */ /* 0x003fea0003800000 */
.L_x_19352:
[----:B------:R-:W-:Y:S02]  /*29520*/  IMAD.MOV.U32 R128, RZ, RZ, 0x8 ;  /* 0x00000008ff807424 */ /* 0x000fe400078e00ff */
[----:B------:R-:W-:-:S04]  /*29530*/  IMAD.MOV.U32 R123, RZ, RZ, R125 ;  /* 0x000000ffff7b7224 */ /* 0x000fc800078e007d */
[----:B------:R-:W-:-:S05]  /*29540*/  FADD.FTZ R123, R120, R123 ;  /* 0x0000007b787b7221 */ /* 0x000fca0000010000 */
[----:B------:R-:W-:-:S07]  /*29550*/  MOV R127, R123 ;  /* 0x0000007b007f7202 */ /* 0x000fce0000000f00 */
[----:B------:R-:W-:Y:S05]  /*29560*/  WARPSYNC.COLLECTIVE R126, `(.L_x_19353) ;  /* 0x000000007e087348 */ /* 0x000fea0003c00000 */
[----:B------:R0:W1:Y:S02]  /*29570*/  SHFL.BFLY P2, R125, R127, R128, R129 ;  /* 0x0c0000807f7d7389 */ /* 0x0000640000040081 */
[----:B01----:R-:W-:Y:S05]  /*29580*/  ENDCOLLECTIVE ;  /* 0x000000000000791b */ /* 0x003fea0003800000 */
.L_x_19353:
[----:B------:R-:W-:Y:S01]  /*29590*/  HFMA2 R128, -RZ, RZ, 0, 9.5367431640625e-07 ;  /* 0x00000010ff807431 */ /* 0x000fe200000001ff */
[----:B------:R-:W-:-:S05]  /*295a0*/  MOV R122, R125 ;  /* 0x0000007d007a7202 */ /* 0x000fca0000000f00 */
[----:B------:R-:W-:-:S04]  /*295b0*/  FADD.FTZ R122, R123, R122 ;  /* 0x0000007a7b7a7221 */ /* 0x000fc80000010000 */
[----:B------:R-:W-:-:S07]  /*295c0*/  IMAD.MOV.U32 R127, RZ, RZ, R122 ;  /* 0x000000ffff7f7224 */ /* 0x000fce00078e007a */
[----:B------:R-:W-:Y:S05]  /*295d0*/  WARPSYNC.COLLECTIVE R126, `(.L_x_19354) ;  /* 0x000000007e087348 */ /* 0x000fea0003c00000 */
[----:B------:R0:W1:Y:S02]  /*295e0*/  SHFL.BFLY P2, R125, R127, R128, R129 ;  /* 0x0c0000807f7d7389 */ /* 0x0000640000040081 */
[----:B01----:R-:W-:Y:S05]  /*295f0*/  ENDCOLLECTIVE ;  /* 0x000000000000791b */ /* 0x003fea0003800000 */
.L_x_19354:
[----:B------:R-:W-:Y:S05]  /*29600*/  BRA `(.L_x_19355) ;  /* 0xffffffe400a47947 */ /* 0x000fea000383ffff */
.L_x_19356:
        /* <DEDUP_REMOVED lines=15> */
.L_x_28007:


//--------------------- .text._ZN10layer_norm31ln_parallel_residual_fwd_kernelINS_13Kernel_traitsIf6__halffS2_fjLj1280ELj1ELj4ELj1ELj16ENS_18Kernel_traits_baseILj1280EfS2_fS2_fjLj128EEEEELb0ELb0ELb0EEEvNS_9FwdParamsE --------------------------
	.section	.text._ZN10layer_norm31ln_parallel_residual_fwd_kernelINS_13Kernel_traitsIf6__halffS2_fjLj1280ELj1ELj4ELj1ELj16ENS_18Kernel_traits_baseILj1280EfS2_fS2_fjLj128EEEEELb0ELb0ELb0EEEvNS_9FwdParamsE,"ax",@progbits
	.align	128
        .global         _ZN10layer_norm31ln_parallel_residual_fwd_kernelINS_13Kernel_traitsIf6__halffS2_fjLj1280ELj1ELj4ELj1ELj16ENS_18Kernel_traits_baseILj1280EfS2_fS2_fjLj128EEEEELb0ELb0ELb0EEEvNS_9FwdParamsE
        .type           _ZN10layer_norm31ln_parallel_residual_fwd_kernelINS_13Kernel_traitsIf6__halffS2_fjLj1280ELj1ELj4ELj1ELj16ENS_18Kernel_traits_baseILj1280EfS2_fS2_fjLj128EEEEELb0ELb0ELb0EEEvNS_9FwdParamsE,@function
        .size           _ZN10layer_norm31ln_parallel_residual_fwd_kernelINS_13Kernel_traitsIf6__halffS2_fjLj1280ELj1ELj4ELj1ELj16ENS_18Kernel_traits_baseILj1280EfS2_fS2_fjLj128EEEEELb0ELb0ELb0EEEvNS_9FwdParamsE,(.L_x_28008 - _ZN10layer_norm31ln_parallel_residual_fwd_kernelINS_13Kernel_traitsIf6__halffS2_fjLj1280ELj1ELj4ELj1ELj16ENS_18Kernel_traits_baseILj1280EfS2_fS2_fjLj128EEEEELb0ELb0ELb0EEEvNS_9FwdParamsE)
        .other          _ZN10layer_norm31ln_parallel_residual_fwd_kernelINS_13Kernel_traitsIf6__halffS2_fjLj1280ELj1ELj4ELj1ELj16ENS_18Kernel_traits_baseILj1280EfS2_fS2_fjLj128EEEEELb0ELb0ELb0EEEvNS_9FwdParamsE,@"STO_CUDA_ENTRY STV_DEFAULT"
_ZN10layer_norm31ln_parallel_residual_fwd_kernelINS_13Kernel_traitsIf6__halffS2_fjLj1280ELj1ELj4ELj1ELj16ENS_18Kernel_traits_baseILj1280EfS2_fS2_fjLj128EEEEELb0ELb0ELb0EEEvNS_9FwdParamsE:
.text._ZN10layer_norm31ln_parallel_residual_fwd_kernelINS_13Kernel_traitsIf6__halffS2_fjLj1280ELj1ELj4ELj1ELj16ENS_18Kernel_traits_baseILj1280EfS2_fS2_fjLj128EEEEELb0ELb0ELb0EEEvNS_9FwdParamsE:
        /* <DEDUP_REMOVED lines=142> */
.L_x_19359:
        /* <DEDUP_REMOVED lines=107> */
.L_x_19358:
        /* <DEDUP_REMOVED lines=95> */
.L_x_19361:
        /* <DEDUP_REMOVED lines=18> */
[----:B------:R-:W5:Y:S05]  /*16a0*/  @P0 LDG.E.128 R8, desc[UR6][R100.64+0x10] ;  /* 0x0000100664080981 */ /* 0x000f6a000c1e1d00 */
        /* <DEDUP_REMOVED lines=22> */
[----:B------:R-:W-:Y:S01]  /*1810*/  @P2 IADD3 R132, PT, PT, R132, 0x20, RZ ;  /* 0x0000002084842810 */ /* 0x000fe20007ffe0ff */
[----:B------:R2:W5:Y:S04]  /*1820*/  @P0 LDG.E.128 R16, desc[UR6][R104.64+0x10] ;  /* 0x0000100668100981 */ /* 0x000568000c1e1d00 */
[C---:B-1----:R-:W-:Y:S01]  /*1830*/  @P3 IMAD.WIDE.U32 R118, R132.reuse, 0x20, R118 ;  /* 0x0000002084763825 */ /* 0x042fe200078e0076 */
        /* <DEDUP_REMOVED lines=9> */
[----:B--2---:R-:W-:Y:S02]  /*18d0*/  CS2R R104, SRZ ;  /* 0x0000000000687805 */ /* 0x004fe4000001ff00 */
[----:B------:R-:W-:Y:S02]  /*18e0*/  CS2R R110, SRZ ;  /* 0x00000000006e7805 */ /* 0x000fe4000001ff00 */
[----:B------:R-:W-:Y:S01]  /*18f0*/  CS2R R108, SRZ ;  /* 0x00000000006c7805 */ /* 0x000fe2000001ff00 */
[----:B------:R-:W5:Y:S01]  /*1900*/  @P2 LDG.E.128 R44, desc[UR6][R116.64] ;  /* 0x00000006742c2981 */ /* 0x000f62000c1e1d00 */
[----:B-1----:R-:W-:-:S02]  /*1910*/  CS2R R112, SRZ ;  /* 0x0000000000707805 */ /* 0x002fc4000001ff00 */
[----:B------:R-:W-:Y:S02]  /*1920*/  CS2R R130, SRZ ;  /* 0x0000000000827805 */ /* 0x000fe4000001ff00 */
[----:B------:R-:W-:Y:S01]  /*1930*/  CS2R R128, SRZ ;  /* 0x0000000000807805 */ /* 0x000fe2000001ff00 */
[----:B------:R1:W5:Y:S01]  /*1940*/  @P2 LDG.E.128 R48, desc[UR6][R116.64+0x10] ;  /* 0x0000100674302981 */ /* 0x000362000c1e1d00 */
[----:B------:R-:W-:Y:S02]  /*1950*/  @P3 IADD3 R132, PT, PT, R132, 0x20, RZ ;  /* 0x0000002084843810 */ /* 0x000fe40007ffe0ff */
[----:B0-----:R-:W-:Y:S01]  /*1960*/  CS2R R114, SRZ ;  /* 0x0000000000727805 */ /* 0x001fe2000001ff00 */
[----:B------:R-:W5:Y:S04]  /*1970*/  @P3 LDG.E.128 R52, desc[UR6][R118.64] ;  /* 0x0000000676343981 */ /* 0x000f68000c1e1d00 */
[----:B------:R0:W5:Y:S01]  /*1980*/  @P3 LDG.E.128 R56, desc[UR6][R118.64+0x10] ;  /* 0x0000100676383981 */ /* 0x000162000c1e1d00 */
[----:B-1----:R-:W-:-:S03]  /*1990*/  CS2R R116, SRZ ;  /* 0x0000000000747805 */ /* 0x002fc6000001ff00 */
[----:B------:R-:W5:Y:S04]  /*19a0*/  @P3 LD.E.128 R72, desc[UR6][R120.64] ;  /* 0x0000000678483980 */ /* 0x000f68000c101d00 */
[----:B------:R1:W5:Y:S01]  /*19b0*/  @P3 LD.E.128 R68, desc[UR6][R120.64+0x10] ;  /* 0x0000100678443980 */ /* 0x000362000c101d00 */
[----:B0-----:R-:W-:-:S03]  /*19c0*/  CS2R R118, SRZ ;  /* 0x0000000000767805 */ /* 0x001fc6000001ff00 */
[----:B------:R-:W5:Y:S04]  /*19d0*/  @P3 LDG.E.128 R60, desc[UR6][R122.64] ;  /* 0x000000067a3c3981 */ /* 0x000f68000c1e1d00 */
[----:B------:R0:W5:Y:S01]  /*19e0*/  @P3 LDG.E.128 R64, desc[UR6][R122.64+0x10] ;  /* 0x000010067a403981 */ /* 0x000162000c1e1d00 */
        /* <DEDUP_REMOVED lines=35> */
.L_x_19360:
[----:B------:R-:W-:Y:S05]  /*1c20*/  BSYNC.RECONVERGENT B0 ;  /* 0x0000000000007941 */ /* 0x000fea0003800200 */
.L_x_19357:
        /* <DEDUP_REMOVED lines=12> */
.L_x_19403:
        /* <DEDUP_REMOVED lines=36> */
.L_x_19365:
        /* <DEDUP_REMOVED lines=17> */
.L_x_19364:
        /* <DEDUP_REMOVED lines=28> */
.L_x_19367:
        /* <DEDUP_REMOVED lines=32> */
.L_x_19366:
[----:B------:R-:W0:Y:S01]  /*2400*/  LDC.64 R216, c[0x0][0x3a8] ;  /* 0x0000ea00ffd87b82 */ /* 0x000e220000000a00 */
[C---:B------:R-:W-:Y:S01]  /*2410*/  IADD3 R0, PT, PT, R213.reuse, 0x20, RZ ;  /* 0x00000020d5007810 */ /* 0x040fe20007ffe0ff */
[----:B0-----:R-:W-:-:S05]  /*2420*/  IMAD.WIDE.U32 R216, R213, 0x20, R216 ;  /* 0x00000020d5d87825 */ /* 0x001fca00078e00d8 */
[----:B------:R1:W-:Y:S04]  /*2430*/  STG.E.128 desc[UR6][R216.64], R172 ;  /* 0x000000acd8007986 */ /* 0x0003e8000c101d06 */
[----:B------:R1:W-:Y:S02]  /*2440*/  STG.E.128 desc[UR6][R216.64+0x10], R176 ;  /* 0x000010b0d8007986 */ /* 0x0003e4000c101d06 */
.L_x_19363:
[----:B0-234-:R-:W-:Y:S05]  /*2450*/  BSYNC.RECONVERGENT B0 ;  /* 0x0000000000007941 */ /* 0x01dfea0003800200 */
.L_x_19362:
        /* <DEDUP_REMOVED lines=30> */
[----:B-1----:R-:W-:Y:S02]  /*2640*/  HADD2.F32 R216, -RZ, R186.H1_H1 ;  /* 0x300000baffd87230 */ /* 0x002fe40000004100 */
[----:B------:R-:W-:Y:S01]  /*2650*/  FADD.FTZ R181, R181, R180 ;  /* 0x000000b4b5b57221 */ /* 0x000fe20000010000 */
[----:B------:R-:W-:Y:S02]  /*2660*/  HADD2.F32 R185, -RZ, R185.H1_H1 ;  /* 0x300000b9ffb97230 */ /* 0x000fe40000004100 */
[----:B------:R-:W-:Y:S02]  /*2670*/  HADD2.F32 R186, -RZ, R221.H1_H1 ;  /* 0x300000ddffba7230 */ /* 0x000fe40000004100 */
[----:B------:R-:W-:-:S02]  /*2680*/  HADD2.F32 R217, -RZ, R187.H0_H0 ;  /* 0x200000bbffd97230 */ /* 0x000fc40000004100 */
[--C-:B------:R-:W-:Y:S02]  /*2690*/  HADD2.F32 R219, -RZ, R222.reuse.H0_H0 ;  /* 0x200000deffdb7230 */ /* 0x100fe40000004100 */
[----:B------:R-:W-:Y:S01]  /*26a0*/  FADD.FTZ R186, R186, R185 ;  /* 0x000000b9baba7221 */ /* 0x000fe20000010000 */
[----:B------:R-:W-:Y:S02]  /*26b0*/  HADD2.F32 R187, -RZ, R187.H1_H1 ;  /* 0x300000bbffbb7230 */ /* 0x000fe40000004100 */
[----:B------:R-:W-:Y:S02]  /*26c0*/  HADD2.F32 R225, -RZ, R222.H1_H1 ;  /* 0x300000deffe17230 */ /* 0x000fe40000004100 */
[----:B------:R-:W-:Y:S01]  /*26d0*/  FADD.FTZ R185, R219, R214 ;  /* 0x000000d6dbb97221 */ /* 0x000fe20000010000 */
[--C-:B------:R-:W-:Y:S02]  /*26e0*/  HADD2.F32 R180, -RZ, R223.reuse.H0_H0 ;  /* 0x200000dfffb47230 */ /* 0x100fe40000004100 */
        /* <DEDUP_REMOVED lines=13> */
.L_x_19371:
        /* <DEDUP_REMOVED lines=9> */
[----:B-1----:R-:W-:Y:S02]  /*2850*/  HADD2.F32 R216, -RZ, R186.H0_H0 ;  /* 0x200000baffd87230 */ /* 0x002fe40000004100 */
[--C-:B------:R-:W-:Y:S02]  /*2860*/  HADD2.F32 R217, -RZ, R187.reuse.H0_H0 ;  /* 0x200000bbffd97230 */ /* 0x100fe40000004100 */
[----:B------:R-:W-:Y:S01]  /*2870*/  FADD.FTZ R181, R183, R184 ;  /* 0x000000b8b7b57221 */ /* 0x000fe20000010000 */
[----:B------:R-:W-:Y:S02]  /*2880*/  HADD2.F32 R219, -RZ, R187.H1_H1 ;  /* 0x300000bbffdb7230 */ /* 0x000fe40000004100 */
[----:B------:R-:W-:-:S02]  /*2890*/  HADD2.F32 R185, -RZ, R222.H0_H0 ;  /* 0x200000deffb97230 */ /* 0x000fc40000004100 */
[----:B------:R-:W-:Y:S02]  /*28a0*/  HADD2.F32 R186, -RZ, R186.H1_H1 ;  /* 0x300000baffba7230 */ /* 0x000fe40000004100 */
[----:B------:R-:W-:Y:S02]  /*28b0*/  HADD2.F32 R187, -RZ, R222.H1_H1 ;  /* 0x300000deffbb7230 */ /* 0x000fe40000004100 */
[----:B------:R-:W-:Y:S01]  /*28c0*/  FADD.FTZ R184, R185, R216 ;  /* 0x000000d8b9b87221 */ /* 0x000fe20000010000 */
[----:B------:R-:W-:Y:S02]  /*28d0*/  HADD2.F32 R183, -RZ, R221.H1_H1 ;  /* 0x300000ddffb77230 */ /* 0x000fe40000004100 */
[--C-:B------:R-:W-:Y:S02]  /*28e0*/  HADD2.F32 R218, -RZ, R223.reuse.H0_H0 ;  /* 0x200000dfffda7230 */ /* 0x100fe40000004100 */
[----:B------:R-:W-:Y:S01]  /*28f0*/  FADD.FTZ R185, R187, R186 ;  /* 0x000000babbb97221 */ /* 0x000fe20000010000 */
[----:B------:R-:W-:-:S02]  /*2900*/  HADD2.F32 R224, -RZ, R223.H1_H1 ;  /* 0x300000dfffe07230 */ /* 0x000fc40000004100 */
[----:B------:R-:W-:Y:S01]  /*2910*/  FADD.FTZ R183, R183, R214 ;  /* 0x000000d6b7b77221 */ /* 0x000fe20000010000 */
[----:B------:R-:W-:Y:S02]  /*2920*/  FADD.FTZ R186, R218, R217 ;  /* 0x000000d9daba7221 */ /* 0x000fe40000010000 */
[----:B------:R-:W-:Y:S01]  /*2930*/  FADD.FTZ R187, R224, R219 ;  /* 0x000000dbe0bb7221 */ /* 0x000fe20000010000 */
[----:B------:R-:W-:Y:S06]  /*2940*/  BRA `(.L_x_19372) ;  /* 0x0000000000687947 */ /* 0x000fec0003800000 */
.L_x_19370:
        /* <DEDUP_REMOVED lines=11> */
[--C-:B-1----:R-:W-:Y:S02]  /*2a00*/  HADD2.F32 R217, -RZ, R187.reuse.H0_H0 ;  /* 0x200000bbffd97230 */ /* 0x102fe40000004100 */
[----:B------:R-:W-:Y:S01]  /*2a10*/  FADD.FTZ R184, R168, R185 ;  /* 0x000000b9a8b87221 */ /* 0x000fe20000010000 */
[----:B------:R-:W-:Y:S02]  /*2a20*/  HADD2.F32 R216, -RZ, R187.H1_H1 ;  /* 0x300000bbffd87230 */ /* 0x000fe40000004100 */
[----:B------:R-:W-:Y:S01]  /*2a30*/  FADD.FTZ R185, R169, R186 ;  /* 0x000000baa9b97221 */ /* 0x000fe20000010000 */
[----:B------:R-:W-:-:S02]  /*2a40*/  FADD.FTZ R186, R170, R217 ;  /* 0x000000d9aaba7221 */ /* 0x000fc40000010000 */
[----:B------:R-:W-:Y:S01]  /*2a50*/  FADD.FTZ R187, R171, R216 ;  /* 0x000000d8abbb7221 */ /* 0x000fe20000010000 */
[----:B------:R-:W-:Y:S06]  /*2a60*/  BRA `(.L_x_19372) ;  /* 0x0000000000207947 */ /* 0x000fec0003800000 */
.L_x_19373:
        /* <DEDUP_REMOVED lines=8> */
.L_x_19372:
[----:B-1----:R-:W0:Y:S02]  /*2af0*/  LDC.64 R216, c[0x0][0x3a8] ;  /* 0x0000ea00ffd87b82 */ /* 0x002e240000000a00 */
[C---:B0-----:R-:W-:Y:S01]  /*2b00*/  IMAD.WIDE.U32 R216, R0.reuse, 0x20, R216 ;  /* 0x0000002000d87825 */ /* 0x041fe200078e00d8 */
[----:B------:R-:W-:-:S04]  /*2b10*/  IADD3 R0, PT, PT, R0, 0x20, RZ ;  /* 0x0000002000007810 */ /* 0x000fc80007ffe0ff */
[----:B------:R0:W-:Y:S04]  /*2b20*/  STG.E.128 desc[UR6][R216.64], R180 ;  /* 0x000000b4d8007986 */ /* 0x0001e8000c101d06 */
[----:B------:R0:W-:Y:S02]  /*2b30*/  STG.E.128 desc[UR6][R216.64+0x10], R184 ;  /* 0x000010b8d8007986 */ /* 0x0001e4000c101d06 */
.L_x_19369:
[----:B------:R-:W-:Y:S05]  /*2b40*/  BSYNC.RECONVERGENT B0 ;  /* 0x0000000000007941 */ /* 0x000fea0003800200 */
.L_x_19368:
        /* <DEDUP_REMOVED lines=21> */
[--C-:B--2--5:R-:W-:Y:S02]  /*2ca0*/  HADD2.F32 R188, -RZ, R192.reuse.H0_H0 ;  /* 0x200000c0ffbc7230 */ /* 0x124fe40000004100 */
        /* <DEDUP_REMOVED lines=32> */
.L_x_19377:
[--C-:B--2--5:R-:W-:Y:S02]  /*2eb0*/  HADD2.F32 R190, -RZ, R193.reuse.H0_H0 ;  /* 0x200000c1ffbe7230 */ /* 0x124fe40000004100 */
        /* <DEDUP_REMOVED lines=24> */
.L_x_19376:
[----:B------:R-:W-:Y:S05]  /*3040*/  @!P1 BRA `(.L_x_19379) ;  /* 0x0000000000449947 */ /* 0x000fea0003800000 */
[--C-:B--2--5:R-:W-:Y:S02]  /*3050*/  HADD2.F32 R189, -RZ, R192.reuse.H0_H0 ;  /* 0x200000c0ffbd7230 */ /* 0x124fe40000004100 */
        /* <DEDUP_REMOVED lines=16> */
.L_x_19379:
[--C-:B--2--5:R-:W-:Y:S02]  /*3160*/  HADD2.F32 R188, -RZ, R192.reuse.H0_H0 ;  /* 0x200000c0ffbc7230 */ /* 0x124fe40000004100 */
[----:B------:R-:W-:Y:S02]  /*3170*/  HADD2.F32 R189, -RZ, R192.H1_H1 ;  /* 0x300000c0ffbd7230 */ /* 0x000fe40000004100 */
[--C-:B------:R-:W-:Y:S02]  /*3180*/  HADD2.F32 R190, -RZ, R193.reuse.H0_H0 ;  /* 0x200000c1ffbe7230 */ /* 0x100fe40000004100 */
[----:B------:R-:W-:Y:S02]  /*3190*/  HADD2.F32 R191, -RZ, R193.H1_H1 ;  /* 0x300000c1ffbf7230 */ /* 0x000fe40000004100 */
[--C-:B------:R-:W-:Y:S02]  /*31a0*/  HADD2.F32 R192, -RZ, R194.reuse.H0_H0 ;  /* 0x200000c2ffc07230 */ /* 0x100fe40000004100 */
[----:B------:R-:W-:-:S02]  /*31b0*/  HADD2.F32 R193, -RZ, R194.H1_H1 ;  /* 0x300000c2ffc17230 */ /* 0x000fc40000004100 */
[--C-:B------:R-:W-:Y:S02]  /*31c0*/  HADD2.F32 R194, -RZ, R195.reuse.H0_H0 ;  /* 0x200000c3ffc27230 */ /* 0x100fe40000004100 */
[----:B------:R-:W-:-:S07]  /*31d0*/  HADD2.F32 R195, -RZ, R195.H1_H1 ;  /* 0x300000c3ffc37230 */ /* 0x000fce0000004100 */
.L_x_19378:
[----:B------:R-:W0:Y:S02]  /*31e0*/  LDC.64 R216, c[0x0][0x3a8] ;  /* 0x0000ea00ffd87b82 */ /* 0x000e240000000a00 */
[C---:B0-----:R-:W-:Y:S01]  /*31f0*/  IMAD.WIDE.U32 R216, R0.reuse, 0x20, R216 ;  /* 0x0000002000d87825 */ /* 0x041fe200078e00d8 */
[----:B------:R-:W-:-:S04]  /*3200*/  IADD3 R0, PT, PT, R0, 0x20, RZ ;  /* 0x0000002000007810 */ /* 0x000fc80007ffe0ff */
[----:B------:R2:W-:Y:S04]  /*3210*/  STG.E.128 desc[UR6][R216.64], R188 ;  /* 0x000000bcd8007986 */ /* 0x0005e8000c101d06 */
[----:B------:R2:W-:Y:S02]  /*3220*/  STG.E.128 desc[UR6][R216.64+0x10], R192 ;  /* 0x000010c0d8007986 */ /* 0x0005e4000c101d06 */
.L_x_19375:
[----:B------:R-:W-:Y:S05]  /*3230*/  BSYNC.RECONVERGENT B0 ;  /* 0x0000000000007941 */ /* 0x000fea0003800200 */
.L_x_19374:
        /* <DEDUP_REMOVED lines=21> */
[--C-:B---3-5:R-:W-:Y:S02]  /*3390*/  HADD2.F32 R196, -RZ, R200.reuse.H0_H0 ;  /* 0x200000c8ffc47230 */ /* 0x128fe40000004100 */
        /* <DEDUP_REMOVED lines=32> */
.L_x_19383:
[--C-:B---3-5:R-:W-:Y:S02]  /*35a0*/  HADD2.F32 R198, -RZ, R201.reuse.H0_H0 ;  /* 0x200000c9ffc67230 */ /* 0x128fe40000004100 */
        /* <DEDUP_REMOVED lines=24> */
.L_x_19382:
[----:B------:R-:W-:Y:S05]  /*3730*/  @!P1 BRA `(.L_x_19385) ;  /* 0x0000000000449947 */ /* 0x000fea0003800000 */
[--C-:B---3-5:R-:W-:Y:S02]  /*3740*/  HADD2.F32 R197, -RZ, R200.reuse.H0_H0 ;  /* 0x200000c8ffc57230 */ /* 0x128fe40000004100 */
        /* <DEDUP_REMOVED lines=16> */
.L_x_19385:
[--C-:B---3-5:R-:W-:Y:S02]  /*3850*/  HADD2.F32 R196, -RZ, R200.reuse.H0_H0 ;  /* 0x200000c8ffc47230 */ /* 0x128fe40000004100 */
[----:B------:R-:W-:Y:S02]  /*3860*/  HADD2.F32 R197, -RZ, R200.H1_H1 ;  /* 0x300000c8ffc57230 */ /* 0x000fe40000004100 */
[--C-:B------:R-:W-:Y:S02]  /*3870*/  HADD2.F32 R198, -RZ, R201.reuse.H0_H0 ;  /* 0x200000c9ffc67230 */ /* 0x100fe40000004100 */
[----:B------:R-:W-:Y:S02]  /*3880*/  HADD2.F32 R199, -RZ, R201.H1_H1 ;  /* 0x300000c9ffc77230 */ /* 0x000fe40000004100 */
[--C-:B------:R-:W-:Y:S02]  /*3890*/  HADD2.F32 R200, -RZ, R202.reuse.H0_H0 ;  /* 0x200000caffc87230 */ /* 0x100fe40000004100 */
[----:B------:R-:W-:-:S02]  /*38a0*/  HADD2.F32 R201, -RZ, R202.H1_H1 ;  /* 0x300000caffc97230 */ /* 0x000fc40000004100 */
[--C-:B------:R-:W-:Y:S02]  /*38b0*/  HADD2.F32 R202, -RZ, R203.reuse.H0_H0 ;  /* 0x200000cbffca7230 */ /* 0x100fe40000004100 */
[----:B------:R-:W-:-:S07]  /*38c0*/  HADD2.F32 R203, -RZ, R203.H1_H1 ;  /* 0x300000cbffcb7230 */ /* 0x000fce0000004100 */
.L_x_19384:
[----:B------:R-:W0:Y:S02]  /*38d0*/  LDC.64 R216, c[0x0][0x3a8] ;  /* 0x0000ea00ffd87b82 */ /* 0x000e240000000a00 */
[C---:B0-----:R-:W-:Y:S01]  /*38e0*/  IMAD.WIDE.U32 R216, R0.reuse, 0x20, R216 ;  /* 0x0000002000d87825 */ /* 0x041fe200078e00d8 */
[----:B------:R-:W-:-:S04]  /*38f0*/  IADD3 R0, PT, PT, R0, 0x20, RZ ;  /* 0x0000002000007810 */ /* 0x000fc80007ffe0ff */
[----:B------:R3:W-:Y:S04]  /*3900*/  STG.E.128 desc[UR6][R216.64], R196 ;  /* 0x000000c4d8007986 */ /* 0x0007e8000c101d06 */
[----:B------:R3:W-:Y:S02]  /*3910*/  STG.E.128 desc[UR6][R216.64+0x10], R200 ;  /* 0x000010c8d8007986 */ /* 0x0007e4000c101d06 */
.L_x_19381:
[----:B------:R-:W-:Y:S05]  /*3920*/  BSYNC.RECONVERGENT B0 ;  /* 0x0000000000007941 */ /* 0x000fea0003800200 */
.L_x_19380:
        /* <DEDUP_REMOVED lines=28> */
[----:B--23--:R-:W-:Y:S02]  /*3af0*/  HADD2.F32 R216, -RZ, R210.H1_H1 ;  /* 0x300000d2ffd87230 */ /* 0x00cfe40000004100 */
        /* <DEDUP_REMOVED lines=23> */
.L_x_19389:
        /* <DEDUP_REMOVED lines=9> */
[----:B--23--:R-:W-:Y:S02]  /*3d00*/  HADD2.F32 R216, -RZ, R210.H0_H0 ;  /* 0x200000d2ffd87230 */ /* 0x00cfe40000004100 */
        /* <DEDUP_REMOVED lines=15> */
.L_x_19388:
        /* <DEDUP_REMOVED lines=11> */
[--C-:B--23--:R-:W-:Y:S02]  /*3eb0*/  HADD2.F32 R217, -RZ, R211.reuse.H0_H0 ;  /* 0x200000d3ffd97230 */ /* 0x10cfe40000004100 */
[----:B------:R-:W-:Y:S01]  /*3ec0*/  FADD.FTZ R208, R168, R209 ;  /* 0x000000d1a8d07221 */ /* 0x000fe20000010000 */
[----:B------:R-:W-:Y:S02]  /*3ed0*/  HADD2.F32 R216, -RZ, R211.H1_H1 ;  /* 0x300000d3ffd87230 */ /* 0x000fe40000004100 */
[----:B------:R-:W-:Y:S01]  /*3ee0*/  FADD.FTZ R209, R169, R210 ;  /* 0x000000d2a9d17221 */ /* 0x000fe20000010000 */
[----:B------:R-:W-:-:S02]  /*3ef0*/  FADD.FTZ R210, R170, R217 ;  /* 0x000000d9aad27221 */ /* 0x000fc40000010000 */
[----:B------:R-:W-:Y:S01]  /*3f00*/  FADD.FTZ R211, R171, R216 ;  /* 0x000000d8abd37221 */ /* 0x000fe20000010000 */
[----:B------:R-:W-:Y:S06]  /*3f10*/  BRA `(.L_x_19390) ;  /* 0x0000000000207947 */ /* 0x000fec0003800000 */
.L_x_19391:
        /* <DEDUP_REMOVED lines=8> */
.L_x_19390:
[----:B--23--:R-:W0:Y:S02]  /*3fa0*/  LDC.64 R216, c[0x0][0x3a8] ;  /* 0x0000ea00ffd87b82 */ /* 0x00ce240000000a00 */
[----:B0-----:R-:W-:-:S05]  /*3fb0*/  IMAD.WIDE.U32 R216, R0, 0x20, R216 ;  /* 0x0000002000d87825 */ /* 0x001fca00078e00d8 */
[----:B------:R4:W-:Y:S04]  /*3fc0*/  STG.E.128 desc[UR6][R216.64], R204 ;  /* 0x000000ccd8007986 */ /* 0x0009e8000c101d06 */
[----:B------:R4:W-:Y:S02]  /*3fd0*/  STG.E.128 desc[UR6][R216.64+0x10], R208 ;  /* 0x000010d0d8007986 */ /* 0x0009e4000c101d06 */
.L_x_19387:
[----:B------:R-:W-:Y:S05]  /*3fe0*/  BSYNC.RECONVERGENT B0 ;  /* 0x0000000000007941 */ /* 0x000fea0003800200 */
.L_x_19386:
        /* <DEDUP_REMOVED lines=154> */
.L_x_19415:
        /* <DEDUP_REMOVED lines=59> */
[----:B-1----:R-:W-:Y:S01]  /*4d40*/  IMAD.WIDE.U32 R228, R213, 0x10, R228 ;  /* 0x00000010d5e47825 */ /* 0x002fe200078e00e4 */
[----:B------:R-:W-:Y:S01]  /*4d50*/  F2FP.F16.F32.PACK_AB R224, R233, R232 ;  /* 0x000000e8e9e0723e */ /* 0x000fe200000000ff */
[----:B------:R0:W-:Y:S01]  /*4d60*/  STG.E.128 desc[UR6][R230.64], R216 ;  /* 0x000000d8e6007986 */ /* 0x0001e2000c101d06 */
[----:B------:R-:W-:-:S03]  /*4d70*/  IADD3 R213, PT, PT, R213, 0x20, RZ ;  /* 0x00000020d5d57810 */ /* 0x000fc60007ffe0ff */
[----:B------:R0:W-:Y:S04]  /*4d80*/  STG.E.128 desc[UR6][R228.64], R224 ;  /* 0x000000e0e4007986 */ /* 0x0001e8000c101d06 */
.L_x_19394:
[----:B------:R-:W-:Y:S05]  /*4d90*/  BSYNC.RECONVERGENT B0 ;  /* 0x0000000000007941 */ /* 0x000fea0003800200 */
.L_x_19393:
        /* <DEDUP_REMOVED lines=50> */
.L_x_19396:
[----:B------:R-:W-:Y:S05]  /*50c0*/  BSYNC.RECONVERGENT B0 ;  /* 0x0000000000007941 */ /* 0x000fea0003800200 */
.L_x_19395:
        /* <DEDUP_REMOVED lines=50> */
.L_x_19398:
[----:B------:R-:W-:Y:S05]  /*53f0*/  BSYNC.RECONVERGENT B0 ;  /* 0x0000000000007941 */ /* 0x000fea0003800200 */
.L_x_19397:
        /* <DEDUP_REMOVED lines=50> */
.L_x_19400:
[----:B------:R-:W-:Y:S05]  /*5720*/  BSYNC.RECONVERGENT B0 ;  /* 0x0000000000007941 */ /* 0x000fea0003800200 */
.L_x_19399:
        /* <DEDUP_REMOVED lines=30> */
[----:B------:R-:W-:-:S03]  /*5910*/  F2FP.F16.F32.PACK_AB R216, R225, R214 ;  /* 0x000000d6e1d8723e */ /* 0x000fc600000000ff */
        /* <DEDUP_REMOVED lines=12> */
[----:B------:R-:W-:Y:S01]  /*59e0*/  F2FP.F16.F32.PACK_AB R226, R233, R226 ;  /* 0x000000e2e9e2723e */ /* 0x000fe200000000ff */
[----:B------:R0:W-:Y:S01]  /*59f0*/  STG.E.128 desc[UR6][R228.64], R216 ;  /* 0x000000d8e4007986 */ /* 0x0001e2000c101d06 */
[----:B------:R-:W-:Y:S02]  /*5a00*/  F2FP.F16.F32.PACK_AB R225, R214, R225 ;  /* 0x000000e1d6e1723e */ /* 0x000fe400000000ff */
[----:B------:R-:W-:-:S05]  /*5a10*/  F2FP.F16.F32.PACK_AB R224, R224, R213 ;  /* 0x000000d5e0e0723e */ /* 0x000fca00000000ff */
[----:B------:R0:W-:Y:S02]  /*5a20*/  STG.E.128 desc[UR6][R230.64], R224 ;  /* 0x000000e0e6007986 */ /* 0x0001e4000c101d06 */
.L_x_19402:
[----:B------:R-:W-:Y:S05]  /*5a30*/  BSYNC.RECONVERGENT B0 ;  /* 0x0000000000007941 */ /* 0x000fea0003800200 */
.L_x_19401:
[----:B01234-:R-:W0:Y:S02]  /*5a40*/  LDC.64 R216, c[0x0][0x380] ;  /* 0x0000e000ffd87b82 */ /* 0x01fe240000000a00 */
[----:B0-----:R-:W-:-:S04]  /*5a50*/  LEA R212, R216, R212, 0x2 ;  /* 0x000000d4d8d47211 */ /* 0x001fc800078e10ff */
[----:B------:R-:W-:-:S13]  /*5a60*/  ISETP.GE.AND P1, PT, R212, R217, PT ;  /* 0x000000d9d400720c */ /* 0x000fda0003f26270 */
[----:B------:R-:W-:Y:S05]  /*5a70*/  @!P1 BRA `(.L_x_19403) ;  /* 0xffffffc0009c9947 */ /* 0x000fea000383ffff */
[----:B------:R-:W-:Y:S05]  /*5a80*/  EXIT ;  /* 0x000000000000794d */ /* 0x000fea0003800000 */
.L_x_19392:
        /* <DEDUP_REMOVED lines=8> */
.L_x_19405:
[----:B------:R-:W-:Y:S05]  /*5b10*/  BSYNC B0 ;  /* 0x0000000000007941 */ /* 0x000fea0003800000 */
.L_x_19404:
        /* <DEDUP_REMOVED lines=10> */
.L_x_19406:
[----:B------:R-:W-:Y:S01]  /*5bc0*/  HFMA2 R229, -RZ, RZ, 0, 2.384185791015625e-07 ;  /* 0x00000004ffe57431 */ /* 0x000fe200000001ff */
[----:B------:R-:W-:-:S05]  /*5bd0*/  MOV R219, R228 ;  /* 0x000000e400db7202 */ /* 0x000fca0000000f00 */
[----:B------:R-:W-:-:S05]  /*5be0*/  FADD.FTZ R219, R218, R219 ;  /* 0x000000dbdadb7221 */ /* 0x000fca0000010000 */
[----:B------:R-:W-:-:S07]  /*5bf0*/  MOV R230, R219 ;  /* 0x000000db00e67202 */ /* 0x000fce0000000f00 */
[----:B------:R-:W-:Y:S05]  /*5c00*/  WARPSYNC.COLLECTIVE R227, `(.L_x_19407) ;  /* 0x00000000e3087348 */ /* 0x000fea0003c00000 */
[----:B------:R0:W1:Y:S02]  /*5c10*/  SHFL.BFLY P6, R228, R230, R229, R232 ;  /* 0x0c0000e5e6e47389 */ /* 0x00006400000c00e8 */
[----:B01----:R-:W-:Y:S05]  /*5c20*/  ENDCOLLECTIVE ;  /* 0x000000000000791b */ /* 0x003fea0003800000 */
.L_x_19407:
[----:B------:R-:W-:Y:S01]  /*5c30*/  HFMA2 R229, -RZ, RZ, 0, 4.76837158203125e-07 ;  /* 0x00000008ffe57431 */ /* 0x000fe200000001ff */
[----:B------:R-:W-:-:S05]  /*5c40*/  MOV R0, R228 ;  /* 0x000000e400007202 */ /* 0x000fca0000000f00 */
[----:B------:R-:W-:-:S05]  /*5c50*/  FADD.FTZ R224, R219, R0 ;  /* 0x00000000dbe07221 */ /* 0x000fca0000010000 */
[----:B------:R-:W-:-:S07]  /*5c60*/  MOV R230, R224 ;  /* 0x000000e000e67202 */ /* 0x000fce0000000f00 */
[----:B------:R-:W-:Y:S05]  /*5c70*/  WARPSYNC.COLLECTIVE R227, `(.L_x_19408) ;  /* 0x00000000e3087348 */ /* 0x000fea0003c00000 */
[----:B------:R0:W1:Y:S02]  /*5c80*/  SHFL.BFLY P6, R228, R230, R229, R232 ;  /* 0x0c0000e5e6e47389 */ /* 0x00006400000c00e8 */
[----:B01----:R-:W-:Y:S05]  /*5c90*/  ENDCOLLECTIVE ;  /* 0x000000000000791b */ /* 0x003fea0003800000 */
.L_x_19408:
[----:B------:R-:W-:Y:S01]  /*5ca0*/  HFMA2 R229, -RZ, RZ, 0, 9.5367431640625e-07 ;  /* 0x00000010ffe57431 */ /* 0x000fe200000001ff */
[----:B------:R-:W-:-:S05]  /*5cb0*/  MOV R225, R228 ;  /* 0x000000e400e17202 */ /* 0x000fca0000000f00 */
[----:B------:R-:W-:-:S05]  /*5cc0*/  FADD.FTZ R225, R224, R225 ;  /* 0x000000e1e0e17221 */ /* 0x000fca0000010000 */
[----:B------:R-:W-:-:S07]  /*5cd0*/  MOV R230, R225 ;  /* 0x000000e100e67202 */ /* 0x000fce0000000f00 */
[----:B------:R-:W-:Y:S05]  /*5ce0*/  WARPSYNC.COLLECTIVE R227, `(.L_x_19409) ;  /* 0x00000000e3087348 */ /* 0x000fea0003c00000 */
[----:B------:R0:W1:Y:S02]  /*5cf0*/  SHFL.BFLY P6, R228, R230, R229, R232 ;  /* 0x0c0000e5e6e47389 */ /* 0x00006400000c00e8 */
[----:B01----:R-:W-:Y:S05]  /*5d00*/  ENDCOLLECTIVE ;  /* 0x000000000000791b */ /* 0x003fea0003800000 */
.L_x_19409:
        /* <DEDUP_REMOVED lines=89> */
.L_x_19410:
[----:B------:R-:W-:Y:S01]  /*62a0*/  HFMA2 R229, -RZ, RZ, 0, 1.1920928955078125e-07 ;  /* 0x00000002ffe57431 */ /* 0x000fe200000001ff */
[----:B------:R-:W-:-:S05]  /*62b0*/  MOV R217, R228 ;  /* 0x000000e400d97202 */ /* 0x000fca0000000f00 */
[----:B------:R-:W-:-:S05]  /*62c0*/  FADD.FTZ R217, R0, R217 ;  /* 0x000000d900d97221 */ /* 0x000fca0000010000 */
[----:B------:R-:W-:-:S07]  /*62d0*/  MOV R230, R217 ;  /* 0x000000d900e67202 */ /* 0x000fce0000000f00 */
[----:B------:R-:W-:Y:S05]  /*62e0*/  WARPSYNC.COLLECTIVE R227, `(.L_x_19411) ;  /* 0x00000000e3087348 */ /* 0x000fea0003c00000 */
[----:B------:R0:W1:Y:S02]  /*62f0*/  SHFL.BFLY P6, R228, R230, R229, R232 ;  /* 0x0c0000e5e6e47389 */ /* 0x00006400000c00e8 */
[----:B01----:R-:W-:Y:S05]  /*6300*/  ENDCOLLECTIVE ;  /* 0x000000000000791b */ /* 0x003fea0003800000 */
.L_x_19411:
[----:B------:R-:W-:Y:S01]  /*6310*/  HFMA2 R229, -RZ, RZ, 0, 2.384185791015625e-07 ;  /* 0x00000004ffe57431 */ /* 0x000fe200000001ff */
[----:B------:R-:W-:-:S05]  /*6320*/  MOV R218, R228 ;  /* 0x000000e400da7202 */ /* 0x000fca0000000f00 */
[----:B------:R-:W-:-:S05]  /*6330*/  FADD.FTZ R218, R217, R218 ;  /* 0x000000dad9da7221 */ /* 0x000fca0000010000 */
[----:B------:R-:W-:-:S07]  /*6340*/  MOV R230, R218 ;  /* 0x000000da00e67202 */ /* 0x000fce0000000f00 */
[----:B------:R-:W-:Y:S05]  /*6350*/  WARPSYNC.COLLECTIVE R227, `(.L_x_19412) ;  /* 0x00000000e3087348 */ /* 0x000fea0003c00000 */
[----:B------:R0:W1:Y:S02]  /*6360*/  SHFL.BFLY P6, R228, R230, R229, R232 ;  /* 0x0c0000e5e6e47389 */ /* 0x00006400000c00e8 */
[----:B01----:R-:W-:Y:S05]  /*6370*/  ENDCOLLECTIVE ;  /* 0x000000000000791b */ /* 0x003fea0003800000 */
.L_x_19412:
[----:B------:R-:W-:Y:S01]  /*6380*/  HFMA2 R229, -RZ, RZ, 0, 4.76837158203125e-07 ;  /* 0x00000008ffe57431 */ /* 0x000fe200000001ff */
[----:B------:R-:W-:-:S05]  /*6390*/  MOV R219, R228 ;  /* 0x000000e400db7202 */ /* 0x000fca0000000f00 */
[----:B------:R-:W-:-:S05]  /*63a0*/  FADD.FTZ R219, R218, R219 ;  /* 0x000000dbdadb7221 */ /* 0x000fca0000010000 */
[----:B------:R-:W-:-:S07]  /*63b0*/  MOV R230, R219 ;  /* 0x000000db00e67202 */ /* 0x000fce0000000f00 */
[----:B------:R-:W-:Y:S05]  /*63c0*/  WARPSYNC.COLLECTIVE R227, `(.L_x_19413) ;  /* 0x00000000e3087348 */ /* 0x000fea0003c00000 */
[----:B------:R0:W1:Y:S02]  /*63d0*/  SHFL.BFLY P6, R228, R230, R229, R232 ;  /* 0x0c0000e5e6e47389 */ /* 0x00006400000c00e8 */
[----:B01----:R-:W-:Y:S05]  /*63e0*/  ENDCOLLECTIVE ;  /* 0x000000000000791b */ /* 0x003fea0003800000 */
.L_x_19413:
[----:B------:R-:W-:Y:S01]  /*63f0*/  HFMA2 R229, -RZ, RZ, 0, 9.5367431640625e-07 ;  /* 0x00000010ffe57431 */ /* 0x000fe200000001ff */
[----:B------:R-:W-:-:S05]  /*6400*/  MOV R224, R228 ;  /* 0x000000e400e07202 */ /* 0x000fca0000000f00 */
[----:B------:R-:W-:-:S05]  /*6410*/  FADD.FTZ R224, R219, R224 ;  /* 0x000000e0dbe07221 */ /* 0x000fca0000010000 */
[----:B------:R-:W-:-:S07]  /*6420*/  MOV R230, R224 ;  /* 0x000000e000e67202 */ /* 0x000fce0000000f00 */
[----:B------:R-:W-:Y:S05]  /*6430*/  WARPSYNC.COLLECTIVE R227, `(.L_x_19414) ;  /* 0x00000000e3087348 */ /* 0x000fea0003c00000 */
[----:B------:R0:W1:Y:S02]  /*6440*/  SHFL.BFLY P6, R228, R230, R229, R232 ;  /* 0x0c0000e5e6e47389 */ /* 0x00006400000c00e8 */
[----:B01----:R-:W-:Y:S05]  /*6450*/  ENDCOLLECTIVE ;  /* 0x000000000000791b */ /* 0x003fea0003800000 */
.L_x_19414:
[----:B------:R-:W-:Y:S01]  /*6460*/  MOV R225, R228 ;  /* 0x000000e400e17202 */ /* 0x000fe20000000f00 */
[----:B------:R-:W-:Y:S06]  /*6470*/  BRA `(.L_x_19415) ;  /* 0xffffffe400447947 */ /* 0x000fec000383ffff */
.L_x_19416:
        /* <DEDUP_REMOVED lines=16> */
.L_x_28008:


//--------------------- .text._ZN10layer_norm31ln_parallel_residual_fwd_kernelINS_13Kernel_traitsIf6__halffS2_fjLj1280ELj1ELj4ELj1ELj16ENS_18Kernel_traits_baseILj1280EfS2_fS2_fjLj128EEEEELb0ELb0ELb1EEEvNS_9FwdParamsE --------------------------
	.section	.text._ZN10layer_norm31ln_parallel_residual_fwd_kernelINS_13Kernel_traitsIf6__halffS2_fjLj1280ELj1ELj4ELj1ELj16ENS_18Kernel_traits_baseILj1280EfS2_fS2_fjLj128EEEEELb0ELb0ELb1EEEvNS_9FwdParamsE,"ax",@progbits
	.align	128
        .global         _ZN10layer_norm31ln_parallel_residual_fwd_kernelINS_13Kernel_traitsIf6__halffS2_fjLj1280ELj1ELj4ELj1ELj16ENS_18Kernel_traits_baseILj1280EfS2_fS2_fjLj128EEEEELb0ELb0ELb1EEEvNS_9FwdParamsE
        .type           _ZN10layer_norm31ln_parallel_residual_fwd_kernelINS_13Kernel_traitsIf6__halffS2_fjLj1280ELj1ELj4ELj1ELj16ENS_18Kernel_traits_baseILj1280EfS2_fS2_fjLj128EEEEELb0ELb0ELb1EEEvNS_9FwdParamsE,@function
        .size           _ZN10layer_norm31ln_parallel_residual_fwd_kernelINS_13Kernel_traitsIf6__halffS2_fjLj1280ELj1ELj4ELj1ELj16ENS_18Kernel_traits_baseILj1280EfS2_fS2_fjLj128EEEEELb0ELb0ELb1EEEvNS_9FwdParamsE,(.L_x_28009 - _ZN10layer_norm31ln_parallel_residual_fwd_kernelINS_13Kernel_traitsIf6__halffS2_fjLj1280ELj1ELj4ELj1ELj16ENS_18Kernel_traits_baseILj1280EfS2_fS2_fjLj128EEEEELb0ELb0ELb1EEEvNS_9FwdParamsE)
        .other          _ZN10layer_norm31ln_parallel_residual_fwd_kernelINS_13Kernel_traitsIf6__halffS2_fjLj1280ELj1ELj4ELj1ELj16ENS_18Kernel_traits_baseILj1280EfS2_fS2_fjLj128EEEEELb0ELb0ELb1EEEvNS_9FwdParamsE,@"STO_CUDA_ENTRY STV_DEFAULT"
_ZN10layer_norm31ln_parallel_residual_fwd_kernelINS_13Kernel_traitsIf6__halffS2_fjLj1280ELj1ELj4ELj1ELj16ENS_18Kernel_traits_baseILj1280EfS2_fS2_fjLj128EEEEELb0ELb0ELb1EEEvNS_9FwdParamsE:
.text._ZN10layer_norm31ln_parallel_residual_fwd_kernelINS_13Kernel_traitsIf6__halffS2_fjLj1280ELj1ELj4ELj1ELj16ENS_18Kernel_traits_baseILj1280EfS2_fS2_fjLj128EEEEELb0ELb0ELb1EEEvNS_9FwdParamsE:
        /* <DEDUP_REMOVED lines=77> */
.L_x_19418:
        /* <DEDUP_REMOVED lines=37> */
.L_x_19417:
        /* <DEDUP_REMOVED lines=56> */
.L_x_19420:
        /* <DEDUP_REMOVED lines=56> */
.L_x_19419:
        /* <DEDUP_REMOVED lines=16> */
.L_x_19442:
        /* <DEDUP_REMOVED lines=31> */
.L_x_19422:
        /* <DEDUP_REMOVED lines=17> */
.L_x_19421:
        /* <DEDUP_REMOVED lines=28> */
.L_x_19424:
        /* <DEDUP_REMOVED lines=32> */
.L_x_19423:
        /* <DEDUP_REMOVED lines=52> */
.L_x_19426:
[--C-:B-----5:R-:W-:Y:S02]  /*1920*/  HADD2.F32 R200, -RZ, R208.reuse.H0_H0 ;  /* 0x200000d0ffc87230 */ /* 0x120fe40000004100 */
[----:B------:R-:W-:Y:S02]  /*1930*/  HADD2.F32 R201, -RZ, R208.H1_H1 ;  /* 0x300000d0ffc97230 */ /* 0x000fe40000004100 */
[----:B------:R-:W-:Y:S02]  /*1940*/  HADD2.F32 R202, -RZ, R209.H0_H0 ;  /* 0x200000d1ffca7230 */ /* 0x000fe40000004100 */
[--C-:B------:R-:W-:Y:S02]  /*1950*/  HADD2.F32 R3, -RZ, R172.reuse.H0_H0 ;  /* 0x200000acff037230 */ /* 0x100fe40000004100 */
[----:B0-----:R-:W-:Y:S02]  /*1960*/  HADD2.F32 R6, -RZ, R172.H1_H1 ;  /* 0x300000acff067230 */ /* 0x001fe40000004100 */
        /* <DEDUP_REMOVED lines=20> */
.L_x_19425:
        /* <DEDUP_REMOVED lines=18> */
.L_x_19428:
        /* <DEDUP_REMOVED lines=8> */
.L_x_19427:
        /* <DEDUP_REMOVED lines=48> */
.L_x_19430:
        /* <DEDUP_REMOVED lines=25> */
.L_x_19429:
        /* <DEDUP_REMOVED lines=18> */
.L_x_19432:
        /* <DEDUP_REMOVED lines=8> */
.L_x_19431:
        /* <DEDUP_REMOVED lines=15> */
[----:B-----5:R-:W-:Y:S02]  /*2370*/  HADD2.F32 R6, -RZ, R188.H0_H0 ;  /* 0x200000bcff067230 */ /* 0x020fe40000004100 */
[----:B-1----:R-:W-:Y:S02]  /*2380*/  HADD2.F32 R185, -RZ, R172.H0_H0 ;  /* 0x200000acffb97230 */ /* 0x002fe40000004100 */
[----:B------:R-:W-:Y:S02]  /*2390*/  HADD2.F32 R188, -RZ, R188.H1_H1 ;  /* 0x300000bcffbc7230 */ /* 0x000fe40000004100 */
[----:B------:R-:W-:Y:S02]  /*23a0*/  HADD2.F32 R187, -RZ, R172.H1_H1 ;  /* 0x300000acffbb7230 */ /* 0x000fe40000004100 */
[----:B------:R-:W-:Y:S01]  /*23b0*/  FADD.FTZ R185, R185, R6 ;  /* 0x00000006b9b97221 */ /* 0x000fe20000010000 */
[----:B------:R-:W-:Y:S02]  /*23c0*/  HADD2.F32 R184, -RZ, R189.H0_H0 ;  /* 0x200000bdffb87230 */ /* 0x000fe40000004100 */
[----:B------:R-:W-:-:S02]  /*23d0*/  HADD2.F32 R195, -RZ, R173.H0_H0 ;  /* 0x200000adffc37230 */ /* 0x000fc40000004100 */
[----:B------:R-:W-:Y:S01]  /*23e0*/  FADD.FTZ R188, R187, R188 ;  /* 0x000000bcbbbc7221 */ /* 0x000fe20000010000 */
[----:B------:R-:W-:Y:S02]  /*23f0*/  HADD2.F32 R189, -RZ, R189.H1_H1 ;  /* 0x300000bdffbd7230 */ /* 0x000fe40000004100 */
[--C-:B------:R-:W-:Y:S02]  /*2400*/  HADD2.F32 R192, -RZ, R191.reuse.H0_H0 ;  /* 0x200000bfffc07230 */ /* 0x100fe40000004100 */
[----:B------:R-:W-:Y:S01]  /*2410*/  FADD.FTZ R187, R195, R184 ;  /* 0x000000b8c3bb7221 */ /* 0x000fe20000010000 */
[----:B------:R-:W-:Y:S02]  /*2420*/  HADD2.F32 R193, -RZ, R191.H1_H1 ;  /* 0x300000bfffc17230 */ /* 0x000fe40000004100 */
[----:B------:R-:W-:Y:S02]  /*2430*/  HADD2.F32 R6, -RZ, R173.H1_H1 ;  /* 0x300000adff067230 */ /* 0x000fe40000004100 */
[----:B------:R-:W-:Y:S01]  /*2440*/  FADD.FTZ R194, R178, R187 ;  /* 0x000000bbb2c27221 */ /* 0x000fe20000010000 */
[----:B------:R-:W-:-:S02]  /*2450*/  HADD2.F32 R186, -RZ, R190.H0_H0 ;  /* 0x200000beffba7230 */ /* 0x000fc40000004100 */
[----:B------:R-:W-:Y:S02]  /*2460*/  HADD2.F32 R191, -RZ, R174.H0_H0 ;  /* 0x200000aeffbf7230 */ /* 0x000fe40000004100 */
        /* <DEDUP_REMOVED lines=17> */
.L_x_19434:
        /* <DEDUP_REMOVED lines=10> */
[--C-:B------:R-:W-:Y:S02]  /*2620*/  HADD2.F32 R186, -RZ, R191.reuse.H0_H0 ;  /* 0x200000bfffba7230 */ /* 0x100fe40000004100 */
[----:B------:R-:W-:Y:S01]  /*2630*/  FADD.FTZ R195, R6, R189 ;  /* 0x000000bd06c37221 */ /* 0x000fe20000010000 */
[----:B------:R-:W-:Y:S02]  /*2640*/  HADD2.F32 R212, -RZ, R191.H1_H1 ;  /* 0x300000bfffd47230 */ /* 0x000fe40000004100 */
[----:B------:R-:W-:-:S02]  /*2650*/  HADD2.F32 R187, -RZ, R174.H1_H1 ;  /* 0x300000aeffbb7230 */ /* 0x000fc40000004100 */
[----:B------:R-:W-:Y:S02]  /*2660*/  HADD2.F32 R188, -RZ, R188.H1_H1 ;  /* 0x300000bcffbc7230 */ /* 0x000fe40000004100 */
[----:B------:R-:W-:Y:S02]  /*2670*/  HADD2.F32 R193, -RZ, R172.H1_H1 ;  /* 0x300000acffc17230 */ /* 0x000fe40000004100 */
[----:B------:R-:W-:Y:S01]  /*2680*/  FADD.FTZ R189, R187, R190 ;  /* 0x000000bebbbd7221 */ /* 0x000fe20000010000 */
[--C-:B------:R-:W-:Y:S02]  /*2690*/  HADD2.F32 R191, -RZ, R175.reuse.H0_H0 ;  /* 0x200000afffbf7230 */ /* 0x100fe40000004100 */
[----:B------:R-:W-:Y:S02]  /*26a0*/  HADD2.F32 R185, -RZ, R174.H0_H0 ;  /* 0x200000aeffb97230 */ /* 0x000fe40000004100 */
[----:B------:R-:W-:Y:S01]  /*26b0*/  FADD.FTZ R193, R193, R188 ;  /* 0x000000bcc1c17221 */ /* 0x000fe20000010000 */
[----:B------:R-:W-:-:S02]  /*26c0*/  HADD2.F32 R213, -RZ, R175.H1_H1 ;  /* 0x300000afffd57230 */ /* 0x000fc40000004100 */
[----:B------:R-:W-:Y:S01]  /*26d0*/  FADD.FTZ R190, R191, R186 ;  /* 0x000000babfbe7221 */ /* 0x000fe20000010000 */
[----:B------:R-:W-:Y:S02]  /*26e0*/  FADD.FTZ R188, R185, R184 ;  /* 0x000000b8b9bc7221 */ /* 0x000fe40000010000 */
[----:B------:R-:W-:Y:S01]  /*26f0*/  FADD.FTZ R191, R213, R212 ;  /* 0x000000d4d5bf7221 */ /* 0x000fe20000010000 */
[----:B------:R-:W-:Y:S06]  /*2700*/  BRA `(.L_x_19435) ;  /* 0x0000000000687947 */ /* 0x000fec0003800000 */
.L_x_19433:
        /* <DEDUP_REMOVED lines=18> */
.L_x_19436:
        /* <DEDUP_REMOVED lines=8> */
.L_x_19435:
        /* <DEDUP_REMOVED lines=17> */
[--C-:B------:R-:W-:Y:S02]  /*29c0*/  HADD2.F32 R11, -RZ, R172.reuse.H0_H0 ;  /* 0x200000acff0b7230 */ /* 0x100fe40000004100 */
[----:B-1----:R-:W-:Y:S02]  /*29d0*/  HADD2.F32 R187, -RZ, R172.H1_H1 ;  /* 0x300000acffbb7230 */ /* 0x002fe40000004100 */
        /* <DEDUP_REMOVED lines=11> */
[----:B------:R-:W-:Y:S02]  /*2a90*/  HADD2.F32 R184, -RZ, R174.H0_H0 ;  /* 0x200000aeffb87230 */ /* 0x000fe40000004100 */
        /* <DEDUP_REMOVED lines=17> */
.L_x_19438:
[----:B-1---5:R-:W-:Y:S02]  /*2bb0*/  HADD2.F32 R185, -RZ, R212.H1_H1 ;  /* 0x300000d4ffb97230 */ /* 0x022fe40000004100 */
        /* <DEDUP_REMOVED lines=24> */
.L_x_19437:
        /* <DEDUP_REMOVED lines=18> */
.L_x_19440:
        /* <DEDUP_REMOVED lines=8> */
.L_x_19439:
        /* <DEDUP_REMOVED lines=148> */
.L_x_19454:
        /* <DEDUP_REMOVED lines=69> */
[----:B------:R-:W-:Y:S01]  /*3c70*/  F2FP.F16.F32.PACK_AB R8, R10, R9 ;  /* 0x000000090a08723e */ /* 0x000fe200000000ff */
[----:B---3--:R-:W-:Y:S01]  /*3c80*/  @!P0 IMAD.WIDE R184, R2, 0x4, R184 ;  /* 0x0000000402b88825 */ /* 0x008fe200078e02b8 */
[----:B------:R-:W-:-:S03]  /*3c90*/  F2FP.F16.F32.PACK_AB R9, R212, R11 ;  /* 0x0000000bd409723e */ /* 0x000fc600000000ff */
[----:B------:R-:W-:Y:S01]  /*3ca0*/  FMUL.FTZ R215, R193, R200 ;  /* 0x000000c8c1d77220 */ /* 0x000fe20000410000 */
[----:B------:R-:W-:Y:S01]  /*3cb0*/  F2FP.F16.F32.PACK_AB R10, R246, R213 ;  /* 0x000000d5f60a723e */ /* 0x000fe200000000ff */
[----:B----4-:R-:W-:Y:S01]  /*3cc0*/  IMAD.WIDE.U32 R212, R5, 0x10, R186 ;  /* 0x0000001005d47825 */ /* 0x010fe200078e00ba */
[----:B------:R-:W-:-:S03]  /*3cd0*/  F2FP.F16.F32.PACK_AB R11, R248, R219 ;  /* 0x000000dbf80b723e */ /* 0x000fc600000000ff */
        /* <DEDUP_REMOVED lines=33> */
[----:B------:R-:W-:Y:S01]  /*3ef0*/  FMUL.FTZ R221, R193, R188 ;  /* 0x000000bcc1dd7220 */ /* 0x000fe20000410000 */
        /* <DEDUP_REMOVED lines=40> */
[----:B0-----:R-:W-:-:S04]  /*4180*/  IMAD.WIDE.U32 R236, R5, 0x10, R212 ;  /* 0x0000001005ec7825 */ /* 0x001fc800078e00d4 */
[----:B------:R-:W-:Y:S01]  /*4190*/  FFMA.FTZ R191, R219, R106, R158 ;  /* 0x0000006adbbf7223 */ /* 0x000fe2000001009e */
[----:B------:R-:W-:Y:S01]  /*41a0*/  FFMA.FTZ R210, R210, R107, R159 ;  /* 0x0000006bd2d27223 */ /* 0x000fe2000001009f */
        /* <DEDUP_REMOVED lines=10> */
[----:B------:R-:W-:-:S03]  /*4250*/  F2FP.F16.F32.PACK_AB R191, R210, R191 ;  /* 0x000000bfd2bf723e */ /* 0x000fc600000000ff */
        /* <DEDUP_REMOVED lines=13> */
[----:B------:R-:W-:Y:S01]  /*4330*/  F2FP.F16.F32.PACK_AB R7, R198, R7 ;  /* 0x00000007c607723e */ /* 0x000fe200000000ff */
[----:B------:R-:W-:-:S04]  /*4340*/  IMAD.WIDE.U32 R186, R6, 0x10, R186 ;  /* 0x0000001006ba7825 */ /* 0x000fc800078e00ba */
[----:B-1----:R-:W-:Y:S01]  /*4350*/  FFMA.FTZ R8, R199, R76, R24 ;  /* 0x0000004cc7087223 */ /* 0x002fe20000010018 */
[----:B------:R-:W-:Y:S01]  /*4360*/  FFMA.FTZ R9, R224, R77, R25 ;  /* 0x0000004de0097223 */ /* 0x000fe20000010019 */
[----:B------:R-:W-:Y:S01]  /*4370*/  FFMA.FTZ R10, R226, R79, R27 ;  /* 0x0000004fe20a7223 */ /* 0x000fe2000001001b */
[----:B------:R-:W-:-:S04]  /*4380*/  IMAD.WIDE.U32 R212, R6, 0x10, R212 ;  /* 0x0000001006d47825 */ /* 0x000fc800078e00d4 */
[----:B------:R-:W-:Y:S01]  /*4390*/  FFMA.FTZ R6, R207, R112, R148 ;  /* 0x00000070cf067223 */ /* 0x000fe20000010094 */
[----:B------:R-:W-:Y:S01]  /*43a0*/  FFMA.FTZ R11, R223, R82, R22 ;  /* 0x00000052df0b7223 */ /* 0x000fe20000010016 */
[----:B------:R-:W-:Y:S01]  /*43b0*/  F2FP.F16.F32.PACK_AB R8, R9, R8 ;  /* 0x000000080908723e */ /* 0x000fe200000000ff */
[----:B------:R-:W-:Y:S01]  /*43c0*/  FFMA.FTZ R9, R211, R78, R26 ;  /* 0x0000004ed3097223 */ /* 0x000fe2000001001a */
[----:B------:R-:W-:Y:S01]  /*43d0*/  FFMA.FTZ R193, R234, R85, R17 ;  /* 0x00000055eac17223 */ /* 0x000fe20000010011 */
[----:B------:R-:W-:Y:S01]  /*43e0*/  F2FP.F16.F32.PACK_AB R6, R3, R6 ;  /* 0x000000060306723e */ /* 0x000fe200000000ff */
[C---:B------:R-:W-:Y:S01]  /*43f0*/  FFMA.FTZ R3, R221.reuse, R80, R20 ;  /* 0x00000050dd037223 */ /* 0x040fe20000010014 */
[----:B--2---:R-:W-:Y:S01]  /*4400*/  FFMA.FTZ R188, R228, R81, R21 ;  /* 0x00000051e4bc7223 */ /* 0x004fe20000010015 */
[----:B------:R-:W-:Y:S01]  /*4410*/  F2FP.F16.F32.PACK_AB R9, R10, R9 ;  /* 0x000000090a09723e */ /* 0x000fe200000000ff */
[----:B------:R-:W-:Y:S01]  /*4420*/  FFMA.FTZ R190, R221, R120, R140 ;  /* 0x00000078ddbe7223 */ /* 0x000fe2000001008c */
[----:B------:R-:W-:Y:S01]  /*4430*/  F2FP.F16.F32.PACK_AB R11, R192, R11 ;  /* 0x0000000bc00b723e */ /* 0x000fe200000000ff */
[----:B------:R-:W-:Y:S01]  /*4440*/  FFMA.FTZ R192, R225, R84, R16 ;  /* 0x00000054e1c07223 */ /* 0x000fe20000010010 */
[----:B------:R-:W-:Y:S01]  /*4450*/  F2FP.F16.F32.PACK_AB R10, R188, R3 ;  /* 0x00000003bc0a723e */ /* 0x000fe200000000ff */
[----:B------:R-:W-:Y:S01]  /*4460*/  FFMA.FTZ R188, R199, R116, R144 ;  /* 0x00000074c7bc7223 */ /* 0x000fe20000010090 */
[----:B------:R-:W-:Y:S01]  /*4470*/  FFMA.FTZ R189, R228, R121, R141 ;  /* 0x00000079e4bd7223 */ /* 0x000fe2000001008d */
[----:B------:R-:W0:Y:S01]  /*4480*/  LDC.64 R198, c[0x0][0x380] ;  /* 0x0000e000ffc67b82 */ /* 0x000e220000000a00 */
        /* <DEDUP_REMOVED lines=23> */
[----:B------:R1:W-:Y:S01]  /*4600*/  STG.E.128 desc[UR6][R218.64], R200 ;  /* 0x000000c8da007986 */ /* 0x0003e2000c101d06 */
[----:B------:R-:W-:-:S02]  /*4610*/  F2FP.F16.F32.PACK_AB R4, R204, R209 ;  /* 0x000000d1cc04723e */ /* 0x000fc400000000ff */
[----:B------:R-:W-:Y:S02]  /*4620*/  F2FP.F16.F32.PACK_AB R191, R230, R191 ;  /* 0x000000bfe6bf723e */ /* 0x000fe400000000ff */
        /* <DEDUP_REMOVED lines=9> */
[----:B------:R-:W-:Y:S01]  /*46c0*/  F2FP.F16.F32.PACK_AB R228, R234, R225 ;  /* 0x000000e1eae4723e */ /* 0x000fe200000000ff */
[----:B------:R1:W-:Y:S01]  /*46d0*/  STG.E.128 desc[UR6][R186.64], R192 ;  /* 0x000000c0ba007986 */ /* 0x0003e2000c101d06 */
[----:B0-----:R-:W-:-:S03]  /*46e0*/  LEA R2, R198, R2, 0x2 ;  /* 0x00000002c6027211 */ /* 0x001fc600078e10ff */
[----:B------:R1:W-:Y:S01]  /*46f0*/  STG.E.128 desc[UR6][R212.64], R228 ;  /* 0x000000e4d4007986 */ /* 0x0003e2000c101d06 */
[----:B------:R-:W-:-:S13]  /*4700*/  ISETP.GE.AND P0, PT, R2, R199, PT ;  /* 0x000000c70200720c */ /* 0x000fda0003f06270 */
[----:B------:R-:W-:Y:S05]  /*4710*/  @!P0 BRA `(.L_x_19442) ;  /* 0xffffffc800008947 */ /* 0x000fea000383ffff */
[----:B------:R-:W-:Y:S05]  /*4720*/  EXIT ;  /* 0x000000000000794d */ /* 0x000fea0003800000 */
.L_x_19441:
        /* <DEDUP_REMOVED lines=8> */
.L_x_19444:
[----:B------:R-:W-:Y:S05]  /*47b0*/  BSYNC B0 ;  /* 0x0000000000007941 */ /* 0x000fea0003800000 */
.L_x_19443:
        /* <DEDUP_REMOVED lines=10> */
.L_x_19445:
[----:B------:R-:W-:Y:S01]  /*4860*/  HFMA2 R230, -RZ, RZ, 0, 2.384185791015625e-07 ;  /* 0x00000004ffe67431 */ /* 0x000fe200000001ff */
[----:B------:R-:W-:-:S05]  /*4870*/  MOV R9, R229 ;  /* 0x000000e500097202 */ /* 0x000fca0000000f00 */
[----:B------:R-:W-:-:S05]  /*4880*/  FADD.FTZ R225, R224, R9 ;  /* 0x00000009e0e17221 */ /* 0x000fca0000010000 */
[----:B------:R-:W-:-:S07]  /*4890*/  MOV R231, R225 ;  /* 0x000000e100e77202 */ /* 0x000fce0000000f00 */
[----:B------:R-:W-:Y:S05]  /*48a0*/  WARPSYNC.COLLECTIVE R228, `(.L_x_19446) ;  /* 0x00000000e4087348 */ /* 0x000fea0003c00000 */
[----:B------:R0:W1:Y:S02]  /*48b0*/  SHFL.BFLY P2, R229, R231, R230, R233 ;  /* 0x0c0000e6e7e57389 */ /* 0x00006400000400e9 */
[----:B01----:R-:W-:Y:S05]  /*48c0*/  ENDCOLLECTIVE ;  /* 0x000000000000791b */ /* 0x003fea0003800000 */
.L_x_19446:
[----:B------:R-:W-:Y:S01]  /*48d0*/  HFMA2 R230, -RZ, RZ, 0, 4.76837158203125e-07 ;  /* 0x00000008ffe67431 */ /* 0x000fe200000001ff */
[----:B------:R-:W-:-:S05]  /*48e0*/  MOV R8, R229 ;  /* 0x000000e500087202 */ /* 0x000fca0000000f00 */
[----:B------:R-:W-:-:S05]  /*48f0*/  FADD.FTZ R226, R225, R8 ;  /* 0x00000008e1e27221 */ /* 0x000fca0000010000 */
[----:B------:R-:W-:-:S07]  /*4900*/  MOV R231, R226 ;  /* 0x000000e200e77202 */ /* 0x000fce0000000f00 */
[----:B------:R-:W-:Y:S05]  /*4910*/  WARPSYNC.COLLECTIVE R228, `(.L_x_19447) ;  /* 0x00000000e4087348 */ /* 0x000fea0003c00000 */
[----:B------:R0:W1:Y:S02]  /*4920*/  SHFL.BFLY P2, R229, R231, R230, R233 ;  /* 0x0c0000e6e7e57389 */ /* 0x00006400000400e9 */
[----:B01----:R-:W-:Y:S05]  /*4930*/  ENDCOLLECTIVE ;  /* 0x000000000000791b */ /* 0x003fea0003800000 */
.L_x_19447:
[----:B------:R-:W-:Y:S01]  /*4940*/  HFMA2 R230, -RZ, RZ, 0, 9.5367431640625e-07 ;  /* 0x00000010ffe67431 */ /* 0x000fe200000001ff */
[----:B------:R-:W-:-:S05]  /*4950*/  MOV R9, R229 ;  /* 0x000000e500097202 */ /* 0x000fca0000000f00 */
[----:B------:R-:W-:-:S05]  /*4960*/  FADD.FTZ R227, R226, R9 ;  /* 0x00000009e2e37221 */ /* 0x000fca0000010000 */
[----:B------:R-:W-:-:S07]  /*4970*/  MOV R231, R227 ;  /* 0x000000e300e77202 */ /* 0x000fce0000000f00 */
[----:B------:R-:W-:Y:S05]  /*4980*/  WARPSYNC.COLLECTIVE R228, `(.L_x_19448) ;  /* 0x00000000e4087348 */ /* 0x000fea0003c00000 */
[----:B------:R0:W1:Y:S02]  /*4990*/  SHFL.BFLY P2, R229, R231, R230, R233 ;  /* 0x0c0000e6e7e57389 */ /* 0x00006400000400e9 */
[----:B01----:R-:W-:Y:S05]  /*49a0*/  ENDCOLLECTIVE ;  /* 0x000000000000791b */ /* 0x003fea0003800000 */
.L_x_19448:
        /* <DEDUP_REMOVED lines=88> */
.L_x_19449:
[----:B------:R-:W-:Y:S01]  /*4f30*/  HFMA2 R230, -RZ, RZ, 0, 1.1920928955078125e-07 ;  /* 0x00000002ffe67431 */ /* 0x000fe200000001ff */
[----:B------:R-:W-:-:S05]  /*4f40*/  MOV R11, R229 ;  /* 0x000000e5000b7202 */ /* 0x000fca0000000f00 */
[----:B------:R-:W-:-:S05]  /*4f50*/  FADD.FTZ R11, R8, R11 ;  /* 0x0000000b080b7221 */ /* 0x000fca0000010000 */
[----:B------:R-:W-:-:S07]  /*4f60*/  MOV R231, R11 ;  /* 0x0000000b00e77202 */ /* 0x000fce0000000f00 */
[----:B------:R-:W-:Y:S05]  /*4f70*/  WARPSYNC.COLLECTIVE R228, `(.L_x_19450) ;  /* 0x00000000e4087348 */ /* 0x000fea0003c00000 */
[----:B------:R0:W1:Y:S02]  /*4f80*/  SHFL.BFLY P2, R229, R231, R230, R233 ;  /* 0x0c0000e6e7e57389 */ /* 0x00006400000400e9 */
[----:B01----:R-:W-:Y:S05]  /*4f90*/  ENDCOLLECTIVE ;  /* 0x000000000000791b */ /* 0x003fea0003800000 */
.L_x_19450:
[----:B------:R-:W-:Y:S01]  /*4fa0*/  HFMA2 R230, -RZ, RZ, 0, 2.384185791015625e-07 ;  /* 0x00000004ffe67431 */ /* 0x000fe200000001ff */
[----:B------:R-:W-:-:S05]  /*4fb0*/  MOV R224, R229 ;  /* 0x000000e500e07202 */ /* 0x000fca0000000f00 */
[----:B------:R-:W-:-:S05]  /*4fc0*/  FADD.FTZ R224, R11, R224 ;  /* 0x000000e00be07221 */ /* 0x000fca0000010000 */
[----:B------:R-:W-:-:S07]  /*4fd0*/  MOV R231, R224 ;  /* 0x000000e000e77202 */ /* 0x000fce0000000f00 */
[----:B------:R-:W-:Y:S05]  /*4fe0*/  WARPSYNC.COLLECTIVE R228, `(.L_x_19451) ;  /* 0x00000000e4087348 */ /* 0x000fea0003c00000 */
[----:B------:R0:W1:Y:S02]  /*4ff0*/  SHFL.BFLY P2, R229, R231, R230, R233 ;  /* 0x0c0000e6e7e57389 */ /* 0x00006400000400e9 */
[----:B01----:R-:W-:Y:S05]  /*5000*/  ENDCOLLECTIVE ;  /* 0x000000000000791b */ /* 0x003fea0003800000 */
.L_x_19451:
[----:B------:R-:W-:Y:S01]  /*5010*/  HFMA2 R230, -RZ, RZ, 0, 4.76837158203125e-07 ;  /* 0x00000008ffe67431 */ /* 0x000fe200000001ff */
[----:B------:R-:W-:-:S05]  /*5020*/  MOV R225, R229 ;  /* 0x000000e500e17202 */ /* 0x000fca0000000f00 */
[----:B------:R-:W-:-:S05]  /*5030*/  FADD.FTZ R225, R224, R225 ;  /* 0x000000e1e0e17221 */ /* 0x000fca0000010000 */
[----:B------:R-:W-:-:S07]  /*5040*/  MOV R231, R225 ;  /* 0x000000e100e77202 */ /* 0x000fce0000000f00 */
[----:B------:R-:W-:Y:S05]  /*5050*/  WARPSYNC.COLLECTIVE R228, `(.L_x_19452) ;  /* 0x00000000e4087348 */ /* 0x000fea0003c00000 */
[----:B------:R0:W1:Y:S02]  /*5060*/  SHFL.BFLY P2, R229, R231, R230, R233 ;  /* 0x0c0000e6e7e57389 */ /* 0x00006400000400e9 */
[----:B01----:R-:W-:Y:S05]  /*5070*/  ENDCOLLECTIVE ;  /* 0x000000000000791b */ /* 0x003fea0003800000 */
.L_x_19452:
[----:B------:R-:W-:Y:S01]  /*5080*/  HFMA2 R230, -RZ, RZ, 0, 9.5367431640625e-07 ;  /* 0x00000010ffe67431 */ /* 0x000fe200000001ff */
[----:B------:R-:W-:-:S05]  /*5090*/  MOV R226, R229 ;  /* 0x000000e500e27202 */ /* 0x000fca0000000f00 */
[----:B------:R-:W-:-:S05]  /*50a0*/  FADD.FTZ R226, R225, R226 ;  /* 0x000000e2e1e27221 */ /* 0x000fca0000010000 */
[----:B------:R-:W-:-:S07]  /*50b0*/  MOV R231, R226 ;  /* 0x000000e200e77202 */ /* 0x000fce0000000f00 */
[----:B------:R-:W-:Y:S05]  /*50c0*/  WARPSYNC.COLLECTIVE R228, `(.L_x_19453) ;  /* 0x00000000e4087348 */ /* 0x000fea0003c00000 */
[----:B------:R0:W1:Y:S02]  /*50d0*/  SHFL.BFLY P2, R229, R231, R230, R233 ;  /* 0x0c0000e6e7e57389 */ /* 0x00006400000400e9 */
[----:B01----:R-:W-:Y:S05]  /*50e0*/  ENDCOLLECTIVE ;  /* 0x000000000000791b */ /* 0x003fea0003800000 */
.L_x_19453:
[----:B------:R-:W-:Y:S01]  /*50f0*/  MOV R227, R229 ;  /* 0x000000e500e37202 */ /* 0x000fe20000000f00 */
[----:B------:R-:W-:Y:S06]  /*5100*/  BRA `(.L_x_19454) ;  /* 0xffffffe400c47947 */ /* 0x000fec000383ffff */
.L_x_19455:
        /* <DEDUP_REMOVED lines=15> */
.L_x_28009:


//--------------------- .text._ZN10layer_norm31ln_parallel_residual_fwd_kernelINS_13Kernel_traitsIf6__halffS2_fjLj1280ELj1ELj4ELj1ELj16ENS_18Kernel_traits_baseILj1280EfS2_fS2_fjLj128EEEEELb0ELb1ELb0EEEvNS_9FwdParamsE --------------------------
	.section	.text._ZN10layer_norm31ln_parallel_residual_fwd_kernelINS_13Kernel_traitsIf6__halffS2_fjLj1280ELj1ELj4ELj1ELj16ENS_18Kernel_traits_baseILj1280EfS2_fS2_fjLj128EEEEELb0ELb1ELb0EEEvNS_9FwdParamsE,"ax",@progbits
	.align	128
        .global         _ZN10layer_norm31ln_parallel_residual_fwd_kernelINS_13Kernel_traitsIf6__halffS2_fjLj1280ELj1ELj4ELj1ELj16ENS_18Kernel_traits_baseILj1280EfS2_fS2_fjLj128EEEEELb0ELb1ELb0EEEvNS_9FwdParamsE
        .type           _ZN10layer_norm31ln_parallel_residual_fwd_kernelINS_13Kernel_traitsIf6__halffS2_fjLj1280ELj1ELj4ELj1ELj16ENS_18Kernel_traits_baseILj1280EfS2_fS2_fjLj128EEEEELb0ELb1ELb0EEEvNS_9FwdParamsE,@function
        .size           _ZN10layer_norm31ln_parallel_residual_fwd_kernelINS_13Kernel_traitsIf6__halffS2_fjLj1280ELj1ELj4ELj1ELj16ENS_18Kernel_traits_baseILj1280EfS2_fS2_fjLj128EEEEELb0ELb1ELb0EEEvNS_9FwdParamsE,(.L_x_28010 - _ZN10layer_norm31ln_parallel_residual_fwd_kernelINS_13Kernel_traitsIf6__halffS2_fjLj1280ELj1ELj4ELj1ELj16ENS_18Kernel_traits_baseILj1280EfS2_fS2_fjLj128EEEEELb0ELb1ELb0EEEvNS_9FwdParamsE)
        .other          _ZN10layer_norm31ln_parallel_residual_fwd_kernelINS_13Kernel_traitsIf6__halffS2_fjLj1280ELj1ELj4ELj1ELj16ENS_18Kernel_traits_baseILj1280EfS2_fS2_fjLj128EEEEELb0ELb1ELb0EEEvNS_9FwdParamsE,@"STO_CUDA_ENTRY STV_DEFAULT"
_ZN10layer_norm31ln_parallel_residual_fwd_kernelINS_13Kernel_traitsIf6__halffS2_fjLj1280ELj1ELj4ELj1ELj16ENS_18Kernel_traits_baseILj1280EfS2_fS2_fjLj128EEEEELb0ELb1ELb0EEEvNS_9FwdParamsE:
.text._ZN10layer_norm31ln_parallel_residual_fwd_kernelINS_13Kernel_traitsIf6__halffS2_fjLj1280ELj1ELj4ELj1ELj16ENS_18Kernel_traits_baseILj1280EfS2_fS2_fjLj128EEEEELb0ELb1ELb0EEEvNS_9FwdParamsE:
        /* <DEDUP_REMOVED lines=70> */
.L_x_19457:
        /* <DEDUP_REMOVED lines=50> */
.L_x_19458:
[----:B------:R-:W-:Y:S05]  /*0780*/  BSYNC.RECONVERGENT B0 ;  /* 0x0000000000007941 */ /* 0x000fea0003800200 */
.L_x_19456:
        /* <DEDUP_REMOVED lines=10> */
.L_x_19500:
        /* <DEDUP_REMOVED lines=36> */
.L_x_19462:
        /* <DEDUP_REMOVED lines=17> */
.L_x_19461:
        /* <DEDUP_REMOVED lines=28> */
.L_x_19464:
        /* <DEDUP_REMOVED lines=32> */
.L_x_19463:
[----:B------:R-:W0:Y:S01]  /*0f40*/  LDC.64 R132, c[0x0][0x3a8] ;  /* 0x0000ea00ff847b82 */ /* 0x000e220000000a00 */
[C---:B------:R-:W-:Y:S01]  /*0f50*/  IADD3 R0, PT, PT, R2.reuse, 0x20, RZ ;  /* 0x0000002002007810 */ /* 0x040fe20007ffe0ff */
[----:B0-----:R-:W-:-:S05]  /*0f60*/  IMAD.WIDE.U32 R132, R2, 0x20, R132 ;  /* 0x0000002002847825 */ /* 0x001fca00078e0084 */
[----:B------:R0:W-:Y:S04]  /*0f70*/  STG.E.128 desc[UR6][R132.64], R92 ;  /* 0x0000005c84007986 */ /* 0x0001e8000c101d06 */
[----:B------:R0:W-:Y:S02]  /*0f80*/  STG.E.128 desc[UR6][R132.64+0x10], R96 ;  /* 0x0000106084007986 */ /* 0x0001e4000c101d06 */
.L_x_19460:
[----:B------:R-:W-:Y:S05]  /*0f90*/  BSYNC.RECONVERGENT B0 ;  /* 0x0000000000007941 */ /* 0x000fea0003800200 */
.L_x_19459:
        /* <DEDUP_REMOVED lines=53> */
.L_x_19468:
        /* <DEDUP_REMOVED lines=25> */
.L_x_19467:
        /* <DEDUP_REMOVED lines=18> */
.L_x_19470:
        /* <DEDUP_REMOVED lines=8> */
.L_x_19469:
[----:B------:R-:W0:Y:S02]  /*1620*/  LDC.64 R132, c[0x0][0x3a8] ;  /* 0x0000ea00ff847b82 */ /* 0x000e240000000a00 */
[C---:B0-----:R-:W-:Y:S01]  /*1630*/  IMAD.WIDE.U32 R132, R0.reuse, 0x20, R132 ;  /* 0x0000002000847825 */ /* 0x041fe200078e0084 */
[----:B------:R-:W-:-:S04]  /*1640*/  IADD3 R0, PT, PT, R0, 0x20, RZ ;  /* 0x0000002000007810 */ /* 0x000fc80007ffe0ff */
[----:B------:R0:W-:Y:S04]  /*1650*/  STG.E.128 desc[UR6][R132.64], R100 ;  /* 0x0000006484007986 */ /* 0x0001e8000c101d06 */
[----:B------:R0:W-:Y:S02]  /*1660*/  STG.E.128 desc[UR6][R132.64+0x10], R104 ;  /* 0x0000106884007986 */ /* 0x0001e4000c101d06 */
.L_x_19466:
[----:B------:R-:W-:Y:S05]  /*1670*/  BSYNC.RECONVERGENT B0 ;  /* 0x0000000000007941 */ /* 0x000fea0003800200 */
.L_x_19465:
        /* <DEDUP_REMOVED lines=53> */
.L_x_19474:
        /* <DEDUP_REMOVED lines=25> */
.L_x_19473:
        /* <DEDUP_REMOVED lines=18> */
.L_x_19476:
        /* <DEDUP_REMOVED lines=8> */
.L_x_19475:
[----:B------:R-:W0:Y:S02]  /*1d00*/  LDC.64 R132, c[0x0][0x3a8] ;  /* 0x0000ea00ff847b82 */ /* 0x000e240000000a00 */
[C---:B0-----:R-:W-:Y:S01]  /*1d10*/  IMAD.WIDE.U32 R132, R0.reuse, 0x20, R132 ;  /* 0x0000002000847825 */ /* 0x041fe200078e0084 */
[----:B------:R-:W-:-:S04]  /*1d20*/  IADD3 R0, PT, PT, R0, 0x20, RZ ;  /* 0x0000002000007810 */ /* 0x000fc80007ffe0ff */
[----:B------:R0:W-:Y:S04]  /*1d30*/  STG.E.128 desc[UR6][R132.64], R108 ;  /* 0x0000006c84007986 */ /* 0x0001e8000c101d06 */
[----:B------:R0:W-:Y:S02]  /*1d40*/  STG.E.128 desc[UR6][R132.64+0x10], R112 ;  /* 0x0000107084007986 */ /* 0x0001e4000c101d06 */
.L_x_19472:
[----:B------:R-:W-:Y:S05]  /*1d50*/  BSYNC.RECONVERGENT B0 ;  /* 0x0000000000007941 */ /* 0x000fea0003800200 */
.L_x_19471:
        /* <DEDUP_REMOVED lines=53> */
.L_x_19480:
        /* <DEDUP_REMOVED lines=25> */
.L_x_19479:
        /* <DEDUP_REMOVED lines=18> */
.L_x_19482:
        /* <DEDUP_REMOVED lines=8> */
.L_x_19481:
[----:B------:R-:W0:Y:S02]  /*23e0*/  LDC.64 R132, c[0x0][0x3a8] ;  /* 0x0000ea00ff847b82 */ /* 0x000e240000000a00 */
[C---:B0-----:R-:W-:Y:S01]  /*23f0*/  IMAD.WIDE.U32 R132, R0.reuse, 0x20, R132 ;  /* 0x0000002000847825 */ /* 0x041fe200078e0084 */
[----:B------:R-:W-:-:S04]  /*2400*/  IADD3 R0, PT, PT, R0, 0x20, RZ ;  /* 0x0000002000007810 */ /* 0x000fc80007ffe0ff */
[----:B------:R0:W-:Y:S04]  /*2410*/  STG.E.128 desc[UR6][R132.64], R116 ;  /* 0x0000007484007986 */ /* 0x0001e8000c101d06 */
[----:B------:R0:W-:Y:S02]  /*2420*/  STG.E.128 desc[UR6][R132.64+0x10], R120 ;  /* 0x0000107884007986 */ /* 0x0001e4000c101d06 */
.L_x_19478:
[----:B------:R-:W-:Y:S05]  /*2430*/  BSYNC.RECONVERGENT B0 ;  /* 0x0000000000007941 */ /* 0x000fea0003800200 */
.L_x_19477:
        /* <DEDUP_REMOVED lines=53> */
.L_x_19486:
        /* <DEDUP_REMOVED lines=25> */
.L_x_19485:
        /* <DEDUP_REMOVED lines=18> */
.L_x_19488:
        /* <DEDUP_REMOVED lines=8> */
.L_x_19487:
[----:B------:R-:W0:Y:S02]  /*2ac0*/  LDC.64 R132, c[0x0][0x3a8] ;  /* 0x0000ea00ff847b82 */ /* 0x000e240000000a00 */
[----:B0-----:R-:W-:-:S05]  /*2ad0*/  IMAD.WIDE.U32 R132, R0, 0x20, R132 ;  /* 0x0000002000847825 */ /* 0x001fca00078e0084 */
[----:B------:R0:W-:Y:S04]  /*2ae0*/  STG.E.128 desc[UR6][R132.64], R124 ;  /* 0x0000007c84007986 */ /* 0x0001e8000c101d06 */
[----:B------:R0:W-:Y:S02]  /*2af0*/  STG.E.128 desc[UR6][R132.64+0x10], R128 ;  /* 0x0000108084007986 */ /* 0x0001e4000c101d06 */
.L_x_19484:
[----:B------:R-:W-:Y:S05]  /*2b00*/  BSYNC.RECONVERGENT B0 ;  /* 0x0000000000007941 */ /* 0x000fea0003800200 */
.L_x_19483:
        /* <DEDUP_REMOVED lines=151> */
.L_x_19512:
        /* <DEDUP_REMOVED lines=48> */
.L_x_19491:
[----:B------:R-:W-:Y:S05]  /*3780*/  BSYNC.RECONVERGENT B0 ;  /* 0x0000000000007941 */ /* 0x000fea0003800200 */
.L_x_19490:
        /* <DEDUP_REMOVED lines=35> */
.L_x_19493:
[----:B------:R-:W-:Y:S05]  /*39c0*/  BSYNC.RECONVERGENT B0 ;  /* 0x0000000000007941 */ /* 0x000fea0003800200 */
.L_x_19492:
        /* <DEDUP_REMOVED lines=35> */
.L_x_19495:
[----:B------:R-:W-:Y:S05]  /*3c00*/  BSYNC.RECONVERGENT B0 ;  /* 0x0000000000007941 */ /* 0x000fea0003800200 */
.L_x_19494:
        /* <DEDUP_REMOVED lines=35> */
.L_x_19497:
[----:B------:R-:W-:Y:S05]  /*3e40*/  BSYNC.RECONVERGENT B0 ;  /* 0x0000000000007941 */ /* 0x000fea0003800200 */
.L_x_19496:
        /* <DEDUP_REMOVED lines=34> */
.L_x_19499:
[----:B------:R-:W-:Y:S05]  /*4070*/  BSYNC.RECONVERGENT B0 ;  /* 0x0000000000007941 */ /* 0x000fea0003800200 */
.L_x_19498:
[----:B01234-:R-:W0:Y:S02]  /*4080*/  LDC.64 R132, c[0x0][0x380] ;  /* 0x0000e000ff847b82 */ /* 0x01fe240000000a00 */
[----:B0-----:R-:W-:-:S04]  /*4090*/  LEA R3, R132, R3, 0x2 ;  /* 0x0000000384037211 */ /* 0x001fc800078e10ff */
[----:B------:R-:W-:-:S13]  /*40a0*/  ISETP.GE.AND P1, PT, R3, R133, PT ;  /* 0x000000850300720c */ /* 0x000fda0003f26270 */
[----:B------:R-:W-:Y:S05]  /*40b0*/  @!P1 BRA `(.L_x_19500) ;  /* 0xffffffc400dc9947 */ /* 0x000fea000383ffff */
[----:B------:R-:W-:Y:S05]  /*40c0*/  EXIT ;  /* 0x000000000000794d */ /* 0x000fea0003800000 */
.L_x_19489:
        /* <DEDUP_REMOVED lines=8> */
.L_x_19502:
[----:B------:R-:W-:Y:S05]  /*4150*/  BSYNC B0 ;  /* 0x0000000000007941 */ /* 0x000fea0003800000 */
.L_x_19501:
        /* <DEDUP_REMOVED lines=10> */
.L_x_19503:
[----:B------:R-:W-:Y:S01]  /*4200*/  HFMA2 R150, -RZ, RZ, 0, 2.384185791015625e-07 ;  /* 0x00000004ff967431 */ /* 0x000fe200000001ff */
[----:B------:R-:W-:-:S05]  /*4210*/  MOV R0, R147 ;  /* 0x0000009300007202 */ /* 0x000fca0000000f00 */
[----:B------:R-:W-:-:S05]  /*4220*/  FADD.FTZ R142, R135, R0 ;  /* 0x00000000878e7221 */ /* 0x000fca0000010000 */
[----:B------:R-:W-:-:S07]  /*4230*/  MOV R149, R142 ;  /* 0x0000008e00957202 */ /* 0x000fce0000000f00 */
[----:B------:R-:W-:Y:S05]  /*4240*/  WARPSYNC.COLLECTIVE R148, `(.L_x_19504) ;  /* 0x0000000094087348 */ /* 0x000fea0003c00000 */
[----:B------:R0:W1:Y:S02]  /*4250*/  SHFL.BFLY P6, R147, R149, R150, R151 ;  /* 0x0c00009695937389 */ /* 0x00006400000c0097 */
[----:B01----:R-:W-:Y:S05]  /*4260*/  ENDCOLLECTIVE ;  /* 0x000000000000791b */ /* 0x003fea0003800000 */
.L_x_19504:
[----:B------:R-:W-:Y:S01]  /*4270*/  HFMA2 R150, -RZ, RZ, 0, 4.76837158203125e-07 ;  /* 0x00000008ff967431 */ /* 0x000fe200000001ff */
[----:B------:R-:W-:-:S05]  /*4280*/  MOV R145, R147 ;  /* 0x0000009300917202 */ /* 0x000fca0000000f00 */
[----:B------:R-:W-:-:S05]  /*4290*/  FADD.FTZ R145, R142, R145 ;  /* 0x000000918e917221 */ /* 0x000fca0000010000 */
[----:B------:R-:W-:-:S07]  /*42a0*/  MOV R149, R145 ;  /* 0x0000009100957202 */ /* 0x000fce0000000f00 */
[----:B------:R-:W-:Y:S05]  /*42b0*/  WARPSYNC.COLLECTIVE R148, `(.L_x_19505) ;  /* 0x0000000094087348 */ /* 0x000fea0003c00000 */
[----:B------:R0:W1:Y:S02]  /*42c0*/  SHFL.BFLY P6, R147, R149, R150, R151 ;  /* 0x0c00009695937389 */ /* 0x00006400000c0097 */
[----:B01----:R-:W-:Y:S05]  /*42d0*/  ENDCOLLECTIVE ;  /* 0x000000000000791b */ /* 0x003fea0003800000 */
.L_x_19505:
[----:B------:R-:W-:Y:S01]  /*42e0*/  HFMA2 R150, -RZ, RZ, 0, 9.5367431640625e-07 ;  /* 0x00000010ff967431 */ /* 0x000fe200000001ff */
[----:B------:R-:W-:-:S05]  /*42f0*/  MOV R0, R147 ;  /* 0x0000009300007202 */ /* 0x000fca0000000f00 */
[----:B------:R-:W-:-:S05]  /*4300*/  FADD.FTZ R144, R145, R0 ;  /* 0x0000000091907221 */ /* 0x000fca0000010000 */
[----:B------:R-:W-:-:S07]  /*4310*/  MOV R149, R144 ;  /* 0x0000009000957202 */ /* 0x000fce0000000f00 */
[----:B------:R-:W-:Y:S05]  /*4320*/  WARPSYNC.COLLECTIVE R148, `(.L_x_19506) ;  /* 0x0000000094087348 */ /* 0x000fea0003c00000 */
[----:B------:R0:W1:Y:S02]  /*4330*/  SHFL.BFLY P6, R147, R149, R150, R151 ;  /* 0x0c00009695937389 */ /* 0x00006400000c0097 */
[----:B01----:R-:W-:Y:S05]  /*4340*/  ENDCOLLECTIVE ;  /* 0x000000000000791b */ /* 0x003fea0003800000 */
.L_x_19506:
        /* <DEDUP_REMOVED lines=88> */
.L_x_19507:
[----:B------:R-:W-:Y:S01]  /*48d0*/  HFMA2 R150, -RZ, RZ, 0, 1.1920928955078125e-07 ;  /* 0x00000002ff967431 */ /* 0x000fe200000001ff */
[----:B------:R-:W-:-:S05]  /*48e0*/  MOV R133, R147 ;  /* 0x0000009300857202 */ /* 0x000fca0000000f00 */
[----:B------:R-:W-:-:S05]  /*48f0*/  FADD.FTZ R133, R0, R133 ;  /* 0x0000008500857221 */ /* 0x000fca0000010000 */
[----:B------:R-:W-:-:S07]  /*4900*/  MOV R149, R133 ;  /* 0x0000008500957202 */ /* 0x000fce0000000f00 */
[----:B------:R-:W-:Y:S05]  /*4910*/  WARPSYNC.COLLECTIVE R148, `(.L_x_19508) ;  /* 0x0000000094087348 */ /* 0x000fea0003c00000 */
[----:B------:R0:W1:Y:S02]  /*4920*/  SHFL.BFLY P6, R147, R149, R150, R151 ;  /* 0x0c00009695937389 */ /* 0x00006400000c0097 */
[----:B01----:R-:W-:Y:S05]  /*4930*/  ENDCOLLECTIVE ;  /* 0x000000000000791b */ /* 0x003fea0003800000 */
.L_x_19508:
[----:B------:R-:W-:Y:S01]  /*4940*/  HFMA2 R150, -RZ, RZ, 0, 2.384185791015625e-07 ;  /* 0x00000004ff967431 */ /* 0x000fe200000001ff */
[----:B------:R-:W-:-:S05]  /*4950*/  MOV R142, R147 ;  /* 0x00000093008e7202 */ /* 0x000fca0000000f00 */
[----:B------:R-:W-:-:S05]  /*4960*/  FADD.FTZ R142, R133, R142 ;  /* 0x0000008e858e7221 */ /* 0x000fca0000010000 */
[----:B------:R-:W-:-:S07]  /*4970*/  MOV R149, R142 ;  /* 0x0000008e00957202 */ /* 0x000fce0000000f00 */
[----:B------:R-:W-:Y:S05]  /*4980*/  WARPSYNC.COLLECTIVE R148, `(.L_x_19509) ;  /* 0x0000000094087348 */ /* 0x000fea0003c00000 */
[----:B------:R0:W1:Y:S02]  /*4990*/  SHFL.BFLY P6, R147, R149, R150, R151 ;  /* 0x0c00009695937389 */ /* 0x00006400000c0097 */
[----:B01----:R-:W-:Y:S05]  /*49a0*/  ENDCOLLECTIVE ;  /* 0x000000000000791b */ /* 0x003fea0003800000 */
.L_x_19509:
[----:B------:R-:W-:Y:S01]  /*49b0*/  HFMA2 R150, -RZ, RZ, 0, 4.76837158203125e-07 ;  /* 0x00000008ff967431 */ /* 0x000fe200000001ff */
[----:B------:R-:W-:-:S05]  /*49c0*/  MOV R135, R147 ;  /* 0x0000009300877202 */ /* 0x000fca0000000f00 */
[----:B------:R-:W-:-:S05]  /*49d0*/  FADD.FTZ R135, R142, R135 ;  /* 0x000000878e877221 */ /* 0x000fca0000010000 */
[----:B------:R-:W-:-:S07]  /*49e0*/  MOV R149, R135 ;  /* 0x0000008700957202 */ /* 0x000fce0000000f00 */
[----:B------:R-:W-:Y:S05]  /*49f0*/  WARPSYNC.COLLECTIVE R148, `(.L_x_19510) ;  /* 0x0000000094087348 */ /* 0x000fea0003c00000 */
[----:B------:R0:W1:Y:S02]  /*4a00*/  SHFL.BFLY P6, R147, R149, R150, R151 ;  /* 0x0c00009695937389 */ /* 0x00006400000c0097 */
[----:B01----:R-:W-:Y:S05]  /*4a10*/  ENDCOLLECTIVE ;  /* 0x000000000000791b */ /* 0x003fea0003800000 */
.L_x_19510:
[----:B------:R-:W-:Y:S01]  /*4a20*/  HFMA2 R150, -RZ, RZ, 0, 9.5367431640625e-07 ;  /* 0x00000010ff967431 */ /* 0x000fe200000001ff */
[----:B------:R-:W-:-:S05]  /*4a30*/  MOV R144, R147 ;  /* 0x0000009300907202 */ /* 0x000fca0000000f00 */
[----:B------:R-:W-:-:S05]  /*4a40*/  FADD.FTZ R146, R135, R144 ;  /* 0x0000009087927221 */ /* 0x000fca0000010000 */
[----:B------:R-:W-:-:S07]  /*4a50*/  MOV R149, R146 ;  /* 0x0000009200957202 */ /* 0x000fce0000000f00 */
[----:B------:R-:W-:Y:S05]  /*4a60*/  WARPSYNC.COLLECTIVE R148, `(.L_x_19511) ;  /* 0x0000000094087348 */ /* 0x000fea0003c00000 */
[----:B------:R0:W1:Y:S02]  /*4a70*/  SHFL.BFLY P6, R147, R149, R150, R151 ;  /* 0x0c00009695937389 */ /* 0x00006400000c0097 */
[----:B01----:R-:W-:Y:S05]  /*4a80*/  ENDCOLLECTIVE ;  /* 0x000000000000791b */ /* 0x003fea0003800000 */
.L_x_19511:
[----:B------:R-:W-:Y:S05]  /*4a90*/  BRA `(.L_x_19512) ;  /* 0xffffffe800787947 */ /* 0x000fea000383ffff */
.L_x_19513:
        /* <DEDUP_REMOVED lines=14> */
.L_x_28010:


//--------------------- .text._ZN10layer_norm31ln_parallel_residual_fwd_kernelINS_13Kernel_traitsIf6__halffS2_fjLj1280ELj1ELj4ELj1ELj16ENS_18Kernel_traits_baseILj1280EfS2_fS2_fjLj128EEEEELb0ELb1ELb1EEEvNS_9FwdParamsE --------------------------
	.section	.text._ZN10layer_norm31ln_parallel_residual_fwd_kernelINS_13Kernel_traitsIf6__halffS2_fjLj1280ELj1ELj4ELj1ELj16ENS_18Kernel_traits_baseILj1280EfS2_fS2_fjLj128EEEEELb0ELb1ELb1EEEvNS_9FwdParamsE,"ax",@progbits
	.align	128
        .global         _ZN10layer_norm31ln_parallel_residual_fwd_kernelINS_13Kernel_traitsIf6__halffS2_fjLj1280ELj1ELj4ELj1ELj16ENS_18Kernel_traits_baseILj1280EfS2_fS2_fjLj128EEEEELb0ELb1ELb1EEEvNS_9FwdParamsE
        .type           _ZN10layer_norm31ln_parallel_residual_fwd_kernelINS_13Kernel_traitsIf6__halffS2_fjLj1280ELj1ELj4ELj1ELj16ENS_18Kernel_traits_baseILj1280EfS2_fS2_fjLj128EEEEELb0ELb1ELb1EEEvNS_9FwdParamsE,@function
        .size           _ZN10layer_norm31ln_parallel_residual_fwd_kernelINS_13Kernel_traitsIf6__halffS2_fjLj1280ELj1ELj4ELj1ELj16ENS_18Kernel_traits_baseILj1280EfS2_fS2_fjLj128EEEEELb0ELb1ELb1EEEvNS_9FwdParamsE,(.L_x_28011 - _ZN10layer_norm31ln_parallel_residual_fwd_kernelINS_13Kernel_traitsIf6__halffS2_fjLj1280ELj1ELj4ELj1ELj16ENS_18Kernel_traits_baseILj1280EfS2_fS2_fjLj128EEEEELb0ELb1ELb1EEEvNS_9FwdParamsE)
        .other          _ZN10layer_norm31ln_parallel_residual_fwd_kernelINS_13Kernel_traitsIf6__halffS2_fjLj1280ELj1ELj4ELj1ELj16ENS_18Kernel_traits_baseILj1280EfS2_fS2_fjLj128EEEEELb0ELb1ELb1EEEvNS_9FwdParamsE,@"STO_CUDA_ENTRY STV_DEFAULT"
_ZN10layer_norm31ln_parallel_residual_fwd_kernelINS_13Kernel_traitsIf6__halffS2_fjLj1280ELj1ELj4ELj1ELj16ENS_18Kernel_traits_baseILj1280EfS2_fS2_fjLj128EEEEELb0ELb1ELb1EEEvNS_9FwdParamsE:
.text._ZN10layer_norm31ln_parallel_residual_fwd_kernelINS_13Kernel_traitsIf6__halffS2_fjLj1280ELj1ELj4ELj1ELj16ENS_18Kernel_traits_baseILj1280EfS2_fS2_fjLj128EEEEELb0ELb1ELb1EEEvNS_9FwdParamsE:
        /* <DEDUP_REMOVED lines=37> */
.L_x_19514:
        /* <DEDUP_REMOVED lines=32> */
.L_x_19515:
        /* <DEDUP_REMOVED lines=12> */
.L_x_19537:
[----:B-1----:R-:W-:Y:S01]  /*0510*/  ISETP.NE.U32.AND P1, PT, RZ, UR10, PT ;  /* 0x0000000aff007c0c */ /* 0x002fe2000bf25070 */
        /* <DEDUP_REMOVED lines=30> */
.L_x_19517:
        /* <DEDUP_REMOVED lines=17> */
.L_x_19516:
        /* <DEDUP_REMOVED lines=28> */
.L_x_19519:
        /* <DEDUP_REMOVED lines=32> */
.L_x_19518:
        /* <DEDUP_REMOVED lines=49> */
.L_x_19521:
        /* <DEDUP_REMOVED lines=25> */
.L_x_19520:
        /* <DEDUP_REMOVED lines=18> */
.L_x_19523:
        /* <DEDUP_REMOVED lines=8> */
.L_x_19522:
        /* <DEDUP_REMOVED lines=48> */
.L_x_19525:
        /* <DEDUP_REMOVED lines=25> */
.L_x_19524:
        /* <DEDUP_REMOVED lines=18> */
.L_x_19527:
        /* <DEDUP_REMOVED lines=8> */
.L_x_19526:
        /* <DEDUP_REMOVED lines=24> */
[--C-:B------:R-:W-:Y:S02]  /*19c0*/  HADD2.F32 R14, -RZ, R19.reuse.H0_H0 ;  /* 0x20000013ff0e7230 */ /* 0x100fe40000004100 */
[----:B------:R-:W-:Y:S01]  /*19d0*/  FADD.FTZ R13, R15, R10 ;  /* 0x0000000a0f0d7221 */ /* 0x000fe20000010000 */
[----:B------:R-:W-:Y:S02]  /*19e0*/  HADD2.F32 R20, -RZ, R19.H1_H1 ;  /* 0x30000013ff147230 */ /* 0x000fe40000004100 */
[----:B------:R-:W-:Y:S02]  /*19f0*/  HADD2.F32 R18, -RZ, R18.H1_H1 ;  /* 0x30000012ff127230 */ /* 0x000fe40000004100 */
[----:B------:R-:W-:Y:S01]  /*1a00*/  FADD.FTZ R22, R54, R13 ;  /* 0x0000000d36167221 */ /* 0x000fe20000010000 */
[----:B------:R-:W-:-:S02]  /*1a10*/  HADD2.F32 R19, -RZ, R58.H1_H1 ;  /* 0x3000003aff137230 */ /* 0x000fc40000004100 */
[----:B------:R-:W-:Y:S02]  /*1a20*/  HADD2.F32 R21, -RZ, R59.H0_H0 ;  /* 0x2000003bff157230 */ /* 0x000fe40000004100 */
[----:B------:R-:W-:Y:S02]  /*1a30*/  HADD2.F32 R17, -RZ, R17.H1_H1 ;  /* 0x30000011ff117230 */ /* 0x000fe40000004100 */
[----:B------:R-:W-:Y:S01]  /*1a40*/  FADD.FTZ R18, R19, R18 ;  /* 0x0000001213127221 */ /* 0x000fe20000010000 */
[----:B------:R-:W-:Y:S02]  /*1a50*/  HADD2.F32 R6, -RZ, R57.H1_H1 ;  /* 0x30000039ff067230 */ /* 0x000fe40000004100 */
[----:B------:R-:W-:Y:S01]  /*1a60*/  FADD.FTZ R19, R21, R14 ;  /* 0x0000000e15137221 */ /* 0x000fe20000010000 */
[----:B------:R-:W-:Y:S02]  /*1a70*/  HADD2.F32 R15, -RZ, R58.H0_H0 ;  /* 0x2000003aff0f7230 */ /* 0x000fe40000004100 */
        /* <DEDUP_REMOVED lines=12> */
.L_x_19529:
        /* <DEDUP_REMOVED lines=25> */
.L_x_19528:
        /* <DEDUP_REMOVED lines=18> */
.L_x_19531:
        /* <DEDUP_REMOVED lines=8> */
.L_x_19530:
        /* <DEDUP_REMOVED lines=17> */
[--C-:B------:R-:W-:Y:S02]  /*1f80*/  HADD2.F32 R13, -RZ, R9.reuse.H0_H0 ;  /* 0x20000009ff0d7230 */ /* 0x100fe40000004100 */
[----:B------:R-:W-:Y:S02]  /*1f90*/  HADD2.F32 R14, -RZ, R9.H1_H1 ;  /* 0x30000009ff0e7230 */ /* 0x000fe40000004100 */
[----:B------:R-:W-:Y:S02]  /*1fa0*/  HADD2.F32 R10, -RZ, R57.H0_H0 ;  /* 0x20000039ff0a7230 */ /* 0x000fe40000004100 */
[----:B------:R-:W-:-:S02]  /*1fb0*/  HADD2.F32 R12, -RZ, R8.H0_H0 ;  /* 0x20000008ff0c7230 */ /* 0x000fc40000004100 */
[----:B------:R-:W-:Y:S02]  /*1fc0*/  HADD2.F32 R9, -RZ, R56.H0_H0 ;  /* 0x20000038ff097230 */ /* 0x000fe40000004100 */
[--C-:B------:R-:W-:Y:S02]  /*1fd0*/  HADD2.F32 R144, -RZ, R11.reuse.H0_H0 ;  /* 0x2000000bff907230 */ /* 0x100fe40000004100 */
[----:B------:R-:W-:Y:S02]  /*1fe0*/  HADD2.F32 R146, -RZ, R11.H1_H1 ;  /* 0x3000000bff927230 */ /* 0x000fe40000004100 */
[----:B------:R-:W-:Y:S01]  /*1ff0*/  FADD.FTZ R11, R10, R13 ;  /* 0x0000000d0a0b7221 */ /* 0x000fe20000010000 */
[----:B------:R-:W-:Y:S02]  /*2000*/  HADD2.F32 R8, -RZ, R8.H1_H1 ;  /* 0x30000008ff087230 */ /* 0x000fe40000004100 */
[----:B------:R-:W-:Y:S01]  /*2010*/  FADD.FTZ R9, R9, R12 ;  /* 0x0000000c09097221 */ /* 0x000fe20000010000 */
[----:B------:R-:W-:-:S02]  /*2020*/  HADD2.F32 R143, -RZ, R56.H1_H1 ;  /* 0x30000038ff8f7230 */ /* 0x000fc40000004100 */
[----:B------:R-:W-:Y:S02]  /*2030*/  HADD2.F32 R13, -RZ, R57.H1_H1 ;  /* 0x30000039ff0d7230 */ /* 0x000fe40000004100 */
[--C-:B------:R-:W-:Y:S02]  /*2040*/  HADD2.F32 R145, -RZ, R58.reuse.H1_H1 ;  /* 0x3000003aff917230 */ /* 0x100fe40000004100 */
[----:B------:R-:W-:Y:S01]  /*2050*/  FADD.FTZ R8, R143, R8 ;  /* 0x000000088f087221 */ /* 0x000fe20000010000 */
[----:B------:R-:W-:Y:S02]  /*2060*/  HADD2.F32 R12, -RZ, R58.H0_H0 ;  /* 0x2000003aff0c7230 */ /* 0x000fe40000004100 */
        /* <DEDUP_REMOVED lines=16> */
.L_x_19533:
[--C-:B-1---5:R-:W-:Y:S02]  /*2170*/  HADD2.F32 R14, -RZ, R9.reuse.H0_H0 ;  /* 0x20000009ff0e7230 */ /* 0x122fe40000004100 */
[----:B------:R-:W-:Y:S02]  /*2180*/  HADD2.F32 R142, -RZ, R9.H1_H1 ;  /* 0x30000009ff8e7230 */ /* 0x000fe40000004100 */
[----:B------:R-:W-:Y:S02]  /*2190*/  HADD2.F32 R12, -RZ, R8.H0_H0 ;  /* 0x20000008ff0c7230 */ /* 0x000fe40000004100 */
[----:B------:R-:W-:Y:S02]  /*21a0*/  HADD2.F32 R9, -RZ, R56.H0_H0 ;  /* 0x20000038ff097230 */ /* 0x000fe40000004100 */
[----:B------:R-:W-:Y:S02]  /*21b0*/  HADD2.F32 R8, -RZ, R8.H1_H1 ;  /* 0x30000008ff087230 */ /* 0x000fe40000004100 */
[----:B------:R-:W-:-:S02]  /*21c0*/  HADD2.F32 R13, -RZ, R56.H1_H1 ;  /* 0x30000038ff0d7230 */ /* 0x000fc40000004100 */
[----:B------:R-:W-:Y:S01]  /*21d0*/  FADD.FTZ R12, R9, R12 ;  /* 0x0000000c090c7221 */ /* 0x000fe20000010000 */
[----:B------:R-:W-:Y:S02]  /*21e0*/  HADD2.F32 R15, -RZ, R57.H0_H0 ;  /* 0x20000039ff0f7230 */ /* 0x000fe40000004100 */
[--C-:B------:R-:W-:Y:S02]  /*21f0*/  HADD2.F32 R143, -RZ, R10.reuse.H0_H0 ;  /* 0x2000000aff8f7230 */ /* 0x100fe40000004100 */
[----:B------:R-:W-:Y:S01]  /*2200*/  FADD.FTZ R13, R13, R8 ;  /* 0x000000080d0d7221 */ /* 0x000fe20000010000 */
        /* <DEDUP_REMOVED lines=15> */
.L_x_19532:
        /* <DEDUP_REMOVED lines=18> */
.L_x_19535:
        /* <DEDUP_REMOVED lines=8> */
.L_x_19534:
        /* <DEDUP_REMOVED lines=147> */
.L_x_19549:
        /* <DEDUP_REMOVED lines=80> */
[----:B------:R-:W-:Y:S01]  /*32d0*/  F2FP.F16.F32.PACK_AB R4, R3, R4 ;  /* 0x000000040304723e */ /* 0x000fe200000000ff */
        /* <DEDUP_REMOVED lines=22> */
[----:B------:R-:W-:Y:S01]  /*3440*/  F2FP.F16.F32.PACK_AB R8, R3, R8 ;  /* 0x000000080308723e */ /* 0x000fe200000000ff */
[----:B------:R-:W-:Y:S01]  /*3450*/  FMUL.FTZ R143, R147, R143 ;  /* 0x0000008f938f7220 */ /* 0x000fe20000410000 */
[----:B------:R-:W-:Y:S01]  /*3460*/  F2FP.F16.F32.PACK_AB R14, R17, R14 ;  /* 0x0000000e110e723e */ /* 0x000fe200000000ff */
        /* <DEDUP_REMOVED lines=52> */
[----:B------:R-:W-:Y:S02]  /*37b0*/  F2FP.F16.F32.PACK_AB R16, R3, R16 ;  /* 0x000000100310723e */ /* 0x000fe400000000ff */
[----:B------:R-:W-:Y:S02]  /*37c0*/  F2FP.F16.F32.PACK_AB R23, R158, R23 ;  /* 0x000000179e17723e */ /* 0x000fe400000000ff */
[----:B------:R-:W-:Y:S01]  /*37d0*/  F2FP.F16.F32.PACK_AB R22, R31, R22 ;  /* 0x000000161f16723e */ /* 0x000fe200000000ff */
[----:B------:R2:W-:Y:S01]  /*37e0*/  STG.E.128 desc[UR6][R162.64], R16 ;  /* 0x00000010a2007986 */ /* 0x0005e2000c101d06 */
[----:B------:R-:W-:Y:S02]  /*37f0*/  F2FP.F16.F32.PACK_AB R21, R154, R21 ;  /* 0x000000159a15723e */ /* 0x000fe400000000ff */
[----:B------:R-:W-:-:S02]  /*3800*/  F2FP.F16.F32.PACK_AB R20, R25, R20 ;  /* 0x000000141914723e */ /* 0x000fc400000000ff */
[----:B0-----:R-:W-:-:S03]  /*3810*/  LEA R2, R28, R2, 0x2 ;  /* 0x000000021c027211 */ /* 0x001fc600078e10ff */
[----:B------:R2:W-:Y:S01]  /*3820*/  STG.E.128 desc[UR6][R164.64], R20 ;  /* 0x00000014a4007986 */ /* 0x0005e2000c101d06 */
[----:B------:R-:W-:-:S13]  /*3830*/  ISETP.GE.AND P1, PT, R2, R29, PT ;  /* 0x0000001d0200720c */ /* 0x000fda0003f26270 */
[----:B------:R-:W-:Y:S05]  /*3840*/  @!P1 BRA `(.L_x_19537) ;  /* 0xffffffcc00309947 */ /* 0x000fea000383ffff */
[----:B------:R-:W-:Y:S05]  /*3850*/  EXIT ;  /* 0x000000000000794d */ /* 0x000fea0003800000 */
.L_x_19536:
        /* <DEDUP_REMOVED lines=8> */
.L_x_19539:
[----:B------:R-:W-:Y:S05]  /*38e0*/  BSYNC B0 ;  /* 0x0000000000007941 */ /* 0x000fea0003800000 */
.L_x_19538:
        /* <DEDUP_REMOVED lines=10> */
.L_x_19540:
[----:B------:R-:W-:Y:S01]  /*3990*/  HFMA2 R151, -RZ, RZ, 0, 2.384185791015625e-07 ;  /* 0x00000004ff977431 */ /* 0x000fe200000001ff */
[----:B------:R-:W-:-:S05]  /*39a0*/  MOV R141, R148 ;  /* 0x00000094008d7202 */ /* 0x000fca0000000f00 */
[----:B------:R-:W-:-:S05]  /*39b0*/  FADD.FTZ R145, R144, R141 ;  /* 0x0000008d90917221 */ /* 0x000fca0000010000 */
[----:B------:R-:W-:-:S07]  /*39c0*/  MOV R150, R145 ;  /* 0x0000009100967202 */ /* 0x000fce0000000f00 */
[----:B------:R-:W-:Y:S05]  /*39d0*/  WARPSYNC.COLLECTIVE R149, `(.L_x_19541) ;  /* 0x0000000095087348 */ /* 0x000fea0003c00000 */
[----:B------:R0:W1:Y:S02]  /*39e0*/  SHFL.BFLY P3, R148, R150, R151, R152 ;  /* 0x0c00009796947389 */ /* 0x0000640000060098 */
[----:B01----:R-:W-:Y:S05]  /*39f0*/  ENDCOLLECTIVE ;  /* 0x000000000000791b */ /* 0x003fea0003800000 */
.L_x_19541:
[----:B------:R-:W-:Y:S01]  /*3a00*/  HFMA2 R151, -RZ, RZ, 0, 4.76837158203125e-07 ;  /* 0x00000008ff977431 */ /* 0x000fe200000001ff */
[----:B------:R-:W-:-:S05]  /*3a10*/  MOV R140, R148 ;  /* 0x00000094008c7202 */ /* 0x000fca0000000f00 */
[----:B------:R-:W-:-:S05]  /*3a20*/  FADD.FTZ R146, R145, R140 ;  /* 0x0000008c91927221 */ /* 0x000fca0000010000 */
[----:B------:R-:W-:-:S07]  /*3a30*/  MOV R150, R146 ;  /* 0x0000009200967202 */ /* 0x000fce0000000f00 */
[----:B------:R-:W-:Y:S05]  /*3a40*/  WARPSYNC.COLLECTIVE R149, `(.L_x_19542) ;  /* 0x0000000095087348 */ /* 0x000fea0003c00000 */
[----:B------:R0:W1:Y:S02]  /*3a50*/  SHFL.BFLY P3, R148, R150, R151, R152 ;  /* 0x0c00009796947389 */ /* 0x0000640000060098 */
[----:B01----:R-:W-:Y:S05]  /*3a60*/  ENDCOLLECTIVE ;  /* 0x000000000000791b */ /* 0x003fea0003800000 */
.L_x_19542:
[----:B------:R-:W-:Y:S01]  /*3a70*/  HFMA2 R151, -RZ, RZ, 0, 9.5367431640625e-07 ;  /* 0x00000010ff977431 */ /* 0x000fe200000001ff */
[----:B------:R-:W-:-:S05]  /*3a80*/  MOV R141, R148 ;  /* 0x00000094008d7202 */ /* 0x000fca0000000f00 */
[----:B------:R-:W-:-:S05]  /*3a90*/  FADD.FTZ R147, R146, R141 ;  /* 0x0000008d92937221 */ /* 0x000fca0000010000 */
[----:B------:R-:W-:-:S07]  /*3aa0*/  MOV R150, R147 ;  /* 0x0000009300967202 */ /* 0x000fce0000000f00 */
[----:B------:R-:W-:Y:S05]  /*3ab0*/  WARPSYNC.COLLECTIVE R149, `(.L_x_19543) ;  /* 0x0000000095087348 */ /* 0x000fea0003c00000 */
[----:B------:R0:W1:Y:S02]  /*3ac0*/  SHFL.BFLY P3, R148, R150, R151, R152 ;  /* 0x0c00009796947389 */ /* 0x0000640000060098 */
[----:B01----:R-:W-:Y:S05]  /*3ad0*/  ENDCOLLECTIVE ;  /* 0x000000000000791b */ /* 0x003fea0003800000 */
.L_x_19543:
        /* <DEDUP_REMOVED lines=88> */
.L_x_19544:
[----:B------:R-:W-:Y:S01]  /*4060*/  HFMA2 R151, -RZ, RZ, 0, 1.1920928955078125e-07 ;  /* 0x00000002ff977431 */ /* 0x000fe200000001ff */
[----:B------:R-:W-:-:S05]  /*4070*/  MOV R144, R148 ;  /* 0x0000009400907202 */ /* 0x000fca0000000f00 */
[----:B------:R-:W-:-:S05]  /*4080*/  FADD.FTZ R144, R141, R144 ;  /* 0x000000908d907221 */ /* 0x000fca0000010000 */
[----:B------:R-:W-:-:S07]  /*4090*/  MOV R150, R144 ;  /* 0x0000009000967202 */ /* 0x000fce0000000f00 */
[----:B------:R-:W-:Y:S05]  /*40a0*/  WARPSYNC.COLLECTIVE R149, `(.L_x_19545) ;  /* 0x0000000095087348 */ /* 0x000fea0003c00000 */
[----:B------:R0:W1:Y:S02]  /*40b0*/  SHFL.BFLY P3, R148, R150, R151, R152 ;  /* 0x0c00009796947389 */ /* 0x0000640000060098 */
[----:B01----:R-:W-:Y:S05]  /*40c0*/  ENDCOLLECTIVE ;  /* 0x000000000000791b */ /* 0x003fea0003800000 */
.L_x_19545:
[----:B------:R-:W-:Y:S01]  /*40d0*/  HFMA2 R151, -RZ, RZ, 0, 2.384185791015625e-07 ;  /* 0x00000004ff977431 */ /* 0x000fe200000001ff */
[----:B------:R-:W-:-:S05]  /*40e0*/  MOV R143, R148 ;  /* 0x00000094008f7202 */ /* 0x000fca0000000f00 */
[----:B------:R-:W-:-:S05]  /*40f0*/  FADD.FTZ R143, R144, R143 ;  /* 0x0000008f908f7221 */ /* 0x000fca0000010000 */
[----:B------:R-:W-:-:S07]  /*4100*/  MOV R150, R143 ;  /* 0x0000008f00967202 */ /* 0x000fce0000000f00 */
[----:B------:R-:W-:Y:S05]  /*4110*/  WARPSYNC.COLLECTIVE R149, `(.L_x_19546) ;  /* 0x0000000095087348 */ /* 0x000fea0003c00000 */
[----:B------:R0:W1:Y:S02]  /*4120*/  SHFL.BFLY P3, R148, R150, R151, R152 ;  /* 0x0c00009796947389 */ /* 0x0000640000060098 */
[----:B01----:R-:W-:Y:S05]  /*4130*/  ENDCOLLECTIVE ;  /* 0x000000000000791b */ /* 0x003fea0003800000 */
.L_x_19546:
[----:B------:R-:W-:Y:S01]  /*4140*/  HFMA2 R151, -RZ, RZ, 0, 4.76837158203125e-07 ;  /* 0x00000008ff977431 */ /* 0x000fe200000001ff */
[----:B------:R-:W-:-:S05]  /*4150*/  MOV R146, R148 ;  /* 0x0000009400927202 */ /* 0x000fca0000000f00 */
[----:B------:R-:W-:-:S05]  /*4160*/  FADD.FTZ R146, R143, R146 ;  /* 0x000000928f927221 */ /* 0x000fca0000010000 */
[----:B------:R-:W-:-:S07]  /*4170*/  MOV R150, R146 ;  /* 0x0000009200967202 */ /* 0x000fce0000000f00 */
[----:B------:R-:W-:Y:S05]  /*4180*/  WARPSYNC.COLLECTIVE R149, `(.L_x_19547) ;  /* 0x0000000095087348 */ /* 0x000fea0003c00000 */
[----:B------:R0:W1:Y:S02]  /*4190*/  SHFL.BFLY P3, R148, R150, R151, R152 ;  /* 0x0c00009796947389 */ /* 0x0000640000060098 */
[----:B01----:R-:W-:Y:S05]  /*41a0*/  ENDCOLLECTIVE ;  /* 0x000000000000791b */ /* 0x003fea0003800000 */
.L_x_19547:
[----:B------:R-:W-:Y:S01]  /*41b0*/  HFMA2 R151, -RZ, RZ, 0, 9.5367431640625e-07 ;  /* 0x00000010ff977431 */ /* 0x000fe200000001ff */
[----:B------:R-:W-:-:S05]  /*41c0*/  MOV R145, R148 ;  /* 0x0000009400917202 */ /* 0x000fca0000000f00 */
[----:B------:R-:W-:-:S05]  /*41d0*/  FADD.FTZ R145, R146, R145 ;  /* 0x0000009192917221 */ /* 0x000fca0000010000 */
[----:B------:R-:W-:-:S07]  /*41e0*/  MOV R150, R145 ;  /* 0x0000009100967202 */ /* 0x000fce0000000f00 */
[----:B------:R-:W-:Y:S05]  /*41f0*/  WARPSYNC.COLLECTIVE R149, `(.L_x_19548) ;  /* 0x0000000095087348 */ /* 0x000fea0003c00000 */
[----:B------:R0:W1:Y:S02]  /*4200*/  SHFL.BFLY P3, R148, R150, R151, R152 ;  /* 0x0c00009796947389 */ /* 0x0000640000060098 */
[----:B01----:R-:W-:Y:S05]  /*4210*/  ENDCOLLECTIVE ;  /* 0x000000000000791b */ /* 0x003fea0003800000 */
.L_x_19548:
[----:B------:R-:W-:Y:S05]  /*4220*/  BRA `(.L_x_19549) ;  /* 0xffffffe800e87947 */ /* 0x000fea000383ffff */
.L_x_19550:
        /* <DEDUP_REMOVED lines=13> */
.L_x_28011:


//--------------------- .text._ZN10layer_norm31ln_parallel_residual_fwd_kernelINS_13Kernel_traitsIf6__halffS2_fjLj1280ELj1ELj4ELj1ELj16ENS_18Kernel_traits_baseILj1280EfS2_fS2_fjLj128EEEEELb1ELb0ELb0EEEvNS_9FwdParamsE --------------------------
	.section	.text._ZN10layer_norm31ln_parallel_residual_fwd_kernelINS_13Kernel_traitsIf6__halffS2_fjLj1280ELj1ELj4ELj1ELj16ENS_18Kernel_traits_baseILj1280EfS2_fS2_fjLj128EEEEELb1ELb0ELb0EEEvNS_9FwdParamsE,"ax",@progbits
	.align	128
        .global         _ZN10layer_norm31ln_parallel_residual_fwd_kernelINS_13Kernel_traitsIf6__halffS2_fjLj1280ELj1ELj4ELj1ELj16ENS_18Kernel_traits_baseILj1280EfS2_fS2_fjLj128EEEEELb1ELb0ELb0EEEvNS_9FwdParamsE
        .type           _ZN10layer_norm31ln_parallel_residual_fwd_kernelINS_13Kernel_traitsIf6__halffS2_fjLj1280ELj1ELj4ELj1ELj16ENS_18Kernel_traits_baseILj1280EfS2_fS2_fjLj128EEEEELb1ELb0ELb0EEEvNS_9FwdParamsE,@function
        .size           _ZN10layer_norm31ln_parallel_residual_fwd_kernelINS_13Kernel_traitsIf6__halffS2_fjLj1280ELj1ELj4ELj1ELj16ENS_18Kernel_traits_baseILj1280EfS2_fS2_fjLj128EEEEELb1ELb0ELb0EEEvNS_9FwdParamsE,(.L_x_28012 - _ZN10layer_norm31ln_parallel_residual_fwd_kernelINS_13Kernel_traitsIf6__halffS2_fjLj1280ELj1ELj4ELj1ELj16ENS_18Kernel_traits_baseILj1280EfS2_fS2_fjLj128EEEEELb1ELb0ELb0EEEvNS_9FwdParamsE)
        .other          _ZN10layer_norm31ln_parallel_residual_fwd_kernelINS_13Kernel_traitsIf6__halffS2_fjLj1280ELj1ELj4ELj1ELj16ENS_18Kernel_traits_baseILj1280EfS2_fS2_fjLj128EEEEELb1ELb0ELb0EEEvNS_9FwdParamsE,@"STO_CUDA_ENTRY STV_DEFAULT"
_ZN10layer_norm31ln_parallel_residual_fwd_kernelINS_13Kernel_traitsIf6__halffS2_fjLj1280ELj1ELj4ELj1ELj16ENS_18Kernel_traits_baseILj1280EfS2_fS2_fjLj128EEEEELb1ELb0ELb0EEEvNS_9FwdParamsE:
.text._ZN10layer_norm31ln_parallel_residual_fwd_kernelINS_13Kernel_traitsIf6__halffS2_fjLj1280ELj1ELj4ELj1ELj16ENS_18Kernel_traits_baseILj1280EfS2_fS2_fjLj128EEEEELb1ELb0ELb0EEEvNS_9FwdParamsE:
        /* <DEDUP_REMOVED lines=185> */
.L_x_19553:
        /* <DEDUP_REMOVED lines=109> */
.L_x_19552:
        /* <DEDUP_REMOVED lines=97> */
.L_x_19555:
        /* <DEDUP_REMOVED lines=108> */
.L_x_19554:
[----:B------:R-:W-:Y:S05]  /*1f30*/  BSYNC.RECONVERGENT B0 ;  /* 0x0000000000007941 */ /* 0x000fea0003800200 */
.L_x_19551:
        /* <DEDUP_REMOVED lines=72> */
.L_x_20192:
        /* <DEDUP_REMOVED lines=41> */
.L_x_19562:
        /* <DEDUP_REMOVED lines=13> */
.L_x_19564:
[----:B------:R-:W-:Y:S05]  /*2720*/  BSYNC.RECONVERGENT B3 ;  /* 0x0000000000037941 */ /* 0x000fea0003800200 */
.L_x_19563:
        /* <DEDUP_REMOVED lines=55> */
.L_x_19561:
[----:B------:R-:W-:Y:S05]  /*2aa0*/  BSYNC.RECONVERGENT B2 ;  /* 0x0000000000027941 */ /* 0x000fea0003800200 */
.L_x_19560:
        /* <DEDUP_REMOVED lines=21> */
.L_x_19567:
        /* <DEDUP_REMOVED lines=13> */
.L_x_19569:
[----:B------:R-:W-:Y:S05]  /*2cd0*/  BSYNC.RECONVERGENT B3 ;  /* 0x0000000000037941 */ /* 0x000fea0003800200 */
.L_x_19568:
        /* <DEDUP_REMOVED lines=56> */
.L_x_19566:
[----:B------:R-:W-:Y:S05]  /*3060*/  BSYNC.RECONVERGENT B2 ;  /* 0x0000000000027941 */ /* 0x000fea0003800200 */
.L_x_19565:
        /* <DEDUP_REMOVED lines=19> */
.L_x_19572:
        /* <DEDUP_REMOVED lines=13> */
.L_x_19574:
[----:B------:R-:W-:Y:S05]  /*3270*/  BSYNC.RECONVERGENT B3 ;  /* 0x0000000000037941 */ /* 0x000fea0003800200 */
.L_x_19573:
        /* <DEDUP_REMOVED lines=56> */
.L_x_19571:
[----:B------:R-:W-:Y:S05]  /*3600*/  BSYNC.RECONVERGENT B2 ;  /* 0x0000000000027941 */ /* 0x000fea0003800200 */
.L_x_19570:
        /* <DEDUP_REMOVED lines=19> */
.L_x_19577:
        /* <DEDUP_REMOVED lines=13> */
.L_x_19579:
[----:B------:R-:W-:Y:S05]  /*3810*/  BSYNC.RECONVERGENT B3 ;  /* 0x0000000000037941 */ /* 0x000fea0003800200 */
.L_x_19578:
        /* <DEDUP_REMOVED lines=56> */
.L_x_19576:
[----:B------:R-:W-:Y:S05]  /*3ba0*/  BSYNC.RECONVERGENT B2 ;  /* 0x0000000000027941 */ /* 0x000fea0003800200 */
.L_x_19575:
[----:B------:R-:W-:Y:S01]  /*3bb0*/  I2FP.F32.U32 R184, R11 ;  /* 0x0000000b00b87245 */ /* 0x000fe20000201000 */
[----:B------:R-:W-:Y:S01]  /*3bc0*/  BSSY.RECONVERGENT B2, `(.L_x_19580) ;  /* 0x0000058000027945 */ /* 0x000fe20003800200 */
[----:B------:R-:W-:Y:S01]  /*3bd0*/  LOP3.LUT R241, R241, 0xfffffffd, RZ, 0xc0, !PT ;  /* 0xfffffffdf1f17812 */ /* 0x000fe200078ec0ff */
[----:B------:R-:W-:Y:S02]  /*3be0*/  HADD2.F32 R231, -RZ, R189.H1_H1 ;  /* 0x300000bdffe77230 */ /* 0x000fe40000004100 */
        /* <DEDUP_REMOVED lines=15> */
.L_x_19582:
        /* <DEDUP_REMOVED lines=13> */
.L_x_19584:
[----:B------:R-:W-:Y:S05]  /*3db0*/  BSYNC.RECONVERGENT B3 ;  /* 0x0000000000037941 */ /* 0x000fea0003800200 */
.L_x_19583:
        /* <DEDUP_REMOVED lines=56> */
.L_x_19581:
[----:B------:R-:W-:Y:S05]  /*4140*/  BSYNC.RECONVERGENT B2 ;  /* 0x0000000000027941 */ /* 0x000fea0003800200 */
.L_x_19580:
        /* <DEDUP_REMOVED lines=17> */
.L_x_19587:
        /* <DEDUP_REMOVED lines=13> */
.L_x_19589:
[----:B------:R-:W-:Y:S05]  /*4330*/  BSYNC.RECONVERGENT B3 ;  /* 0x0000000000037941 */ /* 0x000fea0003800200 */
.L_x_19588:
        /* <DEDUP_REMOVED lines=56> */
.L_x_19586:
[----:B------:R-:W-:Y:S05]  /*46c0*/  BSYNC.RECONVERGENT B2 ;  /* 0x0000000000027941 */ /* 0x000fea0003800200 */
.L_x_19585:
        /* <DEDUP_REMOVED lines=17> */
.L_x_19592:
        /* <DEDUP_REMOVED lines=13> */
.L_x_19594:
[----:B------:R-:W-:Y:S05]  /*48b0*/  BSYNC.RECONVERGENT B3 ;  /* 0x0000000000037941 */ /* 0x000fea0003800200 */
.L_x_19593:
        /* <DEDUP_REMOVED lines=56> */
.L_x_19591:
[----:B------:R-:W-:Y:S05]  /*4c40*/  BSYNC.RECONVERGENT B2 ;  /* 0x0000000000027941 */ /* 0x000fea0003800200 */
.L_x_19590:
        /* <DEDUP_REMOVED lines=17> */
.L_x_19597:
        /* <DEDUP_REMOVED lines=13> */
.L_x_19599:
[----:B------:R-:W-:Y:S05]  /*4e30*/  BSYNC.RECONVERGENT B3 ;  /* 0x0000000000037941 */ /* 0x000fea0003800200 */
.L_x_19598:
        /* <DEDUP_REMOVED lines=56> */
.L_x_19596:
[----:B------:R-:W-:Y:S05]  /*51c0*/  BSYNC.RECONVERGENT B2 ;  /* 0x0000000000027941 */ /* 0x000fea0003800200 */
.L_x_19595:
[----:B------:R-:W-:Y:S01]  /*51d0*/  P2R R187, PR, RZ, 0x2 ;  /* 0x00000002ffbb7803 */ /* 0x000fe20000000000 */
[----:B------:R-:W-:Y:S01]  /*51e0*/  FMUL.FTZ R226, R226, UR16 ;  /* 0x00000010e2e27c20 */ /* 0x000fe20008410000 */
[----:B------:R-:W-:Y:S01]  /*51f0*/  I2FP.F32.U32 R244, R185 ;  /* 0x000000b900f47245 */ /* 0x000fe20000201000 */
[----:B------:R-:W-:Y:S01]  /*5200*/  HADD2.F32 R191, -RZ, R191.H1_H1 ;  /* 0x300000bfffbf7230 */ /* 0x000fe20000004100 */
[----:B------:R-:W-:Y:S01]  /*5210*/  LOP3.LUT P1, RZ, R241, 0x10, RZ, 0xc0, !PT ;  /* 0x00000010f1ff7812 */ /* 0x000fe2000782c0ff */
[----:B------:R-:W-:Y:S01]  /*5220*/  FMUL.FTZ R231, R231, UR16 ;  /* 0x00000010e7e77c20 */ /* 0x000fe20008410000 */
        /* <DEDUP_REMOVED lines=32> */
.L_x_19559:
        /* <DEDUP_REMOVED lines=16> */
.L_x_19603:
        /* <DEDUP_REMOVED lines=13> */
.L_x_19605:
[----:B------:R-:W-:Y:S05]  /*5600*/  BSYNC.RECONVERGENT B3 ;  /* 0x0000000000037941 */ /* 0x000fea0003800200 */
.L_x_19604:
        /* <DEDUP_REMOVED lines=55> */
.L_x_19602:
[----:B------:R-:W-:Y:S05]  /*5980*/  BSYNC.RECONVERGENT B2 ;  /* 0x0000000000027941 */ /* 0x000fea0003800200 */
.L_x_19601:
        /* <DEDUP_REMOVED lines=23> */
.L_x_19608:
        /* <DEDUP_REMOVED lines=13> */
.L_x_19610:
[----:B------:R-:W-:Y:S05]  /*5bd0*/  BSYNC.RECONVERGENT B3 ;  /* 0x0000000000037941 */ /* 0x000fea0003800200 */
.L_x_19609:
        /* <DEDUP_REMOVED lines=53> */
[----:B------:R-:W-:-:S03]  /*5f30*/  LOP3.LUT R233, R184, UR15, R235, 0x96, !PT ;  /* 0x0000000fb8e97c12 */ /* 0x000fc6000f8e96eb */
[----:B------:R-:W-:Y:S01]  /*5f40*/  IMAD.MOV.U32 R224, RZ, RZ, R6 ;  /* 0x000000ffffe07224 */ /* 0x000fe200078e0006 */
[----:B------:R-:W-:-:S07]  /*5f50*/  LOP3.LUT R235, R4, UR20, R7, 0x96, !PT ;  /* 0x0000001404eb7c12 */ /* 0x000fce000f8e9607 */
.L_x_19607:
[----:B------:R-:W-:Y:S05]  /*5f60*/  BSYNC.RECONVERGENT B2 ;  /* 0x0000000000027941 */ /* 0x000fea0003800200 */
.L_x_19606:
        /* <DEDUP_REMOVED lines=23> */
.L_x_19613:
        /* <DEDUP_REMOVED lines=13> */
.L_x_19615:
[----:B------:R-:W-:Y:S05]  /*61b0*/  BSYNC.RECONVERGENT B3 ;  /* 0x0000000000037941 */ /* 0x000fea0003800200 */
.L_x_19614:
        /* <DEDUP_REMOVED lines=56> */
.L_x_19612:
[----:B------:R-:W-:Y:S05]  /*6540*/  BSYNC.RECONVERGENT B2 ;  /* 0x0000000000027941 */ /* 0x000fea0003800200 */
.L_x_19611:
        /* <DEDUP_REMOVED lines=20> */
.L_x_19618:
        /* <DEDUP_REMOVED lines=13> */
.L_x_19620:
[----:B------:R-:W-:Y:S05]  /*6760*/  BSYNC.RECONVERGENT B3 ;  /* 0x0000000000037941 */ /* 0x000fea0003800200 */
.L_x_19619:
        /* <DEDUP_REMOVED lines=56> */
.L_x_19617:
[----:B------:R-:W-:Y:S05]  /*6af0*/  BSYNC.RECONVERGENT B2 ;  /* 0x0000000000027941 */ /* 0x000fea0003800200 */
.L_x_19616:
        /* <DEDUP_REMOVED lines=23> */
.L_x_19623:
        /* <DEDUP_REMOVED lines=13> */
.L_x_19625:
[----:B------:R-:W-:Y:S05]  /*6d40*/  BSYNC.RECONVERGENT B3 ;  /* 0x0000000000037941 */ /* 0x000fea0003800200 */
.L_x_19624:
        /* <DEDUP_REMOVED lines=56> */
.L_x_19622:
[----:B------:R-:W-:Y:S05]  /*70d0*/  BSYNC.RECONVERGENT B2 ;  /* 0x0000000000027941 */ /* 0x000fea0003800200 */
.L_x_19621:
[----:B------:R-:W-:Y:S01]  /*70e0*/  I2FP.F32.U32 R3, R3 ;  /* 0x0000000300037245 */ /* 0x000fe20000201000 */
[----:B------:R-:W-:Y:S01]  /*70f0*/  HADD2.F32 R6, -RZ, R189.H0_H0 ;  /* 0x200000bdff067230 */ /* 0x000fe20000004100 */
[----:B------:R-:W-:Y:S01]  /*7100*/  ISETP.NE.AND P2, PT, R7, 0x1, PT ;  /* 0x000000010700780c */ /* 0x000fe20003f45270 */
[----:B------:R-:W-:Y:S01]  /*7110*/  BSSY.RECONVERGENT B2, `(.L_x_19626) ;  /* 0x0000057000027945 */ /* 0x000fe20003800200 */
[----:B------:R-:W-:Y:S01]  /*7120*/  LOP3.LUT R241, R241, 0xfffffffb, RZ, 0xc0, !PT ;  /* 0xfffffffbf1f17812 */ /* 0x000fe200078ec0ff */
[----:B------:R-:W-:Y:S01]  /*7130*/  FFMA.FTZ R3, R3, R230, 1.1641532182693481445e-10 ;  /* 0x2f00000003037423 */ /* 0x000fe200000100e6 */
[----:B------:R-:W-:Y:S02]  /*7140*/  IMAD.MOV.U32 R11, RZ, RZ, 0x2 ;  /* 0x00000002ff0b7424 */ /* 0x000fe400078e00ff */
        /* <DEDUP_REMOVED lines=13> */
.L_x_19628:
        /* <DEDUP_REMOVED lines=13> */
.L_x_19630:
[----:B------:R-:W-:Y:S05]  /*72f0*/  BSYNC.RECONVERGENT B3 ;  /* 0x0000000000037941 */ /* 0x000fea0003800200 */
.L_x_19629:
        /* <DEDUP_REMOVED lines=56> */
.L_x_19627:
[----:B------:R-:W-:Y:S05]  /*7680*/  BSYNC.RECONVERGENT B2 ;  /* 0x0000000000027941 */ /* 0x000fea0003800200 */
.L_x_19626:
        /* <DEDUP_REMOVED lines=23> */
.L_x_19633:
        /* <DEDUP_REMOVED lines=13> */
.L_x_19635:
[----:B------:R-:W-:Y:S05]  /*78d0*/  BSYNC.RECONVERGENT B3 ;  /* 0x0000000000037941 */ /* 0x000fea0003800200 */
.L_x_19634:
        /* <DEDUP_REMOVED lines=56> */
.L_x_19632:
[----:B------:R-:W-:Y:S05]  /*7c60*/  BSYNC.RECONVERGENT B2 ;  /* 0x0000000000027941 */ /* 0x000fea0003800200 */
.L_x_19631:
        /* <DEDUP_REMOVED lines=20> */
.L_x_19638:
        /* <DEDUP_REMOVED lines=13> */
.L_x_19640:
[----:B------:R-:W-:Y:S05]  /*7e80*/  BSYNC.RECONVERGENT B3 ;  /* 0x0000000000037941 */ /* 0x000fea0003800200 */
.L_x_19639:
        /* <DEDUP_REMOVED lines=56> */
.L_x_19637:
[----:B------:R-:W-:Y:S05]  /*8210*/  BSYNC.RECONVERGENT B2 ;  /* 0x0000000000027941 */ /* 0x000fea0003800200 */
.L_x_19636:
[----:B------:R-:W-:Y:S01]  /*8220*/  I2FP.F32.U32 R5, R5 ;  /* 0x0000000500057245 */ /* 0x000fe20000201000 */
[----:B------:R-:W-:Y:S01]  /*8230*/  HADD2.F32 R4, -RZ, R173.H1_H1 ;  /* 0x300000adff047230 */ /* 0x000fe20000004100 */
        /* <DEDUP_REMOVED lines=21> */
.L_x_19643:
        /* <DEDUP_REMOVED lines=13> */
.L_x_19645:
[----:B------:R-:W-:Y:S05]  /*8460*/  BSYNC.RECONVERGENT B3 ;  /* 0x0000000000037941 */ /* 0x000fea0003800200 */
.L_x_19644:
        /* <DEDUP_REMOVED lines=56> */
.L_x_19642:
[----:B------:R-:W-:Y:S05]  /*87f0*/  BSYNC.RECONVERGENT B2 ;  /* 0x0000000000027941 */ /* 0x000fea0003800200 */
.L_x_19641:
[----:B------:R-:W-:Y:S01]  /*8800*/  ISETP.NE.AND P3, PT, R188, 0x1, PT ;  /* 0x00000001bc00780c */ /* 0x000fe20003f65270 */
[----:B------:R-:W-:Y:S01]  /*8810*/  HADD2.F32 R6, -RZ, R190.H0_H0 ;  /* 0x200000beff067230 */ /* 0x000fe20000004100 */
        /* <DEDUP_REMOVED lines=16> */
.L_x_19648:
        /* <DEDUP_REMOVED lines=13> */
.L_x_19650:
[----:B------:R-:W-:Y:S05]  /*89f0*/  BSYNC.RECONVERGENT B3 ;  /* 0x0000000000037941 */ /* 0x000fea0003800200 */
.L_x_19649:
        /* <DEDUP_REMOVED lines=56> */
.L_x_19647:
[----:B------:R-:W-:Y:S05]  /*8d80*/  BSYNC.RECONVERGENT B2 ;  /* 0x0000000000027941 */ /* 0x000fea0003800200 */
.L_x_19646:
        /* <DEDUP_REMOVED lines=24> */
.L_x_19653:
        /* <DEDUP_REMOVED lines=13> */
.L_x_19655:
[----:B------:R-:W-:Y:S05]  /*8fe0*/  BSYNC.RECONVERGENT B3 ;  /* 0x0000000000037941 */ /* 0x000fea0003800200 */
.L_x_19654:
        /* <DEDUP_REMOVED lines=53> */
[----:B------:R-:W-:Y:S02]  /*9340*/  HFMA2 R226, -RZ, RZ, 0, 0 ;  /* 0x00000000ffe27431 */ /* 0x000fe400000001ff */
[----:B------:R-:W-:Y:S02]  /*9350*/  IMAD.MOV.U32 R7, RZ, RZ, R224 ;  /* 0x000000ffff077224 */ /* 0x000fe400078e00e0 */
[----:B------:R-:W-:-:S07]  /*9360*/  IMAD.MOV.U32 R224, RZ, RZ, R6 ;  /* 0x000000ffffe07224 */ /* 0x000fce00078e0006 */
.L_x_19652:
[----:B------:R-:W-:Y:S05]  /*9370*/  BSYNC.RECONVERGENT B2 ;  /* 0x0000000000027941 */ /* 0x000fea0003800200 */
.L_x_19651:
[----:B------:R-:W-:Y:S01]  /*9380*/  ISETP.NE.AND P4, PT, R226, 0x1, PT ;  /* 0x00000001e200780c */ /* 0x000fe20003f85270 */
[----:B------:R-:W-:Y:S01]  /*9390*/  HADD2.F32 R190, -RZ, R190.H1_H1 ;  /* 0x300000beffbe7230 */ /* 0x000fe20000004100 */
        /* <DEDUP_REMOVED lines=16> */
.L_x_19658:
        /* <DEDUP_REMOVED lines=13> */
.L_x_19660:
[----:B------:R-:W-:Y:S05]  /*9570*/  BSYNC.RECONVERGENT B3 ;  /* 0x0000000000037941 */ /* 0x000fea0003800200 */
.L_x_19659:
        /* <DEDUP_REMOVED lines=56> */
.L_x_19657:
[----:B------:R-:W-:Y:S05]  /*9900*/  BSYNC.RECONVERGENT B2 ;  /* 0x0000000000027941 */ /* 0x000fea0003800200 */
.L_x_19656:
[----:B------:R-:W-:Y:S01]  /*9910*/  I2FP.F32.U32 R7, R189 ;  /* 0x000000bd00077245 */ /* 0x000fe20000201000 */
[----:B------:R-:W-:Y:S01]  /*9920*/  HADD2.F32 R6, -RZ, R174.H1_H1 ;  /* 0x300000aeff067230 */ /* 0x000fe20000004100 */
        /* <DEDUP_REMOVED lines=21> */
.L_x_19663:
        /* <DEDUP_REMOVED lines=13> */
.L_x_19665:
[----:B------:R-:W-:Y:S05]  /*9b50*/  BSYNC.RECONVERGENT B3 ;  /* 0x0000000000037941 */ /* 0x000fea0003800200 */
.L_x_19664:
        /* <DEDUP_REMOVED lines=56> */
.L_x_19662:
[----:B------:R-:W-:Y:S05]  /*9ee0*/  BSYNC.RECONVERGENT B2 ;  /* 0x0000000000027941 */ /* 0x000fea0003800200 */
.L_x_19661:
[----:B------:R-:W-:Y:S01]  /*9ef0*/  ISETP.NE.AND P5, PT, R226, 0x1, PT ;  /* 0x00000001e200780c */ /* 0x000fe20003fa5270 */
[----:B------:R-:W-:Y:S01]  /*9f00*/  HADD2.F32 R190, -RZ, R191.H0_H0 ;  /* 0x200000bfffbe7230 */ /* 0x000fe20000004100 */
[----:B------:R-:W-:Y:S01]  /*9f10*/  I2FP.F32.U32 R7, R7 ;  /* 0x0000000700077245 */ /* 0x000fe20000201000 */
[----:B------:R-:W-:Y:S01]  /*9f20*/  BSSY.RECONVERGENT B2, `(.L_x_19666) ;  /* 0x0000055000027945 */ /* 0x000fe20003800200 */
[----:B------:R-:W-:-:S03]  /*9f30*/  HFMA2 R227, -RZ, RZ, 0, 1.1920928955078125e-07 ;  /* 0x00000002ffe37431 */ /* 0x000fc600000001ff */
        /* <DEDUP_REMOVED lines=13> */
.L_x_19668:
        /* <DEDUP_REMOVED lines=13> */
.L_x_19670:
[----:B------:R-:W-:Y:S05]  /*a0e0*/  BSYNC.RECONVERGENT B3 ;  /* 0x0000000000037941 */ /* 0x000fea0003800200 */
.L_x_19669:
        /* <DEDUP_REMOVED lines=56> */
.L_x_19667:
[----:B------:R-:W-:Y:S05]  /*a470*/  BSYNC.RECONVERGENT B2 ;  /* 0x0000000000027941 */ /* 0x000fea0003800200 */
.L_x_19666:
        /* <DEDUP_REMOVED lines=24> */
.L_x_19673:
        /* <DEDUP_REMOVED lines=13> */
.L_x_19675:
[----:B------:R-:W-:Y:S05]  /*a6d0*/  BSYNC.RECONVERGENT B3 ;  /* 0x0000000000037941 */ /* 0x000fea0003800200 */
.L_x_19674:
        /* <DEDUP_REMOVED lines=56> */
.L_x_19672:
[----:B------:R-:W-:Y:S05]  /*aa60*/  BSYNC.RECONVERGENT B2 ;  /* 0x0000000000027941 */ /* 0x000fea0003800200 */
.L_x_19671:
        /* <DEDUP_REMOVED lines=18> */
.L_x_19678:
        /* <DEDUP_REMOVED lines=15> */
.L_x_19680:
[----:B------:R-:W-:Y:S05]  /*ac80*/  BSYNC.RECONVERGENT B3 ;  /* 0x0000000000037941 */ /* 0x000fea0003800200 */
.L_x_19679:
        /* <DEDUP_REMOVED lines=56> */
.L_x_19677:
[----:B------:R-:W-:Y:S05]  /*b010*/  BSYNC.RECONVERGENT B2 ;  /* 0x0000000000027941 */ /* 0x000fea0003800200 */
.L_x_19676:
        /* <DEDUP_REMOVED lines=10> */
.L_x_19600:
        /* <DEDUP_REMOVED lines=24> */
[----:B------:R-:W-:Y:S01]  /*b240*/  SHF.L.U32 R225, R7, 0x10, RZ ;  /* 0x0000001007e17819 */ /* 0x000fe200000006ff */
[----:B-1----:R-:W0:Y:S01]  /*b250*/  LDC.64 R226, c[0x0][0x3b8] ;  /* 0x0000ee00ffe27b82 */ /* 0x002e220000000a00 */
[----:B------:R-:W-:Y:S02]  /*b260*/  LOP3.LUT R244, R4, 0xff, RZ, 0xc0, !PT ;  /* 0x000000ff04f47812 */ /* 0x000fe400078ec0ff */
[----:B------:R-:W-:Y:S02]  /*b270*/  LOP3.LUT R232, R225, 0xff0000, RZ, 0xc0, !PT ;  /* 0x00ff0000e1e87812 */ /* 0x000fe400078ec0ff */
[----:B------:R-:W-:Y:S01]  /*b280*/  LOP3.LUT R225, R8, 0xffff, RZ, 0xc0, !PT ;  /* 0x0000ffff08e17812 */ /* 0x000fe200078ec0ff */
[----:B------:R-:W-:Y:S01]  /*b290*/  IMAD.WIDE.U32 R244, R244, 0x1000000, RZ ;  /* 0x01000000f4f47825 */ /* 0x000fe200078e00ff */
[----:B------:R-:W-:Y:S02]  /*b2a0*/  LOP3.LUT R230, R3, 0xff, RZ, 0xc0, !PT ;  /* 0x000000ff03e67812 */ /* 0x000fe400078ec0ff */
[----:B------:R-:W-:-:S02]  /*b2b0*/  PRMT R232, R232, 0x4210, R225 ;  /* 0x00004210e8e87816 */ /* 0x000fc400000000e1 */
[----:B------:R-:W-:Y:S01]  /*b2c0*/  PRMT R225, R6, 0x7104, RZ ;  /* 0x0000710406e17816 */ /* 0x000fe200000000ff */
[----:B------:R-:W-:Y:S01]  /*b2d0*/  IMAD.WIDE.U32 R230, R230, 0x10000, RZ ;  /* 0x00010000e6e67825 */ /* 0x000fe200078e00ff */
[----:B------:R-:W-:Y:S02]  /*b2e0*/  LOP3.LUT R228, R2, 0xff, RZ, 0xc0, !PT ;  /* 0x000000ff02e47812 */ /* 0x000fe400078ec0ff */
[----:B------:R-:W-:-:S03]  /*b2f0*/  LOP3.LUT R232, R232, 0xff00, R225, 0xf8, !PT ;  /* 0x0000ff00e8e87812 */ /* 0x000fc600078ef8e1 */
[----:B------:R-:W-:Y:S01]  /*b300*/  IMAD.WIDE.U32 R228, R228, 0x100, RZ ;  /* 0x00000100e4e47825 */ /* 0x000fe200078e00ff */
[----:B------:R-:W-:-:S04]  /*b310*/  LOP3.LUT R225, R232, 0xff, R5, 0xf8, !PT ;  /* 0x000000ffe8e17812 */ /* 0x000fc800078ef805 */
[----:B------:R-:W-:Y:S01]  /*b320*/  LOP3.LUT R225, R231, R225, R245, 0xfe, !PT ;  /* 0x000000e1e7e17212 */ /* 0x000fe200078efef5 */
[----:B0-----:R-:W-:Y:S01]  /*b330*/  IMAD.WIDE.U32 R226, R242, 0x8, R226 ;  /* 0x00000008f2e27825 */ /* 0x001fe200078e00e2 */
[----:B------:R-:W-:Y:S02]  /*b340*/  LOP3.LUT R230, R228, R244, R230, 0xfe, !PT ;  /* 0x000000f4e4e67212 */ /* 0x000fe400078efee6 */
[----:B------:R-:W-:Y:S02]  /*b350*/  LOP3.LUT R229, R225, R229, RZ, 0xfc, !PT ;  /* 0x000000e5e1e57212 */ /* 0x000fe400078efcff */
[----:B------:R-:W-:-:S05]  /*b360*/  LOP3.LUT R228, R230, 0xff, R9, 0xf8, !PT ;  /* 0x000000ffe6e47812 */ /* 0x000fca00078ef809 */
[----:B------:R0:W-:Y:S02]  /*b370*/  STG.E.64 desc[UR6][R226.64], R228 ;  /* 0x000000e4e2007986 */ /* 0x0001e4000c101b06 */
.L_x_19681:
[----:B------:R-:W-:Y:S02]  /*b380*/  IMAD.MOV.U32 R232, RZ, RZ, R224 ;  /* 0x000000ffffe87224 */ /* 0x000fe400078e00e0 */
[----:B------:R-:W-:-:S07]  /*b390*/  VIADD R224, R242, 0x20 ;  /* 0x00000020f2e07836 */ /* 0x000fce0000000000 */
.L_x_19558:
[----:B------:R-:W-:Y:S05]  /*b3a0*/  BSYNC.RECONVERGENT B1 ;  /* 0x0000000000017941 */ /* 0x000fea0003800200 */
.L_x_19557:
        /* <DEDUP_REMOVED lines=36> */
.L_x_19687:
        /* <DEDUP_REMOVED lines=13> */
.L_x_19689:
[----:B------:R-:W-:Y:S05]  /*b6c0*/  BSYNC.RECONVERGENT B3 ;  /* 0x0000000000037941 */ /* 0x000fea0003800200 */
.L_x_19688:
        /* <DEDUP_REMOVED lines=55> */
.L_x_19686:
[----:B------:R-:W-:Y:S05]  /*ba40*/  BSYNC.RECONVERGENT B2 ;  /* 0x0000000000027941 */ /* 0x000fea0003800200 */
.L_x_19685:
        /* <DEDUP_REMOVED lines=23> */
.L_x_19692:
        /* <DEDUP_REMOVED lines=13> */
.L_x_19694:
[----:B------:R-:W-:Y:S05]  /*bc90*/  BSYNC.RECONVERGENT B3 ;  /* 0x0000000000037941 */ /* 0x000fea0003800200 */
.L_x_19693:
        /* <DEDUP_REMOVED lines=56> */
.L_x_19691:
[----:B------:R-:W-:Y:S05]  /*c020*/  BSYNC.RECONVERGENT B2 ;  /* 0x0000000000027941 */ /* 0x000fea0003800200 */
.L_x_19690:
        /* <DEDUP_REMOVED lines=9> */
[----:B--2---:R-:W-:Y:S02]  /*c0c0*/  FSEL R192, R6, RZ, !P2 ;  /* 0x000000ff06c07208 */ /* 0x004fe40005000000 */
        /* <DEDUP_REMOVED lines=13> */
.L_x_19697:
        /* <DEDUP_REMOVED lines=13> */
.L_x_19699:
[----:B------:R-:W-:Y:S05]  /*c270*/  BSYNC.RECONVERGENT B3 ;  /* 0x0000000000037941 */ /* 0x000fea0003800200 */
.L_x_19698:
        /* <DEDUP_REMOVED lines=53> */
[----:B------:R-:W-:Y:S01]  /*c5d0*/  MOV R2, R226 ;  /* 0x000000e200027202 */ /* 0x000fe20000000f00 */
[----:B------:R-:W-:Y:S02]  /*c5e0*/  IMAD.MOV.U32 R226, RZ, RZ, R4 ;  /* 0x000000ffffe27224 */ /* 0x000fe400078e0004 */
[----:B------:R-:W-:-:S07]  /*c5f0*/  IMAD.MOV.U32 R4, RZ, RZ, RZ ;  /* 0x000000ffff047224 */ /* 0x000fce00078e00ff */
.L_x_19696:
[----:B------:R-:W-:Y:S05]  /*c600*/  BSYNC.RECONVERGENT B2 ;  /* 0x0000000000027941 */ /* 0x000fea0003800200 */
.L_x_19695:
        /* <DEDUP_REMOVED lines=20> */
.L_x_19702:
        /* <DEDUP_REMOVED lines=13> */
.L_x_19704:
[----:B------:R-:W-:Y:S05]  /*c820*/  BSYNC.RECONVERGENT B3 ;  /* 0x0000000000037941 */ /* 0x000fea0003800200 */
.L_x_19703:
        /* <DEDUP_REMOVED lines=56> */
.L_x_19701:
[----:B------:R-:W-:Y:S05]  /*cbb0*/  BSYNC.RECONVERGENT B2 ;  /* 0x0000000000027941 */ /* 0x000fea0003800200 */
.L_x_19700:
[----:B------:R-:W-:Y:S01]  /*cbc0*/  I2FP.F32.U32 R2, R2 ;  /* 0x0000000200027245 */ /* 0x000fe20000201000 */
[----:B------:R-:W-:Y:S01]  /*cbd0*/  HADD2.F32 R4, -RZ, R172.H1_H1 ;  /* 0x300000acff047230 */ /* 0x000fe20000004100 */
[----:B------:R-:W-:Y:S01]  /*cbe0*/  BSSY.RECONVERGENT B2, `(.L_x_19705) ;  /* 0x000005b000027945 */ /* 0x000fe20003800200 */
[----:B------:R-:W-:Y:S02]  /*cbf0*/  IMAD.MOV.U32 R6, RZ, RZ, 0x2 ;  /* 0x00000002ff067424 */ /* 0x000fe400078e00ff */
        /* <DEDUP_REMOVED lines=19> */
.L_x_19707:
        /* <DEDUP_REMOVED lines=13> */
.L_x_19709:
[----:B------:R-:W-:Y:S05]  /*ce00*/  BSYNC.RECONVERGENT B3 ;  /* 0x0000000000037941 */ /* 0x000fea0003800200 */
.L_x_19708:
        /* <DEDUP_REMOVED lines=56> */
.L_x_19706:
[----:B------:R-:W-:Y:S05]  /*d190*/  BSYNC.RECONVERGENT B2 ;  /* 0x0000000000027941 */ /* 0x000fea0003800200 */
.L_x_19705:
        /* <DEDUP_REMOVED lines=20> */
.L_x_19712:
        /* <DEDUP_REMOVED lines=13> */
.L_x_19714:
[----:B------:R-:W-:Y:S05]  /*d3b0*/  BSYNC.RECONVERGENT B3 ;  /* 0x0000000000037941 */ /* 0x000fea0003800200 */
.L_x_19713:
        /* <DEDUP_REMOVED lines=56> */
.L_x_19711:
[----:B------:R-:W-:Y:S05]  /*d740*/  BSYNC.RECONVERGENT B2 ;  /* 0x0000000000027941 */ /* 0x000fea0003800200 */
.L_x_19710:
        /* <DEDUP_REMOVED lines=24> */
.L_x_19717:
        /* <DEDUP_REMOVED lines=13> */
.L_x_19719:
[----:B------:R-:W-:Y:S05]  /*d9a0*/  BSYNC.RECONVERGENT B3 ;  /* 0x0000000000037941 */ /* 0x000fea0003800200 */
.L_x_19718:
[----:B------:R-:W-:Y:S01]  /*d9b0*/  IMAD.WIDE.U32 R6, R238, -0x326172a9, RZ ;  /* 0xcd9e8d57ee067825 */ /* 0x000fe200078e00ff */
[----:B------:R-:W-:Y:S01]  /*d9c0*/  LOP3.LUT R4, R10, UR5, R229, 0x96, !PT ;  /* 0x000000050a047c12 */ /* 0x000fe2000f8e96e5 */
[----:B------:R-:W-:Y:S02]  /*d9d0*/  UIADD3 UR20, UPT, UPT, UR5, -0x4498517b, URZ ;  /* 0xbb67ae8505147890 */ /* 0x000fe4000fffe0ff */
[----:B------:R-:W-:Y:S01]  /*d9e0*/  HFMA2 R195, -RZ, RZ, 0, 0 ;  /* 0x00000000ffc37431 */ /* 0x000fe200000001ff */
        /* <DEDUP_REMOVED lines=52> */
.L_x_19716:
[----:B------:R-:W-:Y:S05]  /*dd30*/  BSYNC.RECONVERGENT B2 ;  /* 0x0000000000027941 */ /* 0x000fea0003800200 */
.L_x_19715:
        /* <DEDUP_REMOVED lines=20> */
.L_x_19722:
        /* <DEDUP_REMOVED lines=13> */
.L_x_19724:
[----:B------:R-:W-:Y:S05]  /*df50*/  BSYNC.RECONVERGENT B3 ;  /* 0x0000000000037941 */ /* 0x000fea0003800200 */
.L_x_19723:
        /* <DEDUP_REMOVED lines=56> */
.L_x_19721:
[----:B------:R-:W-:Y:S05]  /*e2e0*/  BSYNC.RECONVERGENT B2 ;  /* 0x0000000000027941 */ /* 0x000fea0003800200 */
.L_x_19720:
[----:B------:R-:W-:Y:S01]  /*e2f0*/  I2FP.F32.U32 R4, R7 ;  /* 0x0000000700047245 */ /* 0x000fe20000201000 */
[----:B------:R-:W-:Y:S01]  /*e300*/  HADD2.F32 R6, -RZ, R173.H1_H1 ;  /* 0x300000adff067230 */ /* 0x000fe20000004100 */
        /* <DEDUP_REMOVED lines=8> */
[----:B------:R-:W-:Y:S02]  /*e390*/  ISETP.NE.AND P2, PT, R196, 0x1, PT ;  /* 0x00000001c400780c */ /* 0x000fe40003f45270 */
[----:B------:R-:W-:-:S05]  /*e3a0*/  FSEL R6, R11, RZ, P4 ;  /* 0x000000ff0b067208 */ /* 0x000fca0002000000 */
[----:B------:R-:W-:-:S04]  /*e3b0*/  FADD.FTZ R195, R195, R6 ;  /* 0x00000006c3c37221 */ /* 0x000fc80000010000 */
        /* <DEDUP_REMOVED lines=10> */
.L_x_19727:
        /* <DEDUP_REMOVED lines=13> */
.L_x_19729:
[----:B------:R-:W-:Y:S05]  /*e530*/  BSYNC.RECONVERGENT B3 ;  /* 0x0000000000037941 */ /* 0x000fea0003800200 */
.L_x_19728:
        /* <DEDUP_REMOVED lines=56> */
.L_x_19726:
[----:B------:R-:W-:Y:S05]  /*e8c0*/  BSYNC.RECONVERGENT B2 ;  /* 0x0000000000027941 */ /* 0x000fea0003800200 */
.L_x_19725:
        /* <DEDUP_REMOVED lines=18> */
.L_x_19732:
        /* <DEDUP_REMOVED lines=13> */
.L_x_19734:
[----:B------:R-:W-:Y:S05]  /*eac0*/  BSYNC.RECONVERGENT B3 ;  /* 0x0000000000037941 */ /* 0x000fea0003800200 */
.L_x_19733:
        /* <DEDUP_REMOVED lines=56> */
.L_x_19731:
[----:B------:R-:W-:Y:S05]  /*ee50*/  BSYNC.RECONVERGENT B2 ;  /* 0x0000000000027941 */ /* 0x000fea0003800200 */
.L_x_19730:
        /* <DEDUP_REMOVED lines=24> */
.L_x_19737:
        /* <DEDUP_REMOVED lines=13> */
.L_x_19739:
[----:B------:R-:W-:Y:S05]  /*f0b0*/  BSYNC.RECONVERGENT B3 ;  /* 0x0000000000037941 */ /* 0x000fea0003800200 */
.L_x_19738:
        /* <DEDUP_REMOVED lines=56> */
.L_x_19736:
[----:B------:R-:W-:Y:S05]  /*f440*/  BSYNC.RECONVERGENT B2 ;  /* 0x0000000000027941 */ /* 0x000fea0003800200 */
.L_x_19735:
        /* <DEDUP_REMOVED lines=18> */
.L_x_19742:
        /* <DEDUP_REMOVED lines=13> */
.L_x_19744:
[----:B------:R-:W-:Y:S05]  /*f640*/  BSYNC.RECONVERGENT B3 ;  /* 0x0000000000037941 */ /* 0x000fea0003800200 */
.L_x_19743:
        /* <DEDUP_REMOVED lines=56> */
.L_x_19741:
[----:B------:R-:W-:Y:S05]  /*f9d0*/  BSYNC.RECONVERGENT B2 ;  /* 0x0000000000027941 */ /* 0x000fea0003800200 */
.L_x_19740:
[----:B------:R-:W-:Y:S01]  /*f9e0*/  I2FP.F32.U32 R6, R197 ;  /* 0x000000c500067245 */ /* 0x000fe20000201000 */
[----:B------:R-:W-:Y:S01]  /*f9f0*/  BSSY.RECONVERGENT B2, `(.L_x_19745) ;  /* 0x000005c000027945 */ /* 0x000fe20003800200 */
[----:B------:R-:W-:Y:S01]  /*fa00*/  FSEL R198, R11, RZ, P3 ;  /* 0x000000ff0bc67208 */ /* 0x000fe20001800000 */
[----:B------:R-:W-:Y:S02]  /*fa10*/  HFMA2 R229, -RZ, RZ, 0, 1.1920928955078125e-07 ;  /* 0x00000002ffe57431 */ /* 0x000fe400000001ff */
[----:B------:R-:W-:Y:S01]  /*fa20*/  FFMA.FTZ R7, R6, R227, 1.1641532182693481445e-10 ;  /* 0x2f00000006077423 */ /* 0x000fe200000100e3 */
[----:B------:R-:W-:-:S04]  /*fa30*/  HADD2.F32 R6, -RZ, R174.H1_H1 ;  /* 0x300000aeff067230 */ /* 0x000fc80000004100 */
        /* <DEDUP_REMOVED lines=17> */
.L_x_19747:
        /* <DEDUP_REMOVED lines=13> */
.L_x_19749:
[----:B------:R-:W-:Y:S05]  /*fc20*/  BSYNC.RECONVERGENT B3 ;  /* 0x0000000000037941 */ /* 0x000fea0003800200 */
.L_x_19748:
        /* <DEDUP_REMOVED lines=56> */
.L_x_19746:
[----:B------:R-:W-:Y:S05]  /*ffb0*/  BSYNC.RECONVERGENT B2 ;  /* 0x0000000000027941 */ /* 0x000fea0003800200 */
.L_x_19745:
[----:B------:R-:W-:Y:S01]  /*ffc0*/  ISETP.NE.AND P5, PT, R229, 0x1, PT ;  /* 0x00000001e500780c */ /* 0x000fe20003fa5270 */
[----:B------:R-:W-:Y:S01]  /*ffd0*/  HADD2.F32 R228, -RZ, R199.H0_H0 ;  /* 0x200000c7ffe47230 */ /* 0x000fe20000004100 */
[----:B------:R-:W-:Y:S01]  /*ffe0*/  I2FP.F32.U32 R198, R7 ;  /* 0x0000000700c67245 */ /* 0x000fe20000201000 */
[----:B------:R-:W-:Y:S03]  /*fff0*/  BSSY.RECONVERGENT B2, `(.L_x_19750) ;  /* 0x0000055000027945 */ /* 0x000fe60003800200 */
[----:B------:R-:W-:Y:S01]  /*10000*/  FMUL.FTZ R7, R228, R225 ;  /* 0x000000e1e4077220 */ /* 0x000fe20000410000 */
[----:B------:R-:W-:Y:S01]  /*10010*/  FFMA.FTZ R11, R198, R227, 1.1641532182693481445e-10 ;  /* 0x2f000000c60b7423 */ /* 0x000fe200000100e3 */
[----:B------:R-:W-:Y:S02]  /*10020*/  IMAD.MOV.U32 R228, RZ, RZ, 0x2 ;  /* 0x00000002ffe47424 */ /* 0x000fe400078e00ff */
        /* <DEDUP_REMOVED lines=11> */
.L_x_19752:
        /* <DEDUP_REMOVED lines=13> */
.L_x_19754:
[----:B------:R-:W-:Y:S05]  /*101b0*/  BSYNC.RECONVERGENT B3 ;  /* 0x0000000000037941 */ /* 0x000fea0003800200 */
.L_x_19753:
        /* <DEDUP_REMOVED lines=56> */
.L_x_19751:
[----:B------:R-:W-:Y:S05]  /*10540*/  BSYNC.RECONVERGENT B2 ;  /* 0x0000000000027941 */ /* 0x000fea0003800200 */
.L_x_19750:
[----:B------:R-:W-:Y:S01]  /*10550*/  I2FP.F32.U32 R198, R198 ;  /* 0x000000c600c67245 */ /* 0x000fe20000201000 */
[----:B------:R-:W-:Y:S01]  /*10560*/  BSSY.RECONVERGENT B2, `(.L_x_19755) ;  /* 0x000005d000027945 */ /* 0x000fe20003800200 */
[----:B------:R-:W-:Y:S01]  /*10570*/  FSEL R7, R7, RZ, P4 ;  /* 0x000000ff07077208 */ /* 0x000fe20002000000 */
[----:B------:R-:W-:Y:S02]  /*10580*/  IMAD.MOV.U32 R231, RZ, RZ, 0x2 ;  /* 0x00000002ffe77424 */ /* 0x000fe400078e00ff */
[----:B------:R-:W-:Y:S01]  /*10590*/  FFMA.FTZ R11, R198, R227, 1.1641532182693481445e-10 ;  /* 0x2f000000c60b7423 */ /* 0x000fe200000100e3 */
[----:B------:R-:W-:-:S04]  /*105a0*/  HADD2.F32 R198, -RZ, R175.H0_H0 ;  /* 0x200000afffc67230 */ /* 0x000fc80000004100 */
[----:B------:R-:W-:Y:S01]  /*105b0*/  FSETP.GTU.FTZ.AND P5, PT, R11, R8, PT ;  /* 0x000000080b00720b */ /* 0x000fe20003fbc000 */
[----:B------:R-:W-:-:S03]  /*105c0*/  FMUL.FTZ R198, R198, R225 ;  /* 0x000000e1c6c67220 */ /* 0x000fc60000410000 */
[----:B------:R-:W-:Y:S02]  /*105d0*/  SEL R11, RZ, 0x1, P5 ;  /* 0x00000001ff0b7807 */ /* 0x000fe40002800000 */
[----:B------:R-:W-:Y:S02]  /*105e0*/  FSEL R198, R198, RZ, !P5 ;  /* 0x000000ffc6c67208 */ /* 0x000fe40006800000 */
[----:B------:R-:W-:-:S03]  /*105f0*/  ISETP.NE.AND P5, PT, R228, 0x1, PT ;  /* 0x00000001e400780c */ /* 0x000fc60003fa5270 */
[--C-:B------:R-:W-:Y:S01]  /*10600*/  FADD.FTZ R198, R198, R7.reuse ;  /* 0x00000007c6c67221 */ /* 0x100fe20000010000 */
[----:B------:R-:W-:Y:S02]  /*10610*/  PRMT R7, R11, 0x7610, R7 ;  /* 0x000076100b077816 */ /* 0x000fe40000000007 */
[----:B------:R-:W-:Y:S01]  /*10620*/  MOV R11, R234 ;  /* 0x000000ea000b7202 */ /* 0x000fe20000000f00 */
        /* <DEDUP_REMOVED lines=10> */
.L_x_19757:
        /* <DEDUP_REMOVED lines=13> */
.L_x_19759:
[----:B------:R-:W-:Y:S05]  /*107a0*/  BSYNC.RECONVERGENT B3 ;  /* 0x0000000000037941 */ /* 0x000fea0003800200 */
.L_x_19758:
        /* <DEDUP_REMOVED lines=56> */
.L_x_19756:
[----:B------:R-:W-:Y:S05]  /*10b30*/  BSYNC.RECONVERGENT B2 ;  /* 0x0000000000027941 */ /* 0x000fea0003800200 */
.L_x_19755:
[----:B------:R-:W-:Y:S01]  /*10b40*/  ISETP.NE.AND P6, PT, R231, 0x1, PT ;  /* 0x00000001e700780c */ /* 0x000fe20003fc5270 */
[----:B------:R-:W-:Y:S01]  /*10b50*/  HADD2.F32 R230, -RZ, R199.H1_H1 ;  /* 0x300000c7ffe67230 */ /* 0x000fe20000004100 */
        /* <DEDUP_REMOVED lines=16> */
.L_x_19762:
        /* <DEDUP_REMOVED lines=15> */
.L_x_19764:
[----:B------:R-:W-:Y:S05]  /*10d50*/  BSYNC.RECONVERGENT B3 ;  /* 0x0000000000037941 */ /* 0x000fea0003800200 */
.L_x_19763:
        /* <DEDUP_REMOVED lines=56> */
.L_x_19761:
[----:B------:R-:W-:Y:S05]  /*110e0*/  BSYNC.RECONVERGENT B2 ;  /* 0x0000000000027941 */ /* 0x000fea0003800200 */
.L_x_19760:
[----:B------:R-:W-:-:S05]  /*110f0*/  I2FP.F32.U32 R228, R230 ;  /* 0x000000e600e47245 */ /* 0x000fca0000201000 */
[----:B------:R-:W-:Y:S01]  /*11100*/  FFMA.FTZ R227, R228, R227, 1.1641532182693481445e-10 ;  /* 0x2f000000e4e37423 */ /* 0x000fe200000100e3 */
[----:B------:R-:W-:-:S04]  /*11110*/  HADD2.F32 R228, -RZ, R175.H1_H1 ;  /* 0x300000afffe47230 */ /* 0x000fc80000004100 */
[----:B------:R-:W-:Y:S01]  /*11120*/  FSETP.GTU.FTZ.AND P6, PT, R227, R8, PT ;  /* 0x00000008e300720b */ /* 0x000fe20003fdc000 */
[----:B------:R-:W-:Y:S01]  /*11130*/  FMUL.FTZ R225, R228, R225 ;  /* 0x000000e1e4e17220 */ /* 0x000fe20000410000 */
[----:B------:R-:W-:Y:S02]  /*11140*/  FSEL R228, R199, RZ, P5 ;  /* 0x000000ffc7e47208 */ /* 0x000fe40002800000 */
[----:B------:R-:W-:Y:S02]  /*11150*/  SEL R8, RZ, 0x1, P6 ;  /* 0x00000001ff087807 */ /* 0x000fe40003000000 */
[----:B------:R-:W-:-:S05]  /*11160*/  FSEL R225, R225, RZ, !P6 ;  /* 0x000000ffe1e17208 */ /* 0x000fca0007000000 */
[----:B------:R-:W-:-:S04]  /*11170*/  FADD.FTZ R199, R225, R228 ;  /* 0x000000e4e1c77221 */ /* 0x000fc80000010000 */
[----:B------:R-:W-:Y:S01]  /*11180*/  @P1 FADD.FTZ R199, R183, R199 ;  /* 0x000000c7b7c71221 */ /* 0x000fe20000010000 */
[----:B------:R-:W-:Y:S06]  /*11190*/  BRA `(.L_x_19765) ;  /* 0x0000002c00b47947 */ /* 0x000fec0003800000 */
.L_x_19684:
        /* <DEDUP_REMOVED lines=16> */
.L_x_19768:
        /* <DEDUP_REMOVED lines=13> */
.L_x_19770:
[----:B------:R-:W-:Y:S05]  /*11370*/  BSYNC.RECONVERGENT B3 ;  /* 0x0000000000037941 */ /* 0x000fea0003800200 */
.L_x_19769:
        /* <DEDUP_REMOVED lines=54> */
[----:B------:R-:W-:-:S07]  /*116e0*/  IMAD.MOV.U32 R192, RZ, RZ, R232 ;  /* 0x000000ffffc07224 */ /* 0x000fce00078e00e8 */
.L_x_19767:
[----:B------:R-:W-:Y:S05]  /*116f0*/  BSYNC.RECONVERGENT B2 ;  /* 0x0000000000027941 */ /* 0x000fea0003800200 */
.L_x_19766:
        /* <DEDUP_REMOVED lines=21> */
.L_x_19773:
        /* <DEDUP_REMOVED lines=13> */
.L_x_19775:
[----:B------:R-:W-:Y:S05]  /*11920*/  BSYNC.RECONVERGENT B3 ;  /* 0x0000000000037941 */ /* 0x000fea0003800200 */
.L_x_19774:
        /* <DEDUP_REMOVED lines=56> */
.L_x_19772:
[----:B------:R-:W-:Y:S05]  /*11cb0*/  BSYNC.RECONVERGENT B2 ;  /* 0x0000000000027941 */ /* 0x000fea0003800200 */
.L_x_19771:
        /* <DEDUP_REMOVED lines=19> */
.L_x_19778:
        /* <DEDUP_REMOVED lines=13> */
.L_x_19780:
[----:B------:R-:W-:Y:S05]  /*11ec0*/  BSYNC.RECONVERGENT B3 ;  /* 0x0000000000037941 */ /* 0x000fea0003800200 */
.L_x_19779:
        /* <DEDUP_REMOVED lines=56> */
.L_x_19777:
[----:B------:R-:W-:Y:S05]  /*12250*/  BSYNC.RECONVERGENT B2 ;  /* 0x0000000000027941 */ /* 0x000fea0003800200 */
.L_x_19776:
        /* <DEDUP_REMOVED lines=19> */
.L_x_19783:
        /* <DEDUP_REMOVED lines=13> */
.L_x_19785:
[----:B------:R-:W-:Y:S05]  /*12460*/  BSYNC.RECONVERGENT B3 ;  /* 0x0000000000037941 */ /* 0x000fea0003800200 */
.L_x_19784:
        /* <DEDUP_REMOVED lines=56> */
.L_x_19782:
[----:B------:R-:W-:Y:S05]  /*127f0*/  BSYNC.RECONVERGENT B2 ;  /* 0x0000000000027941 */ /* 0x000fea0003800200 */
.L_x_19781:
        /* <DEDUP_REMOVED lines=19> */
.L_x_19788:
        /* <DEDUP_REMOVED lines=13> */
.L_x_19790:
[----:B------:R-:W-:Y:S05]  /*12a00*/  BSYNC.RECONVERGENT B3 ;  /* 0x0000000000037941 */ /* 0x000fea0003800200 */
.L_x_19789:
        /* <DEDUP_REMOVED lines=56> */
.L_x_19787:
[----:B------:R-:W-:Y:S05]  /*12d90*/  BSYNC.RECONVERGENT B2 ;  /* 0x0000000000027941 */ /* 0x000fea0003800200 */
.L_x_19786:
        /* <DEDUP_REMOVED lines=17> */
.L_x_19793:
        /* <DEDUP_REMOVED lines=13> */
.L_x_19795:
[----:B------:R-:W-:Y:S05]  /*12f80*/  BSYNC.RECONVERGENT B3 ;  /* 0x0000000000037941 */ /* 0x000fea0003800200 */
.L_x_19794:
        /* <DEDUP_REMOVED lines=56> */
.L_x_19792:
[----:B------:R-:W-:Y:S05]  /*13310*/  BSYNC.RECONVERGENT B2 ;  /* 0x0000000000027941 */ /* 0x000fea0003800200 */
.L_x_19791:
        /* <DEDUP_REMOVED lines=17> */
.L_x_19798:
        /* <DEDUP_REMOVED lines=13> */
.L_x_19800:
[----:B------:R-:W-:Y:S05]  /*13500*/  BSYNC.RECONVERGENT B3 ;  /* 0x0000000000037941 */ /* 0x000fea0003800200 */
.L_x_19799:
        /* <DEDUP_REMOVED lines=56> */
.L_x_19797:
[----:B------:R-:W-:Y:S05]  /*13890*/  BSYNC.RECONVERGENT B2 ;  /* 0x0000000000027941 */ /* 0x000fea0003800200 */
.L_x_19796:
        /* <DEDUP_REMOVED lines=17> */
.L_x_19803:
        /* <DEDUP_REMOVED lines=13> */
.L_x_19805:
[----:B------:R-:W-:Y:S05]  /*13a80*/  BSYNC.RECONVERGENT B3 ;  /* 0x0000000000037941 */ /* 0x000fea0003800200 */
.L_x_19804:
        /* <DEDUP_REMOVED lines=56> */
.L_x_19802:
[----:B------:R-:W-:Y:S05]  /*13e10*/  BSYNC.RECONVERGENT B2 ;  /* 0x0000000000027941 */ /* 0x000fea0003800200 */
.L_x_19801:
        /* <DEDUP_REMOVED lines=37> */
.L_x_19765:
        /* <DEDUP_REMOVED lines=24> */
[----:B------:R-:W-:Y:S02]  /*141f0*/  SHF.L.U32 R225, R7, 0x10, RZ ;  /* 0x0000001007e17819 */ /* 0x000fe400000006ff */
[----:B-1----:R-:W-:Y:S02]  /*14200*/  PRMT R230, R6, 0x7104, RZ ;  /* 0x0000710406e67816 */ /* 0x002fe400000000ff */
        /* <DEDUP_REMOVED lines=18> */
.L_x_19806:
[----:B------:R-:W-:Y:S02]  /*14330*/  IMAD.MOV.U32 R232, RZ, RZ, R226 ;  /* 0x000000ffffe87224 */ /* 0x000fe400078e00e2 */
[----:B------:R-:W-:-:S07]  /*14340*/  VIADD R224, R224, 0x20 ;  /* 0x00000020e0e07836 */ /* 0x000fce0000000000 */
.L_x_19683:
[----:B------:R-:W-:Y:S05]  /*14350*/  BSYNC.RECONVERGENT B1 ;  /* 0x0000000000017941 */ /* 0x000fea0003800200 */
.L_x_19682:
        /* <DEDUP_REMOVED lines=36> */
.L_x_19812:
        /* <DEDUP_REMOVED lines=13> */
.L_x_19814:
[----:B------:R-:W-:Y:S05]  /*14670*/  BSYNC.RECONVERGENT B3 ;  /* 0x0000000000037941 */ /* 0x000fea0003800200 */
.L_x_19813:
        /* <DEDUP_REMOVED lines=55> */
.L_x_19811:
[----:B------:R-:W-:Y:S05]  /*149f0*/  BSYNC.RECONVERGENT B2 ;  /* 0x0000000000027941 */ /* 0x000fea0003800200 */
.L_x_19810:
        /* <DEDUP_REMOVED lines=23> */
.L_x_19817:
        /* <DEDUP_REMOVED lines=13> */
.L_x_19819:
[----:B------:R-:W-:Y:S05]  /*14c40*/  BSYNC.RECONVERGENT B3 ;  /* 0x0000000000037941 */ /* 0x000fea0003800200 */
.L_x_19818:
        /* <DEDUP_REMOVED lines=56> */
.L_x_19816:
[----:B------:R-:W-:Y:S05]  /*14fd0*/  BSYNC.RECONVERGENT B2 ;  /* 0x0000000000027941 */ /* 0x000fea0003800200 */
.L_x_19815:
        /* <DEDUP_REMOVED lines=8> */
[----:B--2---:R-:W-:Y:S02]  /*15060*/  FSEL R200, R6, RZ, !P2 ;  /* 0x000000ff06c87208 */ /* 0x004fe40005000000 */
        /* <DEDUP_REMOVED lines=14> */
.L_x_19822:
        /* <DEDUP_REMOVED lines=13> */
.L_x_19824:
[----:B------:R-:W-:Y:S05]  /*15220*/  BSYNC.RECONVERGENT B3 ;  /* 0x0000000000037941 */ /* 0x000fea0003800200 */
.L_x_19823:
        /* <DEDUP_REMOVED lines=56> */
.L_x_19821:
[----:B------:R-:W-:Y:S05]  /*155b0*/  BSYNC.RECONVERGENT B2 ;  /* 0x0000000000027941 */ /* 0x000fea0003800200 */
.L_x_19820:
        /* <DEDUP_REMOVED lines=20> */
.L_x_19827:
        /* <DEDUP_REMOVED lines=13> */
.L_x_19829:
[----:B------:R-:W-:Y:S05]  /*157d0*/  BSYNC.RECONVERGENT B3 ;  /* 0x0000000000037941 */ /* 0x000fea0003800200 */
.L_x_19828:
        /* <DEDUP_REMOVED lines=56> */
.L_x_19826:
[----:B------:R-:W-:Y:S05]  /*15b60*/  BSYNC.RECONVERGENT B2 ;  /* 0x0000000000027941 */ /* 0x000fea0003800200 */
.L_x_19825:
[----:B------:R-:W-:Y:S01]  /*15b70*/  I2FP.F32.U32 R2, R2 ;  /* 0x0000000200027245 */ /* 0x000fe20000201000 */
[----:B------:R-:W-:Y:S01]  /*15b80*/  HADD2.F32 R4, -RZ, R172.H1_H1 ;  /* 0x300000acff047230 */ /* 0x000fe20000004100 */
[----:B------:R-:W-:Y:S03]  /*15b90*/  BSSY.RECONVERGENT B2, `(.L_x_19830) ;  /* 0x000005b000027945 */ /* 0x000fe60003800200 */
[----:B------:R-:W-:Y:S01]  /*15ba0*/  FFMA.FTZ R3, R2, R227, 1.1641532182693481445e-10 ;  /* 0x2f00000002037423 */ /* 0x000fe200000100e3 */
[----:B------:R-:W-:-:S04]  /*15bb0*/  FMUL.FTZ R4, R4, R225 ;  /* 0x000000e104047220 */ /* 0x000fc80000410000 */
[----:B------:R-:W-:Y:S01]  /*15bc0*/  FSETP.GTU.FTZ.AND P2, PT, R3, R8, PT ;  /* 0x000000080300720b */ /* 0x000fe20003f5c000 */
[----:B------:R-:W-:-:S03]  /*15bd0*/  IMAD.MOV.U32 R3, RZ, RZ, R234 ;  /* 0x000000ffff037224 */ /* 0x000fc600078e00ea */
[----:B------:R-:W-:Y:S02]  /*15be0*/  FSEL R201, R4, RZ, !P2 ;  /* 0x000000ff04c97208 */ /* 0x000fe40005000000 */
[----:B------:R-:W-:Y:S02]  /*15bf0*/  SEL R2, RZ, 0x1, P2 ;  /* 0x00000001ff027807 */ /* 0x000fe40001000000 */
[----:B------:R-:W-:Y:S02]  /*15c00*/  ISETP.NE.AND P2, PT, R5, 0x1, PT ;  /* 0x000000010500780c */ /* 0x000fe40003f45270 */
[----:B------:R-:W-:Y:S01]  /*15c10*/  FSEL R4, R11, RZ, P4 ;  /* 0x000000ff0b047208 */ /* 0x000fe20002000000 */
[----:B------:R-:W-:-:S04]  /*15c20*/  IMAD.MOV.U32 R11, RZ, RZ, 0x2 ;  /* 0x00000002ff0b7424 */ /* 0x000fc800078e00ff */
        /* <DEDUP_REMOVED lines=11> */
.L_x_19832:
        /* <DEDUP_REMOVED lines=13> */
.L_x_19834:
[----:B------:R-:W-:Y:S05]  /*15db0*/  BSYNC.RECONVERGENT B3 ;  /* 0x0000000000037941 */ /* 0x000fea0003800200 */
.L_x_19833:
        /* <DEDUP_REMOVED lines=56> */
.L_x_19831:
[----:B------:R-:W-:Y:S05]  /*16140*/  BSYNC.RECONVERGENT B2 ;  /* 0x0000000000027941 */ /* 0x000fea0003800200 */
.L_x_19830:
        /* <DEDUP_REMOVED lines=20> */
.L_x_19837:
        /* <DEDUP_REMOVED lines=13> */
.L_x_19839:
[----:B------:R-:W-:Y:S05]  /*16360*/  BSYNC.RECONVERGENT B3 ;  /* 0x0000000000037941 */ /* 0x000fea0003800200 */
.L_x_19838:
        /* <DEDUP_REMOVED lines=56> */
.L_x_19836:
[----:B------:R-:W-:Y:S05]  /*166f0*/  BSYNC.RECONVERGENT B2 ;  /* 0x0000000000027941 */ /* 0x000fea0003800200 */
.L_x_19835:
        /* <DEDUP_REMOVED lines=24> */
.L_x_19842:
        /* <DEDUP_REMOVED lines=13> */
.L_x_19844:
[----:B------:R-:W-:Y:S05]  /*16950*/  BSYNC.RECONVERGENT B3 ;  /* 0x0000000000037941 */ /* 0x000fea0003800200 */
.L_x_19843:
        /* <DEDUP_REMOVED lines=56> */
.L_x_19841:
[----:B------:R-:W-:Y:S05]  /*16ce0*/  BSYNC.RECONVERGENT B2 ;  /* 0x0000000000027941 */ /* 0x000fea0003800200 */
.L_x_19840:
        /* <DEDUP_REMOVED lines=20> */
.L_x_19847:
        /* <DEDUP_REMOVED lines=13> */
.L_x_19849:
[----:B------:R-:W-:Y:S05]  /*16f00*/  BSYNC.RECONVERGENT B3 ;  /* 0x0000000000037941 */ /* 0x000fea0003800200 */
.L_x_19848:
        /* <DEDUP_REMOVED lines=56> */
.L_x_19846:
[----:B------:R-:W-:Y:S05]  /*17290*/  BSYNC.RECONVERGENT B2 ;  /* 0x0000000000027941 */ /* 0x000fea0003800200 */
.L_x_19845:
        /* <DEDUP_REMOVED lines=23> */
.L_x_19852:
        /* <DEDUP_REMOVED lines=13> */
.L_x_19854:
[----:B------:R-:W-:Y:S05]  /*174e0*/  BSYNC.RECONVERGENT B3 ;  /* 0x0000000000037941 */ /* 0x000fea0003800200 */
.L_x_19853:
        /* <DEDUP_REMOVED lines=56> */
.L_x_19851:
[----:B------:R-:W-:Y:S05]  /*17870*/  BSYNC.RECONVERGENT B2 ;  /* 0x0000000000027941 */ /* 0x000fea0003800200 */
.L_x_19850:
        /* <DEDUP_REMOVED lines=18> */
.L_x_19857:
        /* <DEDUP_REMOVED lines=13> */
.L_x_19859:
[----:B------:R-:W-:Y:S05]  /*17a70*/  BSYNC.RECONVERGENT B3 ;  /* 0x0000000000037941 */ /* 0x000fea0003800200 */
.L_x_19858:
        /* <DEDUP_REMOVED lines=56> */
.L_x_19856:
[----:B------:R-:W-:Y:S05]  /*17e00*/  BSYNC.RECONVERGENT B2 ;  /* 0x0000000000027941 */ /* 0x000fea0003800200 */
.L_x_19855:
        /* <DEDUP_REMOVED lines=24> */
.L_x_19862:
        /* <DEDUP_REMOVED lines=13> */
.L_x_19864:
[----:B------:R-:W-:Y:S05]  /*18060*/  BSYNC.RECONVERGENT B3 ;  /* 0x0000000000037941 */ /* 0x000fea0003800200 */
.L_x_19863:
        /* <DEDUP_REMOVED lines=54> */
[----:B------:R-:W-:Y:S01]  /*183d0*/  MOV R226, R6 ;  /* 0x0000000600e27202 */ /* 0x000fe20000000f00 */
[----:B------:R-:W-:-:S07]  /*183e0*/  IMAD.MOV.U32 R228, RZ, RZ, RZ ;  /* 0x000000ffffe47224 */ /* 0x000fce00078e00ff */
.L_x_19861:
[----:B------:R-:W-:Y:S05]  /*183f0*/  BSYNC.RECONVERGENT B2 ;  /* 0x0000000000027941 */ /* 0x000fea0003800200 */
.L_x_19860:
        /* <DEDUP_REMOVED lines=18> */
.L_x_19867:
        /* <DEDUP_REMOVED lines=13> */
.L_x_19869:
[----:B------:R-:W-:Y:S05]  /*185f0*/  BSYNC.RECONVERGENT B3 ;  /* 0x0000000000037941 */ /* 0x000fea0003800200 */
.L_x_19868:
        /* <DEDUP_REMOVED lines=56> */
.L_x_19866:
[----:B------:R-:W-:Y:S05]  /*18980*/  BSYNC.RECONVERGENT B2 ;  /* 0x0000000000027941 */ /* 0x000fea0003800200 */
.L_x_19865:
        /* <DEDUP_REMOVED lines=23> */
.L_x_19872:
        /* <DEDUP_REMOVED lines=13> */
.L_x_19874:
[----:B------:R-:W-:Y:S05]  /*18bd0*/  BSYNC.RECONVERGENT B3 ;  /* 0x0000000000037941 */ /* 0x000fea0003800200 */
.L_x_19873:
        /* <DEDUP_REMOVED lines=56> */
.L_x_19871:
[----:B------:R-:W-:Y:S05]  /*18f60*/  BSYNC.RECONVERGENT B2 ;  /* 0x0000000000027941 */ /* 0x000fea0003800200 */
.L_x_19870:
        /* <DEDUP_REMOVED lines=18> */
.L_x_19877:
        /* <DEDUP_REMOVED lines=13> */
.L_x_19879:
[----:B------:R-:W-:Y:S05]  /*19160*/  BSYNC.RECONVERGENT B3 ;  /* 0x0000000000037941 */ /* 0x000fea0003800200 */
.L_x_19878:
        /* <DEDUP_REMOVED lines=56> */
.L_x_19876:
[----:B------:R-:W-:Y:S05]  /*194f0*/  BSYNC.RECONVERGENT B2 ;  /* 0x0000000000027941 */ /* 0x000fea0003800200 */
.L_x_19875:
        /* <DEDUP_REMOVED lines=24> */
.L_x_19882:
        /* <DEDUP_REMOVED lines=13> */
.L_x_19884:
[----:B------:R-:W-:Y:S05]  /*19750*/  BSYNC.RECONVERGENT B3 ;  /* 0x0000000000037941 */ /* 0x000fea0003800200 */
.L_x_19883:
        /* <DEDUP_REMOVED lines=56> */
.L_x_19881:
[----:B------:R-:W-:Y:S05]  /*19ae0*/  BSYNC.RECONVERGENT B2 ;  /* 0x0000000000027941 */ /* 0x000fea0003800200 */
.L_x_19880:
        /* <DEDUP_REMOVED lines=18> */
.L_x_19887:
        /* <DEDUP_REMOVED lines=15> */
.L_x_19889:
[----:B------:R-:W-:Y:S05]  /*19d00*/  BSYNC.RECONVERGENT B3 ;  /* 0x0000000000037941 */ /* 0x000fea0003800200 */
.L_x_19888:
        /* <DEDUP_REMOVED lines=56> */
.L_x_19886:
[----:B------:R-:W-:Y:S05]  /*1a090*/  BSYNC.RECONVERGENT B2 ;  /* 0x0000000000027941 */ /* 0x000fea0003800200 */
.L_x_19885:
        /* <DEDUP_REMOVED lines=11> */
.L_x_19809:
        /* <DEDUP_REMOVED lines=16> */
.L_x_19893:
        /* <DEDUP_REMOVED lines=13> */
.L_x_19895:
[----:B------:R-:W-:Y:S05]  /*1a320*/  BSYNC.RECONVERGENT B3 ;  /* 0x0000000000037941 */ /* 0x000fea0003800200 */
.L_x_19894:
        /* <DEDUP_REMOVED lines=55> */
.L_x_19892:
[----:B------:R-:W-:Y:S05]  /*1a6a0*/  BSYNC.RECONVERGENT B2 ;  /* 0x0000000000027941 */ /* 0x000fea0003800200 */
.L_x_19891:
        /* <DEDUP_REMOVED lines=21> */
.L_x_19898:
        /* <DEDUP_REMOVED lines=13> */
.L_x_19900:
[----:B------:R-:W-:Y:S05]  /*1a8d0*/  BSYNC.RECONVERGENT B3 ;  /* 0x0000000000037941 */ /* 0x000fea0003800200 */
.L_x_19899:
        /* <DEDUP_REMOVED lines=56> */
.L_x_19897:
[----:B------:R-:W-:Y:S05]  /*1ac60*/  BSYNC.RECONVERGENT B2 ;  /* 0x0000000000027941 */ /* 0x000fea0003800200 */
.L_x_19896:
        /* <DEDUP_REMOVED lines=19> */
.L_x_19903:
        /* <DEDUP_REMOVED lines=13> */
.L_x_19905:
[----:B------:R-:W-:Y:S05]  /*1ae70*/  BSYNC.RECONVERGENT B3 ;  /* 0x0000000000037941 */ /* 0x000fea0003800200 */
.L_x_19904:
        /* <DEDUP_REMOVED lines=56> */
.L_x_19902:
[----:B------:R-:W-:Y:S05]  /*1b200*/  BSYNC.RECONVERGENT B2 ;  /* 0x0000000000027941 */ /* 0x000fea0003800200 */
.L_x_19901:
        /* <DEDUP_REMOVED lines=19> */
.L_x_19908:
        /* <DEDUP_REMOVED lines=13> */
.L_x_19910:
[----:B------:R-:W-:Y:S05]  /*1b410*/  BSYNC.RECONVERGENT B3 ;  /* 0x0000000000037941 */ /* 0x000fea0003800200 */
.L_x_19909:
        /* <DEDUP_REMOVED lines=56> */
.L_x_19907:
[----:B------:R-:W-:Y:S05]  /*1b7a0*/  BSYNC.RECONVERGENT B2 ;  /* 0x0000000000027941 */ /* 0x000fea0003800200 */
.L_x_19906:
        /* <DEDUP_REMOVED lines=19> */
.L_x_19913:
        /* <DEDUP_REMOVED lines=13> */
.L_x_19915:
[----:B------:R-:W-:Y:S05]  /*1b9b0*/  BSYNC.RECONVERGENT B3 ;  /* 0x0000000000037941 */ /* 0x000fea0003800200 */
.L_x_19914:
        /* <DEDUP_REMOVED lines=56> */
.L_x_19912:
[----:B------:R-:W-:Y:S05]  /*1bd40*/  BSYNC.RECONVERGENT B2 ;  /* 0x0000000000027941 */ /* 0x000fea0003800200 */
.L_x_19911:
        /* <DEDUP_REMOVED lines=17> */
.L_x_19918:
        /* <DEDUP_REMOVED lines=13> */
.L_x_19920:
[----:B------:R-:W-:Y:S05]  /*1bf30*/  BSYNC.RECONVERGENT B3 ;  /* 0x0000000000037941 */ /* 0x000fea0003800200 */
.L_x_19919:
        /* <DEDUP_REMOVED lines=56> */
.L_x_19917:
[----:B------:R-:W-:Y:S05]  /*1c2c0*/  BSYNC.RECONVERGENT B2 ;  /* 0x0000000000027941 */ /* 0x000fea0003800200 */
.L_x_19916:
        /* <DEDUP_REMOVED lines=17> */
.L_x_19923:
        /* <DEDUP_REMOVED lines=13> */
.L_x_19925:
[----:B------:R-:W-:Y:S05]  /*1c4b0*/  BSYNC.RECONVERGENT B3 ;  /* 0x0000000000037941 */ /* 0x000fea0003800200 */
.L_x_19924:
        /* <DEDUP_REMOVED lines=56> */
.L_x_19922:
[----:B------:R-:W-:Y:S05]  /*1c840*/  BSYNC.RECONVERGENT B2 ;  /* 0x0000000000027941 */ /* 0x000fea0003800200 */
.L_x_19921:
        /* <DEDUP_REMOVED lines=17> */
.L_x_19928:
        /* <DEDUP_REMOVED lines=13> */
.L_x_19930:
[----:B------:R-:W-:Y:S05]  /*1ca30*/  BSYNC.RECONVERGENT B3 ;  /* 0x0000000000037941 */ /* 0x000fea0003800200 */
.L_x_19929:
        /* <DEDUP_REMOVED lines=56> */
.L_x_19927:
[----:B------:R-:W-:Y:S05]  /*1cdc0*/  BSYNC.RECONVERGENT B2 ;  /* 0x0000000000027941 */ /* 0x000fea0003800200 */
.L_x_19926:
        /* <DEDUP_REMOVED lines=37> */
.L_x_19890:
        /* <DEDUP_REMOVED lines=44> */
.L_x_19931:
[----:B------:R-:W-:Y:S02]  /*1d2e0*/  IMAD.MOV.U32 R232, RZ, RZ, R226 ;  /* 0x000000ffffe87224 */ /* 0x000fe400078e00e2 */
[----:B------:R-:W-:-:S07]  /*1d2f0*/  VIADD R224, R224, 0x20 ;  /* 0x00000020e0e07836 */ /* 0x000fce0000000000 */
.L_x_19808:
[----:B------:R-:W-:Y:S05]  /*1d300*/  BSYNC.RECONVERGENT B1 ;  /* 0x0000000000017941 */ /* 0x000fea0003800200 */
.L_x_19807:
        /* <DEDUP_REMOVED lines=36> */
.L_x_19937:
        /* <DEDUP_REMOVED lines=13> */
.L_x_19939:
[----:B------:R-:W-:Y:S05]  /*1d620*/  BSYNC.RECONVERGENT B3 ;  /* 0x0000000000037941 */ /* 0x000fea0003800200 */
.L_x_19938:
        /* <DEDUP_REMOVED lines=55> */
.L_x_19936:
[----:B------:R-:W-:Y:S05]  /*1d9a0*/  BSYNC.RECONVERGENT B2 ;  /* 0x0000000000027941 */ /* 0x000fea0003800200 */
.L_x_19935:
        /* <DEDUP_REMOVED lines=23> */
.L_x_19942:
        /* <DEDUP_REMOVED lines=13> */
.L_x_19944:
[----:B------:R-:W-:Y:S05]  /*1dbf0*/  BSYNC.RECONVERGENT B3 ;  /* 0x0000000000037941 */ /* 0x000fea0003800200 */
.L_x_19943:
        /* <DEDUP_REMOVED lines=56> */
.L_x_19941:
[----:B------:R-:W-:Y:S05]  /*1df80*/  BSYNC.RECONVERGENT B2 ;  /* 0x0000000000027941 */ /* 0x000fea0003800200 */
.L_x_19940:
        /* <DEDUP_REMOVED lines=23> */
.L_x_19947:
        /* <DEDUP_REMOVED lines=13> */
.L_x_19949:
[----:B------:R-:W-:Y:S05]  /*1e1d0*/  BSYNC.RECONVERGENT B3 ;  /* 0x0000000000037941 */ /* 0x000fea0003800200 */
.L_x_19948:
        /* <DEDUP_REMOVED lines=56> */
.L_x_19946:
[----:B------:R-:W-:Y:S05]  /*1e560*/  BSYNC.RECONVERGENT B2 ;  /* 0x0000000000027941 */ /* 0x000fea0003800200 */
.L_x_19945:
        /* <DEDUP_REMOVED lines=20> */
.L_x_19952:
        /* <DEDUP_REMOVED lines=13> */
.L_x_19954:
[----:B------:R-:W-:Y:S05]  /*1e780*/  BSYNC.RECONVERGENT B3 ;  /* 0x0000000000037941 */ /* 0x000fea0003800200 */
.L_x_19953:
        /* <DEDUP_REMOVED lines=56> */
.L_x_19951:
[----:B------:R-:W-:Y:S05]  /*1eb10*/  BSYNC.RECONVERGENT B2 ;  /* 0x0000000000027941 */ /* 0x000fea0003800200 */
.L_x_19950:
        /* <DEDUP_REMOVED lines=23> */
.L_x_19957:
        /* <DEDUP_REMOVED lines=13> */
.L_x_19959:
[----:B------:R-:W-:Y:S05]  /*1ed60*/  BSYNC.RECONVERGENT B3 ;  /* 0x0000000000037941 */ /* 0x000fea0003800200 */
.L_x_19958:
        /* <DEDUP_REMOVED lines=56> */
.L_x_19956:
[----:B------:R-:W-:Y:S05]  /*1f0f0*/  BSYNC.RECONVERGENT B2 ;  /* 0x0000000000027941 */ /* 0x000fea0003800200 */
.L_x_19955:
        /* <DEDUP_REMOVED lines=20> */
.L_x_19962:
        /* <DEDUP_REMOVED lines=13> */
.L_x_19964:
[----:B------:R-:W-:Y:S05]  /*1f310*/  BSYNC.RECONVERGENT B3 ;  /* 0x0000000000037941 */ /* 0x000fea0003800200 */
.L_x_19963:
        /* <DEDUP_REMOVED lines=56> */
.L_x_19961:
[----:B------:R-:W-:Y:S05]  /*1f6a0*/  BSYNC.RECONVERGENT B2 ;  /* 0x0000000000027941 */ /* 0x000fea0003800200 */
.L_x_19960:
        /* <DEDUP_REMOVED lines=24> */
.L_x_19967:
        /* <DEDUP_REMOVED lines=13> */
.L_x_19969:
[----:B------:R-:W-:Y:S05]  /*1f900*/  BSYNC.RECONVERGENT B3 ;  /* 0x0000000000037941 */ /* 0x000fea0003800200 */
.L_x_19968:
        /* <DEDUP_REMOVED lines=56> */
.L_x_19966:
[----:B------:R-:W-:Y:S05]  /*1fc90*/  BSYNC.RECONVERGENT B2 ;  /* 0x0000000000027941 */ /* 0x000fea0003800200 */
.L_x_19965:
        /* <DEDUP_REMOVED lines=20> */
.L_x_19972:
        /* <DEDUP_REMOVED lines=13> */
.L_x_19974:
[----:B------:R-:W-:Y:S05]  /*1feb0*/  BSYNC.RECONVERGENT B3 ;  /* 0x0000000000037941 */ /* 0x000fea0003800200 */
.L_x_19973:
        /* <DEDUP_REMOVED lines=56> */
.L_x_19971:
[----:B------:R-:W-:Y:S05]  /*20240*/  BSYNC.RECONVERGENT B2 ;  /* 0x0000000000027941 */ /* 0x000fea0003800200 */
.L_x_19970:
        /* <DEDUP_REMOVED lines=23> */
.L_x_19977:
        /* <DEDUP_REMOVED lines=13> */
.L_x_19979:
[----:B------:R-:W-:Y:S05]  /*20490*/  BSYNC.RECONVERGENT B3 ;  /* 0x0000000000037941 */ /* 0x000fea0003800200 */
.L_x_19978:
        /* <DEDUP_REMOVED lines=56> */
.L_x_19976:
[----:B------:R-:W-:Y:S05]  /*20820*/  BSYNC.RECONVERGENT B2 ;  /* 0x0000000000027941 */ /* 0x000fea0003800200 */
.L_x_19975:
        /* <DEDUP_REMOVED lines=18> */
.L_x_19982:
        /* <DEDUP_REMOVED lines=13> */
.L_x_19984:
[----:B------:R-:W-:Y:S05]  /*20a20*/  BSYNC.RECONVERGENT B3 ;  /* 0x0000000000037941 */ /* 0x000fea0003800200 */
.L_x_19983:
        /* <DEDUP_REMOVED lines=56> */
.L_x_19981:
[----:B------:R-:W-:Y:S05]  /*20db0*/  BSYNC.RECONVERGENT B2 ;  /* 0x0000000000027941 */ /* 0x000fea0003800200 */
.L_x_19980:
        /* <DEDUP_REMOVED lines=24> */
.L_x_19987:
        /* <DEDUP_REMOVED lines=13> */
.L_x_19989:
[----:B------:R-:W-:Y:S05]  /*21010*/  BSYNC.RECONVERGENT B3 ;  /* 0x0000000000037941 */ /* 0x000fea0003800200 */
.L_x_19988:
        /* <DEDUP_REMOVED lines=56> */
.L_x_19986:
[----:B------:R-:W-:Y:S05]  /*213a0*/  BSYNC.RECONVERGENT B2 ;  /* 0x0000000000027941 */ /* 0x000fea0003800200 */
.L_x_19985:
        /* <DEDUP_REMOVED lines=18> */
.L_x_19992:
        /* <DEDUP_REMOVED lines=13> */
.L_x_19994:
[----:B------:R-:W-:Y:S05]  /*215a0*/  BSYNC.RECONVERGENT B3 ;  /* 0x0000000000037941 */ /* 0x000fea0003800200 */
.L_x_19993:
        /* <DEDUP_REMOVED lines=56> */
.L_x_19991:
[----:B------:R-:W-:Y:S05]  /*21930*/  BSYNC.RECONVERGENT B2 ;  /* 0x0000000000027941 */ /* 0x000fea0003800200 */
.L_x_19990:
        /* <DEDUP_REMOVED lines=23> */
.L_x_19997:
        /* <DEDUP_REMOVED lines=13> */
.L_x_19999:
[----:B------:R-:W-:Y:S05]  /*21b80*/  BSYNC.RECONVERGENT B3 ;  /* 0x0000000000037941 */ /* 0x000fea0003800200 */
.L_x_19998:
        /* <DEDUP_REMOVED lines=56> */
.L_x_19996:
[----:B------:R-:W-:Y:S05]  /*21f10*/  BSYNC.RECONVERGENT B2 ;  /* 0x0000000000027941 */ /* 0x000fea0003800200 */
.L_x_19995:
        /* <DEDUP_REMOVED lines=18> */
.L_x_20002:
        /* <DEDUP_REMOVED lines=13> */
.L_x_20004:
[----:B------:R-:W-:Y:S05]  /*22110*/  BSYNC.RECONVERGENT B3 ;  /* 0x0000000000037941 */ /* 0x000fea0003800200 */
.L_x_20003:
        /* <DEDUP_REMOVED lines=56> */
.L_x_20001:
[----:B------:R-:W-:Y:S05]  /*224a0*/  BSYNC.RECONVERGENT B2 ;  /* 0x0000000000027941 */ /* 0x000fea0003800200 */
.L_x_20000:
        /* <DEDUP_REMOVED lines=24> */
.L_x_20007:
        /* <DEDUP_REMOVED lines=13> */
.L_x_20009:
[----:B------:R-:W-:Y:S05]  /*22700*/  BSYNC.RECONVERGENT B3 ;  /* 0x0000000000037941 */ /* 0x000fea0003800200 */
.L_x_20008:
        /* <DEDUP_REMOVED lines=56> */
.L_x_20006:
[----:B------:R-:W-:Y:S05]  /*22a90*/  BSYNC.RECONVERGENT B2 ;  /* 0x0000000000027941 */ /* 0x000fea0003800200 */
.L_x_20005:
        /* <DEDUP_REMOVED lines=18> */
.L_x_20012:
        /* <DEDUP_REMOVED lines=15> */
.L_x_20014:
[----:B------:R-:W-:Y:S05]  /*22cb0*/  BSYNC.RECONVERGENT B3 ;  /* 0x0000000000037941 */ /* 0x000fea0003800200 */
.L_x_20013:
        /* <DEDUP_REMOVED lines=56> */
.L_x_20011:
[----:B------:R-:W-:Y:S05]  /*23040*/  BSYNC.RECONVERGENT B2 ;  /* 0x0000000000027941 */ /* 0x000fea0003800200 */
.L_x_20010:
        /* <DEDUP_REMOVED lines=11> */
.L_x_19934:
        /* <DEDUP_REMOVED lines=16> */
.L_x_20018:
        /* <DEDUP_REMOVED lines=13> */
.L_x_20020:
[----:B------:R-:W-:Y:S05]  /*232d0*/  BSYNC.RECONVERGENT B3 ;  /* 0x0000000000037941 */ /* 0x000fea0003800200 */
.L_x_20019:
        /* <DEDUP_REMOVED lines=55> */
.L_x_20017:
[----:B------:R-:W-:Y:S05]  /*23650*/  BSYNC.RECONVERGENT B2 ;  /* 0x0000000000027941 */ /* 0x000fea0003800200 */
.L_x_20016:
[----:B------:R-:W0:Y:S01]  /*23660*/  LDC R225, c[0x0][0x404] ;  /* 0x00010100ffe17b82 */ /* 0x000e220000000800 */
        /* <DEDUP_REMOVED lines=20> */
.L_x_20023:
        /* <DEDUP_REMOVED lines=13> */
.L_x_20025:
[----:B------:R-:W-:Y:S05]  /*23880*/  BSYNC.RECONVERGENT B3 ;  /* 0x0000000000037941 */ /* 0x000fea0003800200 */
.L_x_20024:
        /* <DEDUP_REMOVED lines=56> */
.L_x_20022:
[----:B------:R-:W-:Y:S05]  /*23c10*/  BSYNC.RECONVERGENT B2 ;  /* 0x0000000000027941 */ /* 0x000fea0003800200 */
.L_x_20021:
        /* <DEDUP_REMOVED lines=19> */
.L_x_20028:
        /* <DEDUP_REMOVED lines=13> */
.L_x_20030:
[----:B------:R-:W-:Y:S05]  /*23e20*/  BSYNC.RECONVERGENT B3 ;  /* 0x0000000000037941 */ /* 0x000fea0003800200 */
.L_x_20029:
        /* <DEDUP_REMOVED lines=56> */
.L_x_20027:
[----:B------:R-:W-:Y:S05]  /*241b0*/  BSYNC.RECONVERGENT B2 ;  /* 0x0000000000027941 */ /* 0x000fea0003800200 */
.L_x_20026:
        /* <DEDUP_REMOVED lines=19> */
.L_x_20033:
        /* <DEDUP_REMOVED lines=13> */
.L_x_20035:
[----:B------:R-:W-:Y:S05]  /*243c0*/  BSYNC.RECONVERGENT B3 ;  /* 0x0000000000037941 */ /* 0x000fea0003800200 */
.L_x_20034:
        /* <DEDUP_REMOVED lines=56> */
.L_x_20032:
[----:B------:R-:W-:Y:S05]  /*24750*/  BSYNC.RECONVERGENT B2 ;  /* 0x0000000000027941 */ /* 0x000fea0003800200 */
.L_x_20031:
        /* <DEDUP_REMOVED lines=19> */
.L_x_20038:
        /* <DEDUP_REMOVED lines=13> */
.L_x_20040:
[----:B------:R-:W-:Y:S05]  /*24960*/  BSYNC.RECONVERGENT B3 ;  /* 0x0000000000037941 */ /* 0x000fea0003800200 */
.L_x_20039:
        /* <DEDUP_REMOVED lines=56> */
.L_x_20037:
[----:B------:R-:W-:Y:S05]  /*24cf0*/  BSYNC.RECONVERGENT B2 ;  /* 0x0000000000027941 */ /* 0x000fea0003800200 */
.L_x_20036:
        /* <DEDUP_REMOVED lines=17> */
.L_x_20043:
        /* <DEDUP_REMOVED lines=13> */
.L_x_20045:
[----:B------:R-:W-:Y:S05]  /*24ee0*/  BSYNC.RECONVERGENT B3 ;  /* 0x0000000000037941 */ /* 0x000fea0003800200 */
.L_x_20044:
        /* <DEDUP_REMOVED lines=56> */
.L_x_20042:
[----:B------:R-:W-:Y:S05]  /*25270*/  BSYNC.RECONVERGENT B2 ;  /* 0x0000000000027941 */ /* 0x000fea0003800200 */
.L_x_20041:
        /* <DEDUP_REMOVED lines=17> */
.L_x_20048:
        /* <DEDUP_REMOVED lines=13> */
.L_x_20050:
[----:B------:R-:W-:Y:S05]  /*25460*/  BSYNC.RECONVERGENT B3 ;  /* 0x0000000000037941 */ /* 0x000fea0003800200 */
.L_x_20049:
        /* <DEDUP_REMOVED lines=56> */
.L_x_20047:
[----:B------:R-:W-:Y:S05]  /*257f0*/  BSYNC.RECONVERGENT B2 ;  /* 0x0000000000027941 */ /* 0x000fea0003800200 */
.L_x_20046:
        /* <DEDUP_REMOVED lines=17> */
.L_x_20053:
        /* <DEDUP_REMOVED lines=13> */
.L_x_20055:
[----:B------:R-:W-:Y:S05]  /*259e0*/  BSYNC.RECONVERGENT B3 ;  /* 0x0000000000037941 */ /* 0x000fea0003800200 */
.L_x_20054:
        /* <DEDUP_REMOVED lines=56> */
.L_x_20052:
[----:B------:R-:W-:Y:S05]  /*25d70*/  BSYNC.RECONVERGENT B2 ;  /* 0x0000000000027941 */ /* 0x000fea0003800200 */
.L_x_20051:
        /* <DEDUP_REMOVED lines=37> */
.L_x_20015:
        /* <DEDUP_REMOVED lines=44> */
.L_x_20056:
[----:B------:R-:W-:Y:S02]  /*26290*/  IMAD.MOV.U32 R232, RZ, RZ, R226 ;  /* 0x000000ffffe87224 */ /* 0x000fe400078e00e2 */
[----:B------:R-:W-:-:S07]  /*262a0*/  VIADD R224, R224, 0x20 ;  /* 0x00000020e0e07836 */ /* 0x000fce0000000000 */
.L_x_19933:
[----:B------:R-:W-:Y:S05]  /*262b0*/  BSYNC.RECONVERGENT B1 ;  /* 0x0000000000017941 */ /* 0x000fea0003800200 */
.L_x_19932:
        /* <DEDUP_REMOVED lines=36> */
.L_x_20062:
        /* <DEDUP_REMOVED lines=13> */
.L_x_20064:
[----:B------:R-:W-:Y:S05]  /*265d0*/  BSYNC.RECONVERGENT B3 ;  /* 0x0000000000037941 */ /* 0x000fea0003800200 */
.L_x_20063:
        /* <DEDUP_REMOVED lines=54> */
[----:B------:R-:W-:-:S07]  /*26940*/  IMAD.MOV.U32 R2, RZ, RZ, R232 ;  /* 0x000000ffff027224 */ /* 0x000fce00078e00e8 */
.L_x_20061:
[----:B------:R-:W-:Y:S05]  /*26950*/  BSYNC.RECONVERGENT B2 ;  /* 0x0000000000027941 */ /* 0x000fea0003800200 */
.L_x_20060:
        /* <DEDUP_REMOVED lines=9> */
[----:B------:R-:W-:Y:S02]  /*269f0*/  IMAD.MOV.U32 R7, RZ, RZ, 0x2 ;  /* 0x00000002ff077424 */ /* 0x000fe400078e00ff */
        /* <DEDUP_REMOVED lines=13> */
.L_x_20067:
        /* <DEDUP_REMOVED lines=13> */
.L_x_20069:
[----:B------:R-:W-:Y:S05]  /*26ba0*/  BSYNC.RECONVERGENT B3 ;  /* 0x0000000000037941 */ /* 0x000fea0003800200 */
.L_x_20068:
        /* <DEDUP_REMOVED lines=56> */
.L_x_20066:
[----:B------:R-:W-:Y:S05]  /*26f30*/  BSYNC.RECONVERGENT B2 ;  /* 0x0000000000027941 */ /* 0x000fea0003800200 */
.L_x_20065:
[----:B------:R-:W-:Y:S01]  /*26f40*/  I2FP.F32.U32 R4, R5 ;  /* 0x0000000500047245 */ /* 0x000fe20000201000 */
[----:B------:R-:W-:Y:S01]  /*26f50*/  HADD2.F32 R3, -RZ, R172.H0_H0 ;  /* 0x200000acff037230 */ /* 0x000fe20000004100 */
[----:B------:R-:W-:Y:S03]  /*26f60*/  BSSY.RECONVERGENT B2, `(.L_x_20070) ;  /* 0x000005b000027945 */ /* 0x000fe60003800200 */
[----:B------:R-:W-:Y:S01]  /*26f70*/  FFMA.FTZ R4, R4, R227, 1.1641532182693481445e-10 ;  /* 0x2f00000004047423 */ /* 0x000fe200000100e3 */
[----:B------:R-:W-:-:S04]  /*26f80*/  FMUL.FTZ R3, R3, R8 ;  /* 0x0000000803037220 */ /* 0x000fc80000410000 */
[----:B------:R-:W-:Y:S01]  /*26f90*/  FSETP.GTU.FTZ.AND P2, PT, R4, R225, PT ;  /* 0x000000e10400720b */ /* 0x000fe20003f5c000 */
[----:B------:R-:W-:-:S03]  /*26fa0*/  IMAD.MOV.U32 R4, RZ, RZ, 0x2 ;  /* 0x00000002ff047424 */ /* 0x000fc600078e00ff */
[----:B--2---:R-:W-:Y:S02]  /*26fb0*/  FSEL R216, R3, RZ, !P2 ;  /* 0x000000ff03d87208 */ /* 0x004fe40005000000 */
[----:B------:R-:W-:Y:S02]  /*26fc0*/  SEL R9, RZ, 0x1, P2 ;  /* 0x00000001ff097807 */ /* 0x000fe40001000000 */
[----:B------:R-:W-:Y:S02]  /*26fd0*/  ISETP.NE.AND P2, PT, R7, 0x1, PT ;  /* 0x000000010700780c */ /* 0x000fe40003f45270 */
[----:B------:R-:W-:Y:S02]  /*26fe0*/  FSEL R3, R2, RZ, P4 ;  /* 0x000000ff02037208 */ /* 0x000fe40002000000 */
[----:B------:R-:W-:-:S03]  /*26ff0*/  MOV R2, R234 ;  /* 0x000000ea00027202 */ /* 0x000fc60000000f00 */
        /* <DEDUP_REMOVED lines=11> */
.L_x_20072:
        /* <DEDUP_REMOVED lines=13> */
.L_x_20074:
[----:B------:R-:W-:Y:S05]  /*27180*/  BSYNC.RECONVERGENT B3 ;  /* 0x0000000000037941 */ /* 0x000fea0003800200 */
.L_x_20073:
        /* <DEDUP_REMOVED lines=56> */
.L_x_20071:
[----:B------:R-:W-:Y:S05]  /*27510*/  BSYNC.RECONVERGENT B2 ;  /* 0x0000000000027941 */ /* 0x000fea0003800200 */
.L_x_20070:
        /* <DEDUP_REMOVED lines=20> */
.L_x_20077:
        /* <DEDUP_REMOVED lines=13> */
.L_x_20079:
[----:B------:R-:W-:Y:S05]  /*27730*/  BSYNC.RECONVERGENT B3 ;  /* 0x0000000000037941 */ /* 0x000fea0003800200 */
.L_x_20078:
        /* <DEDUP_REMOVED lines=56> */
.L_x_20076:
[----:B------:R-:W-:Y:S05]  /*27ac0*/  BSYNC.RECONVERGENT B2 ;  /* 0x0000000000027941 */ /* 0x000fea0003800200 */
.L_x_20075:
        /* <DEDUP_REMOVED lines=23> */
.L_x_20082:
        /* <DEDUP_REMOVED lines=13> */
.L_x_20084:
[----:B------:R-:W-:Y:S05]  /*27d10*/  BSYNC.RECONVERGENT B3 ;  /* 0x0000000000037941 */ /* 0x000fea0003800200 */
.L_x_20083:
        /* <DEDUP_REMOVED lines=56> */
.L_x_20081:
[----:B------:R-:W-:Y:S05]  /*280a0*/  BSYNC.RECONVERGENT B2 ;  /* 0x0000000000027941 */ /* 0x000fea0003800200 */
.L_x_20080:
        /* <DEDUP_REMOVED lines=20> */
.L_x_20087:
        /* <DEDUP_REMOVED lines=13> */
.L_x_20089:
[----:B------:R-:W-:Y:S05]  /*282c0*/  BSYNC.RECONVERGENT B3 ;  /* 0x0000000000037941 */ /* 0x000fea0003800200 */
.L_x_20088:
        /* <DEDUP_REMOVED lines=56> */
.L_x_20086:
[----:B------:R-:W-:Y:S05]  /*28650*/  BSYNC.RECONVERGENT B2 ;  /* 0x0000000000027941 */ /* 0x000fea0003800200 */
.L_x_20085:
        /* <DEDUP_REMOVED lines=24> */
.L_x_20092:
        /* <DEDUP_REMOVED lines=13> */
.L_x_20094:
[----:B------:R-:W-:Y:S05]  /*288b0*/  BSYNC.RECONVERGENT B3 ;  /* 0x0000000000037941 */ /* 0x000fea0003800200 */
.L_x_20093:
        /* <DEDUP_REMOVED lines=56> */
.L_x_20091:
[----:B------:R-:W-:Y:S05]  /*28c40*/  BSYNC.RECONVERGENT B2 ;  /* 0x0000000000027941 */ /* 0x000fea0003800200 */
.L_x_20090:
        /* <DEDUP_REMOVED lines=20> */
.L_x_20097:
        /* <DEDUP_REMOVED lines=13> */
.L_x_20099:
[----:B------:R-:W-:Y:S05]  /*28e60*/  BSYNC.RECONVERGENT B3 ;  /* 0x0000000000037941 */ /* 0x000fea0003800200 */
.L_x_20098:
        /* <DEDUP_REMOVED lines=56> */
.L_x_20096:
[----:B------:R-:W-:Y:S05]  /*291f0*/  BSYNC.RECONVERGENT B2 ;  /* 0x0000000000027941 */ /* 0x000fea0003800200 */
.L_x_20095:
        /* <DEDUP_REMOVED lines=23> */
.L_x_20102:
        /* <DEDUP_REMOVED lines=13> */
.L_x_20104:
[----:B------:R-:W-:Y:S05]  /*29440*/  BSYNC.RECONVERGENT B3 ;  /* 0x0000000000037941 */ /* 0x000fea0003800200 */
.L_x_20103:
        /* <DEDUP_REMOVED lines=55> */
[----:B------:R-:W-:-:S07]  /*297c0*/  LOP3.LUT R235, R220, UR20, R7, 0x96, !PT ;  /* 0x00000014dceb7c12 */ /* 0x000fce000f8e9607 */
.L_x_20101:
[----:B------:R-:W-:Y:S05]  /*297d0*/  BSYNC.RECONVERGENT B2 ;  /* 0x0000000000027941 */ /* 0x000fea0003800200 */
.L_x_20100:
[----:B------:R-:W-:Y:S01]  /*297e0*/  ISETP.NE.AND P3, PT, R11, 0x1, PT ;  /* 0x000000010b00780c */ /* 0x000fe20003f65270 */
[----:B------:R-:W-:Y:S01]  /*297f0*/  BSSY.RECONVERGENT B2, `(.L_x_20105) ;  /* 0x0000057000027945 */ /* 0x000fe20003800200 */
[----:B------:R-:W-:Y:S01]  /*29800*/  I2FP.F32.U32 R6, R5 ;  /* 0x0000000500067245 */ /* 0x000fe20000201000 */
[----:B------:R-:W-:Y:S02]  /*29810*/  HADD2.F32 R5, -RZ, R222.H0_H0 ;  /* 0x200000deff057230 */ /* 0x000fe40000004100 */
        /* <DEDUP_REMOVED lines=14> */
.L_x_20107:
        /* <DEDUP_REMOVED lines=13> */
.L_x_20109:
[----:B------:R-:W-:Y:S05]  /*299d0*/  BSYNC.RECONVERGENT B3 ;  /* 0x0000000000037941 */ /* 0x000fea0003800200 */
.L_x_20108:
        /* <DEDUP_REMOVED lines=56> */
.L_x_20106:
[----:B------:R-:W-:Y:S05]  /*29d60*/  BSYNC.RECONVERGENT B2 ;  /* 0x0000000000027941 */ /* 0x000fea0003800200 */
.L_x_20105:
        /* <DEDUP_REMOVED lines=24> */
.L_x_20112:
        /* <DEDUP_REMOVED lines=13> */
.L_x_20114:
[----:B------:R-:W-:Y:S05]  /*29fc0*/  BSYNC.RECONVERGENT B3 ;  /* 0x0000000000037941 */ /* 0x000fea0003800200 */
.L_x_20113:
        /* <DEDUP_REMOVED lines=56> */
.L_x_20111:
[----:B------:R-:W-:Y:S05]  /*2a350*/  BSYNC.RECONVERGENT B2 ;  /* 0x0000000000027941 */ /* 0x000fea0003800200 */
.L_x_20110:
        /* <DEDUP_REMOVED lines=18> */
.L_x_20117:
        /* <DEDUP_REMOVED lines=13> */
.L_x_20119:
[----:B------:R-:W-:Y:S05]  /*2a550*/  BSYNC.RECONVERGENT B3 ;  /* 0x0000000000037941 */ /* 0x000fea0003800200 */
.L_x_20118:
        /* <DEDUP_REMOVED lines=54> */
[----:B------:R-:W-:Y:S01]  /*2a8c0*/  MOV R7, R226 ;  /* 0x000000e200077202 */ /* 0x000fe20000000f00 */
[----:B------:R-:W-:-:S07]  /*2a8d0*/  IMAD.MOV.U32 R226, RZ, RZ, R6 ;  /* 0x000000ffffe27224 */ /* 0x000fce00078e0006 */
.L_x_20116:
[----:B------:R-:W-:Y:S05]  /*2a8e0*/  BSYNC.RECONVERGENT B2 ;  /* 0x0000000000027941 */ /* 0x000fea0003800200 */
.L_x_20115:
        /* <DEDUP_REMOVED lines=23> */
.L_x_20122:
        /* <DEDUP_REMOVED lines=13> */
.L_x_20124:
[----:B------:R-:W-:Y:S05]  /*2ab30*/  BSYNC.RECONVERGENT B3 ;  /* 0x0000000000037941 */ /* 0x000fea0003800200 */
.L_x_20123:
        /* <DEDUP_REMOVED lines=56> */
.L_x_20121:
[----:B------:R-:W-:Y:S05]  /*2aec0*/  BSYNC.RECONVERGENT B2 ;  /* 0x0000000000027941 */ /* 0x000fea0003800200 */
.L_x_20120:
[----:B------:R-:W-:Y:S01]  /*2aed0*/  ISETP.NE.AND P5, PT, R228, 0x1, PT ;  /* 0x00000001e400780c */ /* 0x000fe20003fa5270 */
[----:B------:R-:W-:Y:S01]  /*2aee0*/  BSSY.RECONVERGENT B2, `(.L_x_20125) ;  /* 0x0000057000027945 */ /* 0x000fe20003800200 */
[----:B------:R-:W-:Y:S01]  /*2aef0*/  I2FP.F32.U32 R222, R7 ;  /* 0x0000000700de7245 */ /* 0x000fe20000201000 */
[----:B------:R-:W-:Y:S02]  /*2af00*/  HADD2.F32 R7, -RZ, R223.H0_H0 ;  /* 0x200000dfff077230 */ /* 0x000fe40000004100 */
[----:B------:R-:W-:Y:S02]  /*2af10*/  IMAD.MOV.U32 R229, RZ, RZ, 0x2 ;  /* 0x00000002ffe57424 */ /* 0x000fe400078e00ff */
        /* <DEDUP_REMOVED lines=13> */
.L_x_20127:
        /* <DEDUP_REMOVED lines=13> */
.L_x_20129:
[----:B------:R-:W-:Y:S05]  /*2b0c0*/  BSYNC.RECONVERGENT B3 ;  /* 0x0000000000037941 */ /* 0x000fea0003800200 */
.L_x_20128:
        /* <DEDUP_REMOVED lines=56> */
.L_x_20126:
[----:B------:R-:W-:Y:S05]  /*2b450*/  BSYNC.RECONVERGENT B2 ;  /* 0x0000000000027941 */ /* 0x000fea0003800200 */
.L_x_20125:
        /* <DEDUP_REMOVED lines=24> */
.L_x_20132:
        /* <DEDUP_REMOVED lines=13> */
.L_x_20134:
[----:B------:R-:W-:Y:S05]  /*2b6b0*/  BSYNC.RECONVERGENT B3 ;  /* 0x0000000000037941 */ /* 0x000fea0003800200 */
.L_x_20133:
        /* <DEDUP_REMOVED lines=56> */
.L_x_20131:
[----:B------:R-:W-:Y:S05]  /*2ba40*/  BSYNC.RECONVERGENT B2 ;  /* 0x0000000000027941 */ /* 0x000fea0003800200 */
.L_x_20130:
        /* <DEDUP_REMOVED lines=18> */
.L_x_20137:
        /* <DEDUP_REMOVED lines=15> */
.L_x_20139:
[----:B------:R-:W-:Y:S05]  /*2bc60*/  BSYNC.RECONVERGENT B3 ;  /* 0x0000000000037941 */ /* 0x000fea0003800200 */
.L_x_20138:
        /* <DEDUP_REMOVED lines=56> */
.L_x_20136:
[----:B------:R-:W-:Y:S05]  /*2bff0*/  BSYNC.RECONVERGENT B2 ;  /* 0x0000000000027941 */ /* 0x000fea0003800200 */
.L_x_20135:
        /* <DEDUP_REMOVED lines=11> */
.L_x_20059:
        /* <DEDUP_REMOVED lines=16> */
.L_x_20143:
        /* <DEDUP_REMOVED lines=13> */
.L_x_20145:
[----:B------:R-:W-:Y:S05]  /*2c280*/  BSYNC.RECONVERGENT B3 ;  /* 0x0000000000037941 */ /* 0x000fea0003800200 */
.L_x_20144:
        /* <DEDUP_REMOVED lines=55> */
.L_x_20142:
[----:B------:R-:W-:Y:S05]  /*2c600*/  BSYNC.RECONVERGENT B2 ;  /* 0x0000000000027941 */ /* 0x000fea0003800200 */
.L_x_20141:
        /* <DEDUP_REMOVED lines=21> */
.L_x_20148:
        /* <DEDUP_REMOVED lines=13> */
.L_x_20150:
[----:B------:R-:W-:Y:S05]  /*2c830*/  BSYNC.RECONVERGENT B3 ;  /* 0x0000000000037941 */ /* 0x000fea0003800200 */
.L_x_20149:
        /* <DEDUP_REMOVED lines=56> */
.L_x_20147:
[----:B------:R-:W-:Y:S05]  /*2cbc0*/  BSYNC.RECONVERGENT B2 ;  /* 0x0000000000027941 */ /* 0x000fea0003800200 */
.L_x_20146:
        /* <DEDUP_REMOVED lines=19> */
.L_x_20153:
        /* <DEDUP_REMOVED lines=13> */
.L_x_20155:
[----:B------:R-:W-:Y:S05]  /*2cdd0*/  BSYNC.RECONVERGENT B3 ;  /* 0x0000000000037941 */ /* 0x000fea0003800200 */
.L_x_20154:
        /* <DEDUP_REMOVED lines=56> */
.L_x_20152:
[----:B------:R-:W-:Y:S05]  /*2d160*/  BSYNC.RECONVERGENT B2 ;  /* 0x0000000000027941 */ /* 0x000fea0003800200 */
.L_x_20151:
        /* <DEDUP_REMOVED lines=19> */
.L_x_20158:
        /* <DEDUP_REMOVED lines=13> */
.L_x_20160:
[----:B------:R-:W-:Y:S05]  /*2d370*/  BSYNC.RECONVERGENT B3 ;  /* 0x0000000000037941 */ /* 0x000fea0003800200 */
.L_x_20159:
        /* <DEDUP_REMOVED lines=56> */
.L_x_20157:
[----:B------:R-:W-:Y:S05]  /*2d700*/  BSYNC.RECONVERGENT B2 ;  /* 0x0000000000027941 */ /* 0x000fea0003800200 */
.L_x_20156:
        /* <DEDUP_REMOVED lines=19> */
.L_x_20163:
        /* <DEDUP_REMOVED lines=13> */
.L_x_20165:
[----:B------:R-:W-:Y:S05]  /*2d910*/  BSYNC.RECONVERGENT B3 ;  /* 0x0000000000037941 */ /* 0x000fea0003800200 */
.L_x_20164:
        /* <DEDUP_REMOVED lines=56> */
.L_x_20162:
[----:B------:R-:W-:Y:S05]  /*2dca0*/  BSYNC.RECONVERGENT B2 ;  /* 0x0000000000027941 */ /* 0x000fea0003800200 */
.L_x_20161:
        /* <DEDUP_REMOVED lines=17> */
.L_x_20168:
        /* <DEDUP_REMOVED lines=13> */
.L_x_20170:
[----:B------:R-:W-:Y:S05]  /*2de90*/  BSYNC.RECONVERGENT B3 ;  /* 0x0000000000037941 */ /* 0x000fea0003800200 */
.L_x_20169:
        /* <DEDUP_REMOVED lines=56> */
.L_x_20167:
[----:B------:R-:W-:Y:S05]  /*2e220*/  BSYNC.RECONVERGENT B2 ;  /* 0x0000000000027941 */ /* 0x000fea0003800200 */
.L_x_20166:
        /* <DEDUP_REMOVED lines=17> */
.L_x_20173:
        /* <DEDUP_REMOVED lines=13> */
.L_x_20175:
[----:B------:R-:W-:Y:S05]  /*2e410*/  BSYNC.RECONVERGENT B3 ;  /* 0x0000000000037941 */ /* 0x000fea0003800200 */
.L_x_20174:
        /* <DEDUP_REMOVED lines=56> */
.L_x_20172:
[----:B------:R-:W-:Y:S05]  /*2e7a0*/  BSYNC.RECONVERGENT B2 ;  /* 0x0000000000027941 */ /* 0x000fea0003800200 */
.L_x_20171:
        /* <DEDUP_REMOVED lines=17> */
.L_x_20178:
        /* <DEDUP_REMOVED lines=13> */
.L_x_20180:
[----:B------:R-:W-:Y:S05]  /*2e990*/  BSYNC.RECONVERGENT B3 ;  /* 0x0000000000037941 */ /* 0x000fea0003800200 */
.L_x_20179:
        /* <DEDUP_REMOVED lines=56> */
.L_x_20177:
[----:B------:R-:W-:Y:S05]  /*2ed20*/  BSYNC.RECONVERGENT B2 ;  /* 0x0000000000027941 */ /* 0x000fea0003800200 */
.L_x_20176:
        /* <DEDUP_REMOVED lines=37> */
.L_x_20140:
        /* <DEDUP_REMOVED lines=45> */
.L_x_20058:
[----:B------:R-:W-:Y:S05]  /*2f250*/  BSYNC.RECONVERGENT B1 ;  /* 0x0000000000017941 */ /* 0x000fea0003800200 */
.L_x_20057:
        /* <DEDUP_REMOVED lines=152> */
.L_x_20204:
        /* <DEDUP_REMOVED lines=30> */
[----:B------:R-:W-:Y:S01]  /*2fdc0*/  F2FP.F16.F32.PACK_AB R224, R225, R224 ;  /* 0x000000e0e1e0723e */ /* 0x000fe200000000ff */
        /* <DEDUP_REMOVED lines=13> */
[----:B------:R-:W-:Y:S01]  /*2fea0*/  F2FP.F16.F32.PACK_AB R225, R226, R225 ;  /* 0x000000e1e2e1723e */ /* 0x000fe200000000ff */
[----:B------:R-:W-:Y:S01]  /*2feb0*/  FFMA.FTZ R226, R245, R16, R100 ;  /* 0x00000010f5e27223 */ /* 0x000fe20000010064 */
[----:B------:R-:W-:Y:S01]  /*2fec0*/  FFMA.FTZ R249, R249, R22, R138 ;  /* 0x00000016f9f97223 */ /* 0x000fe2000001008a */
[----:B------:R-:W-:Y:S01]  /*2fed0*/  F2FP.F16.F32.PACK_AB R231, R246, R231 ;  /* 0x000000e7f6e7723e */ /* 0x000fe200000000ff */
[----:B------:R-:W-:-:S02]  /*2fee0*/  FMUL.FTZ R251, R244, R251 ;  /* 0x000000fbf4fb7220 */ /* 0x000fc40000410000 */
[----:B------:R-:W-:Y:S02]  /*2fef0*/  F2FP.F16.F32.PACK_AB R226, R227, R226 ;  /* 0x000000e2e3e2723e */ /* 0x000fe400000000ff */
[----:B------:R-:W-:Y:S01]  /*2ff00*/  F2FP.F16.F32.PACK_AB R227, R250, R247 ;  /* 0x000000f7fae3723e */ /* 0x000fe200000000ff */
        /* <DEDUP_REMOVED lines=10> */
[----:B------:R-:W-:Y:S01]  /*2ffb0*/  F2FP.F16.F32.PACK_AB R229, R250, R249 ;  /* 0x000000f9fae5723e */ /* 0x000fe200000000ff */
[----:B0-----:R-:W-:Y:S01]  /*2ffc0*/  IMAD.WIDE.U32 R246, R242, 0x10, R246 ;  /* 0x00000010f2f67825 */ /* 0x001fe200078e00f6 */
[----:B------:R-:W-:-:S02]  /*2ffd0*/  F2FP.F16.F32.PACK_AB R230, R225, R230 ;  /* 0x000000e6e1e6723e */ /* 0x000fc400000000ff */
[----:B------:R-:W-:Y:S01]  /*2ffe0*/  F2FP.F16.F32.PACK_AB R228, R227, R228 ;  /* 0x000000e4e3e4723e */ /* 0x000fe200000000ff */
[----:B------:R-:W-:-:S04]  /*2fff0*/  VIADD R242, R242, 0x20 ;  /* 0x00000020f2f27836 */ /* 0x000fc80000000000 */
[----:B------:R2:W-:Y:S03]  /*30000*/  STG.E.128 desc[UR6][R246.64], R228 ;  /* 0x000000e4f6007986 */ /* 0x0005e6000c101d06 */
.L_x_20183:
[----:B------:R-:W-:Y:S05]  /*30010*/  BSYNC.RECONVERGENT B1 ;  /* 0x0000000000017941 */ /* 0x000fea0003800200 */
.L_x_20182:
        /* <DEDUP_REMOVED lines=17> */
[----:B------:R-:W-:Y:S01]  /*30130*/  F2FP.F16.F32.PACK_AB R224, R225, R224 ;  /* 0x000000e0e1e0723e */ /* 0x000fe200000000ff */
[--C-:B------:R-:W-:Y:S01]  /*30140*/  FADD.FTZ R247, R199, -R243.reuse ;  /* 0x800000f3c7f77221 */ /* 0x100fe20000010000 */
[----:B------:R-:W-:Y:S01]  /*30150*/  F2FP.F16.F32.PACK_AB R225, R227, R226 ;  /* 0x000000e2e3e1723e */ /* 0x000fe200000000ff */
        /* <DEDUP_REMOVED lines=12> */
[----:B------:R-:W-:Y:S01]  /*30220*/  F2FP.F16.F32.PACK_AB R226, R227, R226 ;  /* 0x000000e2e3e2723e */ /* 0x000fe200000000ff */
[C---:B------:R-:W-:Y:S01]  /*30230*/  FFMA.FTZ R227, R231.reuse, R34, R94 ;  /* 0x00000022e7e37223 */ /* 0x040fe2000001005e */
[----:B------:R-:W-:-:S04]  /*30240*/  FFMA.FTZ R231, R231, R42, R126 ;  /* 0x0000002ae7e77223 */ /* 0x000fc8000001007e */
[----:B------:R-:W-:Y:S01]  /*30250*/  F2FP.F16.F32.PACK_AB R227, R252, R227 ;  /* 0x000000e3fce3723e */ /* 0x000fe200000000ff */
[----:B------:R-:W-:Y:S02]  /*30260*/  FFMA.FTZ R252, R246, R43, R127 ;  /* 0x0000002bf6fc7223 */ /* 0x000fe4000001007f */
[----:B------:R-:W1:Y:S03]  /*30270*/  LDC.64 R246, c[0x0][0x430] ;  /* 0x00010c00fff67b82 */ /* 0x000e660000000a00 */
[----:B------:R-:W-:Y:S01]  /*30280*/  F2FP.F16.F32.PACK_AB R231, R252, R231 ;  /* 0x000000e7fce7723e */ /* 0x000fe200000000ff */
[----:B0-----:R-:W-:-:S04]  /*30290*/  IMAD.WIDE.U32 R228, R242, 0x10, R228 ;  /* 0x00000010f2e47825 */ /* 0x001fc800078e00e4 */
[----:B------:R-:W-:Y:S01]  /*302a0*/  FMUL.FTZ R252, R244, R251 ;  /* 0x000000fbf4fc7220 */ /* 0x000fe20000410000 */
[----:B------:R-:W-:Y:S01]  /*302b0*/  FFMA.FTZ R251, R230, R37, R129 ;  /* 0x00000025e6fb7223 */ /* 0x000fe20000010081 */
[----:B------:R-:W-:Y:S01]  /*302c0*/  FFMA.FTZ R230, R249, R40, R124 ;  /* 0x00000028f9e67223 */ /* 0x000fe2000001007c */
[----:B------:R-:W-:Y:S01]  /*302d0*/  FFMA.FTZ R249, R248, R41, R125 ;  /* 0x00000029f8f97223 */ /* 0x000fe2000001007d */
[----:B------:R0:W-:Y:S04]  /*302e0*/  STG.E.128 desc[UR6][R228.64], R224 ;  /* 0x000000e0e4007986 */ /* 0x0001e8000c101d06 */
[----:B------:R-:W-:Y:S01]  /*302f0*/  F2FP.F16.F32.PACK_AB R230, R249, R230 ;  /* 0x000000e6f9e6723e */ /* 0x000fe200000000ff */
[----:B0-----:R-:W-:Y:S01]  /*30300*/  FFMA.FTZ R228, R252, R36, R128 ;  /* 0x00000024fce47223 */ /* 0x001fe20000010080 */
[----:B------:R-:W-:Y:S01]  /*30310*/  F2FP.F16.F32.PACK_AB R229, R250, R245 ;  /* 0x000000f5fae5723e */ /* 0x000fe200000000ff */
[C---:B-1----:R-:W-:Y:S01]  /*30320*/  IMAD.WIDE.U32 R224, R242.reuse, 0x10, R246 ;  /* 0x00000010f2e07825 */ /* 0x042fe200078e00f6 */
[----:B------:R-:W-:-:S02]  /*30330*/  IADD3 R242, PT, PT, R242, 0x20, RZ ;  /* 0x00000020f2f27810 */ /* 0x000fc40007ffe0ff */
[----:B------:R-:W-:-:S05]  /*30340*/  F2FP.F16.F32.PACK_AB R228, R251, R228 ;  /* 0x000000e4fbe4723e */ /* 0x000fca00000000ff */
[----:B------:R3:W-:Y:S02]  /*30350*/  STG.E.128 desc[UR6][R224.64], R228 ;  /* 0x000000e4e0007986 */ /* 0x0007e4000c101d06 */
.L_x_20185:
[----:B------:R-:W-:Y:S05]  /*30360*/  BSYNC.RECONVERGENT B1 ;  /* 0x0000000000017941 */ /* 0x000fea0003800200 */
.L_x_20184:
        /* <DEDUP_REMOVED lines=41> */
[----:B------:R-:W-:-:S03]  /*30600*/  FFMA.FTZ R248, R248, R53, R121 ;  /* 0x00000035f8f87223 */ /* 0x000fc60000010079 */
[----:B------:R-:W-:Y:S01]  /*30610*/  F2FP.F16.F32.PACK_AB R230, R252, R251 ;  /* 0x000000fbfce6723e */ /* 0x000fe200000000ff */
[----:B0-----:R-:W-:-:S04]  /*30620*/  IMAD.WIDE.U32 R246, R242, 0x10, R246 ;  /* 0x00000010f2f67825 */ /* 0x001fc800078e00f6 */
[----:B-1----:R-:W-:-:S04]  /*30630*/  IMAD.WIDE.U32 R228, R242, 0x10, R228 ;  /* 0x00000010f2e47825 */ /* 0x002fc800078e00e4 */
[----:B------:R-:W-:Y:S01]  /*30640*/  VIADD R242, R242, 0x20 ;  /* 0x00000020f2f27836 */ /* 0x000fe20000000000 */
[----:B------:R0:W-:Y:S02]  /*30650*/  STG.E.128 desc[UR6][R228.64], R224 ;  /* 0x000000e0e4007986 */ /* 0x0001e4000c101d06 */
[----:B0-----:R-:W-:Y:S02]  /*30660*/  F2FP.F16.F32.PACK_AB R229, R250, R249 ;  /* 0x000000f9fae5723e */ /* 0x001fe400000000ff */
[----:B------:R-:W-:-:S05]  /*30670*/  F2FP.F16.F32.PACK_AB R228, R248, R245 ;  /* 0x000000f5f8e4723e */ /* 0x000fca00000000ff */
[----:B------:R4:W-:Y:S02]  /*30680*/  STG.E.128 desc[UR6][R246.64], R228 ;  /* 0x000000e4f6007986 */ /* 0x0009e4000c101d06 */
.L_x_20187:
[----:B------:R-:W-:Y:S05]  /*30690*/  BSYNC.RECONVERGENT B1 ;  /* 0x0000000000017941 */ /* 0x000fea0003800200 */
.L_x_20186:
        /* <DEDUP_REMOVED lines=50> */
.L_x_20189:
[----:B------:R-:W-:Y:S05]  /*309c0*/  BSYNC.RECONVERGENT B1 ;  /* 0x0000000000017941 */ /* 0x000fea0003800200 */
.L_x_20188:
        /* <DEDUP_REMOVED lines=49> */
.L_x_20191:
[----:B------:R-:W-:Y:S05]  /*30ce0*/  BSYNC.RECONVERGENT B1 ;  /* 0x0000000000017941 */ /* 0x000fea0003800200 */
.L_x_20190:
[----:B-1-3--:R-:W1:Y:S02]  /*30cf0*/  LDC.64 R224, c[0x0][0x380] ;  /* 0x0000e000ffe07b82 */ /* 0x00ae640000000a00 */
[----:B-1----:R-:W-:-:S04]  /*30d00*/  LEA R239, R224, R239, 0x2 ;  /* 0x000000efe0ef7211 */ /* 0x002fc800078e10ff */
[----:B------:R-:W-:-:S13]  /*30d10*/  ISETP.GE.AND P0, PT, R239, R225, PT ;  /* 0x000000e1ef00720c */ /* 0x000fda0003f06270 */
[----:B------:R-:W-:Y:S05]  /*30d20*/  @!P0 BRA `(.L_x_20192) ;  /* 0xfffffd1400a48947 */ /* 0x000fea000383ffff */
[----:B------:R-:W-:Y:S05]  /*30d30*/  BSYNC B0 ;  /* 0x0000000000007941 */ /* 0x000fea0003800000 */
.L_x_19556:
[----:B------:R-:W-:Y:S05]  /*30d40*/  EXIT ;  /* 0x000000000000794d */ /* 0x000fea0003800000 */
.L_x_20181:
        /* <DEDUP_REMOVED lines=8> */
.L_x_20194:
[----:B------:R-:W-:Y:S05]  /*30dd0*/  BSYNC B1 ;  /* 0x0000000000017941 */ /* 0x000fea0003800000 */
.L_x_20193:
        /* <DEDUP_REMOVED lines=10> */
.L_x_20195:
[----:B------:R-:W-:Y:S02]  /*30e80*/  HFMA2 R245, -RZ, RZ, 0, 2.384185791015625e-07 ;  /* 0x00000004fff57431 */ /* 0x000fe400000001ff */
[----:B------:R-:W-:-:S04]  /*30e90*/  IMAD.MOV.U32 R224, RZ, RZ, R244 ;  /* 0x000000ffffe07224 */ /* 0x000fc800078e00f4 */
[----:B------:R-:W-:-:S04]  /*30ea0*/  FADD.FTZ R228, R227, R224 ;  /* 0x000000e0e3e47221 */ /* 0x000fc80000010000 */
[----:B------:R-:W-:-:S07]  /*30eb0*/  IMAD.MOV.U32 R246, RZ, RZ, R228 ;  /* 0x000000fffff67224 */ /* 0x000fce00078e00e4 */
[----:B------:R-:W-:Y:S05]  /*30ec0*/  WARPSYNC.COLLECTIVE R243, `(.L_x_20196) ;  /* 0x00000000f3087348 */ /* 0x000fea0003c00000 */
[----:B------:R0:W1:Y:S02]  /*30ed0*/  SHFL.BFLY P6, R244, R246, R245, R248 ;  /* 0x0c0000f5f6f47389 */ /* 0x00006400000c00f8 */
[----:B01----:R-:W-:Y:S05]  /*30ee0*/  ENDCOLLECTIVE ;  /* 0x000000000000791b */ /* 0x003fea0003800000 */
.L_x_20196:
[----:B------:R-:W-:Y:S01]  /*30ef0*/  MOV R245, 0x8 ;  /* 0x0000000800f57802 */ /* 0x000fe20000000f00 */
[----:B------:R-:W-:-:S04]  /*30f00*/  IMAD.MOV.U32 R229, RZ, RZ, R244 ;  /* 0x000000ffffe57224 */ /* 0x000fc800078e00f4 */
[----:B------:R-:W-:-:S04]  /*30f10*/  FADD.FTZ R230, R228, R229 ;  /* 0x000000e5e4e67221 */ /* 0x000fc80000010000 */
[----:B------:R-:W-:-:S07]  /*30f20*/  IMAD.MOV.U32 R246, RZ, RZ, R230 ;  /* 0x000000fffff67224 */ /* 0x000fce00078e00e6 */
[----:B------:R-:W-:Y:S05]  /*30f30*/  WARPSYNC.COLLECTIVE R243, `(.L_x_20197) ;  /* 0x00000000f3087348 */ /* 0x000fea0003c00000 */
[----:B------:R0:W1:Y:S02]  /*30f40*/  SHFL.BFLY P6, R244, R246, R245, R248 ;  /* 0x0c0000f5f6f47389 */ /* 0x00006400000c00f8 */
[----:B01----:R-:W-:Y:S05]  /*30f50*/  ENDCOLLECTIVE ;  /* 0x000000000000791b */ /* 0x003fea0003800000 */
.L_x_20197:
[----:B------:R-:W-:Y:S02]  /*30f60*/  HFMA2 R245, -RZ, RZ, 0, 9.5367431640625e-07 ;  /* 0x00000010fff57431 */ /* 0x000fe400000001ff */
[----:B------:R-:W-:-:S04]  /*30f70*/  IMAD.MOV.U32 R229, RZ, RZ, R244 ;  /* 0x000000ffffe57224 */ /* 0x000fc800078e00f4 */
[----:B------:R-:W-:-:S04]  /*30f80*/  FADD.FTZ R231, R230, R229 ;  /* 0x000000e5e6e77221 */ /* 0x000fc80000010000 */
[----:B------:R-:W-:-:S07]  /*30f90*/  IMAD.MOV.U32 R246, RZ, RZ, R231 ;  /* 0x000000fffff67224 */ /* 0x000fce00078e00e7 */
[----:B------:R-:W-:Y:S05]  /*30fa0*/  WARPSYNC.COLLECTIVE R243, `(.L_x_20198) ;  /* 0x00000000f3087348 */ /* 0x000fea0003c00000 */
[----:B------:R0:W1:Y:S02]  /*30fb0*/  SHFL.BFLY P6, R244, R246, R245, R248 ;  /* 0x0c0000f5f6f47389 */ /* 0x00006400000c00f8 */
[----:B01----:R-:W-:Y:S05]  /*30fc0*/  ENDCOLLECTIVE ;  /* 0x000000000000791b */ /* 0x003fea0003800000 */
.L_x_20198:
        /* <DEDUP_REMOVED lines=89> */
.L_x_20199:
[----:B------:R-:W-:Y:S02]  /*31560*/  HFMA2 R245, -RZ, RZ, 0, 1.1920928955078125e-07 ;  /* 0x00000002fff57431 */ /* 0x000fe400000001ff */
[----:B------:R-:W-:-:S04]  /*31570*/  IMAD.MOV.U32 R225, RZ, RZ, R244 ;  /* 0x000000ffffe17224 */ /* 0x000fc800078e00f4 */
[----:B------:R-:W-:-:S04]  /*31580*/  FADD.FTZ R225, R224, R225 ;  /* 0x000000e1e0e17221 */ /* 0x000fc80000010000 */
[----:B------:R-:W-:-:S07]  /*31590*/  IMAD.MOV.U32 R246, RZ, RZ, R225 ;  /* 0x000000fffff67224 */ /* 0x000fce00078e00e1 */
[----:B------:R-:W-:Y:S05]  /*315a0*/  WARPSYNC.COLLECTIVE R243, `(.L_x_20200) ;  /* 0x00000000f3087348 */ /* 0x000fea0003c00000 */
[----:B------:R0:W1:Y:S02]  /*315b0*/  SHFL.BFLY P6, R244, R246, R245, R248 ;  /* 0x0c0000f5f6f47389 */ /* 0x00006400000c00f8 */
[----:B01----:R-:W-:Y:S05]  /*315c0*/  ENDCOLLECTIVE ;  /* 0x000000000000791b */ /* 0x003fea0003800000 */
.L_x_20200:
[----:B------:R-:W-:Y:S01]  /*315d0*/  MOV R245, 0x4 ;  /* 0x0000000400f57802 */ /* 0x000fe20000000f00 */
[----:B------:R-:W-:-:S04]  /*315e0*/  IMAD.MOV.U32 R228, RZ, RZ, R244 ;  /* 0x000000ffffe47224 */ /* 0x000fc800078e00f4 */
[----:B------:R-:W-:-:S04]  /*315f0*/  FADD.FTZ R228, R225, R228 ;  /* 0x000000e4e1e47221 */ /* 0x000fc80000010000 */
[----:B------:R-:W-:-:S07]  /*31600*/  IMAD.MOV.U32 R246, RZ, RZ, R228 ;  /* 0x000000fffff67224 */ /* 0x000fce00078e00e4 */
[----:B------:R-:W-:Y:S05]  /*31610*/  WARPSYNC.COLLECTIVE R243, `(.L_x_20201) ;  /* 0x00000000f3087348 */ /* 0x000fea0003c00000 */
[----:B------:R0:W1:Y:S02]  /*31620*/  SHFL.BFLY P6, R244, R246, R245, R248 ;  /* 0x0c0000f5f6f47389 */ /* 0x00006400000c00f8 */
[----:B01----:R-:W-:Y:S05]  /*31630*/  ENDCOLLECTIVE ;  /* 0x000000000000791b */ /* 0x003fea0003800000 */
.L_x_20201:
[----:B------:R-:W-:Y:S02]  /*31640*/  HFMA2 R245, -RZ, RZ, 0, 4.76837158203125e-07 ;  /* 0x00000008fff57431 */ /* 0x000fe400000001ff */
[----:B------:R-:W-:-:S04]  /*31650*/  IMAD.MOV.U32 R227, RZ, RZ, R244 ;  /* 0x000000ffffe37224 */ /* 0x000fc800078e00f4 */
[----:B------:R-:W-:-:S04]  /*31660*/  FADD.FTZ R227, R228, R227 ;  /* 0x000000e3e4e37221 */ /* 0x000fc80000010000 */
[----:B------:R-:W-:-:S07]  /*31670*/  IMAD.MOV.U32 R246, RZ, RZ, R227 ;  /* 0x000000fffff67224 */ /* 0x000fce00078e00e3 */
[----:B------:R-:W-:Y:S05]  /*31680*/  WARPSYNC.COLLECTIVE R243, `(.L_x_20202) ;  /* 0x00000000f3087348 */ /* 0x000fea0003c00000 */
[----:B------:R0:W1:Y:S02]  /*31690*/  SHFL.BFLY P6, R244, R246, R245, R248 ;  /* 0x0c0000f5f6f47389 */ /* 0x00006400000c00f8 */
[----:B01----:R-:W-:Y:S05]  /*316a0*/  ENDCOLLECTIVE ;  /* 0x000000000000791b */ /* 0x003fea0003800000 */
.L_x_20202:
[----:B------:R-:W-:Y:S01]  /*316b0*/  MOV R245, 0x10 ;  /* 0x0000001000f57802 */ /* 0x000fe20000000f00 */
[----:B------:R-:W-:-:S04]  /*316c0*/  IMAD.MOV.U32 R230, RZ, RZ, R244 ;  /* 0x000000ffffe67224 */ /* 0x000fc800078e00f4 */
[----:B------:R-:W-:-:S04]  /*316d0*/  FADD.FTZ R230, R227, R230 ;  /* 0x000000e6e3e67221 */ /* 0x000fc80000010000 */
[----:B------:R-:W-:-:S07]  /*316e0*/  IMAD.MOV.U32 R246, RZ, RZ, R230 ;  /* 0x000000fffff67224 */ /* 0x000fce00078e00e6 */
[----:B------:R-:W-:Y:S05]  /*316f0*/  WARPSYNC.COLLECTIVE R243, `(.L_x_20203) ;  /* 0x00000000f3087348 */ /* 0x000fea0003c00000 */
[----:B------:R0:W1:Y:S02]  /*31700*/  SHFL.BFLY P6, R244, R246, R245, R248 ;  /* 0x0c0000f5f6f47389 */ /* 0x00006400000c00f8 */
[----:B01----:R-:W-:Y:S05]  /*31710*/  ENDCOLLECTIVE ;  /* 0x000000000000791b */ /* 0x003fea0003800000 */
.L_x_20203:
[----:B------:R-:W-:Y:S01]  /*31720*/  IMAD.MOV.U32 R231, RZ, RZ, R244 ;  /* 0x000000ffffe77224 */ /* 0x000fe200078e00f4 */
[----:B------:R-:W-:Y:S06]  /*31730*/  BRA `(.L_x_20204) ;  /* 0xffffffe400287947 */ /* 0x000fec000383ffff */
.L_x_20205:
        /* <DEDUP_REMOVED lines=12> */
.L_x_28012:


//--------------------- .text._ZN10layer_norm31ln_parallel_residual_fwd_kernelINS_13Kernel_traitsIf6__halffS2_fjLj1280ELj1ELj4ELj1ELj16ENS_18Kernel_traits_baseILj1280EfS2_fS2_fjLj128EEEEELb1ELb0ELb1EEEvNS_9FwdParamsE --------------------------
	.section	.text._ZN10layer_norm31ln_parallel_residual_fwd_kernelINS_13Kernel_traitsIf6__halffS2_fjLj1280ELj1ELj4ELj1ELj16ENS_18Kernel_traits_baseILj1280EfS2_fS2_fjLj128EEEEELb1ELb0ELb1EEEvNS_9FwdParamsE,"ax",@progbits
	.align	128
        .global         _ZN10layer_norm31ln_parallel_residual_fwd_kernelINS_13Kernel_traitsIf6__halffS2_fjLj1280ELj1ELj4ELj1ELj16ENS_18Kernel_traits_baseILj1280EfS2_fS2_fjLj128EEEEELb1ELb0ELb1EEEvNS_9FwdParamsE
        .type           _ZN10layer_norm31ln_parallel_residual_fwd_kernelINS_13Kernel_traitsIf6__halffS2_fjLj1280ELj1ELj4ELj1ELj16ENS_18Kernel_traits_baseILj1280EfS2_fS2_fjLj128EEEEELb1ELb0ELb1EEEvNS_9FwdParamsE,@function
        .size           _ZN10layer_norm31ln_parallel_residual_fwd_kernelINS_13Kernel_traitsIf6__halffS2_fjLj1280ELj1ELj4ELj1ELj16ENS_18Kernel_traits_baseILj1280EfS2_fS2_fjLj128EEEEELb1ELb0ELb1EEEvNS_9FwdParamsE,(.L_x_28013 - _ZN10layer_norm31ln_parallel_residual_fwd_kernelINS_13Kernel_traitsIf6__halffS2_fjLj1280ELj1ELj4ELj1ELj16ENS_18Kernel_traits_baseILj1280EfS2_fS2_fjLj128EEEEELb1ELb0ELb1EEEvNS_9FwdParamsE)
        .other          _ZN10layer_norm31ln_parallel_residual_fwd_kernelINS_13Kernel_traitsIf6__halffS2_fjLj1280ELj1ELj4ELj1ELj16ENS_18Kernel_traits_baseILj1280EfS2_fS2_fjLj128EEEEELb1ELb0ELb1EEEvNS_9FwdParamsE,@"STO_CUDA_ENTRY STV_DEFAULT"
_ZN10layer_norm31ln_parallel_residual_fwd_kernelINS_13Kernel_traitsIf6__halffS2_fjLj1280ELj1ELj4ELj1ELj16ENS_18Kernel_traits_baseILj1280EfS2_fS2_fjLj128EEEEELb1ELb0ELb1EEEvNS_9FwdParamsE:
.text._ZN10layer_norm31ln_parallel_residual_fwd_kernelINS_13Kernel_traitsIf6__halffS2_fjLj1280ELj1ELj4ELj1ELj16ENS_18Kernel_traits_baseILj1280EfS2_fS2_fjLj128EEEEELb1ELb0ELb1EEEvNS_9FwdParamsE:
        /* <DEDUP_REMOVED lines=18> */
[----:B------:R-:W4:Y:S01]  /*0120*/  LDC R12, c[0x0][0x360] ;  /* 0x0000d800ff0c7b82 */ /* 0x000f220000000800 */
[----:B--2---:R-:W-:Y:S01]  /*0130*/  USHF.L.U32 UR4, UR5, 0x2, URZ ;  /* 0x0000000205047899 */ /* 0x004fe200080006ff */
[--C-:B-1----:R-:W-:Y:S01]  /*0140*/  SHF.R.U32.HI R224, RZ, 0x5, R231.reuse ;  /* 0x00000005ffe07819 */ /* 0x102fe200000116e7 */
[----:B----4-:R-:W-:Y:S01]  /*0150*/  IMAD R12, R12, UR5, R231 ;  /* 0x000000050c0c7c24 */ /* 0x010fe2000f8e02e7 */
[----:B------:R-:W-:-:S03]  /*0160*/  LOP3.LUT R231, R231, 0x1f, RZ, 0xc0, !PT ;  /* 0x0000001fe7e77812 */ /* 0x000fc600078ec0ff */
[----:B------:R-:W-:Y:S02]  /*0170*/  LOP3.LUT R224, R224, UR4, RZ, 0xfc, !PT ;  /* 0x00000004e0e07c12 */ /* 0x000fe4000f8efcff */
[----:B---3--:R-:W-:Y:S02]  /*0180*/  @P0 R2UR UR6, R2 ;  /* 0x00000000020602ca */ /* 0x008fe400000e0000 */
[----:B------:R-:W-:Y:S02]  /*0190*/  @P0 R2UR UR7, R3 ;  /* 0x00000000030702ca */ /* 0x000fe400000e0000 */
[----:B0-----:R-:W-:-:S05]  /*01a0*/  @P0 IADD3 R228, P1, PT, R4, R7, RZ ;  /* 0x0000000704e40210 */ /* 0x001fca0007f3e0ff */
[----:B------:R-:W-:-:S04]  /*01b0*/  @P0 IMAD.X R229, RZ, RZ, R5, P1 ;  /* 0x000000ffffe50224 */ /* 0x000fc800008e0605 */
        /* <DEDUP_REMOVED lines=92> */
.L_x_20207:
        /* <DEDUP_REMOVED lines=37> */
.L_x_20206:
        /* <DEDUP_REMOVED lines=55> */
.L_x_20209:
        /* <DEDUP_REMOVED lines=58> */
.L_x_20208:
[----:B------:R-:W2:Y:S02]  /*10e0*/  LDCU UR4, c[0x0][0x384] ;  /* 0x00007080ff0477ac */ /* 0x000ea40008000800 */
[----:B--2---:R-:W-:-:S13]  /*10f0*/  ISETP.GE.AND P0, PT, R224, UR4, PT ;  /* 0x00000004e0007c0c */ /* 0x004fda000bf06270 */
[----:B------:R-:W-:Y:S05]  /*1100*/  @P0 EXIT ;  /* 0x000000000000094d */ /* 0x000fea0003800000 */
[----:B01--4-:R-:W-:Y:S01]  /*1110*/  IMAD.HI.U32 R3, R12, -0x326172a9, RZ ;  /* 0xcd9e8d570c037827 */ /* 0x013fe200078e00ff */
[----:B------:R-:W0:Y:S01]  /*1120*/  LDCU.64 UR4, c[0x0][0x398] ;  /* 0x00007300ff0477ac */ /* 0x000e220008000a00 */
[----:B------:R-:W-:Y:S01]  /*1130*/  BSSY B0, `(.L_x_20210) ;  /* 0x000281f000007945 */ /* 0x000fe20003800000 */
[----:B------:R-:W-:Y:S01]  /*1140*/  LOP3.LUT R228, R228, 0x3, RZ, 0xc0, !PT ;  /* 0x00000003e4e47812 */ /* 0x000fe200078ec0ff */
        /* <DEDUP_REMOVED lines=8> */
[----:B0-----:R-:W-:-:S03]  /*11d0*/  UISETP.NE.U32.AND UP0, UPT, UR4, URZ, UPT ;  /* 0x000000ff0400728c */ /* 0x001fc6000bf05070 */
[----:B------:R-:W-:Y:S01]  /*11e0*/  IMAD R6, R3, -0x2daee0ad, RZ ;  /* 0xd2511f5303067824 */ /* 0x000fe200078e02ff */
[----:B------:R-:W-:Y:S01]  /*11f0*/  LOP3.LUT R2, R5, UR10, R2, 0x96, !PT ;  /* 0x0000000a05027c12 */ /* 0x000fe2000f8e9602 */
[----:B------:R-:W-:Y:S01]  /*1200*/  IMAD R5, R0, -0x326172a9, RZ ;  /* 0xcd9e8d5700057824 */ /* 0x000fe200078e02ff */
[----:B------:R-:W-:Y:S01]  /*1210*/  UISETP.NE.AND.EX UP0, UPT, UR5, URZ, UPT, UP0 ;  /* 0x000000ff0500728c */ /* 0x000fe2000bf05300 */
[----:B------:R-:W-:Y:S01]  /*1220*/  IMAD.HI.U32 R0, R4, -0x326172a9, RZ ;  /* 0xcd9e8d5704007827 */ /* 0x000fe200078e00ff */
[----:B------:R-:W0:Y:S03]  /*1230*/  LDCU UR4, c[0x0][0x388] ;  /* 0x00007100ff0477ac */ /* 0x000e260008000800 */
[C---:B------:R-:W-:Y:S01]  /*1240*/  IMAD.HI.U32 R3, R2.reuse, -0x2daee0ad, RZ ;  /* 0xd2511f5302037827 */ /* 0x040fe200078e00ff */
        /* <DEDUP_REMOVED lines=21> */
[----:B------:R-:W-:Y:S01]  /*13a0*/  IMAD.HI.U32 R2, R4, -0x326172a9, RZ ;  /* 0xcd9e8d5704027827 */ /* 0x000fe200078e00ff */
        /* <DEDUP_REMOVED lines=31> */
.L_x_20827:
[----:B------:R-:W-:Y:S01]  /*15a0*/  ISETP.NE.U32.AND P1, PT, RZ, UR10, PT ;  /* 0x0000000aff007c0c */ /* 0x000fe2000bf25070 */
[----:B------:R-:W0:Y:S01]  /*15b0*/  LDC.64 R226, c[0x0][0x390] ;  /* 0x0000e400ffe27b82 */ /* 0x000e220000000a00 */
[----:B------:R-:W-:Y:S02]  /*15c0*/  IMAD R13, R224, UR4, RZ ;  /* 0x00000004e00d7c24 */ /* 0x000fe4000f8e02ff */
[----:B------:R-:W-:-:S03]  /*15d0*/  ISETP.NE.AND.EX P1, PT, RZ, UR11, PT, P1 ;  /* 0x0000000bff007c0c */ /* 0x000fc6000bf25310 */
[----:B-1----:R-:W-:Y:S02]  /*15e0*/  SHF.R.S32.HI R16, RZ, 0x1f, R13 ;  /* 0x0000001fff107819 */ /* 0x002fe4000001140d */
        /* <DEDUP_REMOVED lines=23> */
[----:B------:R-:W-:Y:S02]  /*1760*/  HFMA2 R230, -RZ, RZ, 0.1171875, 0 ;  /* 0x2f800000ffe67431 */ /* 0x000fe400000001ff */
[----:B------:R-:W-:Y:S01]  /*1770*/  VIADD R222, R222, 0xf1bbcdc8 ;  /* 0xf1bbcdc8dede7836 */ /* 0x000fe20000000000 */
[----:B------:R-:W-:Y:S01]  /*1780*/  IADD3 R218, PT, PT, R218, 0x78dde6e4, RZ ;  /* 0x78dde6e4dada7810 */ /* 0x000fe20007ffe0ff */
[----:B------:R-:W-:Y:S01]  /*1790*/  VIADD R219, R219, 0x8ff34781 ;  /* 0x8ff34781dbdb7836 */ /* 0x000fe20000000000 */
[----:B------:R-:W-:Y:S01]  /*17a0*/  IADD3 R215, PT, PT, R215, 0x646e171e, RZ ;  /* 0x646e171ed7d77810 */ /* 0x000fe20007ffe0ff */
[----:B------:R-:W-:Y:S01]  /*17b0*/  VIADD R217, R217, 0x9e3779b9 ;  /* 0x9e3779b9d9d97836 */ /* 0x000fe20000000000 */
[----:B------:R-:W-:Y:S01]  /*17c0*/  IADD3 R212, PT, PT, R212, -0x695add53, RZ ;  /* 0x96a522add4d47810 */ /* 0x000fe20007ffe0ff */
[----:B------:R-:W-:Y:S02]  /*17d0*/  VIADD R216, R216, 0xa9066899 ;  /* 0xa9066899d8d87836 */ /* 0x000fe40000000000 */
[----:B------:R-:W-:-:S02]  /*17e0*/  VIADD R214, R214, 0xbb67ae85 ;  /* 0xbb67ae85d6d67836 */ /* 0x000fc40000000000 */
        /* <DEDUP_REMOVED lines=18> */
.L_x_20214:
        /* <DEDUP_REMOVED lines=13> */
.L_x_20216:
[----:B------:R-:W-:Y:S05]  /*19e0*/  BSYNC.RECONVERGENT B2 ;  /* 0x0000000000027941 */ /* 0x000fea0003800200 */
.L_x_20215:
        /* <DEDUP_REMOVED lines=41> */
.L_x_20213:
[----:B------:R-:W-:Y:S05]  /*1c80*/  BSYNC.RECONVERGENT B1 ;  /* 0x0000000000017941 */ /* 0x000fea0003800200 */
.L_x_20212:
[----:B------:R-:W-:Y:S01]  /*1c90*/  ISETP.NE.AND P0, PT, R23, 0x1, PT ;  /* 0x000000011700780c */ /* 0x000fe20003f05270 */
[----:B------:R-:W-:Y:S01]  /*1ca0*/  IMAD.U32 R211, RZ, RZ, UR19 ;  /* 0x00000013ffd37e24 */ /* 0x000fe2000f8e00ff */
[----:B------:R-:W-:Y:S01]  /*1cb0*/  I2FP.F32.U32 R13, R13 ;  /* 0x0000000d000d7245 */ /* 0x000fe20000201000 */
[----:B------:R-:W-:Y:S01]  /*1cc0*/  BSSY.RECONVERGENT B1, `(.L_x_20217) ;  /* 0x0000048000017945 */ /* 0x000fe20003800200 */
[----:B------:R-:W-:Y:S01]  /*1cd0*/  IMAD.MOV.U32 R25, RZ, RZ, 0x2 ;  /* 0x00000002ff197424 */ /* 0x000fe200078e00ff */
[----:B------:R-:W-:Y:S02]  /*1ce0*/  MOV R15, R206 ;  /* 0x000000ce000f7202 */ /* 0x000fe40000000f00 */
        /* <DEDUP_REMOVED lines=13> */
.L_x_20219:
        /* <DEDUP_REMOVED lines=13> */
.L_x_20221:
[----:B------:R-:W-:Y:S05]  /*1e90*/  BSYNC.RECONVERGENT B2 ;  /* 0x0000000000027941 */ /* 0x000fea0003800200 */
.L_x_20220:
        /* <DEDUP_REMOVED lines=42> */
.L_x_20218:
[----:B------:R-:W-:Y:S05]  /*2140*/  BSYNC.RECONVERGENT B1 ;  /* 0x0000000000017941 */ /* 0x000fea0003800200 */
.L_x_20217:
[----:B------:R-:W-:Y:S01]  /*2150*/  ISETP.NE.AND P0, PT, R25, 0x1, PT ;  /* 0x000000011900780c */ /* 0x000fe20003f05270 */
[----:B------:R-:W-:Y:S01]  /*2160*/  BSSY.RECONVERGENT B1, `(.L_x_20222) ;  /* 0x0000049000017945 */ /* 0x000fe20003800200 */
[----:B------:R-:W-:Y:S01]  /*2170*/  I2FP.F32.U32 R15, R15 ;  /* 0x0000000f000f7245 */ /* 0x000fe20000201000 */
[----:B------:R-:W-:-:S04]  /*2180*/  HFMA2 R27, -RZ, RZ, 0, 1.1920928955078125e-07 ;  /* 0x00000002ff1b7431 */ /* 0x000fc800000001ff */
[----:B------:R-:W-:Y:S01]  /*2190*/  FFMA.FTZ R24, R15, R230, 1.1641532182693481445e-10 ;  /* 0x2f0000000f187423 */ /* 0x000fe200000100e6 */
[----:B------:R-:W-:-:S04]  /*21a0*/  IMAD.MOV.U32 R15, RZ, RZ, R206 ;  /* 0x000000ffff0f7224 */ /* 0x000fc800078e00ce */
        /* <DEDUP_REMOVED lines=12> */
.L_x_20224:
        /* <DEDUP_REMOVED lines=13> */
.L_x_20226:
[----:B------:R-:W-:Y:S05]  /*2340*/  BSYNC.RECONVERGENT B2 ;  /* 0x0000000000027941 */ /* 0x000fea0003800200 */
.L_x_20225:
        /* <DEDUP_REMOVED lines=42> */
.L_x_20223:
[----:B------:R-:W-:Y:S05]  /*25f0*/  BSYNC.RECONVERGENT B1 ;  /* 0x0000000000017941 */ /* 0x000fea0003800200 */
.L_x_20222:
[----:B------:R-:W-:Y:S01]  /*2600*/  ISETP.NE.AND P0, PT, R27, 0x1, PT ;  /* 0x000000011b00780c */ /* 0x000fe20003f05270 */
[----:B------:R-:W-:Y:S01]  /*2610*/  BSSY.RECONVERGENT B1, `(.L_x_20227) ;  /* 0x0000049000017945 */ /* 0x000fe20003800200 */
[----:B------:R-:W-:Y:S01]  /*2620*/  I2FP.F32.U32 R15, R15 ;  /* 0x0000000f000f7245 */ /* 0x000fe20000201000 */
[----:B------:R-:W-:Y:S02]  /*2630*/  HADD2.F32 R23, -RZ, R17.H0_H0 ;  /* 0x20000011ff177230 */ /* 0x000fe40000004100 */
[----:B------:R-:W-:Y:S02]  /*2640*/  IMAD.MOV.U32 R28, RZ, RZ, 0x2 ;  /* 0x00000002ff1c7424 */ /* 0x000fe400078e00ff */
        /* <DEDUP_REMOVED lines=13> */
.L_x_20229:
        /* <DEDUP_REMOVED lines=13> */
.L_x_20231:
[----:B------:R-:W-:Y:S05]  /*27f0*/  BSYNC.RECONVERGENT B2 ;  /* 0x0000000000027941 */ /* 0x000fea0003800200 */
.L_x_20230:
        /* <DEDUP_REMOVED lines=42> */
.L_x_20228:
[----:B------:R-:W-:Y:S05]  /*2aa0*/  BSYNC.RECONVERGENT B1 ;  /* 0x0000000000017941 */ /* 0x000fea0003800200 */
.L_x_20227:
[----:B------:R-:W-:Y:S01]  /*2ab0*/  ISETP.NE.AND P0, PT, R28, 0x1, PT ;  /* 0x000000011c00780c */ /* 0x000fe20003f05270 */
[----:B------:R-:W-:Y:S01]  /*2ac0*/  BSSY.RECONVERGENT B1, `(.L_x_20232) ;  /* 0x0000048000017945 */ /* 0x000fe20003800200 */
[----:B------:R-:W-:Y:S01]  /*2ad0*/  I2FP.F32.U32 R25, R25 ;  /* 0x0000001900197245 */ /* 0x000fe20000201000 */
[----:B------:R-:W-:-:S04]  /*2ae0*/  IMAD.MOV.U32 R29, RZ, RZ, 0x2 ;  /* 0x00000002ff1d7424 */ /* 0x000fc800078e00ff */
[----:B------:R-:W-:Y:S01]  /*2af0*/  FFMA.FTZ R26, R25, R230, 1.1641532182693481445e-10 ;  /* 0x2f000000191a7423 */ /* 0x000fe200000100e6 */
[----:B------:R-:W-:Y:S01]  /*2b00*/  HADD2.F32 R25, -RZ, R17.H1_H1 ;  /* 0x30000011ff197230 */ /* 0x000fe20000004100 */
        /* <DEDUP_REMOVED lines=11> */
.L_x_20234:
        /* <DEDUP_REMOVED lines=13> */
.L_x_20236:
[----:B------:R-:W-:Y:S05]  /*2c90*/  BSYNC.RECONVERGENT B2 ;  /* 0x0000000000027941 */ /* 0x000fea0003800200 */
.L_x_20235:
        /* <DEDUP_REMOVED lines=42> */
.L_x_20233:
[----:B------:R-:W-:Y:S05]  /*2f40*/  BSYNC.RECONVERGENT B1 ;  /* 0x0000000000017941 */ /* 0x000fea0003800200 */
.L_x_20232:
        /* <DEDUP_REMOVED lines=17> */
.L_x_20239:
        /* <DEDUP_REMOVED lines=13> */
.L_x_20241:
[----:B------:R-:W-:Y:S05]  /*3130*/  BSYNC.RECONVERGENT B2 ;  /* 0x0000000000027941 */ /* 0x000fea0003800200 */
.L_x_20240:
        /* <DEDUP_REMOVED lines=43> */
.L_x_20238:
[----:B------:R-:W-:Y:S05]  /*33f0*/  BSYNC.RECONVERGENT B1 ;  /* 0x0000000000017941 */ /* 0x000fea0003800200 */
.L_x_20237:
        /* <DEDUP_REMOVED lines=17> */
.L_x_20244:
        /* <DEDUP_REMOVED lines=13> */
.L_x_20246:
[----:B------:R-:W-:Y:S05]  /*35e0*/  BSYNC.RECONVERGENT B2 ;  /* 0x0000000000027941 */ /* 0x000fea0003800200 */
.L_x_20245:
        /* <DEDUP_REMOVED lines=43> */
.L_x_20243:
[----:B------:R-:W-:Y:S05]  /*38a0*/  BSYNC.RECONVERGENT B1 ;  /* 0x0000000000017941 */ /* 0x000fea0003800200 */
.L_x_20242:
        /* <DEDUP_REMOVED lines=17> */
.L_x_20249:
        /* <DEDUP_REMOVED lines=13> */
.L_x_20251:
[----:B------:R-:W-:Y:S05]  /*3a90*/  BSYNC.RECONVERGENT B2 ;  /* 0x0000000000027941 */ /* 0x000fea0003800200 */
.L_x_20250:
        /* <DEDUP_REMOVED lines=43> */
.L_x_20248:
[----:B------:R-:W-:Y:S05]  /*3d50*/  BSYNC.RECONVERGENT B1 ;  /* 0x0000000000017941 */ /* 0x000fea0003800200 */
.L_x_20247:
[----:B------:R-:W-:Y:S01]  /*3d60*/  MOV R210, UR21 ;  /* 0x0000001500d27c02 */ /* 0x000fe20008000f00 */
[----:B------:R-:W-:Y:S01]  /*3d70*/  HADD2.F32 R19, -RZ, R19.H1_H1 ;  /* 0x30000013ff137230 */ /* 0x000fe20000004100 */
[----:B------:R-:W-:Y:S02]  /*3d80*/  P2R R29, PR, RZ, 0x2 ;  /* 0x00000002ff1d7803 */ /* 0x000fe40000000000 */
        /* <DEDUP_REMOVED lines=33> */
.L_x_20211:
        /* <DEDUP_REMOVED lines=16> */
.L_x_20255:
        /* <DEDUP_REMOVED lines=13> */
.L_x_20257:
[----:B------:R-:W-:Y:S05]  /*4170*/  BSYNC.RECONVERGENT B2 ;  /* 0x0000000000027941 */ /* 0x000fea0003800200 */
.L_x_20256:
        /* <DEDUP_REMOVED lines=41> */
.L_x_20254:
[----:B------:R-:W-:Y:S05]  /*4410*/  BSYNC.RECONVERGENT B1 ;  /* 0x0000000000017941 */ /* 0x000fea0003800200 */
.L_x_20253:
[----:B------:R-:W-:Y:S01]  /*4420*/  ISETP.NE.AND P0, PT, R4, 0x1, PT ;  /* 0x000000010400780c */ /* 0x000fe20003f05270 */
[----:B------:R-:W-:Y:S01]  /*4430*/  IMAD.U32 R211, RZ, RZ, UR19 ;  /* 0x00000013ffd37e24 */ /* 0x000fe2000f8e00ff */
[----:B------:R-:W-:Y:S01]  /*4440*/  I2FP.F32.U32 R3, R2 ;  /* 0x0000000200037245 */ /* 0x000fe20000201000 */
[----:B-----5:R-:W-:Y:S01]  /*4450*/  HADD2.F32 R5, -RZ, R16.H0_H0 ;  /* 0x20000010ff057230 */ /* 0x020fe20000004100 */
[----:B------:R-:W-:Y:S01]  /*4460*/  BSSY.RECONVERGENT B1, `(.L_x_20258) ;  /* 0x0000049000017945 */ /* 0x000fe20003800200 */
[----:B------:R-:W-:Y:S01]  /*4470*/  IMAD.U32 R210, RZ, RZ, UR21 ;  /* 0x00000015ffd27e24 */ /* 0x000fe2000f8e00ff */
[----:B------:R-:W-:Y:S01]  /*4480*/  MOV R6, 0x2 ;  /* 0x0000000200067802 */ /* 0x000fe20000000f00 */
[----:B------:R-:W-:Y:S01]  /*4490*/  FFMA.FTZ R2, R3, R230, 1.1641532182693481445e-10 ;  /* 0x2f00000003027423 */ /* 0x000fe200000100e6 */
[----:B------:R-:W-:-:S04]  /*44a0*/  IMAD.MOV.U32 R3, RZ, RZ, R206 ;  /* 0x000000ffff037224 */ /* 0x000fc800078e00ce */
        /* <DEDUP_REMOVED lines=12> */
.L_x_20260:
        /* <DEDUP_REMOVED lines=13> */
.L_x_20262:
[----:B------:R-:W-:Y:S05]  /*4640*/  BSYNC.RECONVERGENT B2 ;  /* 0x0000000000027941 */ /* 0x000fea0003800200 */
.L_x_20261:
        /* <DEDUP_REMOVED lines=42> */
.L_x_20259:
[----:B------:R-:W-:Y:S05]  /*48f0*/  BSYNC.RECONVERGENT B1 ;  /* 0x0000000000017941 */ /* 0x000fea0003800200 */
.L_x_20258:
        /* <DEDUP_REMOVED lines=23> */
.L_x_20265:
        /* <DEDUP_REMOVED lines=13> */
.L_x_20267:
[----:B------:R-:W-:Y:S05]  /*4b40*/  BSYNC.RECONVERGENT B2 ;  /* 0x0000000000027941 */ /* 0x000fea0003800200 */
.L_x_20266:
        /* <DEDUP_REMOVED lines=42> */
.L_x_20264:
[----:B------:R-:W-:Y:S05]  /*4df0*/  BSYNC.RECONVERGENT B1 ;  /* 0x0000000000017941 */ /* 0x000fea0003800200 */
.L_x_20263:
[----:B------:R-:W-:Y:S01]  /*4e00*/  ISETP.NE.AND P0, PT, R4, 0x1, PT ;  /* 0x000000010400780c */ /* 0x000fe20003f05270 */
[----:B------:R-:W-:Y:S01]  /*4e10*/  HADD2.F32 R5, -RZ, R16.H1_H1 ;  /* 0x30000010ff057230 */ /* 0x000fe20000004100 */
[----:B------:R-:W-:Y:S01]  /*4e20*/  I2FP.F32.U32 R3, R2 ;  /* 0x0000000200037245 */ /* 0x000fe20000201000 */
[----:B------:R-:W-:Y:S01]  /*4e30*/  BSSY.RECONVERGENT B1, `(.L_x_20268) ;  /* 0x0000048000017945 */ /* 0x000fe20003800200 */
[----:B------:R-:W-:-:S03]  /*4e40*/  IMAD.MOV.U32 R6, RZ, RZ, 0x2 ;  /* 0x00000002ff067424 */ /* 0x000fc600078e00ff */
[----:B------:R-:W-:Y:S01]  /*4e50*/  FFMA.FTZ R2, R3, R230, 1.1641532182693481445e-10 ;  /* 0x2f00000003027423 */ /* 0x000fe200000100e6 */
[----:B------:R-:W-:-:S04]  /*4e60*/  MOV R3, R206 ;  /* 0x000000ce00037202 */ /* 0x000fc80000000f00 */
        /* <DEDUP_REMOVED lines=12> */
.L_x_20270:
        /* <DEDUP_REMOVED lines=13> */
.L_x_20272:
[----:B------:R-:W-:Y:S05]  /*5000*/  BSYNC.RECONVERGENT B2 ;  /* 0x0000000000027941 */ /* 0x000fea0003800200 */
.L_x_20271:
        /* <DEDUP_REMOVED lines=42> */
.L_x_20269:
[----:B------:R-:W-:Y:S05]  /*52b0*/  BSYNC.RECONVERGENT B1 ;  /* 0x0000000000017941 */ /* 0x000fea0003800200 */
.L_x_20268:
[----:B------:R-:W-:Y:S01]  /*52c0*/  I2FP.F32.U32 R3, R3 ;  /* 0x0000000300037245 */ /* 0x000fe20000201000 */
[----:B------:R-:W-:Y:S01]  /*52d0*/  HADD2.F32 R5, -RZ, R56.H1_H1 ;  /* 0x30000038ff057230 */ /* 0x000fe20000004100 */
[----:B------:R-:W-:Y:S01]  /*52e0*/  ISETP.NE.AND P2, PT, R6, 0x1, PT ;  /* 0x000000010600780c */ /* 0x000fe20003f45270 */
[----:B------:R-:W-:Y:S01]  /*52f0*/  BSSY.RECONVERGENT B1, `(.L_x_20273) ;  /* 0x000004c000017945 */ /* 0x000fe20003800200 */
[----:B------:R-:W-:Y:S01]  /*5300*/  FSEL R2, R2, RZ, P3 ;  /* 0x000000ff02027208 */ /* 0x000fe20001800000 */
[----:B------:R-:W-:Y:S01]  /*5310*/  FFMA.FTZ R4, R3, R230, 1.1641532182693481445e-10 ;  /* 0x2f00000003047423 */ /* 0x000fe200000100e6 */
[----:B------:R-:W-:-:S04]  /*5320*/  FMUL.FTZ R5, R5, R210 ;  /* 0x000000d205057220 */ /* 0x000fc80000410000 */
        /* <DEDUP_REMOVED lines=16> */
.L_x_20275:
        /* <DEDUP_REMOVED lines=13> */
.L_x_20277:
[----:B------:R-:W-:Y:S05]  /*5500*/  BSYNC.RECONVERGENT B2 ;  /* 0x0000000000027941 */ /* 0x000fea0003800200 */
.L_x_20276:
        /* <DEDUP_REMOVED lines=42> */
.L_x_20274:
[----:B------:R-:W-:Y:S05]  /*57b0*/  BSYNC.RECONVERGENT B1 ;  /* 0x0000000000017941 */ /* 0x000fea0003800200 */
.L_x_20273:
[----:B------:R-:W-:Y:S01]  /*57c0*/  ISETP.NE.AND P0, PT, R4, 0x1, PT ;  /* 0x000000010400780c */ /* 0x000fe20003f05270 */
[----:B------:R-:W-:Y:S01]  /*57d0*/  BSSY.RECONVERGENT B1, `(.L_x_20278) ;  /* 0x000004a000017945 */ /* 0x000fe20003800200 */
[----:B------:R-:W-:Y:S01]  /*57e0*/  I2FP.F32.U32 R3, R2 ;  /* 0x0000000200037245 */ /* 0x000fe20000201000 */
[----:B------:R-:W-:-:S04]  /*57f0*/  IMAD.MOV.U32 R22, RZ, RZ, 0x2 ;  /* 0x00000002ff167424 */ /* 0x000fc800078e00ff */
[----:B------:R-:W-:Y:S01]  /*5800*/  FFMA.FTZ R2, R3, R230, 1.1641532182693481445e-10 ;  /* 0x2f00000003027423 */ /* 0x000fe200000100e6 */
[----:B------:R-:W-:-:S04]  /*5810*/  HADD2.F32 R3, -RZ, R17.H0_H0 ;  /* 0x20000011ff037230 */ /* 0x000fc80000004100 */
        /* <DEDUP_REMOVED lines=13> */
.L_x_20280:
        /* <DEDUP_REMOVED lines=13> */
.L_x_20282:
[----:B------:R-:W-:Y:S05]  /*59c0*/  BSYNC.RECONVERGENT B2 ;  /* 0x0000000000027941 */ /* 0x000fea0003800200 */
.L_x_20281:
        /* <DEDUP_REMOVED lines=42> */
.L_x_20279:
[----:B------:R-:W-:Y:S05]  /*5c70*/  BSYNC.RECONVERGENT B1 ;  /* 0x0000000000017941 */ /* 0x000fea0003800200 */
.L_x_20278:
        /* <DEDUP_REMOVED lines=23> */
.L_x_20285:
        /* <DEDUP_REMOVED lines=13> */
.L_x_20287:
[----:B------:R-:W-:Y:S05]  /*5ec0*/  BSYNC.RECONVERGENT B2 ;  /* 0x0000000000027941 */ /* 0x000fea0003800200 */
.L_x_20286:
        /* <DEDUP_REMOVED lines=42> */
.L_x_20284:
[----:B------:R-:W-:Y:S05]  /*6170*/  BSYNC.RECONVERGENT B1 ;  /* 0x0000000000017941 */ /* 0x000fea0003800200 */
.L_x_20283:
        /* <DEDUP_REMOVED lines=18> */
.L_x_20290:
        /* <DEDUP_REMOVED lines=13> */
.L_x_20292:
[----:B------:R-:W-:Y:S05]  /*6370*/  BSYNC.RECONVERGENT B2 ;  /* 0x0000000000027941 */ /* 0x000fea0003800200 */
.L_x_20291:
        /* <DEDUP_REMOVED lines=42> */
.L_x_20289:
[----:B------:R-:W-:Y:S05]  /*6620*/  BSYNC.RECONVERGENT B1 ;  /* 0x0000000000017941 */ /* 0x000fea0003800200 */
.L_x_20288:
[----:B------:R-:W-:Y:S01]  /*6630*/  I2FP.F32.U32 R3, R2 ;  /* 0x0000000200037245 */ /* 0x000fe20000201000 */
[----:B------:R-:W-:Y:S01]  /*6640*/  HADD2.F32 R5, -RZ, R57.H1_H1 ;  /* 0x30000039ff057230 */ /* 0x000fe20000004100 */
        /* <DEDUP_REMOVED lines=21> */
.L_x_20295:
        /* <DEDUP_REMOVED lines=13> */
.L_x_20297:
[----:B------:R-:W-:Y:S05]  /*6870*/  BSYNC.RECONVERGENT B2 ;  /* 0x0000000000027941 */ /* 0x000fea0003800200 */
.L_x_20296:
        /* <DEDUP_REMOVED lines=42> */
.L_x_20294:
[----:B------:R-:W-:Y:S05]  /*6b20*/  BSYNC.RECONVERGENT B1 ;  /* 0x0000000000017941 */ /* 0x000fea0003800200 */
.L_x_20293:
[----:B------:R-:W-:Y:S01]  /*6b30*/  ISETP.NE.AND P0, PT, R17, 0x1, PT ;  /* 0x000000011100780c */ /* 0x000fe20003f05270 */
[----:B------:R-:W-:Y:S01]  /*6b40*/  BSSY.RECONVERGENT B1, `(.L_x_20298) ;  /* 0x0000049000017945 */ /* 0x000fe20003800200 */
[----:B------:R-:W-:Y:S01]  /*6b50*/  I2FP.F32.U32 R3, R2 ;  /* 0x0000000200037245 */ /* 0x000fe20000201000 */
[----:B------:R-:W-:-:S04]  /*6b60*/  IMAD.MOV.U32 R22, RZ, RZ, 0x2 ;  /* 0x00000002ff167424 */ /* 0x000fc800078e00ff */
[----:B------:R-:W-:Y:S01]  /*6b70*/  FFMA.FTZ R2, R3, R230, 1.1641532182693481445e-10 ;  /* 0x2f00000003027423 */ /* 0x000fe200000100e6 */
[----:B------:R-:W-:-:S04]  /*6b80*/  HADD2.F32 R3, -RZ, R18.H0_H0 ;  /* 0x20000012ff037230 */ /* 0x000fc80000004100 */
        /* <DEDUP_REMOVED lines=12> */
.L_x_20300:
        /* <DEDUP_REMOVED lines=13> */
.L_x_20302:
[----:B------:R-:W-:Y:S05]  /*6d20*/  BSYNC.RECONVERGENT B2 ;  /* 0x0000000000027941 */ /* 0x000fea0003800200 */
.L_x_20301:
        /* <DEDUP_REMOVED lines=42> */
.L_x_20299:
[----:B------:R-:W-:Y:S05]  /*6fd0*/  BSYNC.RECONVERGENT B1 ;  /* 0x0000000000017941 */ /* 0x000fea0003800200 */
.L_x_20298:
        /* <DEDUP_REMOVED lines=23> */
.L_x_20305:
        /* <DEDUP_REMOVED lines=13> */
.L_x_20307:
[----:B------:R-:W-:Y:S05]  /*7220*/  BSYNC.RECONVERGENT B2 ;  /* 0x0000000000027941 */ /* 0x000fea0003800200 */
.L_x_20306:
        /* <DEDUP_REMOVED lines=42> */
.L_x_20304:
[----:B------:R-:W-:Y:S05]  /*74d0*/  BSYNC.RECONVERGENT B1 ;  /* 0x0000000000017941 */ /* 0x000fea0003800200 */
.L_x_20303:
[----:B------:R-:W-:Y:S01]  /*74e0*/  ISETP.NE.AND P4, PT, R23, 0x1, PT ;  /* 0x000000011700780c */ /* 0x000fe20003f85270 */
[----:B------:R-:W-:Y:S01]  /*74f0*/  HADD2.F32 R17, -RZ, R18.H1_H1 ;  /* 0x30000012ff117230 */ /* 0x000fe20000004100 */
[----:B------:R-:W-:Y:S01]  /*7500*/  I2FP.F32.U32 R3, R3 ;  /* 0x0000000300037245 */ /* 0x000fe20000201000 */
[----:B------:R-:W-:Y:S01]  /*7510*/  BSSY.RECONVERGENT B1, `(.L_x_20308) ;  /* 0x0000047000017945 */ /* 0x000fe20003800200 */
[----:B------:R-:W-:-:S03]  /*7520*/  IMAD.MOV.U32 R22, RZ, RZ, 0x2 ;  /* 0x00000002ff167424 */ /* 0x000fc600078e00ff */
        /* <DEDUP_REMOVED lines=13> */
.L_x_20310:
        /* <DEDUP_REMOVED lines=13> */
.L_x_20312:
[----:B------:R-:W-:Y:S05]  /*76d0*/  BSYNC.RECONVERGENT B2 ;  /* 0x0000000000027941 */ /* 0x000fea0003800200 */
.L_x_20311:
        /* <DEDUP_REMOVED lines=42> */
.L_x_20309:
[----:B------:R-:W-:Y:S05]  /*7980*/  BSYNC.RECONVERGENT B1 ;  /* 0x0000000000017941 */ /* 0x000fea0003800200 */
.L_x_20308:
        /* <DEDUP_REMOVED lines=23> */
.L_x_20315:
        /* <DEDUP_REMOVED lines=13> */
.L_x_20317:
[----:B------:R-:W-:Y:S05]  /*7bd0*/  BSYNC.RECONVERGENT B2 ;  /* 0x0000000000027941 */ /* 0x000fea0003800200 */
.L_x_20316:
        /* <DEDUP_REMOVED lines=42> */
.L_x_20314:
[----:B------:R-:W-:Y:S05]  /*7e80*/  BSYNC.RECONVERGENT B1 ;  /* 0x0000000000017941 */ /* 0x000fea0003800200 */
.L_x_20313:
        /* <DEDUP_REMOVED lines=18> */
.L_x_20320:
        /* <DEDUP_REMOVED lines=13> */
.L_x_20322:
[----:B------:R-:W-:Y:S05]  /*8080*/  BSYNC.RECONVERGENT B2 ;  /* 0x0000000000027941 */ /* 0x000fea0003800200 */
.L_x_20321:
        /* <DEDUP_REMOVED lines=42> */
.L_x_20319:
[----:B------:R-:W-:Y:S05]  /*8330*/  BSYNC.RECONVERGENT B1 ;  /* 0x0000000000017941 */ /* 0x000fea0003800200 */
.L_x_20318:
        /* <DEDUP_REMOVED lines=24> */
.L_x_20325:
        /* <DEDUP_REMOVED lines=13> */
.L_x_20327:
[----:B------:R-:W-:Y:S05]  /*8590*/  BSYNC.RECONVERGENT B2 ;  /* 0x0000000000027941 */ /* 0x000fea0003800200 */
.L_x_20326:
        /* <DEDUP_REMOVED lines=42> */
.L_x_20324:
[----:B------:R-:W-:Y:S05]  /*8840*/  BSYNC.RECONVERGENT B1 ;  /* 0x0000000000017941 */ /* 0x000fea0003800200 */
.L_x_20323:
        /* <DEDUP_REMOVED lines=18> */
.L_x_20330:
        /* <DEDUP_REMOVED lines=15> */
.L_x_20332:
[----:B------:R-:W-:Y:S05]  /*8a60*/  BSYNC.RECONVERGENT B2 ;  /* 0x0000000000027941 */ /* 0x000fea0003800200 */
.L_x_20331:
        /* <DEDUP_REMOVED lines=42> */
.L_x_20329:
[----:B------:R-:W-:Y:S05]  /*8d10*/  BSYNC.RECONVERGENT B1 ;  /* 0x0000000000017941 */ /* 0x000fea0003800200 */
.L_x_20328:
        /* <DEDUP_REMOVED lines=10> */
.L_x_20252:
        /* <DEDUP_REMOVED lines=21> */
[C---:B-1----:R-:W-:Y:S01]  /*8f10*/  IMAD.WIDE.U32 R24, R208.reuse, 0x8, R228 ;  /* 0x00000008d0187825 */ /* 0x042fe200078e00e4 */
[----:B------:R-:W-:Y:S01]  /*8f20*/  LOP3.LUT R22, R15, R22, RZ, 0xfc, !PT ;  /* 0x000000160f167212 */ /* 0x000fe200078efcff */
[----:B------:R-:W-:Y:S01]  /*8f30*/  STG.E.128 desc[UR8][R16.64], R40 ;  /* 0x0000002810007986 */ /* 0x000fe2000c101d08 */
[----:B------:R-:W-:-:S03]  /*8f40*/  IADD3 R13, PT, PT, R208, 0x20, RZ ;  /* 0x00000020d00d7810 */ /* 0x000fc60007ffe0ff */
[----:B------:R0:W-:Y:S02]  /*8f50*/  STG.E.128 desc[UR8][R16.64+0x10], R44 ;  /* 0x0000102c10007986 */ /* 0x0001e4000c101d08 */
[C---:B--2---:R-:W-:Y:S02]  /*8f60*/  @P1 IMAD.WIDE.U32 R18, R13.reuse, 0x20, R18 ;  /* 0x000000200d121825 */ /* 0x044fe400078e0012 */
[----:B------:R1:W-:Y:S02]  /*8f70*/  STG.E.64 desc[UR8][R24.64], R22 ;  /* 0x0000001618007986 */ /* 0x0003e4000c101b08 */
[----:B---3--:R-:W-:-:S04]  /*8f80*/  @P0 IMAD.WIDE.U32 R20, R13, 0x10, R20 ;  /* 0x000000100d140825 */ /* 0x008fc800078e0014 */
[----:B0-----:R-:W-:Y:S01]  /*8f90*/  IMAD.WIDE.U32 R16, R13, 0x10, R226 ;  /* 0x000000100d107825 */ /* 0x001fe200078e00e2 */
        /* <DEDUP_REMOVED lines=8> */
[----:B------:R-:W-:Y:S01]  /*9020*/  LOP3.LUT R22, R5, 0xff, RZ, 0xc0, !PT ;  /* 0x000000ff05167812 */ /* 0x000fe200078ec0ff */
[----:B------:R-:W-:Y:S01]  /*9030*/  IMAD.WIDE.U32 R24, R24, 0x10000, RZ ;  /* 0x0001000018187825 */ /* 0x000fe200078e00ff */
[----:B------:R-:W-:-:S02]  /*9040*/  LOP3.LUT R15, R26, 0xff00, R23, 0xf8, !PT ;  /* 0x0000ff001a0f7812 */ /* 0x000fc400078ef817 */
[----:B------:R-:W-:Y:S01]  /*9050*/  LOP3.LUT R26, R7, 0xff, RZ, 0xc0, !PT ;  /* 0x000000ff071a7812 */ /* 0x000fe200078ec0ff */
[----:B------:R-:W-:Y:S01]  /*9060*/  IMAD.WIDE.U32 R22, R22, 0x1000000, RZ ;  /* 0x0100000016167825 */ /* 0x000fe200078e00ff */
[----:B------:R-:W-:-:S03]  /*9070*/  LOP3.LUT R15, R15, 0xff, R4, 0xf8, !PT ;  /* 0x000000ff0f0f7812 */ /* 0x000fc600078ef804 */
[----:B------:R-:W-:Y:S01]  /*9080*/  IMAD.WIDE.U32 R26, R26, 0x100, RZ ;  /* 0x000001001a1a7825 */ /* 0x000fe200078e00ff */
[----:B------:R-:W-:Y:S02]  /*9090*/  LOP3.LUT R15, R25, R15, R23, 0xfe, !PT ;  /* 0x0000000f190f7212 */ /* 0x000fe400078efe17 */
[----:B------:R-:W-:Y:S01]  /*90a0*/  LOP3.LUT R23, R26, R22, R24, 0xfe, !PT ;  /* 0x000000161a177212 */ /* 0x000fe200078efe18 */
[----:B0-----:R-:W-:-:S03]  /*90b0*/  IMAD.WIDE.U32 R24, R208, 0x8, R30 ;  /* 0x00000008d0187825 */ /* 0x001fc600078e001e */
[----:B------:R-:W-:Y:S02]  /*90c0*/  LOP3.LUT R22, R23, 0xff, R8, 0xf8, !PT ;  /* 0x000000ff17167812 */ /* 0x000fe400078ef808 */
[----:B------:R-:W-:-:S05]  /*90d0*/  LOP3.LUT R23, R15, R27, RZ, 0xfc, !PT ;  /* 0x0000001b0f177212 */ /* 0x000fca00078efcff */
[----:B------:R0:W-:Y:S02]  /*90e0*/  STG.E.64 desc[UR8][R24.64], R22 ;  /* 0x0000001618007986 */ /* 0x0001e4000c101b08 */
.L_x_20333:
        /* <DEDUP_REMOVED lines=21> */
.L_x_20337:
        /* <DEDUP_REMOVED lines=13> */
.L_x_20339:
[----:B------:R-:W-:Y:S05]  /*9310*/  BSYNC.RECONVERGENT B2 ;  /* 0x0000000000027941 */ /* 0x000fea0003800200 */
.L_x_20338:
        /* <DEDUP_REMOVED lines=42> */
.L_x_20336:
[----:B------:R-:W-:Y:S05]  /*95c0*/  BSYNC.RECONVERGENT B1 ;  /* 0x0000000000017941 */ /* 0x000fea0003800200 */
.L_x_20335:
[----:B------:R-:W-:Y:S01]  /*95d0*/  ISETP.NE.AND P2, PT, R5, 0x1, PT ;  /* 0x000000010500780c */ /* 0x000fe20003f45270 */
[----:B------:R-:W-:Y:S01]  /*95e0*/  BSSY.RECONVERGENT B1, `(.L_x_20340) ;  /* 0x000004a000017945 */ /* 0x000fe20003800200 */
[----:B------:R-:W-:Y:S01]  /*95f0*/  I2FP.F32.U32 R3, R2 ;  /* 0x0000000200037245 */ /* 0x000fe20000201000 */
[----:B------:R-:W-:-:S04]  /*9600*/  HFMA2 R6, -RZ, RZ, 0, 1.1920928955078125e-07 ;  /* 0x00000002ff067431 */ /* 0x000fc800000001ff */
[----:B------:R-:W-:Y:S01]  /*9610*/  FFMA.FTZ R2, R3, R230, 1.1641532182693481445e-10 ;  /* 0x2f00000003027423 */ /* 0x000fe200000100e6 */
[----:B-----5:R-:W-:-:S04]  /*9620*/  HADD2.F32 R3, -RZ, R16.H0_H0 ;  /* 0x20000010ff037230 */ /* 0x020fc80000004100 */
        /* <DEDUP_REMOVED lines=13> */
.L_x_20342:
        /* <DEDUP_REMOVED lines=13> */
.L_x_20344:
[----:B------:R-:W-:Y:S05]  /*97d0*/  BSYNC.RECONVERGENT B2 ;  /* 0x0000000000027941 */ /* 0x000fea0003800200 */
.L_x_20343:
        /* <DEDUP_REMOVED lines=42> */
.L_x_20341:
[----:B------:R-:W-:Y:S05]  /*9a80*/  BSYNC.RECONVERGENT B1 ;  /* 0x0000000000017941 */ /* 0x000fea0003800200 */
.L_x_20340:
[----:B------:R-:W-:Y:S01]  /*9a90*/  I2FP.F32.U32 R3, R2 ;  /* 0x0000000200037245 */ /* 0x000fe20000201000 */
[----:B------:R-:W-:Y:S01]  /*9aa0*/  HADD2.F32 R5, -RZ, R56.H0_H0 ;  /* 0x20000038ff057230 */ /* 0x000fe20000004100 */
[----:B------:R-:W-:Y:S01]  /*9ab0*/  ISETP.NE.AND P3, PT, R6, 0x1, PT ;  /* 0x000000010600780c */ /* 0x000fe20003f65270 */
[----:B------:R-:W-:Y:S02]  /*9ac0*/  BSSY.RECONVERGENT B1, `(.L_x_20345) ;  /* 0x000004c000017945 */ /* 0x000fe40003800200 */
[----:B------:R-:W-:Y:S01]  /*9ad0*/  FFMA.FTZ R2, R3, R230, 1.1641532182693481445e-10 ;  /* 0x2f00000003027423 */ /* 0x000fe200000100e6 */
[----:B------:R-:W-:Y:S01]  /*9ae0*/  FMUL.FTZ R5, R5, R210 ;  /* 0x000000d205057220 */ /* 0x000fe20000410000 */
[----:B------:R-:W-:Y:S01]  /*9af0*/  FSEL R3, R4, RZ, P4 ;  /* 0x000000ff04037208 */ /* 0x000fe20002000000 */
[----:B------:R-:W-:Y:S02]  /*9b00*/  IMAD.MOV.U32 R4, RZ, RZ, 0x2 ;  /* 0x00000002ff047424 */ /* 0x000fe400078e00ff */
        /* <DEDUP_REMOVED lines=15> */
.L_x_20347:
        /* <DEDUP_REMOVED lines=13> */
.L_x_20349:
[----:B------:R-:W-:Y:S05]  /*9cd0*/  BSYNC.RECONVERGENT B2 ;  /* 0x0000000000027941 */ /* 0x000fea0003800200 */
.L_x_20348:
        /* <DEDUP_REMOVED lines=30> */
[----:B0-----:R-:W-:Y:S01]  /*9ec0*/  LOP3.LUT R22, R2, UR23, R21, 0x96, !PT ;  /* 0x0000001702167c12 */ /* 0x001fe2000f8e9615 */
        /* <DEDUP_REMOVED lines=11> */
.L_x_20346:
[----:B------:R-:W-:Y:S05]  /*9f80*/  BSYNC.RECONVERGENT B1 ;  /* 0x0000000000017941 */ /* 0x000fea0003800200 */
.L_x_20345:
[----:B------:R-:W-:Y:S01]  /*9f90*/  ISETP.NE.AND P2, PT, R4, 0x1, PT ;  /* 0x000000010400780c */ /* 0x000fe20003f45270 */
[----:B------:R-:W-:Y:S01]  /*9fa0*/  BSSY.RECONVERGENT B1, `(.L_x_20350) ;  /* 0x000004a000017945 */ /* 0x000fe20003800200 */
[----:B------:R-:W-:Y:S01]  /*9fb0*/  I2FP.F32.U32 R3, R2 ;  /* 0x0000000200037245 */ /* 0x000fe20000201000 */
[----:B------:R-:W-:-:S04]  /*9fc0*/  IMAD.MOV.U32 R6, RZ, RZ, 0x2 ;  /* 0x00000002ff067424 */ /* 0x000fc800078e00ff */
[----:B------:R-:W-:Y:S01]  /*9fd0*/  FFMA.FTZ R2, R3, R230, 1.1641532182693481445e-10 ;  /* 0x2f00000003027423 */ /* 0x000fe200000100e6 */
[----:B------:R-:W-:-:S04]  /*9fe0*/  HADD2.F32 R3, -RZ, R16.H1_H1 ;  /* 0x30000010ff037230 */ /* 0x000fc80000004100 */
[----:B------:R-:W-:Y:S01]  /*9ff0*/  FSETP.LE.FTZ.AND P4, PT, R2, R211, PT ;  /* 0x000000d30200720b */ /* 0x000fe20003f93000 */
[----:B------:R-:W-:Y:S01]  /*a000*/  FMUL.FTZ R16, R3, R210 ;  /* 0x000000d203107220 */ /* 0x000fe20000410000 */
[----:B------:R-:W-:Y:S02]  /*a010*/  MOV R2, R206 ;  /* 0x000000ce00027202 */ /* 0x000fe40000000f00 */
        /* <DEDUP_REMOVED lines=10> */
.L_x_20352:
        /* <DEDUP_REMOVED lines=13> */
.L_x_20354:
[----:B------:R-:W-:Y:S05]  /*a190*/  BSYNC.RECONVERGENT B2 ;  /* 0x0000000000027941 */ /* 0x000fea0003800200 */
.L_x_20353:
        /* <DEDUP_REMOVED lines=42> */
.L_x_20351:
[----:B------:R-:W-:Y:S05]  /*a440*/  BSYNC.RECONVERGENT B1 ;  /* 0x0000000000017941 */ /* 0x000fea0003800200 */
.L_x_20350:
[----:B------:R-:W-:Y:S01]  /*a450*/  I2FP.F32.U32 R3, R2 ;  /* 0x0000000200037245 */ /* 0x000fe20000201000 */
[----:B------:R-:W-:Y:S01]  /*a460*/  HADD2.F32 R5, -RZ, R56.H1_H1 ;  /* 0x30000038ff057230 */ /* 0x000fe20000004100 */
        /* <DEDUP_REMOVED lines=21> */
.L_x_20357:
        /* <DEDUP_REMOVED lines=13> */
.L_x_20359:
[----:B------:R-:W-:Y:S05]  /*a690*/  BSYNC.RECONVERGENT B2 ;  /* 0x0000000000027941 */ /* 0x000fea0003800200 */
.L_x_20358:
        /* <DEDUP_REMOVED lines=42> */
.L_x_20356:
[----:B------:R-:W-:Y:S05]  /*a940*/  BSYNC.RECONVERGENT B1 ;  /* 0x0000000000017941 */ /* 0x000fea0003800200 */
.L_x_20355:
        /* <DEDUP_REMOVED lines=8> */
[----:B------:R-:W-:-:S03]  /*a9d0*/  FMUL.FTZ R2, R3, R210 ;  /* 0x000000d203027220 */ /* 0x000fc60000410000 */
        /* <DEDUP_REMOVED lines=10> */
.L_x_20362:
        /* <DEDUP_REMOVED lines=13> */
.L_x_20364:
[----:B------:R-:W-:Y:S05]  /*ab50*/  BSYNC.RECONVERGENT B2 ;  /* 0x0000000000027941 */ /* 0x000fea0003800200 */
.L_x_20363:
        /* <DEDUP_REMOVED lines=42> */
.L_x_20361:
[----:B------:R-:W-:Y:S05]  /*ae00*/  BSYNC.RECONVERGENT B1 ;  /* 0x0000000000017941 */ /* 0x000fea0003800200 */
.L_x_20360:
[----:B------:R-:W-:Y:S01]  /*ae10*/  I2FP.F32.U32 R3, R5 ;  /* 0x0000000500037245 */ /* 0x000fe20000201000 */
[----:B------:R-:W-:Y:S01]  /*ae20*/  HADD2.F32 R5, -RZ, R57.H0_H0 ;  /* 0x20000039ff057230 */ /* 0x000fe20000004100 */
[----:B------:R-:W-:Y:S01]  /*ae30*/  ISETP.NE.AND P3, PT, R21, 0x1, PT ;  /* 0x000000011500780c */ /* 0x000fe20003f65270 */
[----:B------:R-:W-:Y:S02]  /*ae40*/  BSSY.RECONVERGENT B1, `(.L_x_20365) ;  /* 0x000004c000017945 */ /* 0x000fe40003800200 */
[----:B------:R-:W-:Y:S01]  /*ae50*/  FFMA.FTZ R4, R3, R230, 1.1641532182693481445e-10 ;  /* 0x2f00000003047423 */ /* 0x000fe200000100e6 */
[----:B------:R-:W-:Y:S01]  /*ae60*/  FMUL.FTZ R5, R5, R210 ;  /* 0x000000d205057220 */ /* 0x000fe20000410000 */
[----:B------:R-:W-:-:S03]  /*ae70*/  FSEL R3, R2, RZ, P4 ;  /* 0x000000ff02037208 */ /* 0x000fc60002000000 */
        /* <DEDUP_REMOVED lines=16> */
.L_x_20367:
        /* <DEDUP_REMOVED lines=13> */
.L_x_20369:
[----:B------:R-:W-:Y:S05]  /*b050*/  BSYNC.RECONVERGENT B2 ;  /* 0x0000000000027941 */ /* 0x000fea0003800200 */
.L_x_20368:
        /* <DEDUP_REMOVED lines=42> */
.L_x_20366:
[----:B------:R-:W-:Y:S05]  /*b300*/  BSYNC.RECONVERGENT B1 ;  /* 0x0000000000017941 */ /* 0x000fea0003800200 */
.L_x_20365:
        /* <DEDUP_REMOVED lines=19> */
.L_x_20372:
        /* <DEDUP_REMOVED lines=13> */
.L_x_20374:
[----:B------:R-:W-:Y:S05]  /*b510*/  BSYNC.RECONVERGENT B2 ;  /* 0x0000000000027941 */ /* 0x000fea0003800200 */
.L_x_20373:
        /* <DEDUP_REMOVED lines=42> */
.L_x_20371:
[----:B------:R-:W-:Y:S05]  /*b7c0*/  BSYNC.RECONVERGENT B1 ;  /* 0x0000000000017941 */ /* 0x000fea0003800200 */
.L_x_20370:
[----:B------:R-:W-:Y:S01]  /*b7d0*/  I2FP.F32.U32 R3, R5 ;  /* 0x0000000500037245 */ /* 0x000fe20000201000 */
[----:B------:R-:W-:Y:S01]  /*b7e0*/  HADD2.F32 R5, -RZ, R57.H1_H1 ;  /* 0x30000039ff057230 */ /* 0x000fe20000004100 */
[----:B------:R-:W-:Y:S01]  /*b7f0*/  FSEL R2, R2, RZ, P4 ;  /* 0x000000ff02027208 */ /* 0x000fe20002000000 */
[----:B------:R-:W-:Y:S01]  /*b800*/  BSSY.RECONVERGENT B1, `(.L_x_20375) ;  /* 0x000004c000017945 */ /* 0x000fe20003800200 */
[----:B0-----:R-:W-:Y:S02]  /*b810*/  IMAD.MOV.U32 R22, RZ, RZ, 0x2 ;  /* 0x00000002ff167424 */ /* 0x001fe400078e00ff */
        /* <DEDUP_REMOVED lines=18> */
.L_x_20377:
        /* <DEDUP_REMOVED lines=13> */
.L_x_20379:
[----:B------:R-:W-:Y:S05]  /*ba10*/  BSYNC.RECONVERGENT B2 ;  /* 0x0000000000027941 */ /* 0x000fea0003800200 */
.L_x_20378:
        /* <DEDUP_REMOVED lines=42> */
.L_x_20376:
[----:B------:R-:W-:Y:S05]  /*bcc0*/  BSYNC.RECONVERGENT B1 ;  /* 0x0000000000017941 */ /* 0x000fea0003800200 */
.L_x_20375:
        /* <DEDUP_REMOVED lines=18> */
.L_x_20382:
        /* <DEDUP_REMOVED lines=13> */
.L_x_20384:
[----:B------:R-:W-:Y:S05]  /*bec0*/  BSYNC.RECONVERGENT B2 ;  /* 0x0000000000027941 */ /* 0x000fea0003800200 */
.L_x_20383:
        /* <DEDUP_REMOVED lines=43> */
.L_x_20381:
[----:B------:R-:W-:Y:S05]  /*c180*/  BSYNC.RECONVERGENT B1 ;  /* 0x0000000000017941 */ /* 0x000fea0003800200 */
.L_x_20380:
[----:B------:R-:W-:Y:S01]  /*c190*/  I2FP.F32.U32 R3, R4 ;  /* 0x0000000400037245 */ /* 0x000fe20000201000 */
[----:B------:R-:W-:Y:S01]  /*c1a0*/  HADD2.F32 R21, -RZ, R58.H0_H0 ;  /* 0x2000003aff157230 */ /* 0x000fe20000004100 */
        /* <DEDUP_REMOVED lines=21> */
.L_x_20387:
        /* <DEDUP_REMOVED lines=13> */
.L_x_20389:
[----:B------:R-:W-:Y:S05]  /*c3d0*/  BSYNC.RECONVERGENT B2 ;  /* 0x0000000000027941 */ /* 0x000fea0003800200 */
.L_x_20388:
        /* <DEDUP_REMOVED lines=43> */
.L_x_20386:
[----:B------:R-:W-:Y:S05]  /*c690*/  BSYNC.RECONVERGENT B1 ;  /* 0x0000000000017941 */ /* 0x000fea0003800200 */
.L_x_20385:
        /* <DEDUP_REMOVED lines=18> */
.L_x_20392:
        /* <DEDUP_REMOVED lines=13> */
.L_x_20394:
[----:B------:R-:W-:Y:S05]  /*c890*/  BSYNC.RECONVERGENT B2 ;  /* 0x0000000000027941 */ /* 0x000fea0003800200 */
.L_x_20393:
        /* <DEDUP_REMOVED lines=43> */
.L_x_20391:
[----:B------:R-:W-:Y:S05]  /*cb50*/  BSYNC.RECONVERGENT B1 ;  /* 0x0000000000017941 */ /* 0x000fea0003800200 */
.L_x_20390:
        /* <DEDUP_REMOVED lines=23> */
.L_x_20397:
        /* <DEDUP_REMOVED lines=13> */
.L_x_20399:
[----:B------:R-:W-:Y:S05]  /*cda0*/  BSYNC.RECONVERGENT B2 ;  /* 0x0000000000027941 */ /* 0x000fea0003800200 */
.L_x_20398:
        /* <DEDUP_REMOVED lines=43> */
.L_x_20396:
[----:B------:R-:W-:Y:S05]  /*d060*/  BSYNC.RECONVERGENT B1 ;  /* 0x0000000000017941 */ /* 0x000fea0003800200 */
.L_x_20395:
        /* <DEDUP_REMOVED lines=18> */
.L_x_20402:
        /* <DEDUP_REMOVED lines=13> */
.L_x_20404:
[----:B------:R-:W-:Y:S05]  /*d260*/  BSYNC.RECONVERGENT B2 ;  /* 0x0000000000027941 */ /* 0x000fea0003800200 */
.L_x_20403:
        /* <DEDUP_REMOVED lines=43> */
.L_x_20401:
[----:B------:R-:W-:Y:S05]  /*d520*/  BSYNC.RECONVERGENT B1 ;  /* 0x0000000000017941 */ /* 0x000fea0003800200 */
.L_x_20400:
[----:B------:R-:W-:Y:S01]  /*d530*/  I2FP.F32.U32 R21, R21 ;  /* 0x0000001500157245 */ /* 0x000fe20000201000 */
[----:B------:R-:W-:Y:S01]  /*d540*/  HADD2.F32 R23, -RZ, R59.H0_H0 ;  /* 0x2000003bff177230 */ /* 0x000fe20000004100 */
[----:B------:R-:W-:Y:S03]  /*d550*/  BSSY.RECONVERGENT B1, `(.L_x_20405) ;  /* 0x000004f000017945 */ /* 0x000fe60003800200 */
[----:B------:R-:W-:Y:S01]  /*d560*/  FFMA.FTZ R18, R21, R230, 1.1641532182693481445e-10 ;  /* 0x2f00000015127423 */ /* 0x000fe200000100e6 */
[----:B------:R-:W-:Y:S01]  /*d570*/  FMUL.FTZ R23, R23, R210 ;  /* 0x000000d217177220 */ /* 0x000fe20000410000 */
[----:B------:R-:W-:-:S03]  /*d580*/  FSEL R21, R2, RZ, P4 ;  /* 0x000000ff02157208 */ /* 0x000fc60002000000 */
[----:B------:R-:W-:-:S04]  /*d590*/  FSETP.GTU.FTZ.AND P5, PT, R18, R211, PT ;  /* 0x000000d31200720b */ /* 0x000fc80003fbc000 */
[----:B------:R-:W-:Y:S01]  /*d5a0*/  FSEL R34, R23, RZ, !P5 ;  /* 0x000000ff17227208 */ /* 0x000fe20006800000 */
[----:B------:R-:W-:Y:S01]  /*d5b0*/  HFMA2 R23, -RZ, RZ, 0, 1.1920928955078125e-07 ;  /* 0x00000002ff177431 */ /* 0x000fe200000001ff */
        /* <DEDUP_REMOVED lines=15> */
.L_x_20407:
        /* <DEDUP_REMOVED lines=13> */
.L_x_20409:
[----:B------:R-:W-:Y:S05]  /*d780*/  BSYNC.RECONVERGENT B2 ;  /* 0x0000000000027941 */ /* 0x000fea0003800200 */
.L_x_20408:
        /* <DEDUP_REMOVED lines=43> */
.L_x_20406:
[----:B------:R-:W-:Y:S05]  /*da40*/  BSYNC.RECONVERGENT B1 ;  /* 0x0000000000017941 */ /* 0x000fea0003800200 */
.L_x_20405:
        /* <DEDUP_REMOVED lines=18> */
.L_x_20412:
        /* <DEDUP_REMOVED lines=15> */
.L_x_20414:
[----:B------:R-:W-:Y:S05]  /*dc60*/  BSYNC.RECONVERGENT B2 ;  /* 0x0000000000027941 */ /* 0x000fea0003800200 */
.L_x_20413:
        /* <DEDUP_REMOVED lines=43> */
.L_x_20411:
[----:B------:R-:W-:Y:S05]  /*df20*/  BSYNC.RECONVERGENT B1 ;  /* 0x0000000000017941 */ /* 0x000fea0003800200 */
.L_x_20410:
        /* <DEDUP_REMOVED lines=11> */
.L_x_20334:
        /* <DEDUP_REMOVED lines=16> */
.L_x_20418:
        /* <DEDUP_REMOVED lines=13> */
.L_x_20420:
[----:B------:R-:W-:Y:S05]  /*e1b0*/  BSYNC.RECONVERGENT B2 ;  /* 0x0000000000027941 */ /* 0x000fea0003800200 */
.L_x_20419:
        /* <DEDUP_REMOVED lines=42> */
.L_x_20417:
[----:B------:R-:W-:Y:S05]  /*e460*/  BSYNC.RECONVERGENT B1 ;  /* 0x0000000000017941 */ /* 0x000fea0003800200 */
.L_x_20416:
[----:B------:R-:W-:Y:S01]  /*e470*/  ISETP.NE.AND P2, PT, R22, 0x1, PT ;  /* 0x000000011600780c */ /* 0x000fe20003f45270 */
[----:B------:R-:W-:Y:S01]  /*e480*/  BSSY.RECONVERGENT B1, `(.L_x_20421) ;  /* 0x000004a000017945 */ /* 0x000fe20003800200 */
[----:B------:R-:W-:Y:S01]  /*e490*/  I2FP.F32.U32 R21, R20 ;  /* 0x0000001400157245 */ /* 0x000fe20000201000 */
[----:B------:R-:W-:Y:S01]  /*e4a0*/  IMAD.MOV.U32 R24, RZ, RZ, 0x2 ;  /* 0x00000002ff187424 */ /* 0x000fe200078e00ff */
[----:B------:R-:W-:-:S03]  /*e4b0*/  MOV R20, R206 ;  /* 0x000000ce00147202 */ /* 0x000fc60000000f00 */
[----:B------:R-:W-:Y:S01]  /*e4c0*/  FFMA.FTZ R14, R21, R230, 1.1641532182693481445e-10 ;  /* 0x2f000000150e7423 */ /* 0x000fe200000100e6 */
[----:B-----5:R-:W-:-:S04]  /*e4d0*/  HADD2.F32 R21, -RZ, R16.H0_H0 ;  /* 0x20000010ff157230 */ /* 0x020fc80000004100 */
        /* <DEDUP_REMOVED lines=11> */
.L_x_20423:
        /* <DEDUP_REMOVED lines=13> */
.L_x_20425:
[----:B------:R-:W-:Y:S05]  /*e660*/  BSYNC.RECONVERGENT B2 ;  /* 0x0000000000027941 */ /* 0x000fea0003800200 */
.L_x_20424:
        /* <DEDUP_REMOVED lines=43> */
.L_x_20422:
[----:B------:R-:W-:Y:S05]  /*e920*/  BSYNC.RECONVERGENT B1 ;  /* 0x0000000000017941 */ /* 0x000fea0003800200 */
.L_x_20421:
[----:B------:R-:W-:Y:S01]  /*e930*/  ISETP.NE.AND P2, PT, R24, 0x1, PT ;  /* 0x000000011800780c */ /* 0x000fe20003f45270 */
[----:B------:R-:W-:Y:S01]  /*e940*/  BSSY.RECONVERGENT B1, `(.L_x_20426) ;  /* 0x000004a000017945 */ /* 0x000fe20003800200 */
[----:B------:R-:W-:Y:S01]  /*e950*/  I2FP.F32.U32 R23, R20 ;  /* 0x0000001400177245 */ /* 0x000fe20000201000 */
[----:B------:R-:W-:Y:S02]  /*e960*/  HADD2.F32 R22, -RZ, R16.H1_H1 ;  /* 0x30000010ff167230 */ /* 0x000fe40000004100 */
        /* <DEDUP_REMOVED lines=14> */
.L_x_20428:
        /* <DEDUP_REMOVED lines=13> */
.L_x_20430:
[----:B------:R-:W-:Y:S05]  /*eb20*/  BSYNC.RECONVERGENT B2 ;  /* 0x0000000000027941 */ /* 0x000fea0003800200 */
.L_x_20429:
        /* <DEDUP_REMOVED lines=43> */
.L_x_20427:
[----:B------:R-:W-:Y:S05]  /*ede0*/  BSYNC.RECONVERGENT B1 ;  /* 0x0000000000017941 */ /* 0x000fea0003800200 */
.L_x_20426:
[----:B------:R-:W-:Y:S01]  /*edf0*/  ISETP.NE.AND P2, PT, R26, 0x1, PT ;  /* 0x000000011a00780c */ /* 0x000fe20003f45270 */
[----:B------:R-:W-:Y:S01]  /*ee00*/  BSSY.RECONVERGENT B1, `(.L_x_20431) ;  /* 0x000004a000017945 */ /* 0x000fe20003800200 */
[----:B------:R-:W-:Y:S01]  /*ee10*/  I2FP.F32.U32 R23, R16 ;  /* 0x0000001000177245 */ /* 0x000fe20000201000 */
[----:B------:R-:W-:Y:S02]  /*ee20*/  HFMA2 R27, -RZ, RZ, 0, 1.1920928955078125e-07 ;  /* 0x00000002ff1b7431 */ /* 0x000fe400000001ff */
[----:B------:R-:W-:Y:S02]  /*ee30*/  IMAD.MOV.U32 R25, RZ, RZ, R206 ;  /* 0x000000ffff197224 */ /* 0x000fe400078e00ce */
[----:B------:R-:W-:Y:S01]  /*ee40*/  FFMA.FTZ R16, R23, R230, 1.1641532182693481445e-10 ;  /* 0x2f00000017107423 */ /* 0x000fe200000100e6 */
[----:B------:R-:W-:-:S04]  /*ee50*/  HADD2.F32 R23, -RZ, R17.H0_H0 ;  /* 0x20000011ff177230 */ /* 0x000fc80000004100 */
        /* <DEDUP_REMOVED lines=11> */
.L_x_20433:
        /* <DEDUP_REMOVED lines=13> */
.L_x_20435:
[----:B------:R-:W-:Y:S05]  /*efe0*/  BSYNC.RECONVERGENT B2 ;  /* 0x0000000000027941 */ /* 0x000fea0003800200 */
.L_x_20434:
        /* <DEDUP_REMOVED lines=43> */
.L_x_20432:
[----:B------:R-:W-:Y:S05]  /*f2a0*/  BSYNC.RECONVERGENT B1 ;  /* 0x0000000000017941 */ /* 0x000fea0003800200 */
.L_x_20431:
[----:B------:R-:W-:Y:S01]  /*f2b0*/  ISETP.NE.AND P2, PT, R27, 0x1, PT ;  /* 0x000000011b00780c */ /* 0x000fe20003f45270 */
[----:B------:R-:W-:Y:S01]  /*f2c0*/  BSSY.RECONVERGENT B1, `(.L_x_20436) ;  /* 0x000004a000017945 */ /* 0x000fe20003800200 */
[----:B------:R-:W-:Y:S01]  /*f2d0*/  I2FP.F32.U32 R25, R25 ;  /* 0x0000001900197245 */ /* 0x000fe20000201000 */
[----:B------:R-:W-:-:S04]  /*f2e0*/  IMAD.MOV.U32 R28, RZ, RZ, 0x2 ;  /* 0x00000002ff1c7424 */ /* 0x000fc800078e00ff */
[----:B------:R-:W-:Y:S01]  /*f2f0*/  FFMA.FTZ R24, R25, R230, 1.1641532182693481445e-10 ;  /* 0x2f00000019187423 */ /* 0x000fe200000100e6 */
[----:B------:R-:W-:-:S04]  /*f300*/  MOV R25, R206 ;  /* 0x000000ce00197202 */ /* 0x000fc80000000f00 */
        /* <DEDUP_REMOVED lines=12> */
.L_x_20438:
        /* <DEDUP_REMOVED lines=13> */
.L_x_20440:
[----:B------:R-:W-:Y:S05]  /*f4a0*/  BSYNC.RECONVERGENT B2 ;  /* 0x0000000000027941 */ /* 0x000fea0003800200 */
.L_x_20439:
        /* <DEDUP_REMOVED lines=43> */
.L_x_20437:
[----:B------:R-:W-:Y:S05]  /*f760*/  BSYNC.RECONVERGENT B1 ;  /* 0x0000000000017941 */ /* 0x000fea0003800200 */
.L_x_20436:
        /* <DEDUP_REMOVED lines=17> */
.L_x_20443:
        /* <DEDUP_REMOVED lines=13> */
.L_x_20445:
[----:B------:R-:W-:Y:S05]  /*f950*/  BSYNC.RECONVERGENT B2 ;  /* 0x0000000000027941 */ /* 0x000fea0003800200 */
.L_x_20444:
        /* <DEDUP_REMOVED lines=43> */
.L_x_20442:
[----:B------:R-:W-:Y:S05]  /*fc10*/  BSYNC.RECONVERGENT B1 ;  /* 0x0000000000017941 */ /* 0x000fea0003800200 */
.L_x_20441:
        /* <DEDUP_REMOVED lines=17> */
.L_x_20448:
        /* <DEDUP_REMOVED lines=13> */
.L_x_20450:
[----:B------:R-:W-:Y:S05]  /*fe00*/  BSYNC.RECONVERGENT B2 ;  /* 0x0000000000027941 */ /* 0x000fea0003800200 */
.L_x_20449:
        /* <DEDUP_REMOVED lines=43> */
.L_x_20447:
[----:B------:R-:W-:Y:S05]  /*100c0*/  BSYNC.RECONVERGENT B1 ;  /* 0x0000000000017941 */ /* 0x000fea0003800200 */
.L_x_20446:
        /* <DEDUP_REMOVED lines=17> */
.L_x_20453:
        /* <DEDUP_REMOVED lines=13> */
.L_x_20455:
[----:B------:R-:W-:Y:S05]  /*102b0*/  BSYNC.RECONVERGENT B2 ;  /* 0x0000000000027941 */ /* 0x000fea0003800200 */
.L_x_20454:
        /* <DEDUP_REMOVED lines=43> */
.L_x_20452:
[----:B------:R-:W-:Y:S05]  /*10570*/  BSYNC.RECONVERGENT B1 ;  /* 0x0000000000017941 */ /* 0x000fea0003800200 */
.L_x_20451:
[----:B------:R-:W-:Y:S01]  /*10580*/  HADD2.F32 R29, -RZ, R19.H1_H1 ;  /* 0x30000013ff1d7230 */ /* 0x000fe20000004100 */
[----:B------:R-:W-:Y:S01]  /*10590*/  P2R R30, PR, RZ, 0x2 ;  /* 0x00000002ff1e7803 */ /* 0x000fe20000000000 */
[-C--:B------:R-:W-:Y:S01]  /*105a0*/  FMUL.FTZ R21, R21, R210.reuse ;  /* 0x000000d215157220 */ /* 0x080fe20000410000 */
        /* <DEDUP_REMOVED lines=34> */
.L_x_20415:
[----:B------:R-:W-:Y:S02]  /*107d0*/  ISETP.NE.AND P6, PT, R14, RZ, PT ;  /* 0x000000ff0e00720c */ /* 0x000fe40003fc5270 */
[----:B------:R-:W-:Y:S02]  /*107e0*/  SEL R14, RZ, 0x10000, !P4 ;  /* 0x00010000ff0e7807 */ /* 0x000fe40006000000 */
[----:B------:R-:W-:Y:S02]  /*107f0*/  SEL R25, RZ, 0x100, !P3 ;  /* 0x00000100ff197807 */ /* 0x000fe40005800000 */
[----:B------:R-:W-:Y:S02]  /*10800*/  ISETP.NE.AND P4, PT, R16, RZ, PT ;  /* 0x000000ff1000720c */ /* 0x000fe40003f85270 */
[----:B------:R-:W-:Y:S01]  /*10810*/  ISETP.NE.AND P3, PT, R17, RZ, PT ;  /* 0x000000ff1100720c */ /* 0x000fe20003f65270 */
[----:B------:R-:W-:Y:S01]  /*10820*/  IMAD.WIDE.U32 R16, R13, 0x20, R202 ;  /* 0x000000200d107825 */ /* 0x000fe200078e00ca */
[----:B------:R-:W-:-:S02]  /*10830*/  SEL R18, RZ, 0x1000000, !P5 ;  /* 0x01000000ff127807 */ /* 0x000fc40006800000 */
[----:B------:R-:W-:Y:S02]  /*10840*/  ISETP.NE.AND P5, PT, R20, RZ, PT ;  /* 0x000000ff1400720c */ /* 0x000fe40003fa5270 */
[----:B------:R-:W-:Y:S01]  /*10850*/  STG.E.128 desc[UR8][R16.64], R36 ;  /* 0x0000002410007986 */ /* 0x000fe2000c101d08 */
[----:B------:R-:W-:Y:S02]  /*10860*/  LOP3.LUT R25, R25, R18, R14, 0xfe, !PT ;  /* 0x0000001219197212 */ /* 0x000fe400078efe0e */
[----:B------:R-:W0:Y:S01]  /*10870*/  @P1 LDC.64 R18, c[0x0][0x3a0] ;  /* 0x0000e800ff121b82 */ /* 0x000e220000000a00 */
[----:B------:R1:W-:Y:S01]  /*10880*/  STG.E.128 desc[UR8][R16.64+0x10], R32 ;  /* 0x0000102010007986 */ /* 0x0003e2000c101d08 */
[----:B------:R-:W-:Y:S02]  /*10890*/  SEL R20, RZ, 0x1000000, !P3 ;  /* 0x01000000ff147807 */ /* 0x000fe40005800000 */
[----:B------:R-:W-:Y:S02]  /*108a0*/  SEL R21, RZ, 0x10000, !P4 ;  /* 0x00010000ff157807 */ /* 0x000fe40006000000 */
[----:B------:R-:W-:-:S02]  /*108b0*/  SEL R14, RZ, 0x100, !P5 ;  /* 0x00000100ff0e7807 */ /* 0x000fc40006800000 */
[----:B------:R-:W-:Y:S02]  /*108c0*/  SEL R23, RZ, 0x1, !P6 ;  /* 0x00000001ff177807 */ /* 0x000fe40007000000 */
[----:B------:R-:W-:Y:S02]  /*108d0*/  LOP3.LUT R14, R14, R20, R21, 0xfe, !PT ;  /* 0x000000140e0e7212 */ /* 0x000fe400078efe15 */
[----:B------:R-:W-:-:S04]  /*108e0*/  SEL R20, RZ, 0x1, !P2 ;  /* 0x00000001ff147807 */ /* 0x000fc80005000000 */
[----:B------:R-:W-:Y:S02]  /*108f0*/  LOP3.LUT R21, R25, R20, RZ, 0xfc, !PT ;  /* 0x0000001419157212 */ /* 0x000fe400078efcff */
[----:B------:R-:W-:Y:S01]  /*10900*/  LOP3.LUT R20, R14, R23, RZ, 0xfc, !PT ;  /* 0x000000170e147212 */ /* 0x000fe200078efcff */
[----:B-1----:R-:W1:Y:S01]  /*10910*/  @P0 LDC.64 R16, c[0x0][0x398] ;  /* 0x0000e600ff100b82 */ /* 0x002e620000000a00 */
[----:B------:R-:W-:-:S04]  /*10920*/  IMAD.WIDE.U32 R22, R13, 0x8, R228 ;  /* 0x000000080d167825 */ /* 0x000fc800078e00e4 */
[----:B------:R-:W-:Y:S01]  /*10930*/  VIADD R14, R208, 0x40 ;  /* 0x00000040d00e7836 */ /* 0x000fe20000000000 */
[----:B------:R2:W-:Y:S03]  /*10940*/  STG.E.64 desc[UR8][R22.64], R20 ;  /* 0x0000001416007986 */ /* 0x0005e6000c101b08 */
[----:B0-----:R-:W-:-:S04]  /*10950*/  @P1 IMAD.WIDE.U32 R18, R14, 0x20, R18 ;  /* 0x000000200e121825 */ /* 0x001fc800078e0012 */
[----:B--2---:R-:W-:-:S04]  /*10960*/  IMAD.WIDE.U32 R20, R14, 0x10, R226 ;  /* 0x000000100e147825 */ /* 0x004fc800078e00e2 */
[----:B-1----:R-:W-:Y:S01]  /*10970*/  @P0 IMAD.WIDE.U32 R16, R14, 0x10, R16 ;  /* 0x000000100e100825 */ /* 0x002fe200078e0010 */
        /* <DEDUP_REMOVED lines=21> */
.L_x_20456:
[----:B------:R1:W5:Y:S04]  /*10ad0*/  @P0 LDG.E.128 R56, desc[UR8][R16.64] ;  /* 0x0000000810380981 */ /* 0x000368000c1e1d00 */
[----:B------:R1:W5:Y:S04]  /*10ae0*/  @P1 LDG.E.128 R52, desc[UR8][R18.64] ;  /* 0x0000000812341981 */ /* 0x000368000c1e1d00 */
[----:B------:R1:W5:Y:S04]  /*10af0*/  @P1 LDG.E.128 R48, desc[UR8][R18.64+0x10] ;  /* 0x0000100812301981 */ /* 0x000368000c1e1d00 */
[----:B------:R1:W5:Y:S01]  /*10b00*/  LDG.E.128 R16, desc[UR8][R20.64] ;  /* 0x0000000814107981 */ /* 0x000362000c1e1d00 */
        /* <DEDUP_REMOVED lines=17> */
.L_x_20460:
        /* <DEDUP_REMOVED lines=13> */
.L_x_20462:
[----:B------:R-:W-:Y:S05]  /*10cf0*/  BSYNC.RECONVERGENT B2 ;  /* 0x0000000000027941 */ /* 0x000fea0003800200 */
.L_x_20461:
        /* <DEDUP_REMOVED lines=41> */
.L_x_20459:
[----:B------:R-:W-:Y:S05]  /*10f90*/  BSYNC.RECONVERGENT B1 ;  /* 0x0000000000017941 */ /* 0x000fea0003800200 */
.L_x_20458:
[----:B------:R-:W-:Y:S01]  /*10fa0*/  I2FP.F32.U32 R3, R2 ;  /* 0x0000000200037245 */ /* 0x000fe20000201000 */
[----:B------:R-:W-:Y:S01]  /*10fb0*/  BSSY.RECONVERGENT B1, `(.L_x_20463) ;  /* 0x000004b000017945 */ /* 0x000fe20003800200 */
[----:B------:R-:W-:Y:S01]  /*10fc0*/  ISETP.NE.AND P2, PT, R4, 0x1, PT ;  /* 0x000000010400780c */ /* 0x000fe20003f45270 */
[----:B------:R-:W-:Y:S01]  /*10fd0*/  HFMA2 R6, -RZ, RZ, 0, 1.1920928955078125e-07 ;  /* 0x00000002ff067431 */ /* 0x000fe200000001ff */
[----:B------:R-:W-:Y:S01]  /*10fe0*/  LOP3.LUT R0, R0, 0xffffffef, RZ, 0xc0, !PT ;  /* 0xffffffef00007812 */ /* 0x000fe200078ec0ff */
[----:B------:R-:W-:Y:S01]  /*10ff0*/  FFMA.FTZ R2, R3, R230, 1.1641532182693481445e-10 ;  /* 0x2f00000003027423 */ /* 0x000fe200000100e6 */
[----:B-----5:R-:W-:Y:S02]  /*11000*/  HADD2.F32 R3, -RZ, R16.H0_H0 ;  /* 0x20000010ff037230 */ /* 0x020fe40000004100 */
        /* <DEDUP_REMOVED lines=13> */
.L_x_20465:
        /* <DEDUP_REMOVED lines=13> */
.L_x_20467:
[----:B------:R-:W-:Y:S05]  /*111b0*/  BSYNC.RECONVERGENT B2 ;  /* 0x0000000000027941 */ /* 0x000fea0003800200 */
.L_x_20466:
        /* <DEDUP_REMOVED lines=42> */
.L_x_20464:
[----:B------:R-:W-:Y:S05]  /*11460*/  BSYNC.RECONVERGENT B1 ;  /* 0x0000000000017941 */ /* 0x000fea0003800200 */
.L_x_20463:
        /* <DEDUP_REMOVED lines=23> */
.L_x_20470:
        /* <DEDUP_REMOVED lines=13> */
.L_x_20472:
[----:B------:R-:W-:Y:S05]  /*116b0*/  BSYNC.RECONVERGENT B2 ;  /* 0x0000000000027941 */ /* 0x000fea0003800200 */
.L_x_20471:
        /* <DEDUP_REMOVED lines=42> */
.L_x_20469:
[----:B------:R-:W-:Y:S05]  /*11960*/  BSYNC.RECONVERGENT B1 ;  /* 0x0000000000017941 */ /* 0x000fea0003800200 */
.L_x_20468:
        /* <DEDUP_REMOVED lines=19> */
.L_x_20475:
        /* <DEDUP_REMOVED lines=13> */
.L_x_20477:
[----:B------:R-:W-:Y:S05]  /*11b70*/  BSYNC.RECONVERGENT B2 ;  /* 0x0000000000027941 */ /* 0x000fea0003800200 */
.L_x_20476:
        /* <DEDUP_REMOVED lines=42> */
.L_x_20474:
[----:B------:R-:W-:Y:S05]  /*11e20*/  BSYNC.RECONVERGENT B1 ;  /* 0x0000000000017941 */ /* 0x000fea0003800200 */
.L_x_20473:
[----:B------:R-:W-:Y:S01]  /*11e30*/  I2FP.F32.U32 R3, R5 ;  /* 0x0000000500037245 */ /* 0x000fe20000201000 */
[----:B------:R-:W-:Y:S01]  /*11e40*/  HADD2.F32 R5, -RZ, R56.H1_H1 ;  /* 0x30000038ff057230 */ /* 0x000fe20000004100 */
[----:B------:R-:W-:Y:S01]  /*11e50*/  ISETP.NE.AND P3, PT, R6, 0x1, PT ;  /* 0x000000010600780c */ /* 0x000fe20003f65270 */
[----:B------:R-:W-:Y:S01]  /*11e60*/  BSSY.RECONVERGENT B1, `(.L_x_20478) ;  /* 0x000004c000017945 */ /* 0x000fe20003800200 */
[----:B------:R-:W-:Y:S01]  /*11e70*/  FSEL R2, R2, RZ, P4 ;  /* 0x000000ff02027208 */ /* 0x000fe20002000000 */
[----:B------:R-:W-:Y:S01]  /*11e80*/  FFMA.FTZ R4, R3, R230, 1.1641532182693481445e-10 ;  /* 0x2f00000003047423 */ /* 0x000fe200000100e6 */
[----:B------:R-:W-:Y:S01]  /*11e90*/  FMUL.FTZ R5, R5, R210 ;  /* 0x000000d205057220 */ /* 0x000fe20000410000 */
[----:B------:R-:W-:-:S03]  /*11ea0*/  IMAD.MOV.U32 R3, RZ, RZ, R206 ;  /* 0x000000ffff037224 */ /* 0x000fc600078e00ce */
[----:B------:R-:W-:Y:S01]  /*11eb0*/  FSETP.GTU.FTZ.AND P2, PT, R4, R211, PT ;  /* 0x000000d30400720b */ /* 0x000fe20003f5c000 */
[----:B------:R-:W-:-:S03]  /*11ec0*/  HFMA2 R4, -RZ, RZ, 0, 1.1920928955078125e-07 ;  /* 0x00000002ff047431 */ /* 0x000fc600000001ff */
        /* <DEDUP_REMOVED lines=13> */
.L_x_20480:
        /* <DEDUP_REMOVED lines=13> */
.L_x_20482:
[----:B------:R-:W-:Y:S05]  /*12070*/  BSYNC.RECONVERGENT B2 ;  /* 0x0000000000027941 */ /* 0x000fea0003800200 */
.L_x_20481:
        /* <DEDUP_REMOVED lines=42> */
.L_x_20479:
[----:B------:R-:W-:Y:S05]  /*12320*/  BSYNC.RECONVERGENT B1 ;  /* 0x0000000000017941 */ /* 0x000fea0003800200 */
.L_x_20478:
        /* <DEDUP_REMOVED lines=19> */
.L_x_20485:
        /* <DEDUP_REMOVED lines=13> */
.L_x_20487:
[----:B------:R-:W-:Y:S05]  /*12530*/  BSYNC.RECONVERGENT B2 ;  /* 0x0000000000027941 */ /* 0x000fea0003800200 */
.L_x_20486:
        /* <DEDUP_REMOVED lines=43> */
.L_x_20484:
[----:B------:R-:W-:Y:S05]  /*127f0*/  BSYNC.RECONVERGENT B1 ;  /* 0x0000000000017941 */ /* 0x000fea0003800200 */
.L_x_20483:
        /* <DEDUP_REMOVED lines=23> */
.L_x_20490:
        /* <DEDUP_REMOVED lines=13> */
.L_x_20492:
[----:B------:R-:W-:Y:S05]  /*12a40*/  BSYNC.RECONVERGENT B2 ;  /* 0x0000000000027941 */ /* 0x000fea0003800200 */
.L_x_20491:
        /* <DEDUP_REMOVED lines=43> */
.L_x_20489:
[----:B------:R-:W-:Y:S05]  /*12d00*/  BSYNC.RECONVERGENT B1 ;  /* 0x0000000000017941 */ /* 0x000fea0003800200 */
.L_x_20488:
        /* <DEDUP_REMOVED lines=19> */
.L_x_20495:
        /* <DEDUP_REMOVED lines=13> */
.L_x_20497:
[----:B------:R-:W-:Y:S05]  /*12f10*/  BSYNC.RECONVERGENT B2 ;  /* 0x0000000000027941 */ /* 0x000fea0003800200 */
.L_x_20496:
        /* <DEDUP_REMOVED lines=43> */
.L_x_20494:
[----:B------:R-:W-:Y:S05]  /*131d0*/  BSYNC.RECONVERGENT B1 ;  /* 0x0000000000017941 */ /* 0x000fea0003800200 */
.L_x_20493:
        /* <DEDUP_REMOVED lines=23> */
.L_x_20500:
        /* <DEDUP_REMOVED lines=13> */
.L_x_20502:
[----:B------:R-:W-:Y:S05]  /*13420*/  BSYNC.RECONVERGENT B2 ;  /* 0x0000000000027941 */ /* 0x000fea0003800200 */
.L_x_20501:
        /* <DEDUP_REMOVED lines=43> */
.L_x_20499:
[----:B------:R-:W-:Y:S05]  /*136e0*/  BSYNC.RECONVERGENT B1 ;  /* 0x0000000000017941 */ /* 0x000fea0003800200 */
.L_x_20498:
        /* <DEDUP_REMOVED lines=18> */
.L_x_20505:
        /* <DEDUP_REMOVED lines=13> */
.L_x_20507:
[----:B------:R-:W-:Y:S05]  /*138e0*/  BSYNC.RECONVERGENT B2 ;  /* 0x0000000000027941 */ /* 0x000fea0003800200 */
.L_x_20506:
        /* <DEDUP_REMOVED lines=43> */
.L_x_20504:
[----:B------:R-:W-:Y:S05]  /*13ba0*/  BSYNC.RECONVERGENT B1 ;  /* 0x0000000000017941 */ /* 0x000fea0003800200 */
.L_x_20503:
        /* <DEDUP_REMOVED lines=23> */
.L_x_20510:
        /* <DEDUP_REMOVED lines=13> */
.L_x_20512:
[----:B------:R-:W-:Y:S05]  /*13df0*/  BSYNC.RECONVERGENT B2 ;  /* 0x0000000000027941 */ /* 0x000fea0003800200 */
.L_x_20511:
        /* <DEDUP_REMOVED lines=43> */
.L_x_20509:
[----:B------:R-:W-:Y:S05]  /*140b0*/  BSYNC.RECONVERGENT B1 ;  /* 0x0000000000017941 */ /* 0x000fea0003800200 */
.L_x_20508:
        /* <DEDUP_REMOVED lines=18> */
.L_x_20515:
        /* <DEDUP_REMOVED lines=13> */
.L_x_20517:
[----:B------:R-:W-:Y:S05]  /*142b0*/  BSYNC.RECONVERGENT B2 ;  /* 0x0000000000027941 */ /* 0x000fea0003800200 */
.L_x_20516:
        /* <DEDUP_REMOVED lines=43> */
.L_x_20514:
[----:B------:R-:W-:Y:S05]  /*14570*/  BSYNC.RECONVERGENT B1 ;  /* 0x0000000000017941 */ /* 0x000fea0003800200 */
.L_x_20513:
[----:B------:R-:W-:Y:S01]  /*14580*/  I2FP.F32.U32 R3, R3 ;  /* 0x0000000300037245 */ /* 0x000fe20000201000 */
[----:B------:R-:W-:Y:S01]  /*14590*/  HADD2.F32 R21, -RZ, R58.H1_H1 ;  /* 0x3000003aff157230 */ /* 0x000fe20000004100 */
        /* <DEDUP_REMOVED lines=21> */
.L_x_20520:
        /* <DEDUP_REMOVED lines=13> */
.L_x_20522:
[----:B------:R-:W-:Y:S05]  /*147c0*/  BSYNC.RECONVERGENT B2 ;  /* 0x0000000000027941 */ /* 0x000fea0003800200 */
.L_x_20521:
        /* <DEDUP_REMOVED lines=43> */
.L_x_20519:
[----:B------:R-:W-:Y:S05]  /*14a80*/  BSYNC.RECONVERGENT B1 ;  /* 0x0000000000017941 */ /* 0x000fea0003800200 */
.L_x_20518:
[----:B------:R-:W-:Y:S01]  /*14a90*/  ISETP.NE.AND P5, PT, R22, 0x1, PT ;  /* 0x000000011600780c */ /* 0x000fe20003fa5270 */
[----:B------:R-:W-:Y:S01]  /*14aa0*/  HADD2.F32 R23, -RZ, R19.H0_H0 ;  /* 0x20000013ff177230 */ /* 0x000fe20000004100 */
[----:B------:R-:W-:Y:S01]  /*14ab0*/  I2FP.F32.U32 R21, R2 ;  /* 0x0000000200157245 */ /* 0x000fe20000201000 */
[----:B------:R-:W-:Y:S03]  /*14ac0*/  BSSY.RECONVERGENT B1, `(.L_x_20523) ;  /* 0x0000048000017945 */ /* 0x000fe60003800200 */
[----:B------:R-:W-:Y:S01]  /*14ad0*/  FMUL.FTZ R2, R23, R210 ;  /* 0x000000d217027220 */ /* 0x000fe20000410000 */
[----:B------:R-:W-:Y:S01]  /*14ae0*/  FFMA.FTZ R18, R21, R230, 1.1641532182693481445e-10 ;  /* 0x2f00000015127423 */ /* 0x000fe200000100e6 */
[----:B------:R-:W-:Y:S01]  /*14af0*/  IMAD.MOV.U32 R23, RZ, RZ, 0x2 ;  /* 0x00000002ff177424 */ /* 0x000fe200078e00ff */
        /* <DEDUP_REMOVED lines=11> */
.L_x_20525:
        /* <DEDUP_REMOVED lines=13> */
.L_x_20527:
[----:B------:R-:W-:Y:S05]  /*14c80*/  BSYNC.RECONVERGENT B2 ;  /* 0x0000000000027941 */ /* 0x000fea0003800200 */
.L_x_20526:
        /* <DEDUP_REMOVED lines=43> */
.L_x_20524:
[----:B------:R-:W-:Y:S05]  /*14f40*/  BSYNC.RECONVERGENT B1 ;  /* 0x0000000000017941 */ /* 0x000fea0003800200 */
.L_x_20523:
[----:B------:R-:W-:Y:S01]  /*14f50*/  I2FP.F32.U32 R21, R21 ;  /* 0x0000001500157245 */ /* 0x000fe20000201000 */
[----:B------:R-:W-:Y:S01]  /*14f60*/  BSSY.RECONVERGENT B1, `(.L_x_20528) ;  /* 0x0000050000017945 */ /* 0x000fe20003800200 */
[----:B------:R-:W-:-:S03]  /*14f70*/  IMAD.MOV.U32 R22, RZ, RZ, 0x2 ;  /* 0x00000002ff167424 */ /* 0x000fc600078e00ff */
[----:B------:R-:W-:Y:S01]  /*14f80*/  FFMA.FTZ R18, R21, R230, 1.1641532182693481445e-10 ;  /* 0x2f00000015127423 */ /* 0x000fe200000100e6 */
[----:B------:R-:W-:-:S04]  /*14f90*/  HADD2.F32 R21, -RZ, R59.H0_H0 ;  /* 0x2000003bff157230 */ /* 0x000fc80000004100 */
        /* <DEDUP_REMOVED lines=19> */
.L_x_20530:
        /* <DEDUP_REMOVED lines=13> */
.L_x_20532:
[----:B------:R-:W-:Y:S05]  /*151a0*/  BSYNC.RECONVERGENT B2 ;  /* 0x0000000000027941 */ /* 0x000fea0003800200 */
.L_x_20531:
        /* <DEDUP_REMOVED lines=43> */
.L_x_20529:
[----:B------:R-:W-:Y:S05]  /*15460*/  BSYNC.RECONVERGENT B1 ;  /* 0x0000000000017941 */ /* 0x000fea0003800200 */
.L_x_20528:
[----:B------:R-:W-:Y:S01]  /*15470*/  ISETP.NE.AND P6, PT, R22, 0x1, PT ;  /* 0x000000011600780c */ /* 0x000fe20003fc5270 */
[----:B------:R-:W-:Y:S01]  /*15480*/  HADD2.F32 R19, -RZ, R19.H1_H1 ;  /* 0x30000013ff137230 */ /* 0x000fe20000004100 */
        /* <DEDUP_REMOVED lines=16> */
.L_x_20535:
        /* <DEDUP_REMOVED lines=15> */
.L_x_20537:
[----:B------:R-:W-:Y:S05]  /*15680*/  BSYNC.RECONVERGENT B2 ;  /* 0x0000000000027941 */ /* 0x000fea0003800200 */
.L_x_20536:
        /* <DEDUP_REMOVED lines=43> */
.L_x_20534:
[----:B------:R-:W-:Y:S05]  /*15940*/  BSYNC.RECONVERGENT B1 ;  /* 0x0000000000017941 */ /* 0x000fea0003800200 */
.L_x_20533:
        /* <DEDUP_REMOVED lines=11> */
.L_x_20457:
[----:B------:R-:W-:Y:S01]  /*15a00*/  ISETP.NE.AND P2, PT, R28, 0x1, PT ;  /* 0x000000011c00780c */ /* 0x000fe20003f45270 */
[----:B------:R-:W-:Y:S01]  /*15a10*/  BSSY.RECONVERGENT B1, `(.L_x_20539) ;  /* 0x0000047000017945 */ /* 0x000fe20003800200 */
[----:B0-----:R-:W-:Y:S01]  /*15a20*/  IMAD.MOV.U32 R23, RZ, RZ, 0x2 ;  /* 0x00000002ff177424 */ /* 0x001fe200078e00ff */
[----:B-1----:R-:W-:Y:S01]  /*15a30*/  MOV R21, R206 ;  /* 0x000000ce00157202 */ /* 0x002fe20000000f00 */
[----:B------:R-:W-:-:S09]  /*15a40*/  IMAD.MOV.U32 R20, RZ, RZ, R15 ;  /* 0x000000ffff147224 */ /* 0x000fd200078e000f */
        /* <DEDUP_REMOVED lines=8> */
[----:B------:R-:W-:Y:S02]  /*15ad0*/  @!P2 IMAD.MOV.U32 R21, RZ, RZ, R207 ;  /* 0x000000ffff15a224 */ /* 0x000fe400078e00cf */
[----:B------:R-:W-:Y:S01]  /*15ae0*/  @P2 IMAD.MOV.U32 R21, RZ, RZ, R205 ;  /* 0x000000ffff152224 */ /* 0x000fe200078e00cd */
[----:B------:R-:W-:Y:S06]  /*15af0*/  BRA `(.L_x_20540) ;  /* 0x0000000000e07947 */ /* 0x000fec0003800000 */
.L_x_20541:
        /* <DEDUP_REMOVED lines=13> */
.L_x_20543:
[----:B------:R-:W-:Y:S05]  /*15bd0*/  BSYNC.RECONVERGENT B2 ;  /* 0x0000000000027941 */ /* 0x000fea0003800200 */
.L_x_20542:
        /* <DEDUP_REMOVED lines=37> */
[----:B------:R-:W-:Y:S01]  /*15e30*/  LOP3.LUT R205, R219, R20, R25, 0x96, !PT ;  /* 0x00000014dbcd7212 */ /* 0x000fe200078e9619 */
[----:B------:R-:W-:Y:S01]  /*15e40*/  IMAD.WIDE.U32 R20, R21, -0x2daee0ad, RZ ;  /* 0xd2511f5315147825 */ /* 0x000fe200078e00ff */
[----:B------:R-:W-:-:S04]  /*15e50*/  MOV R206, R24 ;  /* 0x0000001800ce7202 */ /* 0x000fc80000000f00 */
[----:B------:R-:W-:Y:S01]  /*15e60*/  LOP3.LUT R207, R212, R22, R21, 0x96, !PT ;  /* 0x00000016d4cf7212 */ /* 0x000fe200078e9615 */
[----:B------:R-:W-:-:S07]  /*15e70*/  IMAD.MOV.U32 R21, RZ, RZ, R15 ;  /* 0x000000ffff157224 */ /* 0x000fce00078e000f */
.L_x_20540:
[----:B------:R-:W-:Y:S05]  /*15e80*/  BSYNC.RECONVERGENT B1 ;  /* 0x0000000000017941 */ /* 0x000fea0003800200 */
.L_x_20539:
        /* <DEDUP_REMOVED lines=19> */
.L_x_20546:
        /* <DEDUP_REMOVED lines=13> */
.L_x_20548:
[----:B------:R-:W-:Y:S05]  /*16090*/  BSYNC.RECONVERGENT B2 ;  /* 0x0000000000027941 */ /* 0x000fea0003800200 */
.L_x_20547:
        /* <DEDUP_REMOVED lines=43> */
.L_x_20545:
[----:B------:R-:W-:Y:S05]  /*16350*/  BSYNC.RECONVERGENT B1 ;  /* 0x0000000000017941 */ /* 0x000fea0003800200 */
.L_x_20544:
        /* <DEDUP_REMOVED lines=18> */
.L_x_20551:
        /* <DEDUP_REMOVED lines=13> */
.L_x_20553:
[----:B------:R-:W-:Y:S05]  /*16550*/  BSYNC.RECONVERGENT B2 ;  /* 0x0000000000027941 */ /* 0x000fea0003800200 */
.L_x_20552:
        /* <DEDUP_REMOVED lines=41> */
[----:B------:R-:W-:Y:S02]  /*167f0*/  HFMA2 R26, -RZ, RZ, 0, 0 ;  /* 0x00000000ff1a7431 */ /* 0x000fe400000001ff */
[----:B------:R-:W-:-:S07]  /*16800*/  IMAD.MOV.U32 R20, RZ, RZ, R24 ;  /* 0x000000ffff147224 */ /* 0x000fce00078e0018 */
.L_x_20550:
[----:B------:R-:W-:Y:S05]  /*16810*/  BSYNC.RECONVERGENT B1 ;  /* 0x0000000000017941 */ /* 0x000fea0003800200 */
.L_x_20549:
        /* <DEDUP_REMOVED lines=18> */
.L_x_20556:
        /* <DEDUP_REMOVED lines=13> */
.L_x_20558:
[----:B------:R-:W-:Y:S05]  /*16a10*/  BSYNC.RECONVERGENT B2 ;  /* 0x0000000000027941 */ /* 0x000fea0003800200 */
.L_x_20557:
        /* <DEDUP_REMOVED lines=43> */
.L_x_20555:
[----:B------:R-:W-:Y:S05]  /*16cd0*/  BSYNC.RECONVERGENT B1 ;  /* 0x0000000000017941 */ /* 0x000fea0003800200 */
.L_x_20554:
        /* <DEDUP_REMOVED lines=18> */
.L_x_20561:
        /* <DEDUP_REMOVED lines=13> */
.L_x_20563:
[----:B------:R-:W-:Y:S05]  /*16ed0*/  BSYNC.RECONVERGENT B2 ;  /* 0x0000000000027941 */ /* 0x000fea0003800200 */
.L_x_20562:
        /* <DEDUP_REMOVED lines=43> */
.L_x_20560:
[----:B------:R-:W-:Y:S05]  /*17190*/  BSYNC.RECONVERGENT B1 ;  /* 0x0000000000017941 */ /* 0x000fea0003800200 */
.L_x_20559:
        /* <DEDUP_REMOVED lines=17> */
.L_x_20566:
        /* <DEDUP_REMOVED lines=13> */
.L_x_20568:
[----:B------:R-:W-:Y:S05]  /*17380*/  BSYNC.RECONVERGENT B2 ;  /* 0x0000000000027941 */ /* 0x000fea0003800200 */
.L_x_20567:
        /* <DEDUP_REMOVED lines=39> */
[----:B------:R-:W-:Y:S01]  /*17600*/  HFMA2 R29, -RZ, RZ, 0, 0 ;  /* 0x00000000ff1d7431 */ /* 0x000fe200000001ff */
[----:B------:R-:W-:Y:S01]  /*17610*/  LOP3.LUT R207, R212, R28, R27, 0x96, !PT ;  /* 0x0000001cd4cf7212 */ /* 0x000fe200078e961b */
[----:B------:R-:W-:Y:S02]  /*17620*/  IMAD.MOV.U32 R27, RZ, RZ, R20 ;  /* 0x000000ffff1b7224 */ /* 0x000fe400078e0014 */
[----:B------:R-:W-:-:S07]  /*17630*/  IMAD.MOV.U32 R20, RZ, RZ, R26 ;  /* 0x000000ffff147224 */ /* 0x000fce00078e001a */
.L_x_20565:
[----:B------:R-:W-:Y:S05]  /*17640*/  BSYNC.RECONVERGENT B1 ;  /* 0x0000000000017941 */ /* 0x000fea0003800200 */
.L_x_20564:
        /* <DEDUP_REMOVED lines=17> */
.L_x_20571:
        /* <DEDUP_REMOVED lines=13> */
.L_x_20573:
[----:B------:R-:W-:Y:S05]  /*17830*/  BSYNC.RECONVERGENT B2 ;  /* 0x0000000000027941 */ /* 0x000fea0003800200 */
.L_x_20572:
        /* <DEDUP_REMOVED lines=43> */
.L_x_20570:
[----:B------:R-:W-:Y:S05]  /*17af0*/  BSYNC.RECONVERGENT B1 ;  /* 0x0000000000017941 */ /* 0x000fea0003800200 */
.L_x_20569:
        /* <DEDUP_REMOVED lines=17> */
.L_x_20576:
        /* <DEDUP_REMOVED lines=13> */
.L_x_20578:
[----:B------:R-:W-:Y:S05]  /*17ce0*/  BSYNC.RECONVERGENT B2 ;  /* 0x0000000000027941 */ /* 0x000fea0003800200 */
.L_x_20577:
        /* <DEDUP_REMOVED lines=43> */
.L_x_20575:
[----:B------:R-:W-:Y:S05]  /*17fa0*/  BSYNC.RECONVERGENT B1 ;  /* 0x0000000000017941 */ /* 0x000fea0003800200 */
.L_x_20574:
[----:B------:R-:W-:Y:S02]  /*17fb0*/  HADD2.F32 R197, -RZ, R19.H1_H1 ;  /* 0x30000013ffc57230 */ /* 0x000fe40000004100 */
        /* <DEDUP_REMOVED lines=10> */
[----:B------:R-:W-:Y:S01]  /*18060*/  ISETP.NE.AND P0, PT, R16, RZ, PT ;  /* 0x000000ff1000720c */ /* 0x000fe20003f05270 */
[-C--:B------:R-:W-:Y:S01]  /*18070*/  FMUL.FTZ R196, R196, R210.reuse ;  /* 0x000000d2c4c47220 */ /* 0x080fe20000410000 */
[----:B------:R-:W-:Y:S01]  /*18080*/  ISETP.NE.AND P5, PT, R15, RZ, PT ;  /* 0x000000ff0f00720c */ /* 0x000fe20003fa5270 */
[-C--:B------:R-:W-:Y:S01]  /*18090*/  FMUL.FTZ R31, R24, R210.reuse ;  /* 0x000000d2181f7220 */ /* 0x080fe20000410000 */
[----:B------:R-:W-:Y:S01]  /*180a0*/  FSEL R28, R21, RZ, P1 ;  /* 0x000000ff151c7208 */ /* 0x000fe20000800000 */
[----:B------:R-:W-:Y:S01]  /*180b0*/  FMUL.FTZ R197, R197, R210 ;  /* 0x000000d2c5c57220 */ /* 0x000fe20000410000 */
[----:B------:R-:W-:-:S02]  /*180c0*/  ISETP.NE.AND P1, PT, R29, RZ, PT ;  /* 0x000000ff1d00720c */ /* 0x000fc40003f25270 */
[----:B------:R-:W-:Y:S02]  /*180d0*/  FSEL R29, R22, RZ, P0 ;  /* 0x000000ff161d7208 */ /* 0x000fe40000000000 */
[----:B------:R-:W-:Y:S02]  /*180e0*/  ISETP.NE.AND P0, PT, R30, RZ, PT ;  /* 0x000000ff1e00720c */ /* 0x000fe40003f05270 */
[----:B------:R-:W-:Y:S02]  /*180f0*/  FSEL R30, R23, RZ, P5 ;  /* 0x000000ff171e7208 */ /* 0x000fe40002800000 */
        /* <DEDUP_REMOVED lines=15> */
[----:B------:R-:W-:-:S10]  /*181f0*/  @P1 FADD.FTZ R27, R51, R27 ;  /* 0x0000001b331b1221 */ /* 0x000fd40000010000 */
.L_x_20538:
        /* <DEDUP_REMOVED lines=24> */
[----:B------:R-:W-:Y:S01]  /*18380*/  IMAD.U32 R15, R2, 0x10000, RZ ;  /* 0x00010000020f7824 */ /* 0x000fe200078e00ff */
[----:B------:R-:W3:Y:S01]  /*18390*/  LDC.64 R202, c[0x0][0x3b8] ;  /* 0x0000ee00ffca7b82 */ /* 0x000ee20000000a00 */
        /* <DEDUP_REMOVED lines=18> */
.L_x_20579:
[----:B------:R-:W-:-:S05]  /*184c0*/  IADD3 R15, PT, PT, R208, 0x60, RZ ;  /* 0x00000060d00f7810 */ /* 0x000fca0007ffe0ff */
        /* <DEDUP_REMOVED lines=24> */
.L_x_20583:
        /* <DEDUP_REMOVED lines=13> */
.L_x_20585:
[----:B------:R-:W-:Y:S05]  /*18720*/  BSYNC.RECONVERGENT B2 ;  /* 0x0000000000027941 */ /* 0x000fea0003800200 */
.L_x_20584:
        /* <DEDUP_REMOVED lines=35> */
[----:B------:R-:W-:-:S04]  /*18960*/  LOP3.LUT R3, R222, R6, R3, 0x96, !PT ;  /* 0x00000006de037212 */ /* 0x000fc800078e9603 */
[----:B------:R-:W-:Y:S01]  /*18970*/  LOP3.LUT R205, R219, R2, R207, 0x96, !PT ;  /* 0x00000002dbcd7212 */ /* 0x000fe200078e96cf */
[----:B------:R-:W-:-:S04]  /*18980*/  IMAD.WIDE.U32 R2, R3, -0x2daee0ad, RZ ;  /* 0xd2511f5303027825 */ /* 0x000fc800078e00ff */
[----:B------:R-:W-:Y:S01]  /*18990*/  IMAD.MOV.U32 R220, RZ, RZ, R2 ;  /* 0x000000ffffdc7224 */ /* 0x000fe200078e0002 */
[----:B------:R-:W-:Y:S01]  /*189a0*/  LOP3.LUT R207, R212, R4, R3, 0x96, !PT ;  /* 0x00000004d4cf7212 */ /* 0x000fe200078e9603 */
[----:B------:R-:W-:Y:S01]  /*189b0*/  IMAD.MOV.U32 R4, RZ, RZ, RZ ;  /* 0x000000ffff047224 */ /* 0x000fe200078e00ff */
[----:B------:R-:W-:-:S07]  /*189c0*/  MOV R2, R20 ;  /* 0x0000001400027202 */ /* 0x000fce0000000f00 */
.L_x_20582:
[----:B------:R-:W-:Y:S05]  /*189d0*/  BSYNC.RECONVERGENT B1 ;  /* 0x0000000000017941 */ /* 0x000fea0003800200 */
.L_x_20581:
[----:B------:R-:W-:Y:S01]  /*189e0*/  I2FP.F32.U32 R3, R2 ;  /* 0x0000000200037245 */ /* 0x000fe20000201000 */
[----:B------:R-:W-:Y:S01]  /*189f0*/  BSSY.RECONVERGENT B1, `(.L_x_20586) ;  /* 0x000004c000017945 */ /* 0x000fe20003800200 */
[----:B------:R-:W-:Y:S01]  /*18a00*/  ISETP.NE.AND P2, PT, R4, 0x1, PT ;  /* 0x000000010400780c */ /* 0x000fe20003f45270 */
[----:B------:R-:W-:Y:S01]  /*18a10*/  IMAD.MOV.U32 R5, RZ, RZ, 0x2 ;  /* 0x00000002ff057424 */ /* 0x000fe200078e00ff */
[----:B------:R-:W-:Y:S01]  /*18a20*/  LOP3.LUT R0, R0, 0xffffffef, RZ, 0xc0, !PT ;  /* 0xffffffef00007812 */ /* 0x000fe200078ec0ff */
[----:B------:R-:W-:Y:S01]  /*18a30*/  FFMA.FTZ R2, R3, R230, 1.1641532182693481445e-10 ;  /* 0x2f00000003027423 */ /* 0x000fe200000100e6 */
[----:B-----5:R-:W-:-:S04]  /*18a40*/  HADD2.F32 R3, -RZ, R16.H0_H0 ;  /* 0x20000010ff037230 */ /* 0x020fc80000004100 */
        /* <DEDUP_REMOVED lines=13> */
.L_x_20588:
        /* <DEDUP_REMOVED lines=13> */
.L_x_20590:
[----:B------:R-:W-:Y:S05]  /*18bf0*/  BSYNC.RECONVERGENT B2 ;  /* 0x0000000000027941 */ /* 0x000fea0003800200 */
.L_x_20589:
        /* <DEDUP_REMOVED lines=43> */
.L_x_20587:
[----:B------:R-:W-:Y:S05]  /*18eb0*/  BSYNC.RECONVERGENT B1 ;  /* 0x0000000000017941 */ /* 0x000fea0003800200 */
.L_x_20586:
[----:B------:R-:W-:Y:S01]  /*18ec0*/  I2FP.F32.U32 R3, R3 ;  /* 0x0000000300037245 */ /* 0x000fe20000201000 */
[----:B------:R-:W-:Y:S01]  /*18ed0*/  BSSY.RECONVERGENT B1, `(.L_x_20591) ;  /* 0x000004f000017945 */ /* 0x000fe20003800200 */
[----:B------:R-:W-:-:S03]  /*18ee0*/  ISETP.NE.AND P3, PT, R5, 0x1, PT ;  /* 0x000000010500780c */ /* 0x000fc60003f65270 */
[----:B------:R-:W-:Y:S01]  /*18ef0*/  FFMA.FTZ R4, R3, R230, 1.1641532182693481445e-10 ;  /* 0x2f00000003047423 */ /* 0x000fe200000100e6 */
[----:B------:R-:W-:-:S04]  /*18f00*/  HADD2.F32 R3, -RZ, R56.H0_H0 ;  /* 0x20000038ff037230 */ /* 0x000fc80000004100 */
[----:B------:R-:W-:Y:S01]  /*18f10*/  FSETP.GTU.FTZ.AND P2, PT, R4, R211, PT ;  /* 0x000000d30400720b */ /* 0x000fe20003f5c000 */
[----:B------:R-:W-:Y:S01]  /*18f20*/  FMUL.FTZ R20, R3, R210 ;  /* 0x000000d203147220 */ /* 0x000fe20000410000 */
[----:B------:R-:W-:Y:S01]  /*18f30*/  FSEL R3, R2, RZ, P4 ;  /* 0x000000ff02037208 */ /* 0x000fe20002000000 */
[----:B------:R-:W-:Y:S01]  /*18f40*/  IMAD.MOV.U32 R4, RZ, RZ, 0x2 ;  /* 0x00000002ff047424 */ /* 0x000fe200078e00ff */
        /* <DEDUP_REMOVED lines=14> */
.L_x_20593:
        /* <DEDUP_REMOVED lines=13> */
.L_x_20595:
[----:B------:R-:W-:Y:S05]  /*19100*/  BSYNC.RECONVERGENT B2 ;  /* 0x0000000000027941 */ /* 0x000fea0003800200 */
.L_x_20594:
        /* <DEDUP_REMOVED lines=43> */
.L_x_20592:
[----:B------:R-:W-:Y:S05]  /*193c0*/  BSYNC.RECONVERGENT B1 ;  /* 0x0000000000017941 */ /* 0x000fea0003800200 */
.L_x_20591:
        /* <DEDUP_REMOVED lines=20> */
.L_x_20598:
        /* <DEDUP_REMOVED lines=13> */
.L_x_20600:
[----:B------:R-:W-:Y:S05]  /*195e0*/  BSYNC.RECONVERGENT B2 ;  /* 0x0000000000027941 */ /* 0x000fea0003800200 */
.L_x_20599:
[----:B------:R-:W-:Y:S01]  /*195f0*/  LOP3.LUT R4, R9, UR7, R7, 0x96, !PT ;  /* 0x0000000709047c12 */ /* 0x000fe2000f8e9607 */
[----:B--23--:R-:W-:-:S04]  /*19600*/  IMAD.WIDE.U32 R22, R12, -0x326172a9, RZ ;  /* 0xcd9e8d570c167825 */ /* 0x00cfc800078e00ff */
        /* <DEDUP_REMOVED lines=41> */
.L_x_20597:
[----:B------:R-:W-:Y:S05]  /*198a0*/  BSYNC.RECONVERGENT B1 ;  /* 0x0000000000017941 */ /* 0x000fea0003800200 */
.L_x_20596:
[----:B------:R-:W-:Y:S01]  /*198b0*/  I2FP.F32.U32 R3, R3 ;  /* 0x0000000300037245 */ /* 0x000fe20000201000 */
[----:B------:R-:W-:Y:S01]  /*198c0*/  BSSY.RECONVERGENT B1, `(.L_x_20601) ;  /* 0x000004f000017945 */ /* 0x000fe20003800200 */
[----:B------:R-:W-:Y:S02]  /*198d0*/  ISETP.NE.AND P3, PT, R5, 0x1, PT ;  /* 0x000000010500780c */ /* 0x000fe40003f65270 */
[----:B------:R-:W-:Y:S01]  /*198e0*/  FSEL R2, R2, RZ, P4 ;  /* 0x000000ff02027208 */ /* 0x000fe20002000000 */
[----:B------:R-:W-:Y:S01]  /*198f0*/  FFMA.FTZ R4, R3, R230, 1.1641532182693481445e-10 ;  /* 0x2f00000003047423 */ /* 0x000fe200000100e6 */
[----:B------:R-:W-:-:S04]  /*19900*/  HADD2.F32 R3, -RZ, R56.H1_H1 ;  /* 0x30000038ff037230 */ /* 0x000fc80000004100 */
[----:B------:R-:W-:Y:S01]  /*19910*/  FSETP.GTU.FTZ.AND P2, PT, R4, R211, PT ;  /* 0x000000d30400720b */ /* 0x000fe20003f5c000 */
[----:B------:R-:W-:Y:S01]  /*19920*/  FMUL.FTZ R3, R3, R210 ;  /* 0x000000d203037220 */ /* 0x000fe20000410000 */
[----:B------:R-:W-:Y:S02]  /*19930*/  IMAD.MOV.U32 R4, RZ, RZ, 0x2 ;  /* 0x00000002ff047424 */ /* 0x000fe400078e00ff */
[----:B------:R-:W-:Y:S02]  /*19940*/  SEL R7, RZ, 0x1, P2 ;  /* 0x00000001ff077807 */ /* 0x000fe40001000000 */
[----:B------:R-:W-:Y:S02]  /*19950*/  FSEL R21, R3, RZ, !P2 ;  /* 0x000000ff03157208 */ /* 0x000fe40005000000 */
[----:B------:R-:W-:-:S03]  /*19960*/  MOV R3, R206 ;  /* 0x000000ce00037202 */ /* 0x000fc60000000f00 */
        /* <DEDUP_REMOVED lines=11> */
.L_x_20603:
        /* <DEDUP_REMOVED lines=13> */
.L_x_20605:
[----:B------:R-:W-:Y:S05]  /*19af0*/  BSYNC.RECONVERGENT B2 ;  /* 0x0000000000027941 */ /* 0x000fea0003800200 */
.L_x_20604:
        /* <DEDUP_REMOVED lines=40> */
[----:B------:R-:W-:Y:S02]  /*19d80*/  HFMA2 R4, -RZ, RZ, 0, 0 ;  /* 0x00000000ff047431 */ /* 0x000fe400000001ff */
[----:B------:R-:W-:Y:S02]  /*19d90*/  IMAD.MOV.U32 R3, RZ, RZ, R220 ;  /* 0x000000ffff037224 */ /* 0x000fe400078e00dc */
[----:B------:R-:W-:-:S07]  /*19da0*/  IMAD.MOV.U32 R220, RZ, RZ, R2 ;  /* 0x000000ffffdc7224 */ /* 0x000fce00078e0002 */
.L_x_20602:
[----:B------:R-:W-:Y:S05]  /*19db0*/  BSYNC.RECONVERGENT B1 ;  /* 0x0000000000017941 */ /* 0x000fea0003800200 */
.L_x_20601:
        /* <DEDUP_REMOVED lines=20> */
.L_x_20608:
        /* <DEDUP_REMOVED lines=13> */
.L_x_20610:
[----:B------:R-:W-:Y:S05]  /*19fd0*/  BSYNC.RECONVERGENT B2 ;  /* 0x0000000000027941 */ /* 0x000fea0003800200 */
.L_x_20609:
        /* <DEDUP_REMOVED lines=43> */
.L_x_20607:
[----:B------:R-:W-:Y:S05]  /*1a290*/  BSYNC.RECONVERGENT B1 ;  /* 0x0000000000017941 */ /* 0x000fea0003800200 */
.L_x_20606:
[----:B------:R-:W-:Y:S01]  /*1a2a0*/  I2FP.F32.U32 R3, R3 ;  /* 0x0000000300037245 */ /* 0x000fe20000201000 */
[----:B------:R-:W-:Y:S01]  /*1a2b0*/  BSSY.RECONVERGENT B1, `(.L_x_20611) ;  /* 0x000004f000017945 */ /* 0x000fe20003800200 */
[----:B------:R-:W-:Y:S01]  /*1a2c0*/  ISETP.NE.AND P3, PT, R5, 0x1, PT ;  /* 0x000000010500780c */ /* 0x000fe20003f65270 */
[----:B------:R-:W-:Y:S02]  /*1a2d0*/  HFMA2 R4, -RZ, RZ, 0, 1.1920928955078125e-07 ;  /* 0x00000002ff047431 */ /* 0x000fe400000001ff */
[----:B------:R-:W-:Y:S01]  /*1a2e0*/  FFMA.FTZ R2, R3, R230, 1.1641532182693481445e-10 ;  /* 0x2f00000003027423 */ /* 0x000fe200000100e6 */
[----:B------:R-:W-:-:S04]  /*1a2f0*/  HADD2.F32 R3, -RZ, R57.H0_H0 ;  /* 0x20000039ff037230 */ /* 0x000fc80000004100 */
        /* <DEDUP_REMOVED lines=17> */
.L_x_20613:
        /* <DEDUP_REMOVED lines=13> */
.L_x_20615:
[----:B------:R-:W-:Y:S05]  /*1a4e0*/  BSYNC.RECONVERGENT B2 ;  /* 0x0000000000027941 */ /* 0x000fea0003800200 */
.L_x_20614:
        /* <DEDUP_REMOVED lines=43> */
.L_x_20612:
[----:B------:R-:W-:Y:S05]  /*1a7a0*/  BSYNC.RECONVERGENT B1 ;  /* 0x0000000000017941 */ /* 0x000fea0003800200 */
.L_x_20611:
        /* <DEDUP_REMOVED lines=20> */
.L_x_20618:
        /* <DEDUP_REMOVED lines=13> */
.L_x_20620:
[----:B------:R-:W-:Y:S05]  /*1a9c0*/  BSYNC.RECONVERGENT B2 ;  /* 0x0000000000027941 */ /* 0x000fea0003800200 */
.L_x_20619:
        /* <DEDUP_REMOVED lines=43> */
.L_x_20617:
[----:B------:R-:W-:Y:S05]  /*1ac80*/  BSYNC.RECONVERGENT B1 ;  /* 0x0000000000017941 */ /* 0x000fea0003800200 */
.L_x_20616:
[----:B------:R-:W-:Y:S01]  /*1ac90*/  I2FP.F32.U32 R3, R3 ;  /* 0x0000000300037245 */ /* 0x000fe20000201000 */
[----:B------:R-:W-:Y:S01]  /*1aca0*/  BSSY.RECONVERGENT B1, `(.L_x_20621) ;  /* 0x000004f000017945 */ /* 0x000fe20003800200 */
[----:B------:R-:W-:Y:S01]  /*1acb0*/  FSEL R2, R2, RZ, P4 ;  /* 0x000000ff02027208 */ /* 0x000fe20002000000 */
[----:B------:R-:W-:Y:S02]  /*1acc0*/  IMAD.MOV.U32 R196, RZ, RZ, 0x2 ;  /* 0x00000002ffc47424 */ /* 0x000fe400078e00ff */
[----:B------:R-:W-:Y:S01]  /*1acd0*/  FFMA.FTZ R4, R3, R230, 1.1641532182693481445e-10 ;  /* 0x2f00000003047423 */ /* 0x000fe200000100e6 */
[----:B------:R-:W-:-:S04]  /*1ace0*/  HADD2.F32 R3, -RZ, R57.H1_H1 ;  /* 0x30000039ff037230 */ /* 0x000fc80000004100 */
[----:B------:R-:W-:Y:S01]  /*1acf0*/  FSETP.GTU.FTZ.AND P2, PT, R4, R211, PT ;  /* 0x000000d30400720b */ /* 0x000fe20003f5c000 */
[----:B------:R-:W-:-:S03]  /*1ad00*/  FMUL.FTZ R3, R3, R210 ;  /* 0x000000d203037220 */ /* 0x000fc60000410000 */
[----:B------:R-:W-:Y:S02]  /*1ad10*/  SEL R5, RZ, 0x1, P2 ;  /* 0x00000001ff057807 */ /* 0x000fe40001000000 */
[----:B------:R-:W-:Y:S01]  /*1ad20*/  FSEL R23, R3, RZ, !P2 ;  /* 0x000000ff03177208 */ /* 0x000fe20005000000 */
[----:B------:R-:W-:Y:S01]  /*1ad30*/  IMAD.MOV.U32 R3, RZ, RZ, R206 ;  /* 0x000000ffff037224 */ /* 0x000fe200078e00ce */
        /* <DEDUP_REMOVED lines=12> */
.L_x_20623:
        /* <DEDUP_REMOVED lines=13> */
.L_x_20625:
[----:B------:R-:W-:Y:S05]  /*1aed0*/  BSYNC.RECONVERGENT B2 ;  /* 0x0000000000027941 */ /* 0x000fea0003800200 */
.L_x_20624:
        /* <DEDUP_REMOVED lines=43> */
.L_x_20622:
[----:B------:R-:W-:Y:S05]  /*1b190*/  BSYNC.RECONVERGENT B1 ;  /* 0x0000000000017941 */ /* 0x000fea0003800200 */
.L_x_20621:
[----:B------:R-:W-:Y:S01]  /*1b1a0*/  ISETP.NE.AND P3, PT, R196, 0x1, PT ;  /* 0x00000001c400780c */ /* 0x000fe20003f65270 */
[----:B------:R-:W-:Y:S01]  /*1b1b0*/  BSSY.RECONVERGENT B1, `(.L_x_20626) ;  /* 0x000004a000017945 */ /* 0x000fe20003800200 */
[----:B------:R-:W-:Y:S01]  /*1b1c0*/  I2FP.F32.U32 R3, R3 ;  /* 0x0000000300037245 */ /* 0x000fe20000201000 */
[----:B------:R-:W-:-:S04]  /*1b1d0*/  HFMA2 R17, -RZ, RZ, 0, 1.1920928955078125e-07 ;  /* 0x00000002ff117431 */ /* 0x000fc800000001ff */
[----:B------:R-:W-:Y:S01]  /*1b1e0*/  FFMA.FTZ R2, R3, R230, 1.1641532182693481445e-10 ;  /* 0x2f00000003027423 */ /* 0x000fe200000100e6 */
[----:B------:R-:W-:-:S04]  /*1b1f0*/  HADD2.F32 R3, -RZ, R18.H0_H0 ;  /* 0x20000012ff037230 */ /* 0x000fc80000004100 */
[----:B------:R-:W-:Y:S01]  /*1b200*/  FSETP.LE.FTZ.AND P2, PT, R2, R211, PT ;  /* 0x000000d30200720b */ /* 0x000fe20003f53000 */
[----:B------:R-:W-:Y:S01]  /*1b210*/  FMUL.FTZ R4, R3, R210 ;  /* 0x000000d203047220 */ /* 0x000fe20000410000 */
[----:B------:R-:W-:Y:S01]  /*1b220*/  IMAD.MOV.U32 R3, RZ, RZ, R206 ;  /* 0x000000ffff037224 */ /* 0x000fe200078e00ce */
        /* <DEDUP_REMOVED lines=9> */
.L_x_20628:
        /* <DEDUP_REMOVED lines=13> */
.L_x_20630:
[----:B------:R-:W-:Y:S05]  /*1b390*/  BSYNC.RECONVERGENT B2 ;  /* 0x0000000000027941 */ /* 0x000fea0003800200 */
.L_x_20629:
        /* <DEDUP_REMOVED lines=43> */
.L_x_20627:
[----:B------:R-:W-:Y:S05]  /*1b650*/  BSYNC.RECONVERGENT B1 ;  /* 0x0000000000017941 */ /* 0x000fea0003800200 */
.L_x_20626:
        /* <DEDUP_REMOVED lines=24> */
.L_x_20633:
        /* <DEDUP_REMOVED lines=13> */
.L_x_20635:
[----:B------:R-:W-:Y:S05]  /*1b8b0*/  BSYNC.RECONVERGENT B2 ;  /* 0x0000000000027941 */ /* 0x000fea0003800200 */
.L_x_20634:
        /* <DEDUP_REMOVED lines=43> */
.L_x_20632:
[----:B------:R-:W-:Y:S05]  /*1bb70*/  BSYNC.RECONVERGENT B1 ;  /* 0x0000000000017941 */ /* 0x000fea0003800200 */
.L_x_20631:
[----:B------:R-:W-:Y:S01]  /*1bb80*/  ISETP.NE.AND P4, PT, R196, 0x1, PT ;  /* 0x00000001c400780c */ /* 0x000fe20003f85270 */
[----:B------:R-:W-:Y:S01]  /*1bb90*/  HADD2.F32 R17, -RZ, R18.H1_H1 ;  /* 0x30000012ff117230 */ /* 0x000fe20000004100 */
[----:B------:R-:W-:Y:S01]  /*1bba0*/  I2FP.F32.U32 R3, R3 ;  /* 0x0000000300037245 */ /* 0x000fe20000201000 */
[----:B------:R-:W-:Y:S01]  /*1bbb0*/  BSSY.RECONVERGENT B1, `(.L_x_20636) ;  /* 0x0000048000017945 */ /* 0x000fe20003800200 */
[----:B-1----:R-:W-:Y:S02]  /*1bbc0*/  IMAD.MOV.U32 R18, RZ, RZ, 0x2 ;  /* 0x00000002ff127424 */ /* 0x002fe400078e00ff */
        /* <DEDUP_REMOVED lines=13> */
.L_x_20638:
        /* <DEDUP_REMOVED lines=13> */
.L_x_20640:
[----:B------:R-:W-:Y:S05]  /*1bd70*/  BSYNC.RECONVERGENT B2 ;  /* 0x0000000000027941 */ /* 0x000fea0003800200 */
.L_x_20639:
        /* <DEDUP_REMOVED lines=43> */
.L_x_20637:
[----:B------:R-:W-:Y:S05]  /*1c030*/  BSYNC.RECONVERGENT B1 ;  /* 0x0000000000017941 */ /* 0x000fea0003800200 */
.L_x_20636:
[----:B------:R-:W-:Y:S01]  /*1c040*/  I2FP.F32.U32 R3, R3 ;  /* 0x0000000300037245 */ /* 0x000fe20000201000 */
[----:B------:R-:W-:Y:S01]  /*1c050*/  BSSY.RECONVERGENT B1, `(.L_x_20641) ;  /* 0x000004f000017945 */ /* 0x000fe20003800200 */
[----:B------:R-:W-:Y:S01]  /*1c060*/  FSEL R17, R17, RZ, P3 ;  /* 0x000000ff11117208 */ /* 0x000fe20001800000 */
[----:B------:R-:W-:Y:S02]  /*1c070*/  HFMA2 R196, -RZ, RZ, 0, 1.1920928955078125e-07 ;  /* 0x00000002ffc47431 */ /* 0x000fe400000001ff */
[----:B------:R-:W-:Y:S01]  /*1c080*/  FFMA.FTZ R2, R3, R230, 1.1641532182693481445e-10 ;  /* 0x2f00000003027423 */ /* 0x000fe200000100e6 */
[----:B------:R-:W-:-:S04]  /*1c090*/  HADD2.F32 R3, -RZ, R58.H1_H1 ;  /* 0x3000003aff037230 */ /* 0x000fc80000004100 */
[----:B------:R-:W-:Y:S01]  /*1c0a0*/  FSETP.GTU.FTZ.AND P4, PT, R2, R211, PT ;  /* 0x000000d30200720b */ /* 0x000fe20003f9c000 */
[----:B------:R-:W-:-:S05]  /*1c0b0*/  FMUL.FTZ R3, R3, R210 ;  /* 0x000000d203037220 */ /* 0x000fca0000410000 */
        /* <DEDUP_REMOVED lines=15> */
.L_x_20643:
        /* <DEDUP_REMOVED lines=13> */
.L_x_20645:
[----:B------:R-:W-:Y:S05]  /*1c280*/  BSYNC.RECONVERGENT B2 ;  /* 0x0000000000027941 */ /* 0x000fea0003800200 */
.L_x_20644:
        /* <DEDUP_REMOVED lines=43> */
.L_x_20642:
[----:B------:R-:W-:Y:S05]  /*1c540*/  BSYNC.RECONVERGENT B1 ;  /* 0x0000000000017941 */ /* 0x000fea0003800200 */
.L_x_20641:
        /* <DEDUP_REMOVED lines=18> */
.L_x_20648:
        /* <DEDUP_REMOVED lines=13> */
.L_x_20650:
[----:B------:R-:W-:Y:S05]  /*1c740*/  BSYNC.RECONVERGENT B2 ;  /* 0x0000000000027941 */ /* 0x000fea0003800200 */
.L_x_20649:
        /* <DEDUP_REMOVED lines=43> */
.L_x_20647:
[----:B------:R-:W-:Y:S05]  /*1ca00*/  BSYNC.RECONVERGENT B1 ;  /* 0x0000000000017941 */ /* 0x000fea0003800200 */
.L_x_20646:
        /* <DEDUP_REMOVED lines=24> */
.L_x_20653:
        /* <DEDUP_REMOVED lines=13> */
.L_x_20655:
[----:B------:R-:W-:Y:S05]  /*1cc60*/  BSYNC.RECONVERGENT B2 ;  /* 0x0000000000027941 */ /* 0x000fea0003800200 */
.L_x_20654:
        /* <DEDUP_REMOVED lines=43> */
.L_x_20652:
[----:B------:R-:W-:Y:S05]  /*1cf20*/  BSYNC.RECONVERGENT B1 ;  /* 0x0000000000017941 */ /* 0x000fea0003800200 */
.L_x_20651:
        /* <DEDUP_REMOVED lines=18> */
.L_x_20658:
        /* <DEDUP_REMOVED lines=15> */
.L_x_20660:
[----:B------:R-:W-:Y:S05]  /*1d140*/  BSYNC.RECONVERGENT B2 ;  /* 0x0000000000027941 */ /* 0x000fea0003800200 */
.L_x_20659:
        /* <DEDUP_REMOVED lines=43> */
.L_x_20657:
[----:B------:R-:W-:Y:S05]  /*1d400*/  BSYNC.RECONVERGENT B1 ;  /* 0x0000000000017941 */ /* 0x000fea0003800200 */
.L_x_20656:
        /* <DEDUP_REMOVED lines=9> */
[----:B------:R-:W-:Y:S01]  /*1d4a0*/  @P1 FADD.FTZ R19, R51, R19 ;  /* 0x0000001333131221 */ /* 0x000fe20000010000 */
[----:B------:R-:W-:Y:S06]  /*1d4b0*/  BRA `(.L_x_20661) ;  /* 0x0000002800107947 */ /* 0x000fec0003800000 */
.L_x_20580:
        /* <DEDUP_REMOVED lines=16> */
.L_x_20664:
        /* <DEDUP_REMOVED lines=13> */
.L_x_20666:
[----:B------:R-:W-:Y:S05]  /*1d690*/  BSYNC.RECONVERGENT B2 ;  /* 0x0000000000027941 */ /* 0x000fea0003800200 */
.L_x_20665:
        /* <DEDUP_REMOVED lines=41> */
[----:B------:R-:W-:Y:S01]  /*1d930*/  LOP3.LUT R207, R212, R196, R23, 0x96, !PT ;  /* 0x000000c4d4cf7212 */ /* 0x000fe200078e9617 */
[----:B------:R-:W-:-:S07]  /*1d940*/  IMAD.MOV.U32 R21, RZ, RZ, R20 ;  /* 0x000000ffff157224 */ /* 0x000fce00078e0014 */
.L_x_20663:
[----:B------:R-:W-:Y:S05]  /*1d950*/  BSYNC.RECONVERGENT B1 ;  /* 0x0000000000017941 */ /* 0x000fea0003800200 */
.L_x_20662:
[----:B------:R-:W-:Y:S01]  /*1d960*/  I2FP.F32.U32 R21, R21 ;  /* 0x0000001500157245 */ /* 0x000fe20000201000 */
[----:B------:R-:W-:Y:S01]  /*1d970*/  BSSY.RECONVERGENT B1, `(.L_x_20667) ;  /* 0x000004b000017945 */ /* 0x000fe20003800200 */
[----:B------:R-:W-:Y:S01]  /*1d980*/  ISETP.NE.AND P2, PT, R22, 0x1, PT ;  /* 0x000000011600780c */ /* 0x000fe20003f45270 */
[----:B-----5:R-:W-:Y:S01]  /*1d990*/  HADD2.F32 R201, -RZ, R16.H0_H0 ;  /* 0x20000010ffc97230 */ /* 0x020fe20000004100 */
        /* <DEDUP_REMOVED lines=15> */
.L_x_20669:
        /* <DEDUP_REMOVED lines=13> */
.L_x_20671:
[----:B------:R-:W-:Y:S05]  /*1db60*/  BSYNC.RECONVERGENT B2 ;  /* 0x0000000000027941 */ /* 0x000fea0003800200 */
.L_x_20670:
        /* <DEDUP_REMOVED lines=43> */
.L_x_20668:
[----:B------:R-:W-:Y:S05]  /*1de20*/  BSYNC.RECONVERGENT B1 ;  /* 0x0000000000017941 */ /* 0x000fea0003800200 */
.L_x_20667:
        /* <DEDUP_REMOVED lines=19> */
.L_x_20674:
        /* <DEDUP_REMOVED lines=13> */
.L_x_20676:
[----:B------:R-:W-:Y:S05]  /*1e030*/  BSYNC.RECONVERGENT B2 ;  /* 0x0000000000027941 */ /* 0x000fea0003800200 */
.L_x_20675:
        /* <DEDUP_REMOVED lines=43> */
.L_x_20673:
[----:B------:R-:W-:Y:S05]  /*1e2f0*/  BSYNC.RECONVERGENT B1 ;  /* 0x0000000000017941 */ /* 0x000fea0003800200 */
.L_x_20672:
        /* <DEDUP_REMOVED lines=8> */
[----:B------:R-:W-:-:S12]  /*1e380*/  HADD2.F32 R20, -RZ, R17.H0_H0 ;  /* 0x20000011ff147230 */ /* 0x000fd80000004100 */
        /* <DEDUP_REMOVED lines=10> */
.L_x_20679:
        /* <DEDUP_REMOVED lines=13> */
.L_x_20681:
[----:B------:R-:W-:Y:S05]  /*1e500*/  BSYNC.RECONVERGENT B2 ;  /* 0x0000000000027941 */ /* 0x000fea0003800200 */
.L_x_20680:
        /* <DEDUP_REMOVED lines=43> */
.L_x_20678:
[----:B------:R-:W-:Y:S05]  /*1e7c0*/  BSYNC.RECONVERGENT B1 ;  /* 0x0000000000017941 */ /* 0x000fea0003800200 */
.L_x_20677:
[----:B------:R-:W-:Y:S01]  /*1e7d0*/  I2FP.F32.U32 R21, R21 ;  /* 0x0000001500157245 */ /* 0x000fe20000201000 */
[----:B------:R-:W-:Y:S01]  /*1e7e0*/  BSSY.RECONVERGENT B1, `(.L_x_20682) ;  /* 0x000004b000017945 */ /* 0x000fe20003800200 */
[----:B------:R-:W-:Y:S01]  /*1e7f0*/  ISETP.NE.AND P2, PT, R23, 0x1, PT ;  /* 0x000000011700780c */ /* 0x000fe20003f45270 */
[----:B------:R-:W-:Y:S01]  /*1e800*/  IMAD.MOV.U32 R196, RZ, RZ, 0x2 ;  /* 0x00000002ffc47424 */ /* 0x000fe200078e00ff */
        /* <DEDUP_REMOVED lines=15> */
.L_x_20684:
        /* <DEDUP_REMOVED lines=13> */
.L_x_20686:
[----:B------:R-:W-:Y:S05]  /*1e9d0*/  BSYNC.RECONVERGENT B2 ;  /* 0x0000000000027941 */ /* 0x000fea0003800200 */
.L_x_20685:
        /* <DEDUP_REMOVED lines=43> */
.L_x_20683:
[----:B------:R-:W-:Y:S05]  /*1ec90*/  BSYNC.RECONVERGENT B1 ;  /* 0x0000000000017941 */ /* 0x000fea0003800200 */
.L_x_20682:
        /* <DEDUP_REMOVED lines=17> */
.L_x_20689:
        /* <DEDUP_REMOVED lines=13> */
.L_x_20691:
[----:B------:R-:W-:Y:S05]  /*1ee80*/  BSYNC.RECONVERGENT B2 ;  /* 0x0000000000027941 */ /* 0x000fea0003800200 */
.L_x_20690:
        /* <DEDUP_REMOVED lines=43> */
.L_x_20688:
[----:B------:R-:W-:Y:S05]  /*1f140*/  BSYNC.RECONVERGENT B1 ;  /* 0x0000000000017941 */ /* 0x000fea0003800200 */
.L_x_20687:
[----:B------:R-:W-:Y:S01]  /*1f150*/  ISETP.NE.AND P4, PT, R197, 0x1, PT ;  /* 0x00000001c500780c */ /* 0x000fe20003f85270 */
[----:B------:R-:W-:Y:S01]  /*1f160*/  BSSY.RECONVERGENT B1, `(.L_x_20692) ;  /* 0x0000049000017945 */ /* 0x000fe20003800200 */
[----:B------:R-:W-:Y:S01]  /*1f170*/  I2FP.F32.U32 R23, R23 ;  /* 0x0000001700177245 */ /* 0x000fe20000201000 */
[----:B-1----:R-:W-:Y:S02]  /*1f180*/  HADD2.F32 R18, -RZ, R18.H1_H1 ;  /* 0x30000012ff127230 */ /* 0x002fe40000004100 */
        /* <DEDUP_REMOVED lines=13> */
.L_x_20694:
        /* <DEDUP_REMOVED lines=13> */
.L_x_20696:
[----:B------:R-:W-:Y:S05]  /*1f330*/  BSYNC.RECONVERGENT B2 ;  /* 0x0000000000027941 */ /* 0x000fea0003800200 */
.L_x_20695:
        /* <DEDUP_REMOVED lines=43> */
.L_x_20693:
[----:B------:R-:W-:Y:S05]  /*1f5f0*/  BSYNC.RECONVERGENT B1 ;  /* 0x0000000000017941 */ /* 0x000fea0003800200 */
.L_x_20692:
        /* <DEDUP_REMOVED lines=17> */
.L_x_20699:
        /* <DEDUP_REMOVED lines=13> */
.L_x_20701:
[----:B------:R-:W-:Y:S05]  /*1f7e0*/  BSYNC.RECONVERGENT B2 ;  /* 0x0000000000027941 */ /* 0x000fea0003800200 */
.L_x_20700:
        /* <DEDUP_REMOVED lines=43> */
.L_x_20698:
[----:B------:R-:W-:Y:S05]  /*1faa0*/  BSYNC.RECONVERGENT B1 ;  /* 0x0000000000017941 */ /* 0x000fea0003800200 */
.L_x_20697:
[----:B------:R-:W-:Y:S02]  /*1fab0*/  HADD2.F32 R196, -RZ, R19.H1_H1 ;  /* 0x30000013ffc47230 */ /* 0x000fe40000004100 */
[-C--:B------:R-:W-:Y:S01]  /*1fac0*/  FMUL.FTZ R19, R17, R210.reuse ;  /* 0x000000d211137220 */ /* 0x080fe20000410000 */
[-C--:B------:R-:W-:Y:S01]  /*1fad0*/  FMUL.FTZ R198, R20, R210.reuse ;  /* 0x000000d214c67220 */ /* 0x080fe20000410000 */
[----:B------:R-:W-:Y:S01]  /*1fae0*/  P2R R23, PR, RZ, 0x2 ;  /* 0x00000002ff177803 */ /* 0x000fe20000000000 */
[-C--:B------:R-:W-:Y:S01]  /*1faf0*/  FMUL.FTZ R20, R201, R210.reuse ;  /* 0x000000d2c9147220 */ /* 0x080fe20000410000 */
[----:B------:R-:W-:Y:S01]  /*1fb00*/  I2FP.F32.U32 R17, R197 ;  /* 0x000000c500117245 */ /* 0x000fe20000201000 */
[-C--:B------:R-:W-:Y:S01]  /*1fb10*/  FMUL.FTZ R16, R16, R210.reuse ;  /* 0x000000d210107220 */ /* 0x080fe20000410000 */
[C---:B------:R-:W-:Y:S01]  /*1fb20*/  LOP3.LUT P1, RZ, R0.reuse, 0x10, RZ, 0xc0, !PT ;  /* 0x0000001000ff7812 */ /* 0x040fe2000782c0ff */
[----:B------:R-:W-:Y:S01]  /*1fb30*/  FMUL.FTZ R197, R21, R210 ;  /* 0x000000d215c57220 */ /* 0x000fe20000410000 */
[----:B------:R-:W-:Y:S01]  /*1fb40*/  P2R R22, PR, RZ, 0x1 ;  /* 0x00000001ff167803 */ /* 0x000fe20000000000 */
[----:B------:R-:W-:Y:S01]  /*1fb50*/  FFMA.FTZ R201, R17, R230, 1.1641532182693481445e-10 ;  /* 0x2f00000011c97423 */ /* 0x000fe200000100e6 */
[----:B------:R-:W-:Y:S01]  /*1fb60*/  LOP3.LUT P0, RZ, R0, 0x8, RZ, 0xc0, !PT ;  /* 0x0000000800ff7812 */ /* 0x000fe2000780c0ff */
[-C--:B------:R-:W-:Y:S01]  /*1fb70*/  FMUL.FTZ R200, R200, R210.reuse ;  /* 0x000000d2c8c87220 */ /* 0x080fe20000410000 */
[----:B------:R-:W-:Y:S01]  /*1fb80*/  LOP3.LUT P5, RZ, R0, 0x4, RZ, 0xc0, !PT ;  /* 0x0000000400ff7812 */ /* 0x000fe200078ac0ff */
[-C--:B------:R-:W-:Y:S01]  /*1fb90*/  FMUL.FTZ R199, R18, R210.reuse ;  /* 0x000000d212c77220 */ /* 0x080fe20000410000 */
[----:B------:R-:W-:Y:S01]  /*1fba0*/  FSEL R20, R20, RZ, P1 ;  /* 0x000000ff14147208 */ /* 0x000fe20000800000 */
[----:B------:R-:W-:Y:S01]  /*1fbb0*/  FMUL.FTZ R196, R196, R210 ;  /* 0x000000d2c4c47220 */ /* 0x000fe20000410000 */
[----:B------:R-:W-:-:S02]  /*1fbc0*/  ISETP.NE.AND P1, PT, R23, RZ, PT ;  /* 0x000000ff1700720c */ /* 0x000fc40003f25270 */
[----:B------:R-:W-:Y:S02]  /*1fbd0*/  FSEL R21, R16, RZ, P0 ;  /* 0x000000ff10157208 */ /* 0x000fe40000000000 */
        /* <DEDUP_REMOVED lines=18> */
.L_x_20661:
        /* <DEDUP_REMOVED lines=43> */
.L_x_20702:
[----:B01----:R-:W0:Y:S01]  /*1ffb0*/  @P0 LDC.64 R196, c[0x0][0x398] ;  /* 0x0000e600ffc40b82 */ /* 0x003e220000000a00 */
[----:B------:R-:W-:-:S07]  /*1ffc0*/  IADD3 R223, PT, PT, R208, 0x80, RZ ;  /* 0x00000080d0df7810 */ /* 0x000fce0007ffe0ff */
[----:B------:R-:W1:Y:S01]  /*1ffd0*/  @P1 LDC.64 R198, c[0x0][0x3a0] ;  /* 0x0000e800ffc61b82 */ /* 0x000e620000000a00 */
[----:B0-----:R-:W-:-:S05]  /*1ffe0*/  @P0 IMAD.WIDE.U32 R196, R223, 0x10, R196 ;  /* 0x00000010dfc40825 */ /* 0x001fca00078e00c4 */
[----:B------:R0:W5:Y:S01]  /*1fff0*/  @P0 LDG.E.128 R56, desc[UR8][R196.64] ;  /* 0x00000008c4380981 */ /* 0x000162000c1e1d00 */
[----:B-1----:R-:W-:-:S05]  /*20000*/  @P1 IMAD.WIDE.U32 R198, R223, 0x20, R198 ;  /* 0x00000020dfc61825 */ /* 0x002fca00078e00c6 */
[----:B------:R1:W5:Y:S01]  /*20010*/  @P1 LDG.E.128 R52, desc[UR8][R198.64] ;  /* 0x00000008c6341981 */ /* 0x000362000c1e1d00 */
[----:B0-----:R-:W-:-:S03]  /*20020*/  IMAD.WIDE.U32 R196, R223, 0x10, R226 ;  /* 0x00000010dfc47825 */ /* 0x001fc600078e00e2 */
        /* <DEDUP_REMOVED lines=16> */
[----:B------:R-:W-:Y:S01]  /*20130*/  @!P2 MOV R2, R207 ;  /* 0x000000cf0002a202 */ /* 0x000fe20000000f00 */
[----:B------:R-:W-:Y:S01]  /*20140*/  @P2 IMAD.MOV.U32 R2, RZ, RZ, R205 ;  /* 0x000000ffff022224 */ /* 0x000fe200078e00cd */
[----:B------:R-:W-:Y:S06]  /*20150*/  BRA `(.L_x_20705) ;  /* 0x0000000000e47947 */ /* 0x000fec0003800000 */
.L_x_20706:
        /* <DEDUP_REMOVED lines=13> */
.L_x_20708:
[----:B------:R-:W-:Y:S05]  /*20230*/  BSYNC.RECONVERGENT B2 ;  /* 0x0000000000027941 */ /* 0x000fea0003800200 */
.L_x_20707:
        /* <DEDUP_REMOVED lines=39> */
[----:B------:R-:W-:Y:S01]  /*204b0*/  HFMA2 R5, -RZ, RZ, 0, 0 ;  /* 0x00000000ff057431 */ /* 0x000fe200000001ff */
[----:B------:R-:W-:Y:S01]  /*204c0*/  MOV R209, R2 ;  /* 0x0000000200d17202 */ /* 0x000fe20000000f00 */
[----:B------:R-:W-:Y:S01]  /*204d0*/  IMAD.MOV.U32 R2, RZ, RZ, R220 ;  /* 0x000000ffff027224 */ /* 0x000fe200078e00dc */
[----:B------:R-:W-:-:S07]  /*204e0*/  LOP3.LUT R207, R212, R4, R3, 0x96, !PT ;  /* 0x00000004d4cf7212 */ /* 0x000fce00078e9603 */
.L_x_20705:
[----:B------:R-:W-:Y:S05]  /*204f0*/  BSYNC.RECONVERGENT B1 ;  /* 0x0000000000017941 */ /* 0x000fea0003800200 */
.L_x_20704:
        /* <DEDUP_REMOVED lines=20> */
.L_x_20711:
        /* <DEDUP_REMOVED lines=13> */
.L_x_20713:
[----:B------:R-:W-:Y:S05]  /*20710*/  BSYNC.RECONVERGENT B2 ;  /* 0x0000000000027941 */ /* 0x000fea0003800200 */
.L_x_20712:
        /* <DEDUP_REMOVED lines=40> */
[----:B------:R-:W-:Y:S01]  /*209a0*/  IMAD.MOV.U32 R3, RZ, RZ, R209 ;  /* 0x000000ffff037224 */ /* 0x000fe200078e00d1 */
[----:B------:R-:W-:Y:S01]  /*209b0*/  MOV R209, R2 ;  /* 0x0000000200d17202 */ /* 0x000fe20000000f00 */
[----:B------:R-:W-:-:S07]  /*209c0*/  IMAD.MOV.U32 R4, RZ, RZ, RZ ;  /* 0x000000ffff047224 */ /* 0x000fce00078e00ff */
.L_x_20710:
[----:B------:R-:W-:Y:S05]  /*209d0*/  BSYNC.RECONVERGENT B1 ;  /* 0x0000000000017941 */ /* 0x000fea0003800200 */
.L_x_20709:
[----:B------:R-:W-:Y:S01]  /*209e0*/  I2FP.F32.U32 R3, R3 ;  /* 0x0000000300037245 */ /* 0x000fe20000201000 */
[----:B------:R-:W-:Y:S01]  /*209f0*/  BSSY.RECONVERGENT B1, `(.L_x_20714) ;  /* 0x000004f000017945 */ /* 0x000fe20003800200 */
[----:B------:R-:W-:Y:S01]  /*20a00*/  ISETP.NE.AND P3, PT, R4, 0x1, PT ;  /* 0x000000010400780c */ /* 0x000fe20003f65270 */
[----:B------:R-:W-:Y:S02]  /*20a10*/  HFMA2 R5, -RZ, RZ, 0, 1.1920928955078125e-07 ;  /* 0x00000002ff057431 */ /* 0x000fe400000001ff */
[----:B------:R-:W-:Y:S01]  /*20a20*/  FFMA.FTZ R2, R3, R230, 1.1641532182693481445e-10 ;  /* 0x2f00000003027423 */ /* 0x000fe200000100e6 */
[----:B------:R-:W-:-:S04]  /*20a30*/  HADD2.F32 R3, -RZ, R56.H0_H0 ;  /* 0x20000038ff037230 */ /* 0x000fc80000004100 */
[----:B------:R-:W-:Y:S01]  /*20a40*/  FSETP.GTU.FTZ.AND P2, PT, R2, R211, PT ;  /* 0x000000d30200720b */ /* 0x000fe20003f5c000 */
[----:B-1----:R-:W-:Y:S01]  /*20a50*/  FMUL.FTZ R196, R3, R210 ;  /* 0x000000d203c47220 */ /* 0x002fe20000410000 */
        /* <DEDUP_REMOVED lines=15> */
.L_x_20716:
        /* <DEDUP_REMOVED lines=13> */
.L_x_20718:
[----:B------:R-:W-:Y:S05]  /*20c20*/  BSYNC.RECONVERGENT B2 ;  /* 0x0000000000027941 */ /* 0x000fea0003800200 */
.L_x_20717:
        /* <DEDUP_REMOVED lines=40> */
[----:B------:R-:W-:Y:S02]  /*20eb0*/  LOP3.LUT R207, R212, R4, R3, 0x96, !PT ;  /* 0x00000004d4cf7212 */ /* 0x000fe400078e9603 */
[----:B------:R-:W-:Y:S01]  /*20ec0*/  MOV R3, R209 ;  /* 0x000000d100037202 */ /* 0x000fe20000000f00 */
[----:B------:R-:W-:-:S07]  /*20ed0*/  IMAD.MOV.U32 R209, RZ, RZ, R2 ;  /* 0x000000ffffd17224 */ /* 0x000fce00078e0002 */
.L_x_20715:
[----:B------:R-:W-:Y:S05]  /*20ee0*/  BSYNC.RECONVERGENT B1 ;  /* 0x0000000000017941 */ /* 0x000fea0003800200 */
.L_x_20714:
[----:B------:R-:W-:Y:S01]  /*20ef0*/  I2FP.F32.U32 R3, R3 ;  /* 0x0000000300037245 */ /* 0x000fe20000201000 */
[----:B------:R-:W-:Y:S01]  /*20f00*/  BSSY.RECONVERGENT B1, `(.L_x_20719) ;  /* 0x000004c000017945 */ /* 0x000fe20003800200 */
[----:B------:R-:W-:Y:S01]  /*20f10*/  ISETP.NE.AND P2, PT, R5, 0x1, PT ;  /* 0x000000010500780c */ /* 0x000fe20003f45270 */
[----:B------:R-:W-:Y:S01]  /*20f20*/  IMAD.MOV.U32 R4, RZ, RZ, 0x2 ;  /* 0x00000002ff047424 */ /* 0x000fe200078e00ff */
[----:B------:R-:W-:Y:S01]  /*20f30*/  LOP3.LUT R0, R0, 0xfffffff7, RZ, 0xc0, !PT ;  /* 0xfffffff700007812 */ /* 0x000fe200078ec0ff */
[----:B------:R-:W-:Y:S01]  /*20f40*/  FFMA.FTZ R2, R3, R230, 1.1641532182693481445e-10 ;  /* 0x2f00000003027423 */ /* 0x000fe200000100e6 */
[----:B------:R-:W-:-:S04]  /*20f50*/  HADD2.F32 R3, -RZ, R200.H1_H1 ;  /* 0x300000c8ff037230 */ /* 0x000fc80000004100 */
        /* <DEDUP_REMOVED lines=13> */
.L_x_20721:
        /* <DEDUP_REMOVED lines=13> */
.L_x_20723:
[----:B------:R-:W-:Y:S05]  /*21100*/  BSYNC.RECONVERGENT B2 ;  /* 0x0000000000027941 */ /* 0x000fea0003800200 */
.L_x_20722:
        /* <DEDUP_REMOVED lines=43> */
.L_x_20720:
[----:B------:R-:W-:Y:S05]  /*213c0*/  BSYNC.RECONVERGENT B1 ;  /* 0x0000000000017941 */ /* 0x000fea0003800200 */
.L_x_20719:
[----:B------:R-:W-:Y:S01]  /*213d0*/  I2FP.F32.U32 R3, R3 ;  /* 0x0000000300037245 */ /* 0x000fe20000201000 */
[----:B------:R-:W-:Y:S01]  /*213e0*/  BSSY.RECONVERGENT B1, `(.L_x_20724) ;  /* 0x000004f000017945 */ /* 0x000fe20003800200 */
[----:B------:R-:W-:Y:S02]  /*213f0*/  ISETP.NE.AND P3, PT, R4, 0x1, PT ;  /* 0x000000010400780c */ /* 0x000fe40003f65270 */
[----:B------:R-:W-:Y:S01]  /*21400*/  FSEL R6, R6, RZ, P4 ;  /* 0x000000ff06067208 */ /* 0x000fe20002000000 */
[----:B------:R-:W-:Y:S01]  /*21410*/  FFMA.FTZ R2, R3, R230, 1.1641532182693481445e-10 ;  /* 0x2f00000003027423 */ /* 0x000fe200000100e6 */
[----:B------:R-:W-:-:S04]  /*21420*/  HADD2.F32 R3, -RZ, R56.H1_H1 ;  /* 0x30000038ff037230 */ /* 0x000fc80000004100 */
[----:B------:R-:W-:Y:S01]  /*21430*/  FSETP.GTU.FTZ.AND P2, PT, R2, R211, PT ;  /* 0x000000d30200720b */ /* 0x000fe20003f5c000 */
[----:B------:R-:W-:-:S03]  /*21440*/  FMUL.FTZ R3, R3, R210 ;  /* 0x000000d203037220 */ /* 0x000fc60000410000 */
[----:B------:R-:W-:Y:S02]  /*21450*/  SEL R7, RZ, 0x1, P2 ;  /* 0x00000001ff077807 */ /* 0x000fe40001000000 */
[----:B------:R-:W-:Y:S01]  /*21460*/  FSEL R197, R3, RZ, !P2 ;  /* 0x000000ff03c57208 */ /* 0x000fe20005000000 */
[----:B------:R-:W-:-:S04]  /*21470*/  IMAD.MOV.U32 R3, RZ, RZ, R206 ;  /* 0x000000ffff037224 */ /* 0x000fc800078e00ce */
        /* <DEDUP_REMOVED lines=12> */
.L_x_20726:
        /* <DEDUP_REMOVED lines=13> */
.L_x_20728:
[----:B------:R-:W-:Y:S05]  /*21610*/  BSYNC.RECONVERGENT B2 ;  /* 0x0000000000027941 */ /* 0x000fea0003800200 */
.L_x_20727:
        /* <DEDUP_REMOVED lines=43> */
.L_x_20725:
[----:B------:R-:W-:Y:S05]  /*218d0*/  BSYNC.RECONVERGENT B1 ;  /* 0x0000000000017941 */ /* 0x000fea0003800200 */
.L_x_20724:
        /* <DEDUP_REMOVED lines=20> */
.L_x_20731:
        /* <DEDUP_REMOVED lines=13> */
.L_x_20733:
[----:B------:R-:W-:Y:S05]  /*21af0*/  BSYNC.RECONVERGENT B2 ;  /* 0x0000000000027941 */ /* 0x000fea0003800200 */
.L_x_20732:
        /* <DEDUP_REMOVED lines=41> */
[----:B------:R-:W-:Y:S01]  /*21d90*/  IMAD.MOV.U32 R5, RZ, RZ, RZ ;  /* 0x000000ffff057224 */ /* 0x000fe200078e00ff */
[----:B------:R-:W-:-:S07]  /*21da0*/  MOV R209, R4 ;  /* 0x0000000400d17202 */ /* 0x000fce0000000f00 */
.L_x_20730:
[----:B------:R-:W-:Y:S05]  /*21db0*/  BSYNC.RECONVERGENT B1 ;  /* 0x0000000000017941 */ /* 0x000fea0003800200 */
.L_x_20729:
        /* <DEDUP_REMOVED lines=8> */
[----:B------:R-:W-:Y:S01]  /*21e40*/  HFMA2 R4, -RZ, RZ, 0, 1.1920928955078125e-07 ;  /* 0x00000002ff047431 */ /* 0x000fe200000001ff */
        /* <DEDUP_REMOVED lines=14> */
.L_x_20736:
        /* <DEDUP_REMOVED lines=13> */
.L_x_20738:
[----:B------:R-:W-:Y:S05]  /*22000*/  BSYNC.RECONVERGENT B2 ;  /* 0x0000000000027941 */ /* 0x000fea0003800200 */
.L_x_20737:
        /* <DEDUP_REMOVED lines=40> */
[----:B------:R-:W-:Y:S01]  /*22290*/  HFMA2 R4, -RZ, RZ, 0, 0 ;  /* 0x00000000ff047431 */ /* 0x000fe200000001ff */
[----:B------:R-:W-:Y:S01]  /*222a0*/  MOV R3, R209 ;  /* 0x000000d100037202 */ /* 0x000fe20000000f00 */
[----:B------:R-:W-:-:S07]  /*222b0*/  IMAD.MOV.U32 R209, RZ, RZ, R2 ;  /* 0x000000ffffd17224 */ /* 0x000fce00078e0002 */
.L_x_20735:
[----:B------:R-:W-:Y:S05]  /*222c0*/  BSYNC.RECONVERGENT B1 ;  /* 0x0000000000017941 */ /* 0x000fea0003800200 */
.L_x_20734:
        /* <DEDUP_REMOVED lines=20> */
.L_x_20741:
        /* <DEDUP_REMOVED lines=13> */
.L_x_20743:
[----:B------:R-:W-:Y:S05]  /*224e0*/  BSYNC.RECONVERGENT B2 ;  /* 0x0000000000027941 */ /* 0x000fea0003800200 */
.L_x_20742:
        /* <DEDUP_REMOVED lines=37> */
[----:B------:R-:W-:Y:S01]  /*22740*/  IMAD.MOV.U32 R200, RZ, RZ, RZ ;  /* 0x000000ffffc87224 */ /* 0x000fe200078e00ff */
[----:B------:R-:W-:Y:S01]  /*22750*/  MOV R206, R2 ;  /* 0x0000000200ce7202 */ /* 0x000fe20000000f00 */
[----:B------:R-:W-:-:S05]  /*22760*/  IMAD.WIDE.U32 R2, R5, -0x2daee0ad, RZ ;  /* 0xd2511f5305027825 */ /* 0x000fca00078e00ff */
[----:B------:R-:W-:Y:S01]  /*22770*/  LOP3.LUT R207, R212, R4, R3, 0x96, !PT ;  /* 0x00000004d4cf7212 */ /* 0x000fe200078e9603 */
[----:B------:R-:W-:Y:S01]  /*22780*/  IMAD.MOV.U32 R3, RZ, RZ, R209 ;  /* 0x000000ffff037224 */ /* 0x000fe200078e00d1 */
[----:B------:R-:W-:-:S07]  /*22790*/  MOV R209, R2 ;  /* 0x0000000200d17202 */ /* 0x000fce0000000f00 */
.L_x_20740:
[----:B------:R-:W-:Y:S05]  /*227a0*/  BSYNC.RECONVERGENT B1 ;  /* 0x0000000000017941 */ /* 0x000fea0003800200 */
.L_x_20739:
[----:B------:R-:W-:Y:S01]  /*227b0*/  I2FP.F32.U32 R3, R3 ;  /* 0x0000000300037245 */ /* 0x000fe20000201000 */
[----:B------:R-:W-:Y:S01]  /*227c0*/  BSSY.RECONVERGENT B1, `(.L_x_20744) ;  /* 0x000004f000017945 */ /* 0x000fe20003800200 */
[----:B------:R-:W-:-:S03]  /*227d0*/  HFMA2 R4, -RZ, RZ, 0, 1.1920928955078125e-07 ;  /* 0x00000002ff047431 */ /* 0x000fc600000001ff */
[----:B------:R-:W-:Y:S01]  /*227e0*/  FFMA.FTZ R2, R3, R230, 1.1641532182693481445e-10 ;  /* 0x2f00000003027423 */ /* 0x000fe200000100e6 */
[----:B------:R-:W-:-:S04]  /*227f0*/  HADD2.F32 R3, -RZ, R57.H1_H1 ;  /* 0x30000039ff037230 */ /* 0x000fc80000004100 */
[----:B------:R-:W-:Y:S01]  /*22800*/  FSETP.GTU.FTZ.AND P2, PT, R2, R211, PT ;  /* 0x000000d30200720b */ /* 0x000fe20003f5c000 */
[----:B------:R-:W-:Y:S01]  /*22810*/  FMUL.FTZ R3, R3, R210 ;  /* 0x000000d203037220 */ /* 0x000fe20000410000 */
[----:B------:R-:W-:Y:S02]  /*22820*/  FSEL R2, R199, RZ, P4 ;  /* 0x000000ffc7027208 */ /* 0x000fe40002000000 */
        /* <DEDUP_REMOVED lines=15> */
.L_x_20746:
        /* <DEDUP_REMOVED lines=13> */
.L_x_20748:
[----:B------:R-:W-:Y:S05]  /*229f0*/  BSYNC.RECONVERGENT B2 ;  /* 0x0000000000027941 */ /* 0x000fea0003800200 */
.L_x_20747:
        /* <DEDUP_REMOVED lines=38> */
[----:B------:R-:W-:Y:S01]  /*22c60*/  IMAD.WIDE.U32 R200, R201, -0x326172a9, RZ ;  /* 0xcd9e8d57c9c87825 */ /* 0x000fe200078e00ff */
[----:B------:R-:W-:-:S03]  /*22c70*/  MOV R3, R209 ;  /* 0x000000d100037202 */ /* 0x000fc60000000f00 */
[----:B------:R-:W-:Y:S01]  /*22c80*/  IMAD.MOV.U32 R206, RZ, RZ, R200 ;  /* 0x000000ffffce7224 */ /* 0x000fe200078e00c8 */
[----:B------:R-:W-:Y:S01]  /*22c90*/  LOP3.LUT R205, R219, R204, R201, 0x96, !PT ;  /* 0x000000ccdbcd7212 */ /* 0x000fe200078e96c9 */
[----:B------:R-:W-:-:S07]  /*22ca0*/  IMAD.MOV.U32 R209, RZ, RZ, R2 ;  /* 0x000000ffffd17224 */ /* 0x000fce00078e0002 */
.L_x_20745:
[----:B------:R-:W-:Y:S05]  /*22cb0*/  BSYNC.RECONVERGENT B1 ;  /* 0x0000000000017941 */ /* 0x000fea0003800200 */
.L_x_20744:
        /* <DEDUP_REMOVED lines=18> */
.L_x_20751:
        /* <DEDUP_REMOVED lines=13> */
.L_x_20753:
[----:B------:R-:W-:Y:S05]  /*22eb0*/  BSYNC.RECONVERGENT B2 ;  /* 0x0000000000027941 */ /* 0x000fea0003800200 */
.L_x_20752:
        /* <DEDUP_REMOVED lines=42> */
[----:B------:R-:W-:-:S07]  /*23160*/  MOV R206, R200 ;  /* 0x000000c800ce7202 */ /* 0x000fce0000000f00 */
.L_x_20750:
[----:B------:R-:W-:Y:S05]  /*23170*/  BSYNC.RECONVERGENT B1 ;  /* 0x0000000000017941 */ /* 0x000fea0003800200 */
.L_x_20749:
[----:B------:R-:W-:Y:S01]  /*23180*/  I2FP.F32.U32 R3, R3 ;  /* 0x0000000300037245 */ /* 0x000fe20000201000 */
[----:B------:R-:W-:Y:S01]  /*23190*/  BSSY.RECONVERGENT B1, `(.L_x_20754) ;  /* 0x000004f000017945 */ /* 0x000fe20003800200 */
[----:B------:R-:W-:-:S03]  /*231a0*/  IMAD.MOV.U32 R220, RZ, RZ, R206 ;  /* 0x000000ffffdc7224 */ /* 0x000fc600078e00ce */
[----:B------:R-:W-:Y:S01]  /*231b0*/  FFMA.FTZ R4, R3, R230, 1.1641532182693481445e-10 ;  /* 0x2f00000003047423 */ /* 0x000fe200000100e6 */
[----:B------:R-:W-:-:S04]  /*231c0*/  HADD2.F32 R3, -RZ, R58.H0_H0 ;  /* 0x2000003aff037230 */ /* 0x000fc80000004100 */
[----:B------:R-:W-:Y:S01]  /*231d0*/  FSETP.GTU.FTZ.AND P3, PT, R4, R211, PT ;  /* 0x000000d30400720b */ /* 0x000fe20003f7c000 */
[----:B------:R-:W-:-:S03]  /*231e0*/  FMUL.FTZ R3, R3, R210 ;  /* 0x000000d203037220 */ /* 0x000fc60000410000 */
[----:B------:R-:W-:Y:S02]  /*231f0*/  SEL R4, RZ, 0x1, P3 ;  /* 0x00000001ff047807 */ /* 0x000fe40001800000 */
[----:B------:R-:W-:Y:S02]  /*23200*/  FSEL R200, R3, RZ, !P3 ;  /* 0x000000ff03c87208 */ /* 0x000fe40005800000 */
[----:B------:R-:W-:Y:S02]  /*23210*/  ISETP.NE.AND P3, PT, R201, 0x1, PT ;  /* 0x00000001c900780c */ /* 0x000fe40003f65270 */
[----:B------:R-:W-:Y:S01]  /*23220*/  FSEL R3, R2, RZ, P2 ;  /* 0x000000ff02037208 */ /* 0x000fe20001000000 */
[----:B------:R-:W-:-:S04]  /*23230*/  HFMA2 R2, -RZ, RZ, 0, 1.1920928955078125e-07 ;  /* 0x00000002ff027431 */ /* 0x000fc800000001ff */
[----:B------:R-:W-:-:S04]  /*23240*/  FADD.FTZ R200, R200, R3 ;  /* 0x00000003c8c87221 */ /* 0x000fc80000010000 */
[----:B------:R-:W-:Y:S02]  /*23250*/  @P1 FADD.FTZ R200, R48, R200 ;  /* 0x000000c830c81221 */ /* 0x000fe40000010000 */
        /* <DEDUP_REMOVED lines=9> */
.L_x_20756:
        /* <DEDUP_REMOVED lines=13> */
.L_x_20758:
[----:B------:R-:W-:Y:S05]  /*233c0*/  BSYNC.RECONVERGENT B2 ;  /* 0x0000000000027941 */ /* 0x000fea0003800200 */
.L_x_20757:
        /* <DEDUP_REMOVED lines=40> */
[----:B------:R-:W-:Y:S02]  /*23650*/  IMAD.MOV.U32 R206, RZ, RZ, R2 ;  /* 0x000000ffffce7224 */ /* 0x000fe400078e0002 */
[----:B------:R-:W-:Y:S01]  /*23660*/  HFMA2 R2, -RZ, RZ, 0, 0 ;  /* 0x00000000ff027431 */ /* 0x000fe200000001ff */
[----:B------:R-:W-:-:S07]  /*23670*/  LOP3.LUT R205, R219, R204, R3, 0x96, !PT ;  /* 0x000000ccdbcd7212 */ /* 0x000fce00078e9603 */
.L_x_20755:
[----:B------:R-:W-:Y:S05]  /*23680*/  BSYNC.RECONVERGENT B1 ;  /* 0x0000000000017941 */ /* 0x000fea0003800200 */
.L_x_20754:
[----:B------:R-:W-:Y:S01]  /*23690*/  ISETP.NE.AND P4, PT, R2, 0x1, PT ;  /* 0x000000010200780c */ /* 0x000fe20003f85270 */
[----:B------:R-:W-:Y:S01]  /*236a0*/  HADD2.F32 R201, -RZ, R202.H1_H1 ;  /* 0x300000caffc97230 */ /* 0x000fe20000004100 */
[----:B------:R-:W-:Y:S01]  /*236b0*/  I2FP.F32.U32 R3, R220 ;  /* 0x000000dc00037245 */ /* 0x000fe20000201000 */
[----:B------:R-:W-:Y:S01]  /*236c0*/  BSSY.RECONVERGENT B1, `(.L_x_20759) ;  /* 0x0000048000017945 */ /* 0x000fe20003800200 */
[----:B------:R-:W-:Y:S02]  /*236d0*/  MOV R220, R206 ;  /* 0x000000ce00dc7202 */ /* 0x000fe40000000f00 */
        /* <DEDUP_REMOVED lines=13> */
.L_x_20761:
        /* <DEDUP_REMOVED lines=13> */
.L_x_20763:
[----:B------:R-:W-:Y:S05]  /*23880*/  BSYNC.RECONVERGENT B2 ;  /* 0x0000000000027941 */ /* 0x000fea0003800200 */
.L_x_20762:
        /* <DEDUP_REMOVED lines=43> */
.L_x_20760:
[----:B------:R-:W-:Y:S05]  /*23b40*/  BSYNC.RECONVERGENT B1 ;  /* 0x0000000000017941 */ /* 0x000fea0003800200 */
.L_x_20759:
[----:B------:R-:W-:Y:S01]  /*23b50*/  I2FP.F32.U32 R3, R220 ;  /* 0x000000dc00037245 */ /* 0x000fe20000201000 */
[----:B------:R-:W-:Y:S01]  /*23b60*/  BSSY.RECONVERGENT B1, `(.L_x_20764) ;  /* 0x000004f000017945 */ /* 0x000fe20003800200 */
[----:B------:R-:W-:-:S03]  /*23b70*/  HFMA2 R204, -RZ, RZ, 0, 1.1920928955078125e-07 ;  /* 0x00000002ffcc7431 */ /* 0x000fc600000001ff */
[----:B------:R-:W-:Y:S01]  /*23b80*/  FFMA.FTZ R2, R3, R230, 1.1641532182693481445e-10 ;  /* 0x2f00000003027423 */ /* 0x000fe200000100e6 */
[----:B------:R-:W-:-:S04]  /*23b90*/  HADD2.F32 R3, -RZ, R58.H1_H1 ;  /* 0x3000003aff037230 */ /* 0x000fc80000004100 */
[----:B------:R-:W-:Y:S01]  /*23ba0*/  FSETP.GTU.FTZ.AND P4, PT, R2, R211, PT ;  /* 0x000000d30200720b */ /* 0x000fe20003f9c000 */
[----:B------:R-:W-:Y:S01]  /*23bb0*/  FMUL.FTZ R3, R3, R210 ;  /* 0x000000d203037220 */ /* 0x000fe20000410000 */
[----:B------:R-:W-:-:S04]  /*23bc0*/  FSEL R2, R201, RZ, P3 ;  /* 0x000000ffc9027208 */ /* 0x000fc80001800000 */
        /* <DEDUP_REMOVED lines=15> */
.L_x_20766:
        /* <DEDUP_REMOVED lines=13> */
.L_x_20768:
[----:B------:R-:W-:Y:S05]  /*23d90*/  BSYNC.RECONVERGENT B2 ;  /* 0x0000000000027941 */ /* 0x000fea0003800200 */
.L_x_20767:
        /* <DEDUP_REMOVED lines=9> */
[----:B------:R-:W-:Y:S01]  /*23e30*/  LOP3.LUT R221, R206, UR13, R227, 0x96, !PT ;  /* 0x0000000dcedd7c12 */ /* 0x000fe2000f8e96e3 */
[----:B------:R-:W-:-:S05]  /*23e40*/  IMAD.WIDE.U32 R204, R204, -0x326172a9, RZ ;  /* 0xcd9e8d57cccc7825 */ /* 0x000fca00078e00ff */
[----:B------:R-:W-:Y:S01]  /*23e50*/  LOP3.LUT R206, R220, UR12, R205, 0x96, !PT ;  /* 0x0000000cdcce7c12 */ /* 0x000fe2000f8e96cd */
[----:B------:R-:W-:-:S04]  /*23e60*/  IMAD.WIDE.U32 R220, R221, -0x326172a9, RZ ;  /* 0xcd9e8d57dddc7825 */ /* 0x000fc800078e00ff */
[----:B------:R-:W-:Y:S01]  /*23e70*/  IMAD.WIDE.U32 R206, R206, -0x2daee0ad, RZ ;  /* 0xd2511f53cece7825 */ /* 0x000fe200078e00ff */
[----:B------:R-:W-:-:S04]  /*23e80*/  LOP3.LUT R204, R204, UR14, R221, 0x96, !PT ;  /* 0x0000000ecccc7c12 */ /* 0x000fc8000f8e96dd */
[----:B------:R-:W-:Y:S01]  /*23e90*/  LOP3.LUT R207, R226, UR15, R207, 0x96, !PT ;  /* 0x0000000fe2cf7c12 */ /* 0x000fe2000f8e96cf */
[----:B------:R-:W-:-:S05]  /*23ea0*/  IMAD.WIDE.U32 R204, R204, -0x2daee0ad, RZ ;  /* 0xd2511f53cccc7825 */ /* 0x000fca00078e00ff */
[----:B------:R-:W-:Y:S01]  /*23eb0*/  LOP3.LUT R205, R206, UR17, R205, 0x96, !PT ;  /* 0x00000011cecd7c12 */ /* 0x000fe2000f8e96cd */
[----:B------:R-:W-:-:S05]  /*23ec0*/  IMAD.WIDE.U32 R206, R207, -0x326172a9, RZ ;  /* 0xcd9e8d57cfce7825 */ /* 0x000fca00078e00ff */
[----:B------:R-:W-:-:S05]  /*23ed0*/  LOP3.LUT R220, R218, R220, R207, 0x96, !PT ;  /* 0x000000dcdadc7212 */ /* 0x000fca00078e96cf */
        /* <DEDUP_REMOVED lines=22> */
[----:B------:R-:W-:-:S07]  /*24040*/  HFMA2 R204, -RZ, RZ, 0, 0 ;  /* 0x00000000ffcc7431 */ /* 0x000fce00000001ff */
.L_x_20765:
[----:B------:R-:W-:Y:S05]  /*24050*/  BSYNC.RECONVERGENT B1 ;  /* 0x0000000000017941 */ /* 0x000fea0003800200 */
.L_x_20764:
        /* <DEDUP_REMOVED lines=18> */
.L_x_20771:
        /* <DEDUP_REMOVED lines=13> */
.L_x_20773:
[----:B------:R-:W-:Y:S05]  /*24250*/  BSYNC.RECONVERGENT B2 ;  /* 0x0000000000027941 */ /* 0x000fea0003800200 */
.L_x_20772:
[----:B------:R-:W-:Y:S01]  /*24260*/  LOP3.LUT R220, R9, UR7, R205, 0x96, !PT ;  /* 0x0000000709dc7c12 */ /* 0x000fe2000f8e96cd */
[----:B------:R-:W-:Y:S01]  /*24270*/  IMAD.WIDE.U32 R206, R12, -0x326172a9, RZ ;  /* 0xcd9e8d570cce7825 */ /* 0x000fe200078e00ff */
[----:B------:R-:W-:-:S03]  /*24280*/  MOV R202, R209 ;  /* 0x000000d100ca7202 */ /* 0x000fc60000000f00 */
[----:B------:R-:W-:Y:S01]  /*24290*/  IMAD.WIDE.U32 R220, R220, -0x326172a9, RZ ;  /* 0xcd9e8d57dcdc7825 */ /* 0x000fe200078e00ff */
[----:B------:R-:W-:-:S04]  /*242a0*/  LOP3.LUT R207, R10, UR6, R207, 0x96, !PT ;  /* 0x000000060acf7c12 */ /* 0x000fc8000f8e96cf */
        /* <DEDUP_REMOVED lines=34> */
[----:B------:R-:W-:-:S03]  /*244d0*/  IMAD.WIDE.U32 R220, R225, -0x326172a9, RZ ;  /* 0xcd9e8d57e1dc7825 */ /* 0x000fc600078e00ff */
[----:B------:R-:W-:Y:S01]  /*244e0*/  MOV R206, R220 ;  /* 0x000000dc00ce7202 */ /* 0x000fe20000000f00 */
[----:B------:R-:W-:Y:S01]  /*244f0*/  IMAD.MOV.U32 R220, RZ, RZ, RZ ;  /* 0x000000ffffdc7224 */ /* 0x000fe200078e00ff */
[----:B------:R-:W-:-:S07]  /*24500*/  LOP3.LUT R205, R219, R204, R221, 0x96, !PT ;  /* 0x000000ccdbcd7212 */ /* 0x000fce00078e96dd */
.L_x_20770:
[----:B------:R-:W-:Y:S05]  /*24510*/  BSYNC.RECONVERGENT B1 ;  /* 0x0000000000017941 */ /* 0x000fea0003800200 */
.L_x_20769:
[----:B------:R-:W-:Y:S01]  /*24520*/  I2FP.F32.U32 R221, R202 ;  /* 0x000000ca00dd7245 */ /* 0x000fe20000201000 */
[----:B------:R-:W-:Y:S01]  /*24530*/  BSSY.RECONVERGENT B1, `(.L_x_20774) ;  /* 0x000004f000017945 */ /* 0x000fe20003800200 */
[----:B------:R-:W-:Y:S01]  /*24540*/  FSEL R2, R2, RZ, P4 ;  /* 0x000000ff02027208 */ /* 0x000fe20002000000 */
[----:B------:R-:W-:Y:S02]  /*24550*/  HFMA2 R204, -RZ, RZ, 0, 1.1920928955078125e-07 ;  /* 0x00000002ffcc7431 */ /* 0x000fe400000001ff */
[----:B------:R-:W-:Y:S02]  /*24560*/  IMAD.MOV.U32 R225, RZ, RZ, R206 ;  /* 0x000000ffffe17224 */ /* 0x000fe400078e00ce */
[----:B------:R-:W-:Y:S01]  /*24570*/  FFMA.FTZ R202, R221, R230, 1.1641532182693481445e-10 ;  /* 0x2f000000ddca7423 */ /* 0x000fe200000100e6 */
[----:B------:R-:W-:-:S04]  /*24580*/  HADD2.F32 R221, -RZ, R59.H0_H0 ;  /* 0x2000003bffdd7230 */ /* 0x000fc80000004100 */
[----:B------:R-:W-:Y:S01]  /*24590*/  FSETP.GTU.FTZ.AND P5, PT, R202, R211, PT ;  /* 0x000000d3ca00720b */ /* 0x000fe20003fbc000 */
[----:B------:R-:W-:-:S05]  /*245a0*/  FMUL.FTZ R202, R221, R210 ;  /* 0x000000d2ddca7220 */ /* 0x000fca0000410000 */
        /* <DEDUP_REMOVED lines=14> */
.L_x_20776:
        /* <DEDUP_REMOVED lines=13> */
.L_x_20778:
[----:B------:R-:W-:Y:S05]  /*24760*/  BSYNC.RECONVERGENT B2 ;  /* 0x0000000000027941 */ /* 0x000fea0003800200 */
.L_x_20777:
        /* <DEDUP_REMOVED lines=11> */
[----:B------:R-:W-:-:S05]  /*24820*/  LOP3.LUT R204, R220, UR12, R207, 0x96, !PT ;  /* 0x0000000cdccc7c12 */ /* 0x000fca000f8e96cf */
        /* <DEDUP_REMOVED lines=11> */
[----:B------:R-:W-:-:S05]  /*248e0*/  LOP3.LUT R206, R206, UR18, R205, 0x96, !PT ;  /* 0x00000012cece7c12 */ /* 0x000fca000f8e96cd */
[----:B------:R-:W-:-:S05]  /*248f0*/  IMAD.WIDE.U32 R206, R206, -0x2daee0ad, RZ ;  /* 0xd2511f53cece7825 */ /* 0x000fca00078e00ff */
[----:B------:R-:W-:Y:S01]  /*24900*/  LOP3.LUT R220, R215, R226, R207, 0x96, !PT ;  /* 0x000000e2d7dc7212 */ /* 0x000fe200078e96cf */
[----:B------:R-:W-:-:S04]  /*24910*/  IMAD.WIDE.U32 R226, R227, -0x326172a9, RZ ;  /* 0xcd9e8d57e3e27825 */ /* 0x000fc800078e00ff */
[----:B------:R-:W-:Y:S01]  /*24920*/  IMAD.WIDE.U32 R220, R220, -0x326172a9, RZ ;  /* 0xcd9e8d57dcdc7825 */ /* 0x000fe200078e00ff */
[----:B------:R-:W-:-:S05]  /*24930*/  LOP3.LUT R204, R204, UR20, R227, 0x96, !PT ;  /* 0x00000014cccc7c12 */ /* 0x000fca000f8e96e3 */
[----:B------:R-:W-:-:S05]  /*24940*/  IMAD.WIDE.U32 R204, R204, -0x2daee0ad, RZ ;  /* 0xd2511f53cccc7825 */ /* 0x000fca00078e00ff */
[----:B------:R-:W-:Y:S02]  /*24950*/  LOP3.LUT R205, R206, UR23, R205, 0x96, !PT ;  /* 0x00000017cecd7c12 */ /* 0x000fe4000f8e96cd */
        /* <DEDUP_REMOVED lines=12> */
.L_x_20775:
[----:B------:R-:W-:Y:S05]  /*24a20*/  BSYNC.RECONVERGENT B1 ;  /* 0x0000000000017941 */ /* 0x000fea0003800200 */
.L_x_20774:
        /* <DEDUP_REMOVED lines=18> */
.L_x_20781:
[----:B------:R-:W-:Y:S01]  /*24b50*/  VIADD R11, R11, 0x1 ;  /* 0x000000010b0b7836 */ /* 0x000fe20000000000 */
[----:B------:R-:W-:Y:S03]  /*24b60*/  BSSY.RECONVERGENT B2, `(.L_x_20782) ;  /* 0x000000f000027945 */ /* 0x000fe60003800200 */
[C---:B------:R-:W-:Y:S01]  /*24b70*/  IMAD.WIDE.U32 R204, R11.reuse, -0x2daee0ad, RZ ;  /* 0xd2511f530bcc7825 */ /* 0x040fe200078e00ff */
[----:B------:R-:W-:-:S13]  /*24b80*/  ISETP.NE.AND P6, PT, R11, RZ, PT ;  /* 0x000000ff0b00720c */ /* 0x000fda0003fc5270 */
[----:B------:R-:W-:Y:S05]  /*24b90*/  @P6 BRA `(.L_x_20783) ;  /* 0x00000000002c6947 */ /* 0x000fea0003800000 */
[----:B------:R-:W-:Y:S02]  /*24ba0*/  IADD3 R10, PT, PT, R10, 0x1, RZ ;  /* 0x000000010a0a7810 */ /* 0x000fe40007ffe0ff */
[----:B------:R-:W-:Y:S02]  /*24bb0*/  LOP3.LUT R0, R0, 0xffffffdf, RZ, 0xc0, !PT ;  /* 0xffffffdf00007812 */ /* 0x000fe400078ec0ff */
[----:B------:R-:W-:Y:S02]  /*24bc0*/  ISETP.NE.AND P6, PT, R10, RZ, PT ;  /* 0x000000ff0a00720c */ /* 0x000fe40003fc5270 */
[----:B------:R-:W-:-:S11]  /*24bd0*/  @P0 LOP3.LUT R0, R0, 0x20, RZ, 0xfc, !PT ;  /* 0x0000002000000812 */ /* 0x000fd600078efcff */
[----:B------:R-:W-:Y:S01]  /*24be0*/  @!P6 VIADD R12, R12, 0x1 ;  /* 0x000000010c0ce836 */ /* 0x000fe20000000000 */
[----:B------:R-:W-:Y:S01]  /*24bf0*/  @!P6 IADD3 R206, PT, PT, R9, 0x1, RZ ;  /* 0x0000000109cee810 */ /* 0x000fe20007ffe0ff */
[----:B------:R-:W-:-:S03]  /*24c00*/  @!P6 IMAD.MOV.U32 R10, RZ, RZ, RZ ;  /* 0x000000ffff0ae224 */ /* 0x000fc600078e00ff */
[----:B------:R-:W-:-:S13]  /*24c10*/  ISETP.NE.AND P0, PT, R12, RZ, !P6 ;  /* 0x000000ff0c00720c */ /* 0x000fda0007705270 */
[----:B------:R-:W-:Y:S01]  /*24c20*/  @P0 IMAD.MOV R206, RZ, RZ, R9 ;  /* 0x000000ffffce0224 */ /* 0x000fe200078e0209 */
[----:B------:R-:W-:-:S04]  /*24c30*/  LOP3.LUT P0, RZ, R0, 0x20, RZ, 0xc0, !PT ;  /* 0x0000002000ff7812 */ /* 0x000fc8000780c0ff */
[----:B------:R-:W-:-:S09]  /*24c40*/  @!P6 MOV R9, R206 ;  /* 0x000000ce0009e202 */ /* 0x000fd20000000f00 */
.L_x_20783:
[----:B------:R-:W-:Y:S05]  /*24c50*/  BSYNC.RECONVERGENT B2 ;  /* 0x0000000000027941 */ /* 0x000fea0003800200 */
.L_x_20782:
        /* <DEDUP_REMOVED lines=23> */
[----:B------:R-:W-:-:S05]  /*24dd0*/  LOP3.LUT R206, R206, UR18, R205, 0x96, !PT ;  /* 0x00000012cece7c12 */ /* 0x000fca000f8e96cd */
        /* <DEDUP_REMOVED lines=17> */
[----:B------:R-:W-:Y:S02]  /*24ef0*/  MOV R206, R204 ;  /* 0x000000cc00ce7202 */ /* 0x000fe40000000f00 */
[----:B------:R-:W-:-:S07]  /*24f00*/  MOV R209, R214 ;  /* 0x000000d600d17202 */ /* 0x000fce0000000f00 */
.L_x_20780:
[----:B------:R-:W-:Y:S05]  /*24f10*/  BSYNC.RECONVERGENT B1 ;  /* 0x0000000000017941 */ /* 0x000fea0003800200 */
.L_x_20779:
        /* <DEDUP_REMOVED lines=11> */
.L_x_20703:
[----:B------:R-:W-:Y:S01]  /*24fd0*/  ISETP.NE.AND P2, PT, R221, 0x1, PT ;  /* 0x00000001dd00780c */ /* 0x000fe20003f45270 */
[----:B------:R-:W-:Y:S01]  /*24fe0*/  BSSY.RECONVERGENT B1, `(.L_x_20785) ;  /* 0x0000048000017945 */ /* 0x000fe20003800200 */
[----:B-1----:R-:W-:Y:S02]  /*24ff0*/  HFMA2 R198, -RZ, RZ, 0, 1.1920928955078125e-07 ;  /* 0x00000002ffc67431 */ /* 0x002fe400000001ff */
[----:B------:R-:W-:Y:S01]  /*25000*/  IMAD.MOV.U32 R196, RZ, RZ, R206 ;  /* 0x000000ffffc47224 */ /* 0x000fe200078e00ce */
[----:B------:R-:W-:-:S08]  /*25010*/  MOV R209, R220 ;  /* 0x000000dc00d17202 */ /* 0x000fd00000000f00 */
        /* <DEDUP_REMOVED lines=11> */
.L_x_20787:
        /* <DEDUP_REMOVED lines=13> */
.L_x_20789:
[----:B------:R-:W-:Y:S05]  /*251a0*/  BSYNC.RECONVERGENT B2 ;  /* 0x0000000000027941 */ /* 0x000fea0003800200 */
.L_x_20788:
        /* <DEDUP_REMOVED lines=41> */
[----:B------:R-:W-:Y:S01]  /*25440*/  IMAD.MOV.U32 R198, RZ, RZ, RZ ;  /* 0x000000ffffc67224 */ /* 0x000fe200078e00ff */
[----:B------:R-:W-:-:S07]  /*25450*/  MOV R196, R220 ;  /* 0x000000dc00c47202 */ /* 0x000fce0000000f00 */
.L_x_20786:
[----:B------:R-:W-:Y:S05]  /*25460*/  BSYNC.RECONVERGENT B1 ;  /* 0x0000000000017941 */ /* 0x000fea0003800200 */
.L_x_20785:
[----:B------:R-:W-:Y:S01]  /*25470*/  I2FP.F32.U32 R197, R196 ;  /* 0x000000c400c57245 */ /* 0x000fe20000201000 */
[----:B------:R-:W-:Y:S01]  /*25480*/  BSSY.RECONVERGENT B1, `(.L_x_20790) ;  /* 0x000004b000017945 */ /* 0x000fe20003800200 */
[----:B------:R-:W-:Y:S01]  /*25490*/  ISETP.NE.AND P2, PT, R198, 0x1, PT ;  /* 0x00000001c600780c */ /* 0x000fe20003f45270 */
[----:B-----5:R-:W-:Y:S01]  /*254a0*/  HADD2.F32 R229, -RZ, R200.H0_H0 ;  /* 0x200000c8ffe57230 */ /* 0x020fe20000004100 */
[----:B------:R-:W-:Y:S01]  /*254b0*/  LOP3.LUT R0, R0, 0xffffffef, RZ, 0xc0, !PT ;  /* 0xffffffef00007812 */ /* 0x000fe200078ec0ff */
[----:B------:R-:W-:Y:S01]  /*254c0*/  FFMA.FTZ R196, R197, R230, 1.1641532182693481445e-10 ;  /* 0x2f000000c5c47423 */ /* 0x000fe200000100e6 */
[----:B------:R-:W-:-:S04]  /*254d0*/  IMAD.MOV.U32 R197, RZ, RZ, R206 ;  /* 0x000000ffffc57224 */ /* 0x000fc800078e00ce */
        /* <DEDUP_REMOVED lines=12> */
.L_x_20792:
        /* <DEDUP_REMOVED lines=13> */
.L_x_20794:
[----:B------:R-:W-:Y:S05]  /*25670*/  BSYNC.RECONVERGENT B2 ;  /* 0x0000000000027941 */ /* 0x000fea0003800200 */
.L_x_20793:
        /* <DEDUP_REMOVED lines=37> */
[----:B------:R-:W-:Y:S01]  /*258d0*/  LOP3.LUT R207, R212, R198, R207, 0x96, !PT ;  /* 0x000000c6d4cf7212 */ /* 0x000fe200078e96cf */
[----:B------:R-:W-:Y:S01]  /*258e0*/  IMAD.WIDE.U32 R198, R199, -0x326172a9, RZ ;  /* 0xcd9e8d57c7c67825 */ /* 0x000fe200078e00ff */
[----:B------:R-:W-:-:S03]  /*258f0*/  MOV R209, R206 ;  /* 0x000000ce00d17202 */ /* 0x000fc60000000f00 */
[----:B------:R-:W-:Y:S01]  /*25900*/  IMAD.MOV.U32 R206, RZ, RZ, R198 ;  /* 0x000000ffffce7224 */ /* 0x000fe200078e00c6 */
[----:B------:R-:W-:Y:S01]  /*25910*/  LOP3.LUT R205, R219, R196, R199, 0x96, !PT ;  /* 0x000000c4dbcd7212 */ /* 0x000fe200078e96c7 */
[----:B------:R-:W-:-:S07]  /*25920*/  HFMA2 R196, -RZ, RZ, 0, 0 ;  /* 0x00000000ffc47431 */ /* 0x000fce00000001ff */
.L_x_20791:
[----:B------:R-:W-:Y:S05]  /*25930*/  BSYNC.RECONVERGENT B1 ;  /* 0x0000000000017941 */ /* 0x000fea0003800200 */
.L_x_20790:
[----:B------:R-:W-:Y:S01]  /*25940*/  I2FP.F32.U32 R197, R197 ;  /* 0x000000c500c57245 */ /* 0x000fe20000201000 */
[----:B------:R-:W-:Y:S01]  /*25950*/  BSSY.RECONVERGENT B1, `(.L_x_20795) ;  /* 0x000004b000017945 */ /* 0x000fe20003800200 */
[----:B------:R-:W-:Y:S01]  /*25960*/  ISETP.NE.AND P2, PT, R196, 0x1, PT ;  /* 0x00000001c400780c */ /* 0x000fe20003f45270 */
[----:B------:R-:W-:Y:S01]  /*25970*/  HADD2.F32 R227, -RZ, R200.H1_H1 ;  /* 0x300000c8ffe37230 */ /* 0x000fe20000004100 */
        /* <DEDUP_REMOVED lines=15> */
.L_x_20797:
        /* <DEDUP_REMOVED lines=13> */
.L_x_20799:
[----:B------:R-:W-:Y:S05]  /*25b40*/  BSYNC.RECONVERGENT B2 ;  /* 0x0000000000027941 */ /* 0x000fea0003800200 */
.L_x_20798:
        /* <DEDUP_REMOVED lines=39> */
[----:B------:R-:W-:-:S03]  /*25dc0*/  IMAD.WIDE.U32 R198, R199, -0x326172a9, RZ ;  /* 0xcd9e8d57c7c67825 */ /* 0x000fc600078e00ff */
[----:B------:R-:W-:Y:S01]  /*25dd0*/  MOV R206, R198 ;  /* 0x000000c600ce7202 */ /* 0x000fe20000000f00 */
[----:B------:R-:W-:Y:S01]  /*25de0*/  IMAD.MOV.U32 R198, RZ, RZ, RZ ;  /* 0x000000ffffc67224 */ /* 0x000fe200078e00ff */
[----:B------:R-:W-:-:S07]  /*25df0*/  LOP3.LUT R205, R219, R196, R199, 0x96, !PT ;  /* 0x000000c4dbcd7212 */ /* 0x000fce00078e96c7 */
.L_x_20796:
[----:B------:R-:W-:Y:S05]  /*25e00*/  BSYNC.RECONVERGENT B1 ;  /* 0x0000000000017941 */ /* 0x000fea0003800200 */
.L_x_20795:
[----:B------:R-:W-:Y:S01]  /*25e10*/  I2FP.F32.U32 R197, R197 ;  /* 0x000000c500c57245 */ /* 0x000fe20000201000 */
[----:B------:R-:W-:Y:S01]  /*25e20*/  BSSY.RECONVERGENT B1, `(.L_x_20800) ;  /* 0x000004b000017945 */ /* 0x000fe20003800200 */
[----:B------:R-:W-:Y:S01]  /*25e30*/  ISETP.NE.AND P2, PT, R198, 0x1, PT ;  /* 0x00000001c600780c */ /* 0x000fe20003f45270 */
[----:B------:R-:W-:Y:S01]  /*25e40*/  HADD2.F32 R226, -RZ, R201.H0_H0 ;  /* 0x200000c9ffe27230 */ /* 0x000fe20000004100 */
        /* <DEDUP_REMOVED lines=15> */
.L_x_20802:
        /* <DEDUP_REMOVED lines=13> */
.L_x_20804:
[----:B------:R-:W-:Y:S05]  /*26010*/  BSYNC.RECONVERGENT B2 ;  /* 0x0000000000027941 */ /* 0x000fea0003800200 */
.L_x_20803:
        /* <DEDUP_REMOVED lines=43> */
.L_x_20801:
[----:B------:R-:W-:Y:S05]  /*262d0*/  BSYNC.RECONVERGENT B1 ;  /* 0x0000000000017941 */ /* 0x000fea0003800200 */
.L_x_20800:
        /* <DEDUP_REMOVED lines=19> */
.L_x_20807:
        /* <DEDUP_REMOVED lines=13> */
.L_x_20809:
[----:B------:R-:W-:Y:S05]  /*264e0*/  BSYNC.RECONVERGENT B2 ;  /* 0x0000000000027941 */ /* 0x000fea0003800200 */
.L_x_20808:
        /* <DEDUP_REMOVED lines=41> */
[----:B------:R-:W-:Y:S01]  /*26780*/  IMAD.MOV.U32 R197, RZ, RZ, RZ ;  /* 0x000000ffffc57224 */ /* 0x000fe200078e00ff */
[----:B------:R-:W-:-:S07]  /*26790*/  MOV R206, R196 ;  /* 0x000000c400ce7202 */ /* 0x000fce0000000f00 */
.L_x_20806:
[----:B------:R-:W-:Y:S05]  /*267a0*/  BSYNC.RECONVERGENT B1 ;  /* 0x0000000000017941 */ /* 0x000fea0003800200 */
.L_x_20805:
[----:B------:R-:W-:Y:S01]  /*267b0*/  ISETP.NE.AND P3, PT, R197, 0x1, PT ;  /* 0x00000001c500780c */ /* 0x000fe20003f65270 */
[----:B------:R-:W-:Y:S01]  /*267c0*/  BSSY.RECONVERGENT B1, `(.L_x_20810) ;  /* 0x0000049000017945 */ /* 0x000fe20003800200 */
[----:B------:R-:W-:Y:S01]  /*267d0*/  I2FP.F32.U32 R199, R199 ;  /* 0x000000c700c77245 */ /* 0x000fe20000201000 */
[----:B------:R-:W-:-:S04]  /*267e0*/  HADD2.F32 R220, -RZ, R202.H0_H0 ;  /* 0x200000caffdc7230 */ /* 0x000fc80000004100 */
[----:B------:R-:W-:Y:S01]  /*267f0*/  FFMA.FTZ R196, R199, R230, 1.1641532182693481445e-10 ;  /* 0x2f000000c7c47423 */ /* 0x000fe200000100e6 */
[----:B------:R-:W-:-:S04]  /*26800*/  IMAD.MOV.U32 R199, RZ, RZ, R206 ;  /* 0x000000ffffc77224 */ /* 0x000fc800078e00ce */
[----:B------:R-:W-:Y:S01]  /*26810*/  FSETP.LE.FTZ.AND P2, PT, R196, R211, PT ;  /* 0x000000d3c400720b */ /* 0x000fe20003f53000 */
[----:B------:R-:W-:Y:S01]  /*26820*/  HFMA2 R196, -RZ, RZ, 0, 1.1920928955078125e-07 ;  /* 0x00000002ffc47431 */ /* 0x000fe200000001ff */
[----:B------:R-:W-:Y:S11]  /*26830*/  @!P3 BRA `(.L_x_20811) ;  /* 0x000000040004b947 */ /* 0x000ff60003800000 */
        /* <DEDUP_REMOVED lines=8> */
.L_x_20812:
        /* <DEDUP_REMOVED lines=13> */
.L_x_20814:
[----:B------:R-:W-:Y:S05]  /*26990*/  BSYNC.RECONVERGENT B2 ;  /* 0x0000000000027941 */ /* 0x000fea0003800200 */
.L_x_20813:
        /* <DEDUP_REMOVED lines=40> */
[----:B------:R-:W-:Y:S02]  /*26c20*/  IMAD.MOV.U32 R206, RZ, RZ, R196 ;  /* 0x000000ffffce7224 */ /* 0x000fe400078e00c4 */
[----:B------:R-:W-:Y:S01]  /*26c30*/  HFMA2 R196, -RZ, RZ, 0, 0 ;  /* 0x00000000ffc47431 */ /* 0x000fe200000001ff */
[----:B------:R-:W-:-:S07]  /*26c40*/  LOP3.LUT R205, R219, R198, R197, 0x96, !PT ;  /* 0x000000c6dbcd7212 */ /* 0x000fce00078e96c5 */
.L_x_20811:
[----:B------:R-:W-:Y:S05]  /*26c50*/  BSYNC.RECONVERGENT B1 ;  /* 0x0000000000017941 */ /* 0x000fea0003800200 */
.L_x_20810:
[----:B------:R-:W-:Y:S01]  /*26c60*/  ISETP.NE.AND P4, PT, R196, 0x1, PT ;  /* 0x00000001c400780c */ /* 0x000fe20003f85270 */
[----:B------:R-:W-:Y:S01]  /*26c70*/  BSSY.RECONVERGENT B1, `(.L_x_20815) ;  /* 0x0000049000017945 */ /* 0x000fe20003800200 */
[----:B------:R-:W-:Y:S01]  /*26c80*/  I2FP.F32.U32 R197, R199 ;  /* 0x000000c700c57245 */ /* 0x000fe20000201000 */
[----:B------:R-:W-:Y:S01]  /*26c90*/  HADD2.F32 R202, -RZ, R202.H1_H1 ;  /* 0x300000caffca7230 */ /* 0x000fe20000004100 */
[----:B------:R-:W-:-:S03]  /*26ca0*/  MOV R199, R206 ;  /* 0x000000ce00c77202 */ /* 0x000fc60000000f00 */
        /* <DEDUP_REMOVED lines=12> */
.L_x_20817:
        /* <DEDUP_REMOVED lines=13> */
.L_x_20819:
[----:B------:R-:W-:Y:S05]  /*26e40*/  BSYNC.RECONVERGENT B2 ;  /* 0x0000000000027941 */ /* 0x000fea0003800200 */
.L_x_20818:
        /* <DEDUP_REMOVED lines=43> */
.L_x_20816:
[----:B------:R-:W-:Y:S05]  /*27100*/  BSYNC.RECONVERGENT B1 ;  /* 0x0000000000017941 */ /* 0x000fea0003800200 */
.L_x_20815:
        /* <DEDUP_REMOVED lines=17> */
.L_x_20822:
        /* <DEDUP_REMOVED lines=13> */
.L_x_20824:
[----:B------:R-:W-:Y:S05]  /*272f0*/  BSYNC.RECONVERGENT B2 ;  /* 0x0000000000027941 */ /* 0x000fea0003800200 */
.L_x_20823:
        /* <DEDUP_REMOVED lines=43> */
.L_x_20821:
[----:B------:R-:W-:Y:S05]  /*275b0*/  BSYNC.RECONVERGENT B1 ;  /* 0x0000000000017941 */ /* 0x000fea0003800200 */
.L_x_20820:
[----:B------:R-:W-:Y:S01]  /*275c0*/  P2R R197, PR, RZ, 0x2 ;  /* 0x00000002ffc57803 */ /* 0x000fe20000000000 */
[----:B------:R-:W-:Y:S01]  /*275d0*/  FMUL.FTZ R229, R229, R210 ;  /* 0x000000d2e5e57220 */ /* 0x000fe20000410000 */
[----:B------:R-:W-:Y:S01]  /*275e0*/  I2FP.F32.U32 R199, R196 ;  /* 0x000000c400c77245 */ /* 0x000fe20000201000 */
[----:B------:R-:W-:Y:S01]  /*275f0*/  HADD2.F32 R203, -RZ, R203.H1_H1 ;  /* 0x300000cbffcb7230 */ /* 0x000fe20000004100 */
        /* <DEDUP_REMOVED lines=33> */
.L_x_20784:
[----:B------:R-:W-:Y:S01]  /*27810*/  SEL R212, RZ, 0x1000000, !P5 ;  /* 0x01000000ffd47807 */ /* 0x000fe20006800000 */
[----:B------:R-:W0:Y:S01]  /*27820*/  LDC.64 R210, c[0x0][0x3a8] ;  /* 0x0000ea00ffd27b82 */ /* 0x000e220000000a00 */
[----:B------:R-:W-:Y:S02]  /*27830*/  SEL R213, RZ, 0x10000, !P4 ;  /* 0x00010000ffd57807 */ /* 0x000fe40006000000 */
[----:B------:R-:W-:Y:S02]  /*27840*/  SEL R216, RZ, 0x100, !P3 ;  /* 0x00000100ffd87807 */ /* 0x000fe40005800000 */
[C---:B------:R-:W-:Y:S02]  /*27850*/  LOP3.LUT P6, RZ, R0.reuse, 0x8, RZ, 0xc0, !PT ;  /* 0x0000000800ff7812 */ /* 0x040fe400078cc0ff */
[C---:B------:R-:W-:Y:S01]  /*27860*/  LOP3.LUT P5, RZ, R0.reuse, 0x4, RZ, 0xc0, !PT ;  /* 0x0000000400ff7812 */ /* 0x040fe200078ac0ff */
[----:B------:R-:W1:Y:S01]  /*27870*/  LDC.64 R218, c[0x0][0x3b0] ;  /* 0x0000ec00ffda7b82 */ /* 0x000e620000000a00 */
[----:B------:R-:W-:-:S02]  /*27880*/  LOP3.LUT P4, RZ, R0, 0x2, RZ, 0xc0, !PT ;  /* 0x0000000200ff7812 */ /* 0x000fc4000788c0ff */
[----:B------:R-:W-:Y:S02]  /*27890*/  LOP3.LUT R216, R216, R212, R213, 0xfe, !PT ;  /* 0x000000d4d8d87212 */ /* 0x000fe400078efed5 */
[----:B------:R-:W-:Y:S02]  /*278a0*/  SEL R214, RZ, 0x1000000, !P4 ;  /* 0x01000000ffd67807 */ /* 0x000fe40006000000 */
[----:B------:R-:W-:Y:S02]  /*278b0*/  SEL R213, RZ, 0x10000, !P5 ;  /* 0x00010000ffd57807 */ /* 0x000fe40006800000 */
[----:B------:R-:W-:Y:S02]  /*278c0*/  SEL R212, RZ, 0x100, !P6 ;  /* 0x00000100ffd47807 */ /* 0x000fe40007000000 */
[----:B------:R-:W-:Y:S02]  /*278d0*/  LOP3.LUT P1, RZ, R0, 0x10, RZ, 0xc0, !PT ;  /* 0x0000001000ff7812 */ /* 0x000fe4000782c0ff */
[----:B------:R-:W-:Y:S01]  /*278e0*/  LOP3.LUT R212, R212, R214, R213, 0xfe, !PT ;  /* 0x000000d6d4d47212 */ /* 0x000fe200078efed5 */
[----:B------:R-:W-:Y:S01]  /*278f0*/  FADD.FTZ R214, RZ, R40 ;  /* 0x00000028ffd67221 */ /* 0x000fe20000010000 */
[----:B------:R-:W-:Y:S01]  /*27900*/  SEL R213, RZ, 0x1, !P2 ;  /* 0x00000001ffd57807 */ /* 0x000fe20005000000 */
[----:B0-----:R-:W-:-:S04]  /*27910*/  IMAD.WIDE.U32 R210, R223, 0x20, R210 ;  /* 0x00000020dfd27825 */ /* 0x001fc800078e00d2 */
[----:B------:R-:W-:Y:S01]  /*27920*/  FADD.FTZ R215, R214, R41 ;  /* 0x00000029d6d77221 */ /* 0x000fe20000010000 */
[----:B------:R-:W-:Y:S03]  /*27930*/  STG.E.128 desc[UR8][R210.64], R196 ;  /* 0x000000c4d2007986 */ /* 0x000fe6000c101d08 */
[----:B------:R-:W-:Y:S01]  /*27940*/  FADD.FTZ R214, R215, R42 ;  /* 0x0000002ad7d67221 */ /* 0x000fe20000010000 */
[----:B------:R0:W-:Y:S03]  /*27950*/  STG.E.128 desc[UR8][R210.64+0x10], R200 ;  /* 0x000010c8d2007986 */ /* 0x0001e6000c101d08 */
[----:B------:R-:W-:-:S04]  /*27960*/  FADD.FTZ R215, R214, R43 ;  /* 0x0000002bd6d77221 */ /* 0x000fc80000010000 */
[----:B------:R-:W-:-:S04]  /*27970*/  FADD.FTZ R214, R215, R44 ;  /* 0x0000002cd7d67221 */ /* 0x000fc80000010000 */
[----:B------:R-:W-:-:S04]  /*27980*/  FADD.FTZ R215, R214, R45 ;  /* 0x0000002dd6d77221 */ /* 0x000fc80000010000 */
[----:B------:R-:W-:-:S04]  /*27990*/  FADD.FTZ R214, R215, R46 ;  /* 0x0000002ed7d67221 */ /* 0x000fc80000010000 */
[----:B------:R-:W-:Y:S01]  /*279a0*/  FADD.FTZ R215, R214, R47 ;  /* 0x0000002fd6d77221 */ /* 0x000fe20000010000 */
[----:B0-----:R-:W-:Y:S02]  /*279b0*/  LOP3.LUT R211, R216, R213, RZ, 0xfc, !PT ;  /* 0x000000d5d8d37212 */ /* 0x001fe400078efcff */
[----:B------:R-:W-:Y:S01]  /*279c0*/  SEL R213, RZ, 0x1, !P1 ;  /* 0x00000001ffd57807 */ /* 0x000fe20004800000 */
[----:B------:R-:W-:-:S03]  /*279d0*/  FADD.FTZ R214, R215, R36 ;  /* 0x00000024d7d67221 */ /* 0x000fc60000010000 */
[----:B------:R-:W-:Y:S01]  /*279e0*/  LOP3.LUT R210, R212, R213, RZ, 0xfc, !PT ;  /* 0x000000d5d4d27212 */ /* 0x000fe200078efcff */
[----:B-1----:R-:W-:-:S04]  /*279f0*/  IMAD.WIDE.U32 R212, R223, 0x8, R218 ;  /* 0x00000008dfd47825 */ /* 0x002fc800078e00da */
[----:B------:R-:W-:Y:S01]  /*27a00*/  FADD.FTZ R215, R214, R37 ;  /* 0x00000025d6d77221 */ /* 0x000fe20000010000 */
[----:B------:R0:W-:Y:S03]  /*27a10*/  STG.E.64 desc[UR8][R212.64], R210 ;  /* 0x000000d2d4007986 */ /* 0x0001e6000c101b08 */
[----:B0-----:R-:W-:Y:S01]  /*27a20*/  FADD.FTZ R210, R215, R38 ;  /* 0x00000026d7d27221 */ /* 0x001fe20000010000 */
[----:B------:R-:W0:Y:S03]  /*27a30*/  S2R R212, SR_TID.X ;  /* 0x0000000000d47919 */ /* 0x000e260000002100 */
        /* <DEDUP_REMOVED lines=50> */
.L_x_20825:
        /* <DEDUP_REMOVED lines=104> */
.L_x_20839:
[----:B------:R-:W2:Y:S04]  /*283e0*/  LDL R229, [R1] ;  /* 0x0000000001e57983 */ /* 0x000ea80000100800 */
[----:B------:R-:W3:Y:S04]  /*283f0*/  LDL R227, [R1+0x4] ;  /* 0x0000040001e37983 */ /* 0x000ee80000100800 */
[----:B------:R-:W4:Y:S04]  /*28400*/  LDL R226, [R1+0x8] ;  /* 0x0000080001e27983 */ /* 0x000f280000100800 */
[----:B------:R-:W5:Y:S01]  /*28410*/  LDL R225, [R1+0xc] ;  /* 0x00000c0001e17983 */ /* 0x000f620000100800 */
[----:B------:R-:W-:Y:S01]  /*28420*/  FMUL.FTZ R210, R217, R217 ;  /* 0x000000d9d9d27220 */ /* 0x000fe20000410000 */
[----:B-1----:R-:W-:Y:S01]  /*28430*/  FADD.FTZ R214, R218, R221 ;  /* 0x000000dddad67221 */ /* 0x002fe20000010000 */
[----:B------:R-:W-:Y:S01]  /*28440*/  ISETP.NE.AND P2, PT, RZ, UR16, PT ;  /* 0x00000010ff007c0c */ /* 0x000fe2000bf45270 */
[----:B------:R-:W1:Y:S02]  /*28450*/  @!P1 LDC.64 R212, c[0x0][0x3c0] ;  /* 0x0000f000ffd49b82 */ /* 0x000e640000000a00 */
[----:B------:R-:W-:Y:S01]  /*28460*/  FFMA.FTZ R214, R214, R211, UR5 ;  /* 0x00000005d6d67e23 */ /* 0x000fe200080100d3 */
[----:B------:R-:W-:-:S05]  /*28470*/  FSEL R215, R210, RZ, P2 ;  /* 0x000000ffd2d77208 */ /* 0x000fca0001000000 */
[----:B------:R-:W0:Y:S01]  /*28480*/  @!P1 LDC.64 R210, c[0x0][0x3c8] ;  /* 0x0000f200ffd29b82 */ /* 0x000e220000000a00 */
[----:B------:R-:W-:-:S06]  /*28490*/  FADD.FTZ R214, R214, R215 ;  /* 0x000000d7d6d67221 */ /* 0x000fcc0000010000 */
[----:B------:R-:W0:Y:S01]  /*284a0*/  MUFU.RSQ R214, R214 ;  /* 0x000000d600d67308 */ /* 0x000e220000001400 */
[----:B-1----:R-:W-:-:S05]  /*284b0*/  @!P1 IMAD.WIDE R212, R224, 0x4, R212 ;  /* 0x00000004e0d49825 */ /* 0x002fca00078e02d4 */
[----:B------:R1:W-:Y:S01]  /*284c0*/  @!P1 STG.E desc[UR8][R212.64], R217 ;  /* 0x000000d9d4009986 */ /* 0x0003e2000c101908 */
[----:B0-----:R-:W-:-:S05]  /*284d0*/  @!P1 IMAD.WIDE R210, R224, 0x4, R210 ;  /* 0x00000004e0d29825 */ /* 0x001fca00078e02d2 */
[----:B------:R0:W-:Y:S01]  /*284e0*/  @!P1 STG.E desc[UR8][R210.64], R214 ;  /* 0x000000d6d2009986 */ /* 0x0001e2000c101908 */
[----:B-1----:R-:W1:Y:S01]  /*284f0*/  LDC.64 R212, c[0x0][0x428] ;  /* 0x00010a00ffd47b82 */ /* 0x002e620000000a00 */
[----:B0-----:R-:W-:-:S05]  /*28500*/  FSEL R210, R217, RZ, !P2 ;  /* 0x000000ffd9d27208 */ /* 0x001fca0005000000 */
[C---:B------:R-:W-:Y:S01]  /*28510*/  FADD.FTZ R215, -R210.reuse, R40 ;  /* 0x00000028d2d77221 */ /* 0x040fe20000010100 */
[C---:B------:R-:W-:Y:S01]  /*28520*/  FADD.FTZ R41, -R210.reuse, R41 ;  /* 0x00000029d2297221 */ /* 0x040fe20000010100 */
[C---:B------:R-:W-:Y:S01]  /*28530*/  FADD.FTZ R219, -R210.reuse, R42 ;  /* 0x0000002ad2db7221 */ /* 0x040fe20000010100 */
[----:B------:R-:W-:Y:S01]  /*28540*/  FADD.FTZ R47, -R210, R47 ;  /* 0x0000002fd22f7221 */ /* 0x000fe20000010100 */
[C---:B------:R-:W-:Y:S01]  /*28550*/  FMUL.FTZ R215, R214.reuse, R215 ;  /* 0x000000d7d6d77220 */ /* 0x040fe20000410000 */
[----:B------:R-:W-:Y:S01]  /*28560*/  FMUL.FTZ R216, R214, R41 ;  /* 0x00000029d6d87220 */ /* 0x000fe20000410000 */
[----:B------:R-:W-:Y:S01]  /*28570*/  FADD.FTZ R43, -R210, R43 ;  /* 0x0000002bd22b7221 */ /* 0x000fe20000010100 */
[----:B------:R-:W-:Y:S01]  /*28580*/  FMUL.FTZ R217, R214, R219 ;  /* 0x000000dbd6d97220 */ /* 0x000fe20000410000 */
[----:B------:R-:W-:Y:S01]  /*28590*/  FFMA.FTZ R40, R215, R176, R180 ;  /* 0x000000b0d7287223 */ /* 0x000fe200000100b4 */
[----:B------:R-:W-:Y:S01]  /*285a0*/  FFMA.FTZ R41, R216, R177, R181 ;  /* 0x000000b1d8297223 */ /* 0x000fe200000100b5 */
[----:B------:R-:W-:Y:S01]  /*285b0*/  FADD.FTZ R219, -R210, R46 ;  /* 0x0000002ed2db7221 */ /* 0x000fe20000010100 */
[C---:B------:R-:W-:Y:S01]  /*285c0*/  FMUL.FTZ R222, R214.reuse, R47 ;  /* 0x0000002fd6de7220 */ /* 0x040fe20000410000 */
[----:B------:R-:W-:Y:S01]  /*285d0*/  FMUL.FTZ R218, R214, R43 ;  /* 0x0000002bd6da7220 */ /* 0x000fe20000410000 */
[----:B------:R-:W0:Y:S01]  /*285e0*/  LDC.64 R46, c[0x0][0x430] ;  /* 0x00010c00ff2e7b82 */ /* 0x000e220000000a00 */
[C---:B------:R-:W-:Y:S01]  /*285f0*/  FADD.FTZ R211, -R210.reuse, R44 ;  /* 0x0000002cd2d37221 */ /* 0x040fe20000010100 */
[----:B------:R-:W-:Y:S01]  /*28600*/  FADD.FTZ R45, -R210, R45 ;  /* 0x0000002dd22d7221 */ /* 0x000fe20000010100 */
[----:B------:R-:W-:Y:S01]  /*28610*/  F2FP.F16.F32.PACK_AB R40, R41, R40 ;  /* 0x000000282928723e */ /* 0x000fe200000000ff */
[----:B------:R-:W-:Y:S01]  /*28620*/  FFMA.FTZ R41, R217, R178, R182 ;  /* 0x000000b2d9297223 */ /* 0x000fe200000100b6 */
[----:B------:R-:W-:Y:S01]  /*28630*/  FFMA.FTZ R42, R218, R179, R183 ;  /* 0x000000b3da2a7223 */ /* 0x000fe200000100b7 */
[C---:B------:R-:W-:Y:S01]  /*28640*/  FMUL.FTZ R211, R214.reuse, R211 ;  /* 0x000000d3d6d37220 */ /* 0x040fe20000410000 */
[C---:B------:R-:W-:Y:S01]  /*28650*/  FMUL.FTZ R220, R214.reuse, R45 ;  /* 0x0000002dd6dc7220 */ /* 0x040fe20000410000 */
[----:B------:R-:W-:Y:S01]  /*28660*/  FMUL.FTZ R219, R214, R219 ;  /* 0x000000dbd6db7220 */ /* 0x000fe20000410000 */
[----:B------:R-:W-:Y:S01]  /*28670*/  FFMA.FTZ R45, R222, R175, R187 ;  /* 0x000000afde2d7223 */ /* 0x000fe200000100bb */
[----:B------:R-:W-:Y:S01]  /*28680*/  F2FP.F16.F32.PACK_AB R41, R42, R41 ;  /* 0x000000292a29723e */ /* 0x000fe200000000ff */
[----:B------:R-:W-:Y:S01]  /*28690*/  FFMA.FTZ R42, R211, R172, R184 ;  /* 0x000000acd32a7223 */ /* 0x000fe200000100b8 */
[----:B------:R-:W-:Y:S01]  /*286a0*/  FFMA.FTZ R43, R220, R173, R185 ;  /* 0x000000addc2b7223 */ /* 0x000fe200000100b9 */
[C---:B------:R-:W-:Y:S01]  /*286b0*/  FFMA.FTZ R44, R219.reuse, R174, R186 ;  /* 0x000000aedb2c7223 */ /* 0x040fe200000100ba */
[----:B------:R-:W-:Y:S01]  /*286c0*/  FFMA.FTZ R219, R219, R134, R66 ;  /* 0x00000086dbdb7223 */ /* 0x000fe20000010042 */
[----:B------:R-:W-:Y:S01]  /*286d0*/  FFMA.FTZ R222, R222, R135, R67 ;  /* 0x00000087dede7223 */ /* 0x000fe20000010043 */
[----:B------:R-:W-:Y:S01]  /*286e0*/  FFMA.FTZ R215, R215, R136, R60 ;  /* 0x00000088d7d77223 */ /* 0x000fe2000001003c */
[----:B------:R-:W-:Y:S01]  /*286f0*/  F2FP.F16.F32.PACK_AB R42, R43, R42 ;  /* 0x0000002a2b2a723e */ /* 0x000fe200000000ff */
[----:B------:R-:W-:Y:S01]  /*28700*/  FFMA.FTZ R217, R217, R138, R62 ;  /* 0x0000008ad9d97223 */ /* 0x000fe2000001003e */
[----:B------:R-:W-:Y:S01]  /*28710*/  F2FP.F16.F32.PACK_AB R43, R45, R44 ;  /* 0x0000002c2d2b723e */ /* 0x000fe200000000ff */
[----:B-1----:R-:W-:-:S04]  /*28720*/  IMAD.WIDE.U32 R44, R208, 0x10, R212 ;  /* 0x00000010d02c7825 */ /* 0x002fc800078e00d4 */
[----:B------:R-:W-:Y:S01]  /*28730*/  FFMA.FTZ R211, R211, R132, R64 ;  /* 0x00000084d3d37223 */ /* 0x000fe20000010040 */
[----:B------:R-:W-:Y:S01]  /*28740*/  FFMA.FTZ R220, R220, R133, R65 ;  /* 0x00000085dcdc7223 */ /* 0x000fe20000010041 */
[----:B------:R-:W-:Y:S01]  /*28750*/  FFMA.FTZ R218, R218, R139, R63 ;  /* 0x0000008bdada7223 */ /* 0x000fe2000001003f */
[----:B------:R-:W-:Y:S01]  /*28760*/  FFMA.FTZ R216, R216, R137, R61 ;  /* 0x00000089d8d87223 */ /* 0x000fe2000001003d */
        /* <DEDUP_REMOVED lines=13> */
[----:B------:R-:W-:Y:S01]  /*28840*/  FMUL.FTZ R29, R214, R29 ;  /* 0x0000001dd61d7220 */ /* 0x000fe20000410000 */
[C---:B------:R-:W-:Y:S01]  /*28850*/  FADD.FTZ R22, -R210.reuse, R22 ;  /* 0x00000016d2167221 */ /* 0x040fe20000010100 */
[----:B------:R-:W-:Y:S01]  /*28860*/  FADD.FTZ R23, -R210, R23 ;  /* 0x00000017d2177221 */ /* 0x000fe20000010100 */
[C---:B------:R-:W-:Y:S01]  /*28870*/  FMUL.FTZ R30, R214.reuse, R30 ;  /* 0x0000001ed61e7220 */ /* 0x040fe20000410000 */
[----:B------:R-:W-:Y:S01]  /*28880*/  FMUL.FTZ R25, R214, R25 ;  /* 0x00000019d6197220 */ /* 0x000fe20000410000 */
[----:B-1----:R-:W-:Y:S01]  /*28890*/  F2FP.F16.F32.PACK_AB R43, R222, R219 ;  /* 0x000000dbde2b723e */ /* 0x002fe200000000ff */
[----:B0-----:R-:W-:Y:S01]  /*288a0*/  IMAD.WIDE.U32 R44, R208, 0x10, R46 ;  /* 0x00000010d02c7825 */ /* 0x001fe200078e002e */
[----:B------:R-:W-:-:S03]  /*288b0*/  F2FP.F16.F32.PACK_AB R42, R220, R211 ;  /* 0x000000d3dc2a723e */ /* 0x000fc600000000ff */
[----:B------:R-:W-:Y:S01]  /*288c0*/  FADD.FTZ R211, -R210, R36 ;  /* 0x00000024d2d37221 */ /* 0x000fe20000010100 */
[----:B------:R-:W-:Y:S01]  /*288d0*/  F2FP.F16.F32.PACK_AB R41, R218, R217 ;  /* 0x000000d9da29723e */ /* 0x000fe200000000ff */
[----:B------:R-:W-:Y:S01]  /*288e0*/  FMUL.FTZ R26, R214, R26 ;  /* 0x0000001ad61a7220 */ /* 0x000fe20000410000 */
[----:B------:R-:W-:Y:S01]  /*288f0*/  F2FP.F16.F32.PACK_AB R40, R216, R215 ;  /* 0x000000d7d828723e */ /* 0x000fe200000000ff */
[----:B------:R-:W-:Y:S01]  /*28900*/  FADD.FTZ R215, -R210, R38 ;  /* 0x00000026d2d77221 */ /* 0x000fe20000010100 */
[----:B------:R-:W-:Y:S01]  /*28910*/  FMUL.FTZ R27, R214, R27 ;  /* 0x0000001bd61b7220 */ /* 0x000fe20000410000 */
[C---:B------:R-:W-:Y:S01]  /*28920*/  FADD.FTZ R198, -R210.reuse, R198 ;  /* 0x000000c6d2c67221 */ /* 0x040fe20000010100 */
[C---:B------:R-:W-:Y:S01]  /*28930*/  FADD.FTZ R199, -R210.reuse, R199 ;  /* 0x000000c7d2c77221 */ /* 0x040fe20000010100 */
[----:B------:R0:W-:Y:S01]  /*28940*/  STG.E.128 desc[UR8][R44.64], R40 ;  /* 0x000000282c007986 */ /* 0x0001e2000c101d08 */
[----:B------:R-:W-:Y:S01]  /*28950*/  FADD.FTZ R196, -R210, R196 ;  /* 0x000000c4d2c47221 */ /* 0x000fe20000010100 */
[----:B------:R-:W-:Y:S01]  /*28960*/  FMUL.FTZ R198, R214, R198 ;  /* 0x000000c6d6c67220 */ /* 0x000fe20000410000 */
[C---:B------:R-:W-:Y:S01]  /*28970*/  FADD.FTZ R197, -R210.reuse, R197 ;  /* 0x000000c5d2c57221 */ /* 0x040fe20000010100 */
[----:B------:R-:W-:Y:S01]  /*28980*/  FADD.FTZ R203, -R210, R203 ;  /* 0x000000cbd2cb7221 */ /* 0x000fe20000010100 */
[----:B------:R-:W-:-:S02]  /*28990*/  FMUL.FTZ R196, R214, R196 ;  /* 0x000000c4d6c47220 */ /* 0x000fc40000410000 */
[C---:B------:R-:W-:Y:S01]  /*289a0*/  FMUL.FTZ R197, R214.reuse, R197 ;  /* 0x000000c5d6c57220 */ /* 0x040fe20000410000 */
[C---:B0-----:R-:W-:Y:S01]  /*289b0*/  FMUL.FTZ R40, R214.reuse, R211 ;  /* 0x000000d3d6287220 */ /* 0x041fe20000410000 */
[C---:B------:R-:W-:Y:S01]  /*289c0*/  FMUL.FTZ R41, R214.reuse, R37 ;  /* 0x00000025d6297220 */ /* 0x040fe20000410000 */
[C---:B------:R-:W-:Y:S01]  /*289d0*/  FMUL.FTZ R43, R214.reuse, R215 ;  /* 0x000000d7d62b7220 */ /* 0x040fe20000410000 */
[----:B------:R-:W-:Y:S01]  /*289e0*/  FMUL.FTZ R42, R214, R39 ;  /* 0x00000027d62a7220 */ /* 0x000fe20000410000 */
[----:B------:R-:W-:Y:S01]  /*289f0*/  FFMA.FTZ R36, R40, R168, R188 ;  /* 0x000000a828247223 */ /* 0x000fe200000100bc */
[----:B------:R-:W-:Y:S01]  /*28a00*/  FFMA.FTZ R37, R41, R169, R189 ;  /* 0x000000a929257223 */ /* 0x000fe200000100bd */
[----:B------:R-:W-:Y:S01]  /*28a10*/  FFMA.FTZ R38, R43, R170, R190 ;  /* 0x000000aa2b267223 */ /* 0x000fe200000100be */
[----:B------:R-:W-:Y:S01]  /*28a20*/  FFMA.FTZ R39, R42, R171, R191 ;  /* 0x000000ab2a277223 */ /* 0x000fe200000100bf */
[C---:B------:R-:W-:Y:S01]  /*28a30*/  FADD.FTZ R45, -R210.reuse, R34 ;  /* 0x00000022d22d7221 */ /* 0x040fe20000010100 */
[----:B------:R-:W-:Y:S01]  /*28a40*/  FADD.FTZ R211, -R210, R35 ;  /* 0x00000023d2d37221 */ /* 0x000fe20000010100 */
[----:B------:R-:W-:Y:S01]  /*28a50*/  F2FP.F16.F32.PACK_AB R36, R37, R36 ;  /* 0x000000242524723e */ /* 0x000fe200000000ff */
[----:B------:R-:W-:Y:S01]  /*28a60*/  FMUL.FTZ R34, R214, R33 ;  /* 0x00000021d6227220 */ /* 0x000fe20000410000 */
[----:B------:R-:W-:Y:S01]  /*28a70*/  F2FP.F16.F32.PACK_AB R37, R39, R38 ;  /* 0x000000262725723e */ /* 0x000fe200000000ff */
[----:B------:R-:W-:Y:S01]  /*28a80*/  FADD.FTZ R39, -R210, R32 ;  /* 0x00000020d2277221 */ /* 0x000fe20000010100 */
[C---:B------:R-:W-:Y:S01]  /*28a90*/  FMUL.FTZ R44, R214.reuse, R45 ;  /* 0x0000002dd62c7220 */ /* 0x040fe20000410000 */
[----:B------:R-:W-:Y:S01]  /*28aa0*/  FMUL.FTZ R45, R214, R211 ;  /* 0x000000d3d62d7220 */ /* 0x000fe20000410000 */
[----:B------:R-:W-:Y:S01]  /*28ab0*/  FFMA.FTZ R33, R34, R165, R193 ;  /* 0x000000a522217223 */ /* 0x000fe200000100c1 */
[----:B------:R-:W-:Y:S01]  /*28ac0*/  FMUL.FTZ R35, R214, R39 ;  /* 0x00000027d6237220 */ /* 0x000fe20000410000 */
[----:B------:R-:W-:Y:S01]  /*28ad0*/  FFMA.FTZ R39, R44, R166, R194 ;  /* 0x000000a62c277223 */ /* 0x000fe200000100c2 */
[----:B------:R-:W-:Y:S01]  /*28ae0*/  FFMA.FTZ R32, R45, R167, R195 ;  /* 0x000000a72d207223 */ /* 0x000fe200000100c3 */
[----:B------:R-:W-:Y:S01]  /*28af0*/  FFMA.FTZ R42, R42, R131, R71 ;  /* 0x000000832a2a7223 */ /* 0x000fe20000010047 */
[----:B------:R-:W-:Y:S01]  /*28b00*/  FFMA.FTZ R38, R35, R164, R192 ;  /* 0x000000a423267223 */ /* 0x000fe200000100c0 */
[----:B------:R-:W-:-:S02]  /*28b10*/  FFMA.FTZ R41, R41, R129, R69 ;  /* 0x0000008129297223 */ /* 0x000fc40000010045 */
[----:B------:R-:W-:Y:S02]  /*28b20*/  F2FP.F16.F32.PACK_AB R39, R32, R39 ;  /* 0x000000272027723e */ /* 0x000fe400000000ff */
[----:B------:R-:W-:Y:S01]  /*28b30*/  F2FP.F16.F32.PACK_AB R38, R33, R38 ;  /* 0x000000262126723e */ /* 0x000fe200000000ff */
[----:B------:R-:W-:-:S05]  /*28b40*/  IMAD.WIDE.U32 R32, R13, 0x10, R212 ;  /* 0x000000100d207825 */ /* 0x000fca00078e00d4 */
[----:B------:R0:W-:Y:S02]  /*28b50*/  STG.E.128 desc[UR8][R32.64], R36 ;  /* 0x0000002420007986 */ /* 0x0001e4000c101d08 */
[C---:B0-----:R-:W-:Y:S01]  /*28b60*/  FADD.FTZ R32, -R210.reuse, R20 ;  /* 0x00000014d2207221 */ /* 0x041fe20000010100 */
        /* <DEDUP_REMOVED lines=13> */
[----:B------:R-:W-:Y:S01]  /*28c40*/  FMUL.FTZ R32, R214, R32 ;  /* 0x00000020d6207220 */ /* 0x000fe20000410000 */
[----:B------:R-:W-:Y:S01]  /*28c50*/  F2FP.F16.F32.PACK_AB R18, R21, R18 ;  /* 0x000000121512723e */ /* 0x000fe200000000ff */
[----:B------:R-:W-:Y:S01]  /*28c60*/  IMAD.WIDE.U32 R20, R13, 0x10, R46 ;  /* 0x000000100d147825 */ /* 0x000fe200078e002e */
[----:B------:R-:W-:-:S03]  /*28c70*/  F2FP.F16.F32.PACK_AB R17, R42, R17 ;  /* 0x000000112a11723e */ /* 0x000fc600000000ff */
[C---:B------:R-:W-:Y:S01]  /*28c80*/  FMUL.FTZ R13, R214.reuse, R22 ;  /* 0x00000016d60d7220 */ /* 0x040fe20000410000 */
[----:B------:R-:W-:Y:S01]  /*28c90*/  F2FP.F16.F32.PACK_AB R16, R41, R16 ;  /* 0x000000102910723e */ /* 0x000fe200000000ff */
[C---:B------:R-:W-:Y:S01]  /*28ca0*/  FMUL.FTZ R41, R214.reuse, R24 ;  /* 0x00000018d6297220 */ /* 0x040fe20000410000 */
[C---:B------:R-:W-:Y:S01]  /*28cb0*/  FMUL.FTZ R24, R214.reuse, R23 ;  /* 0x00000017d6187220 */ /* 0x040fe20000410000 */
[C---:B------:R-:W-:Y:S01]  /*28cc0*/  FMUL.FTZ R22, R214.reuse, R36 ;  /* 0x00000024d6167220 */ /* 0x040fe20000410000 */
[----:B------:R-:W-:Y:S01]  /*28cd0*/  FMUL.FTZ R23, R214, R37 ;  /* 0x00000025d6177220 */ /* 0x000fe20000410000 */
[----:B------:R0:W-:Y:S01]  /*28ce0*/  STG.E.128 desc[UR8][R20.64], R16 ;  /* 0x0000001014007986 */ /* 0x0001e2000c101d08 */
[----:B------:R-:W-:Y:S01]  /*28cf0*/  FFMA.FTZ R36, R26, R158, R238 ;  /* 0x0000009e1a247223 */ /* 0x000fe200000100ee */
[----:B------:R-:W-:Y:S01]  /*28d00*/  FFMA.FTZ R37, R27, R159, R239 ;  /* 0x0000009f1b257223 */ /* 0x000fe200000100ef */
[----:B------:R-:W-:Y:S01]  /*28d10*/  FMUL.FTZ R33, R214, R33 ;  /* 0x00000021d6217220 */ /* 0x000fe20000410000 */
[----:B------:R-:W-:Y:S01]  /*28d20*/  FFMA.FTZ R45, R26, R118, R82 ;  /* 0x000000761a2d7223 */ /* 0x000fe20000010052 */
[----:B------:R-:W-:Y:S01]  /*28d30*/  FADD.FTZ R34, -R210, R200 ;  /* 0x000000c8d2227221 */ /* 0x000fe20000010100 */
[----:B------:R-:W-:Y:S01]  /*28d40*/  FFMA.FTZ R26, R25, R117, R81 ;  /* 0x00000075191a7223 */ /* 0x000fe20000010051 */
[----:B------:R-:W-:Y:S01]  /*28d50*/  FFMA.FTZ R200, R27, R119, R83 ;  /* 0x000000771bc87223 */ /* 0x000fe20000010053 */
[----:B------:R-:W-:Y:S01]  /*28d60*/  FFMA.FTZ R27, R32, R152, R240 ;  /* 0x00000098201b7223 */ /* 0x000fe200000100f0 */
[C---:B------:R-:W-:Y:S01]  /*28d70*/  FMUL.FTZ R43, R214.reuse, R38 ;  /* 0x00000026d62b7220 */ /* 0x040fe20000410000 */
[----:B------:R-:W-:Y:S01]  /*28d80*/  FMUL.FTZ R44, R214, R39 ;  /* 0x00000027d62c7220 */ /* 0x000fe20000410000 */
[----:B------:R-:W-:Y:S01]  /*28d90*/  FADD.FTZ R35, -R210, R201 ;  /* 0x000000c9d2237221 */ /* 0x000fe20000010100 */
[C---:B------:R-:W-:Y:S01]  /*28da0*/  FMUL.FTZ R31, R214.reuse, R199 ;  /* 0x000000c7d61f7220 */ /* 0x040fe20000410000 */
[----:B------:R-:W-:Y:S01]  /*28db0*/  FMUL.FTZ R34, R214, R34 ;  /* 0x00000022d6227220 */ /* 0x000fe20000410000 */
[----:B------:R-:W-:Y:S01]  /*28dc0*/  FADD.FTZ R42, -R210, R202 ;  /* 0x000000cad22a7221 */ /* 0x000fe20000010100 */
[----:B------:R-:W-:Y:S01]  /*28dd0*/  FMUL.FTZ R35, R214, R35 ;  /* 0x00000023d6237220 */ /* 0x000fe20000410000 */
[----:B------:R-:W-:Y:S01]  /*28de0*/  FFMA.FTZ R32, R32, R112, R84 ;  /* 0x0000007020207223 */ /* 0x000fe20000010054 */
[----:B------:R-:W-:-:S04]  /*28df0*/  IMAD.WIDE.U32 R38, R14, 0x10, R46 ;  /* 0x000000100e267825 */ /* 0x000fc800078e002e */
[----:B0-----:R-:W-:Y:S01]  /*28e00*/  FFMA.FTZ R16, R28, R160, R232 ;  /* 0x000000a01c107223 */ /* 0x001fe200000100e8 */
        /* <DEDUP_REMOVED lines=9> */
[----:B------:R-:W-:Y:S01]  /*28ea0*/  F2FP.F16.F32.PACK_AB R18, R21, R20 ;  /* 0x000000141512723e */ /* 0x000fe200000000ff */
[----:B------:R-:W-:Y:S01]  /*28eb0*/  IMAD.WIDE.U32 R20, R14, 0x10, R212 ;  /* 0x000000100e147825 */ /* 0x000fe200078e00d4 */
[----:B------:R-:W-:-:S03]  /*28ec0*/  F2FP.F16.F32.PACK_AB R19, R37, R36 ;  /* 0x000000242513723e */ /* 0x000fc600000000ff */
[----:B------:R-:W-:Y:S01]  /*28ed0*/  FFMA.FTZ R29, R29, R121, R77 ;  /* 0x000000791d1d7223 */ /* 0x000fe2000001004d */
[----:B------:R-:W-:Y:S01]  /*28ee0*/  FFMA.FTZ R30, R30, R122, R78 ;  /* 0x0000007a1e1e7223 */ /* 0x000fe2000001004e */
[----:B------:R-:W-:Y:S01]  /*28ef0*/  FFMA.FTZ R41, R41, R116, R80 ;  /* 0x0000007429297223 */ /* 0x000fe20000010050 */
[C---:B------:R-:W-:Y:S01]  /*28f00*/  FFMA.FTZ R40, R33.reuse, R153, R241 ;  /* 0x0000009921287223 */ /* 0x040fe200000100f1 */
[----:B------:R0:W-:Y:S01]  /*28f10*/  STG.E.128 desc[UR8][R20.64], R16 ;  /* 0x0000001014007986 */ /* 0x0001e2000c101d08 */
[----:B------:R-:W-:Y:S01]  /*28f20*/  FFMA.FTZ R33, R33, R113, R85 ;  /* 0x0000007121217223 */ /* 0x000fe20000010055 */
[C---:B------:R-:W-:Y:S01]  /*28f30*/  FMUL.FTZ R42, R214.reuse, R42 ;  /* 0x0000002ad62a7220 */ /* 0x040fe20000410000 */
[----:B------:R-:W-:Y:S01]  /*28f40*/  FMUL.FTZ R214, R214, R203 ;  /* 0x000000cbd6d67220 */ /* 0x000fe20000410000 */
[----:B------:R-:W-:-:S04]  /*28f50*/  IMAD.WIDE.U32 R36, R15, 0x10, R212 ;  /* 0x000000100f247825 */ /* 0x000fc800078e00d4 */
[----:B------:R-:W-:-:S04]  /*28f60*/  IMAD.WIDE.U32 R14, R15, 0x10, R46 ;  /* 0x000000100f0e7825 */ /* 0x000fc800078e002e */
[----:B------:R-:W-:-:S04]  /*28f70*/  IMAD.WIDE.U32 R212, R223, 0x10, R212 ;  /* 0x00000010dfd47825 */ /* 0x000fc800078e00d4 */
[----:B------:R-:W-:Y:S01]  /*28f80*/  IMAD.WIDE.U32 R46, R223, 0x10, R46 ;  /* 0x00000010df2e7825 */ /* 0x000fe200078e002e */
[----:B0-----:R-:W-:-:S03]  /*28f90*/  F2FP.F16.F32.PACK_AB R18, R26, R41 ;  /* 0x000000291a12723e */ /* 0x001fc600000000ff */
        /* <DEDUP_REMOVED lines=14> */
[C---:B------:R-:W-:Y:S01]  /*29080*/  FFMA.FTZ R22, R24.reuse, R155, R243 ;  /* 0x0000009b18167223 */ /* 0x040fe200000100f3 */
[----:B------:R-:W-:Y:S01]  /*29090*/  FFMA.FTZ R24, R24, R115, R87 ;  /* 0x0000007318187223 */ /* 0x000fe20000010057 */
[----:B------:R-:W-:Y:S01]  /*290a0*/  FFMA.FTZ R43, R43, R110, R90 ;  /* 0x0000006e2b2b7223 */ /* 0x000fe2000001005a */
[----:B--2---:R-:W-:Y:S01]  /*290b0*/  FFMA.FTZ R40, R34, R140, R229 ;  /* 0x0000008c22287223 */ /* 0x004fe200000100e5 */
[----:B------:R-:W-:Y:S01]  /*290c0*/  F2FP.F16.F32.PACK_AB R29, R30, R29 ;  /* 0x0000001d1e1d723e */ /* 0x000fe200000000ff */
[----:B------:R-:W-:Y:S01]  /*290d0*/  FFMA.FTZ R44, R44, R111, R91 ;  /* 0x0000006f2c2c7223 */ /* 0x000fe2000001005b */
[----:B------:R-:W-:Y:S01]  /*290e0*/  F2FP.F16.F32.PACK_AB R21, R22, R21 ;  /* 0x000000151615723e */ /* 0x000fe200000000ff */
[----:B---3--:R-:W-:Y:S01]  /*290f0*/  FFMA.FTZ R41, R35, R141, R227 ;  /* 0x0000008d23297223 */ /* 0x008fe200000100e3 */
[----:B------:R-:W-:Y:S01]  /*29100*/  F2FP.F16.F32.PACK_AB R22, R28, R25 ;  /* 0x000000191c16723e */ /* 0x000fe200000000ff */
[----:B------:R-:W-:Y:S01]  /*29110*/  FFMA.FTZ R25, R13, R114, R86 ;  /* 0x000000720d197223 */ /* 0x000fe20000010056 */
[----:B------:R-:W-:Y:S01]  /*29120*/  FFMA.FTZ R28, R196, R144, R248 ;  /* 0x00000090c41c7223 */ /* 0x000fe200000100f8 */
[----:B------:R-:W-:Y:S01]  /*29130*/  FFMA.FTZ R13, R197, R145, R249 ;  /* 0x00000091c50d7223 */ /* 0x000fe200000100f9 */
[----:B------:R-:W-:Y:S01]  /*29140*/  F2FP.F16.F32.PACK_AB R30, R41, R40 ;  /* 0x00000028291e723e */ /* 0x000fe200000000ff */
[----:B------:R-:W-:Y:S01]  /*29150*/  FFMA.FTZ R34, R34, R100, R96 ;  /* 0x0000006422227223 */ /* 0x000fe20000010060 */
[----:B------:R-:W0:Y:S01]  /*29160*/  LDC.64 R40, c[0x0][0x380] ;  /* 0x0000e000ff287b82 */ /* 0x000e220000000a00 */
[----:B------:R-:W-:Y:S01]  /*29170*/  F2FP.F16.F32.PACK_AB R25, R24, R25 ;  /* 0x000000191819723e */ /* 0x000fe200000000ff */
[----:B------:R-:W-:Y:S01]  /*29180*/  FFMA.FTZ R197, R197, R105, R93 ;  /* 0x00000069c5c57223 */ /* 0x000fe2000001005d */
[----:B------:R-:W-:Y:S01]  /*29190*/  F2FP.F16.F32.PACK_AB R24, R33, R32 ;  /* 0x000000202118723e */ /* 0x000fe200000000ff */
[----:B------:R-:W-:Y:S01]  /*291a0*/  FFMA.FTZ R32, R196, R104, R92 ;  /* 0x00000068c4207223 */ /* 0x000fe2000001005c */
[----:B------:R-:W-:Y:S01]  /*291b0*/  F2FP.F16.F32.PACK_AB R27, R44, R43 ;  /* 0x0000002b2c1b723e */ /* 0x000fe200000000ff */
[----:B----4-:R-:W-:Y:S01]  /*291c0*/  FFMA.FTZ R43, R42, R142, R226 ;  /* 0x0000008e2a2b7223 */ /* 0x010fe200000100e2 */
[----:B------:R-:W-:Y:S01]  /*291d0*/  F2FP.F16.F32.PACK_AB R19, R200, R45 ;  /* 0x0000002dc813723e */ /* 0x000fe200000000ff */
[----:B------:R-:W-:Y:S01]  /*291e0*/  FFMA.FTZ R44, R42, R102, R98 ;  /* 0x000000662a2c7223 */ /* 0x000fe20000010062 */
[----:B------:R-:W-:Y:S01]  /*291f0*/  F2FP.F16.F32.PACK_AB R28, R13, R28 ;  /* 0x0000001c0d1c723e */ /* 0x000fe200000000ff */
[----:B-----5:R-:W-:Y:S01]  /*29200*/  FFMA.FTZ R196, R214, R143, R225 ;  /* 0x0000008fd6c47223 */ /* 0x020fe200000100e1 */
[----:B------:R-:W-:Y:S01]  /*29210*/  FFMA.FTZ R33, R198, R106, R94 ;  /* 0x0000006ac6217223 */ /* 0x000fe2000001005e */
[----:B------:R-:W-:Y:S01]  /*29220*/  FFMA.FTZ R45, R214, R103, R99 ;  /* 0x00000067d62d7223 */ /* 0x000fe20000010063 */
[----:B------:R-:W-:Y:S01]  /*29230*/  FFMA.FTZ R13, R35, R101, R97 ;  /* 0x00000065230d7223 */ /* 0x000fe20000010061 */
[----:B------:R-:W-:Y:S01]  /*29240*/  FFMA.FTZ R42, R31, R107, R95 ;  /* 0x0000006b1f2a7223 */ /* 0x000fe2000001005f */
        /* <DEDUP_REMOVED lines=10> */
[----:B------:R-:W-:-:S03]  /*292f0*/  ISETP.GE.AND P1, PT, R224, R41, PT ;  /* 0x00000029e000720c */ /* 0x000fc60003f26270 */
[----:B------:R1:W-:Y:S10]  /*29300*/  STG.E.128 desc[UR8][R46.64], R32 ;  /* 0x000000202e007986 */ /* 0x0003f4000c101d08 */
[----:B------:R-:W-:Y:S05]  /*29310*/  @!P1 BRA `(.L_x_20827) ;  /* 0xfffffd8000a09947 */ /* 0x000fea000383ffff */
[----:B------:R-:W-:Y:S05]  /*29320*/  BSYNC B0 ;  /* 0x0000000000007941 */ /* 0x000fea0003800000 */
.L_x_20210:
[----:B------:R-:W-:Y:S05]  /*29330*/  EXIT ;  /* 0x000000000000794d */ /* 0x000fea0003800000 */
.L_x_20826:
[----:B0-----:R-:W-:Y:S01]  /*29340*/  HFMA2 R212, -RZ, RZ, 0, 5.9604644775390625e-08 ;  /* 0x00000001ffd47431 */ /* 0x001fe200000001ff */
[----:B------:R-:W-:Y:S01]  /*29350*/  BSSY B1, `(.L_x_20828) ;  /* 0x0000007000017945 */ /* 0x000fe20003800000 */
[----:B------:R-:W-:Y:S01]  /*29360*/  IMAD.MOV.U32 R225, RZ, RZ, R218 ;  /* 0x000000ffffe17224 */ /* 0x000fe200078e00da */
[----:B------:R-:W-:Y:S01]  /*29370*/  MOV R214, 0xffffffff ;  /* 0xffffffff00d67802 */ /* 0x000fe20000000f00 */
[----:B------:R-:W-:-:S07]  /*29380*/  IMAD.MOV.U32 R213, RZ, RZ, 0x1f ;  /* 0x0000001fffd57424 */ /* 0x000fce00078e00ff */
[----:B------:R-:W-:Y:S05]  /*29390*/  WARPSYNC.COLLECTIVE R214, `(.L_x_20829) ;  /* 0x00000000d6087348 */ /* 0x000fea0003c00000 */
[----:B------:R0:W1:Y:S02]  /*293a0*/  SHFL.BFLY P2, R221, R225, R212, R213 ;  /* 0x0c0000d4e1dd7389 */ /* 0x00006400000400d5 */
[----:B01----:R-:W-:Y:S05]  /*293b0*/  ENDCOLLECTIVE ;  /* 0x000000000000791b */ /* 0x003fea0003800000 */
.L_x_20829:
[----:B------:R-:W-:Y:S05]  /*293c0*/  BSYNC B1 ;  /* 0x0000000000017941 */ /* 0x000fea0003800000 */
.L_x_20828:
        /* <DEDUP_REMOVED lines=9> */
.L_x_20830:
[----:B------:R-:W-:Y:S01]  /*29460*/  HFMA2 R212, -RZ, RZ, 0, 2.384185791015625e-07 ;  /* 0x00000004ffd47431 */ /* 0x000fe200000001ff */
[----:B------:R-:W-:-:S05]  /*29470*/  MOV R210, R221 ;  /* 0x000000dd00d27202 */ /* 0x000fca0000000f00 */
[----:B------:R-:W-:-:S04]  /*29480*/  FADD.FTZ R216, R215, R210 ;  /* 0x000000d2d7d87221 */ /* 0x000fc80000010000 */
[----:B------:R-:W-:-:S07]  /*29490*/  IMAD.MOV.U32 R225, RZ, RZ, R216 ;  /* 0x000000ffffe17224 */ /* 0x000fce00078e00d8 */
[----:B------:R-:W-:Y:S05]  /*294a0*/  WARPSYNC.COLLECTIVE R214, `(.L_x_20831) ;  /* 0x00000000d6087348 */ /* 0x000fea0003c00000 */
[----:B------:R0:W1:Y:S02]  /*294b0*/  SHFL.BFLY P2, R221, R225, R212, R213 ;  /* 0x0c0000d4e1dd7389 */ /* 0x00006400000400d5 */
[----:B01----:R-:W-:Y:S05]  /*294c0*/  ENDCOLLECTIVE ;  /* 0x000000000000791b */ /* 0x003fea0003800000 */
.L_x_20831:
        /* <DEDUP_REMOVED lines=8> */
.L_x_20832:
[----:B------:R-:W-:Y:S01]  /*29550*/  HFMA2 R212, -RZ, RZ, 0, 9.5367431640625e-07 ;  /* 0x00000010ffd47431 */ /* 0x000fe200000001ff */
[----:B------:R-:W-:-:S05]  /*29560*/  MOV R210, R221 ;  /* 0x000000dd00d27202 */ /* 0x000fca0000000f00 */
[----:B------:R-:W-:-:S04]  /*29570*/  FADD.FTZ R220, R219, R210 ;  /* 0x000000d2dbdc7221 */ /* 0x000fc80000010000 */
[----:B------:R-:W-:-:S07]  /*29580*/  IMAD.MOV.U32 R225, RZ, RZ, R220 ;  /* 0x000000ffffe17224 */ /* 0x000fce00078e00dc */
[----:B------:R-:W-:Y:S05]  /*29590*/  WARPSYNC.COLLECTIVE R214, `(.L_x_20833) ;  /* 0x00000000d6087348 */ /* 0x000fea0003c00000 */
[----:B------:R0:W1:Y:S02]  /*295a0*/  SHFL.BFLY P2, R221, R225, R212, R213 ;  /* 0x0c0000d4e1dd7389 */ /* 0x00006400000400d5 */
[----:B01----:R-:W-:Y:S05]  /*295b0*/  ENDCOLLECTIVE ;  /* 0x000000000000791b */ /* 0x003fea0003800000 */
.L_x_20833:
        /* <DEDUP_REMOVED lines=84> */
[----:B------:R-:W-:-:S04]  /*29b00*/  HFMA2 R213, -RZ, RZ, 0, 1.847743988037109375e-06 ;  /* 0x0000001fffd57431 */ /* 0x000fc800000001ff */
[----:B------:R-:W-:-:S07]  /*29b10*/  MOV R225, R210 ;  /* 0x000000d200e17202 */ /* 0x000fce0000000f00 */
[----:B------:R-:W-:Y:S05]  /*29b20*/  WARPSYNC.COLLECTIVE R214, `(.L_x_20834) ;  /* 0x00000000d6087348 */ /* 0x000fea0003c00000 */
[----:B------:R0:W1:Y:S02]  /*29b30*/  SHFL.BFLY P2, R221, R225, R212, R213 ;  /* 0x0c0000d4e1dd7389 */ /* 0x00006400000400d5 */
[----:B01----:R-:W-:Y:S05]  /*29b40*/  ENDCOLLECTIVE ;  /* 0x000000000000791b */ /* 0x003fea0003800000 */
.L_x_20834:
[----:B------:R-:W-:Y:S02]  /*29b50*/  IMAD.MOV.U32 R212, RZ, RZ, 0x2 ;  /* 0x00000002ffd47424 */ /* 0x000fe400078e00ff */
[----:B------:R-:W-:-:S04]  /*29b60*/  IMAD.MOV.U32 R215, RZ, RZ, R221 ;  /* 0x000000ffffd77224 */ /* 0x000fc800078e00dd */
[----:B------:R-:W-:-:S05]  /*29b70*/  FADD.FTZ R215, R210, R215 ;  /* 0x000000d7d2d77221 */ /* 0x000fca0000010000 */
[----:B------:R-:W-:-:S07]  /*29b80*/  MOV R225, R215 ;  /* 0x000000d700e17202 */ /* 0x000fce0000000f00 */
[----:B------:R-:W-:Y:S05]  /*29b90*/  WARPSYNC.COLLECTIVE R214, `(.L_x_20835) ;  /* 0x00000000d6087348 */ /* 0x000fea0003c00000 */
[----:B------:R0:W1:Y:S02]  /*29ba0*/  SHFL.BFLY P2, R221, R225, R212, R213 ;  /* 0x0c0000d4e1dd7389 */ /* 0x00006400000400d5 */
[----:B01----:R-:W-:Y:S05]  /*29bb0*/  ENDCOLLECTIVE ;  /* 0x000000000000791b */ /* 0x003fea0003800000 */
.L_x_20835:
[----:B------:R-:W-:Y:S01]  /*29bc0*/  HFMA2 R212, -RZ, RZ, 0, 2.384185791015625e-07 ;  /* 0x00000004ffd47431 */ /* 0x000fe200000001ff */
[----:B------:R-:W-:-:S05]  /*29bd0*/  MOV R216, R221 ;  /* 0x000000dd00d87202 */ /* 0x000fca0000000f00 */
[----:B------:R-:W-:-:S04]  /*29be0*/  FADD.FTZ R216, R215, R216 ;  /* 0x000000d8d7d87221 */ /* 0x000fc80000010000 */
[----:B------:R-:W-:-:S07]  /*29bf0*/  IMAD.MOV.U32 R225, RZ, RZ, R216 ;  /* 0x000000ffffe17224 */ /* 0x000fce00078e00d8 */
[----:B------:R-:W-:Y:S05]  /*29c00*/  WARPSYNC.COLLECTIVE R214, `(.L_x_20836) ;  /* 0x00000000d6087348 */ /* 0x000fea0003c00000 */
[----:B------:R0:W1:Y:S02]  /*29c10*/  SHFL.BFLY P2, R221, R225, R212, R213 ;  /* 0x0c0000d4e1dd7389 */ /* 0x00006400000400d5 */
[----:B01----:R-:W-:Y:S05]  /*29c20*/  ENDCOLLECTIVE ;  /* 0x000000000000791b */ /* 0x003fea0003800000 */
.L_x_20836:
[----:B------:R-:W-:Y:S02]  /*29c30*/  IMAD.MOV.U32 R212, RZ, RZ, 0x8 ;  /* 0x00000008ffd47424 */ /* 0x000fe400078e00ff */
[----:B------:R-:W-:-:S04]  /*29c40*/  IMAD.MOV.U32 R219, RZ, RZ, R221 ;  /* 0x000000ffffdb7224 */ /* 0x000fc800078e00dd */
[----:B------:R-:W-:-:S05]  /*29c50*/  FADD.FTZ R219, R216, R219 ;  /* 0x000000dbd8db7221 */ /* 0x000fca0000010000 */
[----:B------:R-:W-:-:S07]  /*29c60*/  MOV R225, R219 ;  /* 0x000000db00e17202 */ /* 0x000fce0000000f00 */
[----:B------:R-:W-:Y:S05]  /*29c70*/  WARPSYNC.COLLECTIVE R214, `(.L_x_20837) ;  /* 0x00000000d6087348 */ /* 0x000fea0003c00000 */
[----:B------:R0:W1:Y:S02]  /*29c80*/  SHFL.BFLY P2, R221, R225, R212, R213 ;  /* 0x0c0000d4e1dd7389 */ /* 0x00006400000400d5 */
[----:B01----:R-:W-:Y:S05]  /*29c90*/  ENDCOLLECTIVE ;  /* 0x000000000000791b */ /* 0x003fea0003800000 */
.L_x_20837:
[----:B------:R-:W-:Y:S01]  /*29ca0*/  HFMA2 R212, -RZ, RZ, 0, 9.5367431640625e-07 ;  /* 0x00000010ffd47431 */ /* 0x000fe200000001ff */
[----:B------:R-:W-:-:S05]  /*29cb0*/  MOV R218, R221 ;  /* 0x000000dd00da7202 */ /* 0x000fca0000000f00 */
[----:B------:R-:W-:-:S04]  /*29cc0*/  FADD.FTZ R218, R219, R218 ;  /* 0x000000dadbda7221 */ /* 0x000fc80000010000 */
[----:B------:R-:W-:-:S07]  /*29cd0*/  IMAD.MOV.U32 R225, RZ, RZ, R218 ;  /* 0x000000ffffe17224 */ /* 0x000fce00078e00da */
[----:B------:R-:W-:Y:S05]  /*29ce0*/  WARPSYNC.COLLECTIVE R214, `(.L_x_20838) ;  /* 0x00000000d6087348 */ /* 0x000fea0003c00000 */
[----:B------:R0:W1:Y:S02]  /*29cf0*/  SHFL.BFLY P2, R221, R225, R212, R213 ;  /* 0x0c0000d4e1dd7389 */ /* 0x00006400000400d5 */
[----:B01----:R-:W-:Y:S05]  /*29d00*/  ENDCOLLECTIVE ;  /* 0x000000000000791b */ /* 0x003fea0003800000 */
.L_x_20838:
[----:B------:R-:W-:Y:S05]  /*29d10*/  BRA `(.L_x_20839) ;  /* 0xffffffe400b07947 */ /* 0x000fea000383ffff */
.L_x_20840:
        /* <DEDUP_REMOVED lines=14> */
.L_x_28013:


//--------------------- .text._ZN10layer_norm31ln_parallel_residual_fwd_kernelINS_13Kernel_traitsIf6__halffS2_fjLj1280ELj1ELj4ELj1ELj16ENS_18Kernel_traits_baseILj1280EfS2_fS2_fjLj128EEEEELb1ELb1ELb0EEEvNS_9FwdParamsE --------------------------
	.section	.text._ZN10layer_norm31ln_parallel_residual_fwd_kernelINS_13Kernel_traitsIf6__halffS2_fjLj1280ELj1ELj4ELj1ELj16ENS_18Kernel_traits_baseILj1280EfS2_fS2_fjLj128EEEEELb1ELb1ELb0EEEvNS_9FwdParamsE,"ax",@progbits
	.align	128
        .global         _ZN10layer_norm31ln_parallel_residual_fwd_kernelINS_13Kernel_traitsIf6__halffS2_fjLj1280ELj1ELj4ELj1ELj16ENS_18Kernel_traits_baseILj1280EfS2_fS2_fjLj128EEEEELb1ELb1ELb0EEEvNS_9FwdParamsE
        .type           _ZN10layer_norm31ln_parallel_residual_fwd_kernelINS_13Kernel_traitsIf6__halffS2_fjLj1280ELj1ELj4ELj1ELj16ENS_18Kernel_traits_baseILj1280EfS2_fS2_fjLj128EEEEELb1ELb1ELb0EEEvNS_9FwdParamsE,@function
        .size           _ZN10layer_norm31ln_parallel_residual_fwd_kernelINS_13Kernel_traitsIf6__halffS2_fjLj1280ELj1ELj4ELj1ELj16ENS_18Kernel_traits_baseILj1280EfS2_fS2_fjLj128EEEEELb1ELb1ELb0EEEvNS_9FwdParamsE,(.L_x_28014 - _ZN10layer_norm31ln_parallel_residual_fwd_kernelINS_13Kernel_traitsIf6__halffS2_fjLj1280ELj1ELj4ELj1ELj16ENS_18Kernel_traits_baseILj1280EfS2_fS2_fjLj128EEEEELb1ELb1ELb0EEEvNS_9FwdParamsE)
        .other          _ZN10layer_norm31ln_parallel_residual_fwd_kernelINS_13Kernel_traitsIf6__halffS2_fjLj1280ELj1ELj4ELj1ELj16ENS_18Kernel_traits_baseILj1280EfS2_fS2_fjLj128EEEEELb1ELb1ELb0EEEvNS_9FwdParamsE,@"STO_CUDA_ENTRY STV_DEFAULT"
_ZN10layer_norm31ln_parallel_residual_fwd_kernelINS_13Kernel_traitsIf6__halffS2_fjLj1280ELj1ELj4ELj1ELj16ENS_18Kernel_traits_baseILj1280EfS2_fS2_fjLj128EEEEELb1ELb1ELb0EEEvNS_9FwdParamsE:
.text._ZN10layer_norm31ln_parallel_residual_fwd_kernelINS_13Kernel_traitsIf6__halffS2_fjLj1280ELj1ELj4ELj1ELj16ENS_18Kernel_traits_baseILj1280EfS2_fS2_fjLj128EEEEELb1ELb1ELb0EEEvNS_9FwdParamsE:
        /* <DEDUP_REMOVED lines=33> */
[----:B------:R-:W-:Y:S02]  /*0210*/  LOP3.LUT R7, R89, 0x1f, RZ, 0x3c, !PT ;  /* 0x0000001f59077812 */ /* 0x000fe400078e3cff */
        /* <DEDUP_REMOVED lines=76> */
.L_x_20842:
        /* <DEDUP_REMOVED lines=51> */
.L_x_20843:
[----:B------:R-:W-:Y:S05]  /*0a10*/  BSYNC.RECONVERGENT B0 ;  /* 0x0000000000007941 */ /* 0x000fea0003800200 */
.L_x_20841:
        /* <DEDUP_REMOVED lines=71> */
.L_x_21479:
        /* <DEDUP_REMOVED lines=41> */
.L_x_20849:
        /* <DEDUP_REMOVED lines=13> */
.L_x_20851:
[----:B------:R-:W-:Y:S05]  /*11f0*/  BSYNC.RECONVERGENT B2 ;  /* 0x0000000000027941 */ /* 0x000fea0003800200 */
.L_x_20850:
        /* <DEDUP_REMOVED lines=56> */
[----:B------:R-:W-:-:S05]  /*1580*/  IMAD.MOV.U32 R102, RZ, RZ, RZ ;  /* 0x000000ffff667224 */ /* 0x000fca00078e00ff */
[----:B------:R-:W-:Y:S01]  /*1590*/  LOP3.LUT R151, R100, UR16, R141, 0x96, !PT ;  /* 0x0000001064977c12 */ /* 0x000fe2000f8e968d */
[----:B------:R-:W-:-:S07]  /*15a0*/  IMAD.MOV.U32 R100, RZ, RZ, R148 ;  /* 0x000000ffff647224 */ /* 0x000fce00078e0094 */
.L_x_20848:
[----:B------:R-:W-:Y:S05]  /*15b0*/  BSYNC.RECONVERGENT B1 ;  /* 0x0000000000017941 */ /* 0x000fea0003800200 */
.L_x_20847:
[----:B------:R-:W0:Y:S01]  /*15c0*/  LDC R141, c[0x0][0x404] ;  /* 0x00010100ff8d7b82 */ /* 0x000e220000000800 */
[----:B------:R-:W-:Y:S01]  /*15d0*/  I2FP.F32.U32 R100, R100 ;  /* 0x0000006400647245 */ /* 0x000fe20000201000 */
[----:B------:R-:W-:Y:S01]  /*15e0*/  HFMA2 R143, -RZ, RZ, 0.1171875, 0 ;  /* 0x2f800000ff8f7431 */ /* 0x000fe200000001ff */
[----:B------:R-:W-:Y:S01]  /*15f0*/  ISETP.NE.AND P2, PT, R102, 0x1, PT ;  /* 0x000000016600780c */ /* 0x000fe20003f45270 */
[----:B------:R-:W-:Y:S01]  /*1600*/  BSSY.RECONVERGENT B1, `(.L_x_20852) ;  /* 0x000005b000017945 */ /* 0x000fe20003800200 */
[----:B------:R-:W-:Y:S01]  /*1610*/  LOP3.LUT R157, R157, 0xffffffef, RZ, 0xc0, !PT ;  /* 0xffffffef9d9d7812 */ /* 0x000fe200078ec0ff */
[----:B-----5:R-:W-:Y:S02]  /*1620*/  HADD2.F32 R142, -RZ, R104.H0_H0 ;  /* 0x20000068ff8e7230 */ /* 0x020fe40000004100 */
[----:B------:R-:W-:Y:S01]  /*1630*/  FFMA.FTZ R100, R100, R143, 1.1641532182693481445e-10 ;  /* 0x2f00000064647423 */ /* 0x000fe2000001008f */
[----:B------:R-:W-:Y:S02]  /*1640*/  IMAD.MOV.U32 R103, RZ, RZ, 0x2 ;  /* 0x00000002ff677424 */ /* 0x000fe400078e00ff */
[----:B------:R-:W-:-:S02]  /*1650*/  IMAD.MOV.U32 R101, RZ, RZ, R150 ;  /* 0x000000ffff657224 */ /* 0x000fc400078e0096 */
        /* <DEDUP_REMOVED lines=11> */
.L_x_20854:
        /* <DEDUP_REMOVED lines=13> */
.L_x_20856:
[----:B------:R-:W-:Y:S05]  /*17e0*/  BSYNC.RECONVERGENT B2 ;  /* 0x0000000000027941 */ /* 0x000fea0003800200 */
.L_x_20855:
        /* <DEDUP_REMOVED lines=60> */
.L_x_20853:
[----:B------:R-:W-:Y:S05]  /*1bb0*/  BSYNC.RECONVERGENT B1 ;  /* 0x0000000000017941 */ /* 0x000fea0003800200 */
.L_x_20852:
        /* <DEDUP_REMOVED lines=19> */
.L_x_20859:
        /* <DEDUP_REMOVED lines=13> */
.L_x_20861:
[----:B------:R-:W-:Y:S05]  /*1dc0*/  BSYNC.RECONVERGENT B2 ;  /* 0x0000000000027941 */ /* 0x000fea0003800200 */
.L_x_20860:
        /* <DEDUP_REMOVED lines=60> */
.L_x_20858:
[----:B------:R-:W-:Y:S05]  /*2190*/  BSYNC.RECONVERGENT B1 ;  /* 0x0000000000017941 */ /* 0x000fea0003800200 */
.L_x_20857:
        /* <DEDUP_REMOVED lines=19> */
.L_x_20864:
        /* <DEDUP_REMOVED lines=13> */
.L_x_20866:
[----:B------:R-:W-:Y:S05]  /*23a0*/  BSYNC.RECONVERGENT B2 ;  /* 0x0000000000027941 */ /* 0x000fea0003800200 */
.L_x_20865:
        /* <DEDUP_REMOVED lines=60> */
.L_x_20863:
[----:B------:R-:W-:Y:S05]  /*2770*/  BSYNC.RECONVERGENT B1 ;  /* 0x0000000000017941 */ /* 0x000fea0003800200 */
.L_x_20862:
        /* <DEDUP_REMOVED lines=19> */
.L_x_20869:
        /* <DEDUP_REMOVED lines=13> */
.L_x_20871:
[----:B------:R-:W-:Y:S05]  /*2980*/  BSYNC.RECONVERGENT B2 ;  /* 0x0000000000027941 */ /* 0x000fea0003800200 */
.L_x_20870:
        /* <DEDUP_REMOVED lines=60> */
.L_x_20868:
[----:B------:R-:W-:Y:S05]  /*2d50*/  BSYNC.RECONVERGENT B1 ;  /* 0x0000000000017941 */ /* 0x000fea0003800200 */
.L_x_20867:
        /* <DEDUP_REMOVED lines=17> */
.L_x_20874:
        /* <DEDUP_REMOVED lines=12> */
.L_x_20876:
[----:B------:R-:W-:Y:S05]  /*2f30*/  BSYNC.RECONVERGENT B2 ;  /* 0x0000000000027941 */ /* 0x000fea0003800200 */
.L_x_20875:
        /* <DEDUP_REMOVED lines=61> */
.L_x_20873:
[----:B------:R-:W-:Y:S05]  /*3310*/  BSYNC.RECONVERGENT B1 ;  /* 0x0000000000017941 */ /* 0x000fea0003800200 */
.L_x_20872:
        /* <DEDUP_REMOVED lines=17> */
.L_x_20879:
        /* <DEDUP_REMOVED lines=12> */
.L_x_20881:
[----:B------:R-:W-:Y:S05]  /*34f0*/  BSYNC.RECONVERGENT B2 ;  /* 0x0000000000027941 */ /* 0x000fea0003800200 */
.L_x_20880:
        /* <DEDUP_REMOVED lines=61> */
.L_x_20878:
[----:B------:R-:W-:Y:S05]  /*38d0*/  BSYNC.RECONVERGENT B1 ;  /* 0x0000000000017941 */ /* 0x000fea0003800200 */
.L_x_20877:
        /* <DEDUP_REMOVED lines=17> */
.L_x_20884:
        /* <DEDUP_REMOVED lines=12> */
.L_x_20886:
[----:B------:R-:W-:Y:S05]  /*3ab0*/  BSYNC.RECONVERGENT B2 ;  /* 0x0000000000027941 */ /* 0x000fea0003800200 */
.L_x_20885:
        /* <DEDUP_REMOVED lines=61> */
.L_x_20883:
[----:B------:R-:W-:Y:S05]  /*3e90*/  BSYNC.RECONVERGENT B1 ;  /* 0x0000000000017941 */ /* 0x000fea0003800200 */
.L_x_20882:
[----:B------:R-:W-:Y:S01]  /*3ea0*/  FMUL.FTZ R100, R106, UR12 ;  /* 0x0000000c6a647c20 */ /* 0x000fe20008410000 */
[----:B------:R-:W-:Y:S01]  /*3eb0*/  P2R R161, PR, RZ, 0x2 ;  /* 0x00000002ffa17803 */ /* 0x000fe20000000000 */
[----:B------:R-:W-:Y:S01]  /*3ec0*/  FMUL.FTZ R142, R142, UR12 ;  /* 0x0000000c8e8e7c20 */ /* 0x000fe20008410000 */
[----:B------:R-:W-:Y:S01]  /*3ed0*/  I2FP.F32.U32 R162, R101 ;  /* 0x0000006500a27245 */ /* 0x000fe20000201000 */
[----:B------:R-:W-:Y:S01]  /*3ee0*/  FMUL.FTZ R103, R105, UR12 ;  /* 0x0000000c69677c20 */ /* 0x000fe20008410000 */
[C---:B------:R-:W-:Y:S01]  /*3ef0*/  LOP3.LUT P1, RZ, R157.reuse, 0x10, RZ, 0xc0, !PT ;  /* 0x000000109dff7812 */ /* 0x040fe2000782c0ff */
[----:B------:R-:W-:Y:S01]  /*3f00*/  HADD2.F32 R107, -RZ, R107.H1_H1 ;  /* 0x3000006bff6b7230 */ /* 0x000fe20000004100 */
        /* <DEDUP_REMOVED lines=31> */
.L_x_20846:
[----:B------:R-:W-:Y:S01]  /*4100*/  ISETP.NE.AND P2, PT, R147, 0x1, PT ;  /* 0x000000019300780c */ /* 0x000fe20003f45270 */
[----:B------:R-:W-:Y:S01]  /*4110*/  IMAD.U32 R160, RZ, RZ, UR5 ;  /* 0x00000005ffa07e24 */ /* 0x000fe2000f8e00ff */
[----:B------:R-:W-:Y:S01]  /*4120*/  BSSY.RECONVERGENT B1, `(.L_x_20888) ;  /* 0x0000058000017945 */ /* 0x000fe20003800200 */
[----:B------:R-:W-:Y:S02]  /*4130*/  HFMA2 R4, -RZ, RZ, 0, 1.1920928955078125e-07 ;  /* 0x00000002ff047431 */ /* 0x000fe400000001ff */
[----:B------:R-:W-:Y:S02]  /*4140*/  IMAD.MOV.U32 R2, RZ, RZ, R150 ;  /* 0x000000ffff027224 */ /* 0x000fe400078e0096 */
[----:B------:R-:W-:Y:S01]  /*4150*/  IMAD.MOV.U32 R140, RZ, RZ, R148 ;  /* 0x000000ffff8c7224 */ /* 0x000fe200078e0094 */
[----:B------:R-:W-:-:S05]  /*4160*/  IADD3 R160, PT, PT, R160, -0x4498517b, RZ ;  /* 0xbb67ae85a0a07810 */ /* 0x000fca0007ffe0ff */
        /* <DEDUP_REMOVED lines=11> */
.L_x_20890:
        /* <DEDUP_REMOVED lines=13> */
.L_x_20892:
[----:B------:R-:W-:Y:S05]  /*42f0*/  BSYNC.RECONVERGENT B2 ;  /* 0x0000000000027941 */ /* 0x000fea0003800200 */
.L_x_20891:
        /* <DEDUP_REMOVED lines=57> */
[----:B------:R-:W-:-:S07]  /*4690*/  IMAD.MOV.U32 R2, RZ, RZ, R148 ;  /* 0x000000ffff027224 */ /* 0x000fce00078e0094 */
.L_x_20889:
[----:B------:R-:W-:Y:S05]  /*46a0*/  BSYNC.RECONVERGENT B1 ;  /* 0x0000000000017941 */ /* 0x000fea0003800200 */
.L_x_20888:
        /* <DEDUP_REMOVED lines=23> */
.L_x_20895:
        /* <DEDUP_REMOVED lines=13> */
.L_x_20897:
[----:B------:R-:W-:Y:S05]  /*48f0*/  BSYNC.RECONVERGENT B2 ;  /* 0x0000000000027941 */ /* 0x000fea0003800200 */
.L_x_20896:
        /* <DEDUP_REMOVED lines=59> */
.L_x_20894:
[----:B------:R-:W-:Y:S05]  /*4cb0*/  BSYNC.RECONVERGENT B1 ;  /* 0x0000000000017941 */ /* 0x000fea0003800200 */
.L_x_20893:
        /* <DEDUP_REMOVED lines=11> */
[----:B------:R-:W-:Y:S02]  /*4d70*/  HFMA2 R4, -RZ, RZ, 0, 1.1920928955078125e-07 ;  /* 0x00000002ff047431 */ /* 0x000fe400000001ff */
        /* <DEDUP_REMOVED lines=11> */
.L_x_20900:
        /* <DEDUP_REMOVED lines=13> */
.L_x_20902:
[----:B------:R-:W-:Y:S05]  /*4f00*/  BSYNC.RECONVERGENT B2 ;  /* 0x0000000000027941 */ /* 0x000fea0003800200 */
.L_x_20901:
        /* <DEDUP_REMOVED lines=59> */
.L_x_20899:
[----:B------:R-:W-:Y:S05]  /*52c0*/  BSYNC.RECONVERGENT B1 ;  /* 0x0000000000017941 */ /* 0x000fea0003800200 */
.L_x_20898:
        /* <DEDUP_REMOVED lines=20> */
.L_x_20905:
        /* <DEDUP_REMOVED lines=13> */
.L_x_20907:
[----:B------:R-:W-:Y:S05]  /*54e0*/  BSYNC.RECONVERGENT B2 ;  /* 0x0000000000027941 */ /* 0x000fea0003800200 */
.L_x_20906:
        /* <DEDUP_REMOVED lines=59> */
.L_x_20904:
[----:B------:R-:W-:Y:S05]  /*58a0*/  BSYNC.RECONVERGENT B1 ;  /* 0x0000000000017941 */ /* 0x000fea0003800200 */
.L_x_20903:
[----:B------:R-:W-:Y:S01]  /*58b0*/  I2FP.F32.U32 R2, R3 ;  /* 0x0000000300027245 */ /* 0x000fe20000201000 */
[----:B------:R-:W-:Y:S01]  /*58c0*/  HADD2.F32 R4, -RZ, R88.H1_H1 ;  /* 0x30000058ff047230 */ /* 0x000fe20000004100 */
[----:B------:R-:W-:Y:S01]  /*58d0*/  ISETP.NE.AND P3, PT, R5, 0x1, PT ;  /* 0x000000010500780c */ /* 0x000fe20003f65270 */
[----:B------:R-:W-:Y:S01]  /*58e0*/  BSSY.RECONVERGENT B1, `(.L_x_20908) ;  /* 0x000005d000017945 */ /* 0x000fe20003800200 */
[----:B------:R-:W-:Y:S01]  /*58f0*/  FSEL R101, R6, RZ, P4 ;  /* 0x000000ff06657208 */ /* 0x000fe20002000000 */
[----:B------:R-:W-:Y:S01]  /*5900*/  FFMA.FTZ R3, R2, R159, 1.1641532182693481445e-10 ;  /* 0x2f00000002037423 */ /* 0x000fe2000001009f */
[----:B------:R-:W-:-:S04]  /*5910*/  FMUL.FTZ R4, R4, R141 ;  /* 0x0000008d04047220 */ /* 0x000fc80000410000 */
        /* <DEDUP_REMOVED lines=16> */
.L_x_20910:
        /* <DEDUP_REMOVED lines=13> */
.L_x_20912:
[----:B------:R-:W-:Y:S05]  /*5af0*/  BSYNC.RECONVERGENT B2 ;  /* 0x0000000000027941 */ /* 0x000fea0003800200 */
.L_x_20911:
        /* <DEDUP_REMOVED lines=59> */
.L_x_20909:
[----:B------:R-:W-:Y:S05]  /*5eb0*/  BSYNC.RECONVERGENT B1 ;  /* 0x0000000000017941 */ /* 0x000fea0003800200 */
.L_x_20908:
        /* <DEDUP_REMOVED lines=20> */
.L_x_20915:
        /* <DEDUP_REMOVED lines=13> */
.L_x_20917:
[----:B------:R-:W-:Y:S05]  /*60d0*/  BSYNC.RECONVERGENT B2 ;  /* 0x0000000000027941 */ /* 0x000fea0003800200 */
.L_x_20916:
        /* <DEDUP_REMOVED lines=59> */
.L_x_20914:
[----:B------:R-:W-:Y:S05]  /*6490*/  BSYNC.RECONVERGENT B1 ;  /* 0x0000000000017941 */ /* 0x000fea0003800200 */
.L_x_20913:
[----:B------:R-:W-:Y:S01]  /*64a0*/  I2FP.F32.U32 R2, R3 ;  /* 0x0000000300027245 */ /* 0x000fe20000201000 */
[----:B------:R-:W-:Y:S01]  /*64b0*/  BSSY.RECONVERGENT B1, `(.L_x_20918) ;  /* 0x000005f000017945 */ /* 0x000fe20003800200 */
[----:B------:R-:W-:-:S03]  /*64c0*/  IMAD.MOV.U32 R4, RZ, RZ, 0x2 ;  /* 0x00000002ff047424 */ /* 0x000fc600078e00ff */
[----:B------:R-:W-:Y:S01]  /*64d0*/  FFMA.FTZ R3, R2, R159, 1.1641532182693481445e-10 ;  /* 0x2f00000002037423 */ /* 0x000fe2000001009f */
[----:B------:R-:W-:-:S04]  /*64e0*/  HADD2.F32 R2, -RZ, R89.H0_H0 ;  /* 0x20000059ff027230 */ /* 0x000fc80000004100 */
        /* <DEDUP_REMOVED lines=18> */
.L_x_20920:
        /* <DEDUP_REMOVED lines=13> */
.L_x_20922:
[----:B------:R-:W-:Y:S05]  /*66e0*/  BSYNC.RECONVERGENT B2 ;  /* 0x0000000000027941 */ /* 0x000fea0003800200 */
.L_x_20921:
        /* <DEDUP_REMOVED lines=59> */
.L_x_20919:
[----:B------:R-:W-:Y:S05]  /*6aa0*/  BSYNC.RECONVERGENT B1 ;  /* 0x0000000000017941 */ /* 0x000fea0003800200 */
.L_x_20918:
        /* <DEDUP_REMOVED lines=20> */
.L_x_20925:
        /* <DEDUP_REMOVED lines=13> */
.L_x_20927:
[----:B------:R-:W-:Y:S05]  /*6cc0*/  BSYNC.RECONVERGENT B2 ;  /* 0x0000000000027941 */ /* 0x000fea0003800200 */
.L_x_20926:
        /* <DEDUP_REMOVED lines=59> */
.L_x_20924:
[----:B------:R-:W-:Y:S05]  /*7080*/  BSYNC.RECONVERGENT B1 ;  /* 0x0000000000017941 */ /* 0x000fea0003800200 */
.L_x_20923:
        /* <DEDUP_REMOVED lines=23> */
.L_x_20930:
        /* <DEDUP_REMOVED lines=13> */
.L_x_20932:
[----:B------:R-:W-:Y:S05]  /*72d0*/  BSYNC.RECONVERGENT B2 ;  /* 0x0000000000027941 */ /* 0x000fea0003800200 */
.L_x_20931:
        /* <DEDUP_REMOVED lines=52> */
[----:B------:R-:W-:-:S04]  /*7620*/  HFMA2 R142, -RZ, RZ, 0, 0 ;  /* 0x00000000ff8e7431 */ /* 0x000fc800000001ff */
[----:B------:R-:W-:Y:S01]  /*7630*/  LOP3.LUT R149, R2, UR16, R151, 0x96, !PT ;  /* 0x0000001002957c12 */ /* 0x000fe2000f8e9697 */
[----:B------:R-:W-:Y:S01]  /*7640*/  UIADD3 UR16, UPT, UPT, UR5, -0x695add53, URZ ;  /* 0x96a522ad05107890 */ /* 0x000fe2000fffe0ff */
[----:B------:R-:W-:-:S05]  /*7650*/  IMAD.WIDE.U32 R2, R3, -0x2daee0ad, RZ ;  /* 0xd2511f5303027825 */ /* 0x000fca00078e00ff */
[----:B------:R-:W-:Y:S01]  /*7660*/  LOP3.LUT R151, R104, UR16, R3, 0x96, !PT ;  /* 0x0000001068977c12 */ /* 0x000fe2000f8e9603 */
[----:B------:R-:W-:Y:S02]  /*7670*/  IMAD.MOV.U32 R3, RZ, RZ, R140 ;  /* 0x000000ffff037224 */ /* 0x000fe400078e008c */
[----:B------:R-:W-:-:S07]  /*7680*/  IMAD.MOV.U32 R140, RZ, RZ, R2 ;  /* 0x000000ffff8c7224 */ /* 0x000fce00078e0002 */
.L_x_20929:
[----:B------:R-:W-:Y:S05]  /*7690*/  BSYNC.RECONVERGENT B1 ;  /* 0x0000000000017941 */ /* 0x000fea0003800200 */
.L_x_20928:
        /* <DEDUP_REMOVED lines=18> */
.L_x_20935:
        /* <DEDUP_REMOVED lines=13> */
.L_x_20937:
[----:B------:R-:W-:Y:S05]  /*7890*/  BSYNC.RECONVERGENT B2 ;  /* 0x0000000000027941 */ /* 0x000fea0003800200 */
.L_x_20936:
        /* <DEDUP_REMOVED lines=59> */
.L_x_20934:
[----:B------:R-:W-:Y:S05]  /*7c50*/  BSYNC.RECONVERGENT B1 ;  /* 0x0000000000017941 */ /* 0x000fea0003800200 */
.L_x_20933:
[----:B------:R-:W-:Y:S01]  /*7c60*/  I2FP.F32.U32 R2, R104 ;  /* 0x0000006800027245 */ /* 0x000fe20000201000 */
[----:B------:R-:W-:Y:S01]  /*7c70*/  BSSY.RECONVERGENT B1, `(.L_x_20938) ;  /* 0x0000060000017945 */ /* 0x000fe20003800200 */
[----:B------:R-:W-:-:S03]  /*7c80*/  IMAD.MOV.U32 R143, RZ, RZ, 0x2 ;  /* 0x00000002ff8f7424 */ /* 0x000fc600078e00ff */
[----:B------:R-:W-:Y:S01]  /*7c90*/  FFMA.FTZ R3, R2, R159, 1.1641532182693481445e-10 ;  /* 0x2f00000002037423 */ /* 0x000fe2000001009f */
[----:B------:R-:W-:-:S04]  /*7ca0*/  HADD2.F32 R2, -RZ, R90.H0_H0 ;  /* 0x2000005aff027230 */ /* 0x000fc80000004100 */
[----:B------:R-:W-:Y:S01]  /*7cb0*/  FSETP.GTU.FTZ.AND P3, PT, R3, R0, PT ;  /* 0x000000000300720b */ /* 0x000fe20003f7c000 */
[----:B------:R-:W-:Y:S01]  /*7cc0*/  FMUL.FTZ R2, R2, R141 ;  /* 0x0000008d02027220 */ /* 0x000fe20000410000 */
[----:B------:R-:W-:-:S04]  /*7cd0*/  FSEL R3, R4, RZ, P2 ;  /* 0x000000ff04037208 */ /* 0x000fc80001000000 */
[----:B------:R-:W-:Y:S02]  /*7ce0*/  FSEL R104, R2, RZ, !P3 ;  /* 0x000000ff02687208 */ /* 0x000fe40005800000 */
[----:B------:R-:W-:Y:S02]  /*7cf0*/  SEL R2, RZ, 0x1, P3 ;  /* 0x00000001ff027807 */ /* 0x000fe40001800000 */
[----:B------:R-:W-:Y:S01]  /*7d00*/  ISETP.NE.AND P3, PT, R105, 0x1, PT ;  /* 0x000000016900780c */ /* 0x000fe20003f65270 */
[----:B------:R-:W-:Y:S01]  /*7d10*/  FADD.FTZ R104, R104, R3 ;  /* 0x0000000368687221 */ /* 0x000fe20000010000 */
        /* <DEDUP_REMOVED lines=12> */
.L_x_20940:
        /* <DEDUP_REMOVED lines=13> */
.L_x_20942:
[----:B------:R-:W-:Y:S05]  /*7eb0*/  BSYNC.RECONVERGENT B2 ;  /* 0x0000000000027941 */ /* 0x000fea0003800200 */
.L_x_20941:
        /* <DEDUP_REMOVED lines=59> */
.L_x_20939:
[----:B------:R-:W-:Y:S05]  /*8270*/  BSYNC.RECONVERGENT B1 ;  /* 0x0000000000017941 */ /* 0x000fea0003800200 */
.L_x_20938:
        /* <DEDUP_REMOVED lines=18> */
.L_x_20945:
        /* <DEDUP_REMOVED lines=13> */
.L_x_20947:
[----:B------:R-:W-:Y:S05]  /*8470*/  BSYNC.RECONVERGENT B2 ;  /* 0x0000000000027941 */ /* 0x000fea0003800200 */
.L_x_20946:
        /* <DEDUP_REMOVED lines=55> */
[----:B------:R-:W-:-:S04]  /*87f0*/  IMAD.WIDE.U32 R2, R3, -0x2daee0ad, RZ ;  /* 0xd2511f5303027825 */ /* 0x000fc800078e00ff */
[----:B------:R-:W-:Y:S01]  /*8800*/  IMAD.MOV.U32 R140, RZ, RZ, R2 ;  /* 0x000000ffff8c7224 */ /* 0x000fe200078e0002 */
[----:B------:R-:W-:Y:S01]  /*8810*/  LOP3.LUT R151, R142, UR16, R3, 0x96, !PT ;  /* 0x000000108e977c12 */ /* 0x000fe2000f8e9603 */
[----:B------:R-:W-:-:S07]  /*8820*/  HFMA2 R142, -RZ, RZ, 0, 0 ;  /* 0x00000000ff8e7431 */ /* 0x000fce00000001ff */
.L_x_20944:
[----:B------:R-:W-:Y:S05]  /*8830*/  BSYNC.RECONVERGENT B1 ;  /* 0x0000000000017941 */ /* 0x000fea0003800200 */
.L_x_20943:
        /* <DEDUP_REMOVED lines=23> */
.L_x_20950:
        /* <DEDUP_REMOVED lines=12> */
.L_x_20952:
[----:B------:R-:W-:Y:S05]  /*8a70*/  BSYNC.RECONVERGENT B2 ;  /* 0x0000000000027941 */ /* 0x000fea0003800200 */
.L_x_20951:
        /* <DEDUP_REMOVED lines=60> */
.L_x_20949:
[----:B------:R-:W-:Y:S05]  /*8e40*/  BSYNC.RECONVERGENT B1 ;  /* 0x0000000000017941 */ /* 0x000fea0003800200 */
.L_x_20948:
[----:B------:R-:W-:Y:S01]  /*8e50*/  ISETP.NE.AND P5, PT, R148, 0x1, PT ;  /* 0x000000019400780c */ /* 0x000fe20003fa5270 */
[----:B------:R-:W-:Y:S01]  /*8e60*/  HADD2.F32 R106, -RZ, R107.H0_H0 ;  /* 0x2000006bff6a7230 */ /* 0x000fe20000004100 */
        /* <DEDUP_REMOVED lines=16> */
.L_x_20955:
        /* <DEDUP_REMOVED lines=12> */
.L_x_20957:
[----:B------:R-:W-:Y:S05]  /*9030*/  BSYNC.RECONVERGENT B2 ;  /* 0x0000000000027941 */ /* 0x000fea0003800200 */
.L_x_20956:
        /* <DEDUP_REMOVED lines=60> */
.L_x_20954:
[----:B------:R-:W-:Y:S05]  /*9400*/  BSYNC.RECONVERGENT B1 ;  /* 0x0000000000017941 */ /* 0x000fea0003800200 */
.L_x_20953:
[----:B------:R-:W-:Y:S01]  /*9410*/  I2FP.F32.U32 R106, R106 ;  /* 0x0000006a006a7245 */ /* 0x000fe20000201000 */
[----:B------:R-:W-:Y:S01]  /*9420*/  BSSY.RECONVERGENT B1, `(.L_x_20958) ;  /* 0x0000060000017945 */ /* 0x000fe20003800200 */
[----:B------:R-:W-:-:S03]  /*9430*/  HFMA2 R161, -RZ, RZ, 0, 1.1920928955078125e-07 ;  /* 0x00000002ffa17431 */ /* 0x000fc600000001ff */
[----:B------:R-:W-:Y:S01]  /*9440*/  FFMA.FTZ R143, R106, R159, 1.1641532182693481445e-10 ;  /* 0x2f0000006a8f7423 */ /* 0x000fe2000001009f */
[----:B------:R-:W-:-:S04]  /*9450*/  HADD2.F32 R106, -RZ, R91.H0_H0 ;  /* 0x2000005bff6a7230 */ /* 0x000fc80000004100 */
[----:B------:R-:W-:Y:S01]  /*9460*/  FSETP.GTU.FTZ.AND P5, PT, R143, R0, PT ;  /* 0x000000008f00720b */ /* 0x000fe20003fbc000 */
[----:B------:R-:W-:Y:S01]  /*9470*/  FMUL.FTZ R106, R106, R141 ;  /* 0x0000008d6a6a7220 */ /* 0x000fe20000410000 */
[----:B------:R-:W-:Y:S02]  /*9480*/  FSEL R143, R2, RZ, P4 ;  /* 0x000000ff028f7208 */ /* 0x000fe40002000000 */
[----:B------:R-:W-:Y:S02]  /*9490*/  SEL R142, RZ, 0x1, P5 ;  /* 0x00000001ff8e7807 */ /* 0x000fe40002800000 */
[----:B------:R-:W-:Y:S02]  /*94a0*/  FSEL R106, R106, RZ, !P5 ;  /* 0x000000ff6a6a7208 */ /* 0x000fe40006800000 */
[----:B------:R-:W-:Y:S02]  /*94b0*/  ISETP.NE.AND P5, PT, R147, 0x1, PT ;  /* 0x000000019300780c */ /* 0x000fe40003fa5270 */
[----:B------:R-:W-:Y:S01]  /*94c0*/  PRMT R2, R142, 0x7610, R2 ;  /* 0x000076108e027816 */ /* 0x000fe20000000002 */
        /* <DEDUP_REMOVED lines=12> */
.L_x_20960:
        /* <DEDUP_REMOVED lines=12> */
.L_x_20962:
[----:B------:R-:W-:Y:S05]  /*9650*/  BSYNC.RECONVERGENT B2 ;  /* 0x0000000000027941 */ /* 0x000fea0003800200 */
.L_x_20961:
        /* <DEDUP_REMOVED lines=60> */
.L_x_20959:
[----:B------:R-:W-:Y:S05]  /*9a20*/  BSYNC.RECONVERGENT B1 ;  /* 0x0000000000017941 */ /* 0x000fea0003800200 */
.L_x_20958:
        /* <DEDUP_REMOVED lines=18> */
.L_x_20965:
        /* <DEDUP_REMOVED lines=14> */
.L_x_20967:
[----:B------:R-:W-:Y:S05]  /*9c30*/  BSYNC.RECONVERGENT B2 ;  /* 0x0000000000027941 */ /* 0x000fea0003800200 */
.L_x_20966:
        /* <DEDUP_REMOVED lines=60> */
.L_x_20964:
[----:B------:R-:W-:Y:S05]  /*a000*/  BSYNC.RECONVERGENT B1 ;  /* 0x0000000000017941 */ /* 0x000fea0003800200 */
.L_x_20963:
        /* <DEDUP_REMOVED lines=10> */
.L_x_20887:
        /* <DEDUP_REMOVED lines=44> */
.L_x_20968:
[----:B------:R-:W-:Y:S01]  /*a370*/  MOV R148, R140 ;  /* 0x0000008c00947202 */ /* 0x000fe20000000f00 */
[----:B------:R-:W-:-:S07]  /*a380*/  VIADD R140, R158, 0x20 ;  /* 0x000000209e8c7836 */ /* 0x000fce0000000000 */
.L_x_20845:
[----:B------:R-:W-:Y:S05]  /*a390*/  BSYNC.RECONVERGENT B0 ;  /* 0x0000000000007941 */ /* 0x000fea0003800200 */
.L_x_20844:
        /* <DEDUP_REMOVED lines=36> */
.L_x_20974:
        /* <DEDUP_REMOVED lines=13> */
.L_x_20976:
[----:B------:R-:W-:Y:S05]  /*a6b0*/  BSYNC.RECONVERGENT B2 ;  /* 0x0000000000027941 */ /* 0x000fea0003800200 */
.L_x_20975:
        /* <DEDUP_REMOVED lines=59> */
.L_x_20973:
[----:B------:R-:W-:Y:S05]  /*aa70*/  BSYNC.RECONVERGENT B1 ;  /* 0x0000000000017941 */ /* 0x000fea0003800200 */
.L_x_20972:
        /* <DEDUP_REMOVED lines=23> */
.L_x_20979:
        /* <DEDUP_REMOVED lines=13> */
.L_x_20981:
[----:B------:R-:W-:Y:S05]  /*acc0*/  BSYNC.RECONVERGENT B2 ;  /* 0x0000000000027941 */ /* 0x000fea0003800200 */
.L_x_20980:
        /* <DEDUP_REMOVED lines=60> */
.L_x_20978:
[----:B------:R-:W-:Y:S05]  /*b090*/  BSYNC.RECONVERGENT B1 ;  /* 0x0000000000017941 */ /* 0x000fea0003800200 */
.L_x_20977:
        /* <DEDUP_REMOVED lines=23> */
.L_x_20984:
        /* <DEDUP_REMOVED lines=13> */
.L_x_20986:
[----:B------:R-:W-:Y:S05]  /*b2e0*/  BSYNC.RECONVERGENT B2 ;  /* 0x0000000000027941 */ /* 0x000fea0003800200 */
.L_x_20985:
        /* <DEDUP_REMOVED lines=60> */
.L_x_20983:
[----:B------:R-:W-:Y:S05]  /*b6b0*/  BSYNC.RECONVERGENT B1 ;  /* 0x0000000000017941 */ /* 0x000fea0003800200 */
.L_x_20982:
        /* <DEDUP_REMOVED lines=20> */
.L_x_20989:
        /* <DEDUP_REMOVED lines=13> */
.L_x_20991:
[----:B------:R-:W-:Y:S05]  /*b8d0*/  BSYNC.RECONVERGENT B2 ;  /* 0x0000000000027941 */ /* 0x000fea0003800200 */
.L_x_20990:
        /* <DEDUP_REMOVED lines=60> */
.L_x_20988:
[----:B------:R-:W-:Y:S05]  /*bca0*/  BSYNC.RECONVERGENT B1 ;  /* 0x0000000000017941 */ /* 0x000fea0003800200 */
.L_x_20987:
        /* <DEDUP_REMOVED lines=23> */
.L_x_20994:
        /* <DEDUP_REMOVED lines=13> */
.L_x_20996:
[----:B------:R-:W-:Y:S05]  /*bef0*/  BSYNC.RECONVERGENT B2 ;  /* 0x0000000000027941 */ /* 0x000fea0003800200 */
.L_x_20995:
        /* <DEDUP_REMOVED lines=60> */
.L_x_20993:
[----:B------:R-:W-:Y:S05]  /*c2c0*/  BSYNC.RECONVERGENT B1 ;  /* 0x0000000000017941 */ /* 0x000fea0003800200 */
.L_x_20992:
        /* <DEDUP_REMOVED lines=20> */
.L_x_20999:
        /* <DEDUP_REMOVED lines=13> */
.L_x_21001:
[----:B------:R-:W-:Y:S05]  /*c4e0*/  BSYNC.RECONVERGENT B2 ;  /* 0x0000000000027941 */ /* 0x000fea0003800200 */
.L_x_21000:
        /* <DEDUP_REMOVED lines=60> */
.L_x_20998:
[----:B------:R-:W-:Y:S05]  /*c8b0*/  BSYNC.RECONVERGENT B1 ;  /* 0x0000000000017941 */ /* 0x000fea0003800200 */
.L_x_20997:
        /* <DEDUP_REMOVED lines=24> */
.L_x_21004:
        /* <DEDUP_REMOVED lines=13> */
.L_x_21006:
[----:B------:R-:W-:Y:S05]  /*cb10*/  BSYNC.RECONVERGENT B2 ;  /* 0x0000000000027941 */ /* 0x000fea0003800200 */
.L_x_21005:
        /* <DEDUP_REMOVED lines=60> */
.L_x_21003:
[----:B------:R-:W-:Y:S05]  /*cee0*/  BSYNC.RECONVERGENT B1 ;  /* 0x0000000000017941 */ /* 0x000fea0003800200 */
.L_x_21002:
[----:B------:R-:W-:Y:S01]  /*cef0*/  I2FP.F32.U32 R2, R3 ;  /* 0x0000000300027245 */ /* 0x000fe20000201000 */
[----:B------:R-:W-:Y:S01]  /*cf00*/  HADD2.F32 R4, -RZ, R113.H1_H1 ;  /* 0x30000071ff047230 */ /* 0x000fe20000004100 */
        /* <DEDUP_REMOVED lines=18> */
.L_x_21009:
        /* <DEDUP_REMOVED lines=13> */
.L_x_21011:
[----:B------:R-:W-:Y:S05]  /*d100*/  BSYNC.RECONVERGENT B2 ;  /* 0x0000000000027941 */ /* 0x000fea0003800200 */
.L_x_21010:
        /* <DEDUP_REMOVED lines=44> */
[----:B------:R-:W-:Y:S01]  /*d3d0*/  HFMA2 R113, -RZ, RZ, 0, 0 ;  /* 0x00000000ff717431 */ /* 0x000fe200000001ff */
        /* <DEDUP_REMOVED lines=15> */
.L_x_21008:
[----:B------:R-:W-:Y:S05]  /*d4d0*/  BSYNC.RECONVERGENT B1 ;  /* 0x0000000000017941 */ /* 0x000fea0003800200 */
.L_x_21007:
[----:B------:R-:W-:Y:S01]  /*d4e0*/  I2FP.F32.U32 R2, R4 ;  /* 0x0000000400027245 */ /* 0x000fe20000201000 */
[----:B------:R-:W-:Y:S01]  /*d4f0*/  BSSY.RECONVERGENT B1, `(.L_x_21012) ;  /* 0x0000060000017945 */ /* 0x000fe20003800200 */
[----:B------:R-:W-:Y:S01]  /*d500*/  FSEL R111, R111, RZ, P4 ;  /* 0x000000ff6f6f7208 */ /* 0x000fe20002000000 */
[----:B------:R-:W-:Y:S02]  /*d510*/  IMAD.MOV.U32 R147, RZ, RZ, 0x2 ;  /* 0x00000002ff937424 */ /* 0x000fe400078e00ff */
        /* <DEDUP_REMOVED lines=19> */
.L_x_21014:
        /* <DEDUP_REMOVED lines=13> */
.L_x_21016:
[----:B------:R-:W-:Y:S05]  /*d720*/  BSYNC.RECONVERGENT B2 ;  /* 0x0000000000027941 */ /* 0x000fea0003800200 */
.L_x_21015:
        /* <DEDUP_REMOVED lines=59> */
[----:B------:R-:W-:-:S07]  /*dae0*/  MOV R142, R2 ;  /* 0x00000002008e7202 */ /* 0x000fce0000000f00 */
.L_x_21013:
[----:B------:R-:W-:Y:S05]  /*daf0*/  BSYNC.RECONVERGENT B1 ;  /* 0x0000000000017941 */ /* 0x000fea0003800200 */
.L_x_21012:
        /* <DEDUP_REMOVED lines=18> */
.L_x_21019:
        /* <DEDUP_REMOVED lines=13> */
.L_x_21021:
[----:B------:R-:W-:Y:S05]  /*dcf0*/  BSYNC.RECONVERGENT B2 ;  /* 0x0000000000027941 */ /* 0x000fea0003800200 */
.L_x_21020:
        /* <DEDUP_REMOVED lines=60> */
.L_x_21018:
[----:B------:R-:W-:Y:S05]  /*e0c0*/  BSYNC.RECONVERGENT B1 ;  /* 0x0000000000017941 */ /* 0x000fea0003800200 */
.L_x_21017:
[----:B------:R-:W-:Y:S01]  /*e0d0*/  I2FP.F32.U32 R2, R112 ;  /* 0x0000007000027245 */ /* 0x000fe20000201000 */
[----:B------:R-:W-:Y:S01]  /*e0e0*/  BSSY.RECONVERGENT B1, `(.L_x_21022) ;  /* 0x0000061000017945 */ /* 0x000fe20003800200 */
[----:B------:R-:W-:-:S03]  /*e0f0*/  HFMA2 R148, -RZ, RZ, 0, 1.1920928955078125e-07 ;  /* 0x00000002ff947431 */ /* 0x000fc600000001ff */
        /* <DEDUP_REMOVED lines=21> */
.L_x_21024:
        /* <DEDUP_REMOVED lines=13> */
.L_x_21026:
[----:B------:R-:W-:Y:S05]  /*e320*/  BSYNC.RECONVERGENT B2 ;  /* 0x0000000000027941 */ /* 0x000fea0003800200 */
.L_x_21025:
        /* <DEDUP_REMOVED lines=60> */
.L_x_21023:
[----:B------:R-:W-:Y:S05]  /*e6f0*/  BSYNC.RECONVERGENT B1 ;  /* 0x0000000000017941 */ /* 0x000fea0003800200 */
.L_x_21022:
        /* <DEDUP_REMOVED lines=18> */
.L_x_21029:
        /* <DEDUP_REMOVED lines=13> */
.L_x_21031:
[----:B------:R-:W-:Y:S05]  /*e8f0*/  BSYNC.RECONVERGENT B2 ;  /* 0x0000000000027941 */ /* 0x000fea0003800200 */
.L_x_21030:
        /* <DEDUP_REMOVED lines=60> */
.L_x_21028:
[----:B------:R-:W-:Y:S05]  /*ecc0*/  BSYNC.RECONVERGENT B1 ;  /* 0x0000000000017941 */ /* 0x000fea0003800200 */
.L_x_21027:
        /* <DEDUP_REMOVED lines=23> */
.L_x_21034:
        /* <DEDUP_REMOVED lines=12> */
.L_x_21036:
[----:B------:R-:W-:Y:S05]  /*ef00*/  BSYNC.RECONVERGENT B2 ;  /* 0x0000000000027941 */ /* 0x000fea0003800200 */
.L_x_21035:
        /* <DEDUP_REMOVED lines=61> */
.L_x_21033:
[----:B------:R-:W-:Y:S05]  /*f2e0*/  BSYNC.RECONVERGENT B1 ;  /* 0x0000000000017941 */ /* 0x000fea0003800200 */
.L_x_21032:
        /* <DEDUP_REMOVED lines=18> */
.L_x_21039:
        /* <DEDUP_REMOVED lines=12> */
.L_x_21041:
[----:B------:R-:W-:Y:S05]  /*f4d0*/  BSYNC.RECONVERGENT B2 ;  /* 0x0000000000027941 */ /* 0x000fea0003800200 */
.L_x_21040:
        /* <DEDUP_REMOVED lines=61> */
.L_x_21038:
[----:B------:R-:W-:Y:S05]  /*f8b0*/  BSYNC.RECONVERGENT B1 ;  /* 0x0000000000017941 */ /* 0x000fea0003800200 */
.L_x_21037:
        /* <DEDUP_REMOVED lines=24> */
.L_x_21044:
        /* <DEDUP_REMOVED lines=12> */
.L_x_21046:
[----:B------:R-:W-:Y:S05]  /*fb00*/  BSYNC.RECONVERGENT B2 ;  /* 0x0000000000027941 */ /* 0x000fea0003800200 */
.L_x_21045:
        /* <DEDUP_REMOVED lines=61> */
.L_x_21043:
[----:B------:R-:W-:Y:S05]  /*fee0*/  BSYNC.RECONVERGENT B1 ;  /* 0x0000000000017941 */ /* 0x000fea0003800200 */
.L_x_21042:
        /* <DEDUP_REMOVED lines=18> */
.L_x_21049:
        /* <DEDUP_REMOVED lines=14> */
.L_x_21051:
[----:B------:R-:W-:Y:S05]  /*100f0*/  BSYNC.RECONVERGENT B2 ;  /* 0x0000000000027941 */ /* 0x000fea0003800200 */
.L_x_21050:
        /* <DEDUP_REMOVED lines=61> */
.L_x_21048:
[----:B------:R-:W-:Y:S05]  /*104d0*/  BSYNC.RECONVERGENT B1 ;  /* 0x0000000000017941 */ /* 0x000fea0003800200 */
.L_x_21047:
        /* <DEDUP_REMOVED lines=11> */
.L_x_20971:
        /* <DEDUP_REMOVED lines=16> */
.L_x_21055:
        /* <DEDUP_REMOVED lines=13> */
.L_x_21057:
[----:B------:R-:W-:Y:S05]  /*10760*/  BSYNC.RECONVERGENT B2 ;  /* 0x0000000000027941 */ /* 0x000fea0003800200 */
.L_x_21056:
        /* <DEDUP_REMOVED lines=59> */
.L_x_21054:
[----:B------:R-:W-:Y:S05]  /*10b20*/  BSYNC.RECONVERGENT B1 ;  /* 0x0000000000017941 */ /* 0x000fea0003800200 */
.L_x_21053:
        /* <DEDUP_REMOVED lines=21> */
.L_x_21060:
        /* <DEDUP_REMOVED lines=13> */
.L_x_21062:
[----:B------:R-:W-:Y:S05]  /*10d50*/  BSYNC.RECONVERGENT B2 ;  /* 0x0000000000027941 */ /* 0x000fea0003800200 */
.L_x_21061:
        /* <DEDUP_REMOVED lines=60> */
.L_x_21059:
[----:B------:R-:W-:Y:S05]  /*11120*/  BSYNC.RECONVERGENT B1 ;  /* 0x0000000000017941 */ /* 0x000fea0003800200 */
.L_x_21058:
        /* <DEDUP_REMOVED lines=19> */
.L_x_21065:
        /* <DEDUP_REMOVED lines=13> */
.L_x_21067:
[----:B------:R-:W-:Y:S05]  /*11330*/  BSYNC.RECONVERGENT B2 ;  /* 0x0000000000027941 */ /* 0x000fea0003800200 */
.L_x_21066:
        /* <DEDUP_REMOVED lines=60> */
.L_x_21064:
[----:B------:R-:W-:Y:S05]  /*11700*/  BSYNC.RECONVERGENT B1 ;  /* 0x0000000000017941 */ /* 0x000fea0003800200 */
.L_x_21063:
[----:B------:R-:W-:Y:S01]  /*11710*/  I2FP.F32.U32 R109, R109 ;  /* 0x0000006d006d7245 */ /* 0x000fe20000201000 */
[----:B------:R-:W-:Y:S01]  /*11720*/  BSSY.RECONVERGENT B1, `(.L_x_21068) ;  /* 0x000005c000017945 */ /* 0x000fe20003800200 */
[----:B------:R-:W-:Y:S01]  /*11730*/  LOP3.LUT R157, R157, 0xfffffffb, RZ, 0xc0, !PT ;  /* 0xfffffffb9d9d7812 */ /* 0x000fe200078ec0ff */
[----:B------:R-:W-:Y:S02]  /*11740*/  HFMA2 R111, -RZ, RZ, 0, 1.1920928955078125e-07 ;  /* 0x00000002ff6f7431 */ /* 0x000fe400000001ff */
[----:B------:R-:W-:Y:S02]  /*11750*/  HADD2.F32 R112, -RZ, R113.H0_H0 ;  /* 0x20000071ff707230 */ /* 0x000fe40000004100 */
        /* <DEDUP_REMOVED lines=14> */
.L_x_21070:
        /* <DEDUP_REMOVED lines=12> */
.L_x_21072:
[----:B------:R-:W-:Y:S05]  /*11900*/  BSYNC.RECONVERGENT B2 ;  /* 0x0000000000027941 */ /* 0x000fea0003800200 */
.L_x_21071:
        /* <DEDUP_REMOVED lines=61> */
.L_x_21069:
[----:B------:R-:W-:Y:S05]  /*11ce0*/  BSYNC.RECONVERGENT B1 ;  /* 0x0000000000017941 */ /* 0x000fea0003800200 */
.L_x_21068:
        /* <DEDUP_REMOVED lines=19> */
.L_x_21075:
        /* <DEDUP_REMOVED lines=12> */
.L_x_21077:
[----:B------:R-:W-:Y:S05]  /*11ee0*/  BSYNC.RECONVERGENT B2 ;  /* 0x0000000000027941 */ /* 0x000fea0003800200 */
.L_x_21076:
        /* <DEDUP_REMOVED lines=61> */
.L_x_21074:
[----:B------:R-:W-:Y:S05]  /*122c0*/  BSYNC.RECONVERGENT B1 ;  /* 0x0000000000017941 */ /* 0x000fea0003800200 */
.L_x_21073:
        /* <DEDUP_REMOVED lines=17> */
.L_x_21080:
        /* <DEDUP_REMOVED lines=12> */
.L_x_21082:
[----:B------:R-:W-:Y:S05]  /*124a0*/  BSYNC.RECONVERGENT B2 ;  /* 0x0000000000027941 */ /* 0x000fea0003800200 */
.L_x_21081:
        /* <DEDUP_REMOVED lines=61> */
.L_x_21079:
[----:B------:R-:W-:Y:S05]  /*12880*/  BSYNC.RECONVERGENT B1 ;  /* 0x0000000000017941 */ /* 0x000fea0003800200 */
.L_x_21078:
        /* <DEDUP_REMOVED lines=17> */
.L_x_21085:
        /* <DEDUP_REMOVED lines=12> */
.L_x_21087:
[----:B------:R-:W-:Y:S05]  /*12a60*/  BSYNC.RECONVERGENT B2 ;  /* 0x0000000000027941 */ /* 0x000fea0003800200 */
.L_x_21086:
        /* <DEDUP_REMOVED lines=61> */
.L_x_21084:
[----:B------:R-:W-:Y:S05]  /*12e40*/  BSYNC.RECONVERGENT B1 ;  /* 0x0000000000017941 */ /* 0x000fea0003800200 */
.L_x_21083:
        /* <DEDUP_REMOVED lines=17> */
.L_x_21090:
        /* <DEDUP_REMOVED lines=12> */
.L_x_21092:
[----:B------:R-:W-:Y:S05]  /*13020*/  BSYNC.RECONVERGENT B2 ;  /* 0x0000000000027941 */ /* 0x000fea0003800200 */
.L_x_21091:
        /* <DEDUP_REMOVED lines=61> */
.L_x_21089:
[----:B------:R-:W-:Y:S05]  /*13400*/  BSYNC.RECONVERGENT B1 ;  /* 0x0000000000017941 */ /* 0x000fea0003800200 */
.L_x_21088:
        /* <DEDUP_REMOVED lines=12> */
[----:B------:R-:W-:Y:S01]  /*134d0*/  HADD2.F32 R115, -RZ, R115.H1_H1 ;  /* 0x30000073ff737230 */ /* 0x000fe20000004100 */
[----:B------:R-:W-:Y:S01]  /*134e0*/  LOP3.LUT P6, RZ, R157, 0x4, RZ, 0xc0, !PT ;  /* 0x000000049dff7812 */ /* 0x000fe200078cc0ff */
[----:B------:R-:W-:Y:S01]  /*134f0*/  FMUL.FTZ R160, R160, UR12 ;  /* 0x0000000ca0a07c20 */ /* 0x000fe20008410000 */
        /* <DEDUP_REMOVED lines=22> */
.L_x_21052:
        /* <DEDUP_REMOVED lines=44> */
.L_x_21093:
[----:B------:R-:W-:Y:S01]  /*13920*/  MOV R148, R142 ;  /* 0x0000008e00947202 */ /* 0x000fe20000000f00 */
[----:B------:R-:W-:-:S07]  /*13930*/  VIADD R140, R140, 0x20 ;  /* 0x000000208c8c7836 */ /* 0x000fce0000000000 */
.L_x_20970:
[----:B------:R-:W-:Y:S05]  /*13940*/  BSYNC.RECONVERGENT B0 ;  /* 0x0000000000007941 */ /* 0x000fea0003800200 */
.L_x_20969:
        /* <DEDUP_REMOVED lines=36> */
.L_x_21099:
        /* <DEDUP_REMOVED lines=13> */
.L_x_21101:
[----:B------:R-:W-:Y:S05]  /*13c60*/  BSYNC.RECONVERGENT B2 ;  /* 0x0000000000027941 */ /* 0x000fea0003800200 */
.L_x_21100:
        /* <DEDUP_REMOVED lines=59> */
.L_x_21098:
[----:B------:R-:W-:Y:S05]  /*14020*/  BSYNC.RECONVERGENT B1 ;  /* 0x0000000000017941 */ /* 0x000fea0003800200 */
.L_x_21097:
        /* <DEDUP_REMOVED lines=23> */
.L_x_21104:
        /* <DEDUP_REMOVED lines=13> */
.L_x_21106:
[----:B------:R-:W-:Y:S05]  /*14270*/  BSYNC.RECONVERGENT B2 ;  /* 0x0000000000027941 */ /* 0x000fea0003800200 */
.L_x_21105:
        /* <DEDUP_REMOVED lines=60> */
.L_x_21103:
[----:B------:R-:W-:Y:S05]  /*14640*/  BSYNC.RECONVERGENT B1 ;  /* 0x0000000000017941 */ /* 0x000fea0003800200 */
.L_x_21102:
[----:B------:R-:W-:Y:S01]  /*14650*/  I2FP.F32.U32 R2, R3 ;  /* 0x0000000300027245 */ /* 0x000fe20000201000 */
[----:B------:R-:W-:Y:S01]  /*14660*/  HADD2.F32 R4, -RZ, R88.H0_H0 ;  /* 0x20000058ff047230 */ /* 0x000fe20000004100 */
        /* <DEDUP_REMOVED lines=21> */
.L_x_21109:
        /* <DEDUP_REMOVED lines=13> */
.L_x_21111:
[----:B------:R-:W-:Y:S05]  /*14890*/  BSYNC.RECONVERGENT B2 ;  /* 0x0000000000027941 */ /* 0x000fea0003800200 */
.L_x_21110:
        /* <DEDUP_REMOVED lines=60> */
.L_x_21108:
[----:B------:R-:W-:Y:S05]  /*14c60*/  BSYNC.RECONVERGENT B1 ;  /* 0x0000000000017941 */ /* 0x000fea0003800200 */
.L_x_21107:
        /* <DEDUP_REMOVED lines=20> */
.L_x_21114:
        /* <DEDUP_REMOVED lines=13> */
.L_x_21116:
[----:B------:R-:W-:Y:S05]  /*14e80*/  BSYNC.RECONVERGENT B2 ;  /* 0x0000000000027941 */ /* 0x000fea0003800200 */
.L_x_21115:
        /* <DEDUP_REMOVED lines=60> */
.L_x_21113:
[----:B------:R-:W-:Y:S05]  /*15250*/  BSYNC.RECONVERGENT B1 ;  /* 0x0000000000017941 */ /* 0x000fea0003800200 */
.L_x_21112:
        /* <DEDUP_REMOVED lines=23> */
.L_x_21119:
        /* <DEDUP_REMOVED lines=13> */
.L_x_21121:
[----:B------:R-:W-:Y:S05]  /*154a0*/  BSYNC.RECONVERGENT B2 ;  /* 0x0000000000027941 */ /* 0x000fea0003800200 */
.L_x_21120:
        /* <DEDUP_REMOVED lines=60> */
.L_x_21118:
[----:B------:R-:W-:Y:S05]  /*15870*/  BSYNC.RECONVERGENT B1 ;  /* 0x0000000000017941 */ /* 0x000fea0003800200 */
.L_x_21117:
        /* <DEDUP_REMOVED lines=20> */
.L_x_21124:
        /* <DEDUP_REMOVED lines=13> */
.L_x_21126:
[----:B------:R-:W-:Y:S05]  /*15a90*/  BSYNC.RECONVERGENT B2 ;  /* 0x0000000000027941 */ /* 0x000fea0003800200 */
.L_x_21125:
        /* <DEDUP_REMOVED lines=60> */
.L_x_21123:
[----:B------:R-:W-:Y:S05]  /*15e60*/  BSYNC.RECONVERGENT B1 ;  /* 0x0000000000017941 */ /* 0x000fea0003800200 */
.L_x_21122:
        /* <DEDUP_REMOVED lines=24> */
.L_x_21129:
        /* <DEDUP_REMOVED lines=13> */
.L_x_21131:
[----:B------:R-:W-:Y:S05]  /*160c0*/  BSYNC.RECONVERGENT B2 ;  /* 0x0000000000027941 */ /* 0x000fea0003800200 */
.L_x_21130:
        /* <DEDUP_REMOVED lines=60> */
.L_x_21128:
[----:B------:R-:W-:Y:S05]  /*16490*/  BSYNC.RECONVERGENT B1 ;  /* 0x0000000000017941 */ /* 0x000fea0003800200 */
.L_x_21127:
        /* <DEDUP_REMOVED lines=20> */
.L_x_21134:
        /* <DEDUP_REMOVED lines=13> */
.L_x_21136:
[----:B------:R-:W-:Y:S05]  /*166b0*/  BSYNC.RECONVERGENT B2 ;  /* 0x0000000000027941 */ /* 0x000fea0003800200 */
.L_x_21135:
        /* <DEDUP_REMOVED lines=60> */
.L_x_21133:
[----:B------:R-:W-:Y:S05]  /*16a80*/  BSYNC.RECONVERGENT B1 ;  /* 0x0000000000017941 */ /* 0x000fea0003800200 */
.L_x_21132:
        /* <DEDUP_REMOVED lines=23> */
.L_x_21139:
        /* <DEDUP_REMOVED lines=13> */
.L_x_21141:
[----:B------:R-:W-:Y:S05]  /*16cd0*/  BSYNC.RECONVERGENT B2 ;  /* 0x0000000000027941 */ /* 0x000fea0003800200 */
.L_x_21140:
        /* <DEDUP_REMOVED lines=60> */
.L_x_21138:
[----:B------:R-:W-:Y:S05]  /*170a0*/  BSYNC.RECONVERGENT B1 ;  /* 0x0000000000017941 */ /* 0x000fea0003800200 */
.L_x_21137:
        /* <DEDUP_REMOVED lines=18> */
.L_x_21144:
        /* <DEDUP_REMOVED lines=13> */
.L_x_21146:
[----:B------:R-:W-:Y:S05]  /*172a0*/  BSYNC.RECONVERGENT B2 ;  /* 0x0000000000027941 */ /* 0x000fea0003800200 */
.L_x_21145:
        /* <DEDUP_REMOVED lines=60> */
.L_x_21143:
[----:B------:R-:W-:Y:S05]  /*17670*/  BSYNC.RECONVERGENT B1 ;  /* 0x0000000000017941 */ /* 0x000fea0003800200 */
.L_x_21142:
        /* <DEDUP_REMOVED lines=24> */
.L_x_21149:
        /* <DEDUP_REMOVED lines=13> */
.L_x_21151:
[----:B------:R-:W-:Y:S05]  /*178d0*/  BSYNC.RECONVERGENT B2 ;  /* 0x0000000000027941 */ /* 0x000fea0003800200 */
.L_x_21150:
        /* <DEDUP_REMOVED lines=60> */
.L_x_21148:
[----:B------:R-:W-:Y:S05]  /*17ca0*/  BSYNC.RECONVERGENT B1 ;  /* 0x0000000000017941 */ /* 0x000fea0003800200 */
.L_x_21147:
        /* <DEDUP_REMOVED lines=18> */
.L_x_21154:
        /* <DEDUP_REMOVED lines=13> */
.L_x_21156:
[----:B------:R-:W-:Y:S05]  /*17ea0*/  BSYNC.RECONVERGENT B2 ;  /* 0x0000000000027941 */ /* 0x000fea0003800200 */
.L_x_21155:
        /* <DEDUP_REMOVED lines=60> */
.L_x_21153:
[----:B------:R-:W-:Y:S05]  /*18270*/  BSYNC.RECONVERGENT B1 ;  /* 0x0000000000017941 */ /* 0x000fea0003800200 */
.L_x_21152:
        /* <DEDUP_REMOVED lines=23> */
.L_x_21159:
        /* <DEDUP_REMOVED lines=12> */
.L_x_21161:
[----:B------:R-:W-:Y:S05]  /*184b0*/  BSYNC.RECONVERGENT B2 ;  /* 0x0000000000027941 */ /* 0x000fea0003800200 */
.L_x_21160:
        /* <DEDUP_REMOVED lines=61> */
.L_x_21158:
[----:B------:R-:W-:Y:S05]  /*18890*/  BSYNC.RECONVERGENT B1 ;  /* 0x0000000000017941 */ /* 0x000fea0003800200 */
.L_x_21157:
        /* <DEDUP_REMOVED lines=18> */
.L_x_21164:
        /* <DEDUP_REMOVED lines=12> */
.L_x_21166:
[----:B------:R-:W-:Y:S05]  /*18a80*/  BSYNC.RECONVERGENT B2 ;  /* 0x0000000000027941 */ /* 0x000fea0003800200 */
.L_x_21165:
        /* <DEDUP_REMOVED lines=61> */
.L_x_21163:
[----:B------:R-:W-:Y:S05]  /*18e60*/  BSYNC.RECONVERGENT B1 ;  /* 0x0000000000017941 */ /* 0x000fea0003800200 */
.L_x_21162:
        /* <DEDUP_REMOVED lines=24> */
.L_x_21169:
        /* <DEDUP_REMOVED lines=12> */
.L_x_21171:
[----:B------:R-:W-:Y:S05]  /*190b0*/  BSYNC.RECONVERGENT B2 ;  /* 0x0000000000027941 */ /* 0x000fea0003800200 */
.L_x_21170:
        /* <DEDUP_REMOVED lines=61> */
.L_x_21168:
[----:B------:R-:W-:Y:S05]  /*19490*/  BSYNC.RECONVERGENT B1 ;  /* 0x0000000000017941 */ /* 0x000fea0003800200 */
.L_x_21167:
        /* <DEDUP_REMOVED lines=18> */
.L_x_21174:
        /* <DEDUP_REMOVED lines=14> */
.L_x_21176:
[----:B------:R-:W-:Y:S05]  /*196a0*/  BSYNC.RECONVERGENT B2 ;  /* 0x0000000000027941 */ /* 0x000fea0003800200 */
.L_x_21175:
        /* <DEDUP_REMOVED lines=61> */
.L_x_21173:
[----:B------:R-:W-:Y:S05]  /*19a80*/  BSYNC.RECONVERGENT B1 ;  /* 0x0000000000017941 */ /* 0x000fea0003800200 */
.L_x_21172:
        /* <DEDUP_REMOVED lines=11> */
.L_x_21096:
        /* <DEDUP_REMOVED lines=16> */
.L_x_21180:
        /* <DEDUP_REMOVED lines=13> */
.L_x_21182:
[----:B------:R-:W-:Y:S05]  /*19d10*/  BSYNC.RECONVERGENT B2 ;  /* 0x0000000000027941 */ /* 0x000fea0003800200 */
.L_x_21181:
        /* <DEDUP_REMOVED lines=59> */
.L_x_21179:
[----:B------:R-:W-:Y:S05]  /*1a0d0*/  BSYNC.RECONVERGENT B1 ;  /* 0x0000000000017941 */ /* 0x000fea0003800200 */
.L_x_21178:
        /* <DEDUP_REMOVED lines=21> */
.L_x_21185:
        /* <DEDUP_REMOVED lines=13> */
.L_x_21187:
[----:B------:R-:W-:Y:S05]  /*1a300*/  BSYNC.RECONVERGENT B2 ;  /* 0x0000000000027941 */ /* 0x000fea0003800200 */
.L_x_21186:
        /* <DEDUP_REMOVED lines=60> */
.L_x_21184:
[----:B------:R-:W-:Y:S05]  /*1a6d0*/  BSYNC.RECONVERGENT B1 ;  /* 0x0000000000017941 */ /* 0x000fea0003800200 */
.L_x_21183:
[----:B------:R-:W-:Y:S01]  /*1a6e0*/  I2FP.F32.U32 R117, R117 ;  /* 0x0000007500757245 */ /* 0x000fe20000201000 */
[----:B------:R-:W-:Y:S01]  /*1a6f0*/  BSSY.RECONVERGENT B1, `(.L_x_21188) ;  /* 0x000005c000017945 */ /* 0x000fe20003800200 */
[----:B------:R-:W-:Y:S01]  /*1a700*/  LOP3.LUT R157, R157, 0xfffffff7, RZ, 0xc0, !PT ;  /* 0xfffffff79d9d7812 */ /* 0x000fe200078ec0ff */
[----:B------:R-:W-:Y:S02]  /*1a710*/  HADD2.F32 R159, -RZ, R120.H1_H1 ;  /* 0x30000078ff9f7230 */ /* 0x000fe40000004100 */
        /* <DEDUP_REMOVED lines=15> */
.L_x_21190:
        /* <DEDUP_REMOVED lines=13> */
.L_x_21192:
[----:B------:R-:W-:Y:S05]  /*1a8e0*/  BSYNC.RECONVERGENT B2 ;  /* 0x0000000000027941 */ /* 0x000fea0003800200 */
.L_x_21191:
        /* <DEDUP_REMOVED lines=60> */
.L_x_21189:
[----:B------:R-:W-:Y:S05]  /*1acb0*/  BSYNC.RECONVERGENT B1 ;  /* 0x0000000000017941 */ /* 0x000fea0003800200 */
.L_x_21188:
        /* <DEDUP_REMOVED lines=19> */
.L_x_21195:
        /* <DEDUP_REMOVED lines=12> */
.L_x_21197:
[----:B------:R-:W-:Y:S05]  /*1aeb0*/  BSYNC.RECONVERGENT B2 ;  /* 0x0000000000027941 */ /* 0x000fea0003800200 */
.L_x_21196:
        /* <DEDUP_REMOVED lines=61> */
.L_x_21194:
[----:B------:R-:W-:Y:S05]  /*1b290*/  BSYNC.RECONVERGENT B1 ;  /* 0x0000000000017941 */ /* 0x000fea0003800200 */
.L_x_21193:
        /* <DEDUP_REMOVED lines=19> */
.L_x_21200:
        /* <DEDUP_REMOVED lines=12> */
.L_x_21202:
[----:B------:R-:W-:Y:S05]  /*1b490*/  BSYNC.RECONVERGENT B2 ;  /* 0x0000000000027941 */ /* 0x000fea0003800200 */
.L_x_21201:
        /* <DEDUP_REMOVED lines=61> */
.L_x_21199:
[----:B------:R-:W-:Y:S05]  /*1b870*/  BSYNC.RECONVERGENT B1 ;  /* 0x0000000000017941 */ /* 0x000fea0003800200 */
.L_x_21198:
        /* <DEDUP_REMOVED lines=17> */
.L_x_21205:
        /* <DEDUP_REMOVED lines=12> */
.L_x_21207:
[----:B------:R-:W-:Y:S05]  /*1ba50*/  BSYNC.RECONVERGENT B2 ;  /* 0x0000000000027941 */ /* 0x000fea0003800200 */
.L_x_21206:
        /* <DEDUP_REMOVED lines=61> */
.L_x_21204:
[----:B------:R-:W-:Y:S05]  /*1be30*/  BSYNC.RECONVERGENT B1 ;  /* 0x0000000000017941 */ /* 0x000fea0003800200 */
.L_x_21203:
        /* <DEDUP_REMOVED lines=17> */
.L_x_21210:
        /* <DEDUP_REMOVED lines=12> */
.L_x_21212:
[----:B------:R-:W-:Y:S05]  /*1c010*/  BSYNC.RECONVERGENT B2 ;  /* 0x0000000000027941 */ /* 0x000fea0003800200 */
.L_x_21211:
        /* <DEDUP_REMOVED lines=61> */
.L_x_21209:
[----:B------:R-:W-:Y:S05]  /*1c3f0*/  BSYNC.RECONVERGENT B1 ;  /* 0x0000000000017941 */ /* 0x000fea0003800200 */
.L_x_21208:
        /* <DEDUP_REMOVED lines=17> */
.L_x_21215:
        /* <DEDUP_REMOVED lines=12> */
.L_x_21217:
[----:B------:R-:W-:Y:S05]  /*1c5d0*/  BSYNC.RECONVERGENT B2 ;  /* 0x0000000000027941 */ /* 0x000fea0003800200 */
.L_x_21216:
        /* <DEDUP_REMOVED lines=61> */
.L_x_21214:
[----:B------:R-:W-:Y:S05]  /*1c9b0*/  BSYNC.RECONVERGENT B1 ;  /* 0x0000000000017941 */ /* 0x000fea0003800200 */
.L_x_21213:
        /* <DEDUP_REMOVED lines=37> */
.L_x_21177:
        /* <DEDUP_REMOVED lines=44> */
.L_x_21218:
[----:B------:R-:W-:Y:S01]  /*1ced0*/  MOV R148, R142 ;  /* 0x0000008e00947202 */ /* 0x000fe20000000f00 */
[----:B------:R-:W-:-:S07]  /*1cee0*/  VIADD R140, R140, 0x20 ;  /* 0x000000208c8c7836 */ /* 0x000fce0000000000 */
.L_x_21095:
[----:B------:R-:W-:Y:S05]  /*1cef0*/  BSYNC.RECONVERGENT B0 ;  /* 0x0000000000007941 */ /* 0x000fea0003800200 */
.L_x_21094:
        /* <DEDUP_REMOVED lines=36> */
.L_x_21224:
        /* <DEDUP_REMOVED lines=13> */
.L_x_21226:
[----:B------:R-:W-:Y:S05]  /*1d210*/  BSYNC.RECONVERGENT B2 ;  /* 0x0000000000027941 */ /* 0x000fea0003800200 */
.L_x_21225:
        /* <DEDUP_REMOVED lines=59> */
.L_x_21223:
[----:B------:R-:W-:Y:S05]  /*1d5d0*/  BSYNC.RECONVERGENT B1 ;  /* 0x0000000000017941 */ /* 0x000fea0003800200 */
.L_x_21222:
        /* <DEDUP_REMOVED lines=23> */
.L_x_21229:
        /* <DEDUP_REMOVED lines=13> */
.L_x_21231:
[----:B------:R-:W-:Y:S05]  /*1d820*/  BSYNC.RECONVERGENT B2 ;  /* 0x0000000000027941 */ /* 0x000fea0003800200 */
.L_x_21230:
        /* <DEDUP_REMOVED lines=60> */
.L_x_21228:
[----:B------:R-:W-:Y:S05]  /*1dbf0*/  BSYNC.RECONVERGENT B1 ;  /* 0x0000000000017941 */ /* 0x000fea0003800200 */
.L_x_21227:
[----:B------:R-:W-:Y:S01]  /*1dc00*/  I2FP.F32.U32 R2, R3 ;  /* 0x0000000300027245 */ /* 0x000fe20000201000 */
[----:B------:R-:W-:Y:S01]  /*1dc10*/  HADD2.F32 R4, -RZ, R88.H0_H0 ;  /* 0x20000058ff047230 */ /* 0x000fe20000004100 */
[----:B------:R-:W-:Y:S01]  /*1dc20*/  BSSY.RECONVERGENT B1, `(.L_x_21232) ;  /* 0x000005f000017945 */ /* 0x000fe20003800200 */
[----:B--2---:R-:W-:Y:S02]  /*1dc30*/  IMAD.MOV.U32 R125, RZ, RZ, 0x2 ;  /* 0x00000002ff7d7424 */ /* 0x004fe400078e00ff */
        /* <DEDUP_REMOVED lines=19> */
.L_x_21234:
        /* <DEDUP_REMOVED lines=13> */
.L_x_21236:
[----:B------:R-:W-:Y:S05]  /*1de40*/  BSYNC.RECONVERGENT B2 ;  /* 0x0000000000027941 */ /* 0x000fea0003800200 */
.L_x_21235:
        /* <DEDUP_REMOVED lines=60> */
.L_x_21233:
[----:B------:R-:W-:Y:S05]  /*1e210*/  BSYNC.RECONVERGENT B1 ;  /* 0x0000000000017941 */ /* 0x000fea0003800200 */
.L_x_21232:
        /* <DEDUP_REMOVED lines=20> */
.L_x_21239:
        /* <DEDUP_REMOVED lines=13> */
.L_x_21241:
[----:B------:R-:W-:Y:S05]  /*1e430*/  BSYNC.RECONVERGENT B2 ;  /* 0x0000000000027941 */ /* 0x000fea0003800200 */
.L_x_21240:
        /* <DEDUP_REMOVED lines=60> */
.L_x_21238:
[----:B------:R-:W-:Y:S05]  /*1e800*/  BSYNC.RECONVERGENT B1 ;  /* 0x0000000000017941 */ /* 0x000fea0003800200 */
.L_x_21237:
        /* <DEDUP_REMOVED lines=23> */
.L_x_21244:
        /* <DEDUP_REMOVED lines=13> */
.L_x_21246:
[----:B------:R-:W-:Y:S05]  /*1ea50*/  BSYNC.RECONVERGENT B2 ;  /* 0x0000000000027941 */ /* 0x000fea0003800200 */
.L_x_21245:
        /* <DEDUP_REMOVED lines=60> */
.L_x_21243:
[----:B------:R-:W-:Y:S05]  /*1ee20*/  BSYNC.RECONVERGENT B1 ;  /* 0x0000000000017941 */ /* 0x000fea0003800200 */
.L_x_21242:
        /* <DEDUP_REMOVED lines=20> */
.L_x_21249:
        /* <DEDUP_REMOVED lines=13> */
.L_x_21251:
[----:B------:R-:W-:Y:S05]  /*1f040*/  BSYNC.RECONVERGENT B2 ;  /* 0x0000000000027941 */ /* 0x000fea0003800200 */
.L_x_21250:
        /* <DEDUP_REMOVED lines=60> */
.L_x_21248:
[----:B------:R-:W-:Y:S05]  /*1f410*/  BSYNC.RECONVERGENT B1 ;  /* 0x0000000000017941 */ /* 0x000fea0003800200 */
.L_x_21247:
        /* <DEDUP_REMOVED lines=24> */
.L_x_21254:
        /* <DEDUP_REMOVED lines=13> */
.L_x_21256:
[----:B------:R-:W-:Y:S05]  /*1f670*/  BSYNC.RECONVERGENT B2 ;  /* 0x0000000000027941 */ /* 0x000fea0003800200 */
.L_x_21255:
        /* <DEDUP_REMOVED lines=60> */
.L_x_21253:
[----:B------:R-:W-:Y:S05]  /*1fa40*/  BSYNC.RECONVERGENT B1 ;  /* 0x0000000000017941 */ /* 0x000fea0003800200 */
.L_x_21252:
        /* <DEDUP_REMOVED lines=20> */
.L_x_21259:
        /* <DEDUP_REMOVED lines=13> */
.L_x_21261:
[----:B------:R-:W-:Y:S05]  /*1fc60*/  BSYNC.RECONVERGENT B2 ;  /* 0x0000000000027941 */ /* 0x000fea0003800200 */
.L_x_21260:
        /* <DEDUP_REMOVED lines=60> */
.L_x_21258:
[----:B------:R-:W-:Y:S05]  /*20030*/  BSYNC.RECONVERGENT B1 ;  /* 0x0000000000017941 */ /* 0x000fea0003800200 */
.L_x_21257:
        /* <DEDUP_REMOVED lines=23> */
.L_x_21264:
        /* <DEDUP_REMOVED lines=13> */
.L_x_21266:
[----:B------:R-:W-:Y:S05]  /*20280*/  BSYNC.RECONVERGENT B2 ;  /* 0x0000000000027941 */ /* 0x000fea0003800200 */
.L_x_21265:
        /* <DEDUP_REMOVED lines=60> */
.L_x_21263:
[----:B------:R-:W-:Y:S05]  /*20650*/  BSYNC.RECONVERGENT B1 ;  /* 0x0000000000017941 */ /* 0x000fea0003800200 */
.L_x_21262:
        /* <DEDUP_REMOVED lines=18> */
.L_x_21269:
        /* <DEDUP_REMOVED lines=13> */
.L_x_21271:
[----:B------:R-:W-:Y:S05]  /*20850*/  BSYNC.RECONVERGENT B2 ;  /* 0x0000000000027941 */ /* 0x000fea0003800200 */
.L_x_21270:
        /* <DEDUP_REMOVED lines=60> */
.L_x_21268:
[----:B------:R-:W-:Y:S05]  /*20c20*/  BSYNC.RECONVERGENT B1 ;  /* 0x0000000000017941 */ /* 0x000fea0003800200 */
.L_x_21267:
        /* <DEDUP_REMOVED lines=24> */
.L_x_21274:
        /* <DEDUP_REMOVED lines=13> */
.L_x_21276:
[----:B------:R-:W-:Y:S05]  /*20e80*/  BSYNC.RECONVERGENT B2 ;  /* 0x0000000000027941 */ /* 0x000fea0003800200 */
.L_x_21275:
        /* <DEDUP_REMOVED lines=60> */
.L_x_21273:
[----:B------:R-:W-:Y:S05]  /*21250*/  BSYNC.RECONVERGENT B1 ;  /* 0x0000000000017941 */ /* 0x000fea0003800200 */
.L_x_21272:
        /* <DEDUP_REMOVED lines=18> */
.L_x_21279:
        /* <DEDUP_REMOVED lines=13> */
.L_x_21281:
[----:B------:R-:W-:Y:S05]  /*21450*/  BSYNC.RECONVERGENT B2 ;  /* 0x0000000000027941 */ /* 0x000fea0003800200 */
.L_x_21280:
        /* <DEDUP_REMOVED lines=60> */
.L_x_21278:
[----:B------:R-:W-:Y:S05]  /*21820*/  BSYNC.RECONVERGENT B1 ;  /* 0x0000000000017941 */ /* 0x000fea0003800200 */
.L_x_21277:
        /* <DEDUP_REMOVED lines=23> */
.L_x_21284:
        /* <DEDUP_REMOVED lines=12> */
.L_x_21286:
[----:B------:R-:W-:Y:S05]  /*21a60*/  BSYNC.RECONVERGENT B2 ;  /* 0x0000000000027941 */ /* 0x000fea0003800200 */
.L_x_21285:
        /* <DEDUP_REMOVED lines=61> */
.L_x_21283:
[----:B------:R-:W-:Y:S05]  /*21e40*/  BSYNC.RECONVERGENT B1 ;  /* 0x0000000000017941 */ /* 0x000fea0003800200 */
.L_x_21282:
        /* <DEDUP_REMOVED lines=18> */
.L_x_21289:
        /* <DEDUP_REMOVED lines=12> */
.L_x_21291:
[----:B------:R-:W-:Y:S05]  /*22030*/  BSYNC.RECONVERGENT B2 ;  /* 0x0000000000027941 */ /* 0x000fea0003800200 */
.L_x_21290:
        /* <DEDUP_REMOVED lines=61> */
.L_x_21288:
[----:B------:R-:W-:Y:S05]  /*22410*/  BSYNC.RECONVERGENT B1 ;  /* 0x0000000000017941 */ /* 0x000fea0003800200 */
.L_x_21287:
        /* <DEDUP_REMOVED lines=24> */
.L_x_21294:
        /* <DEDUP_REMOVED lines=12> */
.L_x_21296:
[----:B------:R-:W-:Y:S05]  /*22660*/  BSYNC.RECONVERGENT B2 ;  /* 0x0000000000027941 */ /* 0x000fea0003800200 */
.L_x_21295:
        /* <DEDUP_REMOVED lines=61> */
.L_x_21293:
[----:B------:R-:W-:Y:S05]  /*22a40*/  BSYNC.RECONVERGENT B1 ;  /* 0x0000000000017941 */ /* 0x000fea0003800200 */
.L_x_21292:
        /* <DEDUP_REMOVED lines=18> */
.L_x_21299:
        /* <DEDUP_REMOVED lines=14> */
.L_x_21301:
[----:B------:R-:W-:Y:S05]  /*22c50*/  BSYNC.RECONVERGENT B2 ;  /* 0x0000000000027941 */ /* 0x000fea0003800200 */
.L_x_21300:
        /* <DEDUP_REMOVED lines=61> */
.L_x_21298:
[----:B------:R-:W-:Y:S05]  /*23030*/  BSYNC.RECONVERGENT B1 ;  /* 0x0000000000017941 */ /* 0x000fea0003800200 */
.L_x_21297:
        /* <DEDUP_REMOVED lines=11> */
.L_x_21221:
        /* <DEDUP_REMOVED lines=11> */
[----:B------:R-:W-:Y:S01]  /*231a0*/  @!P2 MOV R142, R148 ;  /* 0x00000094008ea202 */ /* 0x000fe20000000f00 */
[----:B------:R-:W-:Y:S02]  /*231b0*/  @P2 VIADD R126, R147, 0x1 ;  /* 0x00000001937e2836 */ /* 0x000fe40000000000 */
[----:B------:R-:W-:Y:S02]  /*231c0*/  @P2 IMAD.MOV.U32 R124, RZ, RZ, R149 ;  /* 0x000000ffff7c2224 */ /* 0x000fe400078e0095 */
[----:B------:R-:W-:Y:S01]  /*231d0*/  @P2 IMAD.MOV.U32 R142, RZ, RZ, R148 ;  /* 0x000000ffff8e2224 */ /* 0x000fe200078e0094 */
[----:B------:R-:W-:Y:S06]  /*231e0*/  BRA `(.L_x_21304) ;  /* 0x0000000400247947 */ /* 0x000fec0003800000 */
.L_x_21305:
        /* <DEDUP_REMOVED lines=13> */
.L_x_21307:
[----:B------:R-:W-:Y:S05]  /*232c0*/  BSYNC.RECONVERGENT B2 ;  /* 0x0000000000027941 */ /* 0x000fea0003800200 */
.L_x_21306:
        /* <DEDUP_REMOVED lines=59> */
.L_x_21304:
[----:B------:R-:W-:Y:S05]  /*23680*/  BSYNC.RECONVERGENT B1 ;  /* 0x0000000000017941 */ /* 0x000fea0003800200 */
.L_x_21303:
[----:B------:R-:W0:Y:S01]  /*23690*/  LDC R141, c[0x0][0x404] ;  /* 0x00010100ff8d7b82 */ /* 0x000e220000000800 */
[----:B------:R-:W-:Y:S01]  /*236a0*/  I2FP.F32.U32 R125, R124 ;  /* 0x0000007c007d7245 */ /* 0x000fe20000201000 */
[----:B------:R-:W-:Y:S01]  /*236b0*/  HFMA2 R148, -RZ, RZ, 0.1171875, 0 ;  /* 0x2f800000ff947431 */ /* 0x000fe200000001ff */
[----:B------:R-:W-:Y:S01]  /*236c0*/  LOP3.LUT R157, R157, 0xffffffef, RZ, 0xc0, !PT ;  /* 0xffffffef9d9d7812 */ /* 0x000fe200078ec0ff */
[----:B------:R-:W-:Y:S01]  /*236d0*/  BSSY.RECONVERGENT B1, `(.L_x_21308) ;  /* 0x000005b000017945 */ /* 0x000fe20003800200 */
[----:B-----5:R-:W-:Y:S02]  /*236e0*/  HADD2.F32 R143, -RZ, R128.H0_H0 ;  /* 0x20000080ff8f7230 */ /* 0x020fe40000004100 */
[----:B------:R-:W-:Y:S01]  /*236f0*/  FFMA.FTZ R124, R125, R148, 1.1641532182693481445e-10 ;  /* 0x2f0000007d7c7423 */ /* 0x000fe20000010094 */
[----:B------:R-:W-:Y:S02]  /*23700*/  IMAD.MOV.U32 R127, RZ, RZ, 0x2 ;  /* 0x00000002ff7f7424 */ /* 0x000fe400078e00ff */
[----:B------:R-:W-:-:S02]  /*23710*/  IMAD.MOV.U32 R125, RZ, RZ, R150 ;  /* 0x000000ffff7d7224 */ /* 0x000fc400078e0096 */
        /* <DEDUP_REMOVED lines=12> */
.L_x_21310:
        /* <DEDUP_REMOVED lines=13> */
.L_x_21312:
[----:B------:R-:W-:Y:S05]  /*238b0*/  BSYNC.RECONVERGENT B2 ;  /* 0x0000000000027941 */ /* 0x000fea0003800200 */
.L_x_21311:
        /* <DEDUP_REMOVED lines=60> */
.L_x_21309:
[----:B------:R-:W-:Y:S05]  /*23c80*/  BSYNC.RECONVERGENT B1 ;  /* 0x0000000000017941 */ /* 0x000fea0003800200 */
.L_x_21308:
        /* <DEDUP_REMOVED lines=19> */
.L_x_21315:
        /* <DEDUP_REMOVED lines=13> */
.L_x_21317:
[----:B------:R-:W-:Y:S05]  /*23e90*/  BSYNC.RECONVERGENT B2 ;  /* 0x0000000000027941 */ /* 0x000fea0003800200 */
.L_x_21316:
        /* <DEDUP_REMOVED lines=60> */
.L_x_21314:
[----:B------:R-:W-:Y:S05]  /*24260*/  BSYNC.RECONVERGENT B1 ;  /* 0x0000000000017941 */ /* 0x000fea0003800200 */
.L_x_21313:
        /* <DEDUP_REMOVED lines=19> */
.L_x_21320:
        /* <DEDUP_REMOVED lines=12> */
.L_x_21322:
[----:B------:R-:W-:Y:S05]  /*24460*/  BSYNC.RECONVERGENT B2 ;  /* 0x0000000000027941 */ /* 0x000fea0003800200 */
.L_x_21321:
        /* <DEDUP_REMOVED lines=61> */
.L_x_21319:
[----:B------:R-:W-:Y:S05]  /*24840*/  BSYNC.RECONVERGENT B1 ;  /* 0x0000000000017941 */ /* 0x000fea0003800200 */
.L_x_21318:
        /* <DEDUP_REMOVED lines=19> */
.L_x_21325:
        /* <DEDUP_REMOVED lines=12> */
.L_x_21327:
[----:B------:R-:W-:Y:S05]  /*24a40*/  BSYNC.RECONVERGENT B2 ;  /* 0x0000000000027941 */ /* 0x000fea0003800200 */
.L_x_21326:
        /* <DEDUP_REMOVED lines=61> */
.L_x_21324:
[----:B------:R-:W-:Y:S05]  /*24e20*/  BSYNC.RECONVERGENT B1 ;  /* 0x0000000000017941 */ /* 0x000fea0003800200 */
.L_x_21323:
        /* <DEDUP_REMOVED lines=17> */
.L_x_21330:
        /* <DEDUP_REMOVED lines=12> */
.L_x_21332:
[----:B------:R-:W-:Y:S05]  /*25000*/  BSYNC.RECONVERGENT B2 ;  /* 0x0000000000027941 */ /* 0x000fea0003800200 */
.L_x_21331:
        /* <DEDUP_REMOVED lines=61> */
.L_x_21329:
[----:B------:R-:W-:Y:S05]  /*253e0*/  BSYNC.RECONVERGENT B1 ;  /* 0x0000000000017941 */ /* 0x000fea0003800200 */
.L_x_21328:
        /* <DEDUP_REMOVED lines=17> */
.L_x_21335:
        /* <DEDUP_REMOVED lines=12> */
.L_x_21337:
[----:B------:R-:W-:Y:S05]  /*255c0*/  BSYNC.RECONVERGENT B2 ;  /* 0x0000000000027941 */ /* 0x000fea0003800200 */
.L_x_21336:
        /* <DEDUP_REMOVED lines=61> */
.L_x_21334:
[----:B------:R-:W-:Y:S05]  /*259a0*/  BSYNC.RECONVERGENT B1 ;  /* 0x0000000000017941 */ /* 0x000fea0003800200 */
.L_x_21333:
        /* <DEDUP_REMOVED lines=17> */
.L_x_21340:
        /* <DEDUP_REMOVED lines=12> */
.L_x_21342:
[----:B------:R-:W-:Y:S05]  /*25b80*/  BSYNC.RECONVERGENT B2 ;  /* 0x0000000000027941 */ /* 0x000fea0003800200 */
.L_x_21341:
        /* <DEDUP_REMOVED lines=61> */
.L_x_21339:
[----:B------:R-:W-:Y:S05]  /*25f60*/  BSYNC.RECONVERGENT B1 ;  /* 0x0000000000017941 */ /* 0x000fea0003800200 */
.L_x_21338:
        /* <DEDUP_REMOVED lines=37> */
.L_x_21302:
        /* <DEDUP_REMOVED lines=44> */
.L_x_21343:
[----:B------:R-:W-:Y:S01]  /*26480*/  MOV R148, R142 ;  /* 0x0000008e00947202 */ /* 0x000fe20000000f00 */
[----:B------:R-:W-:-:S07]  /*26490*/  VIADD R140, R140, 0x20 ;  /* 0x000000208c8c7836 */ /* 0x000fce0000000000 */
.L_x_21220:
[----:B------:R-:W-:Y:S05]  /*264a0*/  BSYNC.RECONVERGENT B0 ;  /* 0x0000000000007941 */ /* 0x000fea0003800200 */
.L_x_21219:
        /* <DEDUP_REMOVED lines=36> */
.L_x_21349:
        /* <DEDUP_REMOVED lines=13> */
.L_x_21351:
[----:B------:R-:W-:Y:S05]  /*267c0*/  BSYNC.RECONVERGENT B2 ;  /* 0x0000000000027941 */ /* 0x000fea0003800200 */
.L_x_21350:
        /* <DEDUP_REMOVED lines=59> */
.L_x_21348:
[----:B------:R-:W-:Y:S05]  /*26b80*/  BSYNC.RECONVERGENT B1 ;  /* 0x0000000000017941 */ /* 0x000fea0003800200 */
.L_x_21347:
        /* <DEDUP_REMOVED lines=9> */
[----:B--2---:R-:W-:Y:S02]  /*26c20*/  HFMA2 R133, -RZ, RZ, 0, 1.1920928955078125e-07 ;  /* 0x00000002ff857431 */ /* 0x004fe400000001ff */
        /* <DEDUP_REMOVED lines=13> */
.L_x_21354:
        /* <DEDUP_REMOVED lines=13> */
.L_x_21356:
[----:B------:R-:W-:Y:S05]  /*26dd0*/  BSYNC.RECONVERGENT B2 ;  /* 0x0000000000027941 */ /* 0x000fea0003800200 */
.L_x_21355:
        /* <DEDUP_REMOVED lines=60> */
.L_x_21353:
[----:B------:R-:W-:Y:S05]  /*271a0*/  BSYNC.RECONVERGENT B1 ;  /* 0x0000000000017941 */ /* 0x000fea0003800200 */
.L_x_21352:
        /* <DEDUP_REMOVED lines=23> */
.L_x_21359:
        /* <DEDUP_REMOVED lines=13> */
.L_x_21361:
[----:B------:R-:W-:Y:S05]  /*273f0*/  BSYNC.RECONVERGENT B2 ;  /* 0x0000000000027941 */ /* 0x000fea0003800200 */
.L_x_21360:
        /* <DEDUP_REMOVED lines=60> */
.L_x_21358:
[----:B------:R-:W-:Y:S05]  /*277c0*/  BSYNC.RECONVERGENT B1 ;  /* 0x0000000000017941 */ /* 0x000fea0003800200 */
.L_x_21357:
        /* <DEDUP_REMOVED lines=20> */
.L_x_21364:
        /* <DEDUP_REMOVED lines=13> */
.L_x_21366:
[----:B------:R-:W-:Y:S05]  /*279e0*/  BSYNC.RECONVERGENT B2 ;  /* 0x0000000000027941 */ /* 0x000fea0003800200 */
.L_x_21365:
        /* <DEDUP_REMOVED lines=60> */
.L_x_21363:
[----:B------:R-:W-:Y:S05]  /*27db0*/  BSYNC.RECONVERGENT B1 ;  /* 0x0000000000017941 */ /* 0x000fea0003800200 */
.L_x_21362:
        /* <DEDUP_REMOVED lines=23> */
.L_x_21369:
        /* <DEDUP_REMOVED lines=13> */
.L_x_21371:
[----:B------:R-:W-:Y:S05]  /*28000*/  BSYNC.RECONVERGENT B2 ;  /* 0x0000000000027941 */ /* 0x000fea0003800200 */
.L_x_21370:
        /* <DEDUP_REMOVED lines=60> */
.L_x_21368:
[----:B------:R-:W-:Y:S05]  /*283d0*/  BSYNC.RECONVERGENT B1 ;  /* 0x0000000000017941 */ /* 0x000fea0003800200 */
.L_x_21367:
        /* <DEDUP_REMOVED lines=20> */
.L_x_21374:
        /* <DEDUP_REMOVED lines=13> */
.L_x_21376:
[----:B------:R-:W-:Y:S05]  /*285f0*/  BSYNC.RECONVERGENT B2 ;  /* 0x0000000000027941 */ /* 0x000fea0003800200 */
.L_x_21375:
        /* <DEDUP_REMOVED lines=60> */
.L_x_21373:
[----:B------:R-:W-:Y:S05]  /*289c0*/  BSYNC.RECONVERGENT B1 ;  /* 0x0000000000017941 */ /* 0x000fea0003800200 */
.L_x_21372:
        /* <DEDUP_REMOVED lines=24> */
.L_x_21379:
        /* <DEDUP_REMOVED lines=13> */
.L_x_21381:
[----:B------:R-:W-:Y:S05]  /*28c20*/  BSYNC.RECONVERGENT B2 ;  /* 0x0000000000027941 */ /* 0x000fea0003800200 */
.L_x_21380:
        /* <DEDUP_REMOVED lines=60> */
.L_x_21378:
[----:B------:R-:W-:Y:S05]  /*28ff0*/  BSYNC.RECONVERGENT B1 ;  /* 0x0000000000017941 */ /* 0x000fea0003800200 */
.L_x_21377:
        /* <DEDUP_REMOVED lines=20> */
.L_x_21384:
        /* <DEDUP_REMOVED lines=13> */
.L_x_21386:
[----:B------:R-:W-:Y:S05]  /*29210*/  BSYNC.RECONVERGENT B2 ;  /* 0x0000000000027941 */ /* 0x000fea0003800200 */
.L_x_21385:
        /* <DEDUP_REMOVED lines=60> */
.L_x_21383:
[----:B------:R-:W-:Y:S05]  /*295e0*/  BSYNC.RECONVERGENT B1 ;  /* 0x0000000000017941 */ /* 0x000fea0003800200 */
.L_x_21382:
        /* <DEDUP_REMOVED lines=23> */
.L_x_21389:
        /* <DEDUP_REMOVED lines=13> */
.L_x_21391:
[----:B------:R-:W-:Y:S05]  /*29830*/  BSYNC.RECONVERGENT B2 ;  /* 0x0000000000027941 */ /* 0x000fea0003800200 */
.L_x_21390:
        /* <DEDUP_REMOVED lines=60> */
.L_x_21388:
[----:B------:R-:W-:Y:S05]  /*29c00*/  BSYNC.RECONVERGENT B1 ;  /* 0x0000000000017941 */ /* 0x000fea0003800200 */
.L_x_21387:
[----:B------:R-:W-:Y:S01]  /*29c10*/  ISETP.NE.AND P3, PT, R147, 0x1, PT ;  /* 0x000000019300780c */ /* 0x000fe20003f65270 */
[----:B------:R-:W-:Y:S01]  /*29c20*/  BSSY.RECONVERGENT B1, `(.L_x_21392) ;  /* 0x000005b000017945 */ /* 0x000fe20003800200 */
[----:B------:R-:W-:Y:S01]  /*29c30*/  I2FP.F32.U32 R2, R3 ;  /* 0x0000000300027245 */ /* 0x000fe20000201000 */
[----:B------:R-:W-:Y:S02]  /*29c40*/  HADD2.F32 R3, -RZ, R138.H0_H0 ;  /* 0x2000008aff037230 */ /* 0x000fe40000004100 */
        /* <DEDUP_REMOVED lines=14> */
.L_x_21394:
        /* <DEDUP_REMOVED lines=13> */
.L_x_21396:
[----:B------:R-:W-:Y:S05]  /*29e00*/  BSYNC.RECONVERGENT B2 ;  /* 0x0000000000027941 */ /* 0x000fea0003800200 */
.L_x_21395:
        /* <DEDUP_REMOVED lines=60> */
.L_x_21393:
[----:B------:R-:W-:Y:S05]  /*2a1d0*/  BSYNC.RECONVERGENT B1 ;  /* 0x0000000000017941 */ /* 0x000fea0003800200 */
.L_x_21392:
        /* <DEDUP_REMOVED lines=24> */
.L_x_21399:
        /* <DEDUP_REMOVED lines=13> */
.L_x_21401:
[----:B------:R-:W-:Y:S05]  /*2a430*/  BSYNC.RECONVERGENT B2 ;  /* 0x0000000000027941 */ /* 0x000fea0003800200 */
.L_x_21400:
        /* <DEDUP_REMOVED lines=60> */
.L_x_21398:
[----:B------:R-:W-:Y:S05]  /*2a800*/  BSYNC.RECONVERGENT B1 ;  /* 0x0000000000017941 */ /* 0x000fea0003800200 */
.L_x_21397:
        /* <DEDUP_REMOVED lines=18> */
.L_x_21404:
        /* <DEDUP_REMOVED lines=13> */
.L_x_21406:
[----:B------:R-:W-:Y:S05]  /*2aa00*/  BSYNC.RECONVERGENT B2 ;  /* 0x0000000000027941 */ /* 0x000fea0003800200 */
.L_x_21405:
        /* <DEDUP_REMOVED lines=60> */
.L_x_21403:
[----:B------:R-:W-:Y:S05]  /*2add0*/  BSYNC.RECONVERGENT B1 ;  /* 0x0000000000017941 */ /* 0x000fea0003800200 */
.L_x_21402:
        /* <DEDUP_REMOVED lines=23> */
.L_x_21409:
        /* <DEDUP_REMOVED lines=12> */
.L_x_21411:
[----:B------:R-:W-:Y:S05]  /*2b010*/  BSYNC.RECONVERGENT B2 ;  /* 0x0000000000027941 */ /* 0x000fea0003800200 */
.L_x_21410:
        /* <DEDUP_REMOVED lines=61> */
.L_x_21408:
[----:B------:R-:W-:Y:S05]  /*2b3f0*/  BSYNC.RECONVERGENT B1 ;  /* 0x0000000000017941 */ /* 0x000fea0003800200 */
.L_x_21407:
        /* <DEDUP_REMOVED lines=18> */
.L_x_21414:
        /* <DEDUP_REMOVED lines=12> */
.L_x_21416:
[----:B------:R-:W-:Y:S05]  /*2b5e0*/  BSYNC.RECONVERGENT B2 ;  /* 0x0000000000027941 */ /* 0x000fea0003800200 */
.L_x_21415:
        /* <DEDUP_REMOVED lines=61> */
.L_x_21413:
[----:B------:R-:W-:Y:S05]  /*2b9c0*/  BSYNC.RECONVERGENT B1 ;  /* 0x0000000000017941 */ /* 0x000fea0003800200 */
.L_x_21412:
        /* <DEDUP_REMOVED lines=24> */
.L_x_21419:
        /* <DEDUP_REMOVED lines=12> */
.L_x_21421:
[----:B------:R-:W-:Y:S05]  /*2bc10*/  BSYNC.RECONVERGENT B2 ;  /* 0x0000000000027941 */ /* 0x000fea0003800200 */
.L_x_21420:
        /* <DEDUP_REMOVED lines=57> */
[----:B------:R-:W-:-:S03]  /*2bfb0*/  IMAD.WIDE.U32 R160, R161, -0x2daee0ad, RZ ;  /* 0xd2511f53a1a07825 */ /* 0x000fc600078e00ff */
[----:B------:R-:W-:Y:S01]  /*2bfc0*/  MOV R142, R160 ;  /* 0x000000a0008e7202 */ /* 0x000fe20000000f00 */
[----:B------:R-:W-:Y:S01]  /*2bfd0*/  IMAD.MOV.U32 R160, RZ, RZ, RZ ;  /* 0x000000ffffa07224 */ /* 0x000fe200078e00ff */
[----:B------:R-:W-:-:S07]  /*2bfe0*/  LOP3.LUT R151, R148, UR16, R161, 0x96, !PT ;  /* 0x0000001094977c12 */ /* 0x000fce000f8e96a1 */
.L_x_21418:
[----:B------:R-:W-:Y:S05]  /*2bff0*/  BSYNC.RECONVERGENT B1 ;  /* 0x0000000000017941 */ /* 0x000fea0003800200 */
.L_x_21417:
        /* <DEDUP_REMOVED lines=18> */
.L_x_21424:
        /* <DEDUP_REMOVED lines=14> */
.L_x_21426:
[----:B------:R-:W-:Y:S05]  /*2c200*/  BSYNC.RECONVERGENT B2 ;  /* 0x0000000000027941 */ /* 0x000fea0003800200 */
.L_x_21425:
        /* <DEDUP_REMOVED lines=61> */
.L_x_21423:
[----:B------:R-:W-:Y:S05]  /*2c5e0*/  BSYNC.RECONVERGENT B1 ;  /* 0x0000000000017941 */ /* 0x000fea0003800200 */
.L_x_21422:
        /* <DEDUP_REMOVED lines=11> */
.L_x_21346:
        /* <DEDUP_REMOVED lines=16> */
.L_x_21430:
        /* <DEDUP_REMOVED lines=13> */
.L_x_21432:
[----:B------:R-:W-:Y:S05]  /*2c870*/  BSYNC.RECONVERGENT B2 ;  /* 0x0000000000027941 */ /* 0x000fea0003800200 */
.L_x_21431:
        /* <DEDUP_REMOVED lines=59> */
.L_x_21429:
[----:B------:R-:W-:Y:S05]  /*2cc30*/  BSYNC.RECONVERGENT B1 ;  /* 0x0000000000017941 */ /* 0x000fea0003800200 */
.L_x_21428:
        /* <DEDUP_REMOVED lines=8> */
[----:B------:R-:W-:Y:S01]  /*2ccc0*/  IMAD.MOV.U32 R135, RZ, RZ, 0x2 ;  /* 0x00000002ff877424 */ /* 0x000fe200078e00ff */
        /* <DEDUP_REMOVED lines=12> */
.L_x_21435:
        /* <DEDUP_REMOVED lines=13> */
.L_x_21437:
[----:B------:R-:W-:Y:S05]  /*2ce60*/  BSYNC.RECONVERGENT B2 ;  /* 0x0000000000027941 */ /* 0x000fea0003800200 */
.L_x_21436:
        /* <DEDUP_REMOVED lines=60> */
.L_x_21434:
[----:B------:R-:W-:Y:S05]  /*2d230*/  BSYNC.RECONVERGENT B1 ;  /* 0x0000000000017941 */ /* 0x000fea0003800200 */
.L_x_21433:
        /* <DEDUP_REMOVED lines=19> */
.L_x_21440:
        /* <DEDUP_REMOVED lines=13> */
.L_x_21442:
[----:B------:R-:W-:Y:S05]  /*2d440*/  BSYNC.RECONVERGENT B2 ;  /* 0x0000000000027941 */ /* 0x000fea0003800200 */
.L_x_21441:
        /* <DEDUP_REMOVED lines=57> */
[----:B------:R-:W-:Y:S01]  /*2d7e0*/  HFMA2 R134, -RZ, RZ, 0, 0 ;  /* 0x00000000ff867431 */ /* 0x000fe200000001ff */
[----:B------:R-:W-:Y:S01]  /*2d7f0*/  MOV R133, R142 ;  /* 0x0000008e00857202 */ /* 0x000fe20000000f00 */
[----:B------:R-:W-:-:S07]  /*2d800*/  IMAD.MOV.U32 R142, RZ, RZ, R132 ;  /* 0x000000ffff8e7224 */ /* 0x000fce00078e0084 */
.L_x_21439:
[----:B------:R-:W-:Y:S05]  /*2d810*/  BSYNC.RECONVERGENT B1 ;  /* 0x0000000000017941 */ /* 0x000fea0003800200 */
.L_x_21438:
        /* <DEDUP_REMOVED lines=19> */
.L_x_21445:
        /* <DEDUP_REMOVED lines=12> */
.L_x_21447:
[----:B------:R-:W-:Y:S05]  /*2da10*/  BSYNC.RECONVERGENT B2 ;  /* 0x0000000000027941 */ /* 0x000fea0003800200 */
.L_x_21446:
        /* <DEDUP_REMOVED lines=61> */
.L_x_21444:
[----:B------:R-:W-:Y:S05]  /*2ddf0*/  BSYNC.RECONVERGENT B1 ;  /* 0x0000000000017941 */ /* 0x000fea0003800200 */
.L_x_21443:
        /* <DEDUP_REMOVED lines=19> */
.L_x_21450:
        /* <DEDUP_REMOVED lines=12> */
.L_x_21452:
[----:B------:R-:W-:Y:S05]  /*2dff0*/  BSYNC.RECONVERGENT B2 ;  /* 0x0000000000027941 */ /* 0x000fea0003800200 */
.L_x_21451:
        /* <DEDUP_REMOVED lines=61> */
.L_x_21449:
[----:B------:R-:W-:Y:S05]  /*2e3d0*/  BSYNC.RECONVERGENT B1 ;  /* 0x0000000000017941 */ /* 0x000fea0003800200 */
.L_x_21448:
        /* <DEDUP_REMOVED lines=17> */
.L_x_21455:
        /* <DEDUP_REMOVED lines=12> */
.L_x_21457:
[----:B------:R-:W-:Y:S05]  /*2e5b0*/  BSYNC.RECONVERGENT B2 ;  /* 0x0000000000027941 */ /* 0x000fea0003800200 */
.L_x_21456:
        /* <DEDUP_REMOVED lines=61> */
.L_x_21454:
[----:B------:R-:W-:Y:S05]  /*2e990*/  BSYNC.RECONVERGENT B1 ;  /* 0x0000000000017941 */ /* 0x000fea0003800200 */
.L_x_21453:
        /* <DEDUP_REMOVED lines=17> */
.L_x_21460:
        /* <DEDUP_REMOVED lines=12> */
.L_x_21462:
[----:B------:R-:W-:Y:S05]  /*2eb70*/  BSYNC.RECONVERGENT B2 ;  /* 0x0000000000027941 */ /* 0x000fea0003800200 */
.L_x_21461:
        /* <DEDUP_REMOVED lines=61> */
.L_x_21459:
[----:B------:R-:W-:Y:S05]  /*2ef50*/  BSYNC.RECONVERGENT B1 ;  /* 0x0000000000017941 */ /* 0x000fea0003800200 */
.L_x_21458:
        /* <DEDUP_REMOVED lines=17> */
.L_x_21465:
        /* <DEDUP_REMOVED lines=12> */
.L_x_21467:
[----:B------:R-:W-:Y:S05]  /*2f130*/  BSYNC.RECONVERGENT B2 ;  /* 0x0000000000027941 */ /* 0x000fea0003800200 */
.L_x_21466:
        /* <DEDUP_REMOVED lines=51> */
[----:B------:R-:W-:Y:S01]  /*2f470*/  IMAD.WIDE.U32 R132, R133, -0x326172a9, RZ ;  /* 0xcd9e8d5785847825 */ /* 0x000fe200078e00ff */
[----:B------:R-:W-:-:S04]  /*2f480*/  MOV R135, R142 ;  /* 0x0000008e00877202 */ /* 0x000fc80000000f00 */
        /* <DEDUP_REMOVED lines=8> */
.L_x_21464:
[----:B------:R-:W-:Y:S05]  /*2f510*/  BSYNC.RECONVERGENT B1 ;  /* 0x0000000000017941 */ /* 0x000fea0003800200 */
.L_x_21463:
        /* <DEDUP_REMOVED lines=10> */
[----:B------:R-:W-:Y:S01]  /*2f5c0*/  LOP3.LUT P6, RZ, R157, 0x4, RZ, 0xc0, !PT ;  /* 0x000000049dff7812 */ /* 0x000fe200078cc0ff */
[----:B------:R-:W-:Y:S01]  /*2f5d0*/  HADD2.F32 R139, -RZ, R139.H1_H1 ;  /* 0x3000008bff8b7230 */ /* 0x000fe20000004100 */
[----:B------:R-:W-:Y:S01]  /*2f5e0*/  FSEL R132, R143, RZ, P1 ;  /* 0x000000ff8f847208 */ /* 0x000fe20000800000 */
[----:B------:R-:W-:Y:S01]  /*2f5f0*/  FMUL.FTZ R160, R160, UR12 ;  /* 0x0000000ca0a07c20 */ /* 0x000fe20008410000 */
[----:B------:R-:W-:Y:S01]  /*2f600*/  ISETP.NE.AND P1, PT, R133, RZ, PT ;  /* 0x000000ff8500720c */ /* 0x000fe20003f25270 */
        /* <DEDUP_REMOVED lines=22> */
.L_x_21427:
        /* <DEDUP_REMOVED lines=45> */
.L_x_21345:
[----:B------:R-:W-:Y:S05]  /*2fa40*/  BSYNC.RECONVERGENT B0 ;  /* 0x0000000000007941 */ /* 0x000fea0003800200 */
.L_x_21344:
        /* <DEDUP_REMOVED lines=152> */
.L_x_21491:
        /* <DEDUP_REMOVED lines=30> */
[----:B------:R-:W-:Y:S01]  /*305b0*/  F2FP.F16.F32.PACK_AB R140, R141, R140 ;  /* 0x0000008c8d8c723e */ /* 0x000fe200000000ff */
[----:B------:R-:W-:Y:S01]  /*305c0*/  FADD.FTZ R141, R102, -R159 ;  /* 0x8000009f668d7221 */ /* 0x000fe20000010000 */
[----:B------:R-:W-:Y:S01]  /*305d0*/  FFMA.FTZ R142, R142, R11, R19 ;  /* 0x0000000b8e8e7223 */ /* 0x000fe20000010013 */
[----:B------:R-:W-:Y:S01]  /*305e0*/  FFMA.FTZ R162, R162, R13, R21 ;  /* 0x0000000da2a27223 */ /* 0x000fe20000010015 */
[C---:B------:R-:W-:Y:S01]  /*305f0*/  FMUL.FTZ R143, R160.reuse, R143 ;  /* 0x0000008fa08f7220 */ /* 0x040fe20000410000 */
[----:B------:R-:W-:-:S03]  /*30600*/  FMUL.FTZ R141, R160, R141 ;  /* 0x0000008da08d7220 */ /* 0x000fc60000410000 */
[----:B------:R-:W-:Y:S01]  /*30610*/  FFMA.FTZ R143, R143, R14, R22 ;  /* 0x0000000e8f8f7223 */ /* 0x000fe20000010016 */
[----:B------:R-:W-:-:S05]  /*30620*/  FFMA.FTZ R141, R141, R10, R18 ;  /* 0x0000000a8d8d7223 */ /* 0x000fca0000010012 */
[----:B------:R-:W-:Y:S02]  /*30630*/  F2FP.F16.F32.PACK_AB R141, R142, R141 ;  /* 0x0000008d8e8d723e */ /* 0x000fe400000000ff */
[----:B------:R-:W-:Y:S01]  /*30640*/  F2FP.F16.F32.PACK_AB R142, R162, R161 ;  /* 0x000000a1a28e723e */ /* 0x000fe200000000ff */
[----:B------:R-:W-:-:S04]  /*30650*/  FADD.FTZ R161, R107, -R159 ;  /* 0x8000009f6ba17221 */ /* 0x000fc80000010000 */
[----:B------:R-:W-:-:S04]  /*30660*/  FMUL.FTZ R162, R160, R161 ;  /* 0x000000a1a0a27220 */ /* 0x000fc80000410000 */
[----:B------:R-:W-:-:S05]  /*30670*/  FFMA.FTZ R162, R162, R15, R23 ;  /* 0x0000000fa2a27223 */ /* 0x000fca0000010017 */
[----:B------:R-:W-:Y:S02]  /*30680*/  F2FP.F16.F32.PACK_AB R143, R162, R143 ;  /* 0x0000008fa28f723e */ /* 0x000fe400000000ff */
[----:B------:R-:W0:Y:S02]  /*30690*/  LDC.64 R162, c[0x0][0x428] ;  /* 0x00010a00ffa27b82 */ /* 0x000e240000000a00 */
[----:B0-----:R-:W-:-:S04]  /*306a0*/  IMAD.WIDE.U32 R162, R158, 0x10, R162 ;  /* 0x000000109ea27825 */ /* 0x001fc800078e00a2 */
[----:B------:R-:W-:Y:S01]  /*306b0*/  VIADD R158, R158, 0x20 ;  /* 0x000000209e9e7836 */ /* 0x000fe20000000000 */
[----:B------:R1:W-:Y:S06]  /*306c0*/  STG.E.128 desc[UR6][R162.64], R140 ;  /* 0x0000008ca2007986 */ /* 0x0003ec000c101d06 */
.L_x_21470:
[----:B------:R-:W-:Y:S05]  /*306d0*/  BSYNC.RECONVERGENT B0 ;  /* 0x0000000000007941 */ /* 0x000fea0003800200 */
.L_x_21469:
        /* <DEDUP_REMOVED lines=32> */
[C---:B0-----:R-:W-:Y:S01]  /*308e0*/  IMAD.WIDE.U32 R162, R158.reuse, 0x10, R162 ;  /* 0x000000109ea27825 */ /* 0x041fe200078e00a2 */
[----:B------:R-:W-:-:S04]  /*308f0*/  IADD3 R158, PT, PT, R158, 0x20, RZ ;  /* 0x000000209e9e7810 */ /* 0x000fc80007ffe0ff */
[----:B------:R2:W-:Y:S03]  /*30900*/  STG.E.128 desc[UR6][R162.64], R140 ;  /* 0x0000008ca2007986 */ /* 0x0005e6000c101d06 */
.L_x_21472:
[----:B------:R-:W-:Y:S05]  /*30910*/  BSYNC.RECONVERGENT B0 ;  /* 0x0000000000007941 */ /* 0x000fea0003800200 */
.L_x_21471:
        /* <DEDUP_REMOVED lines=35> */
.L_x_21474:
[----:B------:R-:W-:Y:S05]  /*30b50*/  BSYNC.RECONVERGENT B0 ;  /* 0x0000000000007941 */ /* 0x000fea0003800200 */
.L_x_21473:
        /* <DEDUP_REMOVED lines=35> */
.L_x_21476:
[----:B------:R-:W-:Y:S05]  /*30d90*/  BSYNC.RECONVERGENT B0 ;  /* 0x0000000000007941 */ /* 0x000fea0003800200 */
.L_x_21475:
        /* <DEDUP_REMOVED lines=29> */
[----:B------:R-:W0:Y:S01]  /*30f70*/  LDC.64 R160, c[0x0][0x428] ;  /* 0x00010a00ffa07b82 */ /* 0x000e220000000a00 */
[----:B------:R-:W-:Y:S02]  /*30f80*/  F2FP.F16.F32.PACK_AB R142, R162, R165 ;  /* 0x000000a5a28e723e */ /* 0x000fe400000000ff */
[----:B------:R-:W-:Y:S01]  /*30f90*/  F2FP.F16.F32.PACK_AB R140, R140, R159 ;  /* 0x0000009f8c8c723e */ /* 0x000fe200000000ff */
[----:B0-----:R-:W-:-:S05]  /*30fa0*/  IMAD.WIDE.U32 R160, R158, 0x10, R160 ;  /* 0x000000109ea07825 */ /* 0x001fca00078e00a0 */
[----:B------:R0:W-:Y:S02]  /*30fb0*/  STG.E.128 desc[UR6][R160.64], R140 ;  /* 0x0000008ca0007986 */ /* 0x0001e4000c101d06 */
.L_x_21478:
[----:B------:R-:W-:Y:S05]  /*30fc0*/  BSYNC.RECONVERGENT B0 ;  /* 0x0000000000007941 */ /* 0x000fea0003800200 */
.L_x_21477:
[----:B01234-:R-:W0:Y:S02]  /*30fd0*/  LDC.64 R140, c[0x0][0x380] ;  /* 0x0000e000ff8c7b82 */ /* 0x01fe240000000a00 */
[----:B0-----:R-:W-:-:S05]  /*30fe0*/  IMAD R155, R140, 0x4, R155 ;  /* 0x000000048c9b7824 */ /* 0x001fca00078e029b */
[----:B------:R-:W-:-:S13]  /*30ff0*/  ISETP.GE.AND P0, PT, R155, R141, PT ;  /* 0x0000008d9b00720c */ /* 0x000fda0003f06270 */
[----:B------:R-:W-:Y:S05]  /*31000*/  @!P0 BRA `(.L_x_21479) ;  /* 0xfffffcfc00a08947 */ /* 0x000fea000383ffff */
[----:B------:R-:W-:Y:S05]  /*31010*/  EXIT ;  /* 0x000000000000794d */ /* 0x000fea0003800000 */
.L_x_21468:
[----:B--2---:R-:W-:Y:S01]  /*31020*/  HFMA2 R160, -RZ, RZ, 0, 1.847743988037109375e-06 ;  /* 0x0000001fffa07431 */ /* 0x004fe200000001ff */
[----:B------:R-:W-:Y:S01]  /*31030*/  BSSY B0, `(.L_x_21480) ;  /* 0x0000007000007945 */ /* 0x000fe20003800000 */
[----:B------:R-:W-:Y:S01]  /*31040*/  MOV R164, R141 ;  /* 0x0000008d00a47202 */ /* 0x000fe20000000f00 */
[----:B------:R-:W-:Y:S02]  /*31050*/  IMAD.MOV.U32 R159, RZ, RZ, 0x1 ;  /* 0x00000001ff9f7424 */ /* 0x000fe400078e00ff */
[----:B------:R-:W-:-:S07]  /*31060*/  IMAD.MOV.U32 R143, RZ, RZ, -0x1 ;  /* 0xffffffffff8f7424 */ /* 0x000fce00078e00ff */
[----:B-----5:R-:W-:Y:S05]  /*31070*/  WARPSYNC.COLLECTIVE R143, `(.L_x_21481) ;  /* 0x000000008f087348 */ /* 0x020fea0003c00000 */
[----:B------:R0:W1:Y:S02]  /*31080*/  SHFL.BFLY P6, R162, R164, R159, R160 ;  /* 0x0c00009fa4a27389 */ /* 0x00006400000c00a0 */
[----:B01---5:R-:W-:Y:S05]  /*31090*/  ENDCOLLECTIVE ;  /* 0x000000000000791b */ /* 0x023fea0003800000 */
.L_x_21481:
[----:B------:R-:W-:Y:S05]  /*310a0*/  BSYNC B0 ;  /* 0x0000000000007941 */ /* 0x000fea0003800000 */
.L_x_21480:
        /* <DEDUP_REMOVED lines=9> */
.L_x_21482:
[----:B------:R-:W-:Y:S01]  /*31140*/  MOV R159, 0x4 ;  /* 0x00000004009f7802 */ /* 0x000fe20000000f00 */
[----:B------:R-:W-:-:S07]  /*31150*/  FADD.FTZ R164, R163, R162 ;  /* 0x000000a2a3a47221 */ /* 0x000fce0000010000 */
[----:B------:R-:W-:Y:S05]  /*31160*/  WARPSYNC.COLLECTIVE R143, `(.L_x_21483) ;  /* 0x000000008f087348 */ /* 0x000fea0003c00000 */
[----:B------:R0:W1:Y:S02]  /*31170*/  SHFL.BFLY P6, R162, R164, R159, R160 ;  /* 0x0c00009fa4a27389 */ /* 0x00006400000c00a0 */
[----:B01----:R-:W-:Y:S05]  /*31180*/  ENDCOLLECTIVE ;  /* 0x000000000000791b */ /* 0x003fea0003800000 */
.L_x_21483:
[----:B------:R-:W-:Y:S02]  /*31190*/  HFMA2 R159, -RZ, RZ, 0, 4.76837158203125e-07 ;  /* 0x00000008ff9f7431 */ /* 0x000fe400000001ff */
[----:B------:R-:W-:-:S04]  /*311a0*/  FADD.FTZ R165, R164, R162 ;  /* 0x000000a2a4a57221 */ /* 0x000fc80000010000 */
[----:B------:R-:W-:-:S07]  /*311b0*/  IMAD.MOV.U32 R164, RZ, RZ, R165 ;  /* 0x000000ffffa47224 */ /* 0x000fce00078e00a5 */
[----:B------:R-:W-:Y:S05]  /*311c0*/  WARPSYNC.COLLECTIVE R143, `(.L_x_21484) ;  /* 0x000000008f087348 */ /* 0x000fea0003c00000 */
[----:B------:R0:W1:Y:S02]  /*311d0*/  SHFL.BFLY P6, R162, R164, R159, R160 ;  /* 0x0c00009fa4a27389 */ /* 0x00006400000c00a0 */
[----:B01----:R-:W-:Y:S05]  /*311e0*/  ENDCOLLECTIVE ;  /* 0x000000000000791b */ /* 0x003fea0003800000 */
.L_x_21484:
[----:B------:R-:W-:Y:S01]  /*311f0*/  MOV R159, 0x10 ;  /* 0x00000010009f7802 */ /* 0x000fe20000000f00 */
[----:B------:R-:W-:-:S04]  /*31200*/  FADD.FTZ R165, R165, R162 ;  /* 0x000000a2a5a57221 */ /* 0x000fc80000010000 */
[----:B------:R-:W-:-:S07]  /*31210*/  IMAD.MOV.U32 R164, RZ, RZ, R165 ;  /* 0x000000ffffa47224 */ /* 0x000fce00078e00a5 */
[----:B------:R-:W-:Y:S05]  /*31220*/  WARPSYNC.COLLECTIVE R143, `(.L_x_21485) ;  /* 0x000000008f087348 */ /* 0x000fea0003c00000 */
[----:B------:R0:W1:Y:S02]  /*31230*/  SHFL.BFLY P6, R162, R164, R159, R160 ;  /* 0x0c00009fa4a27389 */ /* 0x00006400000c00a0 */
[----:B01----:R-:W-:Y:S05]  /*31240*/  ENDCOLLECTIVE ;  /* 0x000000000000791b */ /* 0x003fea0003800000 */
.L_x_21485:
        /* <DEDUP_REMOVED lines=89> */
.L_x_21486:
[----:B------:R-:W-:Y:S02]  /*317e0*/  IMAD.MOV.U32 R159, RZ, RZ, 0x2 ;  /* 0x00000002ff9f7424 */ /* 0x000fe400078e00ff */
[----:B------:R-:W-:-:S05]  /*317f0*/  FADD.FTZ R141, R140, R162 ;  /* 0x000000a28c8d7221 */ /* 0x000fca0000010000 */
[----:B------:R-:W-:-:S07]  /*31800*/  MOV R164, R141 ;  /* 0x0000008d00a47202 */ /* 0x000fce0000000f00 */
[----:B------:R-:W-:Y:S05]  /*31810*/  WARPSYNC.COLLECTIVE R143, `(.L_x_21487) ;  /* 0x000000008f087348 */ /* 0x000fea0003c00000 */
[----:B------:R0:W1:Y:S02]  /*31820*/  SHFL.BFLY P6, R162, R164, R159, R160 ;  /* 0x0c00009fa4a27389 */ /* 0x00006400000c00a0 */
[----:B01----:R-:W-:Y:S05]  /*31830*/  ENDCOLLECTIVE ;  /* 0x000000000000791b */ /* 0x003fea0003800000 */
.L_x_21487:
[----:B------:R-:W-:Y:S02]  /*31840*/  IMAD.MOV.U32 R159, RZ, RZ, 0x4 ;  /* 0x00000004ff9f7424 */ /* 0x000fe400078e00ff */
[----:B------:R-:W-:-:S05]  /*31850*/  FADD.FTZ R163, R141, R162 ;  /* 0x000000a28da37221 */ /* 0x000fca0000010000 */
[----:B------:R-:W-:-:S07]  /*31860*/  MOV R164, R163 ;  /* 0x000000a300a47202 */ /* 0x000fce0000000f00 */
[----:B------:R-:W-:Y:S05]  /*31870*/  WARPSYNC.COLLECTIVE R143, `(.L_x_21488) ;  /* 0x000000008f087348 */ /* 0x000fea0003c00000 */
[----:B------:R0:W1:Y:S02]  /*31880*/  SHFL.BFLY P6, R162, R164, R159, R160 ;  /* 0x0c00009fa4a27389 */ /* 0x00006400000c00a0 */
[----:B01----:R-:W-:Y:S05]  /*31890*/  ENDCOLLECTIVE ;  /* 0x000000000000791b */ /* 0x003fea0003800000 */
.L_x_21488:
[----:B------:R-:W-:Y:S02]  /*318a0*/  HFMA2 R159, -RZ, RZ, 0, 4.76837158203125e-07 ;  /* 0x00000008ff9f7431 */ /* 0x000fe400000001ff */
[----:B------:R-:W-:-:S07]  /*318b0*/  FADD.FTZ R164, R163, R162 ;  /* 0x000000a2a3a47221 */ /* 0x000fce0000010000 */
[----:B------:R-:W-:Y:S05]  /*318c0*/  WARPSYNC.COLLECTIVE R143, `(.L_x_21489) ;  /* 0x000000008f087348 */ /* 0x000fea0003c00000 */
[----:B------:R0:W1:Y:S02]  /*318d0*/  SHFL.BFLY P6, R162, R164, R159, R160 ;  /* 0x0c00009fa4a27389 */ /* 0x00006400000c00a0 */
[----:B01----:R-:W-:Y:S05]  /*318e0*/  ENDCOLLECTIVE ;  /* 0x000000000000791b */ /* 0x003fea0003800000 */
.L_x_21489:
[----:B------:R-:W-:Y:S01]  /*318f0*/  MOV R159, 0x10 ;  /* 0x00000010009f7802 */ /* 0x000fe20000000f00 */
[----:B------:R-:W-:-:S04]  /*31900*/  FADD.FTZ R165, R164, R162 ;  /* 0x000000a2a4a57221 */ /* 0x000fc80000010000 */
[----:B------:R-:W-:-:S07]  /*31910*/  IMAD.MOV.U32 R164, RZ, RZ, R165 ;  /* 0x000000ffffa47224 */ /* 0x000fce00078e00a5 */
[----:B------:R-:W-:Y:S05]  /*31920*/  WARPSYNC.COLLECTIVE R143, `(.L_x_21490) ;  /* 0x000000008f087348 */ /* 0x000fea0003c00000 */
[----:B------:R0:W1:Y:S02]  /*31930*/  SHFL.BFLY P6, R162, R164, R159, R160 ;  /* 0x0c00009fa4a27389 */ /* 0x00006400000c00a0 */
[----:B01----:R-:W-:Y:S05]  /*31940*/  ENDCOLLECTIVE ;  /* 0x000000000000791b */ /* 0x003fea0003800000 */
.L_x_21490:
[----:B------:R-:W-:Y:S05]  /*31950*/  BRA `(.L_x_21491) ;  /* 0xffffffe8009c7947 */ /* 0x000fea000383ffff */
.L_x_21492:
        /* <DEDUP_REMOVED lines=10> */
.L_x_28014:


//--------------------- .text._ZN10layer_norm31ln_parallel_residual_fwd_kernelINS_13Kernel_traitsIf6__halffS2_fjLj1280ELj1ELj4ELj1ELj16ENS_18Kernel_traits_baseILj1280EfS2_fS2_fjLj128EEEEELb1ELb1ELb1EEEvNS_9FwdParamsE --------------------------
	.section	.text._ZN10layer_norm31ln_parallel_residual_fwd_kernelINS_13Kernel_traitsIf6__halffS2_fjLj1280ELj1ELj4ELj1ELj16ENS_18Kernel_traits_baseILj1280EfS2_fS2_fjLj128EEEEELb1ELb1ELb1EEEvNS_9FwdParamsE,"ax",@progbits
	.align	128
        .global         _ZN10layer_norm31ln_parallel_residual_fwd_kernelINS_13Kernel_traitsIf6__halffS2_fjLj1280ELj1ELj4ELj1ELj16ENS_18Kernel_traits_baseILj1280EfS2_fS2_fjLj128EEEEELb1ELb1ELb1EEEvNS_9FwdParamsE
        .type           _ZN10layer_norm31ln_parallel_residual_fwd_kernelINS_13Kernel_traitsIf6__halffS2_fjLj1280ELj1ELj4ELj1ELj16ENS_18Kernel_traits_baseILj1280EfS2_fS2_fjLj128EEEEELb1ELb1ELb1EEEvNS_9FwdParamsE,@function
        .size           _ZN10layer_norm31ln_parallel_residual_fwd_kernelINS_13Kernel_traitsIf6__halffS2_fjLj1280ELj1ELj4ELj1ELj16ENS_18Kernel_traits_baseILj1280EfS2_fS2_fjLj128EEEEELb1ELb1ELb1EEEvNS_9FwdParamsE,(.L_x_28015 - _ZN10layer_norm31ln_parallel_residual_fwd_kernelINS_13Kernel_traitsIf6__halffS2_fjLj1280ELj1ELj4ELj1ELj16ENS_18Kernel_traits_baseILj1280EfS2_fS2_fjLj128EEEEELb1ELb1ELb1EEEvNS_9FwdParamsE)
        .other          _ZN10layer_norm31ln_parallel_residual_fwd_kernelINS_13Kernel_traitsIf6__halffS2_fjLj1280ELj1ELj4ELj1ELj16ENS_18Kernel_traits_baseILj1280EfS2_fS2_fjLj128EEEEELb1ELb1ELb1EEEvNS_9FwdParamsE,@"STO_CUDA_ENTRY STV_DEFAULT"
_ZN10layer_norm31ln_parallel_residual_fwd_kernelINS_13Kernel_traitsIf6__halffS2_fjLj1280ELj1ELj4ELj1ELj16ENS_18Kernel_traits_baseILj1280EfS2_fS2_fjLj128EEEEELb1ELb1ELb1EEEvNS_9FwdParamsE:
.text._ZN10layer_norm31ln_parallel_residual_fwd_kernelINS_13Kernel_traitsIf6__halffS2_fjLj1280ELj1ELj4ELj1ELj16ENS_18Kernel_traits_baseILj1280EfS2_fS2_fjLj128EEEEELb1ELb1ELb1EEEvNS_9FwdParamsE:
        /* <DEDUP_REMOVED lines=73> */
.L_x_21493:
        /* <DEDUP_REMOVED lines=32> */
.L_x_21494:
        /* <DEDUP_REMOVED lines=75> */
.L_x_22111:
        /* <DEDUP_REMOVED lines=54> */
.L_x_21498:
        /* <DEDUP_REMOVED lines=13> */
.L_x_21500:
[----:B------:R-:W-:Y:S05]  /*0f70*/  BSYNC.RECONVERGENT B1 ;  /* 0x0000000000017941 */ /* 0x000fea0003800200 */
.L_x_21499:
        /* <DEDUP_REMOVED lines=42> */
.L_x_21497:
[----:B------:R-:W-:Y:S05]  /*1220*/  BSYNC.RECONVERGENT B0 ;  /* 0x0000000000007941 */ /* 0x000fea0003800200 */
.L_x_21496:
[----:B------:R-:W-:Y:S01]  /*1230*/  I2FP.F32.U32 R5, R0 ;  /* 0x0000000000057245 */ /* 0x000fe20000201000 */
[----:B------:R-:W-:Y:S01]  /*1240*/  IMAD.U32 R154, RZ, RZ, UR11 ;  /* 0x0000000bff9a7e24 */ /* 0x000fe2000f8e00ff */
[----:B------:R-:W-:Y:S01]  /*1250*/  ISETP.NE.AND P0, PT, R4, 0x1, PT ;  /* 0x000000010400780c */ /* 0x000fe20003f05270 */
[----:B------:R-:W-:Y:S01]  /*1260*/  BSSY.RECONVERGENT B0, `(.L_x_21501) ;  /* 0x000004a000007945 */ /* 0x000fe20003800200 */
[----:B------:R-:W-:Y:S01]  /*1270*/  LOP3.LUT R184, R184, 0xfffffff7, RZ, 0xc0, !PT ;  /* 0xfffffff7b8b87812 */ /* 0x000fe200078ec0ff */
[----:B------:R-:W-:Y:S01]  /*1280*/  FFMA.FTZ R5, R5, R160, 1.1641532182693481445e-10 ;  /* 0x2f00000005057423 */ /* 0x000fe200000100a0 */
[----:B------:R-:W-:Y:S02]  /*1290*/  HFMA2 R6, -RZ, RZ, 0, 1.1920928955078125e-07 ;  /* 0x00000002ff067431 */ /* 0x000fe400000001ff */
[----:B------:R-:W-:Y:S02]  /*12a0*/  IMAD.MOV.U32 R0, RZ, RZ, R142 ;  /* 0x000000ffff007224 */ /* 0x000fe400078e008e */
[----:B------:R-:W-:Y:S01]  /*12b0*/  FSETP.LE.FTZ.AND P2, PT, R5, R154, PT ;  /* 0x0000009a0500720b */ /* 0x000fe20003f53000 */
[----:B-----5:R-:W-:-:S12]  /*12c0*/  HADD2.F32 R5, -RZ, R96.H0_H0 ;  /* 0x20000060ff057230 */ /* 0x020fd80000004100 */
        /* <DEDUP_REMOVED lines=10> */
.L_x_21503:
        /* <DEDUP_REMOVED lines=13> */
.L_x_21505:
[----:B------:R-:W-:Y:S05]  /*1440*/  BSYNC.RECONVERGENT B1 ;  /* 0x0000000000017941 */ /* 0x000fea0003800200 */
.L_x_21504:
        /* <DEDUP_REMOVED lines=43> */
.L_x_21502:
[----:B------:R-:W-:Y:S05]  /*1700*/  BSYNC.RECONVERGENT B0 ;  /* 0x0000000000007941 */ /* 0x000fea0003800200 */
.L_x_21501:
        /* <DEDUP_REMOVED lines=19> */
.L_x_21508:
        /* <DEDUP_REMOVED lines=13> */
.L_x_21510:
[----:B------:R-:W-:Y:S05]  /*1910*/  BSYNC.RECONVERGENT B1 ;  /* 0x0000000000017941 */ /* 0x000fea0003800200 */
.L_x_21509:
        /* <DEDUP_REMOVED lines=43> */
.L_x_21507:
[----:B------:R-:W-:Y:S05]  /*1bd0*/  BSYNC.RECONVERGENT B0 ;  /* 0x0000000000007941 */ /* 0x000fea0003800200 */
.L_x_21506:
        /* <DEDUP_REMOVED lines=19> */
.L_x_21513:
        /* <DEDUP_REMOVED lines=13> */
.L_x_21515:
[----:B------:R-:W-:Y:S05]  /*1de0*/  BSYNC.RECONVERGENT B1 ;  /* 0x0000000000017941 */ /* 0x000fea0003800200 */
.L_x_21514:
        /* <DEDUP_REMOVED lines=43> */
.L_x_21512:
[----:B------:R-:W-:Y:S05]  /*20a0*/  BSYNC.RECONVERGENT B0 ;  /* 0x0000000000007941 */ /* 0x000fea0003800200 */
.L_x_21511:
        /* <DEDUP_REMOVED lines=17> */
.L_x_21518:
        /* <DEDUP_REMOVED lines=13> */
.L_x_21520:
[----:B------:R-:W-:Y:S05]  /*2290*/  BSYNC.RECONVERGENT B1 ;  /* 0x0000000000017941 */ /* 0x000fea0003800200 */
.L_x_21519:
        /* <DEDUP_REMOVED lines=43> */
.L_x_21517:
[----:B------:R-:W-:Y:S05]  /*2550*/  BSYNC.RECONVERGENT B0 ;  /* 0x0000000000007941 */ /* 0x000fea0003800200 */
.L_x_21516:
[----:B------:R-:W-:Y:S01]  /*2560*/  ISETP.NE.AND P0, PT, R4, 0x1, PT ;  /* 0x000000010400780c */ /* 0x000fe20003f05270 */
[----:B------:R-:W-:Y:S01]  /*2570*/  BSSY.RECONVERGENT B0, `(.L_x_21521) ;  /* 0x0000049000007945 */ /* 0x000fe20003800200 */
[----:B------:R-:W-:Y:S01]  /*2580*/  I2FP.F32.U32 R105, R0 ;  /* 0x0000000000697245 */ /* 0x000fe20000201000 */
[----:B------:R-:W-:Y:S01]  /*2590*/  IMAD.MOV.U32 R6, RZ, RZ, 0x2 ;  /* 0x00000002ff067424 */ /* 0x000fe200078e00ff */
[----:B------:R-:W-:-:S03]  /*25a0*/  MOV R0, R142 ;  /* 0x0000008e00007202 */ /* 0x000fc60000000f00 */
        /* <DEDUP_REMOVED lines=12> */
.L_x_21523:
        /* <DEDUP_REMOVED lines=13> */
.L_x_21525:
[----:B------:R-:W-:Y:S05]  /*2740*/  BSYNC.RECONVERGENT B1 ;  /* 0x0000000000017941 */ /* 0x000fea0003800200 */
.L_x_21524:
        /* <DEDUP_REMOVED lines=43> */
.L_x_21522:
[----:B------:R-:W-:Y:S05]  /*2a00*/  BSYNC.RECONVERGENT B0 ;  /* 0x0000000000007941 */ /* 0x000fea0003800200 */
.L_x_21521:
[----:B------:R-:W-:Y:S01]  /*2a10*/  ISETP.NE.AND P4, PT, R6, 0x1, PT ;  /* 0x000000010600780c */ /* 0x000fe20003f85270 */
[----:B------:R-:W-:Y:S01]  /*2a20*/  BSSY.RECONVERGENT B0, `(.L_x_21526) ;  /* 0x0000049000007945 */ /* 0x000fe20003800200 */
[----:B------:R-:W-:Y:S01]  /*2a30*/  I2FP.F32.U32 R107, R0 ;  /* 0x00000000006b7245 */ /* 0x000fe20000201000 */
[----:B------:R-:W-:Y:S02]  /*2a40*/  IMAD.MOV.U32 R4, RZ, RZ, 0x2 ;  /* 0x00000002ff047424 */ /* 0x000fe400078e00ff */
        /* <DEDUP_REMOVED lines=13> */
.L_x_21528:
        /* <DEDUP_REMOVED lines=13> */
.L_x_21530:
[----:B------:R-:W-:Y:S05]  /*2bf0*/  BSYNC.RECONVERGENT B1 ;  /* 0x0000000000017941 */ /* 0x000fea0003800200 */
.L_x_21529:
        /* <DEDUP_REMOVED lines=43> */
.L_x_21527:
[----:B------:R-:W-:Y:S05]  /*2eb0*/  BSYNC.RECONVERGENT B0 ;  /* 0x0000000000007941 */ /* 0x000fea0003800200 */
.L_x_21526:
        /* <DEDUP_REMOVED lines=17> */
.L_x_21533:
        /* <DEDUP_REMOVED lines=13> */
.L_x_21535:
[----:B------:R-:W-:Y:S05]  /*30a0*/  BSYNC.RECONVERGENT B1 ;  /* 0x0000000000017941 */ /* 0x000fea0003800200 */
.L_x_21534:
        /* <DEDUP_REMOVED lines=43> */
.L_x_21532:
[----:B------:R-:W-:Y:S05]  /*3360*/  BSYNC.RECONVERGENT B0 ;  /* 0x0000000000007941 */ /* 0x000fea0003800200 */
.L_x_21531:
[----:B------:R-:W-:Y:S01]  /*3370*/  I2FP.F32.U32 R109, R0 ;  /* 0x00000000006d7245 */ /* 0x000fe20000201000 */
[----:B------:R-:W-:Y:S01]  /*3380*/  IMAD.U32 R0, RZ, RZ, UR12 ;  /* 0x0000000cff007e24 */ /* 0x000fe2000f8e00ff */
[----:B------:R-:W-:Y:S01]  /*3390*/  P2R R106, PR, RZ, 0x2 ;  /* 0x00000002ff6a7803 */ /* 0x000fe20000000000 */
[----:B------:R-:W-:Y:S01]  /*33a0*/  HADD2.F32 R111, -RZ, R99.H1_H1 ;  /* 0x30000063ff6f7230 */ /* 0x000fe20000004100 */
[C---:B------:R-:W-:Y:S01]  /*33b0*/  LOP3.LUT P1, RZ, R184.reuse, 0x2, RZ, 0xc0, !PT ;  /* 0x00000002b8ff7812 */ /* 0x040fe2000782c0ff */
[-C--:B------:R-:W-:Y:S01]  /*33c0*/  FMUL.FTZ R103, R103, R0.reuse ;  /* 0x0000000067677220 */ /* 0x080fe20000410000 */
        /* <DEDUP_REMOVED lines=10> */
[----:B------:R-:W-:Y:S01]  /*3470*/  LOP3.LUT P6, RZ, R184, 0x4, RZ, 0xc0, !PT ;  /* 0x00000004b8ff7812 */ /* 0x000fe200078cc0ff */
[-C--:B------:R-:W-:Y:S01]  /*3480*/  FMUL.FTZ R105, R105, R0.reuse ;  /* 0x0000000069697220 */ /* 0x080fe20000410000 */
        /* <DEDUP_REMOVED lines=18> */
.L_x_21495:
        /* <DEDUP_REMOVED lines=16> */
.L_x_21539:
        /* <DEDUP_REMOVED lines=13> */
.L_x_21541:
[----:B------:R-:W-:Y:S05]  /*3780*/  BSYNC.RECONVERGENT B1 ;  /* 0x0000000000017941 */ /* 0x000fea0003800200 */
.L_x_21540:
        /* <DEDUP_REMOVED lines=42> */
.L_x_21538:
[----:B------:R-:W-:Y:S05]  /*3a30*/  BSYNC.RECONVERGENT B0 ;  /* 0x0000000000007941 */ /* 0x000fea0003800200 */
.L_x_21537:
[----:B------:R-:W-:Y:S01]  /*3a40*/  I2FP.F32.U32 R5, R0 ;  /* 0x0000000000057245 */ /* 0x000fe20000201000 */
[----:B------:R-:W-:Y:S01]  /*3a50*/  IMAD.U32 R154, RZ, RZ, UR11 ;  /* 0x0000000bff9a7e24 */ /* 0x000fe2000f8e00ff */
[----:B------:R-:W-:Y:S01]  /*3a60*/  ISETP.NE.AND P0, PT, R6, 0x1, PT ;  /* 0x000000010600780c */ /* 0x000fe20003f05270 */
[----:B-----5:R-:W-:Y:S01]  /*3a70*/  HADD2.F32 R103, -RZ, R96.H0_H0 ;  /* 0x20000060ff677230 */ /* 0x020fe20000004100 */
[----:B------:R-:W-:Y:S01]  /*3a80*/  LOP3.LUT R184, R184, 0xfffffff7, RZ, 0xc0, !PT ;  /* 0xfffffff7b8b87812 */ /* 0x000fe200078ec0ff */
[----:B------:R-:W-:Y:S01]  /*3a90*/  FFMA.FTZ R5, R5, R160, 1.1641532182693481445e-10 ;  /* 0x2f00000005057423 */ /* 0x000fe200000100a0 */
[----:B------:R-:W-:Y:S01]  /*3aa0*/  IMAD.U32 R0, RZ, RZ, UR12 ;  /* 0x0000000cff007e24 */ /* 0x000fe2000f8e00ff */
[----:B------:R-:W-:Y:S01]  /*3ab0*/  BSSY.RECONVERGENT B0, `(.L_x_21542) ;  /* 0x0000048000007945 */ /* 0x000fe20003800200 */
[----:B------:R-:W-:Y:S01]  /*3ac0*/  MOV R104, 0x2 ;  /* 0x0000000200687802 */ /* 0x000fe20000000f00 */
        /* <DEDUP_REMOVED lines=13> */
.L_x_21544:
        /* <DEDUP_REMOVED lines=13> */
.L_x_21546:
[----:B------:R-:W-:Y:S05]  /*3c70*/  BSYNC.RECONVERGENT B1 ;  /* 0x0000000000017941 */ /* 0x000fea0003800200 */
.L_x_21545:
        /* <DEDUP_REMOVED lines=43> */
.L_x_21543:
[----:B------:R-:W-:Y:S05]  /*3f30*/  BSYNC.RECONVERGENT B0 ;  /* 0x0000000000007941 */ /* 0x000fea0003800200 */
.L_x_21542:
        /* <DEDUP_REMOVED lines=23> */
.L_x_21549:
        /* <DEDUP_REMOVED lines=13> */
.L_x_21551:
[----:B------:R-:W-:Y:S05]  /*4180*/  BSYNC.RECONVERGENT B1 ;  /* 0x0000000000017941 */ /* 0x000fea0003800200 */
.L_x_21550:
        /* <DEDUP_REMOVED lines=43> */
.L_x_21548:
[----:B------:R-:W-:Y:S05]  /*4440*/  BSYNC.RECONVERGENT B0 ;  /* 0x0000000000007941 */ /* 0x000fea0003800200 */
.L_x_21547:
        /* <DEDUP_REMOVED lines=20> */
.L_x_21554:
        /* <DEDUP_REMOVED lines=13> */
.L_x_21556:
[----:B------:R-:W-:Y:S05]  /*4660*/  BSYNC.RECONVERGENT B1 ;  /* 0x0000000000017941 */ /* 0x000fea0003800200 */
.L_x_21555:
        /* <DEDUP_REMOVED lines=43> */
.L_x_21553:
[----:B------:R-:W-:Y:S05]  /*4920*/  BSYNC.RECONVERGENT B0 ;  /* 0x0000000000007941 */ /* 0x000fea0003800200 */
.L_x_21552:
        /* <DEDUP_REMOVED lines=23> */
.L_x_21559:
        /* <DEDUP_REMOVED lines=13> */
.L_x_21561:
[----:B------:R-:W-:Y:S05]  /*4b70*/  BSYNC.RECONVERGENT B1 ;  /* 0x0000000000017941 */ /* 0x000fea0003800200 */
.L_x_21560:
        /* <DEDUP_REMOVED lines=43> */
.L_x_21558:
[----:B------:R-:W-:Y:S05]  /*4e30*/  BSYNC.RECONVERGENT B0 ;  /* 0x0000000000007941 */ /* 0x000fea0003800200 */
.L_x_21557:
        /* <DEDUP_REMOVED lines=20> */
.L_x_21564:
        /* <DEDUP_REMOVED lines=13> */
.L_x_21566:
[----:B------:R-:W-:Y:S05]  /*5050*/  BSYNC.RECONVERGENT B1 ;  /* 0x0000000000017941 */ /* 0x000fea0003800200 */
.L_x_21565:
        /* <DEDUP_REMOVED lines=43> */
.L_x_21563:
[----:B------:R-:W-:Y:S05]  /*5310*/  BSYNC.RECONVERGENT B0 ;  /* 0x0000000000007941 */ /* 0x000fea0003800200 */
.L_x_21562:
        /* <DEDUP_REMOVED lines=23> */
.L_x_21569:
        /* <DEDUP_REMOVED lines=13> */
.L_x_21571:
[----:B------:R-:W-:Y:S05]  /*5560*/  BSYNC.RECONVERGENT B1 ;  /* 0x0000000000017941 */ /* 0x000fea0003800200 */
.L_x_21570:
        /* <DEDUP_REMOVED lines=43> */
.L_x_21568:
[----:B------:R-:W-:Y:S05]  /*5820*/  BSYNC.RECONVERGENT B0 ;  /* 0x0000000000007941 */ /* 0x000fea0003800200 */
.L_x_21567:
        /* <DEDUP_REMOVED lines=18> */
.L_x_21574:
        /* <DEDUP_REMOVED lines=13> */
.L_x_21576:
[----:B------:R-:W-:Y:S05]  /*5a20*/  BSYNC.RECONVERGENT B1 ;  /* 0x0000000000017941 */ /* 0x000fea0003800200 */
.L_x_21575:
        /* <DEDUP_REMOVED lines=43> */
.L_x_21573:
[----:B------:R-:W-:Y:S05]  /*5ce0*/  BSYNC.RECONVERGENT B0 ;  /* 0x0000000000007941 */ /* 0x000fea0003800200 */
.L_x_21572:
        /* <DEDUP_REMOVED lines=23> */
.L_x_21579:
        /* <DEDUP_REMOVED lines=13> */
.L_x_21581:
[----:B------:R-:W-:Y:S05]  /*5f30*/  BSYNC.RECONVERGENT B1 ;  /* 0x0000000000017941 */ /* 0x000fea0003800200 */
.L_x_21580:
        /* <DEDUP_REMOVED lines=43> */
.L_x_21578:
[----:B------:R-:W-:Y:S05]  /*61f0*/  BSYNC.RECONVERGENT B0 ;  /* 0x0000000000007941 */ /* 0x000fea0003800200 */
.L_x_21577:
[----:B------:R-:W-:Y:S01]  /*6200*/  I2FP.F32.U32 R97, R96 ;  /* 0x0000006000617245 */ /* 0x000fe20000201000 */
[----:B------:R-:W-:Y:S01]  /*6210*/  BSSY.RECONVERGENT B0, `(.L_x_21582) ;  /* 0x000004a000007945 */ /* 0x000fe20003800200 */
[----:B------:R-:W-:Y:S01]  /*6220*/  ISETP.NE.AND P0, PT, R103, 0x1, PT ;  /* 0x000000016700780c */ /* 0x000fe20003f05270 */
[----:B------:R-:W-:Y:S02]  /*6230*/  IMAD.MOV.U32 R104, RZ, RZ, 0x2 ;  /* 0x00000002ff687424 */ /* 0x000fe400078e00ff */
[----:B------:R-:W-:Y:S01]  /*6240*/  FFMA.FTZ R97, R97, R160, 1.1641532182693481445e-10 ;  /* 0x2f00000061617423 */ /* 0x000fe200000100a0 */
[----:B------:R-:W-:-:S04]  /*6250*/  IMAD.MOV.U32 R96, RZ, RZ, R142 ;  /* 0x000000ffff607224 */ /* 0x000fc800078e008e */
[----:B------:R-:W-:Y:S01]  /*6260*/  FSETP.LE.FTZ.AND P3, PT, R97, R154, PT ;  /* 0x0000009a6100720b */ /* 0x000fe20003f73000 */
[----:B------:R-:W-:-:S05]  /*6270*/  HADD2.F32 R97, -RZ, R98.H0_H0 ;  /* 0x20000062ff617230 */ /* 0x000fca0000004100 */
        /* <DEDUP_REMOVED lines=10> */
.L_x_21584:
        /* <DEDUP_REMOVED lines=13> */
.L_x_21586:
[----:B------:R-:W-:Y:S05]  /*63f0*/  BSYNC.RECONVERGENT B1 ;  /* 0x0000000000017941 */ /* 0x000fea0003800200 */
.L_x_21585:
        /* <DEDUP_REMOVED lines=43> */
.L_x_21583:
[----:B------:R-:W-:Y:S05]  /*66b0*/  BSYNC.RECONVERGENT B0 ;  /* 0x0000000000007941 */ /* 0x000fea0003800200 */
.L_x_21582:
        /* <DEDUP_REMOVED lines=23> */
.L_x_21589:
        /* <DEDUP_REMOVED lines=13> */
.L_x_21591:
[----:B------:R-:W-:Y:S05]  /*6900*/  BSYNC.RECONVERGENT B1 ;  /* 0x0000000000017941 */ /* 0x000fea0003800200 */
.L_x_21590:
        /* <DEDUP_REMOVED lines=43> */
.L_x_21588:
[----:B------:R-:W-:Y:S05]  /*6bc0*/  BSYNC.RECONVERGENT B0 ;  /* 0x0000000000007941 */ /* 0x000fea0003800200 */
.L_x_21587:
        /* <DEDUP_REMOVED lines=18> */
.L_x_21594:
        /* <DEDUP_REMOVED lines=13> */
.L_x_21596:
[----:B------:R-:W-:Y:S05]  /*6dc0*/  BSYNC.RECONVERGENT B1 ;  /* 0x0000000000017941 */ /* 0x000fea0003800200 */
.L_x_21595:
        /* <DEDUP_REMOVED lines=43> */
.L_x_21593:
[----:B------:R-:W-:Y:S05]  /*7080*/  BSYNC.RECONVERGENT B0 ;  /* 0x0000000000007941 */ /* 0x000fea0003800200 */
.L_x_21592:
        /* <DEDUP_REMOVED lines=23> */
.L_x_21599:
        /* <DEDUP_REMOVED lines=13> */
.L_x_21601:
[----:B------:R-:W-:Y:S05]  /*72d0*/  BSYNC.RECONVERGENT B1 ;  /* 0x0000000000017941 */ /* 0x000fea0003800200 */
.L_x_21600:
        /* <DEDUP_REMOVED lines=43> */
.L_x_21598:
[----:B------:R-:W-:Y:S05]  /*7590*/  BSYNC.RECONVERGENT B0 ;  /* 0x0000000000007941 */ /* 0x000fea0003800200 */
.L_x_21597:
        /* <DEDUP_REMOVED lines=18> */
.L_x_21604:
        /* <DEDUP_REMOVED lines=13> */
.L_x_21606:
[----:B------:R-:W-:Y:S05]  /*7790*/  BSYNC.RECONVERGENT B1 ;  /* 0x0000000000017941 */ /* 0x000fea0003800200 */
.L_x_21605:
        /* <DEDUP_REMOVED lines=43> */
.L_x_21603:
[----:B------:R-:W-:Y:S05]  /*7a50*/  BSYNC.RECONVERGENT B0 ;  /* 0x0000000000007941 */ /* 0x000fea0003800200 */
.L_x_21602:
[----:B------:R-:W-:Y:S01]  /*7a60*/  I2FP.F32.U32 R103, R98 ;  /* 0x0000006200677245 */ /* 0x000fe20000201000 */
[----:B------:R-:W-:Y:S01]  /*7a70*/  HADD2.F32 R105, -RZ, R159.H0_H0 ;  /* 0x2000009fff697230 */ /* 0x000fe20000004100 */
        /* <DEDUP_REMOVED lines=21> */
.L_x_21609:
        /* <DEDUP_REMOVED lines=13> */
.L_x_21611:
[----:B------:R-:W-:Y:S05]  /*7ca0*/  BSYNC.RECONVERGENT B1 ;  /* 0x0000000000017941 */ /* 0x000fea0003800200 */
.L_x_21610:
        /* <DEDUP_REMOVED lines=43> */
.L_x_21608:
[----:B------:R-:W-:Y:S05]  /*7f60*/  BSYNC.RECONVERGENT B0 ;  /* 0x0000000000007941 */ /* 0x000fea0003800200 */
.L_x_21607:
        /* <DEDUP_REMOVED lines=18> */
.L_x_21614:
        /* <DEDUP_REMOVED lines=15> */
.L_x_21616:
[----:B------:R-:W-:Y:S05]  /*8180*/  BSYNC.RECONVERGENT B1 ;  /* 0x0000000000017941 */ /* 0x000fea0003800200 */
.L_x_21615:
        /* <DEDUP_REMOVED lines=43> */
.L_x_21613:
[----:B------:R-:W-:Y:S05]  /*8440*/  BSYNC.RECONVERGENT B0 ;  /* 0x0000000000007941 */ /* 0x000fea0003800200 */
.L_x_21612:
        /* <DEDUP_REMOVED lines=10> */
.L_x_21536:
        /* <DEDUP_REMOVED lines=51> */
.L_x_21617:
        /* <DEDUP_REMOVED lines=21> */
.L_x_21621:
        /* <DEDUP_REMOVED lines=13> */
.L_x_21623:
[----:B------:R-:W-:Y:S05]  /*8a40*/  BSYNC.RECONVERGENT B1 ;  /* 0x0000000000017941 */ /* 0x000fea0003800200 */
.L_x_21622:
        /* <DEDUP_REMOVED lines=43> */
.L_x_21620:
[----:B------:R-:W-:Y:S05]  /*8d00*/  BSYNC.RECONVERGENT B0 ;  /* 0x0000000000007941 */ /* 0x000fea0003800200 */
.L_x_21619:
        /* <DEDUP_REMOVED lines=20> */
.L_x_21626:
        /* <DEDUP_REMOVED lines=13> */
.L_x_21628:
[----:B------:R-:W-:Y:S05]  /*8f20*/  BSYNC.RECONVERGENT B1 ;  /* 0x0000000000017941 */ /* 0x000fea0003800200 */
.L_x_21627:
        /* <DEDUP_REMOVED lines=43> */
.L_x_21625:
[----:B------:R-:W-:Y:S05]  /*91e0*/  BSYNC.RECONVERGENT B0 ;  /* 0x0000000000007941 */ /* 0x000fea0003800200 */
.L_x_21624:
        /* <DEDUP_REMOVED lines=23> */
.L_x_21631:
        /* <DEDUP_REMOVED lines=13> */
.L_x_21633:
[----:B------:R-:W-:Y:S05]  /*9430*/  BSYNC.RECONVERGENT B1 ;  /* 0x0000000000017941 */ /* 0x000fea0003800200 */
.L_x_21632:
        /* <DEDUP_REMOVED lines=43> */
.L_x_21630:
[----:B------:R-:W-:Y:S05]  /*96f0*/  BSYNC.RECONVERGENT B0 ;  /* 0x0000000000007941 */ /* 0x000fea0003800200 */
.L_x_21629:
        /* <DEDUP_REMOVED lines=20> */
.L_x_21636:
        /* <DEDUP_REMOVED lines=13> */
.L_x_21638:
[----:B------:R-:W-:Y:S05]  /*9910*/  BSYNC.RECONVERGENT B1 ;  /* 0x0000000000017941 */ /* 0x000fea0003800200 */
.L_x_21637:
        /* <DEDUP_REMOVED lines=43> */
.L_x_21635:
[----:B------:R-:W-:Y:S05]  /*9bd0*/  BSYNC.RECONVERGENT B0 ;  /* 0x0000000000007941 */ /* 0x000fea0003800200 */
.L_x_21634:
        /* <DEDUP_REMOVED lines=23> */
.L_x_21641:
        /* <DEDUP_REMOVED lines=13> */
.L_x_21643:
[----:B------:R-:W-:Y:S05]  /*9e20*/  BSYNC.RECONVERGENT B1 ;  /* 0x0000000000017941 */ /* 0x000fea0003800200 */
.L_x_21642:
        /* <DEDUP_REMOVED lines=43> */
.L_x_21640:
[----:B------:R-:W-:Y:S05]  /*a0e0*/  BSYNC.RECONVERGENT B0 ;  /* 0x0000000000007941 */ /* 0x000fea0003800200 */
.L_x_21639:
        /* <DEDUP_REMOVED lines=20> */
.L_x_21646:
        /* <DEDUP_REMOVED lines=13> */
.L_x_21648:
[----:B------:R-:W-:Y:S05]  /*a300*/  BSYNC.RECONVERGENT B1 ;  /* 0x0000000000017941 */ /* 0x000fea0003800200 */
.L_x_21647:
        /* <DEDUP_REMOVED lines=43> */
.L_x_21645:
[----:B------:R-:W-:Y:S05]  /*a5c0*/  BSYNC.RECONVERGENT B0 ;  /* 0x0000000000007941 */ /* 0x000fea0003800200 */
.L_x_21644:
        /* <DEDUP_REMOVED lines=23> */
.L_x_21651:
        /* <DEDUP_REMOVED lines=13> */
.L_x_21653:
[----:B------:R-:W-:Y:S05]  /*a810*/  BSYNC.RECONVERGENT B1 ;  /* 0x0000000000017941 */ /* 0x000fea0003800200 */
.L_x_21652:
        /* <DEDUP_REMOVED lines=43> */
.L_x_21650:
[----:B------:R-:W-:Y:S05]  /*aad0*/  BSYNC.RECONVERGENT B0 ;  /* 0x0000000000007941 */ /* 0x000fea0003800200 */
.L_x_21649:
        /* <DEDUP_REMOVED lines=20> */
.L_x_21656:
        /* <DEDUP_REMOVED lines=13> */
.L_x_21658:
[----:B------:R-:W-:Y:S05]  /*acf0*/  BSYNC.RECONVERGENT B1 ;  /* 0x0000000000017941 */ /* 0x000fea0003800200 */
.L_x_21657:
        /* <DEDUP_REMOVED lines=43> */
.L_x_21655:
[----:B------:R-:W-:Y:S05]  /*afb0*/  BSYNC.RECONVERGENT B0 ;  /* 0x0000000000007941 */ /* 0x000fea0003800200 */
.L_x_21654:
        /* <DEDUP_REMOVED lines=23> */
.L_x_21661:
        /* <DEDUP_REMOVED lines=13> */
.L_x_21663:
[----:B------:R-:W-:Y:S05]  /*b200*/  BSYNC.RECONVERGENT B1 ;  /* 0x0000000000017941 */ /* 0x000fea0003800200 */
.L_x_21662:
        /* <DEDUP_REMOVED lines=43> */
.L_x_21660:
[----:B------:R-:W-:Y:S05]  /*b4c0*/  BSYNC.RECONVERGENT B0 ;  /* 0x0000000000007941 */ /* 0x000fea0003800200 */
.L_x_21659:
        /* <DEDUP_REMOVED lines=18> */
.L_x_21666:
        /* <DEDUP_REMOVED lines=13> */
.L_x_21668:
[----:B------:R-:W-:Y:S05]  /*b6c0*/  BSYNC.RECONVERGENT B1 ;  /* 0x0000000000017941 */ /* 0x000fea0003800200 */
.L_x_21667:
        /* <DEDUP_REMOVED lines=43> */
.L_x_21665:
[----:B------:R-:W-:Y:S05]  /*b980*/  BSYNC.RECONVERGENT B0 ;  /* 0x0000000000007941 */ /* 0x000fea0003800200 */
.L_x_21664:
        /* <DEDUP_REMOVED lines=23> */
.L_x_21671:
        /* <DEDUP_REMOVED lines=13> */
.L_x_21673:
[----:B------:R-:W-:Y:S05]  /*bbd0*/  BSYNC.RECONVERGENT B1 ;  /* 0x0000000000017941 */ /* 0x000fea0003800200 */
.L_x_21672:
        /* <DEDUP_REMOVED lines=43> */
.L_x_21670:
[----:B------:R-:W-:Y:S05]  /*be90*/  BSYNC.RECONVERGENT B0 ;  /* 0x0000000000007941 */ /* 0x000fea0003800200 */
.L_x_21669:
        /* <DEDUP_REMOVED lines=18> */
.L_x_21676:
        /* <DEDUP_REMOVED lines=13> */
.L_x_21678:
[----:B------:R-:W-:Y:S05]  /*c090*/  BSYNC.RECONVERGENT B1 ;  /* 0x0000000000017941 */ /* 0x000fea0003800200 */
.L_x_21677:
        /* <DEDUP_REMOVED lines=43> */
.L_x_21675:
[----:B------:R-:W-:Y:S05]  /*c350*/  BSYNC.RECONVERGENT B0 ;  /* 0x0000000000007941 */ /* 0x000fea0003800200 */
.L_x_21674:
        /* <DEDUP_REMOVED lines=23> */
.L_x_21681:
        /* <DEDUP_REMOVED lines=13> */
.L_x_21683:
[----:B------:R-:W-:Y:S05]  /*c5a0*/  BSYNC.RECONVERGENT B1 ;  /* 0x0000000000017941 */ /* 0x000fea0003800200 */
.L_x_21682:
        /* <DEDUP_REMOVED lines=43> */
.L_x_21680:
[----:B------:R-:W-:Y:S05]  /*c860*/  BSYNC.RECONVERGENT B0 ;  /* 0x0000000000007941 */ /* 0x000fea0003800200 */
.L_x_21679:
        /* <DEDUP_REMOVED lines=18> */
.L_x_21686:
        /* <DEDUP_REMOVED lines=13> */
.L_x_21688:
[----:B------:R-:W-:Y:S05]  /*ca60*/  BSYNC.RECONVERGENT B1 ;  /* 0x0000000000017941 */ /* 0x000fea0003800200 */
.L_x_21687:
        /* <DEDUP_REMOVED lines=43> */
.L_x_21685:
[----:B------:R-:W-:Y:S05]  /*cd20*/  BSYNC.RECONVERGENT B0 ;  /* 0x0000000000007941 */ /* 0x000fea0003800200 */
.L_x_21684:
        /* <DEDUP_REMOVED lines=23> */
.L_x_21691:
        /* <DEDUP_REMOVED lines=13> */
.L_x_21693:
[----:B------:R-:W-:Y:S05]  /*cf70*/  BSYNC.RECONVERGENT B1 ;  /* 0x0000000000017941 */ /* 0x000fea0003800200 */
.L_x_21692:
        /* <DEDUP_REMOVED lines=43> */
.L_x_21690:
[----:B------:R-:W-:Y:S05]  /*d230*/  BSYNC.RECONVERGENT B0 ;  /* 0x0000000000007941 */ /* 0x000fea0003800200 */
.L_x_21689:
        /* <DEDUP_REMOVED lines=18> */
.L_x_21696:
        /* <DEDUP_REMOVED lines=15> */
.L_x_21698:
[----:B------:R-:W-:Y:S05]  /*d450*/  BSYNC.RECONVERGENT B1 ;  /* 0x0000000000017941 */ /* 0x000fea0003800200 */
.L_x_21697:
        /* <DEDUP_REMOVED lines=43> */
.L_x_21695:
[----:B------:R-:W-:Y:S05]  /*d710*/  BSYNC.RECONVERGENT B0 ;  /* 0x0000000000007941 */ /* 0x000fea0003800200 */
.L_x_21694:
        /* <DEDUP_REMOVED lines=11> */
.L_x_21618:
        /* <DEDUP_REMOVED lines=16> */
.L_x_21702:
        /* <DEDUP_REMOVED lines=13> */
.L_x_21704:
[----:B------:R-:W-:Y:S05]  /*d9a0*/  BSYNC.RECONVERGENT B1 ;  /* 0x0000000000017941 */ /* 0x000fea0003800200 */
.L_x_21703:
        /* <DEDUP_REMOVED lines=42> */
.L_x_21701:
[----:B------:R-:W-:Y:S05]  /*dc50*/  BSYNC.RECONVERGENT B0 ;  /* 0x0000000000007941 */ /* 0x000fea0003800200 */
.L_x_21700:
        /* <DEDUP_REMOVED lines=19> */
.L_x_21707:
        /* <DEDUP_REMOVED lines=13> */
.L_x_21709:
[----:B------:R-:W-:Y:S05]  /*de60*/  BSYNC.RECONVERGENT B1 ;  /* 0x0000000000017941 */ /* 0x000fea0003800200 */
.L_x_21708:
        /* <DEDUP_REMOVED lines=43> */
.L_x_21706:
[----:B------:R-:W-:Y:S05]  /*e120*/  BSYNC.RECONVERGENT B0 ;  /* 0x0000000000007941 */ /* 0x000fea0003800200 */
.L_x_21705:
[----:B------:R-:W-:Y:S01]  /*e130*/  I2FP.F32.U32 R103, R100 ;  /* 0x0000006400677245 */ /* 0x000fe20000201000 */
[----:B------:R-:W-:Y:S01]  /*e140*/  BSSY.RECONVERGENT B0, `(.L_x_21710) ;  /* 0x000004b000007945 */ /* 0x000fe20003800200 */
[----:B------:R-:W-:Y:S01]  /*e150*/  ISETP.NE.AND P2, PT, R102, 0x1, PT ;  /* 0x000000016600780c */ /* 0x000fe20003f45270 */
[----:B------:R-:W-:Y:S01]  /*e160*/  IMAD.MOV.U32 R100, RZ, RZ, R142 ;  /* 0x000000ffff647224 */ /* 0x000fe200078e008e */
[----:B------:R-:W-:Y:S01]  /*e170*/  LOP3.LUT R184, R184, 0xfffffff7, RZ, 0xc0, !PT ;  /* 0xfffffff7b8b87812 */ /* 0x000fe200078ec0ff */
[----:B------:R-:W-:-:S05]  /*e180*/  FFMA.FTZ R103, R103, R160, 1.1641532182693481445e-10 ;  /* 0x2f00000067677423 */ /* 0x000fca00000100a0 */
        /* <DEDUP_REMOVED lines=13> */
.L_x_21712:
        /* <DEDUP_REMOVED lines=13> */
.L_x_21714:
[----:B------:R-:W-:Y:S05]  /*e330*/  BSYNC.RECONVERGENT B1 ;  /* 0x0000000000017941 */ /* 0x000fea0003800200 */
.L_x_21713:
        /* <DEDUP_REMOVED lines=43> */
.L_x_21711:
[----:B------:R-:W-:Y:S05]  /*e5f0*/  BSYNC.RECONVERGENT B0 ;  /* 0x0000000000007941 */ /* 0x000fea0003800200 */
.L_x_21710:
        /* <DEDUP_REMOVED lines=19> */
.L_x_21717:
        /* <DEDUP_REMOVED lines=13> */
.L_x_21719:
[----:B------:R-:W-:Y:S05]  /*e800*/  BSYNC.RECONVERGENT B1 ;  /* 0x0000000000017941 */ /* 0x000fea0003800200 */
.L_x_21718:
        /* <DEDUP_REMOVED lines=43> */
.L_x_21716:
[----:B------:R-:W-:Y:S05]  /*eac0*/  BSYNC.RECONVERGENT B0 ;  /* 0x0000000000007941 */ /* 0x000fea0003800200 */
.L_x_21715:
        /* <DEDUP_REMOVED lines=19> */
.L_x_21722:
        /* <DEDUP_REMOVED lines=13> */
.L_x_21724:
[----:B------:R-:W-:Y:S05]  /*ecd0*/  BSYNC.RECONVERGENT B1 ;  /* 0x0000000000017941 */ /* 0x000fea0003800200 */
.L_x_21723:
        /* <DEDUP_REMOVED lines=43> */
.L_x_21721:
[----:B------:R-:W-:Y:S05]  /*ef90*/  BSYNC.RECONVERGENT B0 ;  /* 0x0000000000007941 */ /* 0x000fea0003800200 */
.L_x_21720:
        /* <DEDUP_REMOVED lines=17> */
.L_x_21727:
        /* <DEDUP_REMOVED lines=13> */
.L_x_21729:
[----:B------:R-:W-:Y:S05]  /*f180*/  BSYNC.RECONVERGENT B1 ;  /* 0x0000000000017941 */ /* 0x000fea0003800200 */
.L_x_21728:
        /* <DEDUP_REMOVED lines=43> */
.L_x_21726:
[----:B------:R-:W-:Y:S05]  /*f440*/  BSYNC.RECONVERGENT B0 ;  /* 0x0000000000007941 */ /* 0x000fea0003800200 */
.L_x_21725:
        /* <DEDUP_REMOVED lines=17> */
.L_x_21732:
        /* <DEDUP_REMOVED lines=13> */
.L_x_21734:
[----:B------:R-:W-:Y:S05]  /*f630*/  BSYNC.RECONVERGENT B1 ;  /* 0x0000000000017941 */ /* 0x000fea0003800200 */
.L_x_21733:
        /* <DEDUP_REMOVED lines=43> */
.L_x_21731:
[----:B------:R-:W-:Y:S05]  /*f8f0*/  BSYNC.RECONVERGENT B0 ;  /* 0x0000000000007941 */ /* 0x000fea0003800200 */
.L_x_21730:
        /* <DEDUP_REMOVED lines=17> */
.L_x_21737:
        /* <DEDUP_REMOVED lines=13> */
.L_x_21739:
[----:B------:R-:W-:Y:S05]  /*fae0*/  BSYNC.RECONVERGENT B1 ;  /* 0x0000000000017941 */ /* 0x000fea0003800200 */
.L_x_21738:
        /* <DEDUP_REMOVED lines=43> */
.L_x_21736:
[----:B------:R-:W-:Y:S05]  /*fda0*/  BSYNC.RECONVERGENT B0 ;  /* 0x0000000000007941 */ /* 0x000fea0003800200 */
.L_x_21735:
        /* <DEDUP_REMOVED lines=37> */
.L_x_21699:
        /* <DEDUP_REMOVED lines=48> */
.L_x_21740:
[----:B------:R1:W5:Y:S04]  /*10300*/  @P0 LDG.E.128 R156, desc[UR6][R110.64] ;  /* 0x000000066e9c0981 */ /* 0x000368000c1e1d00 */
[----:B------:R1:W5:Y:S04]  /*10310*/  @P1 LDG.E.128 R12, desc[UR6][R118.64] ;  /* 0x00000006760c1981 */ /* 0x000368000c1e1d00 */
[----:B------:R1:W5:Y:S04]  /*10320*/  @P1 LDG.E.128 R8, desc[UR6][R118.64+0x10] ;  /* 0x0000100676081981 */ /* 0x000368000c1e1d00 */
[----:B0-2---:R-:W5:Y:S01]  /*10330*/  LDG.E.128 R112, desc[UR6][R112.64] ;  /* 0x0000000670707981 */ /* 0x005f62000c1e1d00 */
        /* <DEDUP_REMOVED lines=17> */
.L_x_21744:
        /* <DEDUP_REMOVED lines=13> */
.L_x_21746:
[----:B------:R-:W-:Y:S05]  /*10520*/  BSYNC.RECONVERGENT B1 ;  /* 0x0000000000017941 */ /* 0x000fea0003800200 */
.L_x_21745:
        /* <DEDUP_REMOVED lines=42> */
.L_x_21743:
[----:B------:R-:W-:Y:S05]  /*107d0*/  BSYNC.RECONVERGENT B0 ;  /* 0x0000000000007941 */ /* 0x000fea0003800200 */
.L_x_21742:
        /* <DEDUP_REMOVED lines=20> */
.L_x_21749:
        /* <DEDUP_REMOVED lines=13> */
.L_x_21751:
[----:B------:R-:W-:Y:S05]  /*109f0*/  BSYNC.RECONVERGENT B1 ;  /* 0x0000000000017941 */ /* 0x000fea0003800200 */
.L_x_21750:
        /* <DEDUP_REMOVED lines=43> */
.L_x_21748:
[----:B------:R-:W-:Y:S05]  /*10cb0*/  BSYNC.RECONVERGENT B0 ;  /* 0x0000000000007941 */ /* 0x000fea0003800200 */
.L_x_21747:
        /* <DEDUP_REMOVED lines=23> */
.L_x_21754:
        /* <DEDUP_REMOVED lines=13> */
.L_x_21756:
[----:B------:R-:W-:Y:S05]  /*10f00*/  BSYNC.RECONVERGENT B1 ;  /* 0x0000000000017941 */ /* 0x000fea0003800200 */
.L_x_21755:
        /* <DEDUP_REMOVED lines=43> */
.L_x_21753:
[----:B------:R-:W-:Y:S05]  /*111c0*/  BSYNC.RECONVERGENT B0 ;  /* 0x0000000000007941 */ /* 0x000fea0003800200 */
.L_x_21752:
        /* <DEDUP_REMOVED lines=20> */
.L_x_21759:
        /* <DEDUP_REMOVED lines=13> */
.L_x_21761:
[----:B------:R-:W-:Y:S05]  /*113e0*/  BSYNC.RECONVERGENT B1 ;  /* 0x0000000000017941 */ /* 0x000fea0003800200 */
.L_x_21760:
        /* <DEDUP_REMOVED lines=43> */
.L_x_21758:
[----:B------:R-:W-:Y:S05]  /*116a0*/  BSYNC.RECONVERGENT B0 ;  /* 0x0000000000007941 */ /* 0x000fea0003800200 */
.L_x_21757:
        /* <DEDUP_REMOVED lines=23> */
.L_x_21764:
        /* <DEDUP_REMOVED lines=13> */
.L_x_21766:
[----:B------:R-:W-:Y:S05]  /*118f0*/  BSYNC.RECONVERGENT B1 ;  /* 0x0000000000017941 */ /* 0x000fea0003800200 */
.L_x_21765:
        /* <DEDUP_REMOVED lines=43> */
.L_x_21763:
[----:B------:R-:W-:Y:S05]  /*11bb0*/  BSYNC.RECONVERGENT B0 ;  /* 0x0000000000007941 */ /* 0x000fea0003800200 */
.L_x_21762:
        /* <DEDUP_REMOVED lines=20> */
.L_x_21769:
        /* <DEDUP_REMOVED lines=13> */
.L_x_21771:
[----:B------:R-:W-:Y:S05]  /*11dd0*/  BSYNC.RECONVERGENT B1 ;  /* 0x0000000000017941 */ /* 0x000fea0003800200 */
.L_x_21770:
        /* <DEDUP_REMOVED lines=43> */
.L_x_21768:
[----:B------:R-:W-:Y:S05]  /*12090*/  BSYNC.RECONVERGENT B0 ;  /* 0x0000000000007941 */ /* 0x000fea0003800200 */
.L_x_21767:
        /* <DEDUP_REMOVED lines=23> */
.L_x_21774:
        /* <DEDUP_REMOVED lines=13> */
.L_x_21776:
[----:B------:R-:W-:Y:S05]  /*122e0*/  BSYNC.RECONVERGENT B1 ;  /* 0x0000000000017941 */ /* 0x000fea0003800200 */
.L_x_21775:
        /* <DEDUP_REMOVED lines=43> */
.L_x_21773:
[----:B------:R-:W-:Y:S05]  /*125a0*/  BSYNC.RECONVERGENT B0 ;  /* 0x0000000000007941 */ /* 0x000fea0003800200 */
.L_x_21772:
        /* <DEDUP_REMOVED lines=20> */
.L_x_21779:
        /* <DEDUP_REMOVED lines=13> */
.L_x_21781:
[----:B------:R-:W-:Y:S05]  /*127c0*/  BSYNC.RECONVERGENT B1 ;  /* 0x0000000000017941 */ /* 0x000fea0003800200 */
.L_x_21780:
        /* <DEDUP_REMOVED lines=43> */
.L_x_21778:
[----:B------:R-:W-:Y:S05]  /*12a80*/  BSYNC.RECONVERGENT B0 ;  /* 0x0000000000007941 */ /* 0x000fea0003800200 */
.L_x_21777:
        /* <DEDUP_REMOVED lines=23> */
.L_x_21784:
        /* <DEDUP_REMOVED lines=13> */
.L_x_21786:
[----:B------:R-:W-:Y:S05]  /*12cd0*/  BSYNC.RECONVERGENT B1 ;  /* 0x0000000000017941 */ /* 0x000fea0003800200 */
.L_x_21785:
        /* <DEDUP_REMOVED lines=43> */
.L_x_21783:
[----:B------:R-:W-:Y:S05]  /*12f90*/  BSYNC.RECONVERGENT B0 ;  /* 0x0000000000007941 */ /* 0x000fea0003800200 */
.L_x_21782:
        /* <DEDUP_REMOVED lines=18> */
.L_x_21789:
        /* <DEDUP_REMOVED lines=13> */
.L_x_21791:
[----:B------:R-:W-:Y:S05]  /*13190*/  BSYNC.RECONVERGENT B1 ;  /* 0x0000000000017941 */ /* 0x000fea0003800200 */
.L_x_21790:
        /* <DEDUP_REMOVED lines=43> */
.L_x_21788:
[----:B------:R-:W-:Y:S05]  /*13450*/  BSYNC.RECONVERGENT B0 ;  /* 0x0000000000007941 */ /* 0x000fea0003800200 */
.L_x_21787:
        /* <DEDUP_REMOVED lines=23> */
.L_x_21794:
        /* <DEDUP_REMOVED lines=13> */
.L_x_21796:
[----:B------:R-:W-:Y:S05]  /*136a0*/  BSYNC.RECONVERGENT B1 ;  /* 0x0000000000017941 */ /* 0x000fea0003800200 */
.L_x_21795:
        /* <DEDUP_REMOVED lines=43> */
.L_x_21793:
[----:B------:R-:W-:Y:S05]  /*13960*/  BSYNC.RECONVERGENT B0 ;  /* 0x0000000000007941 */ /* 0x000fea0003800200 */
.L_x_21792:
        /* <DEDUP_REMOVED lines=18> */
.L_x_21799:
        /* <DEDUP_REMOVED lines=13> */
.L_x_21801:
[----:B------:R-:W-:Y:S05]  /*13b60*/  BSYNC.RECONVERGENT B1 ;  /* 0x0000000000017941 */ /* 0x000fea0003800200 */
.L_x_21800:
        /* <DEDUP_REMOVED lines=43> */
.L_x_21798:
[----:B------:R-:W-:Y:S05]  /*13e20*/  BSYNC.RECONVERGENT B0 ;  /* 0x0000000000007941 */ /* 0x000fea0003800200 */
.L_x_21797:
        /* <DEDUP_REMOVED lines=23> */
.L_x_21804:
        /* <DEDUP_REMOVED lines=13> */
.L_x_21806:
[----:B------:R-:W-:Y:S05]  /*14070*/  BSYNC.RECONVERGENT B1 ;  /* 0x0000000000017941 */ /* 0x000fea0003800200 */
.L_x_21805:
        /* <DEDUP_REMOVED lines=43> */
.L_x_21803:
[----:B------:R-:W-:Y:S05]  /*14330*/  BSYNC.RECONVERGENT B0 ;  /* 0x0000000000007941 */ /* 0x000fea0003800200 */
.L_x_21802:
        /* <DEDUP_REMOVED lines=18> */
.L_x_21809:
        /* <DEDUP_REMOVED lines=13> */
.L_x_21811:
[----:B------:R-:W-:Y:S05]  /*14530*/  BSYNC.RECONVERGENT B1 ;  /* 0x0000000000017941 */ /* 0x000fea0003800200 */
.L_x_21810:
        /* <DEDUP_REMOVED lines=43> */
.L_x_21808:
[----:B------:R-:W-:Y:S05]  /*147f0*/  BSYNC.RECONVERGENT B0 ;  /* 0x0000000000007941 */ /* 0x000fea0003800200 */
.L_x_21807:
        /* <DEDUP_REMOVED lines=23> */
.L_x_21814:
        /* <DEDUP_REMOVED lines=13> */
.L_x_21816:
[----:B------:R-:W-:Y:S05]  /*14a40*/  BSYNC.RECONVERGENT B1 ;  /* 0x0000000000017941 */ /* 0x000fea0003800200 */
.L_x_21815:
        /* <DEDUP_REMOVED lines=43> */
.L_x_21813:
[----:B------:R-:W-:Y:S05]  /*14d00*/  BSYNC.RECONVERGENT B0 ;  /* 0x0000000000007941 */ /* 0x000fea0003800200 */
.L_x_21812:
        /* <DEDUP_REMOVED lines=18> */
.L_x_21819:
        /* <DEDUP_REMOVED lines=15> */
.L_x_21821:
[----:B------:R-:W-:Y:S05]  /*14f20*/  BSYNC.RECONVERGENT B1 ;  /* 0x0000000000017941 */ /* 0x000fea0003800200 */
.L_x_21820:
        /* <DEDUP_REMOVED lines=43> */
.L_x_21818:
[----:B------:R-:W-:Y:S05]  /*151e0*/  BSYNC.RECONVERGENT B0 ;  /* 0x0000000000007941 */ /* 0x000fea0003800200 */
.L_x_21817:
        /* <DEDUP_REMOVED lines=11> */
.L_x_21741:
        /* <DEDUP_REMOVED lines=16> */
.L_x_21825:
        /* <DEDUP_REMOVED lines=13> */
.L_x_21827:
[----:B------:R-:W-:Y:S05]  /*15470*/  BSYNC.RECONVERGENT B1 ;  /* 0x0000000000017941 */ /* 0x000fea0003800200 */
.L_x_21826:
        /* <DEDUP_REMOVED lines=42> */
.L_x_21824:
[----:B------:R-:W-:Y:S05]  /*15720*/  BSYNC.RECONVERGENT B0 ;  /* 0x0000000000007941 */ /* 0x000fea0003800200 */
.L_x_21823:
        /* <DEDUP_REMOVED lines=19> */
.L_x_21830:
        /* <DEDUP_REMOVED lines=13> */
.L_x_21832:
[----:B------:R-:W-:Y:S05]  /*15930*/  BSYNC.RECONVERGENT B1 ;  /* 0x0000000000017941 */ /* 0x000fea0003800200 */
.L_x_21831:
        /* <DEDUP_REMOVED lines=43> */
.L_x_21829:
[----:B------:R-:W-:Y:S05]  /*15bf0*/  BSYNC.RECONVERGENT B0 ;  /* 0x0000000000007941 */ /* 0x000fea0003800200 */
.L_x_21828:
        /* <DEDUP_REMOVED lines=8> */
[----:B------:R-:W-:-:S12]  /*15c80*/  HADD2.F32 R111, -RZ, R112.H1_H1 ;  /* 0x30000070ff6f7230 */ /* 0x000fd80000004100 */
        /* <DEDUP_REMOVED lines=10> */
.L_x_21835:
        /* <DEDUP_REMOVED lines=13> */
.L_x_21837:
[----:B------:R-:W-:Y:S05]  /*15e00*/  BSYNC.RECONVERGENT B1 ;  /* 0x0000000000017941 */ /* 0x000fea0003800200 */
.L_x_21836:
        /* <DEDUP_REMOVED lines=43> */
.L_x_21834:
[----:B------:R-:W-:Y:S05]  /*160c0*/  BSYNC.RECONVERGENT B0 ;  /* 0x0000000000007941 */ /* 0x000fea0003800200 */
.L_x_21833:
        /* <DEDUP_REMOVED lines=19> */
.L_x_21840:
        /* <DEDUP_REMOVED lines=13> */
.L_x_21842:
[----:B------:R-:W-:Y:S05]  /*162d0*/  BSYNC.RECONVERGENT B1 ;  /* 0x0000000000017941 */ /* 0x000fea0003800200 */
.L_x_21841:
        /* <DEDUP_REMOVED lines=43> */
.L_x_21839:
[----:B------:R-:W-:Y:S05]  /*16590*/  BSYNC.RECONVERGENT B0 ;  /* 0x0000000000007941 */ /* 0x000fea0003800200 */
.L_x_21838:
        /* <DEDUP_REMOVED lines=19> */
.L_x_21845:
        /* <DEDUP_REMOVED lines=13> */
.L_x_21847:
[----:B------:R-:W-:Y:S05]  /*167a0*/  BSYNC.RECONVERGENT B1 ;  /* 0x0000000000017941 */ /* 0x000fea0003800200 */
.L_x_21846:
        /* <DEDUP_REMOVED lines=43> */
.L_x_21844:
[----:B------:R-:W-:Y:S05]  /*16a60*/  BSYNC.RECONVERGENT B0 ;  /* 0x0000000000007941 */ /* 0x000fea0003800200 */
.L_x_21843:
        /* <DEDUP_REMOVED lines=17> */
.L_x_21850:
        /* <DEDUP_REMOVED lines=13> */
.L_x_21852:
[----:B------:R-:W-:Y:S05]  /*16c50*/  BSYNC.RECONVERGENT B1 ;  /* 0x0000000000017941 */ /* 0x000fea0003800200 */
.L_x_21851:
        /* <DEDUP_REMOVED lines=43> */
.L_x_21849:
[----:B------:R-:W-:Y:S05]  /*16f10*/  BSYNC.RECONVERGENT B0 ;  /* 0x0000000000007941 */ /* 0x000fea0003800200 */
.L_x_21848:
        /* <DEDUP_REMOVED lines=17> */
.L_x_21855:
        /* <DEDUP_REMOVED lines=13> */
.L_x_21857:
[----:B------:R-:W-:Y:S05]  /*17100*/  BSYNC.RECONVERGENT B1 ;  /* 0x0000000000017941 */ /* 0x000fea0003800200 */
.L_x_21856:
        /* <DEDUP_REMOVED lines=43> */
.L_x_21854:
[----:B------:R-:W-:Y:S05]  /*173c0*/  BSYNC.RECONVERGENT B0 ;  /* 0x0000000000007941 */ /* 0x000fea0003800200 */
.L_x_21853:
        /* <DEDUP_REMOVED lines=17> */
.L_x_21860:
        /* <DEDUP_REMOVED lines=13> */
.L_x_21862:
[----:B------:R-:W-:Y:S05]  /*175b0*/  BSYNC.RECONVERGENT B1 ;  /* 0x0000000000017941 */ /* 0x000fea0003800200 */
.L_x_21861:
        /* <DEDUP_REMOVED lines=43> */
.L_x_21859:
[----:B------:R-:W-:Y:S05]  /*17870*/  BSYNC.RECONVERGENT B0 ;  /* 0x0000000000007941 */ /* 0x000fea0003800200 */
.L_x_21858:
        /* <DEDUP_REMOVED lines=37> */
.L_x_21822:
        /* <DEDUP_REMOVED lines=48> */
.L_x_21863:
        /* <DEDUP_REMOVED lines=21> */
.L_x_21867:
        /* <DEDUP_REMOVED lines=13> */
.L_x_21869:
[----:B------:R-:W-:Y:S05]  /*17ff0*/  BSYNC.RECONVERGENT B1 ;  /* 0x0000000000017941 */ /* 0x000fea0003800200 */
.L_x_21868:
        /* <DEDUP_REMOVED lines=42> */
.L_x_21866:
[----:B------:R-:W-:Y:S05]  /*182a0*/  BSYNC.RECONVERGENT B0 ;  /* 0x0000000000007941 */ /* 0x000fea0003800200 */
.L_x_21865:
        /* <DEDUP_REMOVED lines=20> */
.L_x_21872:
        /* <DEDUP_REMOVED lines=13> */
.L_x_21874:
[----:B------:R-:W-:Y:S05]  /*184c0*/  BSYNC.RECONVERGENT B1 ;  /* 0x0000000000017941 */ /* 0x000fea0003800200 */
.L_x_21873:
        /* <DEDUP_REMOVED lines=43> */
.L_x_21871:
[----:B------:R-:W-:Y:S05]  /*18780*/  BSYNC.RECONVERGENT B0 ;  /* 0x0000000000007941 */ /* 0x000fea0003800200 */
.L_x_21870:
        /* <DEDUP_REMOVED lines=23> */
.L_x_21877:
        /* <DEDUP_REMOVED lines=13> */
.L_x_21879:
[----:B------:R-:W-:Y:S05]  /*189d0*/  BSYNC.RECONVERGENT B1 ;  /* 0x0000000000017941 */ /* 0x000fea0003800200 */
.L_x_21878:
        /* <DEDUP_REMOVED lines=43> */
.L_x_21876:
[----:B------:R-:W-:Y:S05]  /*18c90*/  BSYNC.RECONVERGENT B0 ;  /* 0x0000000000007941 */ /* 0x000fea0003800200 */
.L_x_21875:
        /* <DEDUP_REMOVED lines=20> */
.L_x_21882:
        /* <DEDUP_REMOVED lines=13> */
.L_x_21884:
[----:B------:R-:W-:Y:S05]  /*18eb0*/  BSYNC.RECONVERGENT B1 ;  /* 0x0000000000017941 */ /* 0x000fea0003800200 */
.L_x_21883:
        /* <DEDUP_REMOVED lines=39> */
[----:B------:R-:W-:Y:S02]  /*19130*/  LOP3.LUT R141, R165, R128, R141, 0x96, !PT ;  /* 0x00000080a58d7212 */ /* 0x000fe400078e968d */
[----:B------:R-:W-:Y:S01]  /*19140*/  LOP3.LUT R140, R167, R118, R131, 0x96, !PT ;  /* 0x00000076a78c7212 */ /* 0x000fe200078e9683 */
[----:B------:R-:W-:Y:S02]  /*19150*/  IMAD.MOV.U32 R118, RZ, RZ, R126 ;  /* 0x000000ffff767224 */ /* 0x000fe400078e007e */
[----:B------:R-:W-:-:S07]  /*19160*/  IMAD.MOV.U32 R126, RZ, RZ, R130 ;  /* 0x000000ffff7e7224 */ /* 0x000fce00078e0082 */
.L_x_21881:
[----:B------:R-:W-:Y:S05]  /*19170*/  BSYNC.RECONVERGENT B0 ;  /* 0x0000000000007941 */ /* 0x000fea0003800200 */
.L_x_21880:
        /* <DEDUP_REMOVED lines=23> */
.L_x_21887:
        /* <DEDUP_REMOVED lines=13> */
.L_x_21889:
[----:B------:R-:W-:Y:S05]  /*193c0*/  BSYNC.RECONVERGENT B1 ;  /* 0x0000000000017941 */ /* 0x000fea0003800200 */
.L_x_21888:
        /* <DEDUP_REMOVED lines=43> */
.L_x_21886:
[----:B------:R-:W-:Y:S05]  /*19680*/  BSYNC.RECONVERGENT B0 ;  /* 0x0000000000007941 */ /* 0x000fea0003800200 */
.L_x_21885:
        /* <DEDUP_REMOVED lines=20> */
.L_x_21892:
        /* <DEDUP_REMOVED lines=13> */
.L_x_21894:
[----:B------:R-:W-:Y:S05]  /*198a0*/  BSYNC.RECONVERGENT B1 ;  /* 0x0000000000017941 */ /* 0x000fea0003800200 */
.L_x_21893:
        /* <DEDUP_REMOVED lines=43> */
.L_x_21891:
[----:B------:R-:W-:Y:S05]  /*19b60*/  BSYNC.RECONVERGENT B0 ;  /* 0x0000000000007941 */ /* 0x000fea0003800200 */
.L_x_21890:
        /* <DEDUP_REMOVED lines=23> */
.L_x_21897:
        /* <DEDUP_REMOVED lines=13> */
.L_x_21899:
[----:B------:R-:W-:Y:S05]  /*19db0*/  BSYNC.RECONVERGENT B1 ;  /* 0x0000000000017941 */ /* 0x000fea0003800200 */
.L_x_21898:
        /* <DEDUP_REMOVED lines=42> */
[----:B------:R-:W-:-:S07]  /*1a060*/  LOP3.LUT R140, R167, R128, R149, 0x96, !PT ;  /* 0x00000080a78c7212 */ /* 0x000fce00078e9695 */
.L_x_21896:
[----:B------:R-:W-:Y:S05]  /*1a070*/  BSYNC.RECONVERGENT B0 ;  /* 0x0000000000007941 */ /* 0x000fea0003800200 */
.L_x_21895:
        /* <DEDUP_REMOVED lines=20> */
.L_x_21902:
        /* <DEDUP_REMOVED lines=13> */
.L_x_21904:
[----:B------:R-:W-:Y:S05]  /*1a290*/  BSYNC.RECONVERGENT B1 ;  /* 0x0000000000017941 */ /* 0x000fea0003800200 */
.L_x_21903:
        /* <DEDUP_REMOVED lines=43> */
.L_x_21901:
[----:B------:R-:W-:Y:S05]  /*1a550*/  BSYNC.RECONVERGENT B0 ;  /* 0x0000000000007941 */ /* 0x000fea0003800200 */
.L_x_21900:
        /* <DEDUP_REMOVED lines=23> */
.L_x_21907:
        /* <DEDUP_REMOVED lines=13> */
.L_x_21909:
[----:B------:R-:W-:Y:S05]  /*1a7a0*/  BSYNC.RECONVERGENT B1 ;  /* 0x0000000000017941 */ /* 0x000fea0003800200 */
.L_x_21908:
        /* <DEDUP_REMOVED lines=43> */
.L_x_21906:
[----:B------:R-:W-:Y:S05]  /*1aa60*/  BSYNC.RECONVERGENT B0 ;  /* 0x0000000000007941 */ /* 0x000fea0003800200 */
.L_x_21905:
        /* <DEDUP_REMOVED lines=18> */
.L_x_21912:
        /* <DEDUP_REMOVED lines=13> */
.L_x_21914:
[----:B------:R-:W-:Y:S05]  /*1ac60*/  BSYNC.RECONVERGENT B1 ;  /* 0x0000000000017941 */ /* 0x000fea0003800200 */
.L_x_21913:
        /* <DEDUP_REMOVED lines=43> */
.L_x_21911:
[----:B------:R-:W-:Y:S05]  /*1af20*/  BSYNC.RECONVERGENT B0 ;  /* 0x0000000000007941 */ /* 0x000fea0003800200 */
.L_x_21910:
        /* <DEDUP_REMOVED lines=23> */
.L_x_21917:
        /* <DEDUP_REMOVED lines=13> */
.L_x_21919:
[----:B------:R-:W-:Y:S05]  /*1b170*/  BSYNC.RECONVERGENT B1 ;  /* 0x0000000000017941 */ /* 0x000fea0003800200 */
.L_x_21918:
        /* <DEDUP_REMOVED lines=43> */
.L_x_21916:
[----:B------:R-:W-:Y:S05]  /*1b430*/  BSYNC.RECONVERGENT B0 ;  /* 0x0000000000007941 */ /* 0x000fea0003800200 */
.L_x_21915:
        /* <DEDUP_REMOVED lines=18> */
.L_x_21922:
        /* <DEDUP_REMOVED lines=13> */
.L_x_21924:
[----:B------:R-:W-:Y:S05]  /*1b630*/  BSYNC.RECONVERGENT B1 ;  /* 0x0000000000017941 */ /* 0x000fea0003800200 */
.L_x_21923:
        /* <DEDUP_REMOVED lines=43> */
.L_x_21921:
[----:B------:R-:W-:Y:S05]  /*1b8f0*/  BSYNC.RECONVERGENT B0 ;  /* 0x0000000000007941 */ /* 0x000fea0003800200 */
.L_x_21920:
        /* <DEDUP_REMOVED lines=23> */
.L_x_21927:
        /* <DEDUP_REMOVED lines=13> */
.L_x_21929:
[----:B------:R-:W-:Y:S05]  /*1bb40*/  BSYNC.RECONVERGENT B1 ;  /* 0x0000000000017941 */ /* 0x000fea0003800200 */
.L_x_21928:
        /* <DEDUP_REMOVED lines=43> */
.L_x_21926:
[----:B------:R-:W-:Y:S05]  /*1be00*/  BSYNC.RECONVERGENT B0 ;  /* 0x0000000000007941 */ /* 0x000fea0003800200 */
.L_x_21925:
        /* <DEDUP_REMOVED lines=18> */
.L_x_21932:
        /* <DEDUP_REMOVED lines=13> */
.L_x_21934:
[----:B------:R-:W-:Y:S05]  /*1c000*/  BSYNC.RECONVERGENT B1 ;  /* 0x0000000000017941 */ /* 0x000fea0003800200 */
.L_x_21933:
        /* <DEDUP_REMOVED lines=43> */
.L_x_21931:
[----:B------:R-:W-:Y:S05]  /*1c2c0*/  BSYNC.RECONVERGENT B0 ;  /* 0x0000000000007941 */ /* 0x000fea0003800200 */
.L_x_21930:
        /* <DEDUP_REMOVED lines=23> */
.L_x_21937:
        /* <DEDUP_REMOVED lines=13> */
.L_x_21939:
[----:B------:R-:W-:Y:S05]  /*1c510*/  BSYNC.RECONVERGENT B1 ;  /* 0x0000000000017941 */ /* 0x000fea0003800200 */
.L_x_21938:
        /* <DEDUP_REMOVED lines=43> */
.L_x_21936:
[----:B------:R-:W-:Y:S05]  /*1c7d0*/  BSYNC.RECONVERGENT B0 ;  /* 0x0000000000007941 */ /* 0x000fea0003800200 */
.L_x_21935:
        /* <DEDUP_REMOVED lines=18> */
.L_x_21942:
        /* <DEDUP_REMOVED lines=15> */
.L_x_21944:
[----:B------:R-:W-:Y:S05]  /*1c9f0*/  BSYNC.RECONVERGENT B1 ;  /* 0x0000000000017941 */ /* 0x000fea0003800200 */
.L_x_21943:
        /* <DEDUP_REMOVED lines=43> */
.L_x_21941:
[----:B------:R-:W-:Y:S05]  /*1ccb0*/  BSYNC.RECONVERGENT B0 ;  /* 0x0000000000007941 */ /* 0x000fea0003800200 */
.L_x_21940:
        /* <DEDUP_REMOVED lines=11> */
.L_x_21864:
        /* <DEDUP_REMOVED lines=16> */
.L_x_21948:
        /* <DEDUP_REMOVED lines=13> */
.L_x_21950:
[----:B------:R-:W-:Y:S05]  /*1cf40*/  BSYNC.RECONVERGENT B1 ;  /* 0x0000000000017941 */ /* 0x000fea0003800200 */
.L_x_21949:
        /* <DEDUP_REMOVED lines=42> */
.L_x_21947:
[----:B------:R-:W-:Y:S05]  /*1d1f0*/  BSYNC.RECONVERGENT B0 ;  /* 0x0000000000007941 */ /* 0x000fea0003800200 */
.L_x_21946:
        /* <DEDUP_REMOVED lines=19> */
.L_x_21953:
        /* <DEDUP_REMOVED lines=13> */
.L_x_21955:
[----:B------:R-:W-:Y:S05]  /*1d400*/  BSYNC.RECONVERGENT B1 ;  /* 0x0000000000017941 */ /* 0x000fea0003800200 */
.L_x_21954:
        /* <DEDUP_REMOVED lines=43> */
.L_x_21952:
[----:B------:R-:W-:Y:S05]  /*1d6c0*/  BSYNC.RECONVERGENT B0 ;  /* 0x0000000000007941 */ /* 0x000fea0003800200 */
.L_x_21951:
        /* <DEDUP_REMOVED lines=19> */
.L_x_21958:
        /* <DEDUP_REMOVED lines=13> */
.L_x_21960:
[----:B------:R-:W-:Y:S05]  /*1d8d0*/  BSYNC.RECONVERGENT B1 ;  /* 0x0000000000017941 */ /* 0x000fea0003800200 */
.L_x_21959:
        /* <DEDUP_REMOVED lines=43> */
.L_x_21957:
[----:B------:R-:W-:Y:S05]  /*1db90*/  BSYNC.RECONVERGENT B0 ;  /* 0x0000000000007941 */ /* 0x000fea0003800200 */
.L_x_21956:
        /* <DEDUP_REMOVED lines=19> */
.L_x_21963:
        /* <DEDUP_REMOVED lines=13> */
.L_x_21965:
[----:B------:R-:W-:Y:S05]  /*1dda0*/  BSYNC.RECONVERGENT B1 ;  /* 0x0000000000017941 */ /* 0x000fea0003800200 */
.L_x_21964:
        /* <DEDUP_REMOVED lines=43> */
.L_x_21962:
[----:B------:R-:W-:Y:S05]  /*1e060*/  BSYNC.RECONVERGENT B0 ;  /* 0x0000000000007941 */ /* 0x000fea0003800200 */
.L_x_21961:
        /* <DEDUP_REMOVED lines=19> */
.L_x_21968:
        /* <DEDUP_REMOVED lines=13> */
.L_x_21970:
[----:B------:R-:W-:Y:S05]  /*1e270*/  BSYNC.RECONVERGENT B1 ;  /* 0x0000000000017941 */ /* 0x000fea0003800200 */
.L_x_21969:
        /* <DEDUP_REMOVED lines=43> */
.L_x_21967:
[----:B------:R-:W-:Y:S05]  /*1e530*/  BSYNC.RECONVERGENT B0 ;  /* 0x0000000000007941 */ /* 0x000fea0003800200 */
.L_x_21966:
        /* <DEDUP_REMOVED lines=17> */
.L_x_21973:
        /* <DEDUP_REMOVED lines=13> */
.L_x_21975:
[----:B------:R-:W-:Y:S05]  /*1e720*/  BSYNC.RECONVERGENT B1 ;  /* 0x0000000000017941 */ /* 0x000fea0003800200 */
.L_x_21974:
        /* <DEDUP_REMOVED lines=43> */
.L_x_21972:
[----:B------:R-:W-:Y:S05]  /*1e9e0*/  BSYNC.RECONVERGENT B0 ;  /* 0x0000000000007941 */ /* 0x000fea0003800200 */
.L_x_21971:
        /* <DEDUP_REMOVED lines=17> */
.L_x_21978:
        /* <DEDUP_REMOVED lines=13> */
.L_x_21980:
[----:B------:R-:W-:Y:S05]  /*1ebd0*/  BSYNC.RECONVERGENT B1 ;  /* 0x0000000000017941 */ /* 0x000fea0003800200 */
.L_x_21979:
        /* <DEDUP_REMOVED lines=43> */
.L_x_21977:
[----:B------:R-:W-:Y:S05]  /*1ee90*/  BSYNC.RECONVERGENT B0 ;  /* 0x0000000000007941 */ /* 0x000fea0003800200 */
.L_x_21976:
        /* <DEDUP_REMOVED lines=17> */
.L_x_21983:
        /* <DEDUP_REMOVED lines=13> */
.L_x_21985:
[----:B------:R-:W-:Y:S05]  /*1f080*/  BSYNC.RECONVERGENT B1 ;  /* 0x0000000000017941 */ /* 0x000fea0003800200 */
.L_x_21984:
        /* <DEDUP_REMOVED lines=43> */
.L_x_21982:
[----:B------:R-:W-:Y:S05]  /*1f340*/  BSYNC.RECONVERGENT B0 ;  /* 0x0000000000007941 */ /* 0x000fea0003800200 */
.L_x_21981:
        /* <DEDUP_REMOVED lines=37> */
.L_x_21945:
        /* <DEDUP_REMOVED lines=48> */
.L_x_21986:
[----:B------:R1:W5:Y:S04]  /*1f8a0*/  @P0 LDG.E.128 R156, desc[UR6][R186.64] ;  /* 0x00000006ba9c0981 */ /* 0x000368000c1e1d00 */
        /* <DEDUP_REMOVED lines=20> */
.L_x_21990:
        /* <DEDUP_REMOVED lines=13> */
.L_x_21992:
[----:B------:R-:W-:Y:S05]  /*1fac0*/  BSYNC.RECONVERGENT B1 ;  /* 0x0000000000017941 */ /* 0x000fea0003800200 */
.L_x_21991:
        /* <DEDUP_REMOVED lines=43> */
.L_x_21989:
[----:B------:R-:W-:Y:S05]  /*1fd80*/  BSYNC.RECONVERGENT B0 ;  /* 0x0000000000007941 */ /* 0x000fea0003800200 */
.L_x_21988:
        /* <DEDUP_REMOVED lines=20> */
.L_x_21995:
        /* <DEDUP_REMOVED lines=13> */
.L_x_21997:
[----:B------:R-:W-:Y:S05]  /*1ffa0*/  BSYNC.RECONVERGENT B1 ;  /* 0x0000000000017941 */ /* 0x000fea0003800200 */
.L_x_21996:
        /* <DEDUP_REMOVED lines=43> */
.L_x_21994:
[----:B------:R-:W-:Y:S05]  /*20260*/  BSYNC.RECONVERGENT B0 ;  /* 0x0000000000007941 */ /* 0x000fea0003800200 */
.L_x_21993:
        /* <DEDUP_REMOVED lines=23> */
.L_x_22000:
        /* <DEDUP_REMOVED lines=13> */
.L_x_22002:
[----:B------:R-:W-:Y:S05]  /*204b0*/  BSYNC.RECONVERGENT B1 ;  /* 0x0000000000017941 */ /* 0x000fea0003800200 */
.L_x_22001:
        /* <DEDUP_REMOVED lines=43> */
.L_x_21999:
[----:B------:R-:W-:Y:S05]  /*20770*/  BSYNC.RECONVERGENT B0 ;  /* 0x0000000000007941 */ /* 0x000fea0003800200 */
.L_x_21998:
        /* <DEDUP_REMOVED lines=20> */
.L_x_22005:
        /* <DEDUP_REMOVED lines=13> */
.L_x_22007:
[----:B------:R-:W-:Y:S05]  /*20990*/  BSYNC.RECONVERGENT B1 ;  /* 0x0000000000017941 */ /* 0x000fea0003800200 */
.L_x_22006:
        /* <DEDUP_REMOVED lines=43> */
.L_x_22004:
[----:B------:R-:W-:Y:S05]  /*20c50*/  BSYNC.RECONVERGENT B0 ;  /* 0x0000000000007941 */ /* 0x000fea0003800200 */
.L_x_22003:
        /* <DEDUP_REMOVED lines=23> */
.L_x_22010:
        /* <DEDUP_REMOVED lines=13> */
.L_x_22012:
[----:B------:R-:W-:Y:S05]  /*20ea0*/  BSYNC.RECONVERGENT B1 ;  /* 0x0000000000017941 */ /* 0x000fea0003800200 */
.L_x_22011:
        /* <DEDUP_REMOVED lines=43> */
.L_x_22009:
[----:B------:R-:W-:Y:S05]  /*21160*/  BSYNC.RECONVERGENT B0 ;  /* 0x0000000000007941 */ /* 0x000fea0003800200 */
.L_x_22008:
        /* <DEDUP_REMOVED lines=20> */
.L_x_22015:
        /* <DEDUP_REMOVED lines=13> */
.L_x_22017:
[----:B------:R-:W-:Y:S05]  /*21380*/  BSYNC.RECONVERGENT B1 ;  /* 0x0000000000017941 */ /* 0x000fea0003800200 */
.L_x_22016:
        /* <DEDUP_REMOVED lines=43> */
.L_x_22014:
[----:B------:R-:W-:Y:S05]  /*21640*/  BSYNC.RECONVERGENT B0 ;  /* 0x0000000000007941 */ /* 0x000fea0003800200 */
.L_x_22013:
        /* <DEDUP_REMOVED lines=23> */
.L_x_22020:
        /* <DEDUP_REMOVED lines=13> */
.L_x_22022:
[----:B------:R-:W-:Y:S05]  /*21890*/  BSYNC.RECONVERGENT B1 ;  /* 0x0000000000017941 */ /* 0x000fea0003800200 */
.L_x_22021:
        /* <DEDUP_REMOVED lines=43> */
.L_x_22019:
[----:B------:R-:W-:Y:S05]  /*21b50*/  BSYNC.RECONVERGENT B0 ;  /* 0x0000000000007941 */ /* 0x000fea0003800200 */
.L_x_22018:
        /* <DEDUP_REMOVED lines=20> */
.L_x_22025:
        /* <DEDUP_REMOVED lines=13> */
.L_x_22027:
[----:B------:R-:W-:Y:S05]  /*21d70*/  BSYNC.RECONVERGENT B1 ;  /* 0x0000000000017941 */ /* 0x000fea0003800200 */
.L_x_22026:
        /* <DEDUP_REMOVED lines=43> */
.L_x_22024:
[----:B------:R-:W-:Y:S05]  /*22030*/  BSYNC.RECONVERGENT B0 ;  /* 0x0000000000007941 */ /* 0x000fea0003800200 */
.L_x_22023:
        /* <DEDUP_REMOVED lines=23> */
.L_x_22030:
        /* <DEDUP_REMOVED lines=13> */
.L_x_22032:
[----:B------:R-:W-:Y:S05]  /*22280*/  BSYNC.RECONVERGENT B1 ;  /* 0x0000000000017941 */ /* 0x000fea0003800200 */
.L_x_22031:
        /* <DEDUP_REMOVED lines=43> */
.L_x_22029:
[----:B------:R-:W-:Y:S05]  /*22540*/  BSYNC.RECONVERGENT B0 ;  /* 0x0000000000007941 */ /* 0x000fea0003800200 */
.L_x_22028:
        /* <DEDUP_REMOVED lines=18> */
.L_x_22035:
        /* <DEDUP_REMOVED lines=13> */
.L_x_22037:
[----:B------:R-:W-:Y:S05]  /*22740*/  BSYNC.RECONVERGENT B1 ;  /* 0x0000000000017941 */ /* 0x000fea0003800200 */
.L_x_22036:
        /* <DEDUP_REMOVED lines=43> */
.L_x_22034:
[----:B------:R-:W-:Y:S05]  /*22a00*/  BSYNC.RECONVERGENT B0 ;  /* 0x0000000000007941 */ /* 0x000fea0003800200 */
.L_x_22033:
        /* <DEDUP_REMOVED lines=23> */
.L_x_22040:
        /* <DEDUP_REMOVED lines=13> */
.L_x_22042:
[----:B------:R-:W-:Y:S05]  /*22c50*/  BSYNC.RECONVERGENT B1 ;  /* 0x0000000000017941 */ /* 0x000fea0003800200 */
.L_x_22041:
        /* <DEDUP_REMOVED lines=43> */
.L_x_22039:
[----:B------:R-:W-:Y:S05]  /*22f10*/  BSYNC.RECONVERGENT B0 ;  /* 0x0000000000007941 */ /* 0x000fea0003800200 */
.L_x_22038:
        /* <DEDUP_REMOVED lines=18> */
.L_x_22045:
        /* <DEDUP_REMOVED lines=13> */
.L_x_22047:
[----:B------:R-:W-:Y:S05]  /*23110*/  BSYNC.RECONVERGENT B1 ;  /* 0x0000000000017941 */ /* 0x000fea0003800200 */
.L_x_22046:
        /* <DEDUP_REMOVED lines=43> */
.L_x_22044:
[----:B------:R-:W-:Y:S05]  /*233d0*/  BSYNC.RECONVERGENT B0 ;  /* 0x0000000000007941 */ /* 0x000fea0003800200 */
.L_x_22043:
        /* <DEDUP_REMOVED lines=23> */
.L_x_22050:
        /* <DEDUP_REMOVED lines=13> */
.L_x_22052:
[----:B------:R-:W-:Y:S05]  /*23620*/  BSYNC.RECONVERGENT B1 ;  /* 0x0000000000017941 */ /* 0x000fea0003800200 */
.L_x_22051:
        /* <DEDUP_REMOVED lines=43> */
.L_x_22049:
[----:B------:R-:W-:Y:S05]  /*238e0*/  BSYNC.RECONVERGENT B0 ;  /* 0x0000000000007941 */ /* 0x000fea0003800200 */
.L_x_22048:
        /* <DEDUP_REMOVED lines=18> */
.L_x_22055:
        /* <DEDUP_REMOVED lines=13> */
.L_x_22057:
[----:B------:R-:W-:Y:S05]  /*23ae0*/  BSYNC.RECONVERGENT B1 ;  /* 0x0000000000017941 */ /* 0x000fea0003800200 */
.L_x_22056:
        /* <DEDUP_REMOVED lines=43> */
.L_x_22054:
[----:B------:R-:W-:Y:S05]  /*23da0*/  BSYNC.RECONVERGENT B0 ;  /* 0x0000000000007941 */ /* 0x000fea0003800200 */
.L_x_22053:
        /* <DEDUP_REMOVED lines=23> */
.L_x_22060:
        /* <DEDUP_REMOVED lines=13> */
.L_x_22062:
[----:B------:R-:W-:Y:S05]  /*23ff0*/  BSYNC.RECONVERGENT B1 ;  /* 0x0000000000017941 */ /* 0x000fea0003800200 */
.L_x_22061:
        /* <DEDUP_REMOVED lines=43> */
.L_x_22059:
[----:B------:R-:W-:Y:S05]  /*242b0*/  BSYNC.RECONVERGENT B0 ;  /* 0x0000000000007941 */ /* 0x000fea0003800200 */
.L_x_22058:
        /* <DEDUP_REMOVED lines=18> */
.L_x_22065:
        /* <DEDUP_REMOVED lines=15> */
.L_x_22067:
[----:B------:R-:W-:Y:S05]  /*244d0*/  BSYNC.RECONVERGENT B1 ;  /* 0x0000000000017941 */ /* 0x000fea0003800200 */
.L_x_22066:
        /* <DEDUP_REMOVED lines=43> */
.L_x_22064:
[----:B------:R-:W-:Y:S05]  /*24790*/  BSYNC.RECONVERGENT B0 ;  /* 0x0000000000007941 */ /* 0x000fea0003800200 */
.L_x_22063:
        /* <DEDUP_REMOVED lines=11> */
.L_x_21987:
        /* <DEDUP_REMOVED lines=16> */
.L_x_22071:
        /* <DEDUP_REMOVED lines=13> */
.L_x_22073:
[----:B------:R-:W-:Y:S05]  /*24a20*/  BSYNC.RECONVERGENT B1 ;  /* 0x0000000000017941 */ /* 0x000fea0003800200 */
.L_x_22072:
        /* <DEDUP_REMOVED lines=43> */
.L_x_22070:
[----:B------:R-:W-:Y:S05]  /*24ce0*/  BSYNC.RECONVERGENT B0 ;  /* 0x0000000000007941 */ /* 0x000fea0003800200 */
.L_x_22069:
        /* <DEDUP_REMOVED lines=19> */
.L_x_22076:
        /* <DEDUP_REMOVED lines=13> */
.L_x_22078:
[----:B------:R-:W-:Y:S05]  /*24ef0*/  BSYNC.RECONVERGENT B1 ;  /* 0x0000000000017941 */ /* 0x000fea0003800200 */
.L_x_22077:
        /* <DEDUP_REMOVED lines=43> */
.L_x_22075:
[----:B------:R-:W-:Y:S05]  /*251b0*/  BSYNC.RECONVERGENT B0 ;  /* 0x0000000000007941 */ /* 0x000fea0003800200 */
.L_x_22074:
        /* <DEDUP_REMOVED lines=8> */
[----:B------:R-:W-:-:S10]  /*25240*/  HFMA2 R128, -RZ, RZ, 0, 1.1920928955078125e-07 ;  /* 0x00000002ff807431 */ /* 0x000fd400000001ff */
        /* <DEDUP_REMOVED lines=10> */
.L_x_22081:
        /* <DEDUP_REMOVED lines=13> */
.L_x_22083:
[----:B------:R-:W-:Y:S05]  /*253c0*/  BSYNC.RECONVERGENT B1 ;  /* 0x0000000000017941 */ /* 0x000fea0003800200 */
.L_x_22082:
        /* <DEDUP_REMOVED lines=43> */
.L_x_22080:
[----:B------:R-:W-:Y:S05]  /*25680*/  BSYNC.RECONVERGENT B0 ;  /* 0x0000000000007941 */ /* 0x000fea0003800200 */
.L_x_22079:
        /* <DEDUP_REMOVED lines=19> */
.L_x_22086:
        /* <DEDUP_REMOVED lines=13> */
.L_x_22088:
[----:B------:R-:W-:Y:S05]  /*25890*/  BSYNC.RECONVERGENT B1 ;  /* 0x0000000000017941 */ /* 0x000fea0003800200 */
.L_x_22087:
        /* <DEDUP_REMOVED lines=43> */
.L_x_22085:
[----:B------:R-:W-:Y:S05]  /*25b50*/  BSYNC.RECONVERGENT B0 ;  /* 0x0000000000007941 */ /* 0x000fea0003800200 */
.L_x_22084:
        /* <DEDUP_REMOVED lines=19> */
.L_x_22091:
        /* <DEDUP_REMOVED lines=13> */
.L_x_22093:
[----:B------:R-:W-:Y:S05]  /*25d60*/  BSYNC.RECONVERGENT B1 ;  /* 0x0000000000017941 */ /* 0x000fea0003800200 */
.L_x_22092:
        /* <DEDUP_REMOVED lines=43> */
.L_x_22090:
[----:B------:R-:W-:Y:S05]  /*26020*/  BSYNC.RECONVERGENT B0 ;  /* 0x0000000000007941 */ /* 0x000fea0003800200 */
.L_x_22089:
        /* <DEDUP_REMOVED lines=17> */
.L_x_22096:
        /* <DEDUP_REMOVED lines=13> */
.L_x_22098:
[----:B------:R-:W-:Y:S05]  /*26210*/  BSYNC.RECONVERGENT B1 ;  /* 0x0000000000017941 */ /* 0x000fea0003800200 */
.L_x_22097:
        /* <DEDUP_REMOVED lines=43> */
.L_x_22095:
[----:B------:R-:W-:Y:S05]  /*264d0*/  BSYNC.RECONVERGENT B0 ;  /* 0x0000000000007941 */ /* 0x000fea0003800200 */
.L_x_22094:
        /* <DEDUP_REMOVED lines=17> */
.L_x_22101:
        /* <DEDUP_REMOVED lines=13> */
.L_x_22103:
[----:B------:R-:W-:Y:S05]  /*266c0*/  BSYNC.RECONVERGENT B1 ;  /* 0x0000000000017941 */ /* 0x000fea0003800200 */
.L_x_22102:
        /* <DEDUP_REMOVED lines=43> */
.L_x_22100:
[----:B------:R-:W-:Y:S05]  /*26980*/  BSYNC.RECONVERGENT B0 ;  /* 0x0000000000007941 */ /* 0x000fea0003800200 */
.L_x_22099:
        /* <DEDUP_REMOVED lines=17> */
.L_x_22106:
        /* <DEDUP_REMOVED lines=13> */
.L_x_22108:
[----:B------:R-:W-:Y:S05]  /*26b70*/  BSYNC.RECONVERGENT B1 ;  /* 0x0000000000017941 */ /* 0x000fea0003800200 */
.L_x_22107:
        /* <DEDUP_REMOVED lines=43> */
.L_x_22105:
[----:B------:R-:W-:Y:S05]  /*26e30*/  BSYNC.RECONVERGENT B0 ;  /* 0x0000000000007941 */ /* 0x000fea0003800200 */
.L_x_22104:
        /* <DEDUP_REMOVED lines=37> */
.L_x_22068:
        /* <DEDUP_REMOVED lines=83> */
.L_x_22109:
        /* <DEDUP_REMOVED lines=104> */
.L_x_22123:
        /* <DEDUP_REMOVED lines=79> */
[----:B0-----:R-:W-:Y:S01]  /*28130*/  F2FP.F16.F32.PACK_AB R7, R98, R109 ;  /* 0x0000006d6207723e */ /* 0x001fe200000000ff */
[----:B------:R-:W-:Y:S01]  /*28140*/  FFMA.FTZ R109, R108, R85, R45 ;  /* 0x000000556c6d7223 */ /* 0x000fe2000001002d */
[----:B------:R-:W-:Y:S01]  /*28150*/  FFMA.FTZ R108, R121, R76, R36 ;  /* 0x0000004c796c7223 */ /* 0x000fe20000010024 */
[----:B------:R-:W-:Y:S01]  /*28160*/  F2FP.F16.F32.PACK_AB R4, R97, R4 ;  /* 0x000000046104723e */ /* 0x000fe200000000ff */
[----:B------:R-:W-:Y:S01]  /*28170*/  FFMA.FTZ R97, R115, R86, R46 ;  /* 0x0000005673617223 */ /* 0x000fe2000001002e */
[----:B------:R-:W-:Y:S01]  /*28180*/  FFMA.FTZ R99, R119, R82, R42 ;  /* 0x0000005277637223 */ /* 0x000fe2000001002a */
[C---:B------:R-:W-:Y:S01]  /*28190*/  FADD.FTZ R176, -R134.reuse, R122 ;  /* 0x0000007a86b07221 */ /* 0x040fe20000010100 */
[C---:B------:R-:W-:Y:S01]  /*281a0*/  FADD.FTZ R177, -R134.reuse, R123 ;  /* 0x0000007b86b17221 */ /* 0x040fe20000010100 */
[----:B------:R-:W-:Y:S01]  /*281b0*/  FADD.FTZ R185, -R134, R124 ;  /* 0x0000007c86b97221 */ /* 0x000fe20000010100 */
[----:B------:R-:W-:Y:S01]  /*281c0*/  F2FP.F16.F32.PACK_AB R97, R110, R97 ;  /* 0x000000616e61723e */ /* 0x000fe200000000ff */
[----:B------:R-:W-:Y:S01]  /*281d0*/  FADD.FTZ R187, -R134, R126 ;  /* 0x0000007e86bb7221 */ /* 0x000fe20000010100 */
[----:B------:R-:W-:Y:S01]  /*281e0*/  F2FP.F16.F32.PACK_AB R110, R120, R125 ;  /* 0x0000007d786e723e */ /* 0x000fe200000000ff */
[C---:B------:R-:W-:Y:S01]  /*281f0*/  FADD.FTZ R188, -R134.reuse, R127 ;  /* 0x0000007f86bc7221 */ /* 0x040fe20000010100 */
[----:B------:R-:W0:Y:S01]  /*28200*/  LDC.64 R120, c[0x0][0x380] ;  /* 0x0000e000ff787b82 */ /* 0x000e220000000a00 */
[----:B------:R-:W-:Y:S01]  /*28210*/  FADD.FTZ R191, -R134, R130 ;  /* 0x0000008286bf7221 */ /* 0x000fe20000010100 */
[----:B------:R-:W-:Y:S01]  /*28220*/  F2FP.F16.F32.PACK_AB R99, R96, R99 ;  /* 0x000000636063723e */ /* 0x000fe200000000ff */
        /* <DEDUP_REMOVED lines=54> */
[----:B0-----:R-:W-:Y:S01]  /*28590*/  IMAD R152, R120, 0x4, R152 ;  /* 0x0000000478987824 */ /* 0x001fe200078e0298 */
        /* <DEDUP_REMOVED lines=12> */
[----:B------:R-:W-:Y:S02]  /*28660*/  F2FP.F16.F32.PACK_AB R189, R188, R187 ;  /* 0x000000bbbcbd723e */ /* 0x000fe400000000ff */
[----:B------:R-:W-:Y:S01]  /*28670*/  F2FP.F16.F32.PACK_AB R191, R134, R191 ;  /* 0x000000bf86bf723e */ /* 0x000fe200000000ff */
[----:B------:R0:W-:Y:S01]  /*28680*/  STG.E.128 desc[UR6][R106.64], R116 ;  /* 0x000000746a007986 */ /* 0x0001e2000c101d06 */
[----:B------:R-:W-:Y:S02]  /*28690*/  F2FP.F16.F32.PACK_AB R188, R186, R185 ;  /* 0x000000b9babc723e */ /* 0x000fe400000000ff */
[----:B------:R-:W-:-:S03]  /*286a0*/  ISETP.GE.AND P1, PT, R152, R121, PT ;  /* 0x000000799800720c */ /* 0x000fc60003f26270 */
[----:B------:R0:W-:Y:S10]  /*286b0*/  STG.E.128 desc[UR6][R112.64], R188 ;  /* 0x000000bc70007986 */ /* 0x0001f4000c101d06 */
[----:B------:R-:W-:Y:S05]  /*286c0*/  @!P1 BRA `(.L_x_22111) ;  /* 0xfffffd84001c9947 */ /* 0x000fea000383ffff */
[----:B------:R-:W-:Y:S05]  /*286d0*/  EXIT ;  /* 0x000000000000794d */ /* 0x000fea0003800000 */
.L_x_22110:
        /* <DEDUP_REMOVED lines=8> */
.L_x_22113:
[----:B------:R-:W-:Y:S05]  /*28760*/  BSYNC B0 ;  /* 0x0000000000007941 */ /* 0x000fea0003800000 */
.L_x_22112:
        /* <DEDUP_REMOVED lines=9> */
.L_x_22114:
[----:B------:R-:W-:Y:S02]  /*28800*/  IMAD.MOV.U32 R164, RZ, RZ, 0x4 ;  /* 0x00000004ffa47424 */ /* 0x000fe400078e00ff */
[----:B------:R-:W-:-:S04]  /*28810*/  IMAD.MOV.U32 R133, RZ, RZ, R163 ;  /* 0x000000ffff857224 */ /* 0x000fc800078e00a3 */
[----:B------:R-:W-:-:S05]  /*28820*/  FADD.FTZ R135, R134, R133 ;  /* 0x0000008586877221 */ /* 0x000fca0000010000 */
[----:B------:R-:W-:-:S07]  /*28830*/  MOV R165, R135 ;  /* 0x0000008700a57202 */ /* 0x000fce0000000f00 */
[----:B------:R-:W-:Y:S05]  /*28840*/  WARPSYNC.COLLECTIVE R162, `(.L_x_22115) ;  /* 0x00000000a2087348 */ /* 0x000fea0003c00000 */
[----:B------:R0:W1:Y:S02]  /*28850*/  SHFL.BFLY P2, R163, R165, R164, R167 ;  /* 0x0c0000a4a5a37389 */ /* 0x00006400000400a7 */
[----:B01----:R-:W-:Y:S05]  /*28860*/  ENDCOLLECTIVE ;  /* 0x000000000000791b */ /* 0x003fea0003800000 */
.L_x_22115:
[----:B------:R-:W-:Y:S01]  /*28870*/  HFMA2 R164, -RZ, RZ, 0, 4.76837158203125e-07 ;  /* 0x00000008ffa47431 */ /* 0x000fe200000001ff */
[----:B------:R-:W-:-:S05]  /*28880*/  MOV R132, R163 ;  /* 0x000000a300847202 */ /* 0x000fca0000000f00 */
[----:B------:R-:W-:-:S04]  /*28890*/  FADD.FTZ R154, R135, R132 ;  /* 0x00000084879a7221 */ /* 0x000fc80000010000 */
[----:B------:R-:W-:-:S07]  /*288a0*/  IMAD.MOV.U32 R165, RZ, RZ, R154 ;  /* 0x000000ffffa57224 */ /* 0x000fce00078e009a */
[----:B------:R-:W-:Y:S05]  /*288b0*/  WARPSYNC.COLLECTIVE R162, `(.L_x_22116) ;  /* 0x00000000a2087348 */ /* 0x000fea0003c00000 */
[----:B------:R0:W1:Y:S02]  /*288c0*/  SHFL.BFLY P2, R163, R165, R164, R167 ;  /* 0x0c0000a4a5a37389 */ /* 0x00006400000400a7 */
[----:B01----:R-:W-:Y:S05]  /*288d0*/  ENDCOLLECTIVE ;  /* 0x000000000000791b */ /* 0x003fea0003800000 */
.L_x_22116:
        /* <DEDUP_REMOVED lines=8> */
.L_x_22117:
        /* <DEDUP_REMOVED lines=88> */
.L_x_22118:
[----:B------:R-:W-:Y:S02]  /*28ee0*/  IMAD.MOV.U32 R164, RZ, RZ, 0x2 ;  /* 0x00000002ffa47424 */ /* 0x000fe400078e00ff */
[----:B------:R-:W-:-:S04]  /*28ef0*/  IMAD.MOV.U32 R135, RZ, RZ, R163 ;  /* 0x000000ffff877224 */ /* 0x000fc800078e00a3 */
[----:B------:R-:W-:-:S05]  /*28f00*/  FADD.FTZ R135, R0, R135 ;  /* 0x0000008700877221 */ /* 0x000fca0000010000 */
[----:B------:R-:W-:-:S07]  /*28f10*/  MOV R165, R135 ;  /* 0x0000008700a57202 */ /* 0x000fce0000000f00 */
[----:B------:R-:W-:Y:S05]  /*28f20*/  WARPSYNC.COLLECTIVE R162, `(.L_x_22119) ;  /* 0x00000000a2087348 */ /* 0x000fea0003c00000 */
[----:B------:R0:W1:Y:S02]  /*28f30*/  SHFL.BFLY P2, R163, R165, R164, R167 ;  /* 0x0c0000a4a5a37389 */ /* 0x00006400000400a7 */
[----:B01----:R-:W-:Y:S05]  /*28f40*/  ENDCOLLECTIVE ;  /* 0x000000000000791b */ /* 0x003fea0003800000 */
.L_x_22119:
[----:B------:R-:W-:Y:S01]  /*28f50*/  HFMA2 R164, -RZ, RZ, 0, 2.384185791015625e-07 ;  /* 0x00000004ffa47431 */ /* 0x000fe200000001ff */
[----:B------:R-:W-:-:S05]  /*28f60*/  MOV R134, R163 ;  /* 0x000000a300867202 */ /* 0x000fca0000000f00 */
[----:B------:R-:W-:-:S04]  /*28f70*/  FADD.FTZ R134, R135, R134 ;  /* 0x0000008687867221 */ /* 0x000fc80000010000 */
[----:B------:R-:W-:-:S07]  /*28f80*/  IMAD.MOV.U32 R165, RZ, RZ, R134 ;  /* 0x000000ffffa57224 */ /* 0x000fce00078e0086 */
[----:B------:R-:W-:Y:S05]  /*28f90*/  WARPSYNC.COLLECTIVE R162, `(.L_x_22120) ;  /* 0x00000000a2087348 */ /* 0x000fea0003c00000 */
[----:B------:R0:W1:Y:S02]  /*28fa0*/  SHFL.BFLY P2, R163, R165, R164, R167 ;  /* 0x0c0000a4a5a37389 */ /* 0x00006400000400a7 */
[----:B01----:R-:W-:Y:S05]  /*28fb0*/  ENDCOLLECTIVE ;  /* 0x000000000000791b */ /* 0x003fea0003800000 */
.L_x_22120:
[----:B------:R-:W-:Y:S02]  /*28fc0*/  IMAD.MOV.U32 R164, RZ, RZ, 0x8 ;  /* 0x00000008ffa47424 */ /* 0x000fe400078e00ff */
[----:B------:R-:W-:-:S04]  /*28fd0*/  IMAD.MOV.U32 R161, RZ, RZ, R163 ;  /* 0x000000ffffa17224 */ /* 0x000fc800078e00a3 */
[----:B------:R-:W-:-:S05]  /*28fe0*/  FADD.FTZ R161, R134, R161 ;  /* 0x000000a186a17221 */ /* 0x000fca0000010000 */
[----:B------:R-:W-:-:S07]  /*28ff0*/  MOV R165, R161 ;  /* 0x000000a100a57202 */ /* 0x000fce0000000f00 */
[----:B------:R-:W-:Y:S05]  /*29000*/  WARPSYNC.COLLECTIVE R162, `(.L_x_22121) ;  /* 0x00000000a2087348 */ /* 0x000fea0003c00000 */
[----:B------:R0:W1:Y:S02]  /*29010*/  SHFL.BFLY P2, R163, R165, R164, R167 ;  /* 0x0c0000a4a5a37389 */ /* 0x00006400000400a7 */
[----:B01----:R-:W-:Y:S05]  /*29020*/  ENDCOLLECTIVE ;  /* 0x000000000000791b */ /* 0x003fea0003800000 */
.L_x_22121:
[----:B------:R-:W-:Y:S01]  /*29030*/  HFMA2 R164, -RZ, RZ, 0, 9.5367431640625e-07 ;  /* 0x00000010ffa47431 */ /* 0x000fe200000001ff */
[----:B------:R-:W-:-:S05]  /*29040*/  MOV R154, R163 ;  /* 0x000000a3009a7202 */ /* 0x000fca0000000f00 */
[----:B------:R-:W-:-:S04]  /*29050*/  FADD.FTZ R154, R161, R154 ;  /* 0x0000009aa19a7221 */ /* 0x000fc80000010000 */
[----:B------:R-:W-:-:S07]  /*29060*/  IMAD.MOV.U32 R165, RZ, RZ, R154 ;  /* 0x000000ffffa57224 */ /* 0x000fce00078e009a */
[----:B------:R-:W-:Y:S05]  /*29070*/  WARPSYNC.COLLECTIVE R162, `(.L_x_22122) ;  /* 0x00000000a2087348 */ /* 0x000fea0003c00000 */
[----:B------:R0:W1:Y:S02]  /*29080*/  SHFL.BFLY P2, R163, R165, R164, R167 ;  /* 0x0c0000a4a5a37389 */ /* 0x00006400000400a7 */
[----:B01----:R-:W-:Y:S05]  /*29090*/  ENDCOLLECTIVE ;  /* 0x000000000000791b */ /* 0x003fea0003800000 */
.L_x_22122:
[----:B------:R-:W-:Y:S05]  /*290a0*/  BRA `(.L_x_22123) ;  /* 0xffffffe800e47947 */ /* 0x000fea000383ffff */
.L_x_22124:
        /* <DEDUP_REMOVED lines=13> */
.L_x_28015:


//--------------------- .text._ZN10layer_norm31ln_parallel_residual_fwd_kernelINS_13Kernel_traitsI6__halfffffjLj1280ELj1ELj4ELj1ELj16ENS_18Kernel_traits_baseILj1280ES2_ffffjLj128EEEEELb0ELb0ELb0EEEvNS_9FwdParamsE --------------------------
	.section	.text._ZN10layer_norm31ln_parallel_residual_fwd_kernelINS_13Kernel_traitsI6__halfffffjLj1280ELj1ELj4ELj1ELj16ENS_18Kernel_traits_baseILj1280ES2_ffffjLj128EEEEELb0ELb0ELb0EEEvNS_9FwdParamsE,"ax",@progbits
	.align	128
        .global         _ZN10layer_norm31ln_parallel_residual_fwd_kernelINS_13Kernel_traitsI6__halfffffjLj1280ELj1ELj4ELj1ELj16ENS_18Kernel_traits_baseILj1280ES2_ffffjLj128EEEEELb0ELb0ELb0EEEvNS_9FwdParamsE
        .type           _ZN10layer_norm31ln_parallel_residual_fwd_kernelINS_13Kernel_traitsI6__halfffffjLj1280ELj1ELj4ELj1ELj16ENS_18Kernel_traits_baseILj1280ES2_ffffjLj128EEEEELb0ELb0ELb0EEEvNS_9FwdParamsE,@function
        .size           _ZN10layer_norm31ln_parallel_residual_fwd_kernelINS_13Kernel_traitsI6__halfffffjLj1280ELj1ELj4ELj1ELj16ENS_18Kernel_traits_baseILj1280ES2_ffffjLj128EEEEELb0ELb0ELb0EEEvNS_9FwdParamsE,(.L_x_28016 - _ZN10layer_norm31ln_parallel_residual_fwd_kernelINS_13Kernel_traitsI6__halfffffjLj1280ELj1ELj4ELj1ELj16ENS_18Kernel_traits_baseILj1280ES2_ffffjLj128EEEEELb0ELb0ELb0EEEvNS_9FwdParamsE)
        .other          _ZN10layer_norm31ln_parallel_residual_fwd_kernelINS_13Kernel_traitsI6__halfffffjLj1280ELj1ELj4ELj1ELj16ENS_18Kernel_traits_baseILj1280ES2_ffffjLj128EEEEELb0ELb0ELb0EEEvNS_9FwdParamsE,@"STO_CUDA_ENTRY STV_DEFAULT"
_ZN10layer_norm31ln_parallel_residual_fwd_kernelINS_13Kernel_traitsI6__halfffffjLj1280ELj1ELj4ELj1ELj16ENS_18Kernel_traits_baseILj1280ES2_ffffjLj128EEEEELb0ELb0ELb0EEEvNS_9FwdParamsE:
.text._ZN10layer_norm31ln_parallel_residual_fwd_kernelINS_13Kernel_traitsI6__halfffffjLj1280ELj1ELj4ELj1ELj16ENS_18Kernel_traits_baseILj1280ES2_ffffjLj128EEEEELb0ELb0ELb0EEEvNS_9FwdParamsE:
        /* <DEDUP_REMOVED lines=14> */
[----:B------:R-:W-:Y:S02]  /*00e0*/  LOP3.LUT R62, R62, 0x1f, RZ, 0xc0, !PT ;  /* 0x0000001f3e3e7812 */ /* 0x000fe400078ec0ff */
[----:B------:R-:W-:Y:S02]  /*00f0*/  LEA.HI.SX32 R0, R0, R3, 0x1e ;  /* 0x0000000300007211 */ /* 0x000fe400078ff2ff */
[----:B------:R-:W-:-:S02]  /*0100*/  LOP3.LUT R63, R63, UR4, RZ, 0xfc, !PT ;  /* 0x000000043f3f7c12 */ /* 0x000fc4000f8efcff */
        /* <DEDUP_REMOVED lines=9> */
[----:B------:R-:W-:-:S03]  /*01a0*/  ISETP.GE.U32.AND P6, PT, R0, 0x60, PT ;  /* 0x000000600000780c */ /* 0x000fc60003fc6070 */
[----:B------:R-:W1:Y:S08]  /*01b0*/  LDC.64 R24, c[0x0][0x3d8] ;  /* 0x0000f600ff187b82 */ /* 0x000e700000000a00 */
[----:B------:R-:W2:Y:S08]  /*01c0*/  LDC.64 R26, c[0x0][0x3d0] ;  /* 0x0000f400ff1a7b82 */ /* 0x000eb00000000a00 */
[----:B------:R-:W3:Y:S01]  /*01d0*/  LDC.64 R28, c[0x0][0x3d8] ;  /* 0x0000f600ff1c7b82 */ /* 0x000ee20000000a00 */
[----:B0-----:R-:W-:-:S07]  /*01e0*/  @P5 IMAD.WIDE.U32 R2, R80, 0x8, R2 ;  /* 0x0000000850025825 */ /* 0x001fce00078e0002 */
[----:B------:R-:W0:Y:S01]  /*01f0*/  LDC.64 R30, c[0x0][0x3d0] ;  /* 0x0000f400ff1e7b82 */ /* 0x000e220000000a00 */
[C---:B-1----:R-:W-:Y:S01]  /*0200*/  @P5 IMAD.WIDE.U32 R24, R80.reuse, 0x8, R24 ;  /* 0x0000000850185825 */ /* 0x042fe200078e0018 */
[----:B------:R-:W-:Y:S01]  /*0210*/  @P5 LOP3.LUT R80, R80, 0x20, RZ, 0xfc, !PT ;  /* 0x0000002050505812 */ /* 0x000fe200078efcff */
[----:B------:R1:W5:Y:S05]  /*0220*/  @P5 LDG.E.64 R70, desc[UR6][R2.64] ;  /* 0x0000000602465981 */ /* 0x00036a000c1e1b00 */
[----:B------:R-:W4:Y:S08]  /*0230*/  LDC.64 R32, c[0x0][0x3d8] ;  /* 0x0000f600ff207b82 */ /* 0x000f300000000a00 */
[----:B------:R-:W1:Y:S08]  /*0240*/  LDC.64 R34, c[0x0][0x3d0] ;  /* 0x0000f400ff227b82 */ /* 0x000e700000000a00 */
[----:B------:R-:W1:Y:S01]  /*0250*/  LDC.64 R36, c[0x0][0x3d8] ;  /* 0x0000f600ff247b82 */ /* 0x000e620000000a00 */
[----:B------:R-:W-:Y:S01]  /*0260*/  ISETP.GE.U32.AND P4, PT, R0, 0x80, PT ;  /* 0x000000800000780c */ /* 0x000fe20003f86070 */
[----:B--2---:R-:W-:-:S06]  /*0270*/  @P1 IMAD.WIDE.U32 R26, R80, 0x8, R26 ;  /* 0x00000008501a1825 */ /* 0x004fcc00078e001a */
[----:B------:R-:W2:Y:S01]  /*0280*/  LDC.64 R38, c[0x0][0x3d0] ;  /* 0x0000f400ff267b82 */ /* 0x000ea20000000a00 */
[----:B---3--:R-:W-:-:S07]  /*0290*/  @P1 IMAD.WIDE.U32 R28, R80, 0x8, R28 ;  /* 0x00000008501c1825 */ /* 0x008fce00078e001c */
[----:B------:R-:W3:Y:S01]  /*02a0*/  LDC.64 R40, c[0x0][0x3d8] ;  /* 0x0000f600ff287b82 */ /* 0x000ee20000000a00 */
[----:B------:R-:W-:Y:S01]  /*02b0*/  @P1 IADD3 R80, PT, PT, R80, 0x20, RZ ;  /* 0x0000002050501810 */ /* 0x000fe20007ffe0ff */
[----:B------:R2:W5:Y:S01]  /*02c0*/  @P1 LDG.E.64 R72, desc[UR6][R26.64] ;  /* 0x000000061a481981 */ /* 0x000562000c1e1b00 */
[----:B------:R-:W-:-:S05]  /*02d0*/  ISETP.GE.U32.AND P0, PT, R0, 0xa0, PT ;  /* 0x000000a00000780c */ /* 0x000fca0003f06070 */
[----:B------:R-:W3:Y:S01]  /*02e0*/  LDC.64 R42, c[0x0][0x3d0] ;  /* 0x0000f400ff2a7b82 */ /* 0x000ee20000000a00 */
[C---:B0-----:R-:W-:Y:S01]  /*02f0*/  @P6 IMAD.WIDE.U32 R30, R80.reuse, 0x8, R30 ;  /* 0x00000008501e6825 */ /* 0x041fe200078e001e */
[----:B------:R0:W5:Y:S06]  /*0300*/  @P1 LDG.E.64 R74, desc[UR6][R28.64] ;  /* 0x000000061c4a1981 */ /* 0x00016c000c1e1b00 */
[----:B------:R-:W0:Y:S01]  /*0310*/  LDC.64 R82, c[0x0][0x3d8] ;  /* 0x0000f600ff527b82 */ /* 0x000e220000000a00 */
[C---:B----4-:R-:W-:Y:S01]  /*0320*/  @P6 IMAD.WIDE.U32 R32, R80.reuse, 0x8, R32 ;  /* 0x0000000850206825 */ /* 0x050fe200078e0020 */
[----:B------:R-:W-:-:S06]  /*0330*/  @P6 IADD3 R80, PT, PT, R80, 0x20, RZ ;  /* 0x0000002050506810 */ /* 0x000fcc0007ffe0ff */
[----:B------:R-:W4:Y:S01]  /*0340*/  LDC.64 R84, c[0x0][0x3d8] ;  /* 0x0000f600ff547b82 */ /* 0x000f220000000a00 */
[----:B------:R-:W-:Y:S01]  /*0350*/  ISETP.GE.U32.AND P3, PT, R0, 0xc0, PT ;  /* 0x000000c00000780c */ /* 0x000fe20003f66070 */
[----:B-1----:R-:W-:Y:S01]  /*0360*/  @P4 IMAD.WIDE.U32 R34, R80, 0x8, R34 ;  /* 0x0000000850224825 */ /* 0x002fe200078e0022 */
[----:B------:R-:W-:Y:S02]  /*0370*/  ISETP.GE.U32.AND P2, PT, R0, 0xe0, PT ;  /* 0x000000e00000780c */ /* 0x000fe40003f46070 */
[----:B------:R-:W-:Y:S01]  /*0380*/  @P1 CS2R R60, SRZ ;  /* 0x00000000003c1805 */ /* 0x000fe2000001ff00 */
[----:B------:R1:W5:Y:S02]  /*0390*/  @P6 LDG.E.64 R76, desc[UR6][R30.64] ;  /* 0x000000061e4c6981 */ /* 0x000364000c1e1b00 */
[----:B------:R-:W4:Y:S01]  /*03a0*/  LDC.64 R2, c[0x0][0x3d0] ;  /* 0x0000f400ff027b82 */ /* 0x000f220000000a00 */
[C---:B------:R-:W-:Y:S01]  /*03b0*/  @P4 IMAD.WIDE.U32 R36, R80.reuse, 0x8, R36 ;  /* 0x0000000850244825 */ /* 0x040fe200078e0024 */
[----:B------:R-:W-:Y:S01]  /*03c0*/  @P4 IADD3 R80, PT, PT, R80, 0x20, RZ ;  /* 0x0000002050504810 */ /* 0x000fe20007ffe0ff */
[----:B------:R-:W5:Y:S05]  /*03d0*/  @P6 LDG.E.64 R78, desc[UR6][R32.64] ;  /* 0x00000006204e6981 */ /* 0x000f6a000c1e1b00 */
[----:B------:R-:W4:Y:S01]  /*03e0*/  LDC.64 R86, c[0x0][0x3d0] ;  /* 0x0000f400ff567b82 */ /* 0x000f220000000a00 */
[C---:B--2---:R-:W-:Y:S01]  /*03f0*/  @P0 IMAD.WIDE.U32 R38, R80.reuse, 0x8, R38 ;  /* 0x0000000850260825 */ /* 0x044fe200078e0026 */
[----:B------:R-:W-:Y:S01]  /*0400*/  @P6 CS2R R58, SRZ ;  /* 0x00000000003a6805 */ /* 0x000fe2000001ff00 */
[----:B------:R-:W5:Y:S05]  /*0410*/  @P5 LDG.E.64 R68, desc[UR6][R24.64] ;  /* 0x0000000618445981 */ /* 0x000f6a000c1e1b00 */
[----:B------:R-:W2:Y:S01]  /*0420*/  LDC.64 R26, c[0x0][0x3d0] ;  /* 0x0000f400ff1a7b82 */ /* 0x000ea20000000a00 */
[----:B---3--:R-:W-:-:S07]  /*0430*/  @P0 IMAD.WIDE.U32 R40, R80, 0x8, R40 ;  /* 0x0000000850280825 */ /* 0x008fce00078e0028 */
[----:B0-----:R-:W0:Y:S01]  /*0440*/  LDC.64 R28, c[0x0][0x3d8] ;  /* 0x0000f600ff1c7b82 */ /* 0x001e220000000a00 */
[----:B------:R-:W-:Y:S01]  /*0450*/  @P0 IADD3 R80, PT, PT, R80, 0x20, RZ ;  /* 0x0000002050500810 */ /* 0x000fe20007ffe0ff */
[----:B------:R-:W5:Y:S01]  /*0460*/  @P4 LDG.E.64 R66, desc[UR6][R34.64] ;  /* 0x0000000622424981 */ /* 0x000f62000c1e1b00 */
[----:B------:R-:W-:-:S03]  /*0470*/  ISETP.GE.U32.AND P1, PT, R0, 0x100, PT ;  /* 0x000001000000780c */ /* 0x000fc60003f26070 */
[----:B------:R-:W-:Y:S01]  /*0480*/  @P3 IMAD.WIDE.U32 R42, R80, 0x8, R42 ;  /* 0x00000008502a3825 */ /* 0x000fe200078e002a */
[----:B------:R-:W-:Y:S01]  /*0490*/  ISETP.GE.U32.AND P6, PT, R0, 0x120, PT ;  /* 0x000001200000780c */ /* 0x000fe20003fc6070 */
[----:B-1----:R-:W1:Y:S01]  /*04a0*/  LDC.64 R30, c[0x0][0x3d8] ;  /* 0x0000f600ff1e7b82 */ /* 0x002e620000000a00 */
[----:B------:R3:W5:Y:S01]  /*04b0*/  @P4 LDG.E.64 R64, desc[UR6][R36.64] ;  /* 0x0000000624404981 */ /* 0x000762000c1e1b00 */
[C---:B------:R-:W-:Y:S01]  /*04c0*/  @P3 IMAD.WIDE.U32 R82, R80.reuse, 0x8, R82 ;  /* 0x0000000850523825 */ /* 0x040fe200078e0052 */
[----:B------:R-:W-:Y:S02]  /*04d0*/  @P3 IADD3 R80, PT, PT, R80, 0x20, RZ ;  /* 0x0000002050503810 */ /* 0x000fe40007ffe0ff */
[----:B------:R-:W-:Y:S02]  /*04e0*/  @P4 CS2R R56, SRZ ;  /* 0x0000000000384805 */ /* 0x000fe4000001ff00 */
[----:B------:R-:W-:Y:S02]  /*04f0*/  @P5 CS2R R54, SRZ ;  /* 0x0000000000365805 */ /* 0x000fe4000001ff00 */
[----:B------:R-:W-:Y:S01]  /*0500*/  @P0 CS2R R52, SRZ ;  /* 0x0000000000340805 */ /* 0x000fe2000001ff00 */
[----:B------:R-:W5:Y:S01]  /*0510*/  @P3 LDG.E.64 R16, desc[UR6][R82.64] ;  /* 0x0000000652103981 */ /* 0x000f62000c1e1b00 */
[----:B----4-:R-:W-:Y:S01]  /*0520*/  @P2 IMAD.WIDE.U32 R2, R80, 0x8, R2 ;  /* 0x0000000850022825 */ /* 0x010fe200078e0002 */
[----:B------:R-:W-:-:S02]  /*0530*/  @P3 CS2R R50, SRZ ;  /* 0x0000000000323805 */ /* 0x000fc4000001ff00 */
[----:B------:R-:W-:Y:S02]  /*0540*/  @P2 CS2R R48, SRZ ;  /* 0x0000000000302805 */ /* 0x000fe4000001ff00 */
[----:B------:R-:W-:Y:S01]  /*0550*/  @P1 CS2R R44, SRZ ;  /* 0x00000000002c1805 */ /* 0x000fe2000001ff00 */
[C---:B------:R-:W-:Y:S01]  /*0560*/  @P2 IMAD.WIDE.U32 R84, R80.reuse, 0x8, R84 ;  /* 0x0000000850542825 */ /* 0x040fe200078e0054 */
[----:B------:R-:W-:Y:S01]  /*0570*/  @P2 IADD3 R80, PT, PT, R80, 0x20, RZ ;  /* 0x0000002050502810 */ /* 0x000fe20007ffe0ff */
[----:B------:R-:W5:Y:S04]  /*0580*/  @P2 LDG.E.64 R14, desc[UR6][R2.64] ;  /* 0x00000006020e2981 */ /* 0x000f68000c1e1b00 */
[C---:B--2---:R-:W-:Y:S01]  /*0590*/  @P1 IMAD.WIDE.U32 R26, R80.reuse, 0x8, R26 ;  /* 0x00000008501a1825 */ /* 0x044fe200078e001a */
[----:B------:R-:W5:Y:S03]  /*05a0*/  @P2 LDG.E.64 R12, desc[UR6][R84.64] ;  /* 0x00000006540c2981 */ /* 0x000f66000c1e1b00 */
[C---:B0-----:R-:W-:Y:S01]  /*05b0*/  @P1 IMAD.WIDE.U32 R28, R80.reuse, 0x8, R28 ;  /* 0x00000008501c1825 */ /* 0x041fe200078e001c */
[----:B------:R-:W-:-:S02]  /*05c0*/  @P1 IADD3 R80, PT, PT, R80, 0x20, RZ ;  /* 0x0000002050501810 */ /* 0x000fc40007ffe0ff */
[----:B------:R-:W-:Y:S02]  /*05d0*/  @P6 CS2R R46, SRZ ;  /* 0x00000000002e6805 */ /* 0x000fe4000001ff00 */
[----:B------:R-:W-:Y:S01]  /*05e0*/  ISETP.GE.U32.AND P4, PT, R0, 0x140, PT ;  /* 0x000001400000780c */ /* 0x000fe20003f86070 */
[----:B------:R0:W5:Y:S01]  /*05f0*/  @P0 LDG.E.64 R22, desc[UR6][R38.64] ;  /* 0x0000000626160981 */ /* 0x000162000c1e1b00 */
[C---:B------:R-:W-:Y:S01]  /*0600*/  @P6 IMAD.WIDE.U32 R86, R80.reuse, 0x8, R86 ;  /* 0x0000000850566825 */ /* 0x040fe200078e0056 */
[----:B---3--:R-:W-:Y:S02]  /*0610*/  MOV R36, R50 ;  /* 0x0000003200247202 */ /* 0x008fe40000000f00 */
[----:B------:R2:W5:Y:S04]  /*0620*/  @P0 LDG.E.64 R20, desc[UR6][R40.64] ;  /* 0x0000000628140981 */ /* 0x000568000c1e1b00 */
[----:B------:R-:W5:Y:S01]  /*0630*/  @P6 LDG.E.64 R6, desc[UR6][R86.64] ;  /* 0x0000000656066981 */ /* 0x000f62000c1e1b00 */
[----:B-1----:R-:W-:Y:S01]  /*0640*/  @P6 IMAD.WIDE.U32 R30, R80, 0x8, R30 ;  /* 0x00000008501e6825 */ /* 0x002fe200078e001e */
[----:B0-----:R-:W-:-:S02]  /*0650*/  MOV R38, R48 ;  /* 0x0000003000267202 */ /* 0x001fc40000000f00 */
[----:B------:R0:W5:Y:S01]  /*0660*/  @P3 LDG.E.64 R18, desc[UR6][R42.64] ;  /* 0x000000062a123981 */ /* 0x000162000c1e1b00 */
[----:B------:R-:W-:Y:S02]  /*0670*/  MOV R39, R49 ;  /* 0x0000003100277202 */ /* 0x000fe40000000f00 */
[----:B--2---:R-:W-:Y:S01]  /*0680*/  MOV R40, R44 ;  /* 0x0000002c00287202 */ /* 0x004fe20000000f00 */
[----:B------:R-:W5:Y:S01]  /*0690*/  @P1 LDG.E.64 R10, desc[UR6][R26.64] ;  /* 0x000000061a0a1981 */ /* 0x000f62000c1e1b00 */
[----:B------:R-:W-:Y:S02]  /*06a0*/  MOV R41, R45 ;  /* 0x0000002d00297202 */ /* 0x000fe40000000f00 */
[----:B------:R-:W-:Y:S01]  /*06b0*/  MOV R37, R51 ;  /* 0x0000003300257202 */ /* 0x000fe20000000f00 */
[----:B------:R1:W5:Y:S01]  /*06c0*/  @P1 LDG.E.64 R8, desc[UR6][R28.64] ;  /* 0x000000061c081981 */ /* 0x000362000c1e1b00 */
[----:B------:R-:W-:Y:S02]  /*06d0*/  MOV R34, R52 ;  /* 0x0000003400227202 */ /* 0x000fe40000000f00 */
[----:B0-----:R-:W-:Y:S01]  /*06e0*/  MOV R42, R46 ;  /* 0x0000002e002a7202 */ /* 0x001fe20000000f00 */
[----:B------:R0:W5:Y:S01]  /*06f0*/  @P6 LDG.E.64 R4, desc[UR6][R30.64] ;  /* 0x000000061e046981 */ /* 0x000162000c1e1b00 */
[----:B------:R-:W-:-:S02]  /*0700*/  MOV R43, R47 ;  /* 0x0000002f002b7202 */ /* 0x000fc40000000f00 */
[----:B------:R-:W-:Y:S02]  /*0710*/  MOV R35, R53 ;  /* 0x0000003500237202 */ /* 0x000fe40000000f00 */
[----:B------:R-:W-:Y:S02]  /*0720*/  MOV R32, R56 ;  /* 0x0000003800207202 */ /* 0x000fe40000000f00 */
[----:B------:R-:W-:Y:S02]  /*0730*/  MOV R33, R57 ;  /* 0x0000003900217202 */ /* 0x000fe40000000f00 */
[----:B-1----:R-:W-:Y:S02]  /*0740*/  MOV R28, R60 ;  /* 0x0000003c001c7202 */ /* 0x002fe40000000f00 */
[----:B0-----:R-:W-:Y:S02]  /*0750*/  MOV R30, R58 ;  /* 0x0000003a001e7202 */ /* 0x001fe40000000f00 */
[----:B------:R-:W-:-:S02]  /*0760*/  MOV R31, R59 ;  /* 0x0000003b001f7202 */ /* 0x000fc40000000f00 */
[----:B------:R-:W-:Y:S02]  /*0770*/  MOV R29, R61 ;  /* 0x0000003d001d7202 */ /* 0x000fe40000000f00 */
[----:B------:R-:W-:Y:S02]  /*0780*/  MOV R26, R54 ;  /* 0x00000036001a7202 */ /* 0x000fe40000000f00 */
[----:B------:R-:W-:Y:S02]  /*0790*/  MOV R27, R55 ;  /* 0x00000037001b7202 */ /* 0x000fe40000000f00 */
[----:B------:R-:W-:Y:S01]  /*07a0*/  @P6 IADD3 R80, PT, PT, R80, 0x20, RZ ;  /* 0x0000002050506810 */ /* 0x000fe20007ffe0ff */
[----:B------:R-:W-:Y:S06]  /*07b0*/  @!P4 BRA `(.L_x_22128) ;  /* 0x000000180070c947 */ /* 0x000fec0003800000 */
[----:B------:R-:W0:Y:S08]  /*07c0*/  LDC.64 R84, c[0x0][0x3d8] ;  /* 0x0000f600ff547b82 */ /* 0x000e300000000a00 */
[----:B------:R-:W1:Y:S01]  /*07d0*/  LDC.64 R82, c[0x0][0x3d0] ;  /* 0x0000f400ff527b82 */ /* 0x000e620000000a00 */
[----:B0-----:R-:W-:-:S06]  /*07e0*/  IMAD.WIDE.U32 R84, R80, 0x8, R84 ;  /* 0x0000000850547825 */ /* 0x001fcc00078e0054 */
[----:B------:R-:W5:Y:S01]  /*07f0*/  LDG.E.64 R84, desc[UR6][R84.64] ;  /* 0x0000000654547981 */ /* 0x000f62000c1e1b00 */
[----:B-1----:R-:W-:-:S06]  /*0800*/  IMAD.WIDE.U32 R82, R80, 0x8, R82 ;  /* 0x0000000850527825 */ /* 0x002fcc00078e0052 */
[----:B------:R-:W5:Y:S01]  /*0810*/  LDG.E.64 R82, desc[UR6][R82.64] ;  /* 0x0000000652527981 */ /* 0x000f62000c1e1b00 */
[----:B------:R-:W-:Y:S02]  /*0820*/  CS2R R24, SRZ ;  /* 0x0000000000187805 */ /* 0x000fe4000001ff00 */
[----:B------:R-:W-:Y:S02]  /*0830*/  CS2R R2, SRZ ;  /* 0x0000000000027805 */ /* 0x000fe4000001ff00 */
[----:B------:R-:W-:Y:S02]  /*0840*/  MOV R42, R46 ;  /* 0x0000002e002a7202 */ /* 0x000fe40000000f00 */
[----:B------:R-:W-:Y:S02]  /*0850*/  MOV R43, R47 ;  /* 0x0000002f002b7202 */ /* 0x000fe40000000f00 */
[----:B------:R-:W-:Y:S02]  /*0860*/  MOV R40, R44 ;  /* 0x0000002c00287202 */ /* 0x000fe40000000f00 */
[----:B------:R-:W-:-:S02]  /*0870*/  MOV R41, R45 ;  /* 0x0000002d00297202 */ /* 0x000fc40000000f00 */
[----:B------:R-:W-:Y:S02]  /*0880*/  MOV R38, R48 ;  /* 0x0000003000267202 */ /* 0x000fe40000000f00 */
[----:B------:R-:W-:Y:S02]  /*0890*/  MOV R39, R49 ;  /* 0x0000003100277202 */ /* 0x000fe40000000f00 */
        /* <DEDUP_REMOVED lines=11> */
[----:B------:R-:W-:Y:S01]  /*0950*/  MOV R27, R55 ;  /* 0x00000037001b7202 */ /* 0x000fe20000000f00 */
[----:B------:R-:W-:Y:S06]  /*0960*/  BRA `(.L_x_22128) ;  /* 0x0000001800047947 */ /* 0x000fec0003800000 */
.L_x_22127:
        /* <DEDUP_REMOVED lines=10> */
[----:B-1----:R-:W-:-:S07]  /*0a10*/  @P5 IMAD.WIDE.U32 R82, R80, 0x8, R82 ;  /* 0x0000000850525825 */ /* 0x002fce00078e0052 */
[----:B------:R-:W1:Y:S01]  /*0a20*/  @P1 LDC.64 R88, c[0x0][0x440] ;  /* 0x00011000ff581b82 */ /* 0x000e620000000a00 */
[C---:B--2---:R-:W-:Y:S01]  /*0a30*/  @P5 IMAD.WIDE.U32 R2, R80.reuse, 0x8, R2 ;  /* 0x0000000850025825 */ /* 0x044fe200078e0002 */
[----:B------:R-:W-:-:S06]  /*0a40*/  @P5 LOP3.LUT R80, R80, 0x20, RZ, 0xfc, !PT ;  /* 0x0000002050505812 */ /* 0x000fcc00078efcff */
[----:B------:R-:W2:Y:S08]  /*0a50*/  LDC.64 R90, c[0x0][0x3d0] ;  /* 0x0000f400ff5a7b82 */ /* 0x000eb00000000a00 */
[----:B------:R-:W4:Y:S01]  /*0a60*/  LDC.64 R92, c[0x0][0x3d8] ;  /* 0x0000f600ff5c7b82 */ /* 0x000f220000000a00 */
[----:B------:R-:W-:Y:S01]  /*0a70*/  ISETP.GE.U32.AND P0, PT, R0, 0xa0, PT ;  /* 0x000000a00000780c */ /* 0x000fe20003f06070 */
[----:B---3--:R-:W-:Y:S01]  /*0a80*/  @P1 IMAD.WIDE.U32 R84, R80, 0x8, R84 ;  /* 0x0000000850541825 */ /* 0x008fe200078e0054 */
[----:B------:R-:W-:-:S05]  /*0a90*/  ISETP.GE.U32.AND P3, PT, R0, 0xc0, PT ;  /* 0x000000c00000780c */ /* 0x000fca0003f66070 */
[----:B------:R-:W3:Y:S01]  /*0aa0*/  LDC.64 R96, c[0x0][0x3d0] ;  /* 0x0000f400ff607b82 */ /* 0x000ee20000000a00 */
[C---:B0-----:R-:W-:Y:S01]  /*0ab0*/  @P1 IMAD.WIDE.U32 R86, R80.reuse, 0x8, R86 ;  /* 0x0000000850561825 */ /* 0x041fe200078e0056 */
[----:B------:R0:W5:Y:S03]  /*0ac0*/  @P1 LDG.E.64 R72, desc[UR6][R84.64] ;  /* 0x0000000654481981 */ /* 0x000166000c1e1b00 */
[C---:B-1----:R-:W-:Y:S01]  /*0ad0*/  @P1 IMAD.WIDE.U32 R88, R80.reuse, 0x8, R88 ;  /* 0x0000000850581825 */ /* 0x042fe200078e0058 */
[----:B------:R-:W-:Y:S01]  /*0ae0*/  @P1 IADD3 R80, PT, PT, R80, 0x20, RZ ;  /* 0x0000002050501810 */ /* 0x000fe20007ffe0ff */
[----:B------:R1:W5:Y:S01]  /*0af0*/  @P1 LDG.E.64 R74, desc[UR6][R86.64] ;  /* 0x00000006564a1981 */ /* 0x000362000c1e1b00 */
[----:B------:R-:W1:Y:S03]  /*0b00*/  @P6 LDC.64 R94, c[0x0][0x440] ;  /* 0x00011000ff5e6b82 */ /* 0x000e660000000a00 */
[----:B--2---:R-:W-:-:S05]  /*0b10*/  @P6 IMAD.WIDE.U32 R90, R80, 0x8, R90 ;  /* 0x00000008505a6825 */ /* 0x004fca00078e005a */
[----:B------:R-:W2:Y:S01]  /*0b20*/  LDC.64 R98, c[0x0][0x3d8] ;  /* 0x0000f600ff627b82 */ /* 0x000ea20000000a00 */
[----:B------:R3:W5:Y:S01]  /*0b30*/  @P6 LDG.E.64 R76, desc[UR6][R90.64] ;  /* 0x000000065a4c6981 */ /* 0x000762000c1e1b00 */
[----:B------:R-:W-:-:S06]  /*0b40*/  ISETP.GE.U32.AND P2, PT, R0, 0xe0, PT ;  /* 0x000000e00000780c */ /* 0x000fcc0003f46070 */
[----:B------:R-:W2:Y:S01]  /*0b50*/  @P4 LDC.64 R100, c[0x0][0x440] ;  /* 0x00011000ff644b82 */ /* 0x000ea20000000a00 */
[C---:B----4-:R-:W-:Y:S01]  /*0b60*/  @P6 IMAD.WIDE.U32 R92, R80.reuse, 0x8, R92 ;  /* 0x00000008505c6825 */ /* 0x050fe200078e005c */
[----:B------:R4:W5:Y:S01]  /*0b70*/  @P1 LD.E.64 R28, desc[UR6][R88.64] ;  /* 0x00000006581c1980 */ /* 0x000962000c101b00 */
[----:B------:R-:W-:Y:S02]  /*0b80*/  @P1 CS2R R60, SRZ ;  /* 0x00000000003c1805 */ /* 0x000fe4000001ff00 */
[----:B------:R-:W-:Y:S01]  /*0b90*/  @P6 CS2R R58, SRZ ;  /* 0x00000000003a6805 */ /* 0x000fe2000001ff00 */
[----:B------:R-:W5:Y:S02]  /*0ba0*/  @P5 LDG.E.64 R70, desc[UR6][R24.64] ;  /* 0x0000000618465981 */ /* 0x000f64000c1e1b00 */
[----:B0-----:R-:W0:Y:S01]  /*0bb0*/  LDC.64 R84, c[0x0][0x3d0] ;  /* 0x0000f400ff547b82 */ /* 0x001e220000000a00 */
[----:B-1----:R-:W-:Y:S01]  /*0bc0*/  @P6 IMAD.WIDE.U32 R94, R80, 0x8, R94 ;  /* 0x00000008505e6825 */ /* 0x002fe200078e005e */
[----:B------:R1:W5:Y:S01]  /*0bd0*/  @P6 LDG.E.64 R78, desc[UR6][R92.64] ;  /* 0x000000065c4e6981 */ /* 0x000362000c1e1b00 */
[----:B------:R-:W-:-:S03]  /*0be0*/  ISETP.GE.U32.AND P1, PT, R0, 0x100, PT ;  /* 0x000001000000780c */ /* 0x000fc60003f26070 */
[----:B------:R-:W5:Y:S02]  /*0bf0*/  @P5 LDG.E.64 R68, desc[UR6][R82.64] ;  /* 0x0000000652445981 */ /* 0x000f64000c1e1b00 */
[----:B------:R-:W0:Y:S02]  /*0c00*/  LDC.64 R86, c[0x0][0x3d8] ;  /* 0x0000f600ff567b82 */ /* 0x000e240000000a00 */
[----:B------:R-:W5:Y:S06]  /*0c10*/  @P5 LD.E.64 R26, desc[UR6][R2.64] ;  /* 0x00000006021a5980 */ /* 0x000f6c000c101b00 */
[----:B---3--:R-:W3:Y:S01]  /*0c20*/  @P0 LDC.64 R90, c[0x0][0x440] ;  /* 0x00011000ff5a0b82 */ /* 0x008ee20000000a00 */
[----:B------:R2:W5:Y:S01]  /*0c30*/  @P6 LD.E.64 R30, desc[UR6][R94.64] ;  /* 0x000000065e1e6980 */ /* 0x000562000c101b00 */
[----:B------:R-:W-:-:S06]  /*0c40*/  @P6 IADD3 R80, PT, PT, R80, 0x20, RZ ;  /* 0x0000002050506810 */ /* 0x000fcc0007ffe0ff */
[----:B----4-:R-:W4:Y:S01]  /*0c50*/  LDC.64 R88, c[0x0][0x3d0] ;  /* 0x0000f400ff587b82 */ /* 0x010f220000000a00 */
[----:B------:R-:W-:-:S07]  /*0c60*/  ISETP.GE.U32.AND P6, PT, R0, 0x120, PT ;  /* 0x000001200000780c */ /* 0x000fce0003fc6070 */
[----:B-1----:R-:W1:Y:S08]  /*0c70*/  LDC.64 R92, c[0x0][0x3d8] ;  /* 0x0000f600ff5c7b82 */ /* 0x002e700000000a00 */
[----:B------:R-:W1:Y:S01]  /*0c80*/  @P3 LDC.64 R102, c[0x0][0x440] ;  /* 0x00011000ff663b82 */ /* 0x000e620000000a00 */
[----:B------:R-:W-:-:S07]  /*0c90*/  @P4 IMAD.WIDE.U32 R96, R80, 0x8, R96 ;  /* 0x0000000850604825 */ /* 0x000fce00078e0060 */
[----:B------:R-:W1:Y:S01]  /*0ca0*/  LDC.64 R104, c[0x0][0x3d0] ;  /* 0x0000f400ff687b82 */ /* 0x000e620000000a00 */
[C---:B--2---:R-:W-:Y:S01]  /*0cb0*/  @P4 IMAD.WIDE.U32 R98, R80.reuse, 0x8, R98 ;  /* 0x0000000850624825 */ /* 0x044fe200078e0062 */
[----:B------:R2:W5:Y:S06]  /*0cc0*/  @P4 LDG.E.64 R66, desc[UR6][R96.64] ;  /* 0x0000000660424981 */ /* 0x00056c000c1e1b00 */
[----:B------:R-:W2:Y:S01]  /*0cd0*/  LDC.64 R106, c[0x0][0x3d8] ;  /* 0x0000f600ff6a7b82 */ /* 0x000ea20000000a00 */
[----:B------:R-:W-:-:S07]  /*0ce0*/  @P4 IMAD.WIDE.U32 R100, R80, 0x8, R100 ;  /* 0x0000000850644825 */ /* 0x000fce00078e0064 */
[----:B------:R-:W2:Y:S01]  /*0cf0*/  @P2 LDC.64 R108, c[0x0][0x440] ;  /* 0x00011000ff6c2b82 */ /* 0x000ea20000000a00 */
[----:B------:R-:W-:Y:S01]  /*0d00*/  @P4 IADD3 R80, PT, PT, R80, 0x20, RZ ;  /* 0x0000002050504810 */ /* 0x000fe20007ffe0ff */
[----:B------:R1:W5:Y:S06]  /*0d10*/  @P4 LDG.E.64 R64, desc[UR6][R98.64] ;  /* 0x0000000662404981 */ /* 0x00036c000c1e1b00 */
[----:B------:R-:W2:Y:S01]  /*0d20*/  LDC.64 R94, c[0x0][0x3d0] ;  /* 0x0000f400ff5e7b82 */ /* 0x000ea20000000a00 */
[C---:B0-----:R-:W-:Y:S01]  /*0d30*/  @P0 IMAD.WIDE.U32 R84, R80.reuse, 0x8, R84 ;  /* 0x0000000850540825 */ /* 0x041fe200078e0054 */
[----:B------:R0:W5:Y:S06]  /*0d40*/  @P4 LD.E.64 R32, desc[UR6][R100.64] ;  /* 0x0000000664204980 */ /* 0x00016c000c101b00 */
[----:B------:R-:W0:Y:S01]  /*0d50*/  LDC.64 R110, c[0x0][0x3d8] ;  /* 0x0000f600ff6e7b82 */ /* 0x000e220000000a00 */
[C---:B------:R-:W-:Y:S01]  /*0d60*/  @P0 IMAD.WIDE.U32 R86, R80.reuse, 0x8, R86 ;  /* 0x0000000850560825 */ /* 0x040fe200078e0056 */
[----:B------:R0:W5:Y:S06]  /*0d70*/  @P0 LDG.E.64 R22, desc[UR6][R84.64] ;  /* 0x0000000654160981 */ /* 0x00016c000c1e1b00 */
[----:B------:R-:W0:Y:S01]  /*0d80*/  @P1 LDC.64 R112, c[0x0][0x440] ;  /* 0x00011000ff701b82 */ /* 0x000e220000000a00 */
[C---:B---3--:R-:W-:Y:S01]  /*0d90*/  @P0 IMAD.WIDE.U32 R90, R80.reuse, 0x8, R90 ;  /* 0x00000008505a0825 */ /* 0x048fe200078e005a */
[----:B------:R-:W-:Y:S01]  /*0da0*/  @P0 IADD3 R80, PT, PT, R80, 0x20, RZ ;  /* 0x0000002050500810 */ /* 0x000fe20007ffe0ff */
[----:B------:R3:W5:Y:S05]  /*0db0*/  @P0 LDG.E.64 R20, desc[UR6][R86.64] ;  /* 0x0000000656140981 */ /* 0x00076a000c1e1b00 */
[----:B------:R-:W3:Y:S01]  /*0dc0*/  LDC.64 R114, c[0x0][0x3d0] ;  /* 0x0000f400ff727b82 */ /* 0x000ee20000000a00 */
[C---:B----4-:R-:W-:Y:S01]  /*0dd0*/  @P3 IMAD.WIDE.U32 R88, R80.reuse, 0x8, R88 ;  /* 0x0000000850583825 */ /* 0x050fe200078e0058 */
[----:B------:R4:W5:Y:S06]  /*0de0*/  @P0 LD.E.64 R34, desc[UR6][R90.64] ;  /* 0x000000065a220980 */ /* 0x00096c000c101b00 */
[----:B------:R-:W4:Y:S01]  /*0df0*/  LDC.64 R116, c[0x0][0x3d8] ;  /* 0x0000f600ff747b82 */ /* 0x000f220000000a00 */
[C---:B-1----:R-:W-:Y:S01]  /*0e00*/  @P3 IMAD.WIDE.U32 R92, R80.reuse, 0x8, R92 ;  /* 0x00000008505c3825 */ /* 0x042fe200078e005c */
[----:B------:R1:W5:Y:S06]  /*0e10*/  @P3 LDG.E.64 R18, desc[UR6][R88.64] ;  /* 0x0000000658123981 */ /* 0x00036c000c1e1b00 */
[----:B------:R-:W1:Y:S01]  /*0e20*/  @P6 LDC.64 R118, c[0x0][0x440] ;  /* 0x00011000ff766b82 */ /* 0x000e620000000a00 */
[C---:B------:R-:W-:Y:S01]  /*0e30*/  @P3 IMAD.WIDE.U32 R102, R80.reuse, 0x8, R102 ;  /* 0x0000000850663825 */ /* 0x040fe200078e0066 */
[----:B------:R-:W-:Y:S01]  /*0e40*/  @P3 IADD3 R80, PT, PT, R80, 0x20, RZ ;  /* 0x0000002050503810 */ /* 0x000fe20007ffe0ff */
[----:B------:R0:W5:Y:S04]  /*0e50*/  @P3 LDG.E.64 R16, desc[UR6][R92.64] ;  /* 0x000000065c103981 */ /* 0x000168000c1e1b00 */
[C---:B------:R-:W-:Y:S01]  /*0e60*/  @P2 IMAD.WIDE.U32 R104, R80.reuse, 0x8, R104 ;  /* 0x0000000850682825 */ /* 0x040fe200078e0068 */
[----:B------:R0:W5:Y:S03]  /*0e70*/  @P3 LD.E.64 R36, desc[UR6][R102.64] ;  /* 0x0000000666243980 */ /* 0x000166000c101b00 */
[C---:B--2---:R-:W-:Y:S01]  /*0e80*/  @P2 IMAD.WIDE.U32 R106, R80.reuse, 0x8, R106 ;  /* 0x00000008506a2825 */ /* 0x044fe200078e006a */
[----:B------:R2:W5:Y:S03]  /*0e90*/  @P2 LDG.E.64 R14, desc[UR6][R104.64] ;  /* 0x00000006680e2981 */ /* 0x000566000c1e1b00 */
[C---:B------:R-:W-:Y:S01]  /*0ea0*/  @P2 IMAD.WIDE.U32 R108, R80.reuse, 0x8, R108 ;  /* 0x00000008506c2825 */ /* 0x040fe200078e006c */
[----:B------:R-:W-:Y:S01]  /*0eb0*/  @P2 IADD3 R80, PT, PT, R80, 0x20, RZ ;  /* 0x0000002050502810 */ /* 0x000fe20007ffe0ff */
[----:B------:R2:W5:Y:S04]  /*0ec0*/  @P2 LDG.E.64 R12, desc[UR6][R106.64] ;  /* 0x000000066a0c2981 */ /* 0x000568000c1e1b00 */
[C---:B------:R-:W-:Y:S01]  /*0ed0*/  @P1 IMAD.WIDE.U32 R94, R80.reuse, 0x8, R94 ;  /* 0x00000008505e1825 */ /* 0x040fe200078e005e */
[----:B------:R2:W5:Y:S03]  /*0ee0*/  @P2 LD.E.64 R38, desc[UR6][R108.64] ;  /* 0x000000066c262980 */ /* 0x000566000c101b00 */
[C---:B0-----:R-:W-:Y:S01]  /*0ef0*/  @P1 IMAD.WIDE.U32 R110, R80.reuse, 0x8, R110 ;  /* 0x00000008506e1825 */ /* 0x041fe200078e006e */
[----:B------:R2:W5:Y:S03]  /*0f00*/  @P1 LDG.E.64 R10, desc[UR6][R94.64] ;  /* 0x000000065e0a1981 */ /* 0x000566000c1e1b00 */
[C---:B------:R-:W-:Y:S01]  /*0f10*/  @P1 IMAD.WIDE.U32 R112, R80.reuse, 0x8, R112 ;  /* 0x0000000850701825 */ /* 0x040fe200078e0070 */
[----:B------:R-:W-:Y:S01]  /*0f20*/  @P1 IADD3 R80, PT, PT, R80, 0x20, RZ ;  /* 0x0000002050501810 */ /* 0x000fe20007ffe0ff */
[----:B------:R2:W5:Y:S04]  /*0f30*/  @P1 LDG.E.64 R8, desc[UR6][R110.64] ;  /* 0x000000066e081981 */ /* 0x000568000c1e1b00 */
[C---:B---3--:R-:W-:Y:S01]  /*0f40*/  @P6 IMAD.WIDE.U32 R114, R80.reuse, 0x8, R114 ;  /* 0x0000000850726825 */ /* 0x048fe200078e0072 */
[----:B------:R2:W5:Y:S03]  /*0f50*/  @P1 LD.E.64 R40, desc[UR6][R112.64] ;  /* 0x0000000670281980 */ /* 0x000566000c101b00 */
[C---:B----4-:R-:W-:Y:S01]  /*0f60*/  @P6 IMAD.WIDE.U32 R116, R80.reuse, 0x8, R116 ;  /* 0x0000000850746825 */ /* 0x050fe200078e0074 */
[----:B------:R2:W5:Y:S03]  /*0f70*/  @P6 LDG.E.64 R6, desc[UR6][R114.64] ;  /* 0x0000000672066981 */ /* 0x000566000c1e1b00 */
[----:B-1----:R-:W-:Y:S01]  /*0f80*/  @P6 IMAD.WIDE.U32 R118, R80, 0x8, R118 ;  /* 0x0000000850766825 */ /* 0x002fe200078e0076 */
[----:B------:R2:W5:Y:S04]  /*0f90*/  @P6 LDG.E.64 R4, desc[UR6][R116.64] ;  /* 0x0000000674046981 */ /* 0x000568000c1e1b00 */
[----:B------:R2:W5:Y:S01]  /*0fa0*/  @P6 LD.E.64 R42, desc[UR6][R118.64] ;  /* 0x00000006762a6980 */ /* 0x000562000c101b00 */
[----:B------:R-:W-:-:S02]  /*0fb0*/  @P4 CS2R R56, SRZ ;  /* 0x0000000000384805 */ /* 0x000fc4000001ff00 */
[----:B------:R-:W-:Y:S02]  /*0fc0*/  ISETP.GE.U32.AND P4, PT, R0, 0x140, PT ;  /* 0x000001400000780c */ /* 0x000fe40003f86070 */
[----:B------:R-:W-:Y:S02]  /*0fd0*/  @P5 CS2R R54, SRZ ;  /* 0x0000000000365805 */ /* 0x000fe4000001ff00 */
[----:B------:R-:W-:Y:S02]  /*0fe0*/  @P0 CS2R R52, SRZ ;  /* 0x0000000000340805 */ /* 0x000fe4000001ff00 */
[----:B------:R-:W-:Y:S02]  /*0ff0*/  @P3 CS2R R50, SRZ ;  /* 0x0000000000323805 */ /* 0x000fe4000001ff00 */
[----:B------:R-:W-:Y:S02]  /*1000*/  @P2 CS2R R48, SRZ ;  /* 0x0000000000302805 */ /* 0x000fe4000001ff00 */
[----:B------:R-:W-:-:S02]  /*1010*/  @P1 CS2R R44, SRZ ;  /* 0x00000000002c1805 */ /* 0x000fc4000001ff00 */
[----:B------:R-:W-:Y:S02]  /*1020*/  @P6 CS2R R46, SRZ ;  /* 0x00000000002e6805 */ /* 0x000fe4000001ff00 */
[----:B------:R-:W-:Y:S01]  /*1030*/  @P6 IADD3 R80, PT, PT, R80, 0x20, RZ ;  /* 0x0000002050506810 */ /* 0x000fe20007ffe0ff */
[----:B--2---:R-:W-:Y:S06]  /*1040*/  @!P4 BRA `(.L_x_22128) ;  /* 0x00000010004cc947 */ /* 0x004fec0003800000 */
[----:B------:R-:W0:Y:S08]  /*1050*/  LDC.64 R82, c[0x0][0x3d0] ;  /* 0x0000f400ff527b82 */ /* 0x000e300000000a00 */
[----:B------:R-:W1:Y:S08]  /*1060*/  LDC.64 R84, c[0x0][0x3d8] ;  /* 0x0000f600ff547b82 */ /* 0x000e700000000a00 */
[----:B------:R-:W2:Y:S01]  /*1070*/  LDC.64 R2, c[0x0][0x440] ;  /* 0x00011000ff027b82 */ /* 0x000ea20000000a00 */
[----:B0-----:R-:W-:-:S06]  /*1080*/  IMAD.WIDE.U32 R82, R80, 0x8, R82 ;  /* 0x0000000850527825 */ /* 0x001fcc00078e0052 */
[----:B------:R-:W5:Y:S01]  /*1090*/  LDG.E.64 R82, desc[UR6][R82.64] ;  /* 0x0000000652527981 */ /* 0x000f62000c1e1b00 */
[----:B-1----:R-:W-:-:S06]  /*10a0*/  IMAD.WIDE.U32 R84, R80, 0x8, R84 ;  /* 0x0000000850547825 */ /* 0x002fcc00078e0054 */
[----:B------:R-:W5:Y:S01]  /*10b0*/  LDG.E.64 R84, desc[UR6][R84.64] ;  /* 0x0000000654547981 */ /* 0x000f62000c1e1b00 */
[----:B--2---:R-:W-:-:S06]  /*10c0*/  IMAD.WIDE.U32 R2, R80, 0x8, R2 ;  /* 0x0000000850027825 */ /* 0x004fcc00078e0002 */
[----:B------:R-:W5:Y:S01]  /*10d0*/  LD.E.64 R2, desc[UR6][R2.64] ;  /* 0x0000000602027980 */ /* 0x000f62000c101b00 */
[----:B------:R-:W-:Y:S01]  /*10e0*/  CS2R R24, SRZ ;  /* 0x0000000000187805 */ /* 0x000fe2000001ff00 */
[----:B------:R-:W-:Y:S06]  /*10f0*/  BRA `(.L_x_22128) ;  /* 0x0000001000207947 */ /* 0x000fec0003800000 */
.L_x_22126:
        /* <DEDUP_REMOVED lines=12> */
[----:B0-----:R-:W-:-:S07]  /*11c0*/  @P5 IMAD.WIDE.U32 R24, R80, 0x8, R24 ;  /* 0x0000000850185825 */ /* 0x001fce00078e0018 */
[----:B------:R-:W0:Y:S01]  /*11d0*/  LDC.64 R86, c[0x0][0x3d0] ;  /* 0x0000f400ff567b82 */ /* 0x000e220000000a00 */
[----:B-1----:R-:W-:-:S07]  /*11e0*/  @P5 IMAD.WIDE.U32 R82, R80, 0x8, R82 ;  /* 0x0000000850525825 */ /* 0x002fce00078e0052 */
[----:B------:R-:W1:Y:S01]  /*11f0*/  LDC.64 R90, c[0x0][0x3d8] ;  /* 0x0000f600ff5a7b82 */ /* 0x000e620000000a00 */
[----:B--2---:R-:W-:-:S07]  /*1200*/  @P5 IMAD.WIDE.U32 R2, R80, 0x8, R2 ;  /* 0x0000000850025825 */ /* 0x004fce00078e0002 */
[----:B------:R-:W2:Y:S01]  /*1210*/  LDC.64 R94, c[0x0][0x3d0] ;  /* 0x0000f400ff5e7b82 */ /* 0x000ea20000000a00 */
[C---:B---3--:R-:W-:Y:S01]  /*1220*/  @P5 IMAD.WIDE.U32 R84, R80.reuse, 0x8, R84 ;  /* 0x0000000850545825 */ /* 0x048fe200078e0054 */
[----:B------:R-:W-:Y:S01]  /*1230*/  @P5 LOP3.LUT R80, R80, 0x20, RZ, 0xfc, !PT ;  /* 0x0000002050505812 */ /* 0x000fe200078efcff */
[----:B------:R-:W5:Y:S05]  /*1240*/  @P5 LDG.E.64 R70, desc[UR6][R24.64] ;  /* 0x0000000618465981 */ /* 0x000f6a000c1e1b00 */
[----:B------:R-:W3:Y:S01]  /*1250*/  LDC.64 R98, c[0x0][0x3d8] ;  /* 0x0000f600ff627b82 */ /* 0x000ee20000000a00 */
[----:B------:R-:W-:Y:S01]  /*1260*/  ISETP.GE.U32.AND P3, PT, R0, 0xa0, PT ;  /* 0x000000a00000780c */ /* 0x000fe20003f66070 */
[----:B0-----:R-:W-:Y:S01]  /*1270*/  @P0 IMAD.WIDE.U32 R86, R80, 0x8, R86 ;  /* 0x0000000850560825 */ /* 0x001fe200078e0056 */
[----:B------:R-:W-:Y:S01]  /*1280*/  ISETP.GE.U32.AND P2, PT, R0, 0xc0, PT ;  /* 0x000000c00000780c */ /* 0x000fe20003f46070 */
[----:B------:R-:W5:Y:S04]  /*1290*/  @P5 LDG.E.64 R68, desc[UR6][R82.64] ;  /* 0x0000000652445981 */ /* 0x000f68000c1e1b00 */
[----:B------:R-:W0:Y:S01]  /*12a0*/  @P0 LDC.64 R88, c[0x0][0x438] ;  /* 0x00010e00ff580b82 */ /* 0x000e220000000a00 */
[----:B-1----:R-:W-:Y:S01]  /*12b0*/  @P0 IMAD.WIDE.U32 R90, R80, 0x8, R90 ;  /* 0x00000008505a0825 */ /* 0x002fe200078e005a */
[----:B------:R1:W5:Y:S01]  /*12c0*/  @P0 LDG.E.64 R72, desc[UR6][R86.64] ;  /* 0x0000000656480981 */ /* 0x000362000c1e1b00 */
[----:B------:R-:W-:-:S03]  /*12d0*/  ISETP.GE.U32.AND P1, PT, R0, 0xe0, PT ;  /* 0x000000e00000780c */ /* 0x000fc60003f26070 */
[----:B------:R-:W5:Y:S02]  /*12e0*/  @P0 LDG.E.64 R74, desc[UR6][R90.64] ;  /* 0x000000065a4a0981 */ /* 0x000f64000c1e1b00 */
[----:B------:R-:W4:Y:S02]  /*12f0*/  @P0 LDC.64 R92, c[0x0][0x440] ;  /* 0x00011000ff5c0b82 */ /* 0x000f240000000a00 */
[----:B------:R-:W5:Y:S04]  /*1300*/  @P5 LD.E.64 R54, desc[UR6][R2.64] ;  /* 0x0000000602365980 */ /* 0x000f68000c101b00 */
[----:B------:R-:W5:Y:S02]  /*1310*/  @P5 LD.E.64 R26, desc[UR6][R84.64] ;  /* 0x00000006541a5980 */ /* 0x000f64000c101b00 */
[----:B------:R-:W1:Y:S08]  /*1320*/  @P6 LDC.64 R96, c[0x0][0x438] ;  /* 0x00010e00ff606b82 */ /* 0x000e700000000a00 */
[----:B------:R-:W1:Y:S01]  /*1330*/  @P6 LDC.64 R100, c[0x0][0x440] ;  /* 0x00011000ff646b82 */ /* 0x000e620000000a00 */
[----:B0-----:R-:W-:-:S05]  /*1340*/  @P0 IMAD.WIDE.U32 R88, R80, 0x8, R88 ;  /* 0x0000000850580825 */ /* 0x001fca00078e0058 */
[----:B------:R0:W5:Y:S01]  /*1350*/  @P0 LD.E.64 R60, desc[UR6][R88.64] ;  /* 0x00000006583c0980 */ /* 0x000162000c101b00 */
[C---:B----4-:R-:W-:Y:S01]  /*1360*/  @P0 IMAD.WIDE.U32 R92, R80.reuse, 0x8, R92 ;  /* 0x00000008505c0825 */ /* 0x050fe200078e005c */
[----:B------:R-:W-:Y:S01]  /*1370*/  @P0 IADD3 R80, PT, PT, R80, 0x20, RZ ;  /* 0x0000002050500810 */ /* 0x000fe20007ffe0ff */
[----:B------:R-:W4:Y:S03]  /*1380*/  LDC.64 R102, c[0x0][0x3d0] ;  /* 0x0000f400ff667b82 */ /* 0x000f260000000a00 */
[----:B------:R-:W5:Y:S01]  /*1390*/  @P0 LD.E.64 R28, desc[UR6][R92.64] ;  /* 0x000000065c1c0980 */ /* 0x000f62000c101b00 */
[----:B--2---:R-:W-:-:S04]  /*13a0*/  @P6 IMAD.WIDE.U32 R94, R80, 0x8, R94 ;  /* 0x00000008505e6825 */ /* 0x004fc800078e005e */
[----:B------:R-:W2:Y:S01]  /*13b0*/  @P4 LDC.64 R104, c[0x0][0x438] ;  /* 0x00010e00ff684b82 */ /* 0x000ea20000000a00 */
[----:B------:R0:W5:Y:S01]  /*13c0*/  @P6 LDG.E.64 R76, desc[UR6][R94.64] ;  /* 0x000000065e4c6981 */ /* 0x000162000c1e1b00 */
[----:B---3--:R-:W-:-:S06]  /*13d0*/  @P6 IMAD.WIDE.U32 R98, R80, 0x8, R98 ;  /* 0x0000000850626825 */ /* 0x008fcc00078e0062 */
[----:B------:R-:W3:Y:S01]  /*13e0*/  LDC.64 R106, c[0x0][0x3d8] ;  /* 0x0000f600ff6a7b82 */ /* 0x000ee20000000a00 */
[----:B------:R4:W5:Y:S07]  /*13f0*/  @P6 LDG.E.64 R78, desc[UR6][R98.64] ;  /* 0x00000006624e6981 */ /* 0x00096e000c1e1b00 */
[----:B------:R-:W3:Y:S01]  /*1400*/  @P4 LDC.64 R108, c[0x0][0x440] ;  /* 0x00011000ff6c4b82 */ /* 0x000ee20000000a00 */
[----:B-1----:R-:W-:Y:S01]  /*1410*/  @P6 IMAD.WIDE.U32 R96, R80, 0x8, R96 ;  /* 0x0000000850606825 */ /* 0x002fe200078e0060 */
[----:B------:R-:W-:-:S06]  /*1420*/  ISETP.GE.U32.AND P0, PT, R0, 0x100, PT ;  /* 0x000001000000780c */ /* 0x000fcc0003f06070 */
[----:B------:R-:W1:Y:S01]  /*1430*/  LDC.64 R86, c[0x0][0x3d0] ;  /* 0x0000f400ff567b82 */ /* 0x000e620000000a00 */
[C---:B------:R-:W-:Y:S01]  /*1440*/  @P6 IMAD.WIDE.U32 R100, R80.reuse, 0x8, R100 ;  /* 0x0000000850646825 */ /* 0x040fe200078e0064 */
[----:B------:R3:W5:Y:S06]  /*1450*/  @P6 LD.E.64 R58, desc[UR6][R96.64] ;  /* 0x00000006603a6980 */ /* 0x00076c000c101b00 */
[----:B0-----:R-:W0:Y:S01]  /*1460*/  @P3 LDC.64 R88, c[0x0][0x438] ;  /* 0x00010e00ff583b82 */ /* 0x001e220000000a00 */
[----:B------:R3:W5:Y:S07]  /*1470*/  @P6 LD.E.64 R30, desc[UR6][R100.64] ;  /* 0x00000006641e6980 */ /* 0x00076e000c101b00 */
[----:B------:R-:W0:Y:S08]  /*1480*/  LDC.64 R90, c[0x0][0x3d8] ;  /* 0x0000f600ff5a7b82 */ /* 0x000e300000000a00 */
[----:B------:R-:W0:Y:S01]  /*1490*/  @P3 LDC.64 R94, c[0x0][0x440] ;  /* 0x00011000ff5e3b82 */ /* 0x000e220000000a00 */
[----:B------:R-:W-:-:S02]  /*14a0*/  @P6 IADD3 R80, PT, PT, R80, 0x20, RZ ;  /* 0x0000002050506810 */ /* 0x000fc40007ffe0ff */
[----:B------:R-:W-:-:S05]  /*14b0*/  ISETP.GE.U32.AND P6, PT, R0, 0x120, PT ;  /* 0x000001200000780c */ /* 0x000fca0003fc6070 */
[----:B------:R-:W0:Y:S08]  /*14c0*/  LDC.64 R92, c[0x0][0x3d0] ;  /* 0x0000f400ff5c7b82 */ /* 0x000e300000000a00 */
[----:B----4-:R-:W4:Y:S08]  /*14d0*/  @P2 LDC.64 R98, c[0x0][0x438] ;  /* 0x00010e00ff622b82 */ /* 0x010f300000000a00 */
[----:B------:R-:W4:Y:S08]  /*14e0*/  LDC.64 R110, c[0x0][0x3d8] ;  /* 0x0000f600ff6e7b82 */ /* 0x000f300000000a00 */
[----:B------:R-:W4:Y:S01]  /*14f0*/  @P2 LDC.64 R112, c[0x0][0x440] ;  /* 0x00011000ff702b82 */ /* 0x000f220000000a00 */
[----:B------:R-:W-:-:S07]  /*1500*/  @P4 IMAD.WIDE.U32 R102, R80, 0x8, R102 ;  /* 0x0000000850664825 */ /* 0x000fce00078e0066 */
[----:B------:R-:W4:Y:S01]  /*1510*/  LDC.64 R114, c[0x0][0x3d0] ;  /* 0x0000f400ff727b82 */ /* 0x000f220000000a00 */
[C---:B--2---:R-:W-:Y:S01]  /*1520*/  @P4 IMAD.WIDE.U32 R104, R80.reuse, 0x8, R104 ;  /* 0x0000000850684825 */ /* 0x044fe200078e0068 */
[----:B------:R2:W5:Y:S06]  /*1530*/  @P4 LDG.E.64 R66, desc[UR6][R102.64] ;  /* 0x0000000666424981 */ /* 0x00056c000c1e1b00 */
[----:B------:R-:W2:Y:S01]  /*1540*/  @P1 LDC.64 R116, c[0x0][0x438] ;  /* 0x00010e00ff741b82 */ /* 0x000ea20000000a00 */
[C---:B---3--:R-:W-:Y:S01]  /*1550*/  @P4 IMAD.WIDE.U32 R106, R80.reuse, 0x8, R106 ;  /* 0x00000008506a4825 */ /* 0x048fe200078e006a */
[----:B------:R3:W5:Y:S06]  /*1560*/  @P4 LD.E.64 R56, desc[UR6][R104.64] ;  /* 0x0000000668384980 */ /* 0x00076c000c101b00 */
[----:B------:R-:W3:Y:S01]  /*1570*/  LDC.64 R96, c[0x0][0x3d8] ;  /* 0x0000f600ff607b82 */ /* 0x000ee20000000a00 */
[----:B------:R-:W-:-:S07]  /*1580*/  @P4 IMAD.WIDE.U32 R108, R80, 0x8, R108 ;  /* 0x00000008506c4825 */ /* 0x000fce00078e006c */
[----:B------:R-:W3:Y:S01]  /*1590*/  @P1 LDC.64 R100, c[0x0][0x440] ;  /* 0x00011000ff641b82 */ /* 0x000ee20000000a00 */
[----:B------:R-:W-:Y:S01]  /*15a0*/  @P4 IADD3 R80, PT, PT, R80, 0x20, RZ ;  /* 0x0000002050504810 */ /* 0x000fe20007ffe0ff */
[----:B------:R0:W5:Y:S06]  /*15b0*/  @P4 LDG.E.64 R64, desc[UR6][R106.64] ;  /* 0x000000066a404981 */ /* 0x00016c000c1e1b00 */
[----:B------:R-:W3:Y:S01]  /*15c0*/  LDC.64 R118, c[0x0][0x3d0] ;  /* 0x0000f400ff767b82 */ /* 0x000ee20000000a00 */
[C---:B-1----:R-:W-:Y:S01]  /*15d0*/  @P3 IMAD.WIDE.U32 R86, R80.reuse, 0x8, R86 ;  /* 0x0000000850563825 */ /* 0x042fe200078e0056 */
[----:B------:R1:W5:Y:S06]  /*15e0*/  @P4 LD.E.64 R32, desc[UR6][R108.64] ;  /* 0x000000066c204980 */ /* 0x00036c000c101b00 */
[----:B------:R-:W1:Y:S01]  /*15f0*/  @P0 LDC.64 R120, c[0x0][0x438] ;  /* 0x00010e00ff780b82 */ /* 0x000e620000000a00 */
[C---:B0-----:R-:W-:Y:S01]  /*1600*/  @P3 IMAD.WIDE.U32 R88, R80.reuse, 0x8, R88 ;  /* 0x0000000850583825 */ /* 0x041fe200078e0058 */
[----:B------:R0:W5:Y:S06]  /*1610*/  @P3 LDG.E.64 R22, desc[UR6][R86.64] ;  /* 0x0000000656163981 */ /* 0x00016c000c1e1b00 */
[----:B------:R-:W0:Y:S01]  /*1620*/  LDC.64 R122, c[0x0][0x3d8] ;  /* 0x0000f600ff7a7b82 */ /* 0x000e220000000a00 */
[C---:B------:R-:W-:Y:S01]  /*1630*/  @P3 IMAD.WIDE.U32 R90, R80.reuse, 0x8, R90 ;  /* 0x00000008505a3825 */ /* 0x040fe200078e005a */
[----:B------:R0:W5:Y:S06]  /*1640*/  @P3 LD.E.64 R52, desc[UR6][R88.64] ;  /* 0x0000000658343980 */ /* 0x00016c000c101b00 */
[----:B------:R-:W0:Y:S01]  /*1650*/  @P0 LDC.64 R124, c[0x0][0x440] ;  /* 0x00011000ff7c0b82 */ /* 0x000e220000000a00 */
[C---:B------:R-:W-:Y:S01]  /*1660*/  @P3 IMAD.WIDE.U32 R94, R80.reuse, 0x8, R94 ;  /* 0x00000008505e3825 */ /* 0x040fe200078e005e */
[----:B------:R-:W-:Y:S01]  /*1670*/  @P3 IADD3 R80, PT, PT, R80, 0x20, RZ ;  /* 0x0000002050503810 */ /* 0x000fe20007ffe0ff */
[----:B------:R0:W5:Y:S05]  /*1680*/  @P3 LDG.E.64 R20, desc[UR6][R90.64] ;  /* 0x000000065a143981 */ /* 0x00016a000c1e1b00 */
[----:B------:R-:W0:Y:S01]  /*1690*/  LDC.64 R126, c[0x0][0x3d0] ;  /* 0x0000f400ff7e7b82 */ /* 0x000e220000000a00 */
[C---:B------:R-:W-:Y:S01]  /*16a0*/  @P2 IMAD.WIDE.U32 R92, R80.reuse, 0x8, R92 ;  /* 0x00000008505c2825 */ /* 0x040fe200078e005c */
[----:B------:R0:W5:Y:S06]  /*16b0*/  @P3 LD.E.64 R34, desc[UR6][R94.64] ;  /* 0x000000065e223980 */ /* 0x00016c000c101b00 */
[----:B------:R-:W0:Y:S01]  /*16c0*/  LDC.64 R130, c[0x0][0x3d8] ;  /* 0x0000f600ff827b82 */ /* 0x000e220000000a00 */
[C---:B----4-:R-:W-:Y:S01]  /*16d0*/  @P2 IMAD.WIDE.U32 R98, R80.reuse, 0x8, R98 ;  /* 0x0000000850622825 */ /* 0x050fe200078e0062 */
[----:B------:R4:W5:Y:S06]  /*16e0*/  @P2 LDG.E.64 R18, desc[UR6][R92.64] ;  /* 0x000000065c122981 */ /* 0x00096c000c1e1b00 */
[----:B------:R-:W4:Y:S01]  /*16f0*/  @P6 LDC.64 R128, c[0x0][0x438] ;  /* 0x00010e00ff806b82 */ /* 0x000f220000000a00 */
[C---:B------:R-:W-:Y:S01]  /*1700*/  @P2 IMAD.WIDE.U32 R110, R80.reuse, 0x8, R110 ;  /* 0x00000008506e2825 */ /* 0x040fe200078e006e */
[----:B------:R0:W5:Y:S06]  /*1710*/  @P2 LD.E.64 R50, desc[UR6][R98.64] ;  /* 0x0000000662322980 */ /* 0x00016c000c101b00 */
[----:B------:R-:W4:Y:S01]  /*1720*/  @P6 LDC.64 R24, c[0x0][0x440] ;  /* 0x00011000ff186b82 */ /* 0x000f220000000a00 */
[C---:B------:R-:W-:Y:S01]  /*1730*/  @P2 IMAD.WIDE.U32 R112, R80.reuse, 0x8, R112 ;  /* 0x0000000850702825 */ /* 0x040fe200078e0070 */
[----:B------:R-:W-:Y:S01]  /*1740*/  @P2 IADD3 R80, PT, PT, R80, 0x20, RZ ;  /* 0x0000002050502810 */ /* 0x000fe20007ffe0ff */
[----:B------:R0:W5:Y:S04]  /*1750*/  @P2 LDG.E.64 R16, desc[UR6][R110.64] ;  /* 0x000000066e102981 */ /* 0x000168000c1e1b00 */
[C---:B------:R-:W-:Y:S01]  /*1760*/  @P1 IMAD.WIDE.U32 R114, R80.reuse, 0x8, R114 ;  /* 0x0000000850721825 */ /* 0x040fe200078e0072 */
[----:B------:R0:W5:Y:S03]  /*1770*/  @P2 LD.E.64 R36, desc[UR6][R112.64] ;  /* 0x0000000670242980 */ /* 0x000166000c101b00 */
[C---:B--2---:R-:W-:Y:S01]  /*1780*/  @P1 IMAD.WIDE.U32 R116, R80.reuse, 0x8, R116 ;  /* 0x0000000850741825 */ /* 0x044fe200078e0074 */
[----:B------:R2:W5:Y:S03]  /*1790*/  @P1 LDG.E.64 R14, desc[UR6][R114.64] ;  /* 0x00000006720e1981 */ /* 0x000566000c1e1b00 */
[C---:B---3--:R-:W-:Y:S01]  /*17a0*/  @P1 IMAD.WIDE.U32 R96, R80.reuse, 0x8, R96 ;  /* 0x0000000850601825 */ /* 0x048fe200078e0060 */
[----:B------:R2:W5:Y:S03]  /*17b0*/  @P1 LD.E.64 R48, desc[UR6][R116.64] ;  /* 0x0000000674301980 */ /* 0x000566000c101b00 */
[C---:B------:R-:W-:Y:S01]  /*17c0*/  @P1 IMAD.WIDE.U32 R100, R80.reuse, 0x8, R100 ;  /* 0x0000000850641825 */ /* 0x040fe200078e0064 */
[----:B------:R-:W-:Y:S01]  /*17d0*/  @P1 IADD3 R80, PT, PT, R80, 0x20, RZ ;  /* 0x0000002050501810 */ /* 0x000fe20007ffe0ff */
[----:B------:R2:W5:Y:S04]  /*17e0*/  @P1 LDG.E.64 R12, desc[UR6][R96.64] ;  /* 0x00000006600c1981 */ /* 0x000568000c1e1b00 */
[C---:B------:R-:W-:Y:S01]  /*17f0*/  @P0 IMAD.WIDE.U32 R118, R80.reuse, 0x8, R118 ;  /* 0x0000000850760825 */ /* 0x040fe200078e0076 */
[----:B------:R2:W5:Y:S03]  /*1800*/  @P1 LD.E.64 R38, desc[UR6][R100.64] ;  /* 0x0000000664261980 */ /* 0x000566000c101b00 */
[C---:B-1----:R-:W-:Y:S01]  /*1810*/  @P0 IMAD.WIDE.U32 R120, R80.reuse, 0x8, R120 ;  /* 0x0000000850780825 */ /* 0x042fe200078e0078 */
[----:B------:R2:W5:Y:S03]  /*1820*/  @P0 LDG.E.64 R10, desc[UR6][R118.64] ;  /* 0x00000006760a0981 */ /* 0x000566000c1e1b00 */
[C---:B0-----:R-:W-:Y:S01]  /*1830*/  @P0 IMAD.WIDE.U32 R122, R80.reuse, 0x8, R122 ;  /* 0x00000008507a0825 */ /* 0x041fe200078e007a */
[----:B------:R2:W5:Y:S03]  /*1840*/  @P0 LD.E.64 R44, desc[UR6][R120.64] ;  /* 0x00000006782c0980 */ /* 0x000566000c101b00 */
[C---:B------:R-:W-:Y:S01]  /*1850*/  @P0 IMAD.WIDE.U32 R124, R80.reuse, 0x8, R124 ;  /* 0x00000008507c0825 */ /* 0x040fe200078e007c */
[----:B------:R-:W-:Y:S01]  /*1860*/  @P0 IADD3 R80, PT, PT, R80, 0x20, RZ ;  /* 0x0000002050500810 */ /* 0x000fe20007ffe0ff */
[----:B------:R2:W5:Y:S04]  /*1870*/  @P0 LDG.E.64 R8, desc[UR6][R122.64] ;  /* 0x000000067a080981 */ /* 0x000568000c1e1b00 */
[C---:B------:R-:W-:Y:S01]  /*1880*/  @P6 IMAD.WIDE.U32 R126, R80.reuse, 0x8, R126 ;  /* 0x00000008507e6825 */ /* 0x040fe200078e007e */
[----:B------:R2:W5:Y:S03]  /*1890*/  @P0 LD.E.64 R40, desc[UR6][R124.64] ;  /* 0x000000067c280980 */ /* 0x000566000c101b00 */
[C---:B------:R-:W-:Y:S01]  /*18a0*/  @P6 IMAD.WIDE.U32 R130, R80.reuse, 0x8, R130 ;  /* 0x0000000850826825 */ /* 0x040fe200078e0082 */
[----:B------:R2:W5:Y:S03]  /*18b0*/  @P6 LDG.E.64 R6, desc[UR6][R126.64] ;  /* 0x000000067e066981 */ /* 0x000566000c1e1b00 */
[C---:B----4-:R-:W-:Y:S01]  /*18c0*/  @P6 IMAD.WIDE.U32 R128, R80.reuse, 0x8, R128 ;  /* 0x0000000850806825 */ /* 0x050fe200078e0080 */
[----:B------:R2:W5:Y:S03]  /*18d0*/  @P6 LDG.E.64 R4, desc[UR6][R130.64] ;  /* 0x0000000682046981 */ /* 0x000566000c1e1b00 */
[----:B------:R-:W-:Y:S01]  /*18e0*/  @P6 IMAD.WIDE.U32 R24, R80, 0x8, R24 ;  /* 0x0000000850186825 */ /* 0x000fe200078e0018 */
[----:B------:R2:W5:Y:S04]  /*18f0*/  @P6 LD.E.64 R46, desc[UR6][R128.64] ;  /* 0x00000006802e6980 */ /* 0x000568000c101b00 */
[----:B------:R2:W5:Y:S01]  /*1900*/  @P6 LD.E.64 R42, desc[UR6][R24.64] ;  /* 0x00000006182a6980 */ /* 0x000562000c101b00 */
        /* <DEDUP_REMOVED lines=8> */
[----:B------:R-:W5:Y:S01]  /*1990*/  LDG.E.64 R82, desc[UR6][R82.64] ;  /* 0x0000000652527981 */ /* 0x000f62000c1e1b00 */
[----:B-1----:R-:W-:-:S06]  /*19a0*/  IMAD.WIDE.U32 R84, R80, 0x8, R84 ;  /* 0x0000000850547825 */ /* 0x002fcc00078e0054 */
[----:B------:R-:W5:Y:S01]  /*19b0*/  LDG.E.64 R84, desc[UR6][R84.64] ;  /* 0x0000000654547981 */ /* 0x000f62000c1e1b00 */
[----:B--2---:R-:W-:-:S06]  /*19c0*/  IMAD.WIDE.U32 R2, R80, 0x8, R2 ;  /* 0x0000000850027825 */ /* 0x004fcc00078e0002 */
[----:B------:R-:W5:Y:S01]  /*19d0*/  LD.E.64 R2, desc[UR6][R2.64] ;  /* 0x0000000602027980 */ /* 0x000f62000c101b00 */
[----:B---3--:R-:W-:-:S06]  /*19e0*/  IMAD.WIDE.U32 R24, R80, 0x8, R24 ;  /* 0x0000000850187825 */ /* 0x008fcc00078e0018 */
[----:B------:R-:W5:Y:S01]  /*19f0*/  LD.E.64 R24, desc[UR6][R24.64] ;  /* 0x0000000618187980 */ /* 0x000f62000c101b00 */
[----:B------:R-:W-:Y:S05]  /*1a00*/  BRA `(.L_x_22128) ;  /* 0x0000000400dc7947 */ /* 0x000fea0003800000 */
.L_x_22129:
        /* <DEDUP_REMOVED lines=9> */
[----:B0-----:R-:W-:-:S07]  /*1aa0*/  @P5 IMAD.WIDE.U32 R92, R80, 0x8, R90 ;  /* 0x00000008505c5825 */ /* 0x001fce00078e005a */
[----:B------:R-:W0:Y:S01]  /*1ab0*/  @P1 LDC.64 R96, c[0x0][0x438] ;  /* 0x00010e00ff601b82 */ /* 0x000e220000000a00 */
[----:B-1----:R-:W-:-:S07]  /*1ac0*/  @P5 IMAD.WIDE.U32 R86, R80, 0x8, R86 ;  /* 0x0000000850565825 */ /* 0x002fce00078e0056 */
[----:B------:R-:W1:Y:S01]  /*1ad0*/  LDC.64 R98, c[0x0][0x3d8] ;  /* 0x0000f600ff627b82 */ /* 0x000e620000000a00 */
[C---:B--2---:R-:W-:Y:S01]  /*1ae0*/  @P5 IMAD.WIDE.U32 R90, R80.reuse, 0x8, R88 ;  /* 0x00000008505a5825 */ /* 0x044fe200078e0058 */
[----:B------:R-:W-:-:S06]  /*1af0*/  @P5 LOP3.LUT R80, R80, 0x20, RZ, 0xfc, !PT ;  /* 0x0000002050505812 */ /* 0x000fcc00078efcff */
[----:B------:R-:W2:Y:S08]  /*1b00*/  LDC.64 R100, c[0x0][0x3d0] ;  /* 0x0000f400ff647b82 */ /* 0x000eb00000000a00 */
[----:B------:R-:W4:Y:S08]  /*1b10*/  LDC.64 R104, c[0x0][0x3d8] ;  /* 0x0000f600ff687b82 */ /* 0x000f300000000a00 */
[----:B------:R-:W4:Y:S08]  /*1b20*/  LDC.64 R106, c[0x0][0x3d0] ;  /* 0x0000f400ff6a7b82 */ /* 0x000f300000000a00 */
[----:B------:R-:W4:Y:S01]  /*1b30*/  LDC.64 R108, c[0x0][0x3d8] ;  /* 0x0000f600ff6c7b82 */ /* 0x000f220000000a00 */
[----:B------:R-:W-:Y:S01]  /*1b40*/  ISETP.GE.U32.AND P3, PT, R0, 0xc0, PT ;  /* 0x000000c00000780c */ /* 0x000fe20003f66070 */
[----:B---3--:R-:W-:-:S06]  /*1b50*/  @P1 IMAD.WIDE.U32 R94, R80, 0x8, R94 ;  /* 0x00000008505e1825 */ /* 0x008fcc00078e005e */
[----:B------:R-:W3:Y:S01]  /*1b60*/  @P6 LDC.64 R102, c[0x0][0x438] ;  /* 0x00010e00ff666b82 */ /* 0x000ee20000000a00 */
[C---:B0-----:R-:W-:Y:S01]  /*1b70*/  @P1 IMAD.WIDE.U32 R96, R80.reuse, 0x8, R96 ;  /* 0x0000000850601825 */ /* 0x041fe200078e0060 */
[----:B------:R0:W5:Y:S03]  /*1b80*/  @P1 LDG.E.64 R72, desc[UR6][R94.64] ;  /* 0x000000065e481981 */ /* 0x000166000c1e1b00 */
[C---:B-1----:R-:W-:Y:S01]  /*1b90*/  @P1 IMAD.WIDE.U32 R98, R80.reuse, 0x8, R98 ;  /* 0x0000000850621825 */ /* 0x042fe200078e0062 */
[----:B------:R-:W-:Y:S01]  /*1ba0*/  @P1 IADD3 R80, PT, PT, R80, 0x20, RZ ;  /* 0x0000002050501810 */ /* 0x000fe20007ffe0ff */
[----:B------:R-:W5:Y:S01]  /*1bb0*/  @P1 LD.E.64 R60, desc[UR6][R96.64] ;  /* 0x00000006603c1980 */ /* 0x000f62000c101b00 */
[----:B------:R-:W1:Y:S01]  /*1bc0*/  @P4 LDC.64 R88, c[0x0][0x438] ;  /* 0x00010e00ff584b82 */ /* 0x000e620000000a00 */
[----:B------:R-:W-:Y:S02]  /*1bd0*/  ISETP.GE.U32.AND P2, PT, R0, 0xe0, PT ;  /* 0x000000e00000780c */ /* 0x000fe40003f46070 */
[----:B------:R3:W5:Y:S01]  /*1be0*/  @P1 LDG.E.64 R74, desc[UR6][R98.64] ;  /* 0x00000006624a1981 */ /* 0x000762000c1e1b00 */
[----:B--2---:R-:W-:Y:S01]  /*1bf0*/  @P6 IMAD.WIDE.U32 R100, R80, 0x8, R100 ;  /* 0x0000000850646825 */ /* 0x004fe200078e0064 */
[----:B------:R-:W-:-:S02]  /*1c00*/  @P1 CS2R R28, SRZ ;  /* 0x00000000001c1805 */ /* 0x000fc4000001ff00 */
[----:B------:R-:W-:Y:S02]  /*1c10*/  @P6 CS2R R30, SRZ ;  /* 0x00000000001e6805 */ /* 0x000fe4000001ff00 */
[----:B------:R-:W-:Y:S01]  /*1c20*/  @P4 CS2R R32, SRZ ;  /* 0x0000000000204805 */ /* 0x000fe2000001ff00 */
[----:B----4-:R-:W-:Y:S01]  /*1c30*/  @P6 IMAD.WIDE.U32 R104, R80, 0x8, R104 ;  /* 0x0000000850686825 */ /* 0x010fe200078e0068 */
[----:B0-----:R-:W0:Y:S01]  /*1c40*/  LDC.64 R94, c[0x0][0x3d0] ;  /* 0x0000f400ff5e7b82 */ /* 0x001e220000000a00 */
[----:B------:R2:W5:Y:S01]  /*1c50*/  @P6 LDG.E.64 R76, desc[UR6][R100.64] ;  /* 0x00000006644c6981 */ /* 0x000562000c1e1b00 */
[----:B------:R-:W-:-:S03]  /*1c60*/  ISETP.GE.U32.AND P1, PT, R0, 0x100, PT ;  /* 0x000001000000780c */ /* 0x000fc60003f26070 */
[----:B------:R-:W5:Y:S01]  /*1c70*/  @P6 LDG.E.64 R78, desc[UR6][R104.64] ;  /* 0x00000006684e6981 */ /* 0x000f62000c1e1b00 */
[C---:B---3--:R-:W-:Y:S02]  /*1c80*/  @P6 IMAD.WIDE.U32 R102, R80.reuse, 0x8, R102 ;  /* 0x0000000850666825 */ /* 0x048fe400078e0066 */
[----:B------:R-:W3:Y:S01]  /*1c90*/  @P0 LDC.64 R110, c[0x0][0x438] ;  /* 0x00010e00ff6e0b82 */ /* 0x000ee20000000a00 */
[----:B------:R-:W-:Y:S01]  /*1ca0*/  @P6 IADD3 R80, PT, PT, R80, 0x20, RZ ;  /* 0x0000002050506810 */ /* 0x000fe20007ffe0ff */
[----:B------:R-:W5:Y:S04]  /*1cb0*/  @P5 LDG.E.64 R70, desc[UR6][R86.64] ;  /* 0x0000000656465981 */ /* 0x000f68000c1e1b00 */
[----:B------:R4:W5:Y:S02]  /*1cc0*/  @P6 LD.E.64 R58, desc[UR6][R102.64] ;  /* 0x00000006663a6980 */ /* 0x000964000c101b00 */
[----:B------:R-:W3:Y:S01]  /*1cd0*/  LDC.64 R98, c[0x0][0x3d8] ;  /* 0x0000f600ff627b82 */ /* 0x000ee20000000a00 */
[C---:B------:R-:W-:Y:S01]  /*1ce0*/  @P4 IMAD.WIDE.U32 R106, R80.reuse, 0x8, R106 ;  /* 0x00000008506a4825 */ /* 0x040fe200078e006a */
[----:B------:R-:W5:Y:S03]  /*1cf0*/  @P5 LDG.E.64 R68, desc[UR6][R92.64] ;  /* 0x000000065c445981 */ /* 0x000f66000c1e1b00 */
[----:B------:R-:W-:Y:S01]  /*1d00*/  @P4 IMAD.WIDE.U32 R108, R80, 0x8, R108 ;  /* 0x00000008506c4825 */ /* 0x000fe200078e006c */
[----:B------:R-:W5:Y:S02]  /*1d10*/  @P4 LDG.E.64 R66, desc[UR6][R106.64] ;  /* 0x000000066a424981 */ /* 0x000f64000c1e1b00 */
[----:B--2---:R-:W2:Y:S01]  /*1d20*/  LDC.64 R100, c[0x0][0x3d0] ;  /* 0x0000f400ff647b82 */ /* 0x004ea20000000a00 */
[----:B------:R-:W-:Y:S01]  /*1d30*/  ISETP.GE.U32.AND P6, PT, R0, 0x120, PT ;  /* 0x000001200000780c */ /* 0x000fe20003fc6070 */
[----:B------:R0:W5:Y:S04]  /*1d40*/  @P4 LDG.E.64 R64, desc[UR6][R108.64] ;  /* 0x000000066c404981 */ /* 0x000168000c1e1b00 */
[----:B------:R-:W5:Y:S02]  /*1d50*/  @P5 LD.E.64 R54, desc[UR6][R90.64] ;  /* 0x000000065a365980 */ /* 0x000f64000c101b00 */
[----:B------:R-:W2:Y:S01]  /*1d60*/  @P3 LDC.64 R96, c[0x0][0x438] ;  /* 0x00010e00ff603b82 */ /* 0x000ea20000000a00 */
[----:B-1----:R-:W-:-:S07]  /*1d70*/  @P4 IMAD.WIDE.U32 R88, R80, 0x8, R88 ;  /* 0x0000000850584825 */ /* 0x002fce00078e0058 */
[----:B----4-:R-:W1:Y:S01]  /*1d80*/  LDC.64 R102, c[0x0][0x3d8] ;  /* 0x0000f600ff667b82 */ /* 0x010e620000000a00 */
[----:B------:R4:W5:Y:S01]  /*1d90*/  @P4 LD.E.64 R56, desc[UR6][R88.64] ;  /* 0x0000000658384980 */ /* 0x000962000c101b00 */
[----:B------:R-:W-:-:S06]  /*1da0*/  @P4 IADD3 R80, PT, PT, R80, 0x20, RZ ;  /* 0x0000002050504810 */ /* 0x000fcc0007ffe0ff */
[----:B------:R-:W1:Y:S01]  /*1db0*/  LDC.64 R104, c[0x0][0x3d0] ;  /* 0x0000f400ff687b82 */ /* 0x000e620000000a00 */
[----:B------:R-:W-:-:S07]  /*1dc0*/  ISETP.GE.U32.AND P4, PT, R0, 0x140, PT ;  /* 0x000001400000780c */ /* 0x000fce0003f86070 */
[----:B0-----:R-:W0:Y:S08]  /*1dd0*/  LDC.64 R108, c[0x0][0x3d8] ;  /* 0x0000f600ff6c7b82 */ /* 0x001e300000000a00 */
[----:B------:R-:W0:Y:S01]  /*1de0*/  @P2 LDC.64 R106, c[0x0][0x438] ;  /* 0x00010e00ff6a2b82 */ /* 0x000e220000000a00 */
[----:B------:R-:W-:-:S07]  /*1df0*/  @P0 IMAD.WIDE.U32 R94, R80, 0x8, R94 ;  /* 0x00000008505e0825 */ /* 0x000fce00078e005e */
[----:B------:R-:W0:Y:S01]  /*1e00*/  LDC.64 R112, c[0x0][0x3d0] ;  /* 0x0000f400ff707b82 */ /* 0x000e220000000a00 */
[C---:B---3--:R-:W-:Y:S01]  /*1e10*/  @P0 IMAD.WIDE.U32 R110, R80.reuse, 0x8, R110 ;  /* 0x00000008506e0825 */ /* 0x048fe200078e006e */
[----:B------:R3:W5:Y:S06]  /*1e20*/  @P0 LDG.E.64 R22, desc[UR6][R94.64] ;  /* 0x000000065e160981 */ /* 0x00076c000c1e1b00 */
[----:B------:R-:W3:Y:S01]  /*1e30*/  LDC.64 R116, c[0x0][0x3d8] ;  /* 0x0000f600ff747b82 */ /* 0x000ee20000000a00 */
[----:B------:R-:W-:-:S07]  /*1e40*/  @P0 IMAD.WIDE.U32 R98, R80, 0x8, R98 ;  /* 0x0000000850620825 */ /* 0x000fce00078e0062 */
[----:B------:R-:W3:Y:S01]  /*1e50*/  @P1 LDC.64 R114, c[0x0][0x438] ;  /* 0x00010e00ff721b82 */ /* 0x000ee20000000a00 */
[----:B------:R-:W-:Y:S01]  /*1e60*/  @P0 IADD3 R80, PT, PT, R80, 0x20, RZ ;  /* 0x0000002050500810 */ /* 0x000fe20007ffe0ff */
[----:B------:R0:W5:Y:S06]  /*1e70*/  @P0 LDG.E.64 R20, desc[UR6][R98.64] ;  /* 0x0000000662140981 */ /* 0x00016c000c1e1b00 */
[----:B----4-:R-:W4:Y:S01]  /*1e80*/  LDC.64 R88, c[0x0][0x3d0] ;  /* 0x0000f400ff587b82 */ /* 0x010f220000000a00 */
[C---:B--2---:R-:W-:Y:S01]  /*1e90*/  @P3 IMAD.WIDE.U32 R100, R80.reuse, 0x8, R100 ;  /* 0x0000000850643825 */ /* 0x044fe200078e0064 */
[----:B------:R2:W5:Y:S06]  /*1ea0*/  @P0 LD.E.64 R52, desc[UR6][R110.64] ;  /* 0x000000066e340980 */ /* 0x00056c000c101b00 */
[----:B------:R-:W2:Y:S01]  /*1eb0*/  LDC.64 R122, c[0x0][0x3d8] ;  /* 0x0000f600ff7a7b82 */ /* 0x000ea20000000a00 */
[C---:B------:R-:W-:Y:S01]  /*1ec0*/  @P3 IMAD.WIDE.U32 R96, R80.reuse, 0x8, R96 ;  /* 0x0000000850603825 */ /* 0x040fe200078e0060 */
[----:B------:R0:W5:Y:S06]  /*1ed0*/  @P3 LDG.E.64 R18, desc[UR6][R100.64] ;  /* 0x0000000664123981 */ /* 0x00016c000c1e1b00 */
[----:B------:R-:W2:Y:S01]  /*1ee0*/  @P6 LDC.64 R120, c[0x0][0x438] ;  /* 0x00010e00ff786b82 */ /* 0x000ea20000000a00 */
[C---:B-1----:R-:W-:Y:S01]  /*1ef0*/  @P3 IMAD.WIDE.U32 R102, R80.reuse, 0x8, R102 ;  /* 0x0000000850663825 */ /* 0x042fe200078e0066 */
[----:B------:R-:W-:Y:S01]  /*1f00*/  @P3 IADD3 R80, PT, PT, R80, 0x20, RZ ;  /* 0x0000002050503810 */ /* 0x000fe20007ffe0ff */
[----:B------:R1:W5:Y:S05]  /*1f10*/  @P3 LD.E.64 R50, desc[UR6][R96.64] ;  /* 0x0000000660323980 */ /* 0x00036a000c101b00 */
[----:B------:R-:W1:Y:S01]  /*1f20*/  LDC.64 R128, c[0x0][0x3d8] ;  /* 0x0000f600ff807b82 */ /* 0x000e620000000a00 */
[C---:B------:R-:W-:Y:S01]  /*1f30*/  @P2 IMAD.WIDE.U32 R104, R80.reuse, 0x8, R104 ;  /* 0x0000000850682825 */ /* 0x040fe200078e0068 */
[----:B------:R1:W5:Y:S06]  /*1f40*/  @P3 LDG.E.64 R16, desc[UR6][R102.64] ;  /* 0x0000000666103981 */ /* 0x00036c000c1e1b00 */
[----:B------:R-:W1:Y:S01]  /*1f50*/  LDC.64 R124, c[0x0][0x3d0] ;  /* 0x0000f400ff7c7b82 */ /* 0x000e620000000a00 */
[C---:B0-----:R-:W-:Y:S01]  /*1f60*/  @P2 IMAD.WIDE.U32 R106, R80.reuse, 0x8, R106 ;  /* 0x00000008506a2825 */ /* 0x041fe200078e006a */
[----:B------:R0:W5:Y:S06]  /*1f70*/  @P2 LDG.E.64 R14, desc[UR6][R104.64] ;  /* 0x00000006680e2981 */ /* 0x00016c000c1e1b00 */
[----:B------:R-:W0:Y:S01]  /*1f80*/  @P4 LDC.64 R126, c[0x0][0x438] ;  /* 0x00010e00ff7e4b82 */ /* 0x000e220000000a00 */
[C---:B------:R-:W-:Y:S01]  /*1f90*/  @P2 IMAD.WIDE.U32 R108, R80.reuse, 0x8, R108 ;  /* 0x00000008506c2825 */ /* 0x040fe200078e006c */
[----:B------:R-:W-:Y:S01]  /*1fa0*/  @P2 IADD3 R80, PT, PT, R80, 0x20, RZ ;  /* 0x0000002050502810 */ /* 0x000fe20007ffe0ff */
[----:B------:R0:W5:Y:S04]  /*1fb0*/  @P2 LD.E.64 R48, desc[UR6][R106.64] ;  /* 0x000000066a302980 */ /* 0x000168000c101b00 */
[C---:B------:R-:W-:Y:S01]  /*1fc0*/  @P1 IMAD.WIDE.U32 R112, R80.reuse, 0x8, R112 ;  /* 0x0000000850701825 */ /* 0x040fe200078e0070 */
[----:B------:R0:W5:Y:S03]  /*1fd0*/  @P2 LDG.E.64 R12, desc[UR6][R108.64] ;  /* 0x000000066c0c2981 */ /* 0x000166000c1e1b00 */
[C---:B---3--:R-:W-:Y:S01]  /*1fe0*/  @P1 IMAD.WIDE.U32 R114, R80.reuse, 0x8, R114 ;  /* 0x0000000850721825 */ /* 0x048fe200078e0072 */
[----:B------:R3:W5:Y:S03]  /*1ff0*/  @P1 LDG.E.64 R10, desc[UR6][R112.64] ;  /* 0x00000006700a1981 */ /* 0x000766000c1e1b00 */
[C---:B------:R-:W-:Y:S01]  /*2000*/  @P1 IMAD.WIDE.U32 R116, R80.reuse, 0x8, R116 ;  /* 0x0000000850741825 */ /* 0x040fe200078e0074 */
[----:B------:R-:W-:Y:S01]  /*2010*/  @P1 IADD3 R80, PT, PT, R80, 0x20, RZ ;  /* 0x0000002050501810 */ /* 0x000fe20007ffe0ff */
[----:B------:R3:W5:Y:S04]  /*2020*/  @P1 LD.E.64 R44, desc[UR6][R114.64] ;  /* 0x00000006722c1980 */ /* 0x000768000c101b00 */
[C---:B----4-:R-:W-:Y:S01]  /*2030*/  @P6 IMAD.WIDE.U32 R118, R80.reuse, 0x8, R88 ;  /* 0x0000000850766825 */ /* 0x050fe200078e0058 */
[----:B------:R3:W5:Y:S03]  /*2040*/  @P1 LDG.E.64 R8, desc[UR6][R116.64] ;  /* 0x0000000674081981 */ /* 0x000766000c1e1b00 */
[C---:B--2---:R-:W-:Y:S01]  /*2050*/  @P6 IMAD.WIDE.U32 R120, R80.reuse, 0x8, R120 ;  /* 0x0000000850786825 */ /* 0x044fe200078e0078 */
[----:B------:R3:W5:Y:S03]  /*2060*/  @P6 LDG.E.64 R6, desc[UR6][R118.64] ;  /* 0x0000000676066981 */ /* 0x000766000c1e1b00 */
[C---:B------:R-:W-:Y:S01]  /*2070*/  @P6 IMAD.WIDE.U32 R122, R80.reuse, 0x8, R122 ;  /* 0x00000008507a6825 */ /* 0x040fe200078e007a */
[----:B------:R-:W-:Y:S01]  /*2080*/  @P6 IADD3 R80, PT, PT, R80, 0x20, RZ ;  /* 0x0000002050506810 */ /* 0x000fe20007ffe0ff */
[----:B------:R3:W5:Y:S04]  /*2090*/  @P6 LD.E.64 R46, desc[UR6][R120.64] ;  /* 0x00000006782e6980 */ /* 0x000768000c101b00 */
[C---:B-1----:R-:W-:Y:S01]  /*20a0*/  @P4 IMAD.WIDE.U32 R88, R80.reuse, 0x8, R128 ;  /* 0x0000000850584825 */ /* 0x042fe200078e0080 */
[----:B------:R3:W5:Y:S03]  /*20b0*/  @P6 LDG.E.64 R4, desc[UR6][R122.64] ;  /* 0x000000067a046981 */ /* 0x000766000c1e1b00 */
[C---:B------:R-:W-:Y:S01]  /*20c0*/  @P4 IMAD.WIDE.U32 R86, R80.reuse, 0x8, R124 ;  /* 0x0000000850564825 */ /* 0x040fe200078e007c */
[----:B------:R3:W5:Y:S03]  /*20d0*/  @P4 LDG.E.64 R84, desc[UR6][R88.64] ;  /* 0x0000000658544981 */ /* 0x000766000c1e1b00 */
[----:B0-----:R-:W-:Y:S01]  /*20e0*/  @P4 IMAD.WIDE.U32 R80, R80, 0x8, R126 ;  /* 0x0000000850504825 */ /* 0x001fe200078e007e */
[----:B------:R3:W5:Y:S04]  /*20f0*/  @P4 LDG.E.64 R82, desc[UR6][R86.64] ;  /* 0x0000000656524981 */ /* 0x000768000c1e1b00 */
[----:B------:R3:W5:Y:S01]  /*2100*/  @P4 LD.E.64 R24, desc[UR6][R80.64] ;  /* 0x0000000650184980 */ /* 0x000762000c101b00 */
[----:B------:R-:W-:-:S02]  /*2110*/  @P5 CS2R R26, SRZ ;  /* 0x00000000001a5805 */ /* 0x000fc4000001ff00 */
[----:B------:R-:W-:Y:S02]  /*2120*/  @P0 CS2R R34, SRZ ;  /* 0x0000000000220805 */ /* 0x000fe4000001ff00 */
[----:B------:R-:W-:Y:S02]  /*2130*/  @P3 CS2R R36, SRZ ;  /* 0x0000000000243805 */ /* 0x000fe4000001ff00 */
[----:B------:R-:W-:Y:S02]  /*2140*/  @P2 CS2R R38, SRZ ;  /* 0x0000000000262805 */ /* 0x000fe4000001ff00 */
[----:B------:R-:W-:Y:S02]  /*2150*/  @P1 CS2R R40, SRZ ;  /* 0x0000000000281805 */ /* 0x000fe4000001ff00 */
[----:B------:R-:W-:Y:S02]  /*2160*/  @P6 CS2R R42, SRZ ;  /* 0x00000000002a6805 */ /* 0x000fe4000001ff00 */
[----:B---3--:R-:W-:-:S07]  /*2170*/  @P4 CS2R R2, SRZ ;  /* 0x0000000000024805 */ /* 0x008fce000001ff00 */
.L_x_22128:
[----:B------:R-:W-:Y:S05]  /*2180*/  BSYNC.RECONVERGENT B0 ;  /* 0x0000000000007941 */ /* 0x000fea0003800200 */
.L_x_22125:
[----:B------:R-:W0:Y:S02]  /*2190*/  LDCU UR4, c[0x0][0x384] ;  /* 0x00007080ff0477ac */ /* 0x000e240008000800 */
[----:B0-----:R-:W-:-:S13]  /*21a0*/  ISETP.GE.AND P0, PT, R63, UR4, PT ;  /* 0x000000043f007c0c */ /* 0x001fda000bf06270 */
[----:B------:R-:W-:Y:S05]  /*21b0*/  @P0 EXIT ;  /* 0x000000000000094d */ /* 0x000fea0003800000 */
[----:B-----5:R-:W-:Y:S01]  /*21c0*/  MOV R145, R4 ;  /* 0x0000000400917202 */ /* 0x020fe20000000f00 */
[----:B------:R-:W0:Y:S01]  /*21d0*/  LDCU.64 UR4, c[0x0][0x3a0] ;  /* 0x00007400ff0477ac */ /* 0x000e220008000a00 */
[----:B------:R-:W-:Y:S02]  /*21e0*/  SHF.R.U64 R146, R4, 0x10, R5 ;  /* 0x0000001004927819 */ /* 0x000fe40000001205 */
[----:B------:R-:W-:Y:S01]  /*21f0*/  MOV R147, R82 ;  /* 0x0000005200937202 */ /* 0x000fe20000000f00 */
[----:B------:R-:W0:Y:S01]  /*2200*/  LDCU.64 UR8, c[0x0][0x398] ;  /* 0x00007300ff0877ac */ /* 0x000e220008000a00 */
[----:B------:R-:W-:Y:S02]  /*2210*/  MOV R4, R83 ;  /* 0x0000005300047202 */ /* 0x000fe40000000f00 */
[----:B------:R-:W-:Y:S01]  /*2220*/  MOV R122, R70 ;  /* 0x00000046007a7202 */ /* 0x000fe20000000f00 */
[----:B------:R-:W1:Y:S01]  /*2230*/  LDCU UR12, c[0x0][0x388] ;  /* 0x00007100ff0c77ac */ /* 0x000e620008000800 */
[----:B------:R-:W-:-:S02]  /*2240*/  PRMT R147, R147, 0x5410, R4 ;  /* 0x0000541093937816 */ /* 0x000fc40000000004 */
[----:B------:R-:W-:Y:S01]  /*2250*/  SHF.R.U64 R121, R70, 0x10, R71 ;  /* 0x0000001046797819 */ /* 0x000fe20000001247 */
[----:B------:R-:W2:Y:S01]  /*2260*/  LDCU.U8 UR10, c[0x0][0x410] ;  /* 0x00008200ff0a77ac */ /* 0x000ea20008000000 */
[----:B------:R-:W-:Y:S02]  /*2270*/  SHF.R.U64 R151, R54, 0x10, R55 ;  /* 0x0000001036977819 */ /* 0x000fe40000001237 */
[----:B------:R-:W-:Y:S01]  /*2280*/  SHF.R.U64 R4, R26, 0x10, R27 ;  /* 0x000000101a047819 */ /* 0x000fe2000000121b */
[----:B------:R-:W3:Y:S01]  /*2290*/  LDCU UR11, c[0x0][0x448] ;  /* 0x00008900ff0b77ac */ /* 0x000ee20008000800 */
[----:B------:R-:W-:Y:S02]  /*22a0*/  MOV R70, R69 ;  /* 0x0000004500467202 */ /* 0x000fe40000000f00 */
[--C-:B------:R-:W-:Y:S01]  /*22b0*/  SHF.R.U64 R119, R68, 0x10, R69.reuse ;  /* 0x0000001044777819 */ /* 0x100fe20000001245 */
[----:B------:R-:W4:Y:S01]  /*22c0*/  LDCU.64 UR14, c[0x0][0x398] ;  /* 0x00007300ff0e77ac */ /* 0x000f220008000a00 */
[----:B------:R-:W-:-:S02]  /*22d0*/  SHF.R.U32.HI R86, RZ, 0x10, R69 ;  /* 0x00000010ff567819 */ /* 0x000fc40000011645 */
[----:B------:R-:W-:Y:S01]  /*22e0*/  MOV R116, R74 ;  /* 0x0000004a00747202 */ /* 0x000fe20000000f00 */
[----:B0-----:R-:W-:Y:S01]  /*22f0*/  ULOP3.LUT UP0, URZ, UR4, UR8, URZ, 0xfc, !UPT ;  /* 0x0000000804ff7292 */ /* 0x001fe2000f80fcff */
[----:B------:R-:W-:Y:S01]  /*2300*/  SHF.R.U64 R115, R74, 0x10, R75 ;  /* 0x000000104a737819 */ /* 0x000fe2000000124b */
[----:B------:R-:W0:Y:S01]  /*2310*/  LDCU.64 UR16, c[0x0][0x3a0] ;  /* 0x00007400ff1077ac */ /* 0x000e220008000a00 */
[----:B------:R-:W-:Y:S02]  /*2320*/  MOV R80, R71 ;  /* 0x0000004700507202 */ /* 0x000fe40000000f00 */
[----:B------:R-:W-:Y:S01]  /*2330*/  SHF.R.U32.HI R81, RZ, 0x10, R71 ;  /* 0x00000010ff517819 */ /* 0x000fe20000011647 */
[----:B------:R-:W-:Y:S01]  /*2340*/  ULOP3.LUT UP0, URZ, UR5, UR9, URZ, 0xfc, UP0 ;  /* 0x0000000905ff7292 */ /* 0x000fe2000800fcff */
[----:B------:R-:W-:Y:S02]  /*2350*/  MOV R69, R75 ;  /* 0x0000004b00457202 */ /* 0x000fe40000000f00 */
[----:B------:R-:W-:-:S02]  /*2360*/  SHF.R.U32.HI R74, RZ, 0x10, R75 ;  /* 0x00000010ff4a7819 */ /* 0x000fc4000001164b */
[----:B------:R-:W-:Y:S02]  /*2370*/  MOV R71, R77 ;  /* 0x0000004d00477202 */ /* 0x000fe40000000f00 */
[--C-:B------:R-:W-:Y:S02]  /*2380*/  SHF.R.U64 R113, R76, 0x10, R77.reuse ;  /* 0x000000104c717819 */ /* 0x100fe4000000124d */
[----:B------:R-:W-:Y:S02]  /*2390*/  SHF.R.U32.HI R75, RZ, 0x10, R77 ;  /* 0x00000010ff4b7819 */ /* 0x000fe4000001164d */
[----:B------:R-:W-:Y:S02]  /*23a0*/  MOV R143, R6 ;  /* 0x00000006008f7202 */ /* 0x000fe40000000f00 */
[----:B------:R-:W-:Y:S02]  /*23b0*/  SHF.R.U64 R144, R6, 0x10, R7 ;  /* 0x0000001006907819 */ /* 0x000fe40000001207 */
[----:B------:R-:W-:-:S02]  /*23c0*/  MOV R6, R5 ;  /* 0x0000000500067202 */ /* 0x000fc40000000f00 */
[----:B------:R-:W-:Y:S02]  /*23d0*/  SHF.R.U32.HI R77, RZ, 0x10, R5 ;  /* 0x00000010ff4d7819 */ /* 0x000fe40000011605 */
[----:B------:R-:W-:Y:S02]  /*23e0*/  PRMT R151, R151, 0x5410, R4 ;  /* 0x0000541097977816 */ /* 0x000fe40000000004 */
[----:B------:R-:W-:Y:S02]  /*23f0*/  MOV R149, R84 ;  /* 0x0000005400957202 */ /* 0x000fe40000000f00 */
[----:B------:R-:W-:Y:S02]  /*2400*/  MOV R5, R85 ;  /* 0x0000005500057202 */ /* 0x000fe40000000f00 */
[----:B------:R-:W-:Y:S02]  /*2410*/  SHF.R.U64 R153, R60, 0x10, R61 ;  /* 0x000000103c997819 */ /* 0x000fe4000000123d */
[----:B------:R-:W-:-:S02]  /*2420*/  SHF.R.U64 R4, R28, 0x10, R29 ;  /* 0x000000101c047819 */ /* 0x000fc4000000121d */
[----:B------:R-:W-:Y:S02]  /*2430*/  PRMT R149, R149, 0x5410, R5 ;  /* 0x0000541095957816 */ /* 0x000fe40000000005 */
[----:B------:R-:W-:Y:S02]  /*2440*/  PRMT R153, R153, 0x5410, R4 ;  /* 0x0000541099997816 */ /* 0x000fe40000000004 */
[----:B------:R-:W-:Y:S02]  /*2450*/  SHF.R.U32.HI R152, RZ, 0x10, R55 ;  /* 0x00000010ff987819 */ /* 0x000fe40000011637 */
[----:B------:R-:W-:Y:S02]  /*2460*/  SHF.R.U32.HI R5, RZ, 0x10, R27 ;  /* 0x00000010ff057819 */ /* 0x000fe4000001161b */
        /* <DEDUP_REMOVED lines=36> */
[----:B------:R-:W-:Y:S02]  /*26b0*/  SHF.R.U32.HI R166, RZ, 0x10, R45 ;  /* 0x00000010ffa67819 */ /* 0x000fe4000001162d */
[----:B------:R-:W-:-:S02]  /*26c0*/  SHF.R.U32.HI R4, RZ, 0x10, R41 ;  /* 0x00000010ff047819 */ /* 0x000fc40000011629 */
[----:B------:R-:W-:Y:S02]  /*26d0*/  PRMT R164, R164, 0x5410, R5 ;  /* 0x00005410a4a47816 */ /* 0x000fe40000000005 */
[----:B------:R-:W-:Y:S02]  /*26e0*/  PRMT R166, R166, 0x5410, R4 ;  /* 0x00005410a6a67816 */ /* 0x000fe40000000004 */
[----:B------:R-:W-:Y:S02]  /*26f0*/  SHF.R.U64 R167, R46, 0x10, R47 ;  /* 0x000000102ea77819 */ /* 0x000fe4000000122f */
[----:B------:R-:W-:Y:S02]  /*2700*/  SHF.R.U64 R5, R42, 0x10, R43 ;  /* 0x000000102a057819 */ /* 0x000fe4000000122b */
[----:B------:R-:W-:Y:S02]  /*2710*/  SHF.R.U32.HI R168, RZ, 0x10, R47 ;  /* 0x00000010ffa87819 */ /* 0x000fe4000001162f */
[----:B------:R-:W-:-:S02]  /*2720*/  SHF.R.U32.HI R4, RZ, 0x10, R43 ;  /* 0x00000010ff047819 */ /* 0x000fc4000001162b */
[----:B------:R-:W-:Y:S02]  /*2730*/  MOV R120, R68 ;  /* 0x0000004400787202 */ /* 0x000fe40000000f00 */
[----:B------:R-:W-:Y:S02]  /*2740*/  MOV R118, R72 ;  /* 0x0000004800767202 */ /* 0x000fe40000000f00 */
[----:B------:R-:W-:Y:S02]  /*2750*/  MOV R68, R73 ;  /* 0x0000004900447202 */ /* 0x000fe40000000f00 */
[--C-:B------:R-:W-:Y:S02]  /*2760*/  SHF.R.U64 R117, R72, 0x10, R73.reuse ;  /* 0x0000001048757819 */ /* 0x100fe40000001249 */
[----:B------:R-:W-:Y:S02]  /*2770*/  SHF.R.U32.HI R87, RZ, 0x10, R73 ;  /* 0x00000010ff577819 */ /* 0x000fe40000011649 */
[----:B------:R-:W-:-:S02]  /*2780*/  MOV R114, R76 ;  /* 0x0000004c00727202 */ /* 0x000fc40000000f00 */
[----:B------:R-:W-:Y:S02]  /*2790*/  MOV R110, R66 ;  /* 0x00000042006e7202 */ /* 0x000fe40000000f00 */
[----:B------:R-:W-:Y:S02]  /*27a0*/  SHF.R.U64 R109, R66, 0x10, R67 ;  /* 0x00000010426d7819 */ /* 0x000fe40000001243 */
[----:B------:R-:W-:Y:S02]  /*27b0*/  MOV R108, R64 ;  /* 0x00000040006c7202 */ /* 0x000fe40000000f00 */
[----:B------:R-:W-:Y:S02]  /*27c0*/  SHF.R.U64 R107, R64, 0x10, R65 ;  /* 0x00000010406b7819 */ /* 0x000fe40000001241 */
[----:B------:R-:W-:Y:S02]  /*27d0*/  MOV R106, R22 ;  /* 0x00000016006a7202 */ /* 0x000fe40000000f00 */
[----:B------:R-:W-:-:S02]  /*27e0*/  SHF.R.U64 R105, R22, 0x10, R23 ;  /* 0x0000001016697819 */ /* 0x000fc40000001217 */
        /* <DEDUP_REMOVED lines=15> */
[----:B------:R-:W-:Y:S02]  /*28e0*/  MOV R72, R79 ;  /* 0x0000004f00487202 */ /* 0x000fe40000000f00 */
[--C-:B------:R-:W-:Y:S02]  /*28f0*/  SHF.R.U64 R111, R78, 0x10, R79.reuse ;  /* 0x000000104e6f7819 */ /* 0x100fe4000000124f */
[----:B------:R-:W-:-:S02]  /*2900*/  SHF.R.U32.HI R76, RZ, 0x10, R79 ;  /* 0x00000010ff4c7819 */ /* 0x000fc4000001164f */
        /* <DEDUP_REMOVED lines=11> */
[----:B------:R-:W-:-:S02]  /*29c0*/  PRMT R167, R167, 0x5410, R5 ;  /* 0x00005410a7a77816 */ /* 0x000fc40000000005 */
[----:B------:R-:W-:Y:S02]  /*29d0*/  PRMT R168, R168, 0x5410, R4 ;  /* 0x00005410a8a87816 */ /* 0x000fe40000000004 */
[----:B------:R-:W-:Y:S02]  /*29e0*/  SHF.R.U32.HI R67, RZ, 0x10, R67 ;  /* 0x00000010ff437819 */ /* 0x000fe40000011643 */
[----:B------:R-:W-:Y:S02]  /*29f0*/  SHF.R.U32.HI R65, RZ, 0x10, R65 ;  /* 0x00000010ff417819 */ /* 0x000fe40000011641 */
[----:B------:R-:W-:Y:S02]  /*2a00*/  SHF.R.U32.HI R23, RZ, 0x10, R23 ;  /* 0x00000010ff177819 */ /* 0x000fe40000011617 */
[----:B------:R-:W-:Y:S02]  /*2a10*/  SHF.R.U32.HI R21, RZ, 0x10, R21 ;  /* 0x00000010ff157819 */ /* 0x000fe40000011615 */
[----:B------:R-:W-:-:S02]  /*2a20*/  SHF.R.U32.HI R19, RZ, 0x10, R19 ;  /* 0x00000010ff137819 */ /* 0x000fc40000011613 */
[----:B------:R-:W-:Y:S02]  /*2a30*/  SHF.R.U32.HI R17, RZ, 0x10, R17 ;  /* 0x00000010ff117819 */ /* 0x000fe40000011611 */
[----:B------:R-:W-:Y:S02]  /*2a40*/  SHF.R.U32.HI R15, RZ, 0x10, R15 ;  /* 0x00000010ff0f7819 */ /* 0x000fe4000001160f */
[----:B------:R-:W-:Y:S02]  /*2a50*/  SHF.R.U32.HI R13, RZ, 0x10, R13 ;  /* 0x00000010ff0d7819 */ /* 0x000fe4000001160d */
[----:B------:R-:W-:Y:S02]  /*2a60*/  SHF.R.U32.HI R11, RZ, 0x10, R11 ;  /* 0x00000010ff0b7819 */ /* 0x000fe4000001160b */
[----:B------:R-:W-:Y:S02]  /*2a70*/  SHF.R.U32.HI R9, RZ, 0x10, R9 ;  /* 0x00000010ff097819 */ /* 0x000fe40000011609 */
[----:B------:R-:W-:-:S02]  /*2a80*/  SHF.R.U32.HI R7, RZ, 0x10, R7 ;  /* 0x00000010ff077819 */ /* 0x000fc40000011607 */
[--C-:B------:R-:W-:Y:S02]  /*2a90*/  SHF.R.U64 R148, R82, 0x10, R83.reuse ;  /* 0x0000001052947819 */ /* 0x100fe40000001253 */
[----:B------:R-:W-:Y:S02]  /*2aa0*/  SHF.R.U32.HI R78, RZ, 0x10, R83 ;  /* 0x00000010ff4e7819 */ /* 0x000fe40000011653 */
[--C-:B------:R-:W-:Y:S02]  /*2ab0*/  SHF.R.U64 R150, R84, 0x10, R85.reuse ;  /* 0x0000001054967819 */ /* 0x100fe40000001255 */
[----:B------:R-:W-:Y:S02]  /*2ac0*/  SHF.R.U32.HI R79, RZ, 0x10, R85 ;  /* 0x00000010ff4f7819 */ /* 0x000fe40000011655 */
[----:B------:R-:W-:Y:S02]  /*2ad0*/  SHF.R.U64 R169, R24, 0x10, R25 ;  /* 0x0000001018a97819 */ /* 0x000fe40000001219 */
[----:B------:R-:W-:-:S02]  /*2ae0*/  SHF.R.U64 R4, R2, 0x10, R3 ;  /* 0x0000001002047819 */ /* 0x000fc40000001203 */
[----:B------:R-:W-:Y:S02]  /*2af0*/  SHF.R.U32.HI R170, RZ, 0x10, R25 ;  /* 0x00000010ffaa7819 */ /* 0x000fe40000011619 */
[----:B------:R-:W-:Y:S02]  /*2b00*/  SHF.R.U32.HI R5, RZ, 0x10, R3 ;  /* 0x00000010ff057819 */ /* 0x000fe40000011603 */
        /* <DEDUP_REMOVED lines=39> */
[----:B01234-:R-:W-:-:S07]  /*2d80*/  PRMT R170, R170, 0x5410, R5 ;  /* 0x00005410aaaa7816 */ /* 0x01ffce0000000005 */
.L_x_22192:
        /* <DEDUP_REMOVED lines=22> */
[----:B-----5:R-:W-:Y:S01]  /*2ef0*/  FADD.FTZ R5, R16, R12 ;  /* 0x0000000c10057221 */ /* 0x020fe20000010000 */
[----:B------:R-:W-:Y:S01]  /*2f00*/  FADD.FTZ R4, R17, R13 ;  /* 0x0000000d11047221 */ /* 0x000fe20000010000 */
[----:B------:R-:W-:Y:S01]  /*2f10*/  FADD.FTZ R7, R18, R14 ;  /* 0x0000000e12077221 */ /* 0x000fe20000010000 */
[----:B------:R-:W-:Y:S01]  /*2f20*/  FADD.FTZ R6, R19, R15 ;  /* 0x0000000f13067221 */ /* 0x000fe20000010000 */
[----:B------:R-:W-:Y:S01]  /*2f30*/  FADD.FTZ R64, R8, R5 ;  /* 0x0000000508407221 */ /* 0x000fe20000010000 */
[----:B------:R-:W-:Y:S01]  /*2f40*/  FADD.FTZ R65, R9, R4 ;  /* 0x0000000409417221 */ /* 0x000fe20000010000 */
[----:B------:R-:W-:Y:S01]  /*2f50*/  FADD.FTZ R66, R10, R7 ;  /* 0x000000070a427221 */ /* 0x000fe20000010000 */
[----:B------:R-:W-:Y:S02]  /*2f60*/  FADD.FTZ R67, R11, R6 ;  /* 0x000000060b437221 */ /* 0x000fe40000010000 */
[----:B------:R-:W-:Y:S02]  /*2f70*/  MOV R4, R64 ;  /* 0x0000004000047202 */ /* 0x000fe40000000f00 */
[----:B------:R-:W-:-:S02]  /*2f80*/  MOV R5, R65 ;  /* 0x0000004100057202 */ /* 0x000fc40000000f00 */
[----:B------:R-:W-:Y:S02]  /*2f90*/  MOV R6, R66 ;  /* 0x0000004200067202 */ /* 0x000fe40000000f00 */
[----:B------:R-:W-:Y:S01]  /*2fa0*/  MOV R7, R67 ;  /* 0x0000004300077202 */ /* 0x000fe20000000f00 */
[----:B------:R-:W-:Y:S06]  /*2fb0*/  BRA `(.L_x_22134) ;  /* 0x0000000000547947 */ /* 0x000fec0003800000 */
.L_x_22133:
[----:B-----5:R-:W-:Y:S01]  /*2fc0*/  FADD.FTZ R64, R16, R12 ;  /* 0x0000000c10407221 */ /* 0x020fe20000010000 */
[----:B------:R-:W-:Y:S01]  /*2fd0*/  FADD.FTZ R65, R17, R13 ;  /* 0x0000000d11417221 */ /* 0x000fe20000010000 */
[----:B------:R-:W-:Y:S01]  /*2fe0*/  FADD.FTZ R66, R18, R14 ;  /* 0x0000000e12427221 */ /* 0x000fe20000010000 */
[----:B------:R-:W-:Y:S02]  /*2ff0*/  FADD.FTZ R67, R19, R15 ;  /* 0x0000000f13437221 */ /* 0x000fe40000010000 */
[----:B------:R-:W-:Y:S02]  /*3000*/  MOV R4, R64 ;  /* 0x0000004000047202 */ /* 0x000fe40000000f00 */
[----:B------:R-:W-:Y:S02]  /*3010*/  MOV R5, R65 ;  /* 0x0000004100057202 */ /* 0x000fe40000000f00 */
[----:B------:R-:W-:Y:S02]  /*3020*/  MOV R6, R66 ;  /* 0x0000004200067202 */ /* 0x000fe40000000f00 */
[----:B------:R-:W-:Y:S01]  /*3030*/  MOV R7, R67 ;  /* 0x0000004300077202 */ /* 0x000fe20000000f00 */
[----:B------:R-:W-:Y:S06]  /*3040*/  BRA `(.L_x_22134) ;  /* 0x0000000000307947 */ /* 0x000fec0003800000 */
.L_x_22132:
[----:B-----5:R-:W-:Y:S01]  /*3050*/  @P1 FADD.FTZ R4, R16, R8 ;  /* 0x0000000810041221 */ /* 0x020fe20000010000 */
[----:B------:R-:W-:Y:S01]  /*3060*/  @P1 FADD.FTZ R5, R17, R9 ;  /* 0x0000000911051221 */ /* 0x000fe20000010000 */
[----:B------:R-:W-:Y:S01]  /*3070*/  @P1 FADD.FTZ R6, R18, R10 ;  /* 0x0000000a12061221 */ /* 0x000fe20000010000 */
[----:B------:R-:W-:Y:S02]  /*3080*/  @P1 FADD.FTZ R7, R19, R11 ;  /* 0x0000000b13071221 */ /* 0x000fe40000010000 */
[----:B------:R-:W-:Y:S02]  /*3090*/  @P1 MOV R64, R4 ;  /* 0x0000000400401202 */ /* 0x000fe40000000f00 */
[----:B------:R-:W-:Y:S02]  /*30a0*/  @P1 MOV R65, R5 ;  /* 0x0000000500411202 */ /* 0x000fe40000000f00 */
[----:B------:R-:W-:Y:S02]  /*30b0*/  @P1 MOV R66, R6 ;  /* 0x0000000600421202 */ /* 0x000fe40000000f00 */
[----:B------:R-:W-:-:S02]  /*30c0*/  @P1 MOV R67, R7 ;  /* 0x0000000700431202 */ /* 0x000fc40000000f00 */
[----:B------:R-:W-:Y:S02]  /*30d0*/  @!P1 MOV R64, R16 ;  /* 0x0000001000409202 */ /* 0x000fe40000000f00 */
[----:B------:R-:W-:Y:S02]  /*30e0*/  @!P1 MOV R65, R17 ;  /* 0x0000001100419202 */ /* 0x000fe40000000f00 */
[----:B------:R-:W-:Y:S02]  /*30f0*/  @!P1 MOV R66, R18 ;  /* 0x0000001200429202 */ /* 0x000fe40000000f00 */
[----:B------:R-:W-:-:S07]  /*3100*/  @!P1 MOV R67, R19 ;  /* 0x0000001300439202 */ /* 0x000fce0000000f00 */
.L_x_22134:
[----:B------:R-:W1:Y:S01]  /*3110*/  @UP0 LDCU.64 UR4, c[0x0][0x3a8] ;  /* 0x00007500ff0407ac */ /* 0x000e620008000a00 */
[----:B------:R-:W-:Y:S01]  /*3120*/  PLOP3.LUT P0, PT, PT, PT, UP0, 0x80, 0x8 ;  /* 0x000000000008781c */ /* 0x000fe20003f0f008 */
[----:B------:R-:W-:Y:S01]  /*3130*/  HFMA2 R17, -RZ, RZ, 0, 9.5367431640625e-07 ;  /* 0x00000010ff117431 */ /* 0x000fe200000001ff */
[----:B------:R-:W-:Y:S02]  /*3140*/  PLOP3.LUT P1, PT, PT, PT, UP0, 0x80, 0x8 ;  /* 0x000000000008781c */ /* 0x000fe40003f2f008 */
[----:B------:R-:W-:-:S09]  /*3150*/  IADD3 R129, PT, PT, R126, 0x20, RZ ;  /* 0x000000207e817810 */ /* 0x000fd20007ffe0ff */
[----:B-1----:R-:W-:-:S05]  /*3160*/  @P0 IMAD.WIDE.U32 R16, R126, R17, UR4 ;  /* 0x000000047e100e25 */ /* 0x002fca000f8e0011 */
[----:B------:R1:W-:Y:S02]  /*3170*/  @P1 STG.E.128 desc[UR6][R16.64], R4 ;  /* 0x0000000410001986 */ /* 0x0003e4000c101d06 */
.L_x_22131:
[----:B------:R-:W-:Y:S05]  /*3180*/  BSYNC.RECONVERGENT B0 ;  /* 0x0000000000007941 */ /* 0x000fea0003800200 */
.L_x_22130:
[----:B------:R-:W-:Y:S01]  /*3190*/  ISETP.GE.U32.AND P0, PT, R0, 0x40, PT ;  /* 0x000000400000780c */ /* 0x000fe20003f06070 */
[----:B------:R-:W-:Y:S03]  /*31a0*/  BSSY.RECONVERGENT B0, `(.L_x_22135) ;  /* 0x0000040000007945 */ /* 0x000fe60003800200 */
[----:B-1----:R-:W-:-:S09]  /*31b0*/  P2R R16, PR, RZ, 0x1 ;  /* 0x00000001ff107803 */ /* 0x002fd20000000000 */
        /* <DEDUP_REMOVED lines=13> */
[----:B------:R0:W5:Y:S01]  /*3290*/  @P1 LDG.E.128 R8, desc[UR6][R22.64] ;  /* 0x0000000616081981 */ /* 0x000162000c1e1d00 */
[----:B------:R-:W-:-:S04]  /*32a0*/  UISETP.NE.U32.AND UP1, UPT, UR14, URZ, UPT ;  /* 0x000000ff0e00728c */ /* 0x000fc8000bf25070 */
[----:B------:R-:W-:-:S09]  /*32b0*/  UISETP.NE.AND.EX UP1, UPT, UR15, URZ, UPT, UP1 ;  /* 0x000000ff0f00728c */ /* 0x000fd2000bf25310 */
[----:B0-----:R-:W-:Y:S05]  /*32c0*/  BRA.U UP1, `(.L_x_22137) ;  /* 0x00000001013c7547 */ /* 0x001fea000b800000 */
[----:B------:R-:W-:-:S04]  /*32d0*/  ISETP.NE.U32.AND P0, PT, RZ, UR16, PT ;  /* 0x00000010ff007c0c */ /* 0x000fc8000bf05070 */
[----:B------:R-:W-:-:S13]  /*32e0*/  ISETP.NE.AND.EX P0, PT, RZ, UR17, PT, P0 ;  /* 0x00000011ff007c0c */ /* 0x000fda000bf05300 */
[----:B-----5:R-:W-:Y:S01]  /*32f0*/  @!P0 MOV R68, R16 ;  /* 0x0000001000448202 */ /* 0x020fe20000000f00 */
[----:B------:R-:W-:Y:S01]  /*3300*/  @P0 FADD.FTZ R68, R8, R16 ;  /* 0x0000001008440221 */ /* 0x000fe20000010000 */
[----:B------:R-:W-:Y:S01]  /*3310*/  @!P0 MOV R69, R17 ;  /* 0x0000001100458202 */ /* 0x000fe20000000f00 */
[----:B------:R-:W-:Y:S01]  /*3320*/  @P0 FADD.FTZ R69, R9, R17 ;  /* 0x0000001109450221 */ /* 0x000fe20000010000 */
[----:B------:R-:W-:Y:S01]  /*3330*/  @!P0 MOV R70, R18 ;  /* 0x0000001200468202 */ /* 0x000fe20000000f00 */
[----:B------:R-:W-:Y:S01]  /*3340*/  @P0 FADD.FTZ R70, R10, R18 ;  /* 0x000000120a460221 */ /* 0x000fe20000010000 */
[----:B------:R-:W-:Y:S01]  /*3350*/  @!P0 MOV R71, R19 ;  /* 0x0000001300478202 */ /* 0x000fe20000000f00 */
[----:B------:R-:W-:Y:S01]  /*3360*/  @P0 FADD.FTZ R71, R11, R19 ;  /* 0x000000130b470221 */ /* 0x000fe20000010000 */
[----:B------:R-:W-:Y:S02]  /*3370*/  @P0 MOV R4, R68 ;  /* 0x0000004400040202 */ /* 0x000fe40000000f00 */
[----:B------:R-:W-:-:S02]  /*3380*/  @P0 MOV R5, R69 ;  /* 0x0000004500050202 */ /* 0x000fc40000000f00 */
[----:B------:R-:W-:Y:S02]  /*3390*/  @P0 MOV R6, R70 ;  /* 0x0000004600060202 */ /* 0x000fe40000000f00 */
[----:B------:R-:W-:Y:S01]  /*33a0*/  @P0 MOV R7, R71 ;  /* 0x0000004700070202 */ /* 0x000fe20000000f00 */
[----:B------:R-:W-:Y:S06]  /*33b0*/  BRA `(.L_x_22138) ;  /* 0x00000000005c7947 */ /* 0x000fec0003800000 */
.L_x_22137:
[----:B------:R-:W-:-:S04]  /*33c0*/  ISETP.NE.U32.AND P0, PT, RZ, UR16, PT ;  /* 0x00000010ff007c0c */ /* 0x000fc8000bf05070 */
[----:B------:R-:W-:-:S13]  /*33d0*/  ISETP.NE.AND.EX P0, PT, RZ, UR17, PT, P0 ;  /* 0x00000011ff007c0c */ /* 0x000fda000bf05300 */
[----:B-----5:R-:W-:Y:S01]  /*33e0*/  @!P0 FADD.FTZ R68, R12, R16 ;  /* 0x000000100c448221 */ /* 0x020fe20000010000 */
[----:B------:R-:W-:Y:S01]  /*33f0*/  @!P0 FADD.FTZ R69, R13, R17 ;  /* 0x000000110d458221 */ /* 0x000fe20000010000 */
[----:B------:R-:W-:Y:S01]  /*3400*/  @!P0 FADD.FTZ R70, R14, R18 ;  /* 0x000000120e468221 */ /* 0x000fe20000010000 */
[----:B------:R-:W-:Y:S02]  /*3410*/  @!P0 FADD.FTZ R71, R15, R19 ;  /* 0x000000130f478221 */ /* 0x000fe40000010000 */
[----:B------:R-:W-:Y:S02]  /*3420*/  @!P0 MOV R4, R68 ;  /* 0x0000004400048202 */ /* 0x000fe40000000f00 */
[----:B------:R-:W-:Y:S02]  /*3430*/  @!P0 MOV R5, R69 ;  /* 0x0000004500058202 */ /* 0x000fe40000000f00 */
[----:B------:R-:W-:Y:S02]  /*3440*/  @!P0 MOV R6, R70 ;  /* 0x0000004600068202 */ /* 0x000fe40000000f00 */
[----:B------:R-:W-:Y:S01]  /*3450*/  @!P0 MOV R7, R71 ;  /* 0x0000004700078202 */ /* 0x000fe20000000f00 */
[----:B------:R-:W-:Y:S06]  /*3460*/  @!P0 BRA `(.L_x_22138) ;  /* 0x0000000000308947 */ /* 0x000fec0003800000 */
[----:B------:R-:W-:Y:S01]  /*3470*/  FADD.FTZ R5, R12, R16 ;  /* 0x000000100c057221 */ /* 0x000fe20000010000 */
        /* <DEDUP_REMOVED lines=10> */
[----:B------:R-:W-:-:S07]  /*3520*/  MOV R7, R71 ;  /* 0x0000004700077202 */ /* 0x000fce0000000f00 */
.L_x_22138:
[----:B------:R-:W0:Y:S01]  /*3530*/  @UP0 LDCU.64 UR4, c[0x0][0x3a8] ;  /* 0x00007500ff0407ac */ /* 0x000e220008000a00 */
[----:B------:R-:W-:Y:S01]  /*3540*/  PLOP3.LUT P0, PT, PT, PT, UP0, 0x80, 0x8 ;  /* 0x000000000008781c */ /* 0x000fe20003f0f008 */
[----:B------:R-:W-:Y:S01]  /*3550*/  HFMA2 R16, -RZ, RZ, 0, 9.5367431640625e-07 ;  /* 0x00000010ff107431 */ /* 0x000fe200000001ff */
[----:B------:R-:W-:-:S11]  /*3560*/  PLOP3.LUT P1, PT, PT, PT, UP0, 0x80, 0x8 ;  /* 0x000000000008781c */ /* 0x000fd60003f2f008 */
[C---:B0-----:R-:W-:Y:S01]  /*3570*/  @P0 IMAD.WIDE.U32 R16, R129.reuse, R16, UR4 ;  /* 0x0000000481100e25 */ /* 0x041fe2000f8e0010 */
[----:B------:R-:W-:-:S04]  /*3580*/  IADD3 R129, PT, PT, R129, 0x20, RZ ;  /* 0x0000002081817810 */ /* 0x000fc80007ffe0ff */
[----:B------:R1:W-:Y:S03]  /*3590*/  @P1 STG.E.128 desc[UR6][R16.64], R4 ;  /* 0x0000000410001986 */ /* 0x0003e6000c101d06 */
.L_x_22136:
[----:B------:R-:W-:Y:S05]  /*35a0*/  BSYNC.RECONVERGENT B0 ;  /* 0x0000000000007941 */ /* 0x000fea0003800200 */
.L_x_22135:
        /* <DEDUP_REMOVED lines=35> */
.L_x_22141:
        /* <DEDUP_REMOVED lines=23> */
.L_x_22142:
[----:B------:R-:W0:Y:S01]  /*3950*/  @UP0 LDCU.64 UR4, c[0x0][0x3a8] ;  /* 0x00007500ff0407ac */ /* 0x000e220008000a00 */
[----:B------:R-:W-:Y:S01]  /*3960*/  PLOP3.LUT P0, PT, PT, PT, UP0, 0x80, 0x8 ;  /* 0x000000000008781c */ /* 0x000fe20003f0f008 */
[----:B------:R-:W-:Y:S01]  /*3970*/  HFMA2 R16, -RZ, RZ, 0, 9.5367431640625e-07 ;  /* 0x00000010ff107431 */ /* 0x000fe200000001ff */
[----:B------:R-:W-:-:S11]  /*3980*/  PLOP3.LUT P1, PT, PT, PT, UP0, 0x80, 0x8 ;  /* 0x000000000008781c */ /* 0x000fd60003f2f008 */
[C---:B0-----:R-:W-:Y:S01]  /*3990*/  @P0 IMAD.WIDE.U32 R16, R129.reuse, R16, UR4 ;  /* 0x0000000481100e25 */ /* 0x041fe2000f8e0010 */
[----:B------:R-:W-:-:S04]  /*39a0*/  IADD3 R129, PT, PT, R129, 0x20, RZ ;  /* 0x0000002081817810 */ /* 0x000fc80007ffe0ff */
[----:B------:R1:W-:Y:S03]  /*39b0*/  @P1 STG.E.128 desc[UR6][R16.64], R4 ;  /* 0x0000000410001986 */ /* 0x0003e6000c101d06 */
.L_x_22140:
[----:B------:R-:W-:Y:S05]  /*39c0*/  BSYNC.RECONVERGENT B0 ;  /* 0x0000000000007941 */ /* 0x000fea0003800200 */
.L_x_22139:
        /* <DEDUP_REMOVED lines=35> */
.L_x_22145:
        /* <DEDUP_REMOVED lines=23> */
.L_x_22146:
[----:B------:R-:W0:Y:S01]  /*3d70*/  @UP0 LDCU.64 UR4, c[0x0][0x3a8] ;  /* 0x00007500ff0407ac */ /* 0x000e220008000a00 */
[----:B------:R-:W-:Y:S01]  /*3d80*/  PLOP3.LUT P0, PT, PT, PT, UP0, 0x80, 0x8 ;  /* 0x000000000008781c */ /* 0x000fe20003f0f008 */
[----:B------:R-:W-:Y:S01]  /*3d90*/  HFMA2 R16, -RZ, RZ, 0, 9.5367431640625e-07 ;  /* 0x00000010ff107431 */ /* 0x000fe200000001ff */
[----:B------:R-:W-:-:S11]  /*3da0*/  PLOP3.LUT P1, PT, PT, PT, UP0, 0x80, 0x8 ;  /* 0x000000000008781c */ /* 0x000fd60003f2f008 */
[C---:B0-----:R-:W-:Y:S01]  /*3db0*/  @P0 IMAD.WIDE.U32 R16, R129.reuse, R16, UR4 ;  /* 0x0000000481100e25 */ /* 0x041fe2000f8e0010 */
[----:B------:R-:W-:-:S04]  /*3dc0*/  IADD3 R129, PT, PT, R129, 0x20, RZ ;  /* 0x0000002081817810 */ /* 0x000fc80007ffe0ff */
[----:B------:R1:W-:Y:S03]  /*3dd0*/  @P1 STG.E.128 desc[UR6][R16.64], R4 ;  /* 0x0000000410001986 */ /* 0x0003e6000c101d06 */
.L_x_22144:
[----:B------:R-:W-:Y:S05]  /*3de0*/  BSYNC.RECONVERGENT B0 ;  /* 0x0000000000007941 */ /* 0x000fea0003800200 */
.L_x_22143:
        /* <DEDUP_REMOVED lines=35> */
.L_x_22149:
        /* <DEDUP_REMOVED lines=23> */
.L_x_22150:
[----:B------:R-:W0:Y:S01]  /*4190*/  @UP0 LDCU.64 UR4, c[0x0][0x3a8] ;  /* 0x00007500ff0407ac */ /* 0x000e220008000a00 */
[----:B------:R-:W-:Y:S01]  /*41a0*/  PLOP3.LUT P0, PT, PT, PT, UP0, 0x80, 0x8 ;  /* 0x000000000008781c */ /* 0x000fe20003f0f008 */
[----:B------:R-:W-:Y:S01]  /*41b0*/  HFMA2 R16, -RZ, RZ, 0, 9.5367431640625e-07 ;  /* 0x00000010ff107431 */ /* 0x000fe200000001ff */
[----:B------:R-:W-:-:S11]  /*41c0*/  PLOP3.LUT P1, PT, PT, PT, UP0, 0x80, 0x8 ;  /* 0x000000000008781c */ /* 0x000fd60003f2f008 */
[C---:B0-----:R-:W-:Y:S01]  /*41d0*/  @P0 IMAD.WIDE.U32 R16, R129.reuse, R16, UR4 ;  /* 0x0000000481100e25 */ /* 0x041fe2000f8e0010 */
[----:B------:R-:W-:-:S04]  /*41e0*/  IADD3 R129, PT, PT, R129, 0x20, RZ ;  /* 0x0000002081817810 */ /* 0x000fc80007ffe0ff */
[----:B------:R1:W-:Y:S03]  /*41f0*/  @P1 STG.E.128 desc[UR6][R16.64], R4 ;  /* 0x0000000410001986 */ /* 0x0003e6000c101d06 */
.L_x_22148:
[----:B------:R-:W-:Y:S05]  /*4200*/  BSYNC.RECONVERGENT B0 ;  /* 0x0000000000007941 */ /* 0x000fea0003800200 */
.L_x_22147:
        /* <DEDUP_REMOVED lines=35> */
.L_x_22153:
        /* <DEDUP_REMOVED lines=23> */
.L_x_22154:
[----:B------:R-:W0:Y:S01]  /*45b0*/  @UP0 LDCU.64 UR4, c[0x0][0x3a8] ;  /* 0x00007500ff0407ac */ /* 0x000e220008000a00 */
[----:B------:R-:W-:Y:S01]  /*45c0*/  PLOP3.LUT P0, PT, PT, PT, UP0, 0x80, 0x8 ;  /* 0x000000000008781c */ /* 0x000fe20003f0f008 */
[----:B------:R-:W-:Y:S01]  /*45d0*/  HFMA2 R16, -RZ, RZ, 0, 9.5367431640625e-07 ;  /* 0x00000010ff107431 */ /* 0x000fe200000001ff */
[----:B------:R-:W-:-:S11]  /*45e0*/  PLOP3.LUT P1, PT, PT, PT, UP0, 0x80, 0x8 ;  /* 0x000000000008781c */ /* 0x000fd60003f2f008 */
[C---:B0-----:R-:W-:Y:S01]  /*45f0*/  @P0 IMAD.WIDE.U32 R16, R129.reuse, R16, UR4 ;  /* 0x0000000481100e25 */ /* 0x041fe2000f8e0010 */
[----:B------:R-:W-:-:S04]  /*4600*/  IADD3 R129, PT, PT, R129, 0x20, RZ ;  /* 0x0000002081817810 */ /* 0x000fc80007ffe0ff */
[----:B------:R1:W-:Y:S03]  /*4610*/  @P1 STG.E.128 desc[UR6][R16.64], R4 ;  /* 0x0000000410001986 */ /* 0x0003e6000c101d06 */
.L_x_22152:
[----:B------:R-:W-:Y:S05]  /*4620*/  BSYNC.RECONVERGENT B0 ;  /* 0x0000000000007941 */ /* 0x000fea0003800200 */
.L_x_22151:
[----:B------:R-:W-:Y:S01]  /*4630*/  ISETP.GE.U32.AND P0, PT, R0, 0xe0, PT ;  /* 0x000000e00000780c */ /* 0x000fe20003f06070 */
[----:B------:R-:W-:Y:S03]  /*4640*/  BSSY.RECONVERGENT B0, `(.L_x_22155) ;  /* 0x0000040000007945 */ /* 0x000fe60003800200 */
[----:B-1----:R-:W-:-:S09]  /*4650*/  P2R R16, PR, RZ, 0x1 ;  /* 0x00000001ff107803 */ /* 0x002fd20000000000 */
[----:B------:R-:W-:Y:S05]  /*4660*/  @!P0 BRA `(.L_x_22156) ;  /* 0x0000000000f48947 */ /* 0x000fea0003800000 */
[----:B------:R-:W-:Y:S01]  /*4670*/  ISETP.NE.U32.AND P0, PT, RZ, UR14, PT ;  /* 0x0000000eff007c0c */ /* 0x000fe2000bf05070 */
[----:B------:R-:W1:Y:S03]  /*4680*/  LDC.64 R16, c[0x0][0x390] ;  /* 0x0000e400ff107b82 */ /* 0x000e660000000a00 */
[----:B------:R-:W-:-:S13]  /*4690*/  ISETP.NE.AND.EX P0, PT, RZ, UR15, PT, P0 ;  /* 0x0000000fff007c0c */ /* 0x000fda000bf05300 */
[----:B0-----:R-:W0:Y:S02]  /*46a0*/  @P0 LDC.64 R22, c[0x0][0x398] ;  /* 0x0000e600ff160b82 */ /* 0x001e240000000a00 */
[----:B0-----:R-:W-:-:S05]  /*46b0*/  @P0 IMAD.WIDE.U32 R22, R129, 0x10, R22 ;  /* 0x0000001081160825 */ /* 0x001fca00078e0016 */
[----:B------:R0:W5:Y:S01]  /*46c0*/  @P0 LDG.E.128 R12, desc[UR6][R22.64] ;  /* 0x00000006160c0981 */ /* 0x000162000c1e1d00 */
[----:B------:R-:W-:Y:S01]  /*46d0*/  ISETP.NE.U32.AND P0, PT, RZ, UR16, PT ;  /* 0x00000010ff007c0c */ /* 0x000fe2000bf05070 */
[----:B-1----:R-:W-:-:S03]  /*46e0*/  IMAD.WIDE.U32 R16, R129, 0x10, R16 ;  /* 0x0000001081107825 */ /* 0x002fc600078e0010 */
[----:B------:R-:W-:-:S03]  /*46f0*/  ISETP.NE.AND.EX P0, PT, RZ, UR17, PT, P0 ;  /* 0x00000011ff007c0c */ /* 0x000fc6000bf05300 */
[----:B------:R-:W5:Y:S10]  /*4700*/  LDG.E.128 R16, desc[UR6][R16.64] ;  /* 0x0000000610107981 */ /* 0x000f74000c1e1d00 */
[----:B------:R-:W1:Y:S02]  /*4710*/  @P0 LDC.64 R20, c[0x0][0x3a0] ;  /* 0x0000e800ff140b82 */ /* 0x000e640000000a00 */
[----:B-1----:R-:W-:-:S05]  /*4720*/  @P0 IMAD.WIDE.U32 R20, R129, 0x10, R20 ;  /* 0x0000001081140825 */ /* 0x002fca00078e0014 */
        /* <DEDUP_REMOVED lines=19> */
.L_x_22157:
        /* <DEDUP_REMOVED lines=23> */
.L_x_22158:
[----:B------:R-:W0:Y:S01]  /*49d0*/  @UP0 LDCU.64 UR4, c[0x0][0x3a8] ;  /* 0x00007500ff0407ac */ /* 0x000e220008000a00 */
[----:B------:R-:W-:Y:S01]  /*49e0*/  PLOP3.LUT P0, PT, PT, PT, UP0, 0x80, 0x8 ;  /* 0x000000000008781c */ /* 0x000fe20003f0f008 */
[----:B------:R-:W-:-:S12]  /*49f0*/  HFMA2 R16, -RZ, RZ, 0, 9.5367431640625e-07 ;  /* 0x00000010ff107431 */ /* 0x000fd800000001ff */
[C---:B0-----:R-:W-:Y:S01]  /*4a00*/  @P0 IMAD.WIDE.U32 R16, R129.reuse, R16, UR4 ;  /* 0x0000000481100e25 */ /* 0x041fe2000f8e0010 */
[----:B------:R-:W-:Y:S02]  /*4a10*/  PLOP3.LUT P0, PT, PT, PT, UP0, 0x80, 0x8 ;  /* 0x000000000008781c */ /* 0x000fe40003f0f008 */
[----:B------:R-:W-:-:S11]  /*4a20*/  IADD3 R129, PT, PT, R129, 0x20, RZ ;  /* 0x0000002081817810 */ /* 0x000fd60007ffe0ff */
[----:B------:R1:W-:Y:S02]  /*4a30*/  @P0 STG.E.128 desc[UR6][R16.64], R4 ;  /* 0x0000000410000986 */ /* 0x0003e4000c101d06 */
.L_x_22156:
[----:B------:R-:W-:Y:S05]  /*4a40*/  BSYNC.RECONVERGENT B0 ;  /* 0x0000000000007941 */ /* 0x000fea0003800200 */
.L_x_22155:
        /* <DEDUP_REMOVED lines=10> */
[----:B------:R-:W-:-:S04]  /*4af0*/  ISETP.NE.U32.AND P0, PT, RZ, UR16, PT ;  /* 0x00000010ff007c0c */ /* 0x000fc8000bf05070 */
[----:B------:R-:W-:-:S13]  /*4b00*/  ISETP.NE.AND.EX P0, PT, RZ, UR17, PT, P0 ;  /* 0x00000011ff007c0c */ /* 0x000fda000bf05300 */
[----:B------:R-:W2:Y:S01]  /*4b10*/  @P0 LDC.64 R20, c[0x0][0x3a0] ;  /* 0x0000e800ff140b82 */ /* 0x000ea20000000a00 */
[----:B-1----:R-:W-:-:S06]  /*4b20*/  IMAD.WIDE.U32 R16, R129, 0x10, R16 ;  /* 0x0000001081107825 */ /* 0x002fcc00078e0010 */
[----:B------:R-:W5:Y:S01]  /*4b30*/  LDG.E.128 R16, desc[UR6][R16.64] ;  /* 0x0000000610107981 */ /* 0x000f62000c1e1d00 */
        /* <DEDUP_REMOVED lines=20> */
.L_x_22161:
        /* <DEDUP_REMOVED lines=23> */
.L_x_22162:
[----:B------:R-:W0:Y:S01]  /*4df0*/  @UP0 LDCU.64 UR4, c[0x0][0x3a8] ;  /* 0x00007500ff0407ac */ /* 0x000e220008000a00 */
[----:B------:R-:W-:Y:S01]  /*4e00*/  PLOP3.LUT P0, PT, PT, PT, UP0, 0x80, 0x8 ;  /* 0x000000000008781c */ /* 0x000fe20003f0f008 */
[----:B------:R-:W-:-:S12]  /*4e10*/  HFMA2 R16, -RZ, RZ, 0, 9.5367431640625e-07 ;  /* 0x00000010ff107431 */ /* 0x000fd800000001ff */
[C---:B0-----:R-:W-:Y:S01]  /*4e20*/  @P0 IMAD.WIDE.U32 R16, R129.reuse, R16, UR4 ;  /* 0x0000000481100e25 */ /* 0x041fe2000f8e0010 */
[----:B------:R-:W-:Y:S02]  /*4e30*/  PLOP3.LUT P0, PT, PT, PT, UP0, 0x80, 0x8 ;  /* 0x000000000008781c */ /* 0x000fe40003f0f008 */
[----:B------:R-:W-:-:S11]  /*4e40*/  IADD3 R129, PT, PT, R129, 0x20, RZ ;  /* 0x0000002081817810 */ /* 0x000fd60007ffe0ff */
[----:B------:R1:W-:Y:S02]  /*4e50*/  @P0 STG.E.128 desc[UR6][R16.64], R4 ;  /* 0x0000000410000986 */ /* 0x0003e4000c101d06 */
.L_x_22160:
[----:B------:R-:W-:Y:S05]  /*4e60*/  BSYNC.RECONVERGENT B0 ;  /* 0x0000000000007941 */ /* 0x000fea0003800200 */
.L_x_22159:
        /* <DEDUP_REMOVED lines=35> */
.L_x_22165:
        /* <DEDUP_REMOVED lines=23> */
.L_x_22166:
[----:B------:R-:W0:Y:S01]  /*5210*/  @UP0 LDCU.64 UR4, c[0x0][0x3a8] ;  /* 0x00007500ff0407ac */ /* 0x000e220008000a00 */
[----:B------:R-:W-:Y:S01]  /*5220*/  PLOP3.LUT P0, PT, PT, PT, UP0, 0x80, 0x8 ;  /* 0x000000000008781c */ /* 0x000fe20003f0f008 */
[----:B------:R-:W-:-:S12]  /*5230*/  HFMA2 R16, -RZ, RZ, 0, 9.5367431640625e-07 ;  /* 0x00000010ff107431 */ /* 0x000fd800000001ff */
[C---:B0-----:R-:W-:Y:S01]  /*5240*/  @P0 IMAD.WIDE.U32 R16, R129.reuse, R16, UR4 ;  /* 0x0000000481100e25 */ /* 0x041fe2000f8e0010 */
[----:B------:R-:W-:Y:S02]  /*5250*/  PLOP3.LUT P0, PT, PT, PT, UP0, 0x80, 0x8 ;  /* 0x000000000008781c */ /* 0x000fe40003f0f008 */
[----:B------:R-:W-:-:S11]  /*5260*/  IADD3 R129, PT, PT, R129, 0x20, RZ ;  /* 0x0000002081817810 */ /* 0x000fd60007ffe0ff */
[----:B------:R1:W-:Y:S02]  /*5270*/  @P0 STG.E.128 desc[UR6][R16.64], R4 ;  /* 0x0000000410000986 */ /* 0x0003e4000c101d06 */
.L_x_22164:
[----:B------:R-:W-:Y:S05]  /*5280*/  BSYNC.RECONVERGENT B0 ;  /* 0x0000000000007941 */ /* 0x000fea0003800200 */
.L_x_22163:
[----:B------:R-:W-:Y:S01]  /*5290*/  ISETP.GE.U32.AND P0, PT, R0, 0x140, PT ;  /* 0x000001400000780c */ /* 0x000fe20003f06070 */
[----:B------:R-:W-:Y:S03]  /*52a0*/  BSSY.RECONVERGENT B0, `(.L_x_22167) ;  /* 0x000003f000007945 */ /* 0x000fe60003800200 */
[----:B-1----:R-:W-:-:S09]  /*52b0*/  P2R R16, PR, RZ, 0x1 ;  /* 0x00000001ff107803 */ /* 0x002fd20000000000 */
[----:B------:R-:W-:Y:S05]  /*52c0*/  @!P0 BRA `(.L_x_22168) ;  /* 0x0000000000f08947 */ /* 0x000fea0003800000 */
[----:B------:R-:W-:-:S04]  /*52d0*/  ISETP.NE.U32.AND P0, PT, RZ, UR14, PT ;  /* 0x0000000eff007c0c */ /* 0x000fc8000bf05070 */
[----:B------:R-:W-:-:S13]  /*52e0*/  ISETP.NE.AND.EX P0, PT, RZ, UR15, PT, P0 ;  /* 0x0000000fff007c0c */ /* 0x000fda000bf05300 */
[----:B------:R-:W0:Y:S02]  /*52f0*/  @P0 LDC.64 R16, c[0x0][0x398] ;  /* 0x0000e600ff100b82 */ /* 0x000e240000000a00 */
[----:B0-----:R-:W-:-:S05]  /*5300*/  @P0 IMAD.WIDE.U32 R22, R129, 0x10, R16 ;  /* 0x0000001081160825 */ /* 0x001fca00078e0010 */
[----:B------:R0:W5:Y:S01]  /*5310*/  @P0 LDG.E.128 R12, desc[UR6][R22.64] ;  /* 0x00000006160c0981 */ /* 0x000162000c1e1d00 */
[----:B------:R-:W-:-:S04]  /*5320*/  ISETP.NE.U32.AND P0, PT, RZ, UR16, PT ;  /* 0x00000010ff007c0c */ /* 0x000fc8000bf05070 */
[----:B------:R-:W-:-:S13]  /*5330*/  ISETP.NE.AND.EX P0, PT, RZ, UR17, PT, P0 ;  /* 0x00000011ff007c0c */ /* 0x000fda000bf05300 */
[----:B------:R-:W1:Y:S02]  /*5340*/  @P0 LDC.64 R16, c[0x0][0x3a0] ;  /* 0x0000e800ff100b82 */ /* 0x000e640000000a00 */
[----:B-1----:R-:W-:-:S06]  /*5350*/  @P0 IMAD.WIDE.U32 R20, R129, 0x10, R16 ;  /* 0x0000001081140825 */ /* 0x002fcc00078e0010 */
[----:B------:R-:W1:Y:S01]  /*5360*/  LDC.64 R16, c[0x0][0x390] ;  /* 0x0000e400ff107b82 */ /* 0x000e620000000a00 */
[----:B------:R0:W5:Y:S01]  /*5370*/  @P0 LDG.E.128 R8, desc[UR6][R20.64] ;  /* 0x0000000614080981 */ /* 0x000162000c1e1d00 */
[----:B-1----:R-:W-:-:S06]  /*5380*/  IMAD.WIDE.U32 R16, R129, 0x10, R16 ;  /* 0x0000001081107825 */ /* 0x002fcc00078e0010 */
[----:B------:R-:W5:Y:S01]  /*5390*/  LDG.E.128 R16, desc[UR6][R16.64] ;  /* 0x0000000610107981 */ /* 0x000f62000c1e1d00 */
        /* <DEDUP_REMOVED lines=18> */
.L_x_22169:
        /* <DEDUP_REMOVED lines=23> */
.L_x_22170:
[----:B------:R-:W0:Y:S01]  /*5630*/  @UP0 LDCU.64 UR4, c[0x0][0x3a8] ;  /* 0x00007500ff0407ac */ /* 0x000e220008000a00 */
[----:B------:R-:W-:Y:S01]  /*5640*/  PLOP3.LUT P0, PT, PT, PT, UP0, 0x80, 0x8 ;  /* 0x000000000008781c */ /* 0x000fe20003f0f008 */
[----:B------:R-:W-:-:S12]  /*5650*/  HFMA2 R16, -RZ, RZ, 0, 9.5367431640625e-07 ;  /* 0x00000010ff107431 */ /* 0x000fd800000001ff */
[----:B0-----:R-:W-:Y:S01]  /*5660*/  @P0 IMAD.WIDE.U32 R16, R129, R16, UR4 ;  /* 0x0000000481100e25 */ /* 0x001fe2000f8e0010 */
[----:B------:R-:W-:-:S13]  /*5670*/  PLOP3.LUT P0, PT, PT, PT, UP0, 0x80, 0x8 ;  /* 0x000000000008781c */ /* 0x000fda0003f0f008 */
[----:B------:R1:W-:Y:S02]  /*5680*/  @P0 STG.E.128 desc[UR6][R16.64], R4 ;  /* 0x0000000410000986 */ /* 0x0003e4000c101d06 */
.L_x_22168:
[----:B------:R-:W-:Y:S05]  /*5690*/  BSYNC.RECONVERGENT B0 ;  /* 0x0000000000007941 */ /* 0x000fea0003800200 */
.L_x_22167:
[----:B-1----:R-:W-:Y:S01]  /*56a0*/  FADD.FTZ R16, RZ, R64 ;  /* 0x00000040ff107221 */ /* 0x002fe20000010000 */
[C---:B------:R-:W-:Y:S01]  /*56b0*/  ISETP.GE.U32.AND P5, PT, R0.reuse, 0x20, PT ;  /* 0x000000200000780c */ /* 0x040fe20003fa6070 */
[----:B------:R-:W1:Y:S01]  /*56c0*/  S2R R129, SR_TID.X ;  /* 0x0000000000817919 */ /* 0x000e620000002100 */
[C---:B------:R-:W-:Y:S01]  /*56d0*/  ISETP.GT.U32.AND P4, PT, R0.reuse, 0x3f, PT ;  /* 0x0000003f0000780c */ /* 0x040fe20003f84070 */
[----:B------:R-:W-:Y:S01]  /*56e0*/  FADD.FTZ R17, R65, R16 ;  /* 0x0000001041117221 */ /* 0x000fe20000010000 */
[C---:B------:R-:W-:Y:S01]  /*56f0*/  ISETP.GT.U32.AND P3, PT, R0.reuse, 0x5f, PT ;  /* 0x0000005f0000780c */ /* 0x040fe20003f64070 */
[----:B------:R-:W-:Y:S01]  /*5700*/  UMOV UR4, 0xffffffff ;  /* 0xffffffff00047882 */ /* 0x000fe20000000000 */
[----:B------:R-:W-:Y:S01]  /*5710*/  ISETP.GT.U32.AND P2, PT, R0, 0x7f, PT ;  /* 0x0000007f0000780c */ /* 0x000fe20003f44070 */
[----:B------:R-:W-:Y:S01]  /*5720*/  FADD.FTZ R16, R66, R17 ;  /* 0x0000001142107221 */ /* 0x000fe20000010000 */
[C---:B------:R-:W-:Y:S02]  /*5730*/  ISETP.GT.U32.AND P1, PT, R0.reuse, 0x9f, PT ;  /* 0x0000009f0000780c */ /* 0x040fe40003f24070 */
[C---:B------:R-:W-:Y:S01]  /*5740*/  ISETP.GT.U32.AND P0, PT, R0.reuse, 0xbf, PT ;  /* 0x000000bf0000780c */ /* 0x040fe20003f04070 */
[----:B------:R-:W-:Y:S01]  /*5750*/  FADD.FTZ R16, R67, R16 ;  /* 0x0000001043107221 */ /* 0x000fe20000010000 */
[----:B------:R-:W-:-:S04]  /*5760*/  ISETP.GT.U32.AND P6, PT, R0, 0xdf, PT ;  /* 0x000000df0000780c */ /* 0x000fc80003fc4070 */
[----:B------:R-:W-:Y:S02]  /*5770*/  FSEL R17, R16, RZ, P5 ;  /* 0x000000ff10117208 */ /* 0x000fe40002800000 */
[----:B------:R-:W-:-:S03]  /*5780*/  P2R R18, PR, RZ, 0x40 ;  /* 0x00000040ff127803 */ /* 0x000fc60000000000 */
[----:B------:R-:W-:-:S04]  /*5790*/  FADD.FTZ R16, R68, R17 ;  /* 0x0000001144107221 */ /* 0x000fc80000010000 */
[----:B------:R-:W-:-:S04]  /*57a0*/  FADD.FTZ R19, R69, R16 ;  /* 0x0000001045137221 */ /* 0x000fc80000010000 */
[----:B------:R-:W-:-:S04]  /*57b0*/  FADD.FTZ R16, R70, R19 ;  /* 0x0000001346107221 */ /* 0x000fc80000010000 */
[----:B------:R-:W-:-:S04]  /*57c0*/  @P4 FADD.FTZ R17, R71, R16 ;  /* 0x0000001047114221 */ /* 0x000fc80000010000 */
        /* <DEDUP_REMOVED lines=19> */
[----:B------:R-:W-:Y:S01]  /*5900*/  @P6 FADD.FTZ R17, R91, R16 ;  /* 0x000000105b116221 */ /* 0x000fe20000010000 */
[----:B------:R-:W-:-:S03]  /*5910*/  ISETP.GT.U32.AND P6, PT, R0, 0xff, PT ;  /* 0x000000ff0000780c */ /* 0x000fc60003fc4070 */
[----:B------:R-:W-:Y:S01]  /*5920*/  FADD.FTZ R16, R92, R17 ;  /* 0x000000115c107221 */ /* 0x000fe20000010000 */
[----:B------:R-:W-:-:S03]  /*5930*/  P2R R18, PR, RZ, 0x40 ;  /* 0x00000040ff127803 */ /* 0x000fc60000000000 */
        /* <DEDUP_REMOVED lines=15> */
[----:B-1----:R-:W-:-:S04]  /*5a30*/  LOP3.LUT P6, RZ, R129, 0x1f, RZ, 0xc0, !PT ;  /* 0x0000001f81ff7812 */ /* 0x002fc800078cc0ff */
[----:B------:R-:W-:Y:S01]  /*5a40*/  P2R R16, PR, RZ, 0x40 ;  /* 0x00000040ff107803 */ /* 0x000fe20000000000 */
[----:B------:R-:W-:Y:S08]  /*5a50*/  BRA.DIV UR4, `(.L_x_22171) ;  /* 0x0000002204a87947 */ /* 0x000ff0000b800000 */
[----:B------:R-:W1:Y:S01]  /*5a60*/  SHFL.BFLY PT, R16, R17, 0x1, 0x1f ;  /* 0x0c201f0011107f89 */ /* 0x000e6200000e0000 */
[----:B0-----:R-:W0:Y:S01]  /*5a70*/  LDC R20, c[0x0][0x400] ;  /* 0x00010000ff147b82 */ /* 0x001e220000000800 */
[----:B------:R-:W-:Y:S01]  /*5a80*/  ISETP.GT.U32.AND P6, PT, R0, 0xdf, PT ;  /* 0x000000df0000780c */ /* 0x000fe20003fc4070 */
        /* <DEDUP_REMOVED lines=69> */
[----:B------:R-:W-:Y:S01]  /*5ee0*/  ISETP.GT.U32.AND P6, PT, R0, 0xff, PT ;  /* 0x000000ff0000780c */ /* 0x000fe20003fc4070 */
[----:B------:R-:W-:Y:S02]  /*5ef0*/  FADD.FTZ R18, R93, -R21 ;  /* 0x800000155d127221 */ /* 0x000fe40000010000 */
        /* <DEDUP_REMOVED lines=32> */
.L_x_22204:
        /* <DEDUP_REMOVED lines=11> */
[----:B------:R-:W3:Y:S01]  /*61b0*/  @!P1 LDC.64 R16, c[0x0][0x3c8] ;  /* 0x0000f200ff109b82 */ /* 0x000ee20000000a00 */
[----:B-1----:R-:W-:-:S05]  /*61c0*/  @!P1 IMAD.WIDE R18, R63, 0x4, R18 ;  /* 0x000000043f129825 */ /* 0x002fca00078e0212 */
[----:B------:R1:W-:Y:S01]  /*61d0*/  @!P1 STG.E desc[UR6][R18.64], R21 ;  /* 0x0000001512009986 */ /* 0x0003e2000c101906 */
[----:B---3--:R-:W-:-:S05]  /*61e0*/  @!P1 IMAD.WIDE R16, R63, 0x4, R16 ;  /* 0x000000043f109825 */ /* 0x008fca00078e0210 */
[----:B--2---:R1:W-:Y:S01]  /*61f0*/  @!P1 STG.E desc[UR6][R16.64], R129 ;  /* 0x0000008110009986 */ /* 0x0043e2000c101906 */
[----:B------:R-:W-:Y:S05]  /*6200*/  @!P5 BRA `(.L_x_22173) ;  /* 0x00000000009cd947 */ /* 0x000fea0003800000 */
[----:B------:R-:W2:Y:S01]  /*6210*/  LDC.64 R134, c[0x0][0x428] ;  /* 0x00010a00ff867b82 */ /* 0x000ea20000000a00 */
[--C-:B-1----:R-:W-:Y:S01]  /*6220*/  FADD.FTZ R16, R64, -R130.reuse ;  /* 0x8000008240107221 */ /* 0x102fe20000010000 */
[----:B------:R-:W-:Y:S02]  /*6230*/  HADD2.F32 R17, -RZ, R122.H1_H1 ;  /* 0x3000007aff117230 */ /* 0x000fe40000004100 */
[----:B0-----:R-:W-:Y:S01]  /*6240*/  FADD.FTZ R22, R65, -R130 ;  /* 0x8000008241167221 */ /* 0x001fe20000010000 */
[----:B------:R-:W-:Y:S02]  /*6250*/  HADD2.F32 R19, -RZ, R54.H0_H0 ;  /* 0x20000036ff137230 */ /* 0x000fe40000004100 */
[C---:B------:R-:W-:Y:S01]  /*6260*/  FMUL.FTZ R20, R129.reuse, R16 ;  /* 0x0000001081147220 */ /* 0x040fe20000410000 */
[----:B------:R-:W-:Y:S02]  /*6270*/  HADD2.F32 R21, -RZ, R120.H1_H1 ;  /* 0x30000078ff157230 */ /* 0x000fe40000004100 */
[----:B------:R-:W-:Y:S01]  /*6280*/  FMUL.FTZ R22, R129, R22 ;  /* 0x0000001681167220 */ /* 0x000fe20000410000 */
[----:B------:R-:W0:Y:S01]  /*6290*/  LDC.64 R132, c[0x0][0x430] ;  /* 0x00010c00ff847b82 */ /* 0x000e220000000a00 */
[----:B------:R-:W-:-:S02]  /*62a0*/  HADD2.F32 R18, -RZ, R26.H0_H0 ;  /* 0x2000001aff127230 */ /* 0x000fc40000004100 */
[C---:B------:R-:W-:Y:S01]  /*62b0*/  FFMA.FTZ R16, R20.reuse, R17, R19 ;  /* 0x0000001114107223 */ /* 0x040fe20000010013 */
[----:B------:R-:W-:Y:S02]  /*62c0*/  HADD2.F32 R23, -RZ, R121.H1_H1 ;  /* 0x30000079ff177230 */ /* 0x000fe40000004100 */
[----:B------:R-:W-:Y:S01]  /*62d0*/  FADD.FTZ R178, R67, -R130 ;  /* 0x8000008243b27221 */ /* 0x000fe20000010000 */
[----:B------:R-:W-:Y:S02]  /*62e0*/  HADD2.F32 R171, -RZ, R151.H0_H0 ;  /* 0x20000097ffab7230 */ /* 0x000fe40000004100 */
[----:B------:R-:W-:Y:S01]  /*62f0*/  FFMA.FTZ R20, R20, R21, R18 ;  /* 0x0000001514147223 */ /* 0x000fe20000010012 */
[----:B------:R-:W-:Y:S01]  /*6300*/  FADD.FTZ R18, R66, -R130 ;  /* 0x8000008242127221 */ /* 0x000fe20000010000 */
[----:B------:R-:W-:Y:S02]  /*6310*/  HADD2.F32 R21, -RZ, R119.H1_H1 ;  /* 0x30000077ff157230 */ /* 0x000fe40000004100 */
[----:B------:R-:W-:Y:S01]  /*6320*/  FMUL.FTZ R178, R129, R178 ;  /* 0x000000b281b27220 */ /* 0x000fe20000410000 */
[----:B------:R-:W-:Y:S01]  /*6330*/  FFMA.FTZ R17, R22, R23, R171 ;  /* 0x0000001716117223 */ /* 0x000fe200000100ab */
[----:B------:R-:W-:-:S02]  /*6340*/  HADD2.F32 R19, -RZ, R151.H1_H1 ;  /* 0x30000097ff137230 */ /* 0x000fc40000004100 */
[----:B------:R-:W-:Y:S01]  /*6350*/  FMUL.FTZ R23, R129, R18 ;  /* 0x0000001281177220 */ /* 0x000fe20000410000 */
[----:B------:R-:W-:Y:S02]  /*6360*/  HADD2.F32 R172, -RZ, R122.H0_H0 ;  /* 0x2000007affac7230 */ /* 0x000fe40000004100 */
[----:B------:R-:W-:Y:S02]  /*6370*/  HADD2.F32 R174, -RZ, R55.H0_H0 ;  /* 0x20000037ffae7230 */ /* 0x000fe40000004100 */
[----:B------:R-:W-:Y:S01]  /*6380*/  FFMA.FTZ R21, R22, R21, R19 ;  /* 0x0000001516157223 */ /* 0x000fe20000010013 */
[----:B------:R-:W-:Y:S02]  /*6390*/  HADD2.F32 R176, -RZ, R120.H0_H0 ;  /* 0x20000078ffb07230 */ /* 0x000fe40000004100 */
[----:B------:R-:W-:Y:S02]  /*63a0*/  HADD2.F32 R171, -RZ, R27.H0_H0 ;  /* 0x2000001bffab7230 */ /* 0x000fe40000004100 */
[----:B------:R-:W-:Y:S01]  /*63b0*/  FFMA.FTZ R18, R23, R172, R174 ;  /* 0x000000ac17127223 */ /* 0x000fe200000100ae */
[----:B------:R-:W-:-:S02]  /*63c0*/  HADD2.F32 R173, -RZ, R121.H0_H0 ;  /* 0x20000079ffad7230 */ /* 0x000fc40000004100 */
[--C-:B------:R-:W-:Y:S02]  /*63d0*/  HADD2.F32 R175, -RZ, R152.reuse.H0_H0 ;  /* 0x20000098ffaf7230 */ /* 0x100fe40000004100 */
[----:B------:R-:W-:Y:S01]  /*63e0*/  FFMA.FTZ R22, R23, R176, R171 ;  /* 0x000000b017167223 */ /* 0x000fe200000100ab */
[----:B------:R-:W-:Y:S02]  /*63f0*/  HADD2.F32 R177, -RZ, R119.H0_H0 ;  /* 0x20000077ffb17230 */ /* 0x000fe40000004100 */
[----:B------:R-:W-:Y:S02]  /*6400*/  HADD2.F32 R180, -RZ, R152.H1_H1 ;  /* 0x30000098ffb47230 */ /* 0x000fe40000004100 */
[----:B------:R-:W-:Y:S01]  /*6410*/  FFMA.FTZ R19, R178, R173, R175 ;  /* 0x000000adb2137223 */ /* 0x000fe200000100af */
[----:B--2---:R-:W-:-:S04]  /*6420*/  IMAD.WIDE.U32 R134, R126, 0x10, R134 ;  /* 0x000000107e867825 */ /* 0x004fc800078e0086 */
[----:B------:R-:W-:Y:S01]  /*6430*/  FFMA.FTZ R23, R178, R177, R180 ;  /* 0x000000b1b2177223 */ /* 0x000fe200000100b4 */
[C---:B0-----:R-:W-:Y:S01]  /*6440*/  IMAD.WIDE.U32 R132, R126.reuse, 0x10, R132 ;  /* 0x000000107e847825 */ /* 0x041fe200078e0084 */
[----:B------:R2:W-:Y:S01]  /*6450*/  STG.E.128 desc[UR6][R134.64], R16 ;  /* 0x0000001086007986 */ /* 0x0005e2000c101d06 */
[----:B------:R-:W-:-:S03]  /*6460*/  IADD3 R126, PT, PT, R126, 0x20, RZ ;  /* 0x000000207e7e7810 */ /* 0x000fc60007ffe0ff */
[----:B------:R2:W-:Y:S04]  /*6470*/  STG.E.128 desc[UR6][R132.64], R20 ;  /* 0x0000001484007986 */ /* 0x0005e8000c101d06 */
.L_x_22173:
[----:B------:R-:W-:Y:S05]  /*6480*/  BSYNC.RECONVERGENT B0 ;  /* 0x0000000000007941 */ /* 0x000fea0003800200 */
.L_x_22172:
[----:B------:R-:W-:Y:S01]  /*6490*/  ISETP.GE.U32.AND P0, PT, R0, 0x40, PT ;  /* 0x000000400000780c */ /* 0x000fe20003f06070 */
[----:B------:R-:W-:-:S12]  /*64a0*/  BSSY.RECONVERGENT B0, `(.L_x_22174) ;  /* 0x0000029000007945 */ /* 0x000fd80003800200 */
[----:B------:R-:W-:Y:S05]  /*64b0*/  @!P0 BRA `(.L_x_22175) ;  /* 0x00000000009c8947 */ /* 0x000fea0003800000 */
[----:B--2---:R-:W2:Y:S01]  /*64c0*/  LDC.64 R134, c[0x0][0x428] ;  /* 0x00010a00ff867b82 */ /* 0x004ea20000000a00 */
        /* <DEDUP_REMOVED lines=38> */
.L_x_22175:
[----:B------:R-:W-:Y:S05]  /*6730*/  BSYNC.RECONVERGENT B0 ;  /* 0x0000000000007941 */ /* 0x000fea0003800200 */
.L_x_22174:
[----:B------:R-:W-:Y:S01]  /*6740*/  ISETP.GE.U32.AND P0, PT, R0, 0x60, PT ;  /* 0x000000600000780c */ /* 0x000fe20003f06070 */
[----:B------:R-:W-:-:S12]  /*6750*/  BSSY.RECONVERGENT B0, `(.L_x_22176) ;  /* 0x0000029000007945 */ /* 0x000fd80003800200 */
[----:B------:R-:W-:Y:S05]  /*6760*/  @!P0 BRA `(.L_x_22177) ;  /* 0x00000000009c8947 */ /* 0x000fea0003800000 */
[----:B--23--:R-:W2:Y:S01]  /*6770*/  LDC.64 R134, c[0x0][0x428] ;  /* 0x00010a00ff867b82 */ /* 0x00cea20000000a00 */
        /* <DEDUP_REMOVED lines=38> */
.L_x_22177:
[----:B------:R-:W-:Y:S05]  /*69e0*/  BSYNC.RECONVERGENT B0 ;  /* 0x0000000000007941 */ /* 0x000fea0003800200 */
.L_x_22176:
[----:B------:R-:W-:Y:S01]  /*69f0*/  ISETP.GE.U32.AND P0, PT, R0, 0x80, PT ;  /* 0x000000800000780c */ /* 0x000fe20003f06070 */
[----:B------:R-:W-:-:S12]  /*6a00*/  BSSY.RECONVERGENT B0, `(.L_x_22178) ;  /* 0x0000029000007945 */ /* 0x000fd80003800200 */
[----:B------:R-:W-:Y:S05]  /*6a10*/  @!P0 BRA `(.L_x_22179) ;  /* 0x00000000009c8947 */ /* 0x000fea0003800000 */
[----:B--234-:R-:W2:Y:S01]  /*6a20*/  LDC.64 R134, c[0x0][0x428] ;  /* 0x00010a00ff867b82 */ /* 0x01cea20000000a00 */
        /* <DEDUP_REMOVED lines=38> */
.L_x_22179:
[----:B------:R-:W-:Y:S05]  /*6c90*/  BSYNC.RECONVERGENT B0 ;  /* 0x0000000000007941 */ /* 0x000fea0003800200 */
.L_x_22178:
[----:B------:R-:W-:Y:S01]  /*6ca0*/  ISETP.GE.U32.AND P0, PT, R0, 0xa0, PT ;  /* 0x000000a00000780c */ /* 0x000fe20003f06070 */
[----:B------:R-:W-:-:S12]  /*6cb0*/  BSSY.RECONVERGENT B0, `(.L_x_22180) ;  /* 0x0000029000007945 */ /* 0x000fd80003800200 */
[----:B------:R-:W-:Y:S05]  /*6cc0*/  @!P0 BRA `(.L_x_22181) ;  /* 0x00000000009c8947 */ /* 0x000fea0003800000 */
[----:B0-234-:R-:W0:Y:S01]  /*6cd0*/  LDC.64 R134, c[0x0][0x428] ;  /* 0x00010a00ff867b82 */ /* 0x01de220000000a00 */
[--C-:B-1----:R-:W-:Y:S01]  /*6ce0*/  FADD.FTZ R16, R80, -R130.reuse ;  /* 0x8000008250107221 */ /* 0x102fe20000010000 */
[----:B------:R-:W-:Y:S02]  /*6cf0*/  HADD2.F32 R17, -RZ, R106.H1_H1 ;  /* 0x3000006aff117230 */ /* 0x000fe40000004100 */
[----:B------:R-:W-:Y:S01]  /*6d00*/  FADD.FTZ R22, R81, -R130 ;  /* 0x8000008251167221 */ /* 0x000fe20000010000 */
[----:B------:R-:W-:Y:S02]  /*6d10*/  HADD2.F32 R19, -RZ, R52.H0_H0 ;  /* 0x20000034ff137230 */ /* 0x000fe40000004100 */
[C---:B------:R-:W-:Y:S01]  /*6d20*/  FMUL.FTZ R20, R129.reuse, R16 ;  /* 0x0000001081147220 */ /* 0x040fe20000410000 */
[----:B------:R-:W-:Y:S02]  /*6d30*/  HADD2.F32 R21, -RZ, R104.H1_H1 ;  /* 0x30000068ff157230 */ /* 0x000fe40000004100 */
[----:B------:R-:W-:Y:S01]  /*6d40*/  FMUL.FTZ R22, R129, R22 ;  /* 0x0000001681167220 */ /* 0x000fe20000410000 */
[----:B------:R-:W1:Y:S01]  /*6d50*/  LDC.64 R132, c[0x0][0x430] ;  /* 0x00010c00ff847b82 */ /* 0x000e620000000a00 */
[----:B------:R-:W-:-:S02]  /*6d60*/  HADD2.F32 R18, -RZ, R34.H0_H0 ;  /* 0x20000022ff127230 */ /* 0x000fc40000004100 */
[C---:B------:R-:W-:Y:S01]  /*6d70*/  FFMA.FTZ R16, R20.reuse, R17, R19 ;  /* 0x0000001114107223 */ /* 0x040fe20000010013 */
[----:B------:R-:W-:Y:S02]  /*6d80*/  HADD2.F32 R23, -RZ, R105.H1_H1 ;  /* 0x30000069ff177230 */ /* 0x000fe40000004100 */
[----:B------:R-:W-:Y:S01]  /*6d90*/  FADD.FTZ R178, R83, -R130 ;  /* 0x8000008253b27221 */ /* 0x000fe20000010000 */
[----:B------:R-:W-:Y:S02]  /*6da0*/  HADD2.F32 R171, -RZ, R159.H0_H0 ;  /* 0x2000009fffab7230 */ /* 0x000fe40000004100 */
[----:B------:R-:W-:Y:S01]  /*6db0*/  FFMA.FTZ R20, R20, R21, R18 ;  /* 0x0000001514147223 */ /* 0x000fe20000010012 */
[----:B------:R-:W-:Y:S01]  /*6dc0*/  FADD.FTZ R18, R82, -R130 ;  /* 0x8000008252127221 */ /* 0x000fe20000010000 */
[----:B------:R-:W-:Y:S02]  /*6dd0*/  HADD2.F32 R21, -RZ, R123.H0_H0 ;  /* 0x2000007bff157230 */ /* 0x000fe40000004100 */
        /* <DEDUP_REMOVED lines=13> */
[----:B------:R-:W-:Y:S02]  /*6eb0*/  HADD2.F32 R177, -RZ, R123.H1_H1 ;  /* 0x3000007bffb17230 */ /* 0x000fe40000004100 */
[----:B------:R-:W-:Y:S02]  /*6ec0*/  HADD2.F32 R180, -RZ, R160.H1_H1 ;  /* 0x300000a0ffb47230 */ /* 0x000fe40000004100 */
[----:B------:R-:W-:Y:S01]  /*6ed0*/  FFMA.FTZ R19, R178, R173, R175 ;  /* 0x000000adb2137223 */ /* 0x000fe200000100af */
[----:B0-----:R-:W-:-:S04]  /*6ee0*/  IMAD.WIDE.U32 R134, R126, 0x10, R134 ;  /* 0x000000107e867825 */ /* 0x001fc800078e0086 */
[----:B------:R-:W-:Y:S01]  /*6ef0*/  FFMA.FTZ R23, R178, R177, R180 ;  /* 0x000000b1b2177223 */ /* 0x000fe200000100b4 */
[C---:B-1----:R-:W-:Y:S01]  /*6f00*/  IMAD.WIDE.U32 R132, R126.reuse, 0x10, R132 ;  /* 0x000000107e847825 */ /* 0x042fe200078e0084 */
[----:B------:R0:W-:Y:S01]  /*6f10*/  STG.E.128 desc[UR6][R134.64], R16 ;  /* 0x0000001086007986 */ /* 0x0001e2000c101d06 */
[----:B------:R-:W-:-:S03]  /*6f20*/  IADD3 R126, PT, PT, R126, 0x20, RZ ;  /* 0x000000207e7e7810 */ /* 0x000fc60007ffe0ff */
[----:B------:R0:W-:Y:S04]  /*6f30*/  STG.E.128 desc[UR6][R132.64], R20 ;  /* 0x0000001484007986 */ /* 0x0001e8000c101d06 */
.L_x_22181:
[----:B------:R-:W-:Y:S05]  /*6f40*/  BSYNC.RECONVERGENT B0 ;  /* 0x0000000000007941 */ /* 0x000fea0003800200 */
.L_x_22180:
[----:B------:R-:W-:Y:S01]  /*6f50*/  ISETP.GE.U32.AND P0, PT, R0, 0xc0, PT ;  /* 0x000000c00000780c */ /* 0x000fe20003f06070 */
[----:B------:R-:W-:-:S12]  /*6f60*/  BSSY.RECONVERGENT B0, `(.L_x_22182) ;  /* 0x0000029000007945 */ /* 0x000fd80003800200 */
[----:B------:R-:W-:Y:S05]  /*6f70*/  @!P0 BRA `(.L_x_22183) ;  /* 0x00000000009c8947 */ /* 0x000fea0003800000 */
[----:B0-234-:R-:W0:Y:S01]  /*6f80*/  LDC.64 R134, c[0x0][0x428] ;  /* 0x00010a00ff867b82 */ /* 0x01de220000000a00 */
[--C-:B-1----:R-:W-:Y:S01]  /*6f90*/  FADD.FTZ R16, R84, -R130.reuse ;  /* 0x8000008254107221 */ /* 0x102fe20000010000 */
[----:B------:R-:W-:Y:S02]  /*6fa0*/  HADD2.F32 R17, -RZ, R124.H0_H0 ;  /* 0x2000007cff117230 */ /* 0x000fe40000004100 */
[----:B------:R-:W-:Y:S01]  /*6fb0*/  FADD.FTZ R22, R85, -R130 ;  /* 0x8000008255167221 */ /* 0x000fe20000010000 */
[----:B------:R-:W-:Y:S02]  /*6fc0*/  HADD2.F32 R19, -RZ, R50.H0_H0 ;  /* 0x20000032ff137230 */ /* 0x000fe40000004100 */
[C---:B------:R-:W-:Y:S01]  /*6fd0*/  FMUL.FTZ R20, R129.reuse, R16 ;  /* 0x0000001081147220 */ /* 0x040fe20000410000 */
[----:B------:R-:W-:Y:S02]  /*6fe0*/  HADD2.F32 R21, -RZ, R127.H0_H0 ;  /* 0x2000007fff157230 */ /* 0x000fe40000004100 */
[----:B------:R-:W-:Y:S01]  /*6ff0*/  FMUL.FTZ R22, R129, R22 ;  /* 0x0000001681167220 */ /* 0x000fe20000410000 */
[----:B------:R-:W1:Y:S01]  /*7000*/  LDC.64 R132, c[0x0][0x430] ;  /* 0x00010c00ff847b82 */ /* 0x000e620000000a00 */
[----:B------:R-:W-:-:S02]  /*7010*/  HADD2.F32 R18, -RZ, R36.H0_H0 ;  /* 0x20000024ff127230 */ /* 0x000fc40000004100 */
[C---:B------:R-:W-:Y:S01]  /*7020*/  FFMA.FTZ R16, R20.reuse, R17, R19 ;  /* 0x0000001114107223 */ /* 0x040fe20000010013 */
[----:B------:R-:W-:Y:S02]  /*7030*/  HADD2.F32 R23, -RZ, R125.H0_H0 ;  /* 0x2000007dff177230 */ /* 0x000fe40000004100 */
[----:B------:R-:W-:Y:S01]  /*7040*/  FADD.FTZ R178, R87, -R130 ;  /* 0x8000008257b27221 */ /* 0x000fe20000010000 */
[--C-:B------:R-:W-:Y:S02]  /*7050*/  HADD2.F32 R171, -RZ, R161.reuse.H0_H0 ;  /* 0x200000a1ffab7230 */ /* 0x100fe40000004100 */
[----:B------:R-:W-:Y:S01]  /*7060*/  FFMA.FTZ R20, R20, R21, R18 ;  /* 0x0000001514147223 */ /* 0x000fe20000010012 */
[----:B------:R-:W-:Y:S01]  /*7070*/  FADD.FTZ R18, R86, -R130 ;  /* 0x8000008256127221 */ /* 0x000fe20000010000 */
[----:B------:R-:W-:Y:S02]  /*7080*/  HADD2.F32 R21, -RZ, R128.H0_H0 ;  /* 0x20000080ff157230 */ /* 0x000fe40000004100 */
[----:B------:R-:W-:Y:S01]  /*7090*/  FMUL.FTZ R178, R129, R178 ;  /* 0x000000b281b27220 */ /* 0x000fe20000410000 */
[----:B------:R-:W-:Y:S01]  /*70a0*/  FFMA.FTZ R17, R22, R23, R171 ;  /* 0x0000001716117223 */ /* 0x000fe200000100ab */
[----:B------:R-:W-:-:S02]  /*70b0*/  HADD2.F32 R19, -RZ, R161.H1_H1 ;  /* 0x300000a1ff137230 */ /* 0x000fc40000004100 */
[----:B------:R-:W-:Y:S01]  /*70c0*/  FMUL.FTZ R23, R129, R18 ;  /* 0x0000001281177220 */ /* 0x000fe20000410000 */
[----:B------:R-:W-:Y:S02]  /*70d0*/  HADD2.F32 R172, -RZ, R124.H1_H1 ;  /* 0x3000007cffac7230 */ /* 0x000fe40000004100 */
[----:B------:R-:W-:Y:S02]  /*70e0*/  HADD2.F32 R174, -RZ, R51.H0_H0 ;  /* 0x20000033ffae7230 */ /* 0x000fe40000004100 */
[----:B------:R-:W-:Y:S01]  /*70f0*/  FFMA.FTZ R21, R22, R21, R19 ;  /* 0x0000001516157223 */ /* 0x000fe20000010013 */
[----:B------:R-:W-:Y:S02]  /*7100*/  HADD2.F32 R176, -RZ, R127.H1_H1 ;  /* 0x3000007fffb07230 */ /* 0x000fe40000004100 */
[----:B------:R-:W-:Y:S02]  /*7110*/  HADD2.F32 R171, -RZ, R37.H0_H0 ;  /* 0x20000025ffab7230 */ /* 0x000fe40000004100 */
[----:B------:R-:W-:Y:S01]  /*7120*/  FFMA.FTZ R18, R23, R172, R174 ;  /* 0x000000ac17127223 */ /* 0x000fe200000100ae */
[----:B------:R-:W-:-:S02]  /*7130*/  HADD2.F32 R173, -RZ, R125.H1_H1 ;  /* 0x3000007dffad7230 */ /* 0x000fc40000004100 */
[----:B------:R-:W-:Y:S02]  /*7140*/  HADD2.F32 R175, -RZ, R162.H0_H0 ;  /* 0x200000a2ffaf7230 */ /* 0x000fe40000004100 */
        /* <DEDUP_REMOVED lines=10> */
.L_x_22183:
[----:B------:R-:W-:Y:S05]  /*71f0*/  BSYNC.RECONVERGENT B0 ;  /* 0x0000000000007941 */ /* 0x000fea0003800200 */
.L_x_22182:
        /* <DEDUP_REMOVED lines=42> */
.L_x_22185:
[----:B------:R-:W-:Y:S05]  /*74a0*/  BSYNC.RECONVERGENT B0 ;  /* 0x0000000000007941 */ /* 0x000fea0003800200 */
.L_x_22184:
        /* <DEDUP_REMOVED lines=42> */
.L_x_22187:
[----:B------:R-:W-:Y:S05]  /*7750*/  BSYNC.RECONVERGENT B0 ;  /* 0x0000000000007941 */ /* 0x000fea0003800200 */
.L_x_22186:
        /* <DEDUP_REMOVED lines=42> */
.L_x_22189:
[----:B------:R-:W-:Y:S05]  /*7a00*/  BSYNC.RECONVERGENT B0 ;  /* 0x0000000000007941 */ /* 0x000fea0003800200 */
.L_x_22188:
[----:B------:R-:W-:Y:S01]  /*7a10*/  ISETP.GE.U32.AND P0, PT, R0, 0x140, PT ;  /* 0x000001400000780c */ /* 0x000fe20003f06070 */
[----:B------:R-:W-:-:S12]  /*7a20*/  BSSY.RECONVERGENT B0, `(.L_x_22190) ;  /* 0x0000028000007945 */ /* 0x000fd80003800200 */
[----:B------:R-:W-:Y:S05]  /*7a30*/  @!P0 BRA `(.L_x_22191) ;  /* 0x0000000000988947 */ /* 0x000fea0003800000 */
[----:B0-234-:R-:W0:Y:S01]  /*7a40*/  LDC.64 R132, c[0x0][0x428] ;  /* 0x00010a00ff847b82 */ /* 0x01de220000000a00 */
[--C-:B-1----:R-:W-:Y:S01]  /*7a50*/  FADD.FTZ R16, R100, -R130.reuse ;  /* 0x8000008264107221 */ /* 0x102fe20000010000 */
[--C-:B------:R-:W-:Y:S01]  /*7a60*/  FADD.FTZ R18, R101, -R130.reuse ;  /* 0x8000008265127221 */ /* 0x100fe20000010000 */
[--C-:B------:R-:W-:Y:S01]  /*7a70*/  FADD.FTZ R172, R102, -R130.reuse ;  /* 0x8000008266ac7221 */ /* 0x100fe20000010000 */
[----:B------:R-:W-:Y:S01]  /*7a80*/  FADD.FTZ R130, R103, -R130 ;  /* 0x8000008267827221 */ /* 0x000fe20000010000 */
[----:B------:R-:W-:Y:S02]  /*7a90*/  HADD2.F32 R17, -RZ, R147.H0_H0 ;  /* 0x20000093ff117230 */ /* 0x000fe40000004100 */
[C---:B------:R-:W-:Y:S01]  /*7aa0*/  FMUL.FTZ R22, R129.reuse, R18 ;  /* 0x0000001281167220 */ /* 0x040fe20000410000 */
[----:B------:R-:W-:Y:S01]  /*7ab0*/  HADD2.F32 R19, -RZ, R24.H0_H0 ;  /* 0x20000018ff137230 */ /* 0x000fe20000004100 */
[----:B------:R-:W1:Y:S01]  /*7ac0*/  LDC.64 R134, c[0x0][0x430] ;  /* 0x00010c00ff867b82 */ /* 0x000e620000000a00 */
[C---:B------:R-:W-:Y:S01]  /*7ad0*/  FMUL.FTZ R20, R129.reuse, R16 ;  /* 0x0000001081147220 */ /* 0x040fe20000410000 */
[C---:B------:R-:W-:Y:S01]  /*7ae0*/  FMUL.FTZ R172, R129.reuse, R172 ;  /* 0x000000ac81ac7220 */ /* 0x040fe20000410000 */
[----:B------:R-:W-:Y:S01]  /*7af0*/  FMUL.FTZ R130, R129, R130 ;  /* 0x0000008281827220 */ /* 0x000fe20000410000 */
[----:B------:R-:W-:-:S02]  /*7b00*/  HADD2.F32 R21, -RZ, R149.H0_H0 ;  /* 0x20000095ff157230 */ /* 0x000fc40000004100 */
[C---:B------:R-:W-:Y:S01]  /*7b10*/  FFMA.FTZ R16, R20.reuse, R17, R19 ;  /* 0x0000001114107223 */ /* 0x040fe20000010013 */
[----:B------:R-:W-:Y:S02]  /*7b20*/  HADD2.F32 R18, -RZ, R2.H0_H0 ;  /* 0x20000002ff127230 */ /* 0x000fe40000004100 */
[----:B------:R-:W-:Y:S02]  /*7b30*/  HADD2.F32 R23, -RZ, R148.H0_H0 ;  /* 0x20000094ff177230 */ /* 0x000fe40000004100 */
[--C-:B------:R-:W-:Y:S02]  /*7b40*/  HADD2.F32 R129, -RZ, R169.reuse.H0_H0 ;  /* 0x200000a9ff817230 */ /* 0x100fe40000004100 */
[----:B------:R-:W-:Y:S01]  /*7b50*/  FFMA.FTZ R20, R20, R21, R18 ;  /* 0x0000001514147223 */ /* 0x000fe20000010012 */
[----:B------:R-:W-:Y:S02]  /*7b60*/  HADD2.F32 R21, -RZ, R150.H0_H0 ;  /* 0x20000096ff157230 */ /* 0x000fe40000004100 */
[----:B------:R-:W-:-:S02]  /*7b70*/  HADD2.F32 R19, -RZ, R169.H1_H1 ;  /* 0x300000a9ff137230 */ /* 0x000fc40000004100 */
[----:B------:R-:W-:Y:S01]  /*7b80*/  FFMA.FTZ R17, R22, R23, R129 ;  /* 0x0000001716117223 */ /* 0x000fe20000010081 */
[----:B0-----:R-:W-:-:S04]  /*7b90*/  IMAD.WIDE.U32 R132, R126, 0x10, R132 ;  /* 0x000000107e847825 */ /* 0x001fc800078e0084 */
[----:B------:R-:W-:Y:S01]  /*7ba0*/  FFMA.FTZ R21, R22, R21, R19 ;  /* 0x0000001516157223 */ /* 0x000fe20000010013 */
[----:B------:R-:W-:Y:S02]  /*7bb0*/  HADD2.F32 R23, -RZ, R147.H1_H1 ;  /* 0x30000093ff177230 */ /* 0x000fe40000004100 */
[----:B------:R-:W-:Y:S02]  /*7bc0*/  HADD2.F32 R129, -RZ, R25.H0_H0 ;  /* 0x20000019ff817230 */ /* 0x000fe40000004100 */
[----:B-1----:R-:W-:-:S04]  /*7bd0*/  IMAD.WIDE.U32 R134, R126, 0x10, R134 ;  /* 0x000000107e867825 */ /* 0x002fc800078e0086 */
[----:B------:R-:W-:Y:S01]  /*7be0*/  FFMA.FTZ R18, R172, R23, R129 ;  /* 0x00000017ac127223 */ /* 0x000fe20000010081 */
[----:B------:R-:W-:Y:S02]  /*7bf0*/  HADD2.F32 R173, -RZ, R148.H1_H1 ;  /* 0x30000094ffad7230 */ /* 0x000fe40000004100 */
[----:B------:R-:W-:Y:S02]  /*7c00*/  HADD2.F32 R175, -RZ, R170.H0_H0 ;  /* 0x200000aaffaf7230 */ /* 0x000fe40000004100 */
[----:B------:R-:W-:Y:S02]  /*7c10*/  HADD2.F32 R171, -RZ, R149.H1_H1 ;  /* 0x30000095ffab7230 */ /* 0x000fe40000004100 */
[----:B------:R-:W-:Y:S02]  /*7c20*/  HADD2.F32 R126, -RZ, R3.H0_H0 ;  /* 0x20000003ff7e7230 */ /* 0x000fe40000004100 */
[----:B------:R-:W-:Y:S01]  /*7c30*/  FFMA.FTZ R19, R130, R173, R175 ;  /* 0x000000ad82137223 */ /* 0x000fe200000100af */
[----:B------:R-:W-:-:S02]  /*7c40*/  HADD2.F32 R177, -RZ, R150.H1_H1 ;  /* 0x30000096ffb17230 */ /* 0x000fc40000004100 */
[----:B------:R-:W-:Y:S02]  /*7c50*/  HADD2.F32 R174, -RZ, R170.H1_H1 ;  /* 0x300000aaffae7230 */ /* 0x000fe40000004100 */
[----:B------:R-:W-:Y:S01]  /*7c60*/  FFMA.FTZ R22, R172, R171, R126 ;  /* 0x000000abac167223 */ /* 0x000fe2000001007e */
[----:B------:R0:W-:Y:S02]  /*7c70*/  STG.E.128 desc[UR6][R132.64], R16 ;  /* 0x0000001084007986 */ /* 0x0001e4000c101d06 */
[----:B------:R-:W-:-:S05]  /*7c80*/  FFMA.FTZ R23, R130, R177, R174 ;  /* 0x000000b182177223 */ /* 0x000fca00000100ae */
[----:B------:R0:W-:Y:S02]  /*7c90*/  STG.E.128 desc[UR6][R134.64], R20 ;  /* 0x0000001486007986 */ /* 0x0001e4000c101d06 */
.L_x_22191:
[----:B------:R-:W-:Y:S05]  /*7ca0*/  BSYNC.RECONVERGENT B0 ;  /* 0x0000000000007941 */ /* 0x000fea0003800200 */
.L_x_22190:
[----:B01234-:R-:W0:Y:S02]  /*7cb0*/  LDC.64 R16, c[0x0][0x380] ;  /* 0x0000e000ff107b82 */ /* 0x01fe240000000a00 */
[----:B0-----:R-:W-:-:S04]  /*7cc0*/  LEA R63, R16, R63, 0x2 ;  /* 0x0000003f103f7211 */ /* 0x001fc800078e10ff */
[----:B------:R-:W-:-:S13]  /*7cd0*/  ISETP.GE.AND P0, PT, R63, R17, PT ;  /* 0x000000113f00720c */ /* 0x000fda0003f06270 */
[----:B------:R-:W-:Y:S05]  /*7ce0*/  @!P0 BRA `(.L_x_22192) ;  /* 0xffffffb000288947 */ /* 0x000fea000383ffff */
[----:B------:R-:W-:Y:S05]  /*7cf0*/  EXIT ;  /* 0x000000000000794d */ /* 0x000fea0003800000 */
.L_x_22171:
        /* <DEDUP_REMOVED lines=8> */
.L_x_22194:
[----:B------:R-:W-:Y:S05]  /*7d80*/  BSYNC B0 ;  /* 0x0000000000007941 */ /* 0x000fea0003800000 */
.L_x_22193:
        /* <DEDUP_REMOVED lines=10> */
.L_x_22195:
[----:B------:R-:W-:Y:S01]  /*7e30*/  HFMA2 R134, -RZ, RZ, 0, 2.384185791015625e-07 ;  /* 0x00000004ff867431 */ /* 0x000fe200000001ff */
[----:B------:R-:W-:-:S05]  /*7e40*/  MOV R19, R132 ;  /* 0x0000008400137202 */ /* 0x000fca0000000f00 */
[----:B------:R-:W-:-:S05]  /*7e50*/  FADD.FTZ R19, R18, R19 ;  /* 0x0000001312137221 */ /* 0x000fca0000010000 */
[----:B------:R-:W-:-:S07]  /*7e60*/  MOV R133, R19 ;  /* 0x0000001300857202 */ /* 0x000fce0000000f00 */
[----:B------:R-:W-:Y:S05]  /*7e70*/  WARPSYNC.COLLECTIVE R130, `(.L_x_22196) ;  /* 0x0000000082087348 */ /* 0x000fea0003c00000 */
[----:B------:R0:W1:Y:S02]  /*7e80*/  SHFL.BFLY P6, R132, R133, R134, R135 ;  /* 0x0c00008685847389 */ /* 0x00006400000c0087 */
[----:B01----:R-:W-:Y:S05]  /*7e90*/  ENDCOLLECTIVE ;  /* 0x000000000000791b */ /* 0x003fea0003800000 */
.L_x_22196:
[----:B------:R-:W-:Y:S01]  /*7ea0*/  HFMA2 R134, -RZ, RZ, 0, 4.76837158203125e-07 ;  /* 0x00000008ff867431 */ /* 0x000fe200000001ff */
[----:B------:R-:W-:-:S05]  /*7eb0*/  MOV R16, R132 ;  /* 0x0000008400107202 */ /* 0x000fca0000000f00 */
[----:B------:R-:W-:-:S05]  /*7ec0*/  FADD.FTZ R22, R19, R16 ;  /* 0x0000001013167221 */ /* 0x000fca0000010000 */
[----:B------:R-:W-:-:S07]  /*7ed0*/  MOV R133, R22 ;  /* 0x0000001600857202 */ /* 0x000fce0000000f00 */
[----:B------:R-:W-:Y:S05]  /*7ee0*/  WARPSYNC.COLLECTIVE R130, `(.L_x_22197) ;  /* 0x0000000082087348 */ /* 0x000fea0003c00000 */
[----:B------:R0:W1:Y:S02]  /*7ef0*/  SHFL.BFLY P6, R132, R133, R134, R135 ;  /* 0x0c00008685847389 */ /* 0x00006400000c0087 */
[----:B01----:R-:W-:Y:S05]  /*7f00*/  ENDCOLLECTIVE ;  /* 0x000000000000791b */ /* 0x003fea0003800000 */
.L_x_22197:
[----:B------:R-:W-:Y:S01]  /*7f10*/  HFMA2 R134, -RZ, RZ, 0, 9.5367431640625e-07 ;  /* 0x00000010ff867431 */ /* 0x000fe200000001ff */
[----:B------:R-:W-:-:S05]  /*7f20*/  MOV R21, R132 ;  /* 0x0000008400157202 */ /* 0x000fca0000000f00 */
[----:B------:R-:W-:-:S05]  /*7f30*/  FADD.FTZ R23, R22, R21 ;  /* 0x0000001516177221 */ /* 0x000fca0000010000 */
[----:B------:R-:W-:-:S07]  /*7f40*/  MOV R133, R23 ;  /* 0x0000001700857202 */ /* 0x000fce0000000f00 */
[----:B------:R-:W-:Y:S05]  /*7f50*/  WARPSYNC.COLLECTIVE R130, `(.L_x_22198) ;  /* 0x0000000082087348 */ /* 0x000fea0003c00000 */
[----:B------:R0:W1:Y:S02]  /*7f60*/  SHFL.BFLY P6, R132, R133, R134, R135 ;  /* 0x0c00008685847389 */ /* 0x00006400000c0087 */
[----:B01----:R-:W-:Y:S05]  /*7f70*/  ENDCOLLECTIVE ;  /* 0x000000000000791b */ /* 0x003fea0003800000 */
.L_x_22198:
[----:B------:R-:W-:Y:S01]  /*7f80*/  HFMA2 R134, -RZ, RZ, 0, 5.9604644775390625e-08 ;  /* 0x00000001ff867431 */ /* 0x000fe200000001ff */
[----:B------:R-:W-:Y:S02]  /*7f90*/  MOV R16, R132 ;  /* 0x0000008400107202 */ /* 0x000fe40000000f00 */
[----:B------:R-:W-:-:S03]  /*7fa0*/  ISETP.GT.U32.AND P6, PT, R0, 0xdf, PT ;  /* 0x000000df0000780c */ /* 0x000fc60003fc4070 */
        /* <DEDUP_REMOVED lines=86> */
[----:B------:R-:W-:-:S07]  /*8510*/  MOV R133, R16 ;  /* 0x0000001000857202 */ /* 0x000fce0000000f00 */
[----:B------:R-:W-:Y:S05]  /*8520*/  WARPSYNC.COLLECTIVE R130, `(.L_x_22199) ;  /* 0x0000000082087348 */ /* 0x000fea0003c00000 */
[----:B------:R0:W1:Y:S02]  /*8530*/  SHFL.BFLY P6, R132, R133, R134, R135 ;  /* 0x0c00008685847389 */ /* 0x00006400000c0087 */
[----:B01----:R-:W-:Y:S05]  /*8540*/  ENDCOLLECTIVE ;  /* 0x000000000000791b */ /* 0x003fea0003800000 */
.L_x_22199:
[----:B------:R-:W-:Y:S01]  /*8550*/  HFMA2 R134, -RZ, RZ, 0, 1.1920928955078125e-07 ;  /* 0x00000002ff867431 */ /* 0x000fe200000001ff */
[----:B------:R-:W-:-:S05]  /*8560*/  MOV R17, R132 ;  /* 0x0000008400117202 */ /* 0x000fca0000000f00 */
[----:B------:R-:W-:-:S05]  /*8570*/  FADD.FTZ R17, R16, R17 ;  /* 0x0000001110117221 */ /* 0x000fca0000010000 */
[----:B------:R-:W-:-:S07]  /*8580*/  MOV R133, R17 ;  /* 0x0000001100857202 */ /* 0x000fce0000000f00 */
[----:B------:R-:W-:Y:S05]  /*8590*/  WARPSYNC.COLLECTIVE R130, `(.L_x_22200) ;  /* 0x0000000082087348 */ /* 0x000fea0003c00000 */
[----:B------:R0:W1:Y:S02]  /*85a0*/  SHFL.BFLY P6, R132, R133, R134, R135 ;  /* 0x0c00008685847389 */ /* 0x00006400000c0087 */
[----:B01----:R-:W-:Y:S05]  /*85b0*/  ENDCOLLECTIVE ;  /* 0x000000000000791b */ /* 0x003fea0003800000 */
.L_x_22200:
[----:B------:R-:W-:Y:S01]  /*85c0*/  HFMA2 R134, -RZ, RZ, 0, 2.384185791015625e-07 ;  /* 0x00000004ff867431 */ /* 0x000fe200000001ff */
[----:B------:R-:W-:-:S05]  /*85d0*/  MOV R18, R132 ;  /* 0x0000008400127202 */ /* 0x000fca0000000f00 */
[----:B------:R-:W-:-:S05]  /*85e0*/  FADD.FTZ R18, R17, R18 ;  /* 0x0000001211127221 */ /* 0x000fca0000010000 */
[----:B------:R-:W-:-:S07]  /*85f0*/  MOV R133, R18 ;  /* 0x0000001200857202 */ /* 0x000fce0000000f00 */
[----:B------:R-:W-:Y:S05]  /*8600*/  WARPSYNC.COLLECTIVE R130, `(.L_x_22201) ;  /* 0x0000000082087348 */ /* 0x000fea0003c00000 */
[----:B------:R0:W1:Y:S02]  /*8610*/  SHFL.BFLY P6, R132, R133, R134, R135 ;  /* 0x0c00008685847389 */ /* 0x00006400000c0087 */
[----:B01----:R-:W-:Y:S05]  /*8620*/  ENDCOLLECTIVE ;  /* 0x000000000000791b */ /* 0x003fea0003800000 */
.L_x_22201:
[----:B------:R-:W-:Y:S01]  /*8630*/  HFMA2 R134, -RZ, RZ, 0, 4.76837158203125e-07 ;  /* 0x00000008ff867431 */ /* 0x000fe200000001ff */
[----:B------:R-:W-:-:S05]  /*8640*/  MOV R19, R132 ;  /* 0x0000008400137202 */ /* 0x000fca0000000f00 */
[----:B------:R-:W-:-:S05]  /*8650*/  FADD.FTZ R19, R18, R19 ;  /* 0x0000001312137221 */ /* 0x000fca0000010000 */
[----:B------:R-:W-:-:S07]  /*8660*/  MOV R133, R19 ;  /* 0x0000001300857202 */ /* 0x000fce0000000f00 */
[----:B------:R-:W-:Y:S05]  /*8670*/  WARPSYNC.COLLECTIVE R130, `(.L_x_22202) ;  /* 0x0000000082087348 */ /* 0x000fea0003c00000 */
[----:B------:R0:W1:Y:S02]  /*8680*/  SHFL.BFLY P6, R132, R133, R134, R135 ;  /* 0x0c00008685847389 */ /* 0x00006400000c0087 */
[----:B01----:R-:W-:Y:S05]  /*8690*/  ENDCOLLECTIVE ;  /* 0x000000000000791b */ /* 0x003fea0003800000 */
.L_x_22202:
[----:B------:R-:W-:Y:S01]  /*86a0*/  HFMA2 R134, -RZ, RZ, 0, 9.5367431640625e-07 ;  /* 0x00000010ff867431 */ /* 0x000fe200000001ff */
[----:B------:R-:W-:-:S05]  /*86b0*/  MOV R22, R132 ;  /* 0x0000008400167202 */ /* 0x000fca0000000f00 */
[----:B------:R-:W-:-:S05]  /*86c0*/  FADD.FTZ R22, R19, R22 ;  /* 0x0000001613167221 */ /* 0x000fca0000010000 */
[----:B------:R-:W-:-:S07]  /*86d0*/  MOV R133, R22 ;  /* 0x0000001600857202 */ /* 0x000fce0000000f00 */
[----:B------:R-:W-:Y:S05]  /*86e0*/  WARPSYNC.COLLECTIVE R130, `(.L_x_22203) ;  /* 0x0000000082087348 */ /* 0x000fea0003c00000 */
[----:B------:R0:W1:Y:S02]  /*86f0*/  SHFL.BFLY P6, R132, R133, R134, R135 ;  /* 0x0c00008685847389 */ /* 0x00006400000c0087 */
[----:B01----:R-:W-:Y:S05]  /*8700*/  ENDCOLLECTIVE ;  /* 0x000000000000791b */ /* 0x003fea0003800000 */
.L_x_22203:
[----:B------:R-:W-:Y:S01]  /*8710*/  MOV R23, R132 ;  /* 0x0000008400177202 */ /* 0x000fe20000000f00 */
[----:B------:R-:W-:Y:S06]  /*8720*/  BRA `(.L_x_22204) ;  /* 0xffffffd800747947 */ /* 0x000fec000383ffff */
.L_x_22205:
        /* <DEDUP_REMOVED lines=13> */
.L_x_28016:


//--------------------- .text._ZN10layer_norm31ln_parallel_residual_fwd_kernelINS_13Kernel_traitsI6__halfffffjLj1280ELj1ELj4ELj1ELj16ENS_18Kernel_traits_baseILj1280ES2_ffffjLj128EEEEELb0ELb0ELb1EEEvNS_9FwdParamsE --------------------------
	.section	.text._ZN10layer_norm31ln_parallel_residual_fwd_kernelINS_13Kernel_traitsI6__halfffffjLj1280ELj1ELj4ELj1ELj16ENS_18Kernel_traits_baseILj1280ES2_ffffjLj128EEEEELb0ELb0ELb1EEEvNS_9FwdParamsE,"ax",@progbits
	.align	128
        .global         _ZN10layer_norm31ln_parallel_residual_fwd_kernelINS_13Kernel_traitsI6__halfffffjLj1280ELj1ELj4ELj1ELj16ENS_18Kernel_traits_baseILj1280ES2_ffffjLj128EEEEELb0ELb0ELb1EEEvNS_9FwdParamsE
        .type           _ZN10layer_norm31ln_parallel_residual_fwd_kernelINS_13Kernel_traitsI6__halfffffjLj1280ELj1ELj4ELj1ELj16ENS_18Kernel_traits_baseILj1280ES2_ffffjLj128EEEEELb0ELb0ELb1EEEvNS_9FwdParamsE,@function
        .size           _ZN10layer_norm31ln_parallel_residual_fwd_kernelINS_13Kernel_traitsI6__halfffffjLj1280ELj1ELj4ELj1ELj16ENS_18Kernel_traits_baseILj1280ES2_ffffjLj128EEEEELb0ELb0ELb1EEEvNS_9FwdParamsE,(.L_x_28017 - _ZN10layer_norm31ln_parallel_residual_fwd_kernelINS_13Kernel_traitsI6__halfffffjLj1280ELj1ELj4ELj1ELj16ENS_18Kernel_traits_baseILj1280ES2_ffffjLj128EEEEELb0ELb0ELb1EEEvNS_9FwdParamsE)
        .other          _ZN10layer_norm31ln_parallel_residual_fwd_kernelINS_13Kernel_traitsI6__halfffffjLj1280ELj1ELj4ELj1ELj16ENS_18Kernel_traits_baseILj1280ES2_ffffjLj128EEEEELb0ELb0ELb1EEEvNS_9FwdParamsE,@"STO_CUDA_ENTRY STV_DEFAULT"
_ZN10layer_norm31ln_parallel_residual_fwd_kernelINS_13Kernel_traitsI6__halfffffjLj1280ELj1ELj4ELj1ELj16ENS_18Kernel_traits_baseILj1280ES2_ffffjLj128EEEEELb0ELb0ELb1EEEvNS_9FwdParamsE:
.text._ZN10layer_norm31ln_parallel_residual_fwd_kernelINS_13Kernel_traitsI6__halfffffjLj1280ELj1ELj4ELj1ELj16ENS_18Kernel_traits_baseILj1280ES2_ffffjLj128EEEEELb0ELb0ELb1EEEvNS_9FwdParamsE:
        /* <DEDUP_REMOVED lines=23> */
[----:B------:R-:W5:Y:S01]  /*0170*/  LDG.E.64 R12, desc[UR6][R8.64] ;  /* 0x00000006080c7981 */ /* 0x000f62000c1e1b00 */
[----:B-1----:R-:W-:-:S03]  /*0180*/  IMAD.WIDE.U32 R2, R0, 0x8, R2 ;  /* 0x0000000800027825 */ /* 0x002fc600078e0002 */
[----:B------:R-:W5:Y:S04]  /*0190*/  LDG.E.64 R16, desc[UR6][R8.64+0x100] ;  /* 0x0001000608107981 */ /* 0x000f68000c1e1b00 */
[----:B------:R-:W5:Y:S04]  /*01a0*/  LDG.E.64 R20, desc[UR6][R8.64+0x200] ;  /* 0x0002000608147981 */ /* 0x000f68000c1e1b00 */
[----:B------:R-:W5:Y:S04]  /*01b0*/  LDG.E.64 R24, desc[UR6][R8.64+0x300] ;  /* 0x0003000608187981 */ /* 0x000f68000c1e1b00 */
[----:B------:R-:W5:Y:S04]  /*01c0*/  LDG.E.64 R28, desc[UR6][R8.64+0x400] ;  /* 0x00040006081c7981 */ /* 0x000f68000c1e1b00 */
[----:B------:R-:W5:Y:S04]  /*01d0*/  LDG.E.64 R32, desc[UR6][R8.64+0x500] ;  /* 0x0005000608207981 */ /* 0x000f68000c1e1b00 */
[----:B------:R-:W5:Y:S04]  /*01e0*/  LDG.E.64 R74, desc[UR6][R8.64+0x600] ;  /* 0x00060006084a7981 */ /* 0x000f68000c1e1b00 */
[----:B------:R-:W5:Y:S04]  /*01f0*/  LDG.E.64 R78, desc[UR6][R8.64+0x700] ;  /* 0x00070006084e7981 */ /* 0x000f68000c1e1b00 */
[----:B------:R-:W5:Y:S04]  /*0200*/  LDG.E.64 R82, desc[UR6][R8.64+0x800] ;  /* 0x0008000608527981 */ /* 0x000f68000c1e1b00 */
[----:B------:R-:W5:Y:S01]  /*0210*/  LDG.E.64 R6, desc[UR6][R8.64+0x900] ;  /* 0x0009000608067981 */ /* 0x000f62000c1e1b00 */
[----:B------:R-:W-:-:S02]  /*0220*/  CS2R R72, SRZ ;  /* 0x0000000000487805 */ /* 0x000fc4000001ff00 */
[----:B------:R-:W-:Y:S02]  /*0230*/  CS2R R70, SRZ ;  /* 0x0000000000467805 */ /* 0x000fe4000001ff00 */
[----:B------:R-:W-:Y:S01]  /*0240*/  CS2R R68, SRZ ;  /* 0x0000000000447805 */ /* 0x000fe2000001ff00 */
[----:B------:R-:W5:Y:S01]  /*0250*/  LDG.E.64 R10, desc[UR6][R2.64] ;  /* 0x00000006020a7981 */ /* 0x000f62000c1e1b00 */
[----:B------:R-:W-:Y:S02]  /*0260*/  CS2R R66, SRZ ;  /* 0x0000000000427805 */ /* 0x000fe4000001ff00 */
[----:B------:R-:W-:Y:S02]  /*0270*/  CS2R R64, SRZ ;  /* 0x0000000000407805 */ /* 0x000fe4000001ff00 */
[----:B------:R-:W-:Y:S01]  /*0280*/  CS2R R62, SRZ ;  /* 0x00000000003e7805 */ /* 0x000fe2000001ff00 */
        /* <DEDUP_REMOVED lines=17> */
[----:B------:R-:W-:-:S03]  /*03a0*/  CS2R R36, SRZ ;  /* 0x0000000000247805 */ /* 0x000fc6000001ff00 */
[----:B------:R-:W5:Y:S04]  /*03b0*/  LDG.E.64 R34, desc[UR6][R2.64+0x600] ;  /* 0x0006000602227981 */ /* 0x000f68000c1e1b00 */
[----:B------:R-:W5:Y:S04]  /*03c0*/  LDG.E.64 R76, desc[UR6][R2.64+0x700] ;  /* 0x00070006024c7981 */ /* 0x000f68000c1e1b00 */
[----:B------:R-:W5:Y:S04]  /*03d0*/  LDG.E.64 R80, desc[UR6][R2.64+0x800] ;  /* 0x0008000602507981 */ /* 0x000f68000c1e1b00 */
[----:B------:R0:W5:Y:S02]  /*03e0*/  LDG.E.64 R4, desc[UR6][R2.64+0x900] ;  /* 0x0009000602047981 */ /* 0x000164000c1e1b00 */
[----:B0-----:R-:W-:Y:S01]  /*03f0*/  CS2R R2, SRZ ;  /* 0x0000000000027805 */ /* 0x001fe2000001ff00 */
[----:B------:R-:W-:Y:S06]  /*0400*/  BRA `(.L_x_22208) ;  /* 0x0000000800487947 */ /* 0x000fec0003800000 */
.L_x_22207:
[----:B------:R-:W0:Y:S08]  /*0410*/  LDC.64 R2, c[0x0][0x3d0] ;  /* 0x0000f400ff027b82 */ /* 0x000e300000000a00 */
[----:B------:R-:W1:Y:S08]  /*0420*/  LDC.64 R8, c[0x0][0x440] ;  /* 0x00011000ff087b82 */ /* 0x000e700000000a00 */
[----:B------:R-:W2:Y:S01]  /*0430*/  LDC.64 R4, c[0x0][0x3d8] ;  /* 0x0000f600ff047b82 */ /* 0x000ea20000000a00 */
[----:B0-----:R-:W-:-:S05]  /*0440*/  IMAD.WIDE.U32 R2, R0, 0x8, R2 ;  /* 0x0000000800027825 */ /* 0x001fca00078e0002 */
[----:B------:R-:W5:Y:S01]  /*0450*/  LDG.E.64 R10, desc[UR6][R2.64] ;  /* 0x00000006020a7981 */ /* 0x000f62000c1e1b00 */
[----:B-1----:R-:W-:-:S03]  /*0460*/  IMAD.WIDE.U32 R8, R0, 0x8, R8 ;  /* 0x0000000800087825 */ /* 0x002fc600078e0008 */
[----:B------:R-:W5:Y:S04]  /*0470*/  LDG.E.64 R14, desc[UR6][R2.64+0x100] ;  /* 0x00010006020e7981 */ /* 0x000f68000c1e1b00 */
[----:B------:R-:W5:Y:S01]  /*0480*/  LDG.E.64 R18, desc[UR6][R2.64+0x200] ;  /* 0x0002000602127981 */ /* 0x000f62000c1e1b00 */
[----:B--2---:R-:W-:-:S03]  /*0490*/  IMAD.WIDE.U32 R54, R0, 0x8, R4 ;  /* 0x0000000800367825 */ /* 0x004fc600078e0004 */
        /* <DEDUP_REMOVED lines=28> */
[----:B------:R-:W5:Y:S04]  /*0660*/  LDG.E.64 R20, desc[UR6][R54.64+0x200] ;  /* 0x0002000636147981 */ /* 0x000f68000c1e1b00 */
[----:B------:R-:W5:Y:S04]  /*0670*/  LDG.E.64 R24, desc[UR6][R54.64+0x300] ;  /* 0x0003000636187981 */ /* 0x000f68000c1e1b00 */
[----:B------:R-:W5:Y:S04]  /*0680*/  LDG.E.64 R28, desc[UR6][R54.64+0x400] ;  /* 0x00040006361c7981 */ /* 0x000f68000c1e1b00 */
[----:B------:R-:W5:Y:S04]  /*0690*/  LDG.E.64 R32, desc[UR6][R54.64+0x500] ;  /* 0x0005000636207981 */ /* 0x000f68000c1e1b00 */
[----:B------:R-:W5:Y:S04]  /*06a0*/  LDG.E.64 R74, desc[UR6][R54.64+0x600] ;  /* 0x00060006364a7981 */ /* 0x000f68000c1e1b00 */
[----:B------:R-:W5:Y:S04]  /*06b0*/  LDG.E.64 R78, desc[UR6][R54.64+0x700] ;  /* 0x00070006364e7981 */ /* 0x000f68000c1e1b00 */
[----:B------:R-:W5:Y:S04]  /*06c0*/  LDG.E.64 R82, desc[UR6][R54.64+0x800] ;  /* 0x0008000636527981 */ /* 0x000f68000c1e1b00 */
[----:B------:R0:W5:Y:S02]  /*06d0*/  LDG.E.64 R6, desc[UR6][R54.64+0x900] ;  /* 0x0009000636067981 */ /* 0x000164000c1e1b00 */
[----:B0-----:R-:W-:Y:S01]  /*06e0*/  CS2R R54, SRZ ;  /* 0x0000000000367805 */ /* 0x001fe2000001ff00 */
[----:B------:R-:W-:Y:S06]  /*06f0*/  BRA `(.L_x_22208) ;  /* 0x00000004008c7947 */ /* 0x000fec0003800000 */
.L_x_22206:
        /* <DEDUP_REMOVED lines=9> */
[----:B------:R0:W5:Y:S01]  /*0790*/  LDG.E.64 R10, desc[UR6][R2.64] ;  /* 0x00000006020a7981 */ /* 0x000162000c1e1b00 */
[----:B-1----:R-:W-:-:S03]  /*07a0*/  IMAD.WIDE.U32 R36, R0, 0x8, R4 ;  /* 0x0000000800247825 */ /* 0x002fc600078e0004 */
[----:B------:R0:W5:Y:S04]  /*07b0*/  LDG.E.64 R14, desc[UR6][R2.64+0x100] ;  /* 0x00010006020e7981 */ /* 0x000168000c1e1b00 */
[----:B------:R0:W5:Y:S01]  /*07c0*/  LDG.E.64 R18, desc[UR6][R2.64+0x200] ;  /* 0x0002000602127981 */ /* 0x000162000c1e1b00 */
[----:B--2---:R-:W-:-:S03]  /*07d0*/  IMAD.WIDE.U32 R8, R0, 0x8, R8 ;  /* 0x0000000800087825 */ /* 0x004fc600078e0008 */
[----:B------:R0:W5:Y:S04]  /*07e0*/  LDG.E.64 R22, desc[UR6][R2.64+0x300] ;  /* 0x0003000602167981 */ /* 0x000168000c1e1b00 */
[----:B------:R0:W5:Y:S01]  /*07f0*/  LDG.E.64 R26, desc[UR6][R2.64+0x400] ;  /* 0x00040006021a7981 */ /* 0x000162000c1e1b00 */
[----:B---3--:R-:W-:-:S03]  /*0800*/  IMAD.WIDE.U32 R86, R0, 0x8, R6 ;  /* 0x0000000800567825 */ /* 0x008fc600078e0006 */
[----:B------:R0:W5:Y:S04]  /*0810*/  LDG.E.64 R30, desc[UR6][R2.64+0x500] ;  /* 0x00050006021e7981 */ /* 0x000168000c1e1b00 */
        /* <DEDUP_REMOVED lines=33> */
[----:B------:R0:W5:Y:S01]  /*0a30*/  LDG.E.64 R52, desc[UR6][R86.64+0x900] ;  /* 0x0009000656347981 */ /* 0x000162000c1e1b00 */
[----:B------:R-:W-:Y:S05]  /*0a40*/  BRA `(.L_x_22208) ;  /* 0x0000000000b87947 */ /* 0x000fea0003800000 */
.L_x_22209:
        /* <DEDUP_REMOVED lines=33> */
[----:B------:R0:W5:Y:S04]  /*0c60*/  LDG.E.64 R4, desc[UR6][R2.64+0x900] ;  /* 0x0009000602047981 */ /* 0x000168000c1e1b00 */
[----:B------:R-:W5:Y:S04]  /*0c70*/  LDG.E.64 R12, desc[UR6][R36.64] ;  /* 0x00000006240c7981 */ /* 0x000f68000c1e1b00 */
[----:B------:R-:W5:Y:S01]  /*0c80*/  LDG.E.64 R16, desc[UR6][R36.64+0x100] ;  /* 0x0001000624107981 */ /* 0x000f62000c1e1b00 */
[----:B0-----:R-:W-:-:S03]  /*0c90*/  CS2R R2, SRZ ;  /* 0x0000000000027805 */ /* 0x001fc6000001ff00 */
        /* <DEDUP_REMOVED lines=8> */
[----:B0-----:R-:W-:-:S07]  /*0d20*/  CS2R R36, SRZ ;  /* 0x0000000000247805 */ /* 0x001fce000001ff00 */
.L_x_22208:
[----:B------:R-:W1:Y:S02]  /*0d30*/  LDCU UR4, c[0x0][0x384] ;  /* 0x00007080ff0477ac */ /* 0x000e640008000800 */
[----:B-1----:R-:W-:-:S13]  /*0d40*/  ISETP.GE.AND P1, PT, R84, UR4, PT ;  /* 0x0000000454007c0c */ /* 0x002fda000bf26270 */
[----:B------:R-:W-:Y:S05]  /*0d50*/  @P1 EXIT ;  /* 0x000000000000194d */ /* 0x000fea0003800000 */
[----:B-----5:R-:W-:Y:S01]  /*0d60*/  MOV R145, R4 ;  /* 0x0000000400917202 */ /* 0x020fe20000000f00 */
[----:B------:R-:W1:Y:S01]  /*0d70*/  LDCU UR4, c[0x0][0x388] ;  /* 0x00007100ff0477ac */ /* 0x000e620008000800 */
[----:B------:R-:W-:Y:S02]  /*0d80*/  SHF.R.U64 R146, R4, 0x10, R5 ;  /* 0x0000001004927819 */ /* 0x000fe40000001205 */
[----:B------:R-:W-:Y:S01]  /*0d90*/  MOV R148, R6 ;  /* 0x0000000600947202 */ /* 0x000fe20000000f00 */
[----:B------:R-:W2:Y:S01]  /*0da0*/  LDCU.U8 UR5, c[0x0][0x410] ;  /* 0x00008200ff0577ac */ /* 0x000ea20008000000 */
[----:B------:R-:W-:Y:S02]  /*0db0*/  MOV R4, R7 ;  /* 0x0000000700047202 */ /* 0x000fe40000000f00 */
[----:B------:R-:W-:Y:S01]  /*0dc0*/  SHF.R.U64 R161, R54, 0x10, R55 ;  /* 0x0000001036a17819 */ /* 0x000fe20000001237 */
[----:B------:R-:W3:Y:S01]  /*0dd0*/  LDCU UR8, c[0x0][0x448] ;  /* 0x00008900ff0877ac */ /* 0x000ee20008000800 */
[----:B------:R-:W-:-:S02]  /*0de0*/  PRMT R148, R148, 0x5410, R4 ;  /* 0x0000541094947816 */ /* 0x000fc40000000004 */
[----:B------:R-:W-:Y:S01]  /*0df0*/  SHF.R.U64 R4, R2, 0x10, R3 ;  /* 0x0000001002047819 */ /* 0x000fe20000001203 */
[----:B------:R-:W4:Y:S01]  /*0e00*/  LDCU.64 UR10, c[0x0][0x3a0] ;  /* 0x00007400ff0a77ac */ /* 0x000f220008000a00 */
[----:B------:R-:W-:Y:S02]  /*0e10*/  MOV R113, R11 ;  /* 0x0000000b00717202 */ /* 0x000fe40000000f00 */
[--C-:B------:R-:W-:Y:S01]  /*0e20*/  SHF.R.U64 R116, R10, 0x10, R11.reuse ;  /* 0x000000100a747819 */ /* 0x100fe2000000120b */
[----:B------:R-:W0:Y:S01]  /*0e30*/  LDCU.64 UR12, c[0x0][0x398] ;  /* 0x00007300ff0c77ac */ /* 0x000e220008000a00 */
[----:B------:R-:W-:Y:S02]  /*0e40*/  SHF.R.U32.HI R117, RZ, 0x10, R11 ;  /* 0x00000010ff757819 */ /* 0x000fe4000001160b */
[----:B------:R-:W-:Y:S02]  /*0e50*/  MOV R11, R5 ;  /* 0x00000005000b7202 */ /* 0x000fe40000000f00 */
[----:B------:R-:W-:-:S02]  /*0e60*/  PRMT R161, R161, 0x5410, R4 ;  /* 0x00005410a1a17816 */ /* 0x000fc40000000004 */
[----:B------:R-:W-:Y:S02]  /*0e70*/  SHF.R.U32.HI R5, RZ, 0x10, R5 ;  /* 0x00000010ff057819 */ /* 0x000fe40000011605 */
[----:B------:R-:W-:Y:S02]  /*0e80*/  SHF.R.U32.HI R162, RZ, 0x10, R55 ;  /* 0x00000010ffa27819 */ /* 0x000fe40000011637 */
[----:B------:R-:W-:Y:S02]  /*0e90*/  SHF.R.U32.HI R4, RZ, 0x10, R3 ;  /* 0x00000010ff047819 */ /* 0x000fe40000011603 */
[----:B------:R-:W-:Y:S02]  /*0ea0*/  PRMT R146, R146, 0x5410, R5 ;  /* 0x0000541092927816 */ /* 0x000fe40000000005 */
[----:B------:R-:W-:Y:S02]  /*0eb0*/  PRMT R162, R162, 0x5410, R4 ;  /* 0x00005410a2a27816 */ /* 0x000fe40000000004 */
[----:B------:R-:W-:-:S02]  /*0ec0*/  SHF.R.U64 R175, R56, 0x10, R57 ;  /* 0x0000001038af7819 */ /* 0x000fc40000001239 */
[----:B------:R-:W-:Y:S02]  /*0ed0*/  SHF.R.U64 R5, R36, 0x10, R37 ;  /* 0x0000001024057819 */ /* 0x000fe40000001225 */
        /* <DEDUP_REMOVED lines=20> */
[----:B------:R-:W-:Y:S02]  /*1020*/  MOV R110, R14 ;  /* 0x0000000e006e7202 */ /* 0x000fe40000000f00 */
[----:B------:R-:W-:Y:S02]  /*1030*/  MOV R109, R15 ;  /* 0x0000000f006d7202 */ /* 0x000fe40000000f00 */
[----:B------:R-:W-:-:S02]  /*1040*/  SHF.R.U64 R14, R14, 0x10, R15 ;  /* 0x000000100e0e7819 */ /* 0x000fc4000000120f */
[----:B------:R-:W-:Y:S02]  /*1050*/  SHF.R.U32.HI R118, RZ, 0x10, R15 ;  /* 0x00000010ff767819 */ /* 0x000fe4000001160f */
[----:B------:R-:W-:Y:S02]  /*1060*/  PRMT R190, R190, 0x5410, R5 ;  /* 0x00005410bebe7816 */ /* 0x000fe40000000005 */
[----:B------:R-:W-:Y:S02]  /*1070*/  PRMT R191, R191, 0x5410, R4 ;  /* 0x00005410bfbf7816 */ /* 0x000fe40000000004 */
[----:B------:R-:W-:Y:S02]  /*1080*/  MOV R108, R16 ;  /* 0x00000010006c7202 */ /* 0x000fe40000000f00 */
[----:B------:R-:W-:Y:S02]  /*1090*/  SHF.R.U64 R15, R16, 0x10, R17 ;  /* 0x00000010100f7819 */ /* 0x000fe40000001211 */
[----:B------:R-:W-:-:S02]  /*10a0*/  SHF.R.U64 R193, R64, 0x10, R65 ;  /* 0x0000001040c17819 */ /* 0x000fc40000001241 */
[----:B------:R-:W-:Y:S02]  /*10b0*/  SHF.R.U64 R5, R44, 0x10, R45 ;  /* 0x000000102c057819 */ /* 0x000fe4000000122d */
[----:B------:R-:W-:Y:S02]  /*10c0*/  SHF.R.U32.HI R195, RZ, 0x10, R65 ;  /* 0x00000010ffc37819 */ /* 0x000fe40000011641 */
[----:B------:R-:W-:Y:S02]  /*10d0*/  SHF.R.U32.HI R4, RZ, 0x10, R45 ;  /* 0x00000010ff047819 */ /* 0x000fe4000001162d */
[----:B------:R-:W-:Y:S02]  /*10e0*/  MOV R107, R17 ;  /* 0x00000011006b7202 */ /* 0x000fe40000000f00 */
[----:B------:R-:W-:Y:S02]  /*10f0*/  SHF.R.U32.HI R16, RZ, 0x10, R17 ;  /* 0x00000010ff107819 */ /* 0x000fe40000011611 */
[----:B------:R-:W-:-:S02]  /*1100*/  MOV R106, R18 ;  /* 0x00000012006a7202 */ /* 0x000fc40000000f00 */
[----:B------:R-:W-:Y:S02]  /*1110*/  SHF.R.U64 R17, R18, 0x10, R19 ;  /* 0x0000001012117819 */ /* 0x000fe40000001213 */
[----:B------:R-:W-:Y:S02]  /*1120*/  MOV R104, R20 ;  /* 0x0000001400687202 */ /* 0x000fe40000000f00 */
[--C-:B------:R-:W-:Y:S02]  /*1130*/  SHF.R.U64 R18, R20, 0x10, R21.reuse ;  /* 0x0000001014127819 */ /* 0x100fe40000001215 */
[----:B------:R-:W-:Y:S02]  /*1140*/  MOV R103, R21 ;  /* 0x0000001500677202 */ /* 0x000fe40000000f00 */
[----:B------:R-:W-:Y:S02]  /*1150*/  SHF.R.U32.HI R20, RZ, 0x10, R21 ;  /* 0x00000010ff147819 */ /* 0x000fe40000011615 */
[----:B------:R-:W-:-:S02]  /*1160*/  PRMT R193, R193, 0x5410, R5 ;  /* 0x00005410c1c17816 */ /* 0x000fc40000000005 */
[----:B------:R-:W-:Y:S02]  /*1170*/  PRMT R195, R195, 0x5410, R4 ;  /* 0x00005410c3c37816 */ /* 0x000fe40000000004 */
[----:B------:R-:W-:Y:S02]  /*1180*/  MOV R102, R22 ;  /* 0x0000001600667202 */ /* 0x000fe40000000f00 */
[----:B------:R-:W-:Y:S02]  /*1190*/  SHF.R.U64 R21, R22, 0x10, R23 ;  /* 0x0000001016157819 */ /* 0x000fe40000001217 */
[----:B------:R-:W-:Y:S02]  /*11a0*/  SHF.R.U64 R197, R66, 0x10, R67 ;  /* 0x0000001042c57819 */ /* 0x000fe40000001243 */
[----:B------:R-:W-:Y:S02]  /*11b0*/  SHF.R.U64 R5, R46, 0x10, R47 ;  /* 0x000000102e057819 */ /* 0x000fe4000000122f */
[----:B------:R-:W-:-:S02]  /*11c0*/  SHF.R.U32.HI R198, RZ, 0x10, R67 ;  /* 0x00000010ffc67819 */ /* 0x000fc40000011643 */
[----:B------:R-:W-:Y:S02]  /*11d0*/  SHF.R.U32.HI R4, RZ, 0x10, R47 ;  /* 0x00000010ff047819 */ /* 0x000fe4000001162f */
[----:B------:R-:W-:Y:S02]  /*11e0*/  MOV R100, R24 ;  /* 0x0000001800647202 */ /* 0x000fe40000000f00 */
[--C-:B------:R-:W-:Y:S02]  /*11f0*/  SHF.R.U64 R22, R24, 0x10, R25.reuse ;  /* 0x0000001018167819 */ /* 0x100fe40000001219 */
[----:B------:R-:W-:Y:S02]  /*1200*/  MOV R99, R25 ;  /* 0x0000001900637202 */ /* 0x000fe40000000f00 */
[----:B------:R-:W-:Y:S02]  /*1210*/  SHF.R.U32.HI R24, RZ, 0x10, R25 ;  /* 0x00000010ff187819 */ /* 0x000fe40000011619 */
[----:B------:R-:W-:-:S02]  /*1220*/  MOV R98, R26 ;  /* 0x0000001a00627202 */ /* 0x000fc40000000f00 */
[----:B------:R-:W-:Y:S02]  /*1230*/  SHF.R.U64 R25, R26, 0x10, R27 ;  /* 0x000000101a197819 */ /* 0x000fe4000000121b */
[----:B------:R-:W-:Y:S02]  /*1240*/  MOV R96, R28 ;  /* 0x0000001c00607202 */ /* 0x000fe40000000f00 */
[----:B------:R-:W-:Y:S02]  /*1250*/  SHF.R.U64 R26, R28, 0x10, R29 ;  /* 0x000000101c1a7819 */ /* 0x000fe4000000121d */
[----:B------:R-:W-:Y:S02]  /*1260*/  PRMT R197, R197, 0x5410, R5 ;  /* 0x00005410c5c57816 */ /* 0x000fe40000000005 */
[----:B------:R-:W-:Y:S02]  /*1270*/  PRMT R198, R198, 0x5410, R4 ;  /* 0x00005410c6c67816 */ /* 0x000fe40000000004 */
[----:B------:R-:W-:-:S02]  /*1280*/  MOV R95, R29 ;  /* 0x0000001d005f7202 */ /* 0x000fc40000000f00 */
[----:B------:R-:W-:Y:S02]  /*1290*/  SHF.R.U32.HI R28, RZ, 0x10, R29 ;  /* 0x00000010ff1c7819 */ /* 0x000fe4000001161d */
[----:B------:R-:W-:Y:S02]  /*12a0*/  SHF.R.U64 R199, R68, 0x10, R69 ;  /* 0x0000001044c77819 */ /* 0x000fe40000001245 */
[----:B------:R-:W-:Y:S02]  /*12b0*/  SHF.R.U64 R5, R48, 0x10, R49 ;  /* 0x0000001030057819 */ /* 0x000fe40000001231 */
[----:B------:R-:W-:Y:S02]  /*12c0*/  SHF.R.U32.HI R200, RZ, 0x10, R69 ;  /* 0x00000010ffc87819 */ /* 0x000fe40000011645 */
[----:B------:R-:W-:Y:S02]  /*12d0*/  SHF.R.U32.HI R4, RZ, 0x10, R49 ;  /* 0x00000010ff047819 */ /* 0x000fe40000011631 */
[----:B------:R-:W-:-:S02]  /*12e0*/  MOV R94, R30 ;  /* 0x0000001e005e7202 */ /* 0x000fc40000000f00 */
[----:B------:R-:W-:Y:S02]  /*12f0*/  SHF.R.U64 R29, R30, 0x10, R31 ;  /* 0x000000101e1d7819 */ /* 0x000fe4000000121f */
[----:B------:R-:W-:Y:S02]  /*1300*/  MOV R92, R32 ;  /* 0x00000020005c7202 */ /* 0x000fe40000000f00 */
[--C-:B------:R-:W-:Y:S02]  /*1310*/  SHF.R.U64 R30, R32, 0x10, R33.reuse ;  /* 0x00000010201e7819 */ /* 0x100fe40000001221 */
[----:B------:R-:W-:Y:S02]  /*1320*/  MOV R91, R33 ;  /* 0x00000021005b7202 */ /* 0x000fe40000000f00 */
[----:B------:R-:W-:Y:S02]  /*1330*/  SHF.R.U32.HI R32, RZ, 0x10, R33 ;  /* 0x00000010ff207819 */ /* 0x000fe40000011621 */
[----:B------:R-:W-:-:S02]  /*1340*/  MOV R90, R34 ;  /* 0x00000022005a7202 */ /* 0x000fc40000000f00 */
[----:B------:R-:W-:Y:S02]  /*1350*/  SHF.R.U64 R33, R34, 0x10, R35 ;  /* 0x0000001022217819 */ /* 0x000fe40000001223 */
        /* <DEDUP_REMOVED lines=8> */
[----:B0-----:R-:W-:Y:S02]  /*13e0*/  MOV R87, R75 ;  /* 0x0000004b00577202 */ /* 0x001fe40000000f00 */
[----:B------:R-:W-:Y:S02]  /*13f0*/  SHF.R.U32.HI R74, RZ, 0x10, R75 ;  /* 0x00000010ff4a7819 */ /* 0x000fe4000001164b */
[----:B------:R-:W-:-:S02]  /*1400*/  MOV R86, R76 ;  /* 0x0000004c00567202 */ /* 0x000fc40000000f00 */
[--C-:B------:R-:W-:Y:S02]  /*1410*/  SHF.R.U64 R75, R76, 0x10, R77.reuse ;  /* 0x000000104c4b7819 */ /* 0x100fe4000000124d */
[----:B------:R-:W-:Y:S02]  /*1420*/  MOV R112, R12 ;  /* 0x0000000c00707202 */ /* 0x000fe40000000f00 */
[----:B------:R-:W-:Y:S02]  /*1430*/  MOV R85, R77 ;  /* 0x0000004d00557202 */ /* 0x000fe40000000f00 */
[----:B------:R-:W-:Y:S02]  /*1440*/  SHF.R.U32.HI R76, RZ, 0x10, R77 ;  /* 0x00000010ff4c7819 */ /* 0x000fe4000001164d */
[----:B------:R-:W-:Y:S02]  /*1450*/  MOV R114, R10 ;  /* 0x0000000a00727202 */ /* 0x000fe40000000f00 */
[----:B------:R-:W-:-:S02]  /*1460*/  MOV R111, R13 ;  /* 0x0000000d006f7202 */ /* 0x000fc40000000f00 */
[----:B------:R-:W-:Y:S02]  /*1470*/  SHF.R.U64 R12, R12, 0x10, R13 ;  /* 0x000000100c0c7819 */ /* 0x000fe4000000120d */
[----:B------:R-:W-:Y:S02]  /*1480*/  MOV R105, R19 ;  /* 0x0000001300697202 */ /* 0x000fe40000000f00 */
[----:B------:R-:W-:Y:S02]  /*1490*/  MOV R101, R23 ;  /* 0x0000001700657202 */ /* 0x000fe40000000f00 */
[----:B------:R-:W-:Y:S02]  /*14a0*/  MOV R97, R27 ;  /* 0x0000001b00617202 */ /* 0x000fe40000000f00 */
[----:B------:R-:W-:Y:S02]  /*14b0*/  MOV R93, R31 ;  /* 0x0000001f005d7202 */ /* 0x000fe40000000f00 */
[----:B------:R-:W-:-:S02]  /*14c0*/  MOV R89, R35 ;  /* 0x0000002300597202 */ /* 0x000fc40000000f00 */
[----:B------:R-:W-:Y:S02]  /*14d0*/  MOV R115, R78 ;  /* 0x0000004e00737202 */ /* 0x000fe40000000f00 */
[----:B------:R-:W-:Y:S02]  /*14e0*/  MOV R8, R79 ;  /* 0x0000004f00087202 */ /* 0x000fe40000000f00 */
[--C-:B------:R-:W-:Y:S02]  /*14f0*/  SHF.R.U64 R126, R78, 0x10, R79.reuse ;  /* 0x000000104e7e7819 */ /* 0x100fe4000000124f */
[----:B------:R-:W-:Y:S02]  /*1500*/  SHF.R.U32.HI R77, RZ, 0x10, R79 ;  /* 0x00000010ff4d7819 */ /* 0x000fe4000001164f */
[----:B------:R-:W-:Y:S02]  /*1510*/  SHF.R.U64 R151, R6, 0x10, R7 ;  /* 0x0000001006977819 */ /* 0x000fe40000001207 */
        /* <DEDUP_REMOVED lines=8> */
[----:B------:R-:W-:Y:S02]  /*15a0*/  MOV R127, R80 ;  /* 0x00000050007f7202 */ /* 0x000fe40000000f00 */
[----:B------:R-:W-:Y:S02]  /*15b0*/  MOV R9, R81 ;  /* 0x0000005100097202 */ /* 0x000fe40000000f00 */
[--C-:B------:R-:W-:Y:S02]  /*15c0*/  SHF.R.U64 R138, R80, 0x10, R81.reuse ;  /* 0x00000010508a7819 */ /* 0x100fe40000001251 */
[----:B------:R-:W-:Y:S02]  /*15d0*/  SHF.R.U32.HI R78, RZ, 0x10, R81 ;  /* 0x00000010ff4e7819 */ /* 0x000fe40000011651 */
[----:B------:R-:W-:-:S02]  /*15e0*/  MOV R139, R82 ;  /* 0x00000052008b7202 */ /* 0x000fc40000000f00 */
[----:B------:R-:W-:Y:S02]  /*15f0*/  MOV R10, R83 ;  /* 0x00000053000a7202 */ /* 0x000fe40000000f00 */
[--C-:B------:R-:W-:Y:S02]  /*1600*/  SHF.R.U64 R144, R82, 0x10, R83.reuse ;  /* 0x0000001052907819 */ /* 0x100fe40000001253 */
[----:B------:R-:W-:Y:S02]  /*1610*/  SHF.R.U32.HI R79, RZ, 0x10, R83 ;  /* 0x00000010ff4f7819 */ /* 0x000fe40000011653 */
[----:B------:R-:W-:Y:S02]  /*1620*/  ISETP.NE.U32.AND P1, PT, R120, RZ, PT ;  /* 0x000000ff7800720c */ /* 0x000fe40003f25070 */
[----:B------:R-:W-:Y:S02]  /*1630*/  SHF.R.U32.HI R6, RZ, 0x10, R7 ;  /* 0x00000010ff067819 */ /* 0x000fe40000011607 */
[----:B------:R-:W-:-:S02]  /*1640*/  SHF.R.U64 R203, R72, 0x10, R73 ;  /* 0x0000001048cb7819 */ /* 0x000fc40000001249 */
[----:B------:R-:W-:Y:S02]  /*1650*/  SHF.R.U64 R4, R52, 0x10, R53 ;  /* 0x0000001034047819 */ /* 0x000fe40000001235 */
[----:B------:R-:W-:Y:S02]  /*1660*/  SHF.R.U32.HI R204, RZ, 0x10, R73 ;  /* 0x00000010ffcc7819 */ /* 0x000fe40000011649 */
[----:B------:R-:W-:Y:S02]  /*1670*/  SHF.R.U32.HI R5, RZ, 0x10, R53 ;  /* 0x00000010ff057819 */ /* 0x000fe40000011635 */
[----:B------:R-:W-:Y:S02]  /*1680*/  ISETP.NE.AND.EX P1, PT, R121, RZ, PT, P1 ;  /* 0x000000ff7900720c */ /* 0x000fe40003f25310 */
        /* <DEDUP_REMOVED lines=39> */
[----:B-1234-:R-:W-:-:S07]  /*1900*/  PRMT R204, R204, 0x5410, R5 ;  /* 0x00005410cccc7816 */ /* 0x01efce0000000005 */
.L_x_22232:
        /* <DEDUP_REMOVED lines=30> */
.L_x_22211:
        /* <DEDUP_REMOVED lines=9> */
.L_x_22210:
        /* <DEDUP_REMOVED lines=12> */
.L_x_22212:
[----:B------:R-:W1:Y:S01]  /*1c40*/  @P0 LDC.64 R26, c[0x0][0x3a8] ;  /* 0x0000ea00ff1a0b82 */ /* 0x000e620000000a00 */
[----:B------:R-:W-:-:S05]  /*1c50*/  IADD3 R143, PT, PT, R141, 0x20, RZ ;  /* 0x000000208d8f7810 */ /* 0x000fca0007ffe0ff */
[----:B------:R-:W-:Y:S02]  /*1c60*/  IMAD.WIDE.U32 R16, R143, 0x10, R20 ;  /* 0x000000108f107825 */ /* 0x000fe400078e0014 */
[----:B0-----:R-:W0:Y:S08]  /*1c70*/  @P1 LDC.64 R24, c[0x0][0x398] ;  /* 0x0000e600ff181b82 */ /* 0x001e300000000a00 */
[----:B------:R-:W2:Y:S01]  /*1c80*/  @P2 LDC.64 R22, c[0x0][0x3a0] ;  /* 0x0000e800ff162b82 */ /* 0x000ea20000000a00 */
[----:B-1----:R-:W-:-:S05]  /*1c90*/  @P0 IMAD.WIDE.U32 R26, R141, 0x10, R26 ;  /* 0x000000108d1a0825 */ /* 0x002fca00078e001a */
[----:B------:R1:W-:Y:S01]  /*1ca0*/  @P0 STG.E.128 desc[UR6][R26.64], R12 ;  /* 0x0000000c1a000986 */ /* 0x0003e2000c101d06 */
[----:B0-----:R-:W-:-:S03]  /*1cb0*/  @P1 IMAD.WIDE.U32 R24, R143, 0x10, R24 ;  /* 0x000000108f181825 */ /* 0x001fc600078e0018 */
[----:B------:R-:W5:Y:S04]  /*1cc0*/  LDG.E.128 R16, desc[UR6][R16.64] ;  /* 0x0000000610107981 */ /* 0x000f68000c1e1d00 */
[----:B------:R1:W5:Y:S01]  /*1cd0*/  @P1 LDG.E.128 R4, desc[UR6][R24.64] ;  /* 0x0000000618041981 */ /* 0x000362000c1e1d00 */
[----:B--2---:R-:W-:-:S05]  /*1ce0*/  @P2 IMAD.WIDE.U32 R22, R143, 0x10, R22 ;  /* 0x000000108f162825 */ /* 0x004fca00078e0016 */
[----:B------:R1:W5:Y:S01]  /*1cf0*/  @P2 LDG.E.128 R8, desc[UR6][R22.64] ;  /* 0x0000000616082981 */ /* 0x000362000c1e1d00 */
[----:B------:R-:W-:-:S04]  /*1d00*/  UISETP.NE.U32.AND UP0, UPT, UR12, URZ, UPT ;  /* 0x000000ff0c00728c */ /* 0x000fc8000bf05070 */
[----:B------:R-:W-:-:S09]  /*1d10*/  UISETP.NE.AND.EX UP0, UPT, UR13, URZ, UPT, UP0 ;  /* 0x000000ff0d00728c */ /* 0x000fd2000bf05300 */
[----:B-1----:R-:W-:Y:S05]  /*1d20*/  BRA.U UP0, `(.L_x_22213) ;  /* 0x0000000100407547 */ /* 0x002fea000b800000 */
[----:B------:R-:W-:-:S04]  /*1d30*/  UISETP.NE.U32.AND UP1, UPT, UR10, URZ, UPT ;  /* 0x000000ff0a00728c */ /* 0x000fc8000bf25070 */
[----:B------:R-:W-:-:S06]  /*1d40*/  UISETP.NE.AND.EX UP1, UPT, UR11, URZ, UPT, UP1 ;  /* 0x000000ff0b00728c */ /* 0x000fcc000bf25310 */
[----:B------:R-:W-:-:S13]  /*1d50*/  PLOP3.LUT P3, PT, PT, PT, UP1, 0x80, 0x8 ;  /* 0x000000000008781c */ /* 0x000fda0003f6f018 */
        /* <DEDUP_REMOVED lines=13> */
.L_x_22213:
        /* <DEDUP_REMOVED lines=23> */
.L_x_22214:
        /* <DEDUP_REMOVED lines=21> */
[----:B0-----:R-:W-:Y:S02]  /*20f0*/  @P3 MOV R12, R80 ;  /* 0x00000050000c3202 */ /* 0x001fe40000000f00 */
[----:B------:R-:W-:-:S02]  /*2100*/  @P3 MOV R13, R78 ;  /* 0x0000004e000d3202 */ /* 0x000fc40000000f00 */
[----:B------:R-:W-:Y:S02]  /*2110*/  @P3 MOV R14, R75 ;  /* 0x0000004b000e3202 */ /* 0x000fe40000000f00 */
[----:B------:R-:W-:Y:S01]  /*2120*/  @P3 MOV R15, R74 ;  /* 0x0000004a000f3202 */ /* 0x000fe20000000f00 */
[----:B------:R-:W-:Y:S06]  /*2130*/  BRA `(.L_x_22216) ;  /* 0x0000000000547947 */ /* 0x000fec0003800000 */
.L_x_22215:
[----:B-----5:R-:W-:Y:S01]  /*2140*/  @!P3 FADD.FTZ R80, R4, R16 ;  /* 0x000000100450b221 */ /* 0x020fe20000010000 */
[----:B------:R-:W-:Y:S01]  /*2150*/  @!P3 FADD.FTZ R78, R5, R17 ;  /* 0x00000011054eb221 */ /* 0x000fe20000010000 */
[----:B------:R-:W-:Y:S01]  /*2160*/  @!P3 FADD.FTZ R75, R6, R18 ;  /* 0x00000012064bb221 */ /* 0x000fe20000010000 */
[----:B------:R-:W-:Y:S02]  /*2170*/  @!P3 FADD.FTZ R74, R7, R19 ;  /* 0x00000013074ab221 */ /* 0x000fe40000010000 */
[----:B0-----:R-:W-:Y:S02]  /*2180*/  @!P3 MOV R12, R80 ;  /* 0x00000050000cb202 */ /* 0x001fe40000000f00 */
        /* <DEDUP_REMOVED lines=16> */
.L_x_22216:
        /* <DEDUP_REMOVED lines=26> */
.L_x_22217:
        /* <DEDUP_REMOVED lines=21> */
.L_x_22218:
        /* <DEDUP_REMOVED lines=26> */
.L_x_22219:
        /* <DEDUP_REMOVED lines=21> */
.L_x_22220:
        /* <DEDUP_REMOVED lines=26> */
.L_x_22221:
        /* <DEDUP_REMOVED lines=21> */
.L_x_22222:
        /* <DEDUP_REMOVED lines=26> */
.L_x_22223:
        /* <DEDUP_REMOVED lines=21> */
.L_x_22224:
        /* <DEDUP_REMOVED lines=26> */
.L_x_22225:
        /* <DEDUP_REMOVED lines=21> */
.L_x_22226:
        /* <DEDUP_REMOVED lines=26> */
.L_x_22227:
        /* <DEDUP_REMOVED lines=21> */
.L_x_22228:
        /* <DEDUP_REMOVED lines=13> */
[----:B0----5:R-:W-:Y:S01]  /*3500*/  @!P3 MOV R23, R16 ;  /* 0x000000100017b202 */ /* 0x021fe20000000f00 */
        /* <DEDUP_REMOVED lines=12> */
.L_x_22229:
[----:B0----5:R-:W-:Y:S01]  /*35d0*/  @!P3 FADD.FTZ R23, R4, R16 ;  /* 0x000000100417b221 */ /* 0x021fe20000010000 */
        /* <DEDUP_REMOVED lines=20> */
.L_x_22230:
        /* <DEDUP_REMOVED lines=147> */
.L_x_22244:
[----:B------:R-:W-:Y:S01]  /*4050*/  FMUL.FTZ R19, R25, R25 ;  /* 0x0000001919137220 */ /* 0x000fe20000410000 */
[----:B------:R-:W-:Y:S01]  /*4060*/  ISETP.NE.AND P3, PT, RZ, UR5, PT ;  /* 0x00000005ff007c0c */ /* 0x000fe2000bf65270 */
[----:B-1----:R-:W-:Y:S01]  /*4070*/  FADD.FTZ R27, R26, R27 ;  /* 0x0000001b1a1b7221 */ /* 0x002fe20000010000 */
[----:B------:R-:W1:Y:S01]  /*4080*/  @!P2 LDC.64 R16, c[0x0][0x3c0] ;  /* 0x0000f000ff10ab82 */ /* 0x000e620000000a00 */
[----:B------:R-:W-:Y:S01]  /*4090*/  HADD2.F32 R206, -RZ, R113.H1_H1 ;  /* 0x30000071ffce7230 */ /* 0x000fe20000004100 */
[----:B------:R-:W-:Y:S01]  /*40a0*/  FSEL R24, R19, RZ, P3 ;  /* 0x000000ff13187208 */ /* 0x000fe20001800000 */
[----:B------:R-:W-:Y:S01]  /*40b0*/  FFMA.FTZ R27, R27, R18, UR8 ;  /* 0x000000081b1b7e23 */ /* 0x000fe20008010012 */
[----:B------:R-:W-:Y:S01]  /*40c0*/  FSEL R155, R25, RZ, !P3 ;  /* 0x000000ff199b7208 */ /* 0x000fe20005800000 */
[----:B------:R-:W-:Y:S02]  /*40d0*/  HADD2.F32 R208, -RZ, R55.H0_H0 ;  /* 0x20000037ffd07230 */ /* 0x000fe40000004100 */
[----:B------:R-:W-:Y:S01]  /*40e0*/  FADD.FTZ R27, R27, R24 ;  /* 0x000000181b1b7221 */ /* 0x000fe20000010000 */
[----:B------:R-:W2:Y:S01]  /*40f0*/  @!P2 LDC.64 R18, c[0x0][0x3c8] ;  /* 0x0000f200ff12ab82 */ /* 0x000ea20000000a00 */
[C---:B------:R-:W-:Y:S01]  /*4100*/  FADD.FTZ R180, -R155.reuse, R116 ;  /* 0x000000749bb47221 */ /* 0x040fe20000010100 */
[C---:B------:R-:W-:Y:S01]  /*4110*/  FADD.FTZ R116, -R155.reuse, R83 ;  /* 0x000000539b747221 */ /* 0x040fe20000010100 */
[C---:B------:R-:W-:Y:S01]  /*4120*/  FADD.FTZ R82, -R155.reuse, R82 ;  /* 0x000000529b527221 */ /* 0x040fe20000010100 */
[C---:B------:R-:W-:Y:S01]  /*4130*/  FADD.FTZ R24, -R155.reuse, R31 ;  /* 0x0000001f9b187221 */ /* 0x040fe20000010100 */
[----:B------:R-:W3:Y:S01]  /*4140*/  MUFU.RSQ R27, R27 ;  /* 0x0000001b001b7308 */ /* 0x000ee20000001400 */
[C---:B------:R-:W-:Y:S01]  /*4150*/  FADD.FTZ R196, -R155.reuse, R28 ;  /* 0x0000001c9bc47221 */ /* 0x040fe20000010100 */
[C---:B------:R-:W-:Y:S01]  /*4160*/  FADD.FTZ R158, -R155.reuse, R136 ;  /* 0x000000889b9e7221 */ /* 0x040fe20000010100 */
[----:B------:R-:W4:Y:S01]  /*4170*/  LDC.64 R76, c[0x0][0x428] ;  /* 0x00010a00ff4c7b82 */ /* 0x000f220000000a00 */
        /* <DEDUP_REMOVED lines=8> */
[C---:B0-----:R-:W-:Y:S01]  /*4200*/  FADD.FTZ R26, -R155.reuse, R35 ;  /* 0x000000239b1a7221 */ /* 0x041fe20000010100 */
[C---:B------:R-:W-:Y:S01]  /*4210*/  FADD.FTZ R154, -R155.reuse, R32 ;  /* 0x000000209b9a7221 */ /* 0x040fe20000010100 */
[C---:B------:R-:W-:Y:S01]  /*4220*/  FADD.FTZ R80, -R155.reuse, R78 ;  /* 0x0000004e9b507221 */ /* 0x040fe20000010100 */
[C---:B------:R-:W-:Y:S01]  /*4230*/  FADD.FTZ R168, -R155.reuse, R122 ;  /* 0x0000007a9ba87221 */ /* 0x040fe20000010100 */
[----:B------:R-:W-:Y:S02]  /*4240*/  HADD2.F32 R20, -RZ, R114.H0_H0 ;  /* 0x20000072ff147230 */ /* 0x000fe40000004100 */
[----:B------:R-:W-:Y:S01]  /*4250*/  FADD.FTZ R28, -R155, R33 ;  /* 0x000000219b1c7221 */ /* 0x000fe20000010100 */
[----:B---3--:R-:W-:Y:S01]  /*4260*/  FMUL.FTZ R179, R27, R116 ;  /* 0x000000741bb37220 */ /* 0x008fe20000410000 */
[----:B--2---:R-:W-:-:S04]  /*4270*/  @!P2 IMAD.WIDE R18, R84, 0x4, R18 ;  /* 0x000000045412a825 */ /* 0x004fc800078e0212 */
[----:B------:R-:W-:Y:S01]  /*4280*/  FMUL.FTZ R177, R27, R82 ;  /* 0x000000521bb17220 */ /* 0x000fe20000410000 */
[----:B------:R-:W-:Y:S01]  /*4290*/  FADD.FTZ R122, -R155, R124 ;  /* 0x0000007c9b7a7221 */ /* 0x000fe20000010100 */
[C---:B------:R-:W-:Y:S01]  /*42a0*/  FMUL.FTZ R35, R27.reuse, R24 ;  /* 0x000000181b237220 */ /* 0x040fe20000410000 */
[----:B------:R-:W-:Y:S02]  /*42b0*/  HADD2.F32 R22, -RZ, R54.H0_H0 ;  /* 0x20000036ff167230 */ /* 0x000fe40000004100 */
[----:B------:R-:W-:Y:S01]  /*42c0*/  FMUL.FTZ R29, R27, R196 ;  /* 0x000000c41b1d7220 */ /* 0x000fe20000410000 */
[----:B------:R-:W-:Y:S02]  /*42d0*/  HADD2.F32 R82, -RZ, R110.H1_H1 ;  /* 0x3000006eff527230 */ /* 0x000fe40000004100 */
[----:B------:R-:W-:Y:S01]  /*42e0*/  FADD.FTZ R124, -R155, R130 ;  /* 0x000000829b7c7221 */ /* 0x000fe20000010100 */
[----:B------:R-:W-:Y:S02]  /*42f0*/  HADD2.F32 R116, -RZ, R162.H1_H1 ;  /* 0x300000a2ff747230 */ /* 0x000fe40000004100 */
[----:B------:R-:W-:Y:S01]  /*4300*/  FMUL.FTZ R33, R27, R192 ;  /* 0x000000c01b217220 */ /* 0x000fe20000410000 */
[----:B------:R-:W-:-:S02]  /*4310*/  HADD2.F32 R32, -RZ, R113.H0_H0 ;  /* 0x20000071ff207230 */ /* 0x000fc40000004100 */
[----:B------:R-:W-:Y:S01]  /*4320*/  FMUL.FTZ R31, R27, R194 ;  /* 0x000000c21b1f7220 */ /* 0x000fe20000410000 */
[----:B------:R-:W-:Y:S02]  /*4330*/  HADD2.F32 R78, -RZ, R161.H0_H0 ;  /* 0x200000a1ff4e7230 */ /* 0x000fe40000004100 */
[C---:B------:R-:W-:Y:S01]  /*4340*/  FADD.FTZ R130, -R155.reuse, R142 ;  /* 0x0000008e9b827221 */ /* 0x040fe20000010100 */
[----:B------:R-:W-:Y:S01]  /*4350*/  HADD2.F32 R210, -RZ, R112.H1_H1 ;  /* 0x30000070ffd27230 */ /* 0x000fe20000004100 */
[----:B------:R-:W-:Y:S01]  /*4360*/  @!P2 STG.E desc[UR6][R16.64], R25 ;  /* 0x000000191000a986 */ /* 0x000fe2000c101906 */
[----:B------:R-:W-:Y:S02]  /*4370*/  HADD2.F32 R212, -RZ, R162.H0_H0 ;  /* 0x200000a2ffd47230 */ /* 0x000fe40000004100 */
[C---:B------:R-:W-:Y:S01]  /*4380*/  FADD.FTZ R30, -R155.reuse, R34 ;  /* 0x000000229b1e7221 */ /* 0x040fe20000010100 */
[C---:B------:R-:W-:Y:S01]  /*4390*/  FADD.FTZ R142, -R155.reuse, R152 ;  /* 0x000000989b8e7221 */ /* 0x040fe20000010100 */
[----:B------:R0:W-:Y:S01]  /*43a0*/  @!P2 STG.E desc[UR6][R18.64], R27 ;  /* 0x0000001b1200a986 */ /* 0x0001e2000c101906 */
[C---:B------:R-:W-:Y:S01]  /*43b0*/  FADD.FTZ R164, -R155.reuse, R132 ;  /* 0x000000849ba47221 */ /* 0x040fe20000010100 */
[C---:B------:R-:W-:Y:S01]  /*43c0*/  FADD.FTZ R152, -R155.reuse, R23 ;  /* 0x000000179b987221 */ /* 0x040fe20000010100 */
[----:B------:R-:W-:Y:S01]  /*43d0*/  FADD.FTZ R34, -R155, R21 ;  /* 0x000000159b227221 */ /* 0x000fe20000010100 */
[----:B------:R-:W-:Y:S01]  /*43e0*/  FFMA.FTZ R20, R35, R20, R22 ;  /* 0x0000001423147223 */ /* 0x000fe20000010016 */
[C---:B------:R-:W-:Y:S01]  /*43f0*/  FADD.FTZ R174, -R155.reuse, R120 ;  /* 0x000000789bae7221 */ /* 0x040fe20000010100 */
[C---:B------:R-:W-:Y:S01]  /*4400*/  FADD.FTZ R170, -R155.reuse, R128 ;  /* 0x000000809baa7221 */ /* 0x040fe20000010100 */
[C---:B------:R-:W-:Y:S01]  /*4410*/  FADD.FTZ R166, -R155.reuse, R134 ;  /* 0x000000869ba67221 */ /* 0x040fe20000010100 */
[----:B------:R-:W-:Y:S01]  /*4420*/  FADD.FTZ R132, -R155, R140 ;  /* 0x0000008c9b847221 */ /* 0x000fe20000010100 */
[----:B------:R-:W-:Y:S01]  /*4430*/  FFMA.FTZ R21, R33, R32, R78 ;  /* 0x0000002021157223 */ /* 0x000fe2000001004e */
[----:B------:R-:W-:Y:S01]  /*4440*/  FFMA.FTZ R22, R31, R206, R208 ;  /* 0x000000ce1f167223 */ /* 0x000fe200000100d0 */
[C---:B------:R-:W-:Y:S01]  /*4450*/  FFMA.FTZ R23, R29.reuse, R210, R212 ;  /* 0x000000d21d177223 */ /* 0x040fe200000100d4 */
[----:B0-----:R-:W-:Y:S01]  /*4460*/  FFMA.FTZ R19, R29, R82, R116 ;  /* 0x000000521d137223 */ /* 0x001fe20000010074 */
[----:B----4-:R-:W-:Y:S01]  /*4470*/  IMAD.WIDE.U32 R24, R141, 0x10, R76 ;  /* 0x000000108d187825 */ /* 0x010fe200078e004c */
[----:B------:R-:W0:Y:S03]  /*4480*/  LDC.64 R82, c[0x0][0x430] ;  /* 0x00010c00ff527b82 */ /* 0x000e260000000a00 */
        /* <DEDUP_REMOVED lines=10> */
[----:B------:R-:W-:-:S02]  /*4530*/  HADD2.F32 R16, -RZ, R112.H0_H0 ;  /* 0x20000070ff107230 */ /* 0x000fc40000004100 */
[C---:B------:R-:W-:Y:S01]  /*4540*/  FMUL.FTZ R32, R27.reuse, R26 ;  /* 0x0000001a1b207220 */ /* 0x040fe20000410000 */
[----:B------:R-:W-:Y:S02]  /*4550*/  HADD2.F32 R78, -RZ, R2.H0_H0 ;  /* 0x20000002ff4e7230 */ /* 0x000fe40000004100 */
        /* <DEDUP_REMOVED lines=33> */
[----:B------:R1:W-:Y:S01]  /*4770*/  STG.E.128 desc[UR6][R24.64], R20 ;  /* 0x0000001418007986 */ /* 0x0003e2000c101d06 */
[----:B------:R-:W-:Y:S01]  /*4780*/  FFMA.FTZ R16, R35, R16, R78 ;  /* 0x0000001023107223 */ /* 0x000fe2000001004e */
[----:B------:R-:W-:-:S02]  /*4790*/  HADD2.F32 R27, -RZ, R108.H0_H0 ;  /* 0x2000006cff1b7230 */ /* 0x000fc40000004100 */
[----:B------:R-:W-:Y:S02]  /*47a0*/  HADD2.F32 R34, -RZ, R111.H0_H0 ;  /* 0x2000006fff227230 */ /* 0x000fe40000004100 */
[----:B------:R-:W-:Y:S02]  /*47b0*/  HADD2.F32 R74, -RZ, R161.H1_H1 ;  /* 0x300000a1ff4a7230 */ /* 0x000fe40000004100 */
[----:B------:R-:W-:Y:S02]  /*47c0*/  HADD2.F32 R78, -RZ, R111.H1_H1 ;  /* 0x3000006fff4e7230 */ /* 0x000fe40000004100 */
[----:B------:R-:W-:Y:S02]  /*47d0*/  HADD2.F32 R80, -RZ, R3.H0_H0 ;  /* 0x20000003ff507230 */ /* 0x000fe40000004100 */
[----:B------:R-:W-:Y:S01]  /*47e0*/  FFMA.FTZ R17, R33, R34, R74 ;  /* 0x0000002221117223 */ /* 0x000fe2000001004a */
[----:B------:R-:W-:Y:S02]  /*47f0*/  HADD2.F32 R35, -RZ, R110.H0_H0 ;  /* 0x2000006eff237230 */ /* 0x000fe40000004100 */
[----:B------:R-:W-:-:S02]  /*4800*/  HADD2.F32 R75, -RZ, R56.H0_H0 ;  /* 0x20000038ff4b7230 */ /* 0x000fc40000004100 */
[----:B------:R-:W-:Y:S01]  /*4810*/  FFMA.FTZ R18, R31, R78, R80 ;  /* 0x0000004e1f127223 */ /* 0x000fe20000010050 */
[----:B------:R-:W-:Y:S02]  /*4820*/  HADD2.F32 R29, -RZ, R57.H0_H0 ;  /* 0x20000039ff1d7230 */ /* 0x000fe40000004100 */
[----:B-1----:R-:W-:Y:S02]  /*4830*/  HADD2.F32 R24, -RZ, R36.H0_H0 ;  /* 0x20000024ff187230 */ /* 0x002fe40000004100 */
[C---:B------:R-:W-:Y:S01]  /*4840*/  FFMA.FTZ R20, R32.reuse, R35, R75 ;  /* 0x0000002320147223 */ /* 0x040fe2000001004b */
[----:B------:R-:W-:Y:S02]  /*4850*/  HADD2.F32 R25, -RZ, R107.H0_H0 ;  /* 0x2000006bff197230 */ /* 0x000fe40000004100 */
[----:B------:R-:W-:Y:S02]  /*4860*/  HADD2.F32 R22, -RZ, R175.H1_H1 ;  /* 0x300000afff167230 */ /* 0x000fe40000004100 */
[----:B------:R-:W-:Y:S01]  /*4870*/  FFMA.FTZ R24, R32, R27, R24 ;  /* 0x0000001b20187223 */ /* 0x000fe20000010018 */
[----:B------:R-:W-:-:S02]  /*4880*/  HADD2.F32 R21, -RZ, R109.H0_H0 ;  /* 0x2000006dff157230 */ /* 0x000fc40000004100 */
[----:B------:R-:W-:Y:S02]  /*4890*/  HADD2.F32 R23, -RZ, R175.H0_H0 ;  /* 0x200000afff177230 */ /* 0x000fe40000004100 */
[C---:B------:R-:W-:Y:S01]  /*48a0*/  FFMA.FTZ R25, R30.reuse, R25, R22 ;  /* 0x000000191e197223 */ /* 0x040fe20000010016 */
[----:B------:R-:W-:Y:S02]  /*48b0*/  HADD2.F32 R27, -RZ, R109.H1_H1 ;  /* 0x3000006dff1b7230 */ /* 0x000fe40000004100 */
[----:B------:R-:W-:Y:S02]  /*48c0*/  HADD2.F32 R31, -RZ, R107.H1_H1 ;  /* 0x3000006bff1f7230 */ /* 0x000fe40000004100 */
[----:B------:R-:W-:Y:S01]  /*48d0*/  FFMA.FTZ R21, R30, R21, R23 ;  /* 0x000000151e157223 */ /* 0x000fe20000010017 */
        /* <DEDUP_REMOVED lines=13> */
[----:B------:R-:W-:Y:S01]  /*49b0*/  FFMA.FTZ R28, R186, R31, R33 ;  /* 0x0000001fba1c7223 */ /* 0x000fe20000010021 */
[----:B0-----:R-:W-:-:S04]  /*49c0*/  IMAD.WIDE.U32 R140, R141, 0x10, R82 ;  /* 0x000000108d8c7825 */ /* 0x001fc800078e0052 */
[----:B------:R-:W-:Y:S01]  /*49d0*/  FFMA.FTZ R29, R185, R30, R32 ;  /* 0x0000001eb91d7223 */ /* 0x000fe20000010020 */
[----:B------:R-:W-:Y:S01]  /*49e0*/  IMAD.WIDE.U32 R32, R143, 0x10, R76 ;  /* 0x000000108f207825 */ /* 0x000fe200078e004c */
[----:B------:R-:W-:Y:S03]  /*49f0*/  STG.E.128 desc[UR6][R140.64], R16 ;  /* 0x000000108c007986 */ /* 0x000fe6000c101d06 */
[----:B------:R-:W-:Y:S01]  /*4a00*/  HADD2.F32 R35, -RZ, R105.H1_H1 ;  /* 0x30000069ff237230 */ /* 0x000fe20000004100 */
[----:B------:R0:W-:Y:S01]  /*4a10*/  STG.E.128 desc[UR6][R32.64], R20 ;  /* 0x0000001420007986 */ /* 0x0001e2000c101d06 */
[----:B------:R-:W-:Y:S02]  /*4a20*/  HADD2.F32 R75, -RZ, R59.H0_H0 ;  /* 0x2000003bff4b7230 */ /* 0x000fe40000004100 */
[----:B------:R-:W-:Y:S02]  /*4a30*/  HADD2.F32 R34, -RZ, R104.H1_H1 ;  /* 0x30000068ff227230 */ /* 0x000fe40000004100 */
[----:B------:R-:W-:-:S02]  /*4a40*/  HADD2.F32 R74, -RZ, R187.H0_H0 ;  /* 0x200000bbff4a7230 */ /* 0x000fc40000004100 */
[----:B------:R-:W-:Y:S01]  /*4a50*/  FFMA.FTZ R30, R184, R35, R75 ;  /* 0x00000023b81e7223 */ /* 0x000fe2000001004b */
[----:B------:R-:W-:-:S04]  /*4a60*/  IMAD.WIDE.U32 R142, R143, 0x10, R82 ;  /* 0x000000108f8e7825 */ /* 0x000fc800078e0052 */
[----:B------:R-:W-:Y:S01]  /*4a70*/  FFMA.FTZ R31, R183, R34, R74 ;  /* 0x00000022b71f7223 */ /* 0x000fe2000001004a */
[--C-:B------:R-:W-:Y:S01]  /*4a80*/  IMAD.WIDE.U32 R34, R133, 0x10, R76.reuse ;  /* 0x0000001085227825 */ /* 0x100fe200078e004c */
[----:B------:R1:W-:Y:S03]  /*4a90*/  STG.E.128 desc[UR6][R142.64], R24 ;  /* 0x000000188e007986 */ /* 0x0003e6000c101d06 */
[----:B------:R-:W-:Y:S01]  /*4aa0*/  IMAD.WIDE.U32 R128, R135, 0x10, R76 ;  /* 0x0000001087807825 */ /* 0x000fe200078e004c */
[----:B------:R2:W-:Y:S03]  /*4ab0*/  STG.E.128 desc[UR6][R34.64], R28 ;  /* 0x0000001c22007986 */ /* 0x0005e6000c101d06 */
[----:B0-----:R-:W-:Y:S02]  /*4ac0*/  HADD2.F32 R21, -RZ, R102.H0_H0 ;  /* 0x20000066ff157230 */ /* 0x001fe40000004100 */
[----:B------:R-:W-:-:S02]  /*4ad0*/  HADD2.F32 R23, -RZ, R60.H0_H0 ;  /* 0x2000003cff177230 */ /* 0x000fc40000004100 */
[----:B------:R-:W-:Y:S02]  /*4ae0*/  HADD2.F32 R22, -RZ, R188.H1_H1 ;  /* 0x300000bcff167230 */ /* 0x000fe40000004100 */
[----:B------:R-:W-:-:S04]  /*4af0*/  IMAD.WIDE.U32 R130, R137, 0x10, R76 ;  /* 0x0000001089827825 */ /* 0x000fc800078e004c */
[C---:B------:R-:W-:Y:S01]  /*4b00*/  FFMA.FTZ R20, R182.reuse, R21, R23 ;  /* 0x00000015b6147223 */ /* 0x040fe20000010017 */
[----:B------:R-:W-:Y:S02]  /*4b10*/  HADD2.F32 R21, -RZ, R100.H0_H0 ;  /* 0x20000064ff157230 */ /* 0x000fe40000004100 */
[----:B------:R-:W-:Y:S02]  /*4b20*/  HADD2.F32 R23, -RZ, R40.H0_H0 ;  /* 0x20000028ff177230 */ /* 0x000fe40000004100 */
[----:B-1----:R-:W-:Y:S02]  /*4b30*/  HADD2.F32 R25, -RZ, R101.H0_H0 ;  /* 0x20000065ff197230 */ /* 0x002fe40000004100 */
[----:B------:R-:W-:Y:S02]  /*4b40*/  HADD2.F32 R27, -RZ, R188.H0_H0 ;  /* 0x200000bcff1b7230 */ /* 0x000fe40000004100 */
[----:B------:R-:W-:Y:S01]  /*4b50*/  FFMA.FTZ R24, R182, R21, R23 ;  /* 0x00000015b6187223 */ /* 0x000fe20000010017 */
[----:B--2---:R-:W-:-:S02]  /*4b60*/  HADD2.F32 R29, -RZ, R99.H0_H0 ;  /* 0x20000063ff1d7230 */ /* 0x004fc40000004100 */
[----:B------:R-:W-:Y:S02]  /*4b70*/  HADD2.F32 R26, -RZ, R101.H1_H1 ;  /* 0x30000065ff1a7230 */ /* 0x000fe40000004100 */
[C---:B------:R-:W-:Y:S01]  /*4b80*/  FFMA.FTZ R21, R180.reuse, R25, R27 ;  /* 0x00000019b4157223 */ /* 0x040fe2000001001b */
[----:B------:R-:W-:Y:S02]  /*4b90*/  HADD2.F32 R28, -RZ, R61.H0_H0 ;  /* 0x2000003dff1c7230 */ /* 0x000fe40000004100 */
[----:B------:R-:W-:Y:S01]  /*4ba0*/  FFMA.FTZ R25, R180, R29, R22 ;  /* 0x0000001db4197223 */ /* 0x000fe20000010016 */
[----:B------:R-:W-:Y:S02]  /*4bb0*/  HADD2.F32 R30, -RZ, R99.H1_H1 ;  /* 0x30000063ff1e7230 */ /* 0x000fe40000004100 */
[----:B------:R-:W-:Y:S02]  /*4bc0*/  HADD2.F32 R31, -RZ, R41.H0_H0 ;  /* 0x20000029ff1f7230 */ /* 0x000fe40000004100 */
[----:B------:R-:W-:Y:S01]  /*4bd0*/  FFMA.FTZ R22, R179, R26, R28 ;  /* 0x0000001ab3167223 */ /* 0x000fe2000001001c */
[----:B------:R-:W-:-:S04]  /*4be0*/  IMAD.WIDE.U32 R116, R123, 0x10, R76 ;  /* 0x000000107b747825 */ /* 0x000fc800078e004c */
[----:B------:R-:W-:Y:S01]  /*4bf0*/  FFMA.FTZ R26, R179, R30, R31 ;  /* 0x0000001eb31a7223 */ /* 0x000fe2000001001f */
[----:B------:R-:W-:-:S04]  /*4c00*/  IMAD.WIDE.U32 R118, R125, 0x10, R76 ;  /* 0x000000107d767825 */ /* 0x000fc800078e004c */
        /* <DEDUP_REMOVED lines=11> */
[----:B------:R-:W-:Y:S02]  /*4cc0*/  HADD2.F32 R173, -RZ, R104.H0_H0 ;  /* 0x20000068ffad7230 */ /* 0x000fe40000004100 */
[----:B------:R-:W-:Y:S02]  /*4cd0*/  HADD2.F32 R205, -RZ, R38.H0_H0 ;  /* 0x20000026ffcd7230 */ /* 0x000fe40000004100 */
[----:B------:R-:W-:Y:S02]  /*4ce0*/  HADD2.F32 R192, -RZ, R103.H0_H0 ;  /* 0x20000067ffc07230 */ /* 0x000fe40000004100 */
[----:B------:R-:W-:Y:S02]  /*4cf0*/  HADD2.F32 R194, -RZ, R181.H1_H1 ;  /* 0x300000b5ffc27230 */ /* 0x000fe40000004100 */
[----:B------:R-:W-:Y:S01]  /*4d00*/  FFMA.FTZ R16, R186, R173, R205 ;  /* 0x000000adba107223 */ /* 0x000fe200000100cd */
[----:B------:R-:W-:Y:S02]  /*4d10*/  HADD2.F32 R207, -RZ, R103.H1_H1 ;  /* 0x30000067ffcf7230 */ /* 0x000fe40000004100 */
[----:B------:R-:W-:-:S02]  /*4d20*/  HADD2.F32 R209, -RZ, R39.H0_H0 ;  /* 0x20000027ffd17230 */ /* 0x000fc40000004100 */
[----:B------:R-:W-:Y:S01]  /*4d30*/  FFMA.FTZ R17, R185, R192, R194 ;  /* 0x000000c0b9117223 */ /* 0x000fe200000100c2 */
[----:B------:R-:W-:Y:S02]  /*4d40*/  HADD2.F32 R196, -RZ, R102.H1_H1 ;  /* 0x30000066ffc47230 */ /* 0x000fe40000004100 */
[----:B------:R-:W-:Y:S02]  /*4d50*/  HADD2.F32 R140, -RZ, R187.H1_H1 ;  /* 0x300000bbff8c7230 */ /* 0x000fe40000004100 */
[----:B------:R-:W-:Y:S01]  /*4d60*/  FFMA.FTZ R18, R184, R207, R209 ;  /* 0x000000cfb8127223 */ /* 0x000fe200000100d1 */
[----:B------:R-:W-:Y:S02]  /*4d70*/  HADD2.F32 R28, -RZ, R100.H1_H1 ;  /* 0x30000064ff1c7230 */ /* 0x000fe40000004100 */
[----:B------:R-:W-:Y:S02]  /*4d80*/  HADD2.F32 R30, -RZ, R189.H0_H0 ;  /* 0x200000bdff1e7230 */ /* 0x000fe40000004100 */
[----:B------:R-:W-:Y:S01]  /*4d90*/  FFMA.FTZ R19, R183, R196, R140 ;  /* 0x000000c4b7137223 */ /* 0x000fe2000001008c */
[----:B------:R-:W-:-:S02]  /*4da0*/  HADD2.F32 R32, -RZ, R98.H1_H1 ;  /* 0x30000062ff207230 */ /* 0x000fc40000004100 */
[----:B------:R-:W-:Y:S02]  /*4db0*/  HADD2.F32 R27, -RZ, R189.H1_H1 ;  /* 0x300000bdff1b7230 */ /* 0x000fe40000004100 */
[C---:B------:R-:W-:Y:S01]  /*4dc0*/  FFMA.FTZ R23, R177.reuse, R28, R30 ;  /* 0x0000001cb1177223 */ /* 0x040fe2000001001e */
[----:B------:R-:W-:Y:S01]  /*4dd0*/  HADD2.F32 R141, -RZ, R96.H0_H0 ;  /* 0x20000060ff8d7230 */ /* 0x000fe20000004100 */
[----:B------:R0:W-:Y:S01]  /*4de0*/  STG.E.128 desc[UR6][R132.64], R16 ;  /* 0x0000001084007986 */ /* 0x0001e2000c101d06 */
[----:B------:R-:W-:Y:S02]  /*4df0*/  HADD2.F32 R34, -RZ, R42.H0_H0 ;  /* 0x2000002aff227230 */ /* 0x000fe40000004100 */
[----:B------:R-:W-:Y:S01]  /*4e00*/  FFMA.FTZ R27, R177, R32, R27 ;  /* 0x00000020b11b7223 */ /* 0x000fe2000001001b */
[----:B------:R-:W-:Y:S01]  /*4e10*/  HADD2.F32 R29, -RZ, R97.H0_H0 ;  /* 0x20000061ff1d7230 */ /* 0x000fe20000004100 */
[----:B------:R1:W-:Y:S01]  /*4e20*/  STG.E.128 desc[UR6][R128.64], R20 ;  /* 0x0000001480007986 */ /* 0x0003e2000c101d06 */
[----:B------:R-:W-:-:S02]  /*4e30*/  HADD2.F32 R31, -RZ, R190.H0_H0 ;  /* 0x200000beff1f7230 */ /* 0x000fc40000004100 */
[----:B------:R-:W-:Y:S01]  /*4e40*/  FFMA.FTZ R32, R176, R141, R34 ;  /* 0x0000008db0207223 */ /* 0x000fe20000010022 */
[----:B------:R-:W-:Y:S01]  /*4e50*/  HADD2.F32 R33, -RZ, R98.H0_H0 ;  /* 0x20000062ff217230 */ /* 0x000fe20000004100 */
[----:B------:R2:W-:Y:S01]  /*4e60*/  STG.E.128 desc[UR6][R134.64], R24 ;  /* 0x0000001886007986 */ /* 0x0005e2000c101d06 */
[----:B------:R-:W-:Y:S02]  /*4e70*/  HADD2.F32 R35, -RZ, R62.H0_H0 ;  /* 0x2000003eff237230 */ /* 0x000fe40000004100 */
[----:B------:R-:W-:Y:S01]  /*4e80*/  FFMA.FTZ R29, R174, R29, R31 ;  /* 0x0000001dae1d7223 */ /* 0x000fe2000001001f */
[----:B------:R-:W-:Y:S02]  /*4e90*/  HADD2.F32 R31, -RZ, R95.H1_H1 ;  /* 0x3000005fff1f7230 */ /* 0x000fe40000004100 */
[----:B------:R-:W-:Y:S02]  /*4ea0*/  HADD2.F32 R34, -RZ, R43.H0_H0 ;  /* 0x2000002bff227230 */ /* 0x000fe40000004100 */
[----:B------:R-:W-:Y:S01]  /*4eb0*/  FFMA.FTZ R28, R176, R33, R35 ;  /* 0x00000021b01c7223 */ /* 0x000fe20000010023 */
[----:B------:R-:W-:-:S02]  /*4ec0*/  HADD2.F32 R141, -RZ, R97.H1_H1 ;  /* 0x30000061ff8d7230 */ /* 0x000fc40000004100 */
[----:B------:R-:W-:Y:S02]  /*4ed0*/  HADD2.F32 R143, -RZ, R63.H0_H0 ;  /* 0x2000003fff8f7230 */ /* 0x000fe40000004100 */
[C---:B------:R-:W-:Y:S01]  /*4ee0*/  FFMA.FTZ R34, R172.reuse, R31, R34 ;  /* 0x0000001fac227223 */ /* 0x040fe20000010022 */
[----:B------:R-:W-:Y:S02]  /*4ef0*/  HADD2.F32 R142, -RZ, R96.H1_H1 ;  /* 0x30000060ff8e7230 */ /* 0x000fe40000004100 */
[----:B------:R-:W-:Y:S02]  /*4f00*/  HADD2.F32 R176, -RZ, R191.H0_H0 ;  /* 0x200000bfffb07230 */ /* 0x000fe40000004100 */
[----:B------:R-:W-:Y:S01]  /*4f10*/  FFMA.FTZ R30, R172, R141, R143 ;  /* 0x0000008dac1e7223 */ /* 0x000fe2000001008f */
[----:B0-----:R-:W-:Y:S02]  /*4f20*/  HADD2.F32 R18, -RZ, R91.H0_H0 ;  /* 0x2000005bff127230 */ /* 0x001fe40000004100 */
[----:B-1----:R-:W-:-:S02]  /*4f30*/  HADD2.F32 R21, -RZ, R193.H1_H1 ;  /* 0x300000c1ff157230 */ /* 0x002fc40000004100 */
[----:B------:R-:W-:Y:S01]  /*4f40*/  FFMA.FTZ R31, R171, R142, R176 ;  /* 0x0000008eab1f7223 */ /* 0x000fe200000100b0 */
[----:B------:R-:W-:Y:S02]  /*4f50*/  HADD2.F32 R19, -RZ, R93.H1_H1 ;  /* 0x3000005dff137230 */ /* 0x000fe40000004100 */
[----:B------:R-:W-:Y:S02]  /*4f60*/  HADD2.F32 R23, -RZ, R65.H0_H0 ;  /* 0x20000041ff177230 */ /* 0x000fe40000004100 */
[----:B------:R-:W-:Y:S01]  /*4f70*/  FFMA.FTZ R21, R169, R18, R21 ;  /* 0x00000012a9157223 */ /* 0x000fe20000010015 */
[----:B------:R0:W-:Y:S01]  /*4f80*/  STG.E.128 desc[UR6][R130.64], R28 ;  /* 0x0000001c82007986 */ /* 0x0001e2000c101d06 */
[----:B------:R-:W-:Y:S02]  /*4f90*/  HADD2.F32 R33, -RZ, R95.H0_H0 ;  /* 0x2000005fff217230 */ /* 0x000fe40000004100 */
[----:B------:R-:W-:Y:S01]  /*4fa0*/  FFMA.FTZ R18, R168, R19, R23 ;  /* 0x00000013a8127223 */ /* 0x000fe20000010017 */
[----:B------:R-:W-:-:S02]  /*4fb0*/  HADD2.F32 R19, -RZ, R91.H1_H1 ;  /* 0x3000005bff137230 */ /* 0x000fc40000004100 */
[----:B------:R-:W-:Y:S02]  /*4fc0*/  HADD2.F32 R23, -RZ, R45.H0_H0 ;  /* 0x2000002dff177230 */ /* 0x000fe40000004100 */
[----:B------:R-:W-:Y:S02]  /*4fd0*/  HADD2.F32 R173, -RZ, R190.H1_H1 ;  /* 0x300000beffad7230 */ /* 0x000fe40000004100 */
[----:B------:R-:W-:Y:S02]  /*4fe0*/  HADD2.F32 R140, -RZ, R94.H1_H1 ;  /* 0x3000005eff8c7230 */ /* 0x000fe40000004100 */
[----:B------:R-:W-:Y:S01]  /*4ff0*/  FFMA.FTZ R22, R168, R19, R23 ;  /* 0x00000013a8167223 */ /* 0x000fe20000010017 */
[----:B------:R-:W-:Y:S02]  /*5000*/  HADD2.F32 R35, -RZ, R191.H1_H1 ;  /* 0x300000bfff237230 */ /* 0x000fe40000004100 */
[----:B------:R-:W-:Y:S01]  /*5010*/  FFMA.FTZ R33, R174, R33, R173 ;  /* 0x00000021ae217223 */ /* 0x000fe200000100ad */
[----:B--2---:R-:W-:-:S02]  /*5020*/  HADD2.F32 R25, -RZ, R195.H1_H1 ;  /* 0x300000c3ff197230 */ /* 0x004fc40000004100 */
[----:B------:R-:W-:Y:S02]  /*5030*/  HADD2.F32 R24, -RZ, R92.H1_H1 ;  /* 0x3000005cff187230 */ /* 0x000fe40000004100 */
[----:B------:R-:W-:Y:S01]  /*5040*/  FFMA.FTZ R35, R171, R140, R35 ;  /* 0x0000008cab237223 */ /* 0x000fe20000010023 */
[----:B0-----:R-:W-:Y:S02]  /*5050*/  HADD2.F32 R28, -RZ, R90.H1_H1 ;  /* 0x3000005aff1c7230 */ /* 0x001fe40000004100 */
[----:B------:R-:W-:Y:S02]  /*5060*/  HADD2.F32 R26, -RZ, R195.H0_H0 ;  /* 0x200000c3ff1a7230 */ /* 0x000fe40000004100 */
[----:B------:R-:W-:Y:S02]  /*5070*/  HADD2.F32 R31, -RZ, R88.H0_H0 ;  /* 0x20000058ff1f7230 */ /* 0x000fe40000004100 */
[----:B------:R-:W-:Y:S01]  /*5080*/  FFMA.FTZ R23, R167, R28, R25 ;  /* 0x0000001ca7177223 */ /* 0x000fe20000010019 */
[----:B------:R-:W-:-:S02]  /*5090*/  HADD2.F32 R30, -RZ, R46.H0_H0 ;  /* 0x2000002eff1e7230 */ /* 0x000fc40000004100 */
[----:B------:R-:W-:Y:S01]  /*50a0*/  FFMA.FTZ R19, R167, R24, R26 ;  /* 0x00000018a7137223 */ /* 0x000fe2000001001a */
[----:B------:R-:W-:Y:S01]  /*50b0*/  HADD2.F32 R27, -RZ, R90.H0_H0 ;  /* 0x2000005aff1b7230 */ /* 0x000fe20000004100 */
[----:B------:R0:W-:Y:S01]  /*50c0*/  STG.E.128 desc[UR6][R136.64], R32 ;  /* 0x0000002088007986 */ /* 0x0001e2000c101d06 */
[----:B------:R-:W-:Y:S02]  /*50d0*/  HADD2.F32 R29, -RZ, R66.H0_H0 ;  /* 0x20000042ff1d7230 */ /* 0x000fe40000004100 */
[C---:B------:R-:W-:Y:S01]  /*50e0*/  FFMA.FTZ R28, R166.reuse, R31, R30 ;  /* 0x0000001fa61c7223 */ /* 0x040fe2000001001e */
[----:B------:R-:W-:Y:S02]  /*50f0*/  HADD2.F32 R141, -RZ, R94.H0_H0 ;  /* 0x2000005eff8d7230 */ /* 0x000fe40000004100 */
[----:B------:R-:W-:Y:S02]  /*5100*/  HADD2.F32 R143, -RZ, R64.H0_H0 ;  /* 0x20000040ff8f7230 */ /* 0x000fe40000004100 */
[----:B------:R-:W-:Y:S01]  /*5110*/  FFMA.FTZ R24, R166, R27, R29 ;  /* 0x0000001ba6187223 */ /* 0x000fe2000001001d */
[----:B------:R-:W-:-:S02]  /*5120*/  HADD2.F32 R142, -RZ, R93.H0_H0 ;  /* 0x2000005dff8e7230 */ /* 0x000fc40000004100 */
[----:B------:R-:W-:Y:S02]  /*5130*/  HADD2.F32 R172, -RZ, R193.H0_H0 ;  /* 0x200000c1ffac7230 */ /* 0x000fe40000004100 */
[----:B------:R-:W-:Y:S01]  /*5140*/  FFMA.FTZ R16, R170, R141, R143 ;  /* 0x0000008daa107223 */ /* 0x000fe2000001008f */
[----:B------:R-:W-:Y:S02]  /*5150*/  HADD2.F32 R26, -RZ, R89.H0_H0 ;  /* 0x20000059ff1a7230 */ /* 0x000fe40000004100 */
[----:B------:R-:W-:Y:S02]  /*5160*/  HADD2.F32 R30, -RZ, R197.H0_H0 ;  /* 0x200000c5ff1e7230 */ /* 0x000fe40000004100 */
[----:B------:R-:W-:Y:S01]  /*5170*/  FFMA.FTZ R17, R169, R142, R172 ;  /* 0x0000008ea9117223 */ /* 0x000fe200000100ac */
[----:B------:R-:W-:Y:S02]  /*5180*/  HADD2.F32 R171, -RZ, R92.H0_H0 ;  /* 0x2000005cffab7230 */ /* 0x000fe40000004100 */
[----:B------:R-:W-:-:S02]  /*5190*/  HADD2.F32 R140, -RZ, R44.H0_H0 ;  /* 0x2000002cff8c7230 */ /* 0x000fc40000004100 */
[----:B------:R-:W-:Y:S01]  /*51a0*/  FFMA.FTZ R25, R165, R26, R30 ;  /* 0x0000001aa5197223 */ /* 0x000fe2000001001e */
[----:B------:R-:W-:Y:S01]  /*51b0*/  HADD2.F32 R27, -RZ, R89.H1_H1 ;  /* 0x30000059ff1b7230 */ /* 0x000fe20000004100 */
[----:B------:R1:W-:Y:S01]  /*51c0*/  STG.E.128 desc[UR6][R116.64], R16 ;  /* 0x0000001074007986 */ /* 0x0003e2000c101d06 */
[----:B------:R-:W-:Y:S02]  /*51d0*/  HADD2.F32 R31, -RZ, R67.H0_H0 ;  /* 0x20000043ff1f7230 */ /* 0x000fe40000004100 */
[----:B------:R-:W-:Y:S01]  /*51e0*/  FFMA.FTZ R20, R170, R171, R140 ;  /* 0x000000abaa147223 */ /* 0x000fe2000001008c */
[----:B------:R-:W-:Y:S02]  /*51f0*/  HADD2.F32 R128, -RZ, R88.H1_H1 ;  /* 0x30000058ff807230 */ /* 0x000fe40000004100 */
[----:B------:R-:W-:Y:S02]  /*5200*/  HADD2.F32 R130, -RZ, R198.H0_H0 ;  /* 0x200000c6ff827230 */ /* 0x000fe40000004100 */
[----:B------:R-:W-:Y:S01]  /*5210*/  FFMA.FTZ R26, R164, R27, R31 ;  /* 0x0000001ba41a7223 */ /* 0x000fe2000001001f */
[----:B0-----:R-:W-:Y:S01]  /*5220*/  HADD2.F32 R32, -RZ, R87.H0_H0 ;  /* 0x20000057ff207230 */ /* 0x001fe20000004100 */
[----:B------:R0:W-:Y:S01]  /*5230*/  STG.E.128 desc[UR6][R122.64], R20 ;  /* 0x000000147a007986 */ /* 0x0001e2000c101d06 */
[----:B------:R-:W-:-:S02]  /*5240*/  HADD2.F32 R29, -RZ, R197.H1_H1 ;  /* 0x300000c5ff1d7230 */ /* 0x000fc40000004100 */
[----:B------:R-:W-:Y:S01]  /*5250*/  FFMA.FTZ R27, R163, R128, R130 ;  /* 0x00000080a31b7223 */ /* 0x000fe20000010082 */
[----:B------:R-:W-:Y:S02]  /*5260*/  HADD2.F32 R33, -RZ, R87.H1_H1 ;  /* 0x30000057ff217230 */ /* 0x000fe40000004100 */
[----:B------:R-:W-:Y:S02]  /*5270*/  HADD2.F32 R34, -RZ, R47.H0_H0 ;  /* 0x2000002fff227230 */ /* 0x000fe40000004100 */
[----:B------:R-:W-:Y:S01]  /*5280*/  FFMA.FTZ R29, R165, R32, R29 ;  /* 0x00000020a51d7223 */ /* 0x000fe2000001001d */
[----:B------:R-:W-:Y:S01]  /*5290*/  HADD2.F32 R32, -RZ, R86.H1_H1 ;  /* 0x30000056ff207230 */ /* 0x000fe20000004100 */
[----:B------:R2:W-:Y:S01]  /*52a0*/  STG.E.128 desc[UR6][R118.64], R24 ;  /* 0x0000001876007986 */ /* 0x0005e2000c101d06 */
[----:B------:R-:W-:Y:S02]  /*52b0*/  HADD2.F32 R35, -RZ, R68.H0_H0 ;  /* 0x20000044ff237230 */ /* 0x000fe40000004100 */
[----:B------:R-:W-:Y:S01]  /*52c0*/  FFMA.FTZ R30, R164, R33, R34 ;  /* 0x00000021a41e7223 */ /* 0x000fe20000010022 */
[----:B------:R-:W-:-:S02]  /*52d0*/  HADD2.F32 R34, -RZ, R198.H1_H1 ;  /* 0x300000c6ff227230 */ /* 0x000fc40000004100 */
[----:B-1----:R-:W-:Y:S02]  /*52e0*/  HADD2.F32 R19, -RZ, R126.H1_H1 ;  /* 0x3000007eff137230 */ /* 0x002fe40000004100 */
[----:B------:R-:W-:Y:S02]  /*52f0*/  HADD2.F32 R33, -RZ, R86.H0_H0 ;  /* 0x20000056ff217230 */ /* 0x000fe40000004100 */
[----:B------:R-:W-:Y:S01]  /*5300*/  FFMA.FTZ R31, R163, R32, R34 ;  /* 0x00000020a31f7223 */ /* 0x000fe20000010022 */
[----:B------:R-:W-:Y:S02]  /*5310*/  HADD2.F32 R128, -RZ, R85.H0_H0 ;  /* 0x20000055ff807230 */ /* 0x000fe40000004100 */
[----:B0-----:R-:W-:Y:S02]  /*5320*/  HADD2.F32 R21, -RZ, R200.H1_H1 ;  /* 0x300000c8ff157230 */ /* 0x001fe40000004100 */
[----:B------:R-:W-:Y:S01]  /*5330*/  FFMA.FTZ R32, R160, R33, R35 ;  /* 0x00000021a0207223 */ /* 0x000fe20000010023 */
[----:B------:R-:W-:Y:S01]  /*5340*/  HADD2.F32 R23, -RZ, R127.H0_H0 ;  /* 0x2000007fff177230 */ /* 0x000fe20000004100 */
[----:B------:R0:W-:Y:S01]  /*5350*/  STG.E.128 desc[UR6][R124.64], R28 ;  /* 0x0000001c7c007986 */ /* 0x0001e2000c101d06 */
[----:B------:R-:W-:-:S02]  /*5360*/  HADD2.F32 R130, -RZ, R199.H0_H0 ;  /* 0x200000c7ff827230 */ /* 0x000fc40000004100 */
[----:B------:R-:W-:Y:S01]  /*5370*/  FFMA.FTZ R19, R158, R19, R21 ;  /* 0x000000139e137223 */ /* 0x000fe20000010015 */
[----:B------:R-:W-:Y:S02]  /*5380*/  HADD2.F32 R132, -RZ, R85.H1_H1 ;  /* 0x30000055ff847230 */ /* 0x000fe40000004100 */
[----:B--2---:R-:W-:Y:S02]  /*5390*/  HADD2.F32 R25, -RZ, R70.H0_H0 ;  /* 0x20000046ff197230 */ /* 0x004fe40000004100 */
[----:B------:R-:W-:Y:S01]  /*53a0*/  FFMA.FTZ R33, R159, R128, R130 ;  /* 0x000000809f217223 */ /* 0x000fe20000010082 */
[----:B------:R-:W-:Y:S02]  /*53b0*/  HADD2.F32 R134, -RZ, R69.H0_H0 ;  /* 0x20000045ff867230 */ /* 0x000fe40000004100 */
[----:B------:R-:W-:Y:S02]  /*53c0*/  HADD2.F32 R129, -RZ, R114.H1_H1 ;  /* 0x30000072ff817230 */ /* 0x000fe40000004100 */
[----:B------:R-:W-:Y:S01]  /*53d0*/  FFMA.FTZ R20, R156, R23, R25 ;  /* 0x000000179c147223 */ /* 0x000fe20000010019 */
[----:B------:R-:W-:-:S02]  /*53e0*/  HADD2.F32 R131, -RZ, R200.H0_H0 ;  /* 0x200000c8ff837230 */ /* 0x000fc40000004100 */
[----:B------:R-:W-:Y:S01]  /*53f0*/  FFMA.FTZ R34, R157, R132, R134 ;  /* 0x000000849d227223 */ /* 0x000fe20000010086 */
[----:B------:R-:W-:Y:S02]  /*5400*/  HADD2.F32 R21, -RZ, R139.H0_H0 ;  /* 0x2000008bff157230 */ /* 0x000fe40000004100 */
[----:B------:R-:W-:Y:S02]  /*5410*/  HADD2.F32 R23, -RZ, R50.H0_H0 ;  /* 0x20000032ff177230 */ /* 0x000fe40000004100 */
[----:B------:R-:W-:Y:S01]  /*5420*/  FFMA.FTZ R35, R158, R129, R131 ;  /* 0x000000819e237223 */ /* 0x000fe20000010083 */
[----:B------:R-:W-:Y:S02]  /*5430*/  HADD2.F32 R22, -RZ, R138.H0_H0 ;  /* 0x2000008aff167230 */ /* 0x000fe40000004100 */
[--C-:B------:R-:W-:Y:S02]  /*5440*/  HADD2.F32 R26, -RZ, R201.reuse.H0_H0 ;  /* 0x200000c9ff1a7230 */ /* 0x100fe40000004100 */
[----:B------:R-:W-:Y:S01]  /*5450*/  FFMA.FTZ R24, R156, R21, R23 ;  /* 0x000000159c187223 */ /* 0x000fe20000010017 */
[----:B0-----:R-:W-:Y:S01]  /*5460*/  HADD2.F32 R28, -RZ, R144.H0_H0 ;  /* 0x20000090ff1c7230 */ /* 0x001fe20000004100 */
[----:B------:R0:W-:Y:S01]  /*5470*/  STG.E.128 desc[UR6][R120.64], R32 ;  /* 0x0000002078007986 */ /* 0x0001e2000c101d06 */
[----:B------:R-:W-:-:S02]  /*5480*/  HADD2.F32 R25, -RZ, R201.H1_H1 ;  /* 0x300000c9ff197230 */ /* 0x000fc40000004100 */
[C---:B------:R-:W-:Y:S01]  /*5490*/  FFMA.FTZ R21, R155.reuse, R22, R26 ;  /* 0x000000169b157223 */ /* 0x040fe2000001001a */
        /* <DEDUP_REMOVED lines=9> */
[----:B------:R-:W-:Y:S02]  /*5530*/  HADD2.F32 R29, -RZ, R145.H0_H0 ;  /* 0x20000091ff1d7230 */ /* 0x000fe40000004100 */
[----:B------:R-:W-:Y:S02]  /*5540*/  HADD2.F32 R31, -RZ, R72.H0_H0 ;  /* 0x20000048ff1f7230 */ /* 0x000fe40000004100 */
[----:B------:R-:W-:Y:S01]  /*5550*/  FFMA.FTZ R23, R153, R28, R30 ;  /* 0x0000001c99177223 */ /* 0x000fe2000001001e */
[----:B0-----:R-:W-:Y:S02]  /*5560*/  HADD2.F32 R35, -RZ, R146.H0_H0 ;  /* 0x20000092ff237230 */ /* 0x001fe40000004100 */
[----:B------:R-:W-:-:S02]  /*5570*/  HADD2.F32 R117, -RZ, R203.H0_H0 ;  /* 0x200000cbff757230 */ /* 0x000fc40000004100 */
[----:B------:R-:W-:Y:S01]  /*5580*/  FFMA.FTZ R28, R152, R29, R31 ;  /* 0x0000001d981c7223 */ /* 0x000fe2000001001f */
[----:B------:R-:W-:Y:S02]  /*5590*/  HADD2.F32 R32, -RZ, R144.H1_H1 ;  /* 0x30000090ff207230 */ /* 0x000fe40000004100 */
[----:B------:R-:W-:Y:S02]  /*55a0*/  HADD2.F32 R27, -RZ, R202.H1_H1 ;  /* 0x300000caff1b7230 */ /* 0x000fe40000004100 */
[----:B------:R-:W-:Y:S01]  /*55b0*/  FFMA.FTZ R29, R150, R35, R117 ;  /* 0x00000023961d7223 */ /* 0x000fe20000010075 */
[----:B------:R-:W-:Y:S01]  /*55c0*/  HADD2.F32 R33, -RZ, R148.H0_H0 ;  /* 0x20000094ff217230 */ /* 0x000fe20000004100 */
[----:B------:R-:W0:Y:S01]  /*55d0*/  LDC.64 R116, c[0x0][0x380] ;  /* 0x0000e000ff747b82 */ /* 0x000e220000000a00 */
[----:B------:R-:W-:Y:S02]  /*55e0*/  HADD2.F32 R34, -RZ, R52.H0_H0 ;  /* 0x20000034ff227230 */ /* 0x000fe40000004100 */
[----:B------:R-:W-:Y:S01]  /*55f0*/  FFMA.FTZ R27, R153, R32, R27 ;  /* 0x00000020991b7223 */ /* 0x000fe2000001001b */
[----:B------:R-:W-:-:S02]  /*5600*/  HADD2.F32 R129, -RZ, R115.H0_H0 ;  /* 0x20000073ff817230 */ /* 0x000fc40000004100 */
[----:B------:R-:W-:Y:S02]  /*5610*/  HADD2.F32 R131, -RZ, R48.H0_H0 ;  /* 0x20000030ff837230 */ /* 0x000fe40000004100 */
[----:B------:R-:W-:Y:S01]  /*5620*/  FFMA.FTZ R32, R152, R33, R34 ;  /* 0x0000002198207223 */ /* 0x000fe20000010022 */
[----:B------:R-:W-:Y:S02]  /*5630*/  HADD2.F32 R128, -RZ, R126.H0_H0 ;  /* 0x2000007eff807230 */ /* 0x000fe40000004100 */
[----:B------:R-:W-:Y:S02]  /*5640*/  HADD2.F32 R130, -RZ, R199.H1_H1 ;  /* 0x300000c7ff827230 */ /* 0x000fe40000004100 */
[----:B------:R-:W-:Y:S01]  /*5650*/  FFMA.FTZ R16, R160, R129, R131 ;  /* 0x00000081a0107223 */ /* 0x000fe20000010083 */
[----:B------:R-:W-:Y:S02]  /*5660*/  HADD2.F32 R132, -RZ, R115.H1_H1 ;  /* 0x30000073ff847230 */ /* 0x000fe40000004100 */
[----:B------:R-:W-:-:S02]  /*5670*/  HADD2.F32 R134, -RZ, R49.H0_H0 ;  /* 0x20000031ff867230 */ /* 0x000fc40000004100 */
[----:B------:R-:W-:Y:S01]  /*5680*/  FFMA.FTZ R17, R159, R128, R130 ;  /* 0x000000809f117223 */ /* 0x000fe20000010082 */
[----:B------:R-:W-:Y:S02]  /*5690*/  HADD2.F32 R33, -RZ, R151.H0_H0 ;  /* 0x20000097ff217230 */ /* 0x000fe40000004100 */
[----:B------:R-:W-:Y:S02]  /*56a0*/  HADD2.F32 R31, -RZ, R203.H1_H1 ;  /* 0x300000cbff1f7230 */ /* 0x000fe40000004100 */
[----:B------:R-:W-:Y:S01]  /*56b0*/  FFMA.FTZ R18, R157, R132, R134 ;  /* 0x000000849d127223 */ /* 0x000fe20000010086 */
[----:B------:R-:W-:Y:S02]  /*56c0*/  HADD2.F32 R30, -RZ, R145.H1_H1 ;  /* 0x30000091ff1e7230 */ /* 0x000fe40000004100 */
[----:B------:R-:W-:Y:S02]  /*56d0*/  HADD2.F32 R34, -RZ, R73.H0_H0 ;  /* 0x20000049ff227230 */ /* 0x000fe40000004100 */
[----:B------:R-:W-:Y:S01]  /*56e0*/  FFMA.FTZ R33, R150, R33, R31 ;  /* 0x0000002196217223 */ /* 0x000fe2000001001f */
[----:B------:R-:W-:Y:S01]  /*56f0*/  HADD2.F32 R118, -RZ, R148.H1_H1 ;  /* 0x30000094ff767230 */ /* 0x000fe20000004100 */
[----:B------:R1:W-:Y:S01]  /*5700*/  STG.E.128 desc[UR6][R78.64], R16 ;  /* 0x000000104e007986 */ /* 0x0003e2000c101d06 */
[----:B------:R-:W-:-:S02]  /*5710*/  HADD2.F32 R35, -RZ, R53.H0_H0 ;  /* 0x20000035ff237230 */ /* 0x000fc40000004100 */
[C---:B------:R-:W-:Y:S01]  /*5720*/  FFMA.FTZ R30, R149.reuse, R30, R34 ;  /* 0x0000001e951e7223 */ /* 0x040fe20000010022 */
[----:B------:R-:W-:Y:S01]  /*5730*/  HADD2.F32 R120, -RZ, R146.H1_H1 ;  /* 0x30000092ff787230 */ /* 0x000fe20000004100 */
[----:B------:R1:W-:Y:S01]  /*5740*/  STG.E.128 desc[UR6][R74.64], R20 ;  /* 0x000000144a007986 */ /* 0x0003e2000c101d06 */
[--C-:B------:R-:W-:Y:S02]  /*5750*/  HADD2.F32 R122, -RZ, R204.reuse.H0_H0 ;  /* 0x200000ccff7a7230 */ /* 0x100fe40000004100 */
[----:B------:R-:W-:Y:S01]  /*5760*/  FFMA.FTZ R34, R149, R118, R35 ;  /* 0x0000007695227223 */ /* 0x000fe20000010023 */
[----:B------:R-:W-:Y:S01]  /*5770*/  HADD2.F32 R124, -RZ, R151.H1_H1 ;  /* 0x30000097ff7c7230 */ /* 0x000fe20000004100 */
[----:B------:R1:W-:Y:S01]  /*5780*/  STG.E.128 desc[UR6][R80.64], R24 ;  /* 0x0000001850007986 */ /* 0x0003e2000c101d06 */
[----:B------:R-:W-:Y:S02]  /*5790*/  HADD2.F32 R119, -RZ, R204.H1_H1 ;  /* 0x300000ccff777230 */ /* 0x000fe40000004100 */
[----:B------:R-:W-:Y:S01]  /*57a0*/  FFMA.FTZ R31, R147, R120, R122 ;  /* 0x00000078931f7223 */ /* 0x000fe2000001007a */
[----:B0-----:R-:W-:-:S02]  /*57b0*/  LEA R84, R116, R84, 0x2 ;  /* 0x0000005474547211 */ /* 0x001fc400078e10ff */
[----:B------:R-:W-:Y:S02]  /*57c0*/  FFMA.FTZ R35, R147, R124, R119 ;  /* 0x0000007c93237223 */ /* 0x000fe40000010077 */
[----:B------:R1:W-:Y:S01]  /*57d0*/  STG.E.128 desc[UR6][R76.64], R28 ;  /* 0x0000001c4c007986 */ /* 0x0003e2000c101d06 */
[----:B------:R-:W-:-:S03]  /*57e0*/  ISETP.GE.AND P2, PT, R84, R117, PT ;  /* 0x000000755400720c */ /* 0x000fc60003f46270 */
[----:B------:R1:W-:Y:S10]  /*57f0*/  STG.E.128 desc[UR6][R82.64], R32 ;  /* 0x0000002052007986 */ /* 0x0003f4000c101d06 */
[----:B------:R-:W-:Y:S05]  /*5800*/  @!P2 BRA `(.L_x_22232) ;  /* 0xffffffc00040a947 */ /* 0x000fea000383ffff */
[----:B------:R-:W-:Y:S05]  /*5810*/  EXIT ;  /* 0x000000000000794d */ /* 0x000fea0003800000 */
.L_x_22231:
        /* <DEDUP_REMOVED lines=8> */
.L_x_22234:
[----:B------:R-:W-:Y:S05]  /*58a0*/  BSYNC B0 ;  /* 0x0000000000007941 */ /* 0x000fea0003800000 */
.L_x_22233:
        /* <DEDUP_REMOVED lines=10> */
.L_x_22235:
[----:B------:R-:W-:Y:S01]  /*5950*/  HFMA2 R154, -RZ, RZ, 0, 2.384185791015625e-07 ;  /* 0x00000004ff9a7431 */ /* 0x000fe200000001ff */
[----:B------:R-:W-:-:S05]  /*5960*/  MOV R16, R77 ;  /* 0x0000004d00107202 */ /* 0x000fca0000000f00 */
[----:B------:R-:W-:-:S05]  /*5970*/  FADD.FTZ R24, R17, R16 ;  /* 0x0000001011187221 */ /* 0x000fca0000010000 */
[----:B------:R-:W-:-:S07]  /*5980*/  MOV R155, R24 ;  /* 0x00000018009b7202 */ /* 0x000fce0000000f00 */
[----:B------:R-:W-:Y:S05]  /*5990*/  WARPSYNC.COLLECTIVE R76, `(.L_x_22236) ;  /* 0x000000004c087348 */ /* 0x000fea0003c00000 */
[----:B------:R0:W1:Y:S02]  /*59a0*/  SHFL.BFLY P3, R77, R155, R154, R157 ;  /* 0x0c00009a9b4d7389 */ /* 0x000064000006009d */
[----:B01----:R-:W-:Y:S05]  /*59b0*/  ENDCOLLECTIVE ;  /* 0x000000000000791b */ /* 0x003fea0003800000 */
.L_x_22236:
[----:B------:R-:W-:Y:S01]  /*59c0*/  HFMA2 R154, -RZ, RZ, 0, 4.76837158203125e-07 ;  /* 0x00000008ff9a7431 */ /* 0x000fe200000001ff */
[----:B------:R-:W-:-:S05]  /*59d0*/  MOV R25, R77 ;  /* 0x0000004d00197202 */ /* 0x000fca0000000f00 */
[----:B------:R-:W-:-:S05]  /*59e0*/  FADD.FTZ R26, R24, R25 ;  /* 0x00000019181a7221 */ /* 0x000fca0000010000 */
[----:B------:R-:W-:-:S07]  /*59f0*/  MOV R155, R26 ;  /* 0x0000001a009b7202 */ /* 0x000fce0000000f00 */
[----:B------:R-:W-:Y:S05]  /*5a00*/  WARPSYNC.COLLECTIVE R76, `(.L_x_22237) ;  /* 0x000000004c087348 */ /* 0x000fea0003c00000 */
[----:B------:R0:W1:Y:S02]  /*5a10*/  SHFL.BFLY P3, R77, R155, R154, R157 ;  /* 0x0c00009a9b4d7389 */ /* 0x000064000006009d */
[----:B01----:R-:W-:Y:S05]  /*5a20*/  ENDCOLLECTIVE ;  /* 0x000000000000791b */ /* 0x003fea0003800000 */
.L_x_22237:
[----:B------:R-:W-:Y:S01]  /*5a30*/  HFMA2 R154, -RZ, RZ, 0, 9.5367431640625e-07 ;  /* 0x00000010ff9a7431 */ /* 0x000fe200000001ff */
[----:B------:R-:W-:-:S05]  /*5a40*/  MOV R25, R77 ;  /* 0x0000004d00197202 */ /* 0x000fca0000000f00 */
[----:B------:R-:W-:-:S05]  /*5a50*/  FADD.FTZ R27, R26, R25 ;  /* 0x000000191a1b7221 */ /* 0x000fca0000010000 */
[----:B------:R-:W-:-:S07]  /*5a60*/  MOV R155, R27 ;  /* 0x0000001b009b7202 */ /* 0x000fce0000000f00 */
[----:B------:R-:W-:Y:S05]  /*5a70*/  WARPSYNC.COLLECTIVE R76, `(.L_x_22238) ;  /* 0x000000004c087348 */ /* 0x000fea0003c00000 */
[----:B------:R0:W1:Y:S02]  /*5a80*/  SHFL.BFLY P3, R77, R155, R154, R157 ;  /* 0x0c00009a9b4d7389 */ /* 0x000064000006009d */
[----:B01----:R-:W-:Y:S05]  /*5a90*/  ENDCOLLECTIVE ;  /* 0x000000000000791b */ /* 0x003fea0003800000 */
.L_x_22238:
        /* <DEDUP_REMOVED lines=88> */
.L_x_22239:
[----:B------:R-:W-:Y:S01]  /*6020*/  HFMA2 R154, -RZ, RZ, 0, 1.1920928955078125e-07 ;  /* 0x00000002ff9a7431 */ /* 0x000fe200000001ff */
[----:B------:R-:W-:-:S05]  /*6030*/  MOV R17, R77 ;  /* 0x0000004d00117202 */ /* 0x000fca0000000f00 */
[----:B------:R-:W-:-:S05]  /*6040*/  FADD.FTZ R17, R16, R17 ;  /* 0x0000001110117221 */ /* 0x000fca0000010000 */
[----:B------:R-:W-:-:S07]  /*6050*/  MOV R155, R17 ;  /* 0x00000011009b7202 */ /* 0x000fce0000000f00 */
[----:B------:R-:W-:Y:S05]  /*6060*/  WARPSYNC.COLLECTIVE R76, `(.L_x_22240) ;  /* 0x000000004c087348 */ /* 0x000fea0003c00000 */
[----:B------:R0:W1:Y:S02]  /*6070*/  SHFL.BFLY P3, R77, R155, R154, R157 ;  /* 0x0c00009a9b4d7389 */ /* 0x000064000006009d */
[----:B01----:R-:W-:Y:S05]  /*6080*/  ENDCOLLECTIVE ;  /* 0x000000000000791b */ /* 0x003fea0003800000 */
.L_x_22240:
[----:B------:R-:W-:Y:S01]  /*6090*/  HFMA2 R154, -RZ, RZ, 0, 2.384185791015625e-07 ;  /* 0x00000004ff9a7431 */ /* 0x000fe200000001ff */
[----:B------:R-:W-:-:S05]  /*60a0*/  MOV R24, R77 ;  /* 0x0000004d00187202 */ /* 0x000fca0000000f00 */
[----:B------:R-:W-:-:S05]  /*60b0*/  FADD.FTZ R24, R17, R24 ;  /* 0x0000001811187221 */ /* 0x000fca0000010000 */
[----:B------:R-:W-:-:S07]  /*60c0*/  MOV R155, R24 ;  /* 0x00000018009b7202 */ /* 0x000fce0000000f00 */
[----:B------:R-:W-:Y:S05]  /*60d0*/  WARPSYNC.COLLECTIVE R76, `(.L_x_22241) ;  /* 0x000000004c087348 */ /* 0x000fea0003c00000 */
[----:B------:R0:W1:Y:S02]  /*60e0*/  SHFL.BFLY P3, R77, R155, R154, R157 ;  /* 0x0c00009a9b4d7389 */ /* 0x000064000006009d */
[----:B01----:R-:W-:Y:S05]  /*60f0*/  ENDCOLLECTIVE ;  /* 0x000000000000791b */ /* 0x003fea0003800000 */
.L_x_22241:
[----:B------:R-:W-:Y:S01]  /*6100*/  HFMA2 R154, -RZ, RZ, 0, 4.76837158203125e-07 ;  /* 0x00000008ff9a7431 */ /* 0x000fe200000001ff */
[----:B------:R-:W-:-:S05]  /*6110*/  MOV R19, R77 ;  /* 0x0000004d00137202 */ /* 0x000fca0000000f00 */
[----:B------:R-:W-:-:S05]  /*6120*/  FADD.FTZ R19, R24, R19 ;  /* 0x0000001318137221 */ /* 0x000fca0000010000 */
[----:B------:R-:W-:-:S07]  /*6130*/  MOV R155, R19 ;  /* 0x00000013009b7202 */ /* 0x000fce0000000f00 */
[----:B------:R-:W-:Y:S05]  /*6140*/  WARPSYNC.COLLECTIVE R76, `(.L_x_22242) ;  /* 0x000000004c087348 */ /* 0x000fea0003c00000 */
[----:B------:R0:W1:Y:S02]  /*6150*/  SHFL.BFLY P3, R77, R155, R154, R157 ;  /* 0x0c00009a9b4d7389 */ /* 0x000064000006009d */
[----:B01----:R-:W-:Y:S05]  /*6160*/  ENDCOLLECTIVE ;  /* 0x000000000000791b */ /* 0x003fea0003800000 */
.L_x_22242:
[----:B------:R-:W-:Y:S01]  /*6170*/  HFMA2 R154, -RZ, RZ, 0, 9.5367431640625e-07 ;  /* 0x00000010ff9a7431 */ /* 0x000fe200000001ff */
[----:B------:R-:W-:-:S05]  /*6180*/  MOV R26, R77 ;  /* 0x0000004d001a7202 */ /* 0x000fca0000000f00 */
[----:B------:R-:W-:-:S05]  /*6190*/  FADD.FTZ R26, R19, R26 ;  /* 0x0000001a131a7221 */ /* 0x000fca0000010000 */
[----:B------:R-:W-:-:S07]  /*61a0*/  MOV R155, R26 ;  /* 0x0000001a009b7202 */ /* 0x000fce0000000f00 */
[----:B------:R-:W-:Y:S05]  /*61b0*/  WARPSYNC.COLLECTIVE R76, `(.L_x_22243) ;  /* 0x000000004c087348 */ /* 0x000fea0003c00000 */
[----:B------:R0:W1:Y:S02]  /*61c0*/  SHFL.BFLY P3, R77, R155, R154, R157 ;  /* 0x0c00009a9b4d7389 */ /* 0x000064000006009d */
[----:B01----:R-:W-:Y:S05]  /*61d0*/  ENDCOLLECTIVE ;  /* 0x000000000000791b */ /* 0x003fea0003800000 */
.L_x_22243:
[----:B------:R-:W-:Y:S01]  /*61e0*/  MOV R27, R77 ;  /* 0x0000004d001b7202 */ /* 0x000fe20000000f00 */
[----:B------:R-:W-:Y:S06]  /*61f0*/  BRA `(.L_x_22244) ;  /* 0xffffffdc00947947 */ /* 0x000fec000383ffff */
.L_x_22245:
        /* <DEDUP_REMOVED lines=16> */
.L_x_28017:


//--------------------- .text._ZN10layer_norm31ln_parallel_residual_fwd_kernelINS_13Kernel_traitsI6__halfffffjLj1280ELj1ELj4ELj1ELj16ENS_18Kernel_traits_baseILj1280ES2_ffffjLj128EEEEELb0ELb1ELb0EEEvNS_9FwdParamsE --------------------------
	.section	.text._ZN10layer_norm31ln_parallel_residual_fwd_kernelINS_13Kernel_traitsI6__halfffffjLj1280ELj1ELj4ELj1ELj16ENS_18Kernel_traits_baseILj1280ES2_ffffjLj128EEEEELb0ELb1ELb0EEEvNS_9FwdParamsE,"ax",@progbits
	.align	128
        .global         _ZN10layer_norm31ln_parallel_residual_fwd_kernelINS_13Kernel_traitsI6__halfffffjLj1280ELj1ELj4ELj1ELj16ENS_18Kernel_traits_baseILj1280ES2_ffffjLj128EEEEELb0ELb1ELb0EEEvNS_9FwdParamsE
        .type           _ZN10layer_norm31ln_parallel_residual_fwd_kernelINS_13Kernel_traitsI6__halfffffjLj1280ELj1ELj4ELj1ELj16ENS_18Kernel_traits_baseILj1280ES2_ffffjLj128EEEEELb0ELb1ELb0EEEvNS_9FwdParamsE,@function
        .size           _ZN10layer_norm31ln_parallel_residual_fwd_kernelINS_13Kernel_traitsI6__halfffffjLj1280ELj1ELj4ELj1ELj16ENS_18Kernel_traits_baseILj1280ES2_ffffjLj128EEEEELb0ELb1ELb0EEEvNS_9FwdParamsE,(.L_x_28018 - _ZN10layer_norm31ln_parallel_residual_fwd_kernelINS_13Kernel_traitsI6__halfffffjLj1280ELj1ELj4ELj1ELj16ENS_18Kernel_traits_baseILj1280ES2_ffffjLj128EEEEELb0ELb1ELb0EEEvNS_9FwdParamsE)
        .other          _ZN10layer_norm31ln_parallel_residual_fwd_kernelINS_13Kernel_traitsI6__halfffffjLj1280ELj1ELj4ELj1ELj16ENS_18Kernel_traits_baseILj1280ES2_ffffjLj128EEEEELb0ELb1ELb0EEEvNS_9FwdParamsE,@"STO_CUDA_ENTRY STV_DEFAULT"
_ZN10layer_norm31ln_parallel_residual_fwd_kernelINS_13Kernel_traitsI6__halfffffjLj1280ELj1ELj4ELj1ELj16ENS_18Kernel_traits_baseILj1280ES2_ffffjLj128EEEEELb0ELb1ELb0EEEvNS_9FwdParamsE:
.text._ZN10layer_norm31ln_parallel_residual_fwd_kernelINS_13Kernel_traitsI6__halfffffjLj1280ELj1ELj4ELj1ELj16ENS_18Kernel_traits_baseILj1280ES2_ffffjLj128EEEEELb0ELb1ELb0EEEvNS_9FwdParamsE:
        /* <DEDUP_REMOVED lines=21> */
[C---:B------:R-:W-:Y:S02]  /*0150*/  ISETP.GE.U32.AND P5, PT, R84.reuse, 0x80, PT ;  /* 0x000000805400780c */ /* 0x040fe40003fa6070 */
[----:B------:R-:W-:Y:S02]  /*0160*/  ISETP.GE.U32.AND P3, PT, R84, 0xa0, PT ;  /* 0x000000a05400780c */ /* 0x000fe40003f66070 */
[----:B------:R-:W-:-:S02]  /*0170*/  MOV R67, R85 ;  /* 0x0000005500437202 */ /* 0x000fc40000000f00 */
[----:B------:R-:W-:Y:S01]  /*0180*/  ISETP.GE.U32.AND P2, PT, R84, 0xc0, PT ;  /* 0x000000c05400780c */ /* 0x000fe20003f46070 */
[----:B------:R-:W0:Y:S04]  /*0190*/  @P0 LDC.64 R2, c[0x0][0x3d0] ;  /* 0x0000f400ff020b82 */ /* 0x000e280000000a00 */
[----:B------:R-:W-:-:S04]  /*01a0*/  @P4 LOP3.LUT R67, R85, 0x20, RZ, 0xfc, !PT ;  /* 0x0000002055434812 */ /* 0x000fc800078efcff */
[----:B------:R-:W1:Y:S08]  /*01b0*/  @P0 LDC.64 R40, c[0x0][0x438] ;  /* 0x00010e00ff280b82 */ /* 0x000e700000000a00 */
[----:B------:R-:W2:Y:S08]  /*01c0*/  @P6 LDC.64 R42, c[0x0][0x3d0] ;  /* 0x0000f400ff2a6b82 */ /* 0x000eb00000000a00 */
[----:B------:R-:W3:Y:S01]  /*01d0*/  @P6 LDC.64 R44, c[0x0][0x438] ;  /* 0x00010e00ff2c6b82 */ /* 0x000ee20000000a00 */
[----:B0-----:R-:W-:Y:S01]  /*01e0*/  @P0 IMAD.WIDE.U32 R2, R67, 0x8, R2 ;  /* 0x0000000843020825 */ /* 0x001fe200078e0002 */
[----:B------:R-:W-:-:S04]  /*01f0*/  ISETP.GE.U32.AND P1, PT, R84, 0xe0, PT ;  /* 0x000000e05400780c */ /* 0x000fc80003f26070 */
[----:B------:R-:W5:Y:S02]  /*0200*/  @P0 LDG.E.64 R4, desc[UR6][R2.64] ;  /* 0x0000000602040981 */ /* 0x000f64000c1e1b00 */
[----:B------:R-:W0:Y:S01]  /*0210*/  @P5 LDC.64 R46, c[0x0][0x3d0] ;  /* 0x0000f400ff2e5b82 */ /* 0x000e220000000a00 */
[C---:B-1----:R-:W-:Y:S01]  /*0220*/  @P0 IMAD.WIDE.U32 R40, R67.reuse, 0x8, R40 ;  /* 0x0000000843280825 */ /* 0x042fe200078e0028 */
[----:B------:R-:W-:-:S04]  /*0230*/  @P0 IADD3 R67, PT, PT, R67, 0x20, RZ ;  /* 0x0000002043430810 */ /* 0x000fc80007ffe0ff */
[----:B------:R-:W5:Y:S02]  /*0240*/  @P0 LD.E.64 R18, desc[UR6][R40.64] ;  /* 0x0000000628120980 */ /* 0x000f64000c101b00 */
[----:B------:R-:W1:Y:S01]  /*0250*/  @P5 LDC.64 R48, c[0x0][0x438] ;  /* 0x00010e00ff305b82 */ /* 0x000e620000000a00 */
[----:B------:R-:W-:Y:S01]  /*0260*/  ISETP.GE.U32.AND P0, PT, R84, 0x100, PT ;  /* 0x000001005400780c */ /* 0x000fe20003f06070 */
[----:B--2---:R-:W-:-:S05]  /*0270*/  @P6 IMAD.WIDE.U32 R42, R67, 0x8, R42 ;  /* 0x00000008432a6825 */ /* 0x004fca00078e002a */
[----:B------:R2:W5:Y:S01]  /*0280*/  @P6 LDG.E.64 R6, desc[UR6][R42.64] ;  /* 0x000000062a066981 */ /* 0x000562000c1e1b00 */
[----:B------:R-:W4:Y:S01]  /*0290*/  @P3 LDC.64 R50, c[0x0][0x3d0] ;  /* 0x0000f400ff323b82 */ /* 0x000f220000000a00 */
[----:B---3--:R-:W-:-:S07]  /*02a0*/  @P6 IMAD.WIDE.U32 R44, R67, 0x8, R44 ;  /* 0x00000008432c6825 */ /* 0x008fce00078e002c */
[----:B------:R-:W3:Y:S01]  /*02b0*/  @P3 LDC.64 R52, c[0x0][0x438] ;  /* 0x00010e00ff343b82 */ /* 0x000ee20000000a00 */
[----:B------:R2:W5:Y:S01]  /*02c0*/  @P6 LD.E.64 R20, desc[UR6][R44.64] ;  /* 0x000000062c146980 */ /* 0x000562000c101b00 */
[----:B------:R-:W-:-:S06]  /*02d0*/  @P6 IADD3 R67, PT, PT, R67, 0x20, RZ ;  /* 0x0000002043436810 */ /* 0x000fcc0007ffe0ff */
[----:B------:R-:W2:Y:S01]  /*02e0*/  @P2 LDC.64 R54, c[0x0][0x3d0] ;  /* 0x0000f400ff362b82 */ /* 0x000ea20000000a00 */
[----:B------:R-:W-:-:S07]  /*02f0*/  ISETP.GE.U32.AND P6, PT, R84, 0x120, PT ;  /* 0x000001205400780c */ /* 0x000fce0003fc6070 */
[----:B------:R-:W2:Y:S01]  /*0300*/  @P2 LDC.64 R56, c[0x0][0x438] ;  /* 0x00010e00ff382b82 */ /* 0x000ea20000000a00 */
[----:B0-----:R-:W-:-:S07]  /*0310*/  @P5 IMAD.WIDE.U32 R46, R67, 0x8, R46 ;  /* 0x00000008432e5825 */ /* 0x001fce00078e002e */
[----:B------:R-:W0:Y:S01]  /*0320*/  @P1 LDC.64 R58, c[0x0][0x3d0] ;  /* 0x0000f400ff3a1b82 */ /* 0x000e220000000a00 */
[----:B-1----:R-:W-:-:S07]  /*0330*/  @P5 IMAD.WIDE.U32 R48, R67, 0x8, R48 ;  /* 0x0000000843305825 */ /* 0x002fce00078e0030 */
[----:B------:R-:W1:Y:S01]  /*0340*/  @P1 LDC.64 R60, c[0x0][0x438] ;  /* 0x00010e00ff3c1b82 */ /* 0x000e620000000a00 */
[----:B------:R-:W-:Y:S01]  /*0350*/  @P5 IADD3 R67, PT, PT, R67, 0x20, RZ ;  /* 0x0000002043435810 */ /* 0x000fe20007ffe0ff */
[----:B------:R0:W5:Y:S06]  /*0360*/  @P5 LDG.E.64 R8, desc[UR6][R46.64] ;  /* 0x000000062e085981 */ /* 0x00016c000c1e1b00 */
[----:B------:R-:W1:Y:S01]  /*0370*/  @P0 LDC.64 R62, c[0x0][0x3d0] ;  /* 0x0000f400ff3e0b82 */ /* 0x000e620000000a00 */
[C---:B----4-:R-:W-:Y:S01]  /*0380*/  @P3 IMAD.WIDE.U32 R50, R67.reuse, 0x8, R50 ;  /* 0x0000000843323825 */ /* 0x050fe200078e0032 */
[----:B------:R4:W5:Y:S06]  /*0390*/  @P5 LD.E.64 R22, desc[UR6][R48.64] ;  /* 0x0000000630165980 */ /* 0x00096c000c101b00 */
[----:B------:R-:W4:Y:S01]  /*03a0*/  @P0 LDC.64 R64, c[0x0][0x438] ;  /* 0x00010e00ff400b82 */ /* 0x000f220000000a00 */
[C---:B---3--:R-:W-:Y:S01]  /*03b0*/  @P3 IMAD.WIDE.U32 R52, R67.reuse, 0x8, R52 ;  /* 0x0000000843343825 */ /* 0x048fe200078e0034 */
[----:B------:R-:W-:Y:S01]  /*03c0*/  @P3 IADD3 R67, PT, PT, R67, 0x20, RZ ;  /* 0x0000002043433810 */ /* 0x000fe20007ffe0ff */
[----:B------:R3:W5:Y:S05]  /*03d0*/  @P3 LDG.E.64 R10, desc[UR6][R50.64] ;  /* 0x00000006320a3981 */ /* 0x00076a000c1e1b00 */
[----:B--2---:R-:W2:Y:S01]  /*03e0*/  @P6 LDC.64 R42, c[0x0][0x3d0] ;  /* 0x0000f400ff2a6b82 */ /* 0x004ea20000000a00 */
[C---:B------:R-:W-:Y:S01]  /*03f0*/  @P2 IMAD.WIDE.U32 R54, R67.reuse, 0x8, R54 ;  /* 0x0000000843362825 */ /* 0x040fe200078e0036 */
[----:B------:R3:W5:Y:S06]  /*0400*/  @P3 LD.E.64 R24, desc[UR6][R52.64] ;  /* 0x0000000634183980 */ /* 0x00076c000c101b00 */
[----:B------:R-:W3:Y:S01]  /*0410*/  @P4 LDC.64 R2, c[0x0][0x3d0] ;  /* 0x0000f400ff024b82 */ /* 0x000ee20000000a00 */
[----:B------:R-:W-:-:S07]  /*0420*/  @P2 IMAD.WIDE.U32 R56, R67, 0x8, R56 ;  /* 0x0000000843382825 */ /* 0x000fce00078e0038 */
[----:B------:R-:W2:Y:S01]  /*0430*/  @P6 LDC.64 R44, c[0x0][0x438] ;  /* 0x00010e00ff2c6b82 */ /* 0x000ea20000000a00 */
[----:B------:R-:W-:Y:S01]  /*0440*/  @P2 IADD3 R67, PT, PT, R67, 0x20, RZ ;  /* 0x0000002043432810 */ /* 0x000fe20007ffe0ff */
[----:B------:R1:W5:Y:S06]  /*0450*/  @P2 LDG.E.64 R12, desc[UR6][R54.64] ;  /* 0x00000006360c2981 */ /* 0x00036c000c1e1b00 */
[----:B------:R-:W2:Y:S01]  /*0460*/  @P4 LDC.64 R40, c[0x0][0x438] ;  /* 0x00010e00ff284b82 */ /* 0x000ea20000000a00 */
[C---:B0-----:R-:W-:Y:S01]  /*0470*/  @P1 IMAD.WIDE.U32 R58, R67.reuse, 0x8, R58 ;  /* 0x00000008433a1825 */ /* 0x041fe200078e003a */
[----:B------:R0:W5:Y:S03]  /*0480*/  @P2 LD.E.64 R26, desc[UR6][R56.64] ;  /* 0x00000006381a2980 */ /* 0x000166000c101b00 */
[C---:B-1----:R-:W-:Y:S01]  /*0490*/  @P1 IMAD.WIDE.U32 R60, R67.reuse, 0x8, R60 ;  /* 0x00000008433c1825 */ /* 0x042fe200078e003c */
[----:B------:R-:W-:Y:S01]  /*04a0*/  @P1 IADD3 R67, PT, PT, R67, 0x20, RZ ;  /* 0x0000002043431810 */ /* 0x000fe20007ffe0ff */
[----:B------:R0:W5:Y:S04]  /*04b0*/  @P1 LDG.E.64 R14, desc[UR6][R58.64] ;  /* 0x000000063a0e1981 */ /* 0x000168000c1e1b00 */
[C---:B------:R-:W-:Y:S01]  /*04c0*/  @P0 IMAD.WIDE.U32 R62, R67.reuse, 0x8, R62 ;  /* 0x00000008433e0825 */ /* 0x040fe200078e003e */
[----:B------:R0:W5:Y:S03]  /*04d0*/  @P1 LD.E.64 R28, desc[UR6][R60.64] ;  /* 0x000000063c1c1980 */ /* 0x000166000c101b00 */
[C---:B----4-:R-:W-:Y:S01]  /*04e0*/  @P0 IMAD.WIDE.U32 R64, R67.reuse, 0x8, R64 ;  /* 0x0000000843400825 */ /* 0x050fe200078e0040 */
[----:B------:R-:W-:Y:S01]  /*04f0*/  @P0 IADD3 R67, PT, PT, R67, 0x20, RZ ;  /* 0x0000002043430810 */ /* 0x000fe20007ffe0ff */
[----:B------:R0:W5:Y:S02]  /*0500*/  @P0 LDG.E.64 R16, desc[UR6][R62.64] ;  /* 0x000000063e100981 */ /* 0x000164000c1e1b00 */
[----:B---3--:R-:W-:-:S02]  /*0510*/  @P4 IMAD.WIDE.U32 R2, R85, 0x8, R2 ;  /* 0x0000000855024825 */ /* 0x008fc400078e0002 */
[----:B------:R0:W5:Y:S02]  /*0520*/  @P0 LD.E.64 R30, desc[UR6][R64.64] ;  /* 0x00000006401e0980 */ /* 0x000164000c101b00 */
[C---:B--2---:R-:W-:Y:S02]  /*0530*/  @P6 IMAD.WIDE.U32 R42, R67.reuse, 0x8, R42 ;  /* 0x00000008432a6825 */ /* 0x044fe400078e002a */
[----:B------:R0:W5:Y:S02]  /*0540*/  @P4 LDG.E.64 R38, desc[UR6][R2.64] ;  /* 0x0000000602264981 */ /* 0x000164000c1e1b00 */
[----:B------:R-:W-:Y:S02]  /*0550*/  @P6 IMAD.WIDE.U32 R44, R67, 0x8, R44 ;  /* 0x00000008432c6825 */ /* 0x000fe400078e002c */
[----:B------:R0:W5:Y:S02]  /*0560*/  @P6 LDG.E.64 R36, desc[UR6][R42.64] ;  /* 0x000000062a246981 */ /* 0x000164000c1e1b00 */
[----:B------:R-:W-:-:S02]  /*0570*/  @P4 IMAD.WIDE.U32 R40, R85, 0x8, R40 ;  /* 0x0000000855284825 */ /* 0x000fc400078e0028 */
[----:B------:R0:W5:Y:S04]  /*0580*/  @P6 LD.E.64 R32, desc[UR6][R44.64] ;  /* 0x000000062c206980 */ /* 0x000168000c101b00 */
[----:B------:R0:W5:Y:S01]  /*0590*/  @P4 LD.E.64 R34, desc[UR6][R40.64] ;  /* 0x0000000628224980 */ /* 0x000162000c101b00 */
[----:B------:R-:W-:Y:S02]  /*05a0*/  ISETP.GE.U32.AND P0, PT, R84, 0x140, PT ;  /* 0x000001405400780c */ /* 0x000fe40003f06070 */
[----:B------:R-:W-:-:S11]  /*05b0*/  @P6 IADD3 R67, PT, PT, R67, 0x20, RZ ;  /* 0x0000002043436810 */ /* 0x000fd60007ffe0ff */
[----:B0-----:R-:W-:Y:S05]  /*05c0*/  @!P0 BRA `(.L_x_22248) ;  /* 0x00000004000c8947 */ /* 0x001fea0003800000 */
[----:B------:R-:W0:Y:S08]  /*05d0*/  LDC.64 R40, c[0x0][0x3d0] ;  /* 0x0000f400ff287b82 */ /* 0x000e300000000a00 */
[----:B------:R-:W1:Y:S01]  /*05e0*/  LDC.64 R2, c[0x0][0x438] ;  /* 0x00010e00ff027b82 */ /* 0x000e620000000a00 */
[----:B0-----:R-:W-:-:S06]  /*05f0*/  IMAD.WIDE.U32 R40, R67, 0x8, R40 ;  /* 0x0000000843287825 */ /* 0x001fcc00078e0028 */
[----:B------:R-:W5:Y:S01]  /*0600*/  LDG.E.64 R40, desc[UR6][R40.64] ;  /* 0x0000000628287981 */ /* 0x000f62000c1e1b00 */
[----:B-1----:R-:W-:-:S06]  /*0610*/  IMAD.WIDE.U32 R2, R67, 0x8, R2 ;  /* 0x0000000843027825 */ /* 0x002fcc00078e0002 */
[----:B------:R-:W5:Y:S01]  /*0620*/  LD.E.64 R2, desc[UR6][R2.64] ;  /* 0x0000000602027980 */ /* 0x000f62000c101b00 */
[----:B------:R-:W-:Y:S05]  /*0630*/  BRA `(.L_x_22248) ;  /* 0x0000000000f07947 */ /* 0x000fea0003800000 */
.L_x_22247:
[C---:B------:R-:W-:Y:S02]  /*0640*/  ISETP.GE.U32.AND P1, PT, R84.reuse, 0x40, PT ;  /* 0x000000405400780c */ /* 0x040fe40003f26070 */
[C---:B------:R-:W-:Y:S02]  /*0650*/  ISETP.GE.U32.AND P6, PT, R84.reuse, 0x60, PT ;  /* 0x000000605400780c */ /* 0x040fe40003fc6070 */
[C---:B------:R-:W-:Y:S02]  /*0660*/  ISETP.GE.U32.AND P5, PT, R84.reuse, 0x80, PT ;  /* 0x000000805400780c */ /* 0x040fe40003fa6070 */
[C---:B------:R-:W-:Y:S02]  /*0670*/  ISETP.GE.U32.AND P4, PT, R84.reuse, 0x20, PT ;  /* 0x000000205400780c */ /* 0x040fe40003f86070 */
[----:B------:R-:W-:Y:S02]  /*0680*/  ISETP.GE.U32.AND P0, PT, R84, 0xa0, PT ;  /* 0x000000a05400780c */ /* 0x000fe40003f06070 */
[----:B------:R-:W-:-:S02]  /*0690*/  MOV R59, R85 ;  /* 0x00000055003b7202 */ /* 0x000fc40000000f00 */
[C---:B------:R-:W-:Y:S01]  /*06a0*/  ISETP.GE.U32.AND P3, PT, R84.reuse, 0xc0, PT ;  /* 0x000000c05400780c */ /* 0x040fe20003f66070 */
[----:B------:R-:W0:Y:S01]  /*06b0*/  @P1 LDC.64 R42, c[0x0][0x3d0] ;  /* 0x0000f400ff2a1b82 */ /* 0x000e220000000a00 */
[----:B------:R-:W-:-:S05]  /*06c0*/  ISETP.GE.U32.AND P2, PT, R84, 0xe0, PT ;  /* 0x000000e05400780c */ /* 0x000fca0003f46070 */
[----:B------:R-:W-:Y:S02]  /*06d0*/  @P4 LOP3.LUT R59, R85, 0x20, RZ, 0xfc, !PT ;  /* 0x00000020553b4812 */ /* 0x000fe400078efcff */
[----:B------:R-:W1:Y:S08]  /*06e0*/  @P6 LDC.64 R44, c[0x0][0x3d0] ;  /* 0x0000f400ff2c6b82 */ /* 0x000e700000000a00 */
[----:B------:R-:W2:Y:S01]  /*06f0*/  @P5 LDC.64 R46, c[0x0][0x3d0] ;  /* 0x0000f400ff2e5b82 */ /* 0x000ea20000000a00 */
[----:B------:R-:W-:Y:S01]  /*0700*/  @P1 CS2R R18, SRZ ;  /* 0x0000000000121805 */ /* 0x000fe2000001ff00 */
[C---:B0-----:R-:W-:Y:S01]  /*0710*/  @P1 IMAD.WIDE.U32 R42, R59.reuse, 0x8, R42 ;  /* 0x000000083b2a1825 */ /* 0x041fe200078e002a */
[----:B------:R-:W-:-:S05]  /*0720*/  @P1 IADD3 R59, PT, PT, R59, 0x20, RZ ;  /* 0x000000203b3b1810 */ /* 0x000fca0007ffe0ff */
[----:B------:R-:W0:Y:S01]  /*0730*/  @P0 LDC.64 R48, c[0x0][0x3d0] ;  /* 0x0000f400ff300b82 */ /* 0x000e220000000a00 */
[----:B------:R3:W5:Y:S01]  /*0740*/  @P1 LDG.E.64 R4, desc[UR6][R42.64] ;  /* 0x000000062a041981 */ /* 0x000762000c1e1b00 */
[----:B------:R-:W-:Y:S01]  /*0750*/  ISETP.GE.U32.AND P1, PT, R84, 0x100, PT ;  /* 0x000001005400780c */ /* 0x000fe20003f26070 */
[C---:B-1----:R-:W-:Y:S01]  /*0760*/  @P6 IMAD.WIDE.U32 R44, R59.reuse, 0x8, R44 ;  /* 0x000000083b2c6825 */ /* 0x042fe200078e002c */
[----:B------:R-:W-:-:S04]  /*0770*/  @P6 IADD3 R59, PT, PT, R59, 0x20, RZ ;  /* 0x000000203b3b6810 */ /* 0x000fc80007ffe0ff */
[----:B------:R-:W1:Y:S01]  /*0780*/  @P3 LDC.64 R50, c[0x0][0x3d0] ;  /* 0x0000f400ff323b82 */ /* 0x000e620000000a00 */
[----:B------:R-:W-:Y:S01]  /*0790*/  @P6 CS2R R20, SRZ ;  /* 0x0000000000146805 */ /* 0x000fe2000001ff00 */
[----:B------:R-:W5:Y:S01]  /*07a0*/  @P6 LDG.E.64 R6, desc[UR6][R44.64] ;  /* 0x000000062c066981 */ /* 0x000f62000c1e1b00 */
[----:B------:R-:W-:Y:S01]  /*07b0*/  ISETP.GE.U32.AND P6, PT, R84, 0x120, PT ;  /* 0x000001205400780c */ /* 0x000fe20003fc6070 */
[----:B--2---:R-:W-:-:S04]  /*07c0*/  @P5 IMAD.WIDE.U32 R46, R59, 0x8, R46 ;  /* 0x000000083b2e5825 */ /* 0x004fc800078e002e */
[----:B---3--:R-:W2:Y:S01]  /*07d0*/  @P2 LDC.64 R42, c[0x0][0x3d0] ;  /* 0x0000f400ff2a2b82 */ /* 0x008ea20000000a00 */
[----:B------:R-:W-:Y:S02]  /*07e0*/  @P5 CS2R R22, SRZ ;  /* 0x0000000000165805 */ /* 0x000fe4000001ff00 */
[----:B------:R-:W-:Y:S01]  /*07f0*/  @P5 IADD3 R59, PT, PT, R59, 0x20, RZ ;  /* 0x000000203b3b5810 */ /* 0x000fe20007ffe0ff */
[----:B------:R2:W5:Y:S01]  /*0800*/  @P5 LDG.E.64 R8, desc[UR6][R46.64] ;  /* 0x000000062e085981 */ /* 0x000562000c1e1b00 */
[----:B------:R-:W-:-:S03]  /*0810*/  ISETP.GE.U32.AND P5, PT, R84, 0x140, PT ;  /* 0x000001405400780c */ /* 0x000fc60003fa6070 */
[----:B------:R-:W3:Y:S01]  /*0820*/  @P1 LDC.64 R52, c[0x0][0x3d0] ;  /* 0x0000f400ff341b82 */ /* 0x000ee20000000a00 */
[C---:B0-----:R-:W-:Y:S01]  /*0830*/  @P0 IMAD.WIDE.U32 R48, R59.reuse, 0x8, R48 ;  /* 0x000000083b300825 */ /* 0x041fe200078e0030 */
[----:B------:R-:W-:-:S04]  /*0840*/  @P0 IADD3 R59, PT, PT, R59, 0x20, RZ ;  /* 0x000000203b3b0810 */ /* 0x000fc80007ffe0ff */
[----:B------:R0:W5:Y:S02]  /*0850*/  @P0 LDG.E.64 R10, desc[UR6][R48.64] ;  /* 0x00000006300a0981 */ /* 0x000164000c1e1b00 */
[----:B------:R-:W4:Y:S01]  /*0860*/  @P6 LDC.64 R54, c[0x0][0x3d0] ;  /* 0x0000f400ff366b82 */ /* 0x000f220000000a00 */
[C---:B-1----:R-:W-:Y:S01]  /*0870*/  @P3 IMAD.WIDE.U32 R50, R59.reuse, 0x8, R50 ;  /* 0x000000083b323825 */ /* 0x042fe200078e0032 */
[----:B------:R-:W-:-:S04]  /*0880*/  @P3 IADD3 R59, PT, PT, R59, 0x20, RZ ;  /* 0x000000203b3b3810 */ /* 0x000fc80007ffe0ff */
[----:B------:R0:W5:Y:S02]  /*0890*/  @P3 LDG.E.64 R12, desc[UR6][R50.64] ;  /* 0x00000006320c3981 */ /* 0x000164000c1e1b00 */
[----:B------:R-:W1:Y:S01]  /*08a0*/  @P5 LDC.64 R56, c[0x0][0x3d0] ;  /* 0x0000f400ff385b82 */ /* 0x000e620000000a00 */
[----:B--2---:R-:W-:-:S07]  /*08b0*/  @P2 IMAD.WIDE.U32 R46, R59, 0x8, R42 ;  /* 0x000000083b2e2825 */ /* 0x004fce00078e002a */
[----:B------:R-:W2:Y:S01]  /*08c0*/  @P4 LDC.64 R44, c[0x0][0x3d0] ;  /* 0x0000f400ff2c4b82 */ /* 0x000ea20000000a00 */
[----:B------:R-:W-:Y:S01]  /*08d0*/  @P2 IADD3 R59, PT, PT, R59, 0x20, RZ ;  /* 0x000000203b3b2810 */ /* 0x000fe20007ffe0ff */
[----:B------:R0:W5:Y:S04]  /*08e0*/  @P2 LDG.E.64 R14, desc[UR6][R46.64] ;  /* 0x000000062e0e2981 */ /* 0x000168000c1e1b00 */
[C---:B---3--:R-:W-:Y:S01]  /*08f0*/  @P1 IMAD.WIDE.U32 R52, R59.reuse, 0x8, R52 ;  /* 0x000000083b341825 */ /* 0x048fe200078e0034 */
[----:B------:R-:W-:-:S04]  /*0900*/  @P1 IADD3 R59, PT, PT, R59, 0x20, RZ ;  /* 0x000000203b3b1810 */ /* 0x000fc80007ffe0ff */
[----:B------:R0:W5:Y:S01]  /*0910*/  @P1 LDG.E.64 R16, desc[UR6][R52.64] ;  /* 0x0000000634101981 */ /* 0x000162000c1e1b00 */
[C---:B----4-:R-:W-:Y:S01]  /*0920*/  @P6 IMAD.WIDE.U32 R54, R59.reuse, 0x8, R54 ;  /* 0x000000083b366825 */ /* 0x050fe200078e0036 */
[----:B------:R-:W-:-:S04]  /*0930*/  @P6 IADD3 R59, PT, PT, R59, 0x20, RZ ;  /* 0x000000203b3b6810 */ /* 0x000fc80007ffe0ff */
[----:B------:R0:W5:Y:S01]  /*0940*/  @P6 LDG.E.64 R36, desc[UR6][R54.64] ;  /* 0x0000000636246981 */ /* 0x000162000c1e1b00 */
[----:B-1----:R-:W-:-:S05]  /*0950*/  @P5 IMAD.WIDE.U32 R42, R59, 0x8, R56 ;  /* 0x000000083b2a5825 */ /* 0x002fca00078e0038 */
[----:B------:R0:W5:Y:S01]  /*0960*/  @P5 LDG.E.64 R40, desc[UR6][R42.64] ;  /* 0x000000062a285981 */ /* 0x000162000c1e1b00 */
[----:B--2---:R-:W-:-:S05]  /*0970*/  @P4 IMAD.WIDE.U32 R44, R85, 0x8, R44 ;  /* 0x00000008552c4825 */ /* 0x004fca00078e002c */
[----:B------:R0:W5:Y:S01]  /*0980*/  @P4 LDG.E.64 R38, desc[UR6][R44.64] ;  /* 0x000000062c264981 */ /* 0x000162000c1e1b00 */
[----:B------:R-:W-:Y:S02]  /*0990*/  @P4 CS2R R34, SRZ ;  /* 0x0000000000224805 */ /* 0x000fe4000001ff00 */
[----:B------:R-:W-:Y:S02]  /*09a0*/  @P0 CS2R R24, SRZ ;  /* 0x0000000000180805 */ /* 0x000fe4000001ff00 */
[----:B------:R-:W-:Y:S02]  /*09b0*/  @P3 CS2R R26, SRZ ;  /* 0x00000000001a3805 */ /* 0x000fe4000001ff00 */
[----:B------:R-:W-:Y:S02]  /*09c0*/  @P2 CS2R R28, SRZ ;  /* 0x00000000001c2805 */ /* 0x000fe4000001ff00 */
[----:B------:R-:W-:Y:S02]  /*09d0*/  @P1 CS2R R30, SRZ ;  /* 0x00000000001e1805 */ /* 0x000fe4000001ff00 */
[----:B------:R-:W-:-:S02]  /*09e0*/  @P6 CS2R R32, SRZ ;  /* 0x0000000000206805 */ /* 0x000fc4000001ff00 */
[----:B0-----:R-:W-:-:S07]  /*09f0*/  @P5 CS2R R2, SRZ ;  /* 0x0000000000025805 */ /* 0x001fce000001ff00 */
.L_x_22248:
[----:B------:R-:W-:Y:S05]  /*0a00*/  BSYNC.RECONVERGENT B0 ;  /* 0x0000000000007941 */ /* 0x000fea0003800200 */
.L_x_22246:
[----:B------:R-:W0:Y:S02]  /*0a10*/  LDCU UR4, c[0x0][0x384] ;  /* 0x00007080ff0477ac */ /* 0x000e240008000800 */
[----:B0-----:R-:W-:-:S13]  /*0a20*/  ISETP.GE.AND P0, PT, R83, UR4, PT ;  /* 0x0000000453007c0c */ /* 0x001fda000bf06270 */
[----:B------:R-:W-:Y:S05]  /*0a30*/  @P0 EXIT ;  /* 0x000000000000094d */ /* 0x000fea0003800000 */
[----:B-----5:R-:W-:Y:S01]  /*0a40*/  MOV R115, R4 ;  /* 0x0000000400737202 */ /* 0x020fe20000000f00 */
[----:B------:R-:W0:Y:S01]  /*0a50*/  LDCU.64 UR8, c[0x0][0x3a0] ;  /* 0x00007400ff0877ac */ /* 0x000e220008000a00 */
[----:B------:R-:W-:Y:S02]  /*0a60*/  SHF.R.U64 R114, R4, 0x10, R5 ;  /* 0x0000001004727819 */ /* 0x000fe40000001205 */
[----:B------:R-:W-:Y:S01]  /*0a70*/  MOV R113, R6 ;  /* 0x0000000600717202 */ /* 0x000fe20000000f00 */
[----:B------:R-:W1:Y:S01]  /*0a80*/  LDCU.U8 UR4, c[0x0][0x410] ;  /* 0x00008200ff0477ac */ /* 0x000e620008000000 */
[----:B------:R-:W-:Y:S02]  /*0a90*/  MOV R4, R7 ;  /* 0x0000000700047202 */ /* 0x000fe40000000f00 */
[----:B------:R-:W-:Y:S01]  /*0aa0*/  MOV R117, R38 ;  /* 0x0000002600757202 */ /* 0x000fe20000000f00 */
[----:B------:R-:W2:Y:S01]  /*0ab0*/  LDCU UR10, c[0x0][0x388] ;  /* 0x00007100ff0a77ac */ /* 0x000ea20008000800 */
[----:B------:R-:W-:-:S02]  /*0ac0*/  MOV R0, R39 ;  /* 0x0000002700007202 */ /* 0x000fc40000000f00 */
[----:B------:R-:W-:Y:S01]  /*0ad0*/  SHF.R.U64 R116, R38, 0x10, R39 ;  /* 0x0000001026747819 */ /* 0x000fe20000001227 */
[----:B------:R-:W3:Y:S01]  /*0ae0*/  LDCU UR5, c[0x0][0x448] ;  /* 0x00008900ff0577ac */ /* 0x000ee20008000800 */
[----:B------:R-:W-:Y:S02]  /*0af0*/  MOV R38, R5 ;  /* 0x0000000500267202 */ /* 0x000fe40000000f00 */
[----:B------:R-:W-:Y:S01]  /*0b00*/  SHF.R.U32.HI R43, RZ, 0x10, R5 ;  /* 0x00000010ff2b7819 */ /* 0x000fe20000011605 */
[----:B------:R-:W4:Y:S01]  /*0b10*/  LDCU.64 UR12, c[0x0][0x398] ;  /* 0x00007300ff0c77ac */ /* 0x000f220008000a00 */
[----:B------:R-:W-:Y:S02]  /*0b20*/  PRMT R113, R4, 0x5410, R113 ;  /* 0x0000541004717816 */ /* 0x000fe40000000071 */
[----:B------:R-:W-:Y:S02]  /*0b30*/  MOV R5, R9 ;  /* 0x0000000900057202 */ /* 0x000fe40000000f00 */
[----:B------:R-:W-:-:S02]  /*0b40*/  SHF.R.U32.HI R4, RZ, 0x10, R21 ;  /* 0x00000010ff047819 */ /* 0x000fc40000011615 */
[----:B------:R-:W-:Y:S02]  /*0b50*/  MOV R111, R8 ;  /* 0x00000008006f7202 */ /* 0x000fe40000000f00 */
[----:B------:R-:W-:Y:S02]  /*0b60*/  PRMT R117, R0, 0x5410, R117 ;  /* 0x0000541000757816 */ /* 0x000fe40000000075 */
[----:B------:R-:W-:Y:S02]  /*0b70*/  SHF.R.U64 R95, R20, 0x10, R21 ;  /* 0x00000010145f7819 */ /* 0x000fe40000001215 */
[--C-:B------:R-:W-:Y:S02]  /*0b80*/  SHF.R.U64 R97, R34, 0x10, R35.reuse ;  /* 0x0000001022617819 */ /* 0x100fe40000001223 */
[----:B------:R-:W-:Y:S02]  /*0b90*/  SHF.R.U32.HI R0, RZ, 0x10, R35 ;  /* 0x00000010ff007819 */ /* 0x000fe40000011623 */
[----:B------:R-:W-:-:S02]  /*0ba0*/  PRMT R111, R5, 0x5410, R111 ;  /* 0x00005410056f7816 */ /* 0x000fc4000000006f */
[----:B------:R-:W-:Y:S02]  /*0bb0*/  PRMT R95, R4, 0x5410, R95 ;  /* 0x00005410045f7816 */ /* 0x000fe4000000005f */
[----:B------:R-:W-:Y:S01]  /*0bc0*/  PRMT R97, R0, 0x5410, R97 ;  /* 0x0000541000617816 */ /* 0x000fe20000000061 */
[----:B------:R-:W0:Y:S01]  /*0bd0*/  LDC.64 R4, c[0x0][0x398] ;  /* 0x0000e600ff047b82 */ /* 0x000e220000000a00 */
[--C-:B------:R-:W-:Y:S02]  /*0be0*/  SHF.R.U64 R96, R18, 0x10, R19.reuse ;  /* 0x0000001012607819 */ /* 0x100fe40000001213 */
[----:B------:R-:W-:Y:S02]  /*0bf0*/  SHF.R.U32.HI R0, RZ, 0x10, R19 ;  /* 0x00000010ff007819 */ /* 0x000fe40000011613 */
[----:B------:R-:W-:Y:S02]  /*0c00*/  SHF.R.U64 R94, R22, 0x10, R23 ;  /* 0x00000010165e7819 */ /* 0x000fe40000001217 */
[----:B------:R-:W-:-:S02]  /*0c10*/  PRMT R96, R0, 0x5410, R96 ;  /* 0x0000541000607816 */ /* 0x000fc40000000060 */
[----:B------:R-:W-:Y:S02]  /*0c20*/  SHF.R.U32.HI R0, RZ, 0x10, R23 ;  /* 0x00000010ff007819 */ /* 0x000fe40000011617 */
[----:B------:R-:W-:Y:S02]  /*0c30*/  SHF.R.U64 R93, R24, 0x10, R25 ;  /* 0x00000010185d7819 */ /* 0x000fe40000001219 */
[----:B------:R-:W-:Y:S02]  /*0c40*/  MOV R107, R10 ;  /* 0x0000000a006b7202 */ /* 0x000fe40000000f00 */
[----:B------:R-:W-:Y:S02]  /*0c50*/  SHF.R.U64 R106, R10, 0x10, R11 ;  /* 0x000000100a6a7819 */ /* 0x000fe4000000120b */
[----:B------:R-:W-:Y:S02]  /*0c60*/  MOV R105, R12 ;  /* 0x0000000c00697202 */ /* 0x000fe40000000f00 */
[----:B------:R-:W-:-:S02]  /*0c70*/  MOV R10, R13 ;  /* 0x0000000d000a7202 */ /* 0x000fc40000000f00 */
[----:B------:R-:W-:Y:S02]  /*0c80*/  PRMT R94, R0, 0x5410, R94 ;  /* 0x00005410005e7816 */ /* 0x000fe4000000005e */
[----:B------:R-:W-:Y:S02]  /*0c90*/  PRMT R93, R93, 0x5410, R93 ;  /* 0x000054105d5d7816 */ /* 0x000fe4000000005d */
[----:B------:R-:W-:Y:S02]  /*0ca0*/  SHF.R.U32.HI R0, RZ, 0x10, R25 ;  /* 0x00000010ff007819 */ /* 0x000fe40000011619 */
[----:B------:R-:W-:Y:S02]  /*0cb0*/  SHF.R.U64 R89, R28, 0x10, R29 ;  /* 0x000000101c597819 */ /* 0x000fe4000000121d */
[----:B------:R-:W-:Y:S02]  /*0cc0*/  PRMT R105, R10, 0x5410, R105 ;  /* 0x000054100a697816 */ /* 0x000fe40000000069 */
[----:B------:R-:W-:-:S02]  /*0cd0*/  SHF.R.U64 R92, R26, 0x10, R27 ;  /* 0x000000101a5c7819 */ /* 0x000fc4000000121b */
[----:B------:R-:W-:Y:S02]  /*0ce0*/  SHF.R.U32.HI R10, RZ, 0x10, R27 ;  /* 0x00000010ff0a7819 */ /* 0x000fe4000001161b */
[----:B------:R-:W-:Y:S02]  /*0cf0*/  PRMT R93, R0, 0x7610, R93 ;  /* 0x00007610005d7816 */ /* 0x000fe4000000005d */
[----:B------:R-:W-:Y:S02]  /*0d00*/  PRMT R89, R89, 0x5410, R89 ;  /* 0x0000541059597816 */ /* 0x000fe40000000059 */
[----:B------:R-:W-:Y:S02]  /*0d10*/  SHF.R.U32.HI R0, RZ, 0x10, R29 ;  /* 0x00000010ff007819 */ /* 0x000fe4000001161d */
[----:B------:R-:W-:Y:S02]  /*0d20*/  SHF.R.U32.HI R42, RZ, 0x10, R39 ;  /* 0x00000010ff2a7819 */ /* 0x000fe40000011627 */
[----:B------:R-:W-:-:S02]  /*0d30*/  MOV R39, R11 ;  /* 0x0000000b00277202 */ /* 0x000fc40000000f00 */
[----:B------:R-:W-:Y:S02]  /*0d40*/  SHF.R.U32.HI R46, RZ, 0x10, R11 ;  /* 0x00000010ff2e7819 */ /* 0x000fe4000001160b */
[----:B------:R-:W-:Y:S02]  /*0d50*/  PRMT R92, R10, 0x5410, R92 ;  /* 0x000054100a5c7816 */ /* 0x000fe4000000005c */
[----:B------:R-:W-:Y:S02]  /*0d60*/  MOV R103, R14 ;  /* 0x0000000e00677202 */ /* 0x000fe40000000f00 */
[----:B------:R-:W-:Y:S02]  /*0d70*/  MOV R11, R15 ;  /* 0x0000000f000b7202 */ /* 0x000fe40000000f00 */
[--C-:B------:R-:W-:Y:S02]  /*0d80*/  SHF.R.U64 R88, R30, 0x10, R31.reuse ;  /* 0x000000101e587819 */ /* 0x100fe4000000121f */
[----:B------:R-:W-:-:S02]  /*0d90*/  SHF.R.U32.HI R10, RZ, 0x10, R31 ;  /* 0x00000010ff0a7819 */ /* 0x000fc4000001161f */
[----:B------:R-:W-:Y:S02]  /*0da0*/  PRMT R89, R0, 0x7610, R89 ;  /* 0x0000761000597816 */ /* 0x000fe40000000059 */
[----:B------:R-:W-:Y:S02]  /*0db0*/  SHF.R.U64 R112, R6, 0x10, R7 ;  /* 0x0000001006707819 */ /* 0x000fe40000001207 */
[--C-:B------:R-:W-:Y:S02]  /*0dc0*/  SHF.R.U64 R118, R32, 0x10, R33.reuse ;  /* 0x0000001020767819 */ /* 0x100fe40000001221 */
[----:B------:R-:W-:Y:S02]  /*0dd0*/  SHF.R.U32.HI R0, RZ, 0x10, R33 ;  /* 0x00000010ff007819 */ /* 0x000fe40000011621 */
[----:B------:R-:W-:Y:S02]  /*0de0*/  SHF.R.U32.HI R44, RZ, 0x10, R7 ;  /* 0x00000010ff2c7819 */ /* 0x000fe40000011607 */
[----:B------:R-:W-:-:S02]  /*0df0*/  SHF.R.U64 R109, R8, 0x10, R9 ;  /* 0x00000010086d7819 */ /* 0x000fc40000001209 */
[----:B------:R-:W-:Y:S02]  /*0e00*/  SHF.R.U32.HI R45, RZ, 0x10, R9 ;  /* 0x00000010ff2d7819 */ /* 0x000fe40000011609 */
[----:B------:R-:W-:Y:S02]  /*0e10*/  SHF.R.U64 R6, R40, 0x10, R41 ;  /* 0x0000001028067819 */ /* 0x000fe40000001229 */
[----:B------:R-:W-:Y:S02]  /*0e20*/  SHF.R.U64 R102, R14, 0x10, R15 ;  /* 0x000000100e667819 */ /* 0x000fe4000000120f */
[----:B------:R-:W-:Y:S02]  /*0e30*/  MOV R9, R40 ;  /* 0x0000002800097202 */ /* 0x000fe40000000f00 */
[----:B------:R-:W-:Y:S02]  /*0e40*/  SHF.R.U32.HI R7, RZ, 0x10, R41 ;  /* 0x00000010ff077819 */ /* 0x000fe40000011629 */
[----:B------:R-:W-:-:S02]  /*0e50*/  PRMT R103, R11, 0x5410, R103 ;  /* 0x000054100b677816 */ /* 0x000fc40000000067 */
[----:B------:R-:W-:Y:S02]  /*0e60*/  PRMT R88, R10, 0x5410, R88 ;  /* 0x000054100a587816 */ /* 0x000fe40000000058 */
[--C-:B------:R-:W-:Y:S02]  /*0e70*/  SHF.R.U64 R104, R12, 0x10, R13.reuse ;  /* 0x000000100c687819 */ /* 0x100fe4000000120d */
[----:B------:R-:W-:Y:S02]  /*0e80*/  SHF.R.U32.HI R47, RZ, 0x10, R13 ;  /* 0x00000010ff2f7819 */ /* 0x000fe4000001160d */
[----:B------:R-:W-:Y:S02]  /*0e90*/  SHF.R.U32.HI R14, RZ, 0x10, R15 ;  /* 0x00000010ff0e7819 */ /* 0x000fe4000001160f */
[----:B------:R-:W-:Y:S02]  /*0ea0*/  MOV R101, R16 ;  /* 0x0000001000657202 */ /* 0x000fe40000000f00 */
[----:B------:R-:W-:-:S02]  /*0eb0*/  SHF.R.U64 R100, R16, 0x10, R17 ;  /* 0x0000001010647819 */ /* 0x000fc40000001211 */
[----:B------:R-:W-:Y:S02]  /*0ec0*/  MOV R8, R41 ;  /* 0x0000002900087202 */ /* 0x000fe40000000f00 */
[----:B0-----:R-:W-:Y:S01]  /*0ed0*/  LOP3.LUT P3, RZ, R4, UR8, RZ, 0xfc, !PT ;  /* 0x0000000804ff7c12 */ /* 0x001fe2000f86fcff */
[----:B------:R-:W-:Y:S01]  /*0ee0*/  HADD2.F32 R4, -RZ, R6.H0_H0 ;  /* 0x20000006ff047230 */ /* 0x000fe20000004100 */
[--C-:B------:R-:W-:Y:S01]  /*0ef0*/  SHF.R.U64 R11, R2, 0x10, R3.reuse ;  /* 0x00000010020b7819 */ /* 0x100fe20000001203 */
[----:B------:R-:W-:Y:S01]  /*0f00*/  HADD2.F32 R6, -RZ, R7.H0_H0 ;  /* 0x20000007ff067230 */ /* 0x000fe20000004100 */
[----:B------:R-:W-:Y:S02]  /*0f10*/  SHF.R.U32.HI R10, RZ, 0x10, R3 ;  /* 0x00000010ff0a7819 */ /* 0x000fe40000011603 */
[----:B------:R-:W-:Y:S01]  /*0f20*/  MOV R12, R17 ;  /* 0x00000011000c7202 */ /* 0x000fe20000000f00 */
[----:B------:R-:W-:Y:S01]  /*0f30*/  HADD2.F32 R7, -RZ, R11.H0_H0 ;  /* 0x2000000bff077230 */ /* 0x000fe20000004100 */
[----:B------:R-:W-:-:S02]  /*0f40*/  SHF.R.U32.HI R15, RZ, 0x10, R17 ;  /* 0x00000010ff0f7819 */ /* 0x000fc40000011611 */
[----:B------:R-:W-:Y:S02]  /*0f50*/  MOV R99, R36 ;  /* 0x0000002400637202 */ /* 0x000fe40000000f00 */
[----:B------:R-:W-:Y:S02]  /*0f60*/  MOV R13, R37 ;  /* 0x00000025000d7202 */ /* 0x000fe40000000f00 */
[--C-:B------:R-:W-:Y:S02]  /*0f70*/  SHF.R.U64 R98, R36, 0x10, R37.reuse ;  /* 0x0000001024627819 */ /* 0x100fe40000001225 */
[----:B------:R-:W-:Y:S02]  /*0f80*/  SHF.R.U32.HI R16, RZ, 0x10, R37 ;  /* 0x00000010ff107819 */ /* 0x000fe40000011625 */
[----:B------:R-:W-:Y:S01]  /*0f90*/  PRMT R118, R118, 0x5410, R0 ;  /* 0x0000541076767816 */ /* 0x000fe20000000000 */
[----:B------:R-:W-:Y:S01]  /*0fa0*/  HADD2.F32 R0, -RZ, R2.H0_H0 ;  /* 0x20000002ff007230 */ /* 0x000fe20000004100 */
[----:B-1----:R-:W-:Y:S01]  /*0fb0*/  ISETP.NE.AND P0, PT, RZ, UR4, PT ;  /* 0x00000004ff007c0c */ /* 0x002fe2000bf05270 */
[----:B------:R-:W-:Y:S01]  /*0fc0*/  HADD2.F32 R2, -RZ, R3.H0_H0 ;  /* 0x20000003ff027230 */ /* 0x000fe20000004100 */
[----:B------:R-:W-:Y:S01]  /*0fd0*/  LOP3.LUT P3, RZ, R5, UR9, RZ, 0xfc, P3 ;  /* 0x0000000905ff7c12 */ /* 0x000fe2000986fcff */
[----:B------:R-:W-:Y:S01]  /*0fe0*/  HADD2.F32 R3, -RZ, R9.H0_H0 ;  /* 0x20000009ff037230 */ /* 0x000fe20000004100 */
[----:B------:R-:W-:Y:S01]  /*0ff0*/  PRMT R116, R42, 0x5410, R116 ;  /* 0x000054102a747816 */ /* 0x000fe20000000074 */
[----:B------:R-:W-:Y:S01]  /*1000*/  HADD2.F32 R5, -RZ, R8.H0_H0 ;  /* 0x20000008ff057230 */ /* 0x000fe20000004100 */
[----:B------:R-:W-:Y:S01]  /*1010*/  PRMT R115, R38, 0x5410, R115 ;  /* 0x0000541026737816 */ /* 0x000fe20000000073 */
[----:B------:R-:W-:Y:S01]  /*1020*/  HADD2.F32 R9, -RZ, R10.H0_H0 ;  /* 0x2000000aff097230 */ /* 0x000fe20000004100 */
[----:B------:R-:W-:Y:S01]  /*1030*/  PRMT R114, R43, 0x5410, R114 ;  /* 0x000054102b727816 */ /* 0x000fe20000000072 */
[----:B------:R-:W0:Y:S01]  /*1040*/  LDCU.64 UR8, c[0x0][0x3a0] ;  /* 0x00007400ff0877ac */ /* 0x000e220008000a00 */
        /* <DEDUP_REMOVED lines=10> */
[----:B0-234-:R-:W-:-:S07]  /*10f0*/  P2R R86, PR, RZ, 0x1 ;  /* 0x00000001ff567803 */ /* 0x01dfce0000000000 */
.L_x_22311:
        /* <DEDUP_REMOVED lines=23> */
[----:B0-----:R-:W-:Y:S01]  /*1270*/  FADD.FTZ R10, R49, R45 ;  /* 0x0000002d310a7221 */ /* 0x001fe20000010000 */
        /* <DEDUP_REMOVED lines=11> */
.L_x_22252:
[----:B-----5:R-:W-:Y:S01]  /*1330*/  FADD.FTZ R8, R48, R44 ;  /* 0x0000002c30087221 */ /* 0x020fe20000010000 */
[----:B0-----:R-:W-:Y:S01]  /*1340*/  FADD.FTZ R10, R49, R45 ;  /* 0x0000002d310a7221 */ /* 0x001fe20000010000 */
[----:B------:R-:W-:Y:S01]  /*1350*/  FADD.FTZ R11, R50, R46 ;  /* 0x0000002e320b7221 */ /* 0x000fe20000010000 */
[----:B------:R-:W-:Y:S02]  /*1360*/  FADD.FTZ R12, R51, R47 ;  /* 0x0000002f330c7221 */ /* 0x000fe40000010000 */
[----:B------:R-:W-:Y:S02]  /*1370*/  MOV R36, R8 ;  /* 0x0000000800247202 */ /* 0x000fe40000000f00 */
[----:B------:R-:W-:Y:S02]  /*1380*/  MOV R37, R10 ;  /* 0x0000000a00257202 */ /* 0x000fe40000000f00 */
[----:B------:R-:W-:Y:S02]  /*1390*/  MOV R38, R11 ;  /* 0x0000000b00267202 */ /* 0x000fe40000000f00 */
[----:B------:R-:W-:Y:S01]  /*13a0*/  MOV R39, R12 ;  /* 0x0000000c00277202 */ /* 0x000fe20000000f00 */
[----:B------:R-:W-:Y:S06]  /*13b0*/  BRA `(.L_x_22253) ;  /* 0x0000000000307947 */ /* 0x000fec0003800000 */
.L_x_22251:
[----:B-----5:R-:W-:Y:S01]  /*13c0*/  @P1 FADD.FTZ R36, R48, R40 ;  /* 0x0000002830241221 */ /* 0x020fe20000010000 */
[----:B------:R-:W-:Y:S01]  /*13d0*/  @P1 FADD.FTZ R37, R49, R41 ;  /* 0x0000002931251221 */ /* 0x000fe20000010000 */
[----:B------:R-:W-:Y:S01]  /*13e0*/  @P1 FADD.FTZ R38, R50, R42 ;  /* 0x0000002a32261221 */ /* 0x000fe20000010000 */
[----:B------:R-:W-:Y:S02]  /*13f0*/  @P1 FADD.FTZ R39, R51, R43 ;  /* 0x0000002b33271221 */ /* 0x000fe40000010000 */
[----:B------:R-:W-:Y:S02]  /*1400*/  @P1 MOV R8, R36 ;  /* 0x0000002400081202 */ /* 0x000fe40000000f00 */
[----:B0-----:R-:W-:Y:S02]  /*1410*/  @P1 MOV R10, R37 ;  /* 0x00000025000a1202 */ /* 0x001fe40000000f00 */
[----:B------:R-:W-:Y:S02]  /*1420*/  @P1 MOV R11, R38 ;  /* 0x00000026000b1202 */ /* 0x000fe40000000f00 */
[----:B------:R-:W-:-:S02]  /*1430*/  @P1 MOV R12, R39 ;  /* 0x00000027000c1202 */ /* 0x000fc40000000f00 */
[----:B------:R-:W-:Y:S02]  /*1440*/  @!P1 MOV R8, R48 ;  /* 0x0000003000089202 */ /* 0x000fe40000000f00 */
[----:B------:R-:W-:Y:S02]  /*1450*/  @!P1 MOV R10, R49 ;  /* 0x00000031000a9202 */ /* 0x000fe40000000f00 */
[----:B------:R-:W-:Y:S02]  /*1460*/  @!P1 MOV R11, R50 ;  /* 0x00000032000b9202 */ /* 0x000fe40000000f00 */
[----:B------:R-:W-:-:S07]  /*1470*/  @!P1 MOV R12, R51 ;  /* 0x00000033000c9202 */ /* 0x000fce0000000f00 */
.L_x_22253:
[----:B------:R-:W0:Y:S01]  /*1480*/  @P3 LDC.64 R48, c[0x0][0x3a8] ;  /* 0x0000ea00ff303b82 */ /* 0x000e220000000a00 */
[C---:B------:R-:W-:Y:S01]  /*1490*/  IADD3 R90, PT, PT, R87.reuse, 0x20, RZ ;  /* 0x00000020575a7810 */ /* 0x040fe20007ffe0ff */
[----:B0-----:R-:W-:-:S05]  /*14a0*/  @P3 IMAD.WIDE.U32 R48, R87, 0x10, R48 ;  /* 0x0000001057303825 */ /* 0x001fca00078e0030 */
[----:B------:R0:W-:Y:S02]  /*14b0*/  @P3 STG.E.128 desc[UR6][R48.64], R36 ;  /* 0x0000002430003986 */ /* 0x0001e4000c101d06 */
.L_x_22250:
[----:B------:R-:W-:Y:S05]  /*14c0*/  BSYNC.RECONVERGENT B0 ;  /* 0x0000000000007941 */ /* 0x000fea0003800200 */
.L_x_22249:
        /* <DEDUP_REMOVED lines=35> */
.L_x_22256:
        /* <DEDUP_REMOVED lines=23> */
.L_x_22257:
[----:B------:R-:W0:Y:S02]  /*1870*/  @P3 LDC.64 R48, c[0x0][0x3a8] ;  /* 0x0000ea00ff303b82 */ /* 0x000e240000000a00 */
[C---:B0-----:R-:W-:Y:S01]  /*1880*/  @P3 IMAD.WIDE.U32 R48, R90.reuse, 0x10, R48 ;  /* 0x000000105a303825 */ /* 0x041fe200078e0030 */
[----:B------:R-:W-:-:S04]  /*1890*/  IADD3 R90, PT, PT, R90, 0x20, RZ ;  /* 0x000000205a5a7810 */ /* 0x000fc80007ffe0ff */
[----:B------:R0:W-:Y:S03]  /*18a0*/  @P3 STG.E.128 desc[UR6][R48.64], R36 ;  /* 0x0000002430003986 */ /* 0x0001e6000c101d06 */
.L_x_22255:
[----:B------:R-:W-:Y:S05]  /*18b0*/  BSYNC.RECONVERGENT B0 ;  /* 0x0000000000007941 */ /* 0x000fea0003800200 */
.L_x_22254:
        /* <DEDUP_REMOVED lines=35> */
.L_x_22260:
        /* <DEDUP_REMOVED lines=23> */
.L_x_22261:
[----:B------:R-:W0:Y:S02]  /*1c60*/  @P3 LDC.64 R48, c[0x0][0x3a8] ;  /* 0x0000ea00ff303b82 */ /* 0x000e240000000a00 */
[C---:B0-----:R-:W-:Y:S01]  /*1c70*/  @P3 IMAD.WIDE.U32 R48, R90.reuse, 0x10, R48 ;  /* 0x000000105a303825 */ /* 0x041fe200078e0030 */
[----:B------:R-:W-:-:S04]  /*1c80*/  IADD3 R90, PT, PT, R90, 0x20, RZ ;  /* 0x000000205a5a7810 */ /* 0x000fc80007ffe0ff */
[----:B------:R0:W-:Y:S03]  /*1c90*/  @P3 STG.E.128 desc[UR6][R48.64], R36 ;  /* 0x0000002430003986 */ /* 0x0001e6000c101d06 */
.L_x_22259:
[----:B------:R-:W-:Y:S05]  /*1ca0*/  BSYNC.RECONVERGENT B0 ;  /* 0x0000000000007941 */ /* 0x000fea0003800200 */
.L_x_22258:
        /* <DEDUP_REMOVED lines=35> */
.L_x_22264:
        /* <DEDUP_REMOVED lines=23> */
.L_x_22265:
[----:B------:R-:W0:Y:S02]  /*2050*/  @P3 LDC.64 R48, c[0x0][0x3a8] ;  /* 0x0000ea00ff303b82 */ /* 0x000e240000000a00 */
[C---:B0-----:R-:W-:Y:S01]  /*2060*/  @P3 IMAD.WIDE.U32 R48, R90.reuse, 0x10, R48 ;  /* 0x000000105a303825 */ /* 0x041fe200078e0030 */
[----:B------:R-:W-:-:S04]  /*2070*/  IADD3 R90, PT, PT, R90, 0x20, RZ ;  /* 0x000000205a5a7810 */ /* 0x000fc80007ffe0ff */
[----:B------:R0:W-:Y:S03]  /*2080*/  @P3 STG.E.128 desc[UR6][R48.64], R36 ;  /* 0x0000002430003986 */ /* 0x0001e6000c101d06 */
.L_x_22263:
[----:B------:R-:W-:Y:S05]  /*2090*/  BSYNC.RECONVERGENT B0 ;  /* 0x0000000000007941 */ /* 0x000fea0003800200 */
.L_x_22262:
        /* <DEDUP_REMOVED lines=35> */
.L_x_22268:
        /* <DEDUP_REMOVED lines=23> */
.L_x_22269:
[----:B------:R-:W0:Y:S02]  /*2440*/  @P3 LDC.64 R48, c[0x0][0x3a8] ;  /* 0x0000ea00ff303b82 */ /* 0x000e240000000a00 */
[C---:B0-----:R-:W-:Y:S01]  /*2450*/  @P3 IMAD.WIDE.U32 R48, R90.reuse, 0x10, R48 ;  /* 0x000000105a303825 */ /* 0x041fe200078e0030 */
[----:B------:R-:W-:-:S04]  /*2460*/  IADD3 R90, PT, PT, R90, 0x20, RZ ;  /* 0x000000205a5a7810 */ /* 0x000fc80007ffe0ff */
[----:B------:R0:W-:Y:S03]  /*2470*/  @P3 STG.E.128 desc[UR6][R48.64], R36 ;  /* 0x0000002430003986 */ /* 0x0001e6000c101d06 */
.L_x_22267:
[----:B------:R-:W-:Y:S05]  /*2480*/  BSYNC.RECONVERGENT B0 ;  /* 0x0000000000007941 */ /* 0x000fea0003800200 */
.L_x_22266:
        /* <DEDUP_REMOVED lines=35> */
.L_x_22272:
        /* <DEDUP_REMOVED lines=23> */
.L_x_22273:
[----:B------:R-:W0:Y:S02]  /*2830*/  @P3 LDC.64 R48, c[0x0][0x3a8] ;  /* 0x0000ea00ff303b82 */ /* 0x000e240000000a00 */
[C---:B0-----:R-:W-:Y:S01]  /*2840*/  @P3 IMAD.WIDE.U32 R48, R90.reuse, 0x10, R48 ;  /* 0x000000105a303825 */ /* 0x041fe200078e0030 */
[----:B------:R-:W-:-:S04]  /*2850*/  IADD3 R90, PT, PT, R90, 0x20, RZ ;  /* 0x000000205a5a7810 */ /* 0x000fc80007ffe0ff */
[----:B------:R0:W-:Y:S03]  /*2860*/  @P3 STG.E.128 desc[UR6][R48.64], R36 ;  /* 0x0000002430003986 */ /* 0x0001e6000c101d06 */
.L_x_22271:
[----:B------:R-:W-:Y:S05]  /*2870*/  BSYNC.RECONVERGENT B0 ;  /* 0x0000000000007941 */ /* 0x000fea0003800200 */
.L_x_22270:
        /* <DEDUP_REMOVED lines=35> */
.L_x_22276:
        /* <DEDUP_REMOVED lines=23> */
.L_x_22277:
[----:B------:R-:W0:Y:S02]  /*2c20*/  @P3 LDC.64 R48, c[0x0][0x3a8] ;  /* 0x0000ea00ff303b82 */ /* 0x000e240000000a00 */
[C---:B0-----:R-:W-:Y:S01]  /*2c30*/  @P3 IMAD.WIDE.U32 R48, R90.reuse, 0x10, R48 ;  /* 0x000000105a303825 */ /* 0x041fe200078e0030 */
[----:B------:R-:W-:-:S04]  /*2c40*/  IADD3 R90, PT, PT, R90, 0x20, RZ ;  /* 0x000000205a5a7810 */ /* 0x000fc80007ffe0ff */
[----:B------:R0:W-:Y:S03]  /*2c50*/  @P3 STG.E.128 desc[UR6][R48.64], R36 ;  /* 0x0000002430003986 */ /* 0x0001e6000c101d06 */
.L_x_22275:
[----:B------:R-:W-:Y:S05]  /*2c60*/  BSYNC.RECONVERGENT B0 ;  /* 0x0000000000007941 */ /* 0x000fea0003800200 */
.L_x_22274:
        /* <DEDUP_REMOVED lines=35> */
.L_x_22280:
        /* <DEDUP_REMOVED lines=23> */
.L_x_22281:
[----:B------:R-:W0:Y:S02]  /*3010*/  @P3 LDC.64 R48, c[0x0][0x3a8] ;  /* 0x0000ea00ff303b82 */ /* 0x000e240000000a00 */
[C---:B0-----:R-:W-:Y:S01]  /*3020*/  @P3 IMAD.WIDE.U32 R48, R90.reuse, 0x10, R48 ;  /* 0x000000105a303825 */ /* 0x041fe200078e0030 */
[----:B------:R-:W-:-:S04]  /*3030*/  IADD3 R90, PT, PT, R90, 0x20, RZ ;  /* 0x000000205a5a7810 */ /* 0x000fc80007ffe0ff */
[----:B------:R0:W-:Y:S03]  /*3040*/  @P3 STG.E.128 desc[UR6][R48.64], R36 ;  /* 0x0000002430003986 */ /* 0x0001e6000c101d06 */
.L_x_22279:
[----:B------:R-:W-:Y:S05]  /*3050*/  BSYNC.RECONVERGENT B0 ;  /* 0x0000000000007941 */ /* 0x000fea0003800200 */
.L_x_22278:
        /* <DEDUP_REMOVED lines=35> */
.L_x_22284:
        /* <DEDUP_REMOVED lines=23> */
.L_x_22285:
[----:B------:R-:W0:Y:S02]  /*3400*/  @P3 LDC.64 R48, c[0x0][0x3a8] ;  /* 0x0000ea00ff303b82 */ /* 0x000e240000000a00 */
[C---:B0-----:R-:W-:Y:S01]  /*3410*/  @P3 IMAD.WIDE.U32 R48, R90.reuse, 0x10, R48 ;  /* 0x000000105a303825 */ /* 0x041fe200078e0030 */
[----:B------:R-:W-:-:S04]  /*3420*/  IADD3 R90, PT, PT, R90, 0x20, RZ ;  /* 0x000000205a5a7810 */ /* 0x000fc80007ffe0ff */
[----:B------:R0:W-:Y:S03]  /*3430*/  @P3 STG.E.128 desc[UR6][R48.64], R36 ;  /* 0x0000002430003986 */ /* 0x0001e6000c101d06 */
.L_x_22283:
[----:B------:R-:W-:Y:S05]  /*3440*/  BSYNC.RECONVERGENT B0 ;  /* 0x0000000000007941 */ /* 0x000fea0003800200 */
.L_x_22282:
[----:B------:R-:W-:Y:S01]  /*3450*/  ISETP.GE.U32.AND P0, PT, R84, 0x140, PT ;  /* 0x000001405400780c */ /* 0x000fe20003f06070 */
[----:B------:R-:W-:Y:S03]  /*3460*/  BSSY.RECONVERGENT B0, `(.L_x_22286) ;  /* 0x000003c000007945 */ /* 0x000fe60003800200 */
[----:B0-----:R-:W-:-:S09]  /*3470*/  P2R R48, PR, RZ, 0x1 ;  /* 0x00000001ff307803 */ /* 0x001fd20000000000 */
        /* <DEDUP_REMOVED lines=32> */
.L_x_22288:
        /* <DEDUP_REMOVED lines=23> */
.L_x_22289:
[----:B------:R-:W0:Y:S02]  /*37f0*/  @P3 LDC.64 R48, c[0x0][0x3a8] ;  /* 0x0000ea00ff303b82 */ /* 0x000e240000000a00 */
[----:B0-----:R-:W-:-:S05]  /*3800*/  @P3 IMAD.WIDE.U32 R48, R90, 0x10, R48 ;  /* 0x000000105a303825 */ /* 0x001fca00078e0030 */
[----:B------:R0:W-:Y:S02]  /*3810*/  @P3 STG.E.128 desc[UR6][R48.64], R36 ;  /* 0x0000002430003986 */ /* 0x0001e4000c101d06 */
.L_x_22287:
[----:B------:R-:W-:Y:S05]  /*3820*/  BSYNC.RECONVERGENT B0 ;  /* 0x0000000000007941 */ /* 0x000fea0003800200 */
.L_x_22286:
        /* <DEDUP_REMOVED lines=9> */
[----:B------:R-:W-:-:S05]  /*38c0*/  FADD.FTZ R120, R12, R49 ;  /* 0x000000310c787221 */ /* 0x000fca0000010000 */
[----:B------:R-:W-:-:S05]  /*38d0*/  FSEL R120, R120, RZ, P4 ;  /* 0x000000ff78787208 */ /* 0x000fca0002000000 */
        /* <DEDUP_REMOVED lines=14> */
[----:B------:R-:W-:Y:S01]  /*39c0*/  FADD.FTZ R49, R61, R48 ;  /* 0x000000303d317221 */ /* 0x000fe20000010000 */
[----:B------:R-:W-:-:S03]  /*39d0*/  P2R R48, PR, RZ, 0x20 ;  /* 0x00000020ff307803 */ /* 0x000fc60000000000 */
[----:B------:R-:W-:Y:S01]  /*39e0*/  @P5 FADD.FTZ R120, R62, R49 ;  /* 0x000000313e785221 */ /* 0x000fe20000010000 */
[----:B------:R-:W-:-:S03]  /*39f0*/  ISETP.GT.U32.AND P5, PT, R84, 0xbf, PT ;  /* 0x000000bf5400780c */ /* 0x000fc60003fa4070 */
        /* <DEDUP_REMOVED lines=45> */
[----:B------:R-:W-:-:S03]  /*3cd0*/  FADD.FTZ R48, R10, -R49 ;  /* 0x800000310a307221 */ /* 0x000fc60000010000 */
[----:B------:R-:W-:-:S04]  /*3ce0*/  FFMA.FTZ R51, R51, R51, RZ ;  /* 0x0000003333337223 */ /* 0x000fc800000100ff */
[----:B------:R-:W-:Y:S01]  /*3cf0*/  FFMA.FTZ R48, R48, R48, R51 ;  /* 0x0000003030307223 */ /* 0x000fe20000010033 */
[----:B------:R-:W-:-:S04]  /*3d00*/  FADD.FTZ R51, R11, -R49 ;  /* 0x800000310b337221 */ /* 0x000fc80000010000 */
[----:B------:R-:W-:Y:S01]  /*3d10*/  FFMA.FTZ R51, R51, R51, R48 ;  /* 0x0000003333337223 */ /* 0x000fe20000010030 */
[----:B------:R-:W-:-:S04]  /*3d20*/  FADD.FTZ R48, R12, -R49 ;  /* 0x800000310c307221 */ /* 0x000fc80000010000 */
[----:B------:R-:W-:Y:S01]  /*3d30*/  FFMA.FTZ R51, R48, R48, R51 ;  /* 0x0000003030337223 */ /* 0x000fe20000010033 */
[----:B------:R-:W-:-:S04]  /*3d40*/  FADD.FTZ R48, R13, -R49 ;  /* 0x800000310d307221 */ /* 0x000fc80000010000 */
[----:B------:R-:W-:-:S05]  /*3d50*/  FSEL R121, R51, RZ, P4 ;  /* 0x000000ff33797208 */ /* 0x000fca0002000000 */
[----:B------:R-:W-:Y:S01]  /*3d60*/  FFMA.FTZ R51, R48, R48, R121 ;  /* 0x0000003030337223 */ /* 0x000fe20000010079 */
[----:B------:R-:W-:-:S04]  /*3d70*/  FADD.FTZ R48, R14, -R49 ;  /* 0x800000310e307221 */ /* 0x000fc80000010000 */
[----:B------:R-:W-:Y:S01]  /*3d80*/  FFMA.FTZ R48, R48, R48, R51 ;  /* 0x0000003030307223 */ /* 0x000fe20000010033 */
[----:B------:R-:W-:-:S04]  /*3d90*/  FADD.FTZ R51, R15, -R49 ;  /* 0x800000310f337221 */ /* 0x000fc80000010000 */
[----:B------:R-:W-:Y:S01]  /*3da0*/  FFMA.FTZ R51, R51, R51, R48 ;  /* 0x0000003333337223 */ /* 0x000fe20000010030 */
[----:B------:R-:W-:-:S04]  /*3db0*/  FADD.FTZ R48, R16, -R49 ;  /* 0x8000003110307221 */ /* 0x000fc80000010000 */
[----:B------:R-:W-:Y:S01]  /*3dc0*/  @P2 FFMA.FTZ R121, R48, R48, R51 ;  /* 0x0000003030792223 */ /* 0x000fe20000010033 */
        /* <DEDUP_REMOVED lines=24> */
[----:B------:R-:W-:Y:S01]  /*3f50*/  FADD.FTZ R48, R63, -R49 ;  /* 0x800000313f307221 */ /* 0x000fe20000010000 */
[----:B------:R-:W-:-:S03]  /*3f60*/  ISETP.GT.U32.AND P6, PT, R84, 0xbf, PT ;  /* 0x000000bf5400780c */ /* 0x000fc60003fc4070 */
        /* <DEDUP_REMOVED lines=52> */
.L_x_22323:
[----:B------:R-:W-:Y:S01]  /*42b0*/  FMUL.FTZ R48, R49, R49 ;  /* 0x0000003131307220 */ /* 0x000fe20000410000 */
[----:B------:R-:W-:Y:S01]  /*42c0*/  ISETP.NE.AND P0, PT, R86, RZ, PT ;  /* 0x000000ff5600720c */ /* 0x000fe20003f05270 */
[----:B01----:R-:W-:Y:S01]  /*42d0*/  FADD.FTZ R91, R91, R119 ;  /* 0x000000775b5b7221 */ /* 0x003fe20000010000 */
[----:B------:R-:W0:Y:S01]  /*42e0*/  @!P5 LDC.64 R120, c[0x0][0x3c0] ;  /* 0x0000f000ff78db82 */ /* 0x000e220000000a00 */
[----:B------:R-:W-:Y:S01]  /*42f0*/  BSSY.RECONVERGENT B0, `(.L_x_22291) ;  /* 0x0000024000007945 */ /* 0x000fe20003800200 */
[----:B------:R-:W-:Y:S01]  /*4300*/  FSEL R48, R48, RZ, P0 ;  /* 0x000000ff30307208 */ /* 0x000fe20000000000 */
[----:B------:R-:W-:-:S04]  /*4310*/  FFMA.FTZ R91, R91, R90, UR5 ;  /* 0x000000055b5b7e23 */ /* 0x000fc8000801005a */
[----:B------:R-:W-:Y:S01]  /*4320*/  FADD.FTZ R48, R91, R48 ;  /* 0x000000305b307221 */ /* 0x000fe20000010000 */
[----:B------:R-:W1:Y:S01]  /*4330*/  @!P5 LDC.64 R50, c[0x0][0x3c8] ;  /* 0x0000f200ff32db82 */ /* 0x000e620000000a00 */
[----:B------:R-:W-:Y:S02]  /*4340*/  FSEL R91, R49, RZ, !P0 ;  /* 0x000000ff315b7208 */ /* 0x000fe40004000000 */
[----:B------:R-:W2:Y:S01]  /*4350*/  MUFU.RSQ R90, R48 ;  /* 0x00000030005a7308 */ /* 0x000ea20000001400 */
[----:B0-----:R-:W-:-:S05]  /*4360*/  @!P5 IMAD.WIDE R120, R83, 0x4, R120 ;  /* 0x000000045378d825 */ /* 0x001fca00078e0278 */
[----:B------:R0:W-:Y:S01]  /*4370*/  @!P5 STG.E desc[UR6][R120.64], R49 ;  /* 0x000000317800d986 */ /* 0x0001e2000c101906 */
[----:B-1----:R-:W-:-:S05]  /*4380*/  @!P5 IMAD.WIDE R50, R83, 0x4, R50 ;  /* 0x000000045332d825 */ /* 0x002fca00078e0232 */
[----:B--2---:R0:W-:Y:S01]  /*4390*/  @!P5 STG.E desc[UR6][R50.64], R90 ;  /* 0x0000005a3200d986 */ /* 0x0041e2000c101906 */
[----:B------:R-:W-:Y:S05]  /*43a0*/  @!P4 BRA `(.L_x_22292) ;  /* 0x000000000060c947 */ /* 0x000fea0003800000 */
[--C-:B------:R-:W-:Y:S01]  /*43b0*/  FADD.FTZ R119, R8, -R91.reuse ;  /* 0x8000005b08777221 */ /* 0x100fe20000010000 */
[----:B0-----:R-:W-:Y:S01]  /*43c0*/  FADD.FTZ R49, R10, -R91 ;  /* 0x8000005b0a317221 */ /* 0x001fe20000010000 */
[----:B------:R-:W0:Y:S01]  /*43d0*/  LDC.64 R120, c[0x0][0x428] ;  /* 0x00010a00ff787b82 */ /* 0x000e220000000a00 */
[----:B------:R-:W-:Y:S02]  /*43e0*/  HADD2.F32 R51, -RZ, R117.H1_H1 ;  /* 0x30000075ff337230 */ /* 0x000fe40000004100 */
[C---:B------:R-:W-:Y:S01]  /*43f0*/  FMUL.FTZ R119, R90.reuse, R119 ;  /* 0x000000775a777220 */ /* 0x040fe20000410000 */
[----:B------:R-:W-:Y:S02]  /*4400*/  HADD2.F32 R48, -RZ, R34.H0_H0 ;  /* 0x20000022ff307230 */ /* 0x000fe40000004100 */
[----:B------:R-:W-:Y:S01]  /*4410*/  FMUL.FTZ R108, R90, R49 ;  /* 0x000000315a6c7220 */ /* 0x000fe20000410000 */
[----:B------:R-:W-:Y:S02]  /*4420*/  HADD2.F32 R50, -RZ, R116.H1_H1 ;  /* 0x30000074ff327230 */ /* 0x000fe40000004100 */
[----:B------:R-:W-:-:S02]  /*4430*/  HADD2.F32 R49, -RZ, R97.H1_H1 ;  /* 0x30000061ff317230 */ /* 0x000fc40000004100 */
[----:B------:R-:W-:Y:S01]  /*4440*/  FFMA.FTZ R48, R119, R51, R48 ;  /* 0x0000003377307223 */ /* 0x000fe20000010030 */
[----:B------:R-:W-:Y:S01]  /*4450*/  FADD.FTZ R119, R11, -R91 ;  /* 0x8000005b0b777221 */ /* 0x000fe20000010000 */
[----:B------:R-:W-:Y:S02]  /*4460*/  HADD2.F32 R51, -RZ, R117.H0_H0 ;  /* 0x20000075ff337230 */ /* 0x000fe40000004100 */
[----:B------:R-:W-:Y:S01]  /*4470*/  FFMA.FTZ R49, R108, R50, R49 ;  /* 0x000000326c317223 */ /* 0x000fe20000010031 */
[----:B------:R-:W-:Y:S02]  /*4480*/  HADD2.F32 R50, -RZ, R35.H0_H0 ;  /* 0x20000023ff327230 */ /* 0x000fe40000004100 */
[----:B------:R-:W-:Y:S01]  /*4490*/  FMUL.FTZ R119, R90, R119 ;  /* 0x000000775a777220 */ /* 0x000fe20000410000 */
[----:B------:R-:W-:-:S03]  /*44a0*/  HADD2.F32 R108, -RZ, R97.H0_H0 ;  /* 0x20000061ff6c7230 */ /* 0x000fc60000004100 */
[----:B------:R-:W-:Y:S01]  /*44b0*/  FFMA.FTZ R50, R119, R51, R50 ;  /* 0x0000003377327223 */ /* 0x000fe20000010032 */
[----:B------:R-:W-:Y:S01]  /*44c0*/  FADD.FTZ R119, R12, -R91 ;  /* 0x8000005b0c777221 */ /* 0x000fe20000010000 */
[----:B------:R-:W-:-:S03]  /*44d0*/  HADD2.F32 R51, -RZ, R116.H0_H0 ;  /* 0x20000074ff337230 */ /* 0x000fc60000004100 */
[----:B------:R-:W-:Y:S01]  /*44e0*/  FMUL.FTZ R119, R90, R119 ;  /* 0x000000775a777220 */ /* 0x000fe20000410000 */
[C---:B0-----:R-:W-:Y:S01]  /*44f0*/  IMAD.WIDE.U32 R120, R87.reuse, 0x10, R120 ;  /* 0x0000001057787825 */ /* 0x041fe200078e0078 */
[----:B------:R-:W-:-:S03]  /*4500*/  IADD3 R87, PT, PT, R87, 0x20, RZ ;  /* 0x0000002057577810 */ /* 0x000fc60007ffe0ff */
[----:B------:R-:W-:-:S05]  /*4510*/  FFMA.FTZ R51, R119, R51, R108 ;  /* 0x0000003377337223 */ /* 0x000fca000001006c */
[----:B------:R1:W-:Y:S02]  /*4520*/  STG.E.128 desc[UR6][R120.64], R48 ;  /* 0x0000003078007986 */ /* 0x0003e4000c101d06 */
.L_x_22292:
[----:B------:R-:W-:Y:S05]  /*4530*/  BSYNC.RECONVERGENT B0 ;  /* 0x0000000000007941 */ /* 0x000fea0003800200 */
.L_x_22291:
[----:B------:R-:W-:Y:S01]  /*4540*/  ISETP.GE.U32.AND P0, PT, R84, 0x40, PT ;  /* 0x000000405400780c */ /* 0x000fe20003f06070 */
[----:B------:R-:W-:-:S12]  /*4550*/  BSSY.RECONVERGENT B0, `(.L_x_22293) ;  /* 0x000001a000007945 */ /* 0x000fd80003800200 */
[----:B------:R-:W-:Y:S05]  /*4560*/  @!P0 BRA `(.L_x_22294) ;  /* 0x0000000000608947 */ /* 0x000fea0003800000 */
[--C-:B------:R-:W-:Y:S01]  /*4570*/  FADD.FTZ R119, R13, -R91.reuse ;  /* 0x8000005b0d777221 */ /* 0x100fe20000010000 */
[----:B01----:R-:W-:Y:S01]  /*4580*/  FADD.FTZ R49, R14, -R91 ;  /* 0x8000005b0e317221 */ /* 0x003fe20000010000 */
        /* <DEDUP_REMOVED lines=13> */
[----:B------:R-:W-:Y:S02]  /*4660*/  HADD2.F32 R108, -RZ, R114.H0_H0 ;  /* 0x20000072ff6c7230 */ /* 0x000fe40000004100 */
[----:B------:R-:W-:-:S02]  /*4670*/  HADD2.F32 R110, -RZ, R96.H0_H0 ;  /* 0x20000060ff6e7230 */ /* 0x000fc40000004100 */
[----:B------:R-:W-:Y:S01]  /*4680*/  FFMA.FTZ R50, R119, R51, R50 ;  /* 0x0000003377327223 */ /* 0x000fe20000010032 */
[----:B------:R-:W-:-:S04]  /*4690*/  FADD.FTZ R51, R16, -R91 ;  /* 0x8000005b10337221 */ /* 0x000fc80000010000 */
[----:B------:R-:W-:Y:S01]  /*46a0*/  FMUL.FTZ R51, R90, R51 ;  /* 0x000000335a337220 */ /* 0x000fe20000410000 */
[C---:B0-----:R-:W-:Y:S01]  /*46b0*/  IMAD.WIDE.U32 R120, R87.reuse, 0x10, R120 ;  /* 0x0000001057787825 */ /* 0x041fe200078e0078 */
[----:B------:R-:W-:-:S03]  /*46c0*/  IADD3 R87, PT, PT, R87, 0x20, RZ ;  /* 0x0000002057577810 */ /* 0x000fc60007ffe0ff */
[----:B------:R-:W-:-:S05]  /*46d0*/  FFMA.FTZ R51, R51, R108, R110 ;  /* 0x0000006c33337223 */ /* 0x000fca000001006e */
[----:B------:R2:W-:Y:S02]  /*46e0*/  STG.E.128 desc[UR6][R120.64], R48 ;  /* 0x0000003078007986 */ /* 0x0005e4000c101d06 */
.L_x_22294:
[----:B------:R-:W-:Y:S05]  /*46f0*/  BSYNC.RECONVERGENT B0 ;  /* 0x0000000000007941 */ /* 0x000fea0003800200 */
.L_x_22293:
[----:B------:R-:W-:Y:S01]  /*4700*/  ISETP.GE.U32.AND P0, PT, R84, 0x60, PT ;  /* 0x000000605400780c */ /* 0x000fe20003f06070 */
[----:B------:R-:W-:-:S12]  /*4710*/  BSSY.RECONVERGENT B0, `(.L_x_22295) ;  /* 0x000001a000007945 */ /* 0x000fd80003800200 */
[----:B------:R-:W-:Y:S05]  /*4720*/  @!P0 BRA `(.L_x_22296) ;  /* 0x0000000000608947 */ /* 0x000fea0003800000 */
[--C-:B------:R-:W-:Y:S01]  /*4730*/  FADD.FTZ R119, R17, -R91.reuse ;  /* 0x8000005b11777221 */ /* 0x100fe20000010000 */
[----:B012---:R-:W-:Y:S01]  /*4740*/  FADD.FTZ R49, R52, -R91 ;  /* 0x8000005b34317221 */ /* 0x007fe20000010000 */
        /* <DEDUP_REMOVED lines=22> */
.L_x_22296:
[----:B------:R-:W-:Y:S05]  /*48b0*/  BSYNC.RECONVERGENT B0 ;  /* 0x0000000000007941 */ /* 0x000fea0003800200 */
.L_x_22295:
[----:B------:R-:W-:Y:S01]  /*48c0*/  ISETP.GE.U32.AND P0, PT, R84, 0x80, PT ;  /* 0x000000805400780c */ /* 0x000fe20003f06070 */
[----:B------:R-:W-:-:S12]  /*48d0*/  BSSY.RECONVERGENT B0, `(.L_x_22297) ;  /* 0x000001a000007945 */ /* 0x000fd80003800200 */
[----:B------:R-:W-:Y:S05]  /*48e0*/  @!P0 BRA `(.L_x_22298) ;  /* 0x0000000000608947 */ /* 0x000fea0003800000 */
[--C-:B------:R-:W-:Y:S01]  /*48f0*/  FADD.FTZ R119, R55, -R91.reuse ;  /* 0x8000005b37777221 */ /* 0x100fe20000010000 */
[----:B0123--:R-:W-:Y:S01]  /*4900*/  FADD.FTZ R49, R56, -R91 ;  /* 0x8000005b38317221 */ /* 0x00ffe20000010000 */
        /* <DEDUP_REMOVED lines=22> */
.L_x_22298:
[----:B------:R-:W-:Y:S05]  /*4a70*/  BSYNC.RECONVERGENT B0 ;  /* 0x0000000000007941 */ /* 0x000fea0003800200 */
.L_x_22297:
[----:B------:R-:W-:Y:S01]  /*4a80*/  ISETP.GE.U32.AND P0, PT, R84, 0xa0, PT ;  /* 0x000000a05400780c */ /* 0x000fe20003f06070 */
[----:B------:R-:W-:-:S12]  /*4a90*/  BSSY.RECONVERGENT B0, `(.L_x_22299) ;  /* 0x000001a000007945 */ /* 0x000fd80003800200 */
[----:B------:R-:W-:Y:S05]  /*4aa0*/  @!P0 BRA `(.L_x_22300) ;  /* 0x0000000000608947 */ /* 0x000fea0003800000 */
[--C-:B------:R-:W-:Y:S01]  /*4ab0*/  FADD.FTZ R119, R59, -R91.reuse ;  /* 0x8000005b3b777221 */ /* 0x100fe20000010000 */
[----:B01234-:R-:W-:Y:S01]  /*4ac0*/  FADD.FTZ R49, R60, -R91 ;  /* 0x8000005b3c317221 */ /* 0x01ffe20000010000 */
        /* <DEDUP_REMOVED lines=22> */
.L_x_22300:
[----:B------:R-:W-:Y:S05]  /*4c30*/  BSYNC.RECONVERGENT B0 ;  /* 0x0000000000007941 */ /* 0x000fea0003800200 */
.L_x_22299:
        /* <DEDUP_REMOVED lines=27> */
.L_x_22302:
[----:B------:R-:W-:Y:S05]  /*4df0*/  BSYNC.RECONVERGENT B0 ;  /* 0x0000000000007941 */ /* 0x000fea0003800200 */
.L_x_22301:
        /* <DEDUP_REMOVED lines=27> */
.L_x_22304:
[----:B------:R-:W-:Y:S05]  /*4fb0*/  BSYNC.RECONVERGENT B0 ;  /* 0x0000000000007941 */ /* 0x000fea0003800200 */
.L_x_22303:
        /* <DEDUP_REMOVED lines=27> */
.L_x_22306:
[----:B------:R-:W-:Y:S05]  /*5170*/  BSYNC.RECONVERGENT B0 ;  /* 0x0000000000007941 */ /* 0x000fea0003800200 */
.L_x_22305:
        /* <DEDUP_REMOVED lines=11> */
[----:B------:R-:W-:-:S02]  /*5230*/  HADD2.F32 R49, -RZ, R118.H0_H0 ;  /* 0x20000076ff317230 */ /* 0x000fc40000004100 */
[----:B------:R-:W-:Y:S01]  /*5240*/  FFMA.FTZ R48, R119, R51, R48 ;  /* 0x0000003377307223 */ /* 0x000fe20000010030 */
[----:B------:R-:W-:Y:S01]  /*5250*/  FADD.FTZ R119, R77, -R91 ;  /* 0x8000005b4d777221 */ /* 0x000fe20000010000 */
[----:B------:R-:W-:Y:S02]  /*5260*/  HADD2.F32 R51, -RZ, R99.H0_H0 ;  /* 0x20000063ff337230 */ /* 0x000fe40000004100 */
[----:B------:R-:W-:Y:S01]  /*5270*/  FFMA.FTZ R49, R108, R50, R49 ;  /* 0x000000326c317223 */ /* 0x000fe20000010031 */
[----:B------:R-:W-:Y:S02]  /*5280*/  HADD2.F32 R50, -RZ, R33.H0_H0 ;  /* 0x20000021ff327230 */ /* 0x000fe40000004100 */
[----:B------:R-:W-:Y:S01]  /*5290*/  FMUL.FTZ R119, R90, R119 ;  /* 0x000000775a777220 */ /* 0x000fe20000410000 */
[----:B------:R-:W-:Y:S02]  /*52a0*/  HADD2.F32 R108, -RZ, R98.H0_H0 ;  /* 0x20000062ff6c7230 */ /* 0x000fe40000004100 */
[----:B------:R-:W-:-:S02]  /*52b0*/  HADD2.F32 R110, -RZ, R118.H1_H1 ;  /* 0x30000076ff6e7230 */ /* 0x000fc40000004100 */
[----:B------:R-:W-:Y:S01]  /*52c0*/  FFMA.FTZ R50, R119, R51, R50 ;  /* 0x0000003377327223 */ /* 0x000fe20000010032 */
[----:B------:R-:W-:-:S04]  /*52d0*/  FADD.FTZ R51, R78, -R91 ;  /* 0x8000005b4e337221 */ /* 0x000fc80000010000 */
[----:B------:R-:W-:Y:S01]  /*52e0*/  FMUL.FTZ R51, R90, R51 ;  /* 0x000000335a337220 */ /* 0x000fe20000410000 */
[C---:B0-----:R-:W-:Y:S01]  /*52f0*/  IMAD.WIDE.U32 R120, R87.reuse, 0x10, R120 ;  /* 0x0000001057787825 */ /* 0x041fe200078e0078 */
[----:B------:R-:W-:-:S03]  /*5300*/  IADD3 R87, PT, PT, R87, 0x20, RZ ;  /* 0x0000002057577810 */ /* 0x000fc60007ffe0ff */
[----:B------:R-:W-:-:S05]  /*5310*/  FFMA.FTZ R51, R51, R108, R110 ;  /* 0x0000006c33337223 */ /* 0x000fca000001006e */
[----:B------:R0:W-:Y:S02]  /*5320*/  STG.E.128 desc[UR6][R120.64], R48 ;  /* 0x0000003078007986 */ /* 0x0001e4000c101d06 */
.L_x_22308:
[----:B------:R-:W-:Y:S05]  /*5330*/  BSYNC.RECONVERGENT B0 ;  /* 0x0000000000007941 */ /* 0x000fea0003800200 */
.L_x_22307:
[----:B------:R-:W-:Y:S01]  /*5340*/  ISETP.GE.U32.AND P0, PT, R84, 0x140, PT ;  /* 0x000001405400780c */ /* 0x000fe20003f06070 */
[----:B------:R-:W-:-:S12]  /*5350*/  BSSY.RECONVERGENT B0, `(.L_x_22309) ;  /* 0x0000011000007945 */ /* 0x000fd80003800200 */
[----:B------:R-:W-:Y:S05]  /*5360*/  @!P0 BRA `(.L_x_22310) ;  /* 0x00000000003c8947 */ /* 0x000fea0003800000 */
[----:B01234-:R-:W0:Y:S01]  /*5370*/  LDC.64 R120, c[0x0][0x428] ;  /* 0x00010a00ff787b82 */ /* 0x01fe220000000a00 */
        /* <DEDUP_REMOVED lines=12> */
[----:B0-----:R-:W-:-:S05]  /*5440*/  IMAD.WIDE.U32 R120, R87, 0x10, R120 ;  /* 0x0000001057787825 */ /* 0x001fca00078e0078 */
[----:B------:R0:W-:Y:S02]  /*5450*/  STG.E.128 desc[UR6][R120.64], R48 ;  /* 0x0000003078007986 */ /* 0x0001e4000c101d06 */
.L_x_22310:
[----:B------:R-:W-:Y:S05]  /*5460*/  BSYNC.RECONVERGENT B0 ;  /* 0x0000000000007941 */ /* 0x000fea0003800200 */
.L_x_22309:
[----:B01234-:R-:W0:Y:S02]  /*5470*/  LDC.64 R48, c[0x0][0x380] ;  /* 0x0000e000ff307b82 */ /* 0x01fe240000000a00 */
[----:B0-----:R-:W-:-:S04]  /*5480*/  LEA R83, R48, R83, 0x2 ;  /* 0x0000005330537211 */ /* 0x001fc800078e10ff */
[----:B------:R-:W-:-:S13]  /*5490*/  ISETP.GE.AND P0, PT, R83, R49, PT ;  /* 0x000000315300720c */ /* 0x000fda0003f06270 */
[----:B------:R-:W-:Y:S05]  /*54a0*/  @!P0 BRA `(.L_x_22311) ;  /* 0xffffffbc00148947 */ /* 0x000fea000383ffff */
[----:B------:R-:W-:Y:S05]  /*54b0*/  EXIT ;  /* 0x000000000000794d */ /* 0x000fea0003800000 */
.L_x_22290:
        /* <DEDUP_REMOVED lines=8> */
.L_x_22313:
[----:B------:R-:W-:Y:S05]  /*5540*/  BSYNC B0 ;  /* 0x0000000000007941 */ /* 0x000fea0003800000 */
.L_x_22312:
[----:B------:R-:W-:Y:S01]  /*5550*/  FADD.FTZ R121, R120, R119 ;  /* 0x0000007778797221 */ /* 0x000fe20000010000 */
[----:B------:R-:W-:Y:S01]  /*5560*/  HFMA2 R51, -RZ, RZ, 0, 1.1920928955078125e-07 ;  /* 0x00000002ff337431 */ /* 0x000fe200000001ff */
[----:B------:R-:W-:Y:S01]  /*5570*/  MOV R48, 0x1f ;  /* 0x0000001f00307802 */ /* 0x000fe20000000f00 */
[----:B------:R-:W0:Y:S01]  /*5580*/  LDC R90, c[0x0][0x400] ;  /* 0x00010000ff5a7b82 */ /* 0x000e220000000800 */
[----:B------:R-:W-:-:S07]  /*5590*/  MOV R50, 0xffffffff ;  /* 0xffffffff00327802 */ /* 0x000fce0000000f00 */
[----:B0-----:R-:W-:Y:S05]  /*55a0*/  WARPSYNC.COLLECTIVE R50, `(.L_x_22314) ;  /* 0x0000000032087348 */ /* 0x001fea0003c00000 */
[----:B------:R1:W2:Y:S02]  /*55b0*/  SHFL.BFLY P6, R119, R121, R51, R48 ;  /* 0x0c00003379777389 */ /* 0x0002a400000c0030 */
[----:B012---:R-:W-:Y:S05]  /*55c0*/  ENDCOLLECTIVE ;  /* 0x000000000000791b */ /* 0x007fea0003800000 */
.L_x_22314:
[----:B------:R-:W-:Y:S02]  /*55d0*/  HFMA2 R51, -RZ, RZ, 0, 2.384185791015625e-07 ;  /* 0x00000004ff337431 */ /* 0x000fe400000001ff */
[----:B------:R-:W-:-:S05]  /*55e0*/  FADD.FTZ R110, R121, R119 ;  /* 0x00000077796e7221 */ /* 0x000fca0000010000 */
[----:B------:R-:W-:-:S07]  /*55f0*/  MOV R121, R110 ;  /* 0x0000006e00797202 */ /* 0x000fce0000000f00 */
[----:B------:R-:W-:Y:S05]  /*5600*/  WARPSYNC.COLLECTIVE R50, `(.L_x_22315) ;  /* 0x0000000032087348 */ /* 0x000fea0003c00000 */
[----:B------:R0:W1:Y:S02]  /*5610*/  SHFL.BFLY P6, R119, R121, R51, R48 ;  /* 0x0c00003379777389 */ /* 0x00006400000c0030 */
[----:B01----:R-:W-:Y:S05]  /*5620*/  ENDCOLLECTIVE ;  /* 0x000000000000791b */ /* 0x003fea0003800000 */
.L_x_22315:
[----:B------:R-:W-:Y:S02]  /*5630*/  HFMA2 R51, -RZ, RZ, 0, 4.76837158203125e-07 ;  /* 0x00000008ff337431 */ /* 0x000fe400000001ff */
[----:B------:R-:W-:-:S05]  /*5640*/  FADD.FTZ R108, R110, R119 ;  /* 0x000000776e6c7221 */ /* 0x000fca0000010000 */
[----:B------:R-:W-:-:S07]  /*5650*/  MOV R121, R108 ;  /* 0x0000006c00797202 */ /* 0x000fce0000000f00 */
[----:B------:R-:W-:Y:S05]  /*5660*/  WARPSYNC.COLLECTIVE R50, `(.L_x_22316) ;  /* 0x0000000032087348 */ /* 0x000fea0003c00000 */
[----:B------:R0:W1:Y:S02]  /*5670*/  SHFL.BFLY P6, R119, R121, R51, R48 ;  /* 0x0c00003379777389 */ /* 0x00006400000c0030 */
[----:B01----:R-:W-:Y:S05]  /*5680*/  ENDCOLLECTIVE ;  /* 0x000000000000791b */ /* 0x003fea0003800000 */
.L_x_22316:
[----:B------:R-:W-:Y:S02]  /*5690*/  HFMA2 R51, -RZ, RZ, 0, 9.5367431640625e-07 ;  /* 0x00000010ff337431 */ /* 0x000fe400000001ff */
[----:B------:R-:W-:-:S05]  /*56a0*/  FADD.FTZ R91, R108, R119 ;  /* 0x000000776c5b7221 */ /* 0x000fca0000010000 */
[----:B------:R-:W-:-:S07]  /*56b0*/  MOV R121, R91 ;  /* 0x0000005b00797202 */ /* 0x000fce0000000f00 */
[----:B------:R-:W-:Y:S05]  /*56c0*/  WARPSYNC.COLLECTIVE R50, `(.L_x_22317) ;  /* 0x0000000032087348 */ /* 0x000fea0003c00000 */
[----:B------:R0:W1:Y:S02]  /*56d0*/  SHFL.BFLY P6, R119, R121, R51, R48 ;  /* 0x0c00003379777389 */ /* 0x00006400000c0030 */
[----:B01----:R-:W-:Y:S05]  /*56e0*/  ENDCOLLECTIVE ;  /* 0x000000000000791b */ /* 0x003fea0003800000 */
.L_x_22317:
[----:B------:R-:W-:Y:S01]  /*56f0*/  FADD.FTZ R49, R91, R119 ;  /* 0x000000775b317221 */ /* 0x000fe20000010000 */
[----:B------:R-:W-:-:S03]  /*5700*/  ISETP.GT.U32.AND P6, PT, R84, 0x9f, PT ;  /* 0x0000009f5400780c */ /* 0x000fc60003fc4070 */
[----:B------:R-:W-:-:S04]  /*5710*/  FMUL.FTZ R49, R49, R90 ;  /* 0x0000005a31317220 */ /* 0x000fc80000410000 */
[--C-:B------:R-:W-:Y:S01]  /*5720*/  FADD.FTZ R91, R8, -R49.reuse ;  /* 0x80000031085b7221 */ /* 0x100fe20000010000 */
[--C-:B------:R-:W-:Y:S01]  /*5730*/  FADD.FTZ R108, R10, -R49.reuse ;  /* 0x800000310a6c7221 */ /* 0x100fe20000010000 */
[----:B------:R-:W-:Y:S02]  /*5740*/  FADD.FTZ R48, R12, -R49 ;  /* 0x800000310c307221 */ /* 0x000fe40000010000 */
[----:B------:R-:W-:-:S04]  /*5750*/  FFMA.FTZ R91, R91, R91, RZ ;  /* 0x0000005b5b5b7223 */ /* 0x000fc800000100ff */
[----:B------:R-:W-:Y:S01]  /*5760*/  FFMA.FTZ R108, R108, R108, R91 ;  /* 0x0000006c6c6c7223 */ /* 0x000fe2000001005b */
[----:B------:R-:W-:-:S04]  /*5770*/  FADD.FTZ R91, R11, -R49 ;  /* 0x800000310b5b7221 */ /* 0x000fc80000010000 */
[----:B------:R-:W-:-:S04]  /*5780*/  FFMA.FTZ R91, R91, R91, R108 ;  /* 0x0000005b5b5b7223 */ /* 0x000fc8000001006c */
        /* <DEDUP_REMOVED lines=79> */
[----:B------:R-:W-:Y:S01]  /*5c80*/  MOV R51, 0x1 ;  /* 0x0000000100337802 */ /* 0x000fe20000000f00 */
[----:B------:R-:W-:-:S07]  /*5c90*/  HFMA2 R48, -RZ, RZ, 0, 1.847743988037109375e-06 ;  /* 0x0000001fff307431 */ /* 0x000fce00000001ff */
[----:B------:R-:W-:Y:S05]  /*5ca0*/  WARPSYNC.COLLECTIVE R50, `(.L_x_22318) ;  /* 0x0000000032087348 */ /* 0x000fea0003c00000 */
[----:B------:R0:W1:Y:S02]  /*5cb0*/  SHFL.BFLY P6, R119, R121, R51, R48 ;  /* 0x0c00003379777389 */ /* 0x00006400000c0030 */
[----:B01----:R-:W-:Y:S05]  /*5cc0*/  ENDCOLLECTIVE ;  /* 0x000000000000791b */ /* 0x003fea0003800000 */
.L_x_22318:
[----:B------:R-:W-:Y:S02]  /*5cd0*/  HFMA2 R51, -RZ, RZ, 0, 1.1920928955078125e-07 ;  /* 0x00000002ff337431 */ /* 0x000fe400000001ff */
[----:B------:R-:W-:-:S05]  /*5ce0*/  FADD.FTZ R120, R121, R119 ;  /* 0x0000007779787221 */ /* 0x000fca0000010000 */
[----:B------:R-:W-:-:S07]  /*5cf0*/  MOV R121, R120 ;  /* 0x0000007800797202 */ /* 0x000fce0000000f00 */
[----:B------:R-:W-:Y:S05]  /*5d00*/  WARPSYNC.COLLECTIVE R50, `(.L_x_22319) ;  /* 0x0000000032087348 */ /* 0x000fea0003c00000 */
[----:B------:R0:W1:Y:S02]  /*5d10*/  SHFL.BFLY P6, R119, R121, R51, R48 ;  /* 0x0c00003379777389 */ /* 0x00006400000c0030 */
[----:B01----:R-:W-:Y:S05]  /*5d20*/  ENDCOLLECTIVE ;  /* 0x000000000000791b */ /* 0x003fea0003800000 */
.L_x_22319:
[----:B------:R-:W-:Y:S02]  /*5d30*/  HFMA2 R51, -RZ, RZ, 0, 2.384185791015625e-07 ;  /* 0x00000004ff337431 */ /* 0x000fe400000001ff */
[----:B------:R-:W-:-:S05]  /*5d40*/  FADD.FTZ R110, R120, R119 ;  /* 0x00000077786e7221 */ /* 0x000fca0000010000 */
[----:B------:R-:W-:-:S07]  /*5d50*/  MOV R121, R110 ;  /* 0x0000006e00797202 */ /* 0x000fce0000000f00 */
[----:B------:R-:W-:Y:S05]  /*5d60*/  WARPSYNC.COLLECTIVE R50, `(.L_x_22320) ;  /* 0x0000000032087348 */ /* 0x000fea0003c00000 */
[----:B------:R0:W1:Y:S02]  /*5d70*/  SHFL.BFLY P6, R119, R121, R51, R48 ;  /* 0x0c00003379777389 */ /* 0x00006400000c0030 */
[----:B01----:R-:W-:Y:S05]  /*5d80*/  ENDCOLLECTIVE ;  /* 0x000000000000791b */ /* 0x003fea0003800000 */
.L_x_22320:
[----:B------:R-:W-:Y:S02]  /*5d90*/  HFMA2 R51, -RZ, RZ, 0, 4.76837158203125e-07 ;  /* 0x00000008ff337431 */ /* 0x000fe400000001ff */
[----:B------:R-:W-:-:S05]  /*5da0*/  FADD.FTZ R108, R110, R119 ;  /* 0x000000776e6c7221 */ /* 0x000fca0000010000 */
[----:B------:R-:W-:-:S07]  /*5db0*/  MOV R121, R108 ;  /* 0x0000006c00797202 */ /* 0x000fce0000000f00 */
[----:B------:R-:W-:Y:S05]  /*5dc0*/  WARPSYNC.COLLECTIVE R50, `(.L_x_22321) ;  /* 0x0000000032087348 */ /* 0x000fea0003c00000 */
[----:B------:R0:W1:Y:S02]  /*5dd0*/  SHFL.BFLY P6, R119, R121, R51, R48 ;  /* 0x0c00003379777389 */ /* 0x00006400000c0030 */
[----:B01----:R-:W-:Y:S05]  /*5de0*/  ENDCOLLECTIVE ;  /* 0x000000000000791b */ /* 0x003fea0003800000 */
.L_x_22321:
[----:B------:R-:W-:Y:S02]  /*5df0*/  HFMA2 R51, -RZ, RZ, 0, 9.5367431640625e-07 ;  /* 0x00000010ff337431 */ /* 0x000fe400000001ff */
[----:B------:R-:W-:-:S05]  /*5e00*/  FADD.FTZ R91, R108, R119 ;  /* 0x000000776c5b7221 */ /* 0x000fca0000010000 */
[----:B------:R-:W-:-:S07]  /*5e10*/  MOV R121, R91 ;  /* 0x0000005b00797202 */ /* 0x000fce0000000f00 */
[----:B------:R-:W-:Y:S05]  /*5e20*/  WARPSYNC.COLLECTIVE R50, `(.L_x_22322) ;  /* 0x0000000032087348 */ /* 0x000fea0003c00000 */
[----:B------:R0:W1:Y:S02]  /*5e30*/  SHFL.BFLY P6, R119, R121, R51, R48 ;  /* 0x0c00003379777389 */ /* 0x00006400000c0030 */
[----:B01----:R-:W-:Y:S05]  /*5e40*/  ENDCOLLECTIVE ;  /* 0x000000000000791b */ /* 0x003fea0003800000 */
.L_x_22322:
[----:B------:R-:W-:Y:S05]  /*5e50*/  BRA `(.L_x_22323) ;  /* 0xffffffe400147947 */ /* 0x000fea000383ffff */
.L_x_22324:
        /* <DEDUP_REMOVED lines=10> */
.L_x_28018:


//--------------------- .text._ZN10layer_norm31ln_parallel_residual_fwd_kernelINS_13Kernel_traitsI6__halfffffjLj1280ELj1ELj4ELj1ELj16ENS_18Kernel_traits_baseILj1280ES2_ffffjLj128EEEEELb0ELb1ELb1EEEvNS_9FwdParamsE --------------------------
	.section	.text._ZN10layer_norm31ln_parallel_residual_fwd_kernelINS_13Kernel_traitsI6__halfffffjLj1280ELj1ELj4ELj1ELj16ENS_18Kernel_traits_baseILj1280ES2_ffffjLj128EEEEELb0ELb1ELb1EEEvNS_9FwdParamsE,"ax",@progbits
	.align	128
        .global         _ZN10layer_norm31ln_parallel_residual_fwd_kernelINS_13Kernel_traitsI6__halfffffjLj1280ELj1ELj4ELj1ELj16ENS_18Kernel_traits_baseILj1280ES2_ffffjLj128EEEEELb0ELb1ELb1EEEvNS_9FwdParamsE
        .type           _ZN10layer_norm31ln_parallel_residual_fwd_kernelINS_13Kernel_traitsI6__halfffffjLj1280ELj1ELj4ELj1ELj16ENS_18Kernel_traits_baseILj1280ES2_ffffjLj128EEEEELb0ELb1ELb1EEEvNS_9FwdParamsE,@function
        .size           _ZN10layer_norm31ln_parallel_residual_fwd_kernelINS_13Kernel_traitsI6__halfffffjLj1280ELj1ELj4ELj1ELj16ENS_18Kernel_traits_baseILj1280ES2_ffffjLj128EEEEELb0ELb1ELb1EEEvNS_9FwdParamsE,(.L_x_28019 - _ZN10layer_norm31ln_parallel_residual_fwd_kernelINS_13Kernel_traitsI6__halfffffjLj1280ELj1ELj4ELj1ELj16ENS_18Kernel_traits_baseILj1280ES2_ffffjLj128EEEEELb0ELb1ELb1EEEvNS_9FwdParamsE)
        .other          _ZN10layer_norm31ln_parallel_residual_fwd_kernelINS_13Kernel_traitsI6__halfffffjLj1280ELj1ELj4ELj1ELj16ENS_18Kernel_traits_baseILj1280ES2_ffffjLj128EEEEELb0ELb1ELb1EEEvNS_9FwdParamsE,@"STO_CUDA_ENTRY STV_DEFAULT"
_ZN10layer_norm31ln_parallel_residual_fwd_kernelINS_13Kernel_traitsI6__halfffffjLj1280ELj1ELj4ELj1ELj16ENS_18Kernel_traits_baseILj1280ES2_ffffjLj128EEEEELb0ELb1ELb1EEEvNS_9FwdParamsE:
.text._ZN10layer_norm31ln_parallel_residual_fwd_kernelINS_13Kernel_traitsI6__halfffffjLj1280ELj1ELj4ELj1ELj16ENS_18Kernel_traits_baseILj1280ES2_ffffjLj128EEEEELb0ELb1ELb1EEEvNS_9FwdParamsE:
        /* <DEDUP_REMOVED lines=19> */
[----:B------:R0:W5:Y:S01]  /*0130*/  LDG.E.64 R6, desc[UR6][R24.64] ;  /* 0x0000000618067981 */ /* 0x000162000c1e1b00 */
[----:B-1----:R-:W-:-:S03]  /*0140*/  IMAD.WIDE.U32 R26, R0, 0x8, R26 ;  /* 0x00000008001a7825 */ /* 0x002fc600078e001a */
        /* <DEDUP_REMOVED lines=20> */
.L_x_22325:
[----:B------:R-:W0:Y:S02]  /*0290*/  LDC.64 R2, c[0x0][0x3d0] ;  /* 0x0000f400ff027b82 */ /* 0x000e240000000a00 */
[----:B0-----:R-:W-:-:S05]  /*02a0*/  IMAD.WIDE.U32 R24, R0, 0x8, R2 ;  /* 0x0000000800187825 */ /* 0x001fca00078e0002 */
        /* <DEDUP_REMOVED lines=20> */
.L_x_22326:
[----:B------:R-:W1:Y:S02]  /*03f0*/  LDCU UR4, c[0x0][0x384] ;  /* 0x00007080ff0477ac */ /* 0x000e640008000800 */
[----:B-1----:R-:W-:-:S13]  /*0400*/  ISETP.GE.AND P1, PT, R54, UR4, PT ;  /* 0x0000000436007c0c */ /* 0x002fda000bf26270 */
[----:B------:R-:W-:Y:S05]  /*0410*/  @P1 EXIT ;  /* 0x000000000000194d */ /* 0x000fea0003800000 */
[----:B-----5:R-:W-:Y:S01]  /*0420*/  MOV R110, R4 ;  /* 0x00000004006e7202 */ /* 0x020fe20000000f00 */
[----:B------:R-:W1:Y:S01]  /*0430*/  LDCU UR4, c[0x0][0x388] ;  /* 0x00007100ff0477ac */ /* 0x000e620008000800 */
[----:B------:R-:W-:Y:S02]  /*0440*/  SHF.R.U64 R111, R4, 0x10, R5 ;  /* 0x00000010046f7819 */ /* 0x000fe40000001205 */
[--C-:B------:R-:W-:Y:S01]  /*0450*/  SHF.R.U64 R112, R52, 0x10, R53.reuse ;  /* 0x0000001034707819 */ /* 0x100fe20000001235 */
[----:B------:R-:W2:Y:S01]  /*0460*/  LDCU.U8 UR5, c[0x0][0x410] ;  /* 0x00008200ff0577ac */ /* 0x000ea20008000000 */
[----:B------:R-:W-:Y:S02]  /*0470*/  SHF.R.U32.HI R4, RZ, 0x10, R53 ;  /* 0x00000010ff047819 */ /* 0x000fe40000011635 */
[----:B------:R-:W-:Y:S01]  /*0480*/  MOV R63, R14 ;  /* 0x0000000e003f7202 */ /* 0x000fe20000000f00 */
[----:B------:R-:W3:Y:S01]  /*0490*/  LDCU UR8, c[0x0][0x448] ;  /* 0x00008900ff0877ac */ /* 0x000ee20008000800 */
[----:B------:R-:W-:-:S02]  /*04a0*/  SHF.R.U64 R64, R14, 0x10, R15 ;  /* 0x000000100e407819 */ /* 0x000fc4000000120f */
[----:B------:R-:W-:Y:S01]  /*04b0*/  MOV R14, R5 ;  /* 0x00000005000e7202 */ /* 0x000fe20000000f00 */
[----:B------:R-:W4:Y:S01]  /*04c0*/  LDCU.64 UR10, c[0x0][0x3a0] ;  /* 0x00007400ff0a77ac */ /* 0x000f220008000a00 */
[----:B------:R-:W-:Y:S02]  /*04d0*/  PRMT R112, R112, 0x5410, R4 ;  /* 0x0000541070707816 */ /* 0x000fe40000000004 */
[----:B------:R-:W-:Y:S01]  /*04e0*/  SHF.R.U32.HI R5, RZ, 0x10, R5 ;  /* 0x00000010ff057819 */ /* 0x000fe20000011605 */
[----:B------:R-:W0:Y:S01]  /*04f0*/  LDCU.64 UR12, c[0x0][0x398] ;  /* 0x00007300ff0c77ac */ /* 0x000e220008000a00 */
[--C-:B------:R-:W-:Y:S02]  /*0500*/  SHF.R.U64 R113, R50, 0x10, R51.reuse ;  /* 0x0000001032717819 */ /* 0x100fe40000001233 */
[----:B------:R-:W-:Y:S02]  /*0510*/  SHF.R.U32.HI R4, RZ, 0x10, R51 ;  /* 0x00000010ff047819 */ /* 0x000fe40000011633 */
[----:B------:R-:W-:-:S02]  /*0520*/  PRMT R111, R111, 0x5410, R5 ;  /* 0x000054106f6f7816 */ /* 0x000fc40000000005 */
[----:B------:R-:W-:Y:S02]  /*0530*/  PRMT R113, R113, 0x5410, R4 ;  /* 0x0000541071717816 */ /* 0x000fe40000000004 */
[--C-:B------:R-:W-:Y:S02]  /*0540*/  SHF.R.U64 R114, R48, 0x10, R49.reuse ;  /* 0x0000001030727819 */ /* 0x100fe40000001231 */
[----:B------:R-:W-:Y:S02]  /*0550*/  SHF.R.U32.HI R5, RZ, 0x10, R49 ;  /* 0x00000010ff057819 */ /* 0x000fe40000011631 */
        /* <DEDUP_REMOVED lines=14> */
[----:B------:R-:W-:-:S02]  /*0640*/  MOV R55, R6 ;  /* 0x0000000600377202 */ /* 0x000fc40000000f00 */
[----:B0-----:R-:W-:Y:S02]  /*0650*/  MOV R24, R7 ;  /* 0x0000000700187202 */ /* 0x001fe40000000f00 */
[--C-:B------:R-:W-:Y:S02]  /*0660*/  SHF.R.U64 R56, R6, 0x10, R7.reuse ;  /* 0x0000001006387819 */ /* 0x100fe40000001207 */
[----:B------:R-:W-:Y:S02]  /*0670*/  SHF.R.U32.HI R25, RZ, 0x10, R7 ;  /* 0x00000010ff197819 */ /* 0x000fe40000011607 */
[----:B------:R-:W-:Y:S02]  /*0680*/  MOV R59, R10 ;  /* 0x0000000a003b7202 */ /* 0x000fe40000000f00 */
[----:B------:R-:W-:Y:S02]  /*0690*/  SHF.R.U64 R60, R10, 0x10, R11 ;  /* 0x000000100a3c7819 */ /* 0x000fe4000000120b */
[----:B------:R-:W-:-:S02]  /*06a0*/  MOV R65, R16 ;  /* 0x0000001000417202 */ /* 0x000fc40000000f00 */
[----:B------:R-:W-:Y:S02]  /*06b0*/  SHF.R.U64 R66, R16, 0x10, R17 ;  /* 0x0000001010427819 */ /* 0x000fe40000001211 */
[----:B------:R-:W-:Y:S02]  /*06c0*/  MOV R57, R8 ;  /* 0x0000000800397202 */ /* 0x000fe40000000f00 */
[----:B------:R-:W-:Y:S02]  /*06d0*/  MOV R6, R9 ;  /* 0x0000000900067202 */ /* 0x000fe40000000f00 */
[--C-:B------:R-:W-:Y:S02]  /*06e0*/  SHF.R.U64 R58, R8, 0x10, R9.reuse ;  /* 0x00000010083a7819 */ /* 0x100fe40000001209 */
[----:B------:R-:W-:Y:S02]  /*06f0*/  SHF.R.U32.HI R26, RZ, 0x10, R9 ;  /* 0x00000010ff1a7819 */ /* 0x000fe40000011609 */
[----:B------:R-:W-:-:S02]  /*0700*/  MOV R7, R11 ;  /* 0x0000000b00077202 */ /* 0x000fc40000000f00 */
[----:B------:R-:W-:Y:S02]  /*0710*/  SHF.R.U32.HI R27, RZ, 0x10, R11 ;  /* 0x00000010ff1b7819 */ /* 0x000fe4000001160b */
[----:B------:R-:W-:Y:S02]  /*0720*/  MOV R10, R17 ;  /* 0x00000011000a7202 */ /* 0x000fe40000000f00 */
[----:B------:R-:W-:Y:S02]  /*0730*/  SHF.R.U32.HI R16, RZ, 0x10, R17 ;  /* 0x00000010ff107819 */ /* 0x000fe40000011611 */
[----:B------:R-:W-:Y:S02]  /*0740*/  MOV R61, R12 ;  /* 0x0000000c003d7202 */ /* 0x000fe40000000f00 */
[----:B------:R-:W-:Y:S02]  /*0750*/  MOV R8, R13 ;  /* 0x0000000d00087202 */ /* 0x000fe40000000f00 */
[----:B------:R-:W-:-:S02]  /*0760*/  SHF.R.U64 R62, R12, 0x10, R13 ;  /* 0x000000100c3e7819 */ /* 0x000fc4000000120d */
[----:B------:R-:W-:Y:S02]  /*0770*/  SHF.R.U32.HI R28, RZ, 0x10, R13 ;  /* 0x00000010ff1c7819 */ /* 0x000fe4000001160d */
[----:B------:R-:W-:Y:S02]  /*0780*/  MOV R9, R15 ;  /* 0x0000000f00097202 */ /* 0x000fe40000000f00 */
[----:B------:R-:W-:Y:S02]  /*0790*/  MOV R67, R18 ;  /* 0x0000001200437202 */ /* 0x000fe40000000f00 */
[----:B------:R-:W-:Y:S02]  /*07a0*/  MOV R11, R19 ;  /* 0x00000013000b7202 */ /* 0x000fe40000000f00 */
[--C-:B------:R-:W-:Y:S02]  /*07b0*/  SHF.R.U64 R103, R18, 0x10, R19.reuse ;  /* 0x0000001012677819 */ /* 0x100fe40000001213 */
[----:B------:R-:W-:-:S02]  /*07c0*/  SHF.R.U32.HI R17, RZ, 0x10, R19 ;  /* 0x00000010ff117819 */ /* 0x000fc40000011613 */
[----:B------:R-:W-:Y:S02]  /*07d0*/  PRMT R118, R118, 0x5410, R4 ;  /* 0x0000541076767816 */ /* 0x000fe40000000004 */
[----:B------:R-:W-:Y:S02]  /*07e0*/  PRMT R119, R119, 0x5410, R5 ;  /* 0x0000541077777816 */ /* 0x000fe40000000005 */
[----:B------:R-:W-:Y:S02]  /*07f0*/  SHF.R.U32.HI R15, RZ, 0x10, R15 ;  /* 0x00000010ff0f7819 */ /* 0x000fe4000001160f */
[----:B------:R-:W-:Y:S02]  /*0800*/  MOV R104, R20 ;  /* 0x0000001400687202 */ /* 0x000fe40000000f00 */
[----:B------:R-:W-:Y:S02]  /*0810*/  MOV R12, R21 ;  /* 0x00000015000c7202 */ /* 0x000fe40000000f00 */
[----:B------:R-:W-:-:S02]  /*0820*/  SHF.R.U64 R106, R20, 0x10, R21 ;  /* 0x00000010146a7819 */ /* 0x000fc40000001215 */
[----:B------:R-:W-:Y:S02]  /*0830*/  SHF.R.U32.HI R18, RZ, 0x10, R21 ;  /* 0x00000010ff127819 */ /* 0x000fe40000011615 */
[----:B------:R-:W-:Y:S02]  /*0840*/  MOV R107, R22 ;  /* 0x00000016006b7202 */ /* 0x000fe40000000f00 */
[----:B------:R-:W-:Y:S02]  /*0850*/  MOV R13, R23 ;  /* 0x00000017000d7202 */ /* 0x000fe40000000f00 */
[--C-:B------:R-:W-:Y:S02]  /*0860*/  SHF.R.U64 R109, R22, 0x10, R23.reuse ;  /* 0x00000010166d7819 */ /* 0x100fe40000001217 */
[----:B------:R-:W-:Y:S02]  /*0870*/  SHF.R.U32.HI R19, RZ, 0x10, R23 ;  /* 0x00000010ff137819 */ /* 0x000fe40000011617 */
[----:B------:R-:W-:-:S02]  /*0880*/  ISETP.NE.U32.AND P1, PT, R30, RZ, PT ;  /* 0x000000ff1e00720c */ /* 0x000fc40003f25070 */
[--C-:B------:R-:W-:Y:S02]  /*0890*/  SHF.R.U64 R120, R36, 0x10, R37.reuse ;  /* 0x0000001024787819 */ /* 0x100fe40000001225 */
[----:B------:R-:W-:Y:S02]  /*08a0*/  SHF.R.U32.HI R4, RZ, 0x10, R37 ;  /* 0x00000010ff047819 */ /* 0x000fe40000011625 */
[--C-:B------:R-:W-:Y:S02]  /*08b0*/  SHF.R.U64 R121, R2, 0x10, R3.reuse ;  /* 0x0000001002797819 */ /* 0x100fe40000001203 */
[----:B------:R-:W-:Y:S02]  /*08c0*/  SHF.R.U32.HI R5, RZ, 0x10, R3 ;  /* 0x00000010ff057819 */ /* 0x000fe40000011603 */
[----:B------:R-:W-:Y:S02]  /*08d0*/  ISETP.NE.AND.EX P1, PT, R31, RZ, PT, P1 ;  /* 0x000000ff1f00720c */ /* 0x000fe40003f25310 */
        /* <DEDUP_REMOVED lines=21> */
.L_x_22349:
        /* <DEDUP_REMOVED lines=12> */
[----:B--2---:R-:W-:-:S05]  /*0af0*/  @P2 IMAD.WIDE.U32 R16, R21, 0x10, R16 ;  /* 0x0000001015102825 */ /* 0x004fca00078e0010 */
[----:B------:R0:W5:Y:S04]  /*0b00*/  @P2 LDG.E.128 R8, desc[UR6][R16.64] ;  /* 0x0000000610082981 */ /* 0x000168000c1e1d00 */
[----:B------:R0:W5:Y:S01]  /*0b10*/  LDG.E.128 R16, desc[UR6][R22.64] ;  /* 0x0000000616107981 */ /* 0x000162000c1e1d00 */
[----:B------:R-:W-:Y:S05]  /*0b20*/  @!P1 BRA `(.L_x_22327) ;  /* 0x00000000005c9947 */ /* 0x000fea0003800000 */
[----:B------:R-:W-:Y:S05]  /*0b30*/  @!P2 BRA `(.L_x_22328) ;  /* 0x000000000034a947 */ /* 0x000fea0003800000 */
[----:B-----5:R-:W-:Y:S01]  /*0b40*/  FADD.FTZ R69, R16, R4 ;  /* 0x0000000410457221 */ /* 0x020fe20000010000 */
[----:B------:R-:W-:Y:S01]  /*0b50*/  FADD.FTZ R12, R17, R5 ;  /* 0x00000005110c7221 */ /* 0x000fe20000010000 */
[----:B------:R-:W-:Y:S01]  /*0b60*/  FADD.FTZ R13, R18, R6 ;  /* 0x00000006120d7221 */ /* 0x000fe20000010000 */
[----:B0-----:R-:W-:Y:S01]  /*0b70*/  FADD.FTZ R22, R19, R7 ;  /* 0x0000000713167221 */ /* 0x001fe20000010000 */
        /* <DEDUP_REMOVED lines=9> */
.L_x_22328:
[----:B-----5:R-:W-:Y:S01]  /*0c10*/  FADD.FTZ R69, R16, R4 ;  /* 0x0000000410457221 */ /* 0x020fe20000010000 */
[----:B------:R-:W-:Y:S01]  /*0c20*/  FADD.FTZ R29, R17, R5 ;  /* 0x00000005111d7221 */ /* 0x000fe20000010000 */
[----:B------:R-:W-:Y:S01]  /*0c30*/  FADD.FTZ R28, R18, R6 ;  /* 0x00000006121c7221 */ /* 0x000fe20000010000 */
[----:B0-----:R-:W-:Y:S02]  /*0c40*/  FADD.FTZ R22, R19, R7 ;  /* 0x0000000713167221 */ /* 0x001fe40000010000 */
[----:B------:R-:W-:Y:S02]  /*0c50*/  MOV R12, R69 ;  /* 0x00000045000c7202 */ /* 0x000fe40000000f00 */
[----:B------:R-:W-:Y:S02]  /*0c60*/  MOV R13, R29 ;  /* 0x0000001d000d7202 */ /* 0x000fe40000000f00 */
[----:B------:R-:W-:Y:S02]  /*0c70*/  MOV R14, R28 ;  /* 0x0000001c000e7202 */ /* 0x000fe40000000f00 */
[----:B------:R-:W-:Y:S01]  /*0c80*/  MOV R15, R22 ;  /* 0x00000016000f7202 */ /* 0x000fe20000000f00 */
[----:B------:R-:W-:Y:S06]  /*0c90*/  BRA `(.L_x_22329) ;  /* 0x0000000000307947 */ /* 0x000fec0003800000 */
.L_x_22327:
[----:B-----5:R-:W-:Y:S01]  /*0ca0*/  @P2 FADD.FTZ R12, R16, R8 ;  /* 0x00000008100c2221 */ /* 0x020fe20000010000 */
[----:B------:R-:W-:Y:S01]  /*0cb0*/  @P2 FADD.FTZ R13, R17, R9 ;  /* 0x00000009110d2221 */ /* 0x000fe20000010000 */
[----:B------:R-:W-:Y:S01]  /*0cc0*/  @P2 FADD.FTZ R14, R18, R10 ;  /* 0x0000000a120e2221 */ /* 0x000fe20000010000 */
[----:B------:R-:W-:Y:S02]  /*0cd0*/  @P2 FADD.FTZ R15, R19, R11 ;  /* 0x0000000b130f2221 */ /* 0x000fe40000010000 */
[----:B------:R-:W-:Y:S02]  /*0ce0*/  @P2 MOV R69, R12 ;  /* 0x0000000c00452202 */ /* 0x000fe40000000f00 */
[----:B------:R-:W-:Y:S02]  /*0cf0*/  @P2 MOV R29, R13 ;  /* 0x0000000d001d2202 */ /* 0x000fe40000000f00 */
[----:B------:R-:W-:Y:S02]  /*0d00*/  @P2 MOV R28, R14 ;  /* 0x0000000e001c2202 */ /* 0x000fe40000000f00 */
[----:B0-----:R-:W-:-:S02]  /*0d10*/  @P2 MOV R22, R15 ;  /* 0x0000000f00162202 */ /* 0x001fc40000000f00 */
[----:B------:R-:W-:Y:S02]  /*0d20*/  @!P2 MOV R69, R16 ;  /* 0x000000100045a202 */ /* 0x000fe40000000f00 */
[----:B------:R-:W-:Y:S02]  /*0d30*/  @!P2 MOV R29, R17 ;  /* 0x00000011001da202 */ /* 0x000fe40000000f00 */
[----:B------:R-:W-:Y:S02]  /*0d40*/  @!P2 MOV R28, R18 ;  /* 0x00000012001ca202 */ /* 0x000fe40000000f00 */
[----:B------:R-:W-:-:S07]  /*0d50*/  @!P2 MOV R22, R19 ;  /* 0x000000130016a202 */ /* 0x000fce0000000f00 */
.L_x_22329:
[----:B------:R-:W0:Y:S01]  /*0d60*/  @P0 LDC.64 R26, c[0x0][0x3a8] ;  /* 0x0000ea00ff1a0b82 */ /* 0x000e220000000a00 */
[----:B------:R-:W-:-:S05]  /*0d70*/  IADD3 R20, PT, PT, R21, 0x20, RZ ;  /* 0x0000002015147810 */ /* 0x000fca0007ffe0ff */
[----:B------:R-:W-:Y:S02]  /*0d80*/  IMAD.WIDE.U32 R24, R20, 0x10, R100 ;  /* 0x0000001014187825 */ /* 0x000fe400078e0064 */
[----:B------:R-:W1:Y:S08]  /*0d90*/  @P1 LDC.64 R18, c[0x0][0x398] ;  /* 0x0000e600ff121b82 */ /* 0x000e700000000a00 */
[----:B------:R-:W2:Y:S01]  /*0da0*/  @P2 LDC.64 R16, c[0x0][0x3a0] ;  /* 0x0000e800ff102b82 */ /* 0x000ea20000000a00 */
[----:B0-----:R-:W-:-:S05]  /*0db0*/  @P0 IMAD.WIDE.U32 R26, R21, 0x10, R26 ;  /* 0x00000010151a0825 */ /* 0x001fca00078e001a */
[----:B------:R0:W-:Y:S01]  /*0dc0*/  @P0 STG.E.128 desc[UR6][R26.64], R12 ;  /* 0x0000000c1a000986 */ /* 0x0001e2000c101d06 */
[----:B-1----:R-:W-:-:S05]  /*0dd0*/  @P1 IMAD.WIDE.U32 R18, R20, 0x10, R18 ;  /* 0x0000001014121825 */ /* 0x002fca00078e0012 */
[----:B------:R0:W5:Y:S01]  /*0de0*/  @P1 LDG.E.128 R4, desc[UR6][R18.64] ;  /* 0x0000000612041981 */ /* 0x000162000c1e1d00 */
[----:B--2---:R-:W-:-:S05]  /*0df0*/  @P2 IMAD.WIDE.U32 R16, R20, 0x10, R16 ;  /* 0x0000001014102825 */ /* 0x004fca00078e0010 */
[----:B------:R0:W5:Y:S04]  /*0e00*/  @P2 LDG.E.128 R8, desc[UR6][R16.64] ;  /* 0x0000000610082981 */ /* 0x000168000c1e1d00 */
[----:B------:R0:W5:Y:S01]  /*0e10*/  LDG.E.128 R16, desc[UR6][R24.64] ;  /* 0x0000000618107981 */ /* 0x000162000c1e1d00 */
[----:B------:R-:W-:-:S04]  /*0e20*/  UISETP.NE.U32.AND UP0, UPT, UR12, URZ, UPT ;  /* 0x000000ff0c00728c */ /* 0x000fc8000bf05070 */
[----:B------:R-:W-:-:S09]  /*0e30*/  UISETP.NE.AND.EX UP0, UPT, UR13, URZ, UPT, UP0 ;  /* 0x000000ff0d00728c */ /* 0x000fd2000bf05300 */
[----:B0-----:R-:W-:Y:S05]  /*0e40*/  BRA.U UP0, `(.L_x_22330) ;  /* 0x0000000100407547 */ /* 0x001fea000b800000 */
        /* <DEDUP_REMOVED lines=16> */
.L_x_22330:
        /* <DEDUP_REMOVED lines=23> */
.L_x_22331:
        /* <DEDUP_REMOVED lines=26> */
.L_x_22332:
        /* <DEDUP_REMOVED lines=21> */
.L_x_22333:
        /* <DEDUP_REMOVED lines=13> */
[----:B-----5:R-:W-:Y:S01]  /*1480*/  @!P3 MOV R74, R16 ;  /* 0x00000010004ab202 */ /* 0x020fe20000000f00 */
[----:B------:R-:W-:Y:S01]  /*1490*/  @P3 FADD.FTZ R74, R8, R16 ;  /* 0x00000010084a3221 */ /* 0x000fe20000010000 */
[----:B0-----:R-:W-:Y:S01]  /*14a0*/  @!P3 MOV R73, R17 ;  /* 0x000000110049b202 */ /* 0x001fe20000000f00 */
        /* <DEDUP_REMOVED lines=10> */
.L_x_22334:
[----:B-----5:R-:W-:Y:S01]  /*1550*/  @!P3 FADD.FTZ R74, R4, R16 ;  /* 0x00000010044ab221 */ /* 0x020fe20000010000 */
[----:B0-----:R-:W-:Y:S01]  /*1560*/  @!P3 FADD.FTZ R73, R5, R17 ;  /* 0x000000110549b221 */ /* 0x001fe20000010000 */
        /* <DEDUP_REMOVED lines=19> */
.L_x_22335:
        /* <DEDUP_REMOVED lines=26> */
.L_x_22336:
        /* <DEDUP_REMOVED lines=21> */
.L_x_22337:
        /* <DEDUP_REMOVED lines=26> */
.L_x_22338:
        /* <DEDUP_REMOVED lines=21> */
.L_x_22339:
        /* <DEDUP_REMOVED lines=26> */
.L_x_22340:
        /* <DEDUP_REMOVED lines=21> */
.L_x_22341:
        /* <DEDUP_REMOVED lines=26> */
.L_x_22342:
        /* <DEDUP_REMOVED lines=21> */
.L_x_22343:
[----:B------:R-:W0:Y:S01]  /*2260*/  @P0 LDC.64 R94, c[0x0][0x3a8] ;  /* 0x0000ea00ff5e0b82 */ /* 0x000e220000000a00 */
[----:B------:R-:W-:-:S07]  /*2270*/  IADD3 R84, PT, PT, R21, 0x100, RZ ;  /* 0x0000010015547810 */ /* 0x000fce0007ffe0ff */
[----:B------:R-:W1:Y:S08]  /*2280*/  @P1 LDC.64 R18, c[0x0][0x398] ;  /* 0x0000e600ff121b82 */ /* 0x000e700000000a00 */
[----:B------:R-:W2:Y:S01]  /*2290*/  @P2 LDC.64 R16, c[0x0][0x3a0] ;  /* 0x0000e800ff102b82 */ /* 0x000ea20000000a00 */
[----:B0-----:R-:W-:-:S05]  /*22a0*/  @P0 IMAD.WIDE.U32 R94, R79, 0x10, R94 ;  /* 0x000000104f5e0825 */ /* 0x001fca00078e005e */
[----:B------:R0:W-:Y:S01]  /*22b0*/  @P0 STG.E.128 desc[UR6][R94.64], R12 ;  /* 0x0000000c5e000986 */ /* 0x0001e2000c101d06 */
[----:B-1----:R-:W-:-:S05]  /*22c0*/  @P1 IMAD.WIDE.U32 R18, R84, 0x10, R18 ;  /* 0x0000001054121825 */ /* 0x002fca00078e0012 */
[----:B------:R1:W5:Y:S01]  /*22d0*/  @P1 LDG.E.128 R4, desc[UR6][R18.64] ;  /* 0x0000000612041981 */ /* 0x000362000c1e1d00 */
[----:B--2---:R-:W-:-:S05]  /*22e0*/  @P2 IMAD.WIDE.U32 R16, R84, 0x10, R16 ;  /* 0x0000001054102825 */ /* 0x004fca00078e0010 */
[----:B------:R1:W5:Y:S01]  /*22f0*/  @P2 LDG.E.128 R8, desc[UR6][R16.64] ;  /* 0x0000000610082981 */ /* 0x000362000c1e1d00 */
[----:B0-----:R-:W-:-:S05]  /*2300*/  IMAD.WIDE.U32 R94, R84, 0x10, R100 ;  /* 0x00000010545e7825 */ /* 0x001fca00078e0064 */
[----:B------:R1:W5:Y:S01]  /*2310*/  LDG.E.128 R16, desc[UR6][R94.64] ;  /* 0x000000065e107981 */ /* 0x000362000c1e1d00 */
[----:B------:R-:W-:Y:S05]  /*2320*/  BRA.U UP0, `(.L_x_22344) ;  /* 0x0000000100347547 */ /* 0x000fea000b800000 */
[----:B-----5:R-:W-:Y:S01]  /*2330*/  @!P3 MOV R98, R16 ;  /* 0x000000100062b202 */ /* 0x020fe20000000f00 */
[----:B------:R-:W-:Y:S01]  /*2340*/  @P3 FADD.FTZ R98, R8, R16 ;  /* 0x0000001008623221 */ /* 0x000fe20000010000 */
[----:B------:R-:W-:Y:S01]  /*2350*/  @!P3 MOV R97, R17 ;  /* 0x000000110061b202 */ /* 0x000fe20000000f00 */
[----:B------:R-:W-:Y:S01]  /*2360*/  @P3 FADD.FTZ R97, R9, R17 ;  /* 0x0000001109613221 */ /* 0x000fe20000010000 */
[----:B------:R-:W-:Y:S01]  /*2370*/  @!P3 MOV R96, R18 ;  /* 0x000000120060b202 */ /* 0x000fe20000000f00 */
[----:B------:R-:W-:Y:S01]  /*2380*/  @P3 FADD.FTZ R96, R10, R18 ;  /* 0x000000120a603221 */ /* 0x000fe20000010000 */
[----:B-1----:R-:W-:Y:S01]  /*2390*/  @!P3 MOV R95, R19 ;  /* 0x00000013005fb202 */ /* 0x002fe20000000f00 */
[----:B------:R-:W-:Y:S01]  /*23a0*/  @P3 FADD.FTZ R95, R11, R19 ;  /* 0x000000130b5f3221 */ /* 0x000fe20000010000 */
[----:B------:R-:W-:Y:S02]  /*23b0*/  @P3 MOV R12, R98 ;  /* 0x00000062000c3202 */ /* 0x000fe40000000f00 */
[----:B------:R-:W-:-:S02]  /*23c0*/  @P3 MOV R13, R97 ;  /* 0x00000061000d3202 */ /* 0x000fc40000000f00 */
[----:B------:R-:W-:Y:S02]  /*23d0*/  @P3 MOV R14, R96 ;  /* 0x00000060000e3202 */ /* 0x000fe40000000f00 */
[----:B------:R-:W-:Y:S01]  /*23e0*/  @P3 MOV R15, R95 ;  /* 0x0000005f000f3202 */ /* 0x000fe20000000f00 */
[----:B------:R-:W-:Y:S06]  /*23f0*/  BRA `(.L_x_22345) ;  /* 0x0000000000547947 */ /* 0x000fec0003800000 */
.L_x_22344:
[----:B-----5:R-:W-:Y:S01]  /*2400*/  @!P3 FADD.FTZ R98, R4, R16 ;  /* 0x000000100462b221 */ /* 0x020fe20000010000 */
[----:B------:R-:W-:Y:S01]  /*2410*/  @!P3 FADD.FTZ R97, R5, R17 ;  /* 0x000000110561b221 */ /* 0x000fe20000010000 */
[----:B------:R-:W-:Y:S01]  /*2420*/  @!P3 FADD.FTZ R96, R6, R18 ;  /* 0x000000120660b221 */ /* 0x000fe20000010000 */
[----:B-1----:R-:W-:Y:S02]  /*2430*/  @!P3 FADD.FTZ R95, R7, R19 ;  /* 0x00000013075fb221 */ /* 0x002fe40000010000 */
        /* <DEDUP_REMOVED lines=17> */
.L_x_22345:
        /* <DEDUP_REMOVED lines=10> */
[----:B-1----:R-:W-:-:S06]  /*25f0*/  IMAD.WIDE.U32 R18, R89, 0x10, R100 ;  /* 0x0000001059127825 */ /* 0x002fcc00078e0064 */
[----:B------:R-:W5:Y:S01]  /*2600*/  LDG.E.128 R16, desc[UR6][R18.64] ;  /* 0x0000000612107981 */ /* 0x000f62000c1e1d00 */
[----:B0-----:R-:W-:Y:S05]  /*2610*/  BRA.U UP0, `(.L_x_22346) ;  /* 0x0000000100347547 */ /* 0x001fea000b800000 */
        /* <DEDUP_REMOVED lines=13> */
.L_x_22346:
        /* <DEDUP_REMOVED lines=21> */
.L_x_22347:
[----:B------:R-:W0:Y:S01]  /*2840*/  @P0 LDC.64 R16, c[0x0][0x3a8] ;  /* 0x0000ea00ff100b82 */ /* 0x000e220000000a00 */
[----:B------:R-:W-:Y:S01]  /*2850*/  UMOV UR9, 0xffffffff ;  /* 0xffffffff00097882 */ /* 0x000fe20000000000 */
[----:B0-----:R-:W-:-:S04]  /*2860*/  @P0 IMAD.WIDE.U32 R18, R89, 0x10, R16 ;  /* 0x0000001059120825 */ /* 0x001fc800078e0010 */
[----:B------:R-:W-:Y:S01]  /*2870*/  FADD.FTZ R17, RZ, R69 ;  /* 0x00000045ff117221 */ /* 0x000fe20000010000 */
[----:B------:R-:W0:Y:S03]  /*2880*/  S2R R16, SR_TID.X ;  /* 0x0000000000107919 */ /* 0x000e260000002100 */
        /* <DEDUP_REMOVED lines=143> */
.L_x_22361:
[----:B------:R-:W2:Y:S01]  /*3180*/  @!P2 LDC.64 R122, c[0x0][0x3c0] ;  /* 0x0000f000ff7aab82 */ /* 0x000ea20000000a00 */
[----:B-1----:R-:W-:Y:S01]  /*3190*/  FADD.FTZ R16, R94, R16 ;  /* 0x000000105e107221 */ /* 0x002fe20000010000 */
[----:B------:R-:W-:Y:S01]  /*31a0*/  ISETP.NE.AND P3, PT, RZ, UR5, PT ;  /* 0x00000005ff007c0c */ /* 0x000fe2000bf65270 */
[----:B------:R-:W-:Y:S02]  /*31b0*/  HADD2.F32 R17, -RZ, R55.H0_H0 ;  /* 0x20000037ff117230 */ /* 0x000fe40000004100 */
[----:B------:R-:W-:Y:S01]  /*31c0*/  FFMA.FTZ R19, R16, R19, UR8 ;  /* 0x0000000810137e23 */ /* 0x000fe20008010013 */
[----:B------:R-:W-:Y:S02]  /*31d0*/  FMUL.FTZ R16, R105, R105 ;  /* 0x0000006969107220 */ /* 0x000fe40000410000 */
[----:B------:R-:W1:Y:S03]  /*31e0*/  @!P2 LDC.64 R124, c[0x0][0x3c8] ;  /* 0x0000f200ff7cab82 */ /* 0x000e660000000a00 */
[----:B------:R-:W-:-:S05]  /*31f0*/  FSEL R16, R16, RZ, P3 ;  /* 0x000000ff10107208 */ /* 0x000fca0001800000 */
[----:B------:R-:W-:-:S04]  /*3200*/  FADD.FTZ R16, R19, R16 ;  /* 0x0000001013107221 */ /* 0x000fc80000010000 */
[----:B0-----:R0:W3:Y:S01]  /*3210*/  MUFU.RSQ R94, R16 ;  /* 0x00000010005e7308 */ /* 0x0010e20000001400 */
[----:B--2---:R-:W-:-:S05]  /*3220*/  @!P2 IMAD.WIDE R122, R54, 0x4, R122 ;  /* 0x00000004367aa825 */ /* 0x004fca00078e027a */
[----:B------:R2:W-:Y:S01]  /*3230*/  @!P2 STG.E desc[UR6][R122.64], R105 ;  /* 0x000000697a00a986 */ /* 0x0005e2000c101906 */
[----:B0-----:R-:W-:Y:S02]  /*3240*/  HADD2.F32 R16, -RZ, R52.H0_H0 ;  /* 0x20000034ff107230 */ /* 0x001fe40000004100 */
[----:B-1----:R-:W-:-:S05]  /*3250*/  @!P2 IMAD.WIDE R124, R54, 0x4, R124 ;  /* 0x00000004367ca825 */ /* 0x002fca00078e027c */
[----:B---3--:R0:W-:Y:S01]  /*3260*/  @!P2 STG.E desc[UR6][R124.64], R94 ;  /* 0x0000005e7c00a986 */ /* 0x0081e2000c101906 */
[----:B--2---:R-:W-:-:S05]  /*3270*/  FSEL R105, R105, RZ, !P3 ;  /* 0x000000ff69697208 */ /* 0x004fca0005800000 */
[C---:B------:R-:W-:Y:S01]  /*3280*/  FADD.FTZ R18, -R105.reuse, R69 ;  /* 0x0000004569127221 */ /* 0x040fe20000010100 */
[C---:B------:R-:W-:Y:S01]  /*3290*/  FADD.FTZ R19, -R105.reuse, R29 ;  /* 0x0000001d69137221 */ /* 0x040fe20000010100 */
[C---:B------:R-:W-:Y:S01]  /*32a0*/  FADD.FTZ R69, -R105.reuse, R28 ;  /* 0x0000001c69457221 */ /* 0x040fe20000010100 */
[C---:B------:R-:W-:Y:S01]  /*32b0*/  FADD.FTZ R108, -R105.reuse, R26 ;  /* 0x0000001a696c7221 */ /* 0x040fe20000010100 */
[C---:B------:R-:W-:Y:S01]  /*32c0*/  FMUL.FTZ R18, R94.reuse, R18 ;  /* 0x000000125e127220 */ /* 0x040fe20000410000 */
[----:B------:R-:W1:Y:S01]  /*32d0*/  LDC.64 R28, c[0x0][0x428] ;  /* 0x00010a00ff1c7b82 */ /* 0x000e620000000a00 */
[C---:B------:R-:W-:Y:S01]  /*32e0*/  FMUL.FTZ R19, R94.reuse, R19 ;  /* 0x000000135e137220 */ /* 0x040fe20000410000 */
[----:B------:R-:W-:Y:S01]  /*32f0*/  FMUL.FTZ R69, R94, R69 ;  /* 0x000000455e457220 */ /* 0x000fe20000410000 */
[----:B------:R-:W-:Y:S01]  /*3300*/  FFMA.FTZ R16, R18, R17, R16 ;  /* 0x0000001112107223 */ /* 0x000fe20000010010 */
[----:B------:R-:W-:Y:S02]  /*3310*/  HADD2.F32 R18, -RZ, R56.H0_H0 ;  /* 0x20000038ff127230 */ /* 0x000fe40000004100 */
[----:B------:R-:W-:Y:S01]  /*3320*/  FADD.FTZ R26, -R105, R74 ;  /* 0x0000004a691a7221 */ /* 0x000fe20000010100 */
[----:B------:R-:W-:-:S02]  /*3330*/  HADD2.F32 R17, -RZ, R112.H0_H0 ;  /* 0x20000070ff117230 */ /* 0x000fc40000004100 */
[C---:B------:R-:W-:Y:S01]  /*3340*/  FADD.FTZ R74, -R105.reuse, R80 ;  /* 0x00000050694a7221 */ /* 0x040fe20000010100 */
[----:B------:R-:W-:Y:S01]  /*3350*/  FADD.FTZ R80, -R105, R93 ;  /* 0x0000005d69507221 */ /* 0x000fe20000010100 */
[----:B------:R-:W-:Y:S02]  /*3360*/  HADD2.F32 R93, -RZ, R59.H0_H0 ;  /* 0x2000003bff5d7230 */ /* 0x000fe40000004100 */
[C---:B------:R-:W-:Y:S01]  /*3370*/  FMUL.FTZ R108, R94.reuse, R108 ;  /* 0x0000006c5e6c7220 */ /* 0x040fe20000410000 */
[----:B------:R-:W-:Y:S01]  /*3380*/  FFMA.FTZ R17, R19, R18, R17 ;  /* 0x0000001213117223 */ /* 0x000fe20000010011 */
[----:B------:R-:W-:Y:S02]  /*3390*/  HADD2.F32 R19, -RZ, R55.H1_H1 ;  /* 0x30000037ff137230 */ /* 0x000fe40000004100 */
[C---:B------:R-:W-:Y:S01]  /*33a0*/  FMUL.FTZ R26, R94.reuse, R26 ;  /* 0x0000001a5e1a7220 */ /* 0x040fe20000410000 */
[----:B------:R-:W-:Y:S02]  /*33b0*/  HADD2.F32 R18, -RZ, R53.H0_H0 ;  /* 0x20000035ff127230 */ /* 0x000fe40000004100 */
[C---:B------:R-:W-:Y:S01]  /*33c0*/  FMUL.FTZ R80, R94.reuse, R80 ;  /* 0x000000505e507220 */ /* 0x040fe20000410000 */
[----:B------:R-:W-:-:S02]  /*33d0*/  FMUL.FTZ R74, R94, R74 ;  /* 0x0000004a5e4a7220 */ /* 0x000fc40000410000 */
[----:B------:R-:W-:Y:S01]  /*33e0*/  FFMA.FTZ R18, R69, R19, R18 ;  /* 0x0000001345127223 */ /* 0x000fe20000010012 */
[----:B------:R-:W-:Y:S01]  /*33f0*/  FADD.FTZ R69, -R105, R22 ;  /* 0x0000001669457221 */ /* 0x000fe20000010100 */
[----:B------:R-:W-:Y:S02]  /*3400*/  HADD2.F32 R22, -RZ, R56.H1_H1 ;  /* 0x30000038ff167230 */ /* 0x000fe40000004100 */
[----:B------:R-:W-:Y:S02]  /*3410*/  HADD2.F32 R19, -RZ, R112.H1_H1 ;  /* 0x30000070ff137230 */ /* 0x000fe40000004100 */
[----:B------:R-:W-:Y:S01]  /*3420*/  FMUL.FTZ R69, R94, R69 ;  /* 0x000000455e457220 */ /* 0x000fe20000410000 */
[----:B-1----:R-:W-:-:S04]  /*3430*/  IMAD.WIDE.U32 R122, R21, 0x10, R28 ;  /* 0x00000010157a7825 */ /* 0x002fc800078e001c */
[----:B------:R-:W-:Y:S01]  /*3440*/  FFMA.FTZ R19, R69, R22, R19 ;  /* 0x0000001645137223 */ /* 0x000fe20000010013 */
[C---:B------:R-:W-:Y:S01]  /*3450*/  FADD.FTZ R22, -R105.reuse, R24 ;  /* 0x0000001869167221 */ /* 0x040fe20000010100 */
[----:B------:R-:W-:Y:S02]  /*3460*/  HADD2.F32 R21, -RZ, R57.H1_H1 ;  /* 0x30000039ff157230 */ /* 0x000fe40000004100 */
[C---:B------:R-:W-:Y:S01]  /*3470*/  FADD.FTZ R24, -R105.reuse, R27 ;  /* 0x0000001b69187221 */ /* 0x040fe20000010100 */
[C---:B------:R-:W-:Y:S01]  /*3480*/  FADD.FTZ R69, -R105.reuse, R73 ;  /* 0x0000004969457221 */ /* 0x040fe20000010100 */
[----:B------:R1:W-:Y:S01]  /*3490*/  STG.E.128 desc[UR6][R122.64], R16 ;  /* 0x000000107a007986 */ /* 0x0003e2000c101d06 */
[C---:B------:R-:W-:Y:S01]  /*34a0*/  FMUL.FTZ R22, R94.reuse, R22 ;  /* 0x000000165e167220 */ /* 0x040fe20000410000 */
[----:B------:R-:W-:Y:S01]  /*34b0*/  FMUL.FTZ R24, R94, R24 ;  /* 0x000000185e187220 */ /* 0x000fe20000410000 */
[----:B------:R-:W-:Y:S01]  /*34c0*/  FADD.FTZ R27, -R105, R71 ;  /* 0x00000047691b7221 */ /* 0x000fe20000010100 */
[----:B0-----:R-:W-:-:S04]  /*34d0*/  IMAD.WIDE.U32 R124, R32, 0x10, R28 ;  /* 0x00000010207c7825 */ /* 0x001fc800078e001c */
[C---:B------:R-:W-:Y:S01]  /*34e0*/  FADD.FTZ R71, -R105.reuse, R83 ;  /* 0x0000005369477221 */ /* 0x040fe20000010100 */
[C---:B------:R-:W-:Y:S01]  /*34f0*/  FADD.FTZ R73, -R105.reuse, R81 ;  /* 0x0000005169497221 */ /* 0x040fe20000010100 */
[C---:B------:R-:W-:Y:S01]  /*3500*/  FADD.FTZ R81, -R105.reuse, R92 ;  /* 0x0000005c69517221 */ /* 0x040fe20000010100 */
[C---:B------:R-:W-:Y:S01]  /*3510*/  FADD.FTZ R92, -R105.reuse, R101 ;  /* 0x00000065695c7221 */ /* 0x040fe20000010100 */
[C---:B------:R-:W-:Y:S01]  /*3520*/  FMUL.FTZ R71, R94.reuse, R71 ;  /* 0x000000475e477220 */ /* 0x040fe20000410000 */
[C---:B------:R-:W-:Y:S01]  /*3530*/  FADD.FTZ R83, -R105.reuse, R90 ;  /* 0x0000005a69537221 */ /* 0x040fe20000010100 */
[C---:B------:R-:W-:Y:S01]  /*3540*/  FMUL.FTZ R81, R94.reuse, R81 ;  /* 0x000000515e517220 */ /* 0x040fe20000410000 */
[----:B------:R-:W-:Y:S01]  /*3550*/  FADD.FTZ R90, -R105, R99 ;  /* 0x00000063695a7221 */ /* 0x000fe20000010100 */
[C---:B------:R-:W-:Y:S01]  /*3560*/  FMUL.FTZ R73, R94.reuse, R73 ;  /* 0x000000495e497220 */ /* 0x040fe20000410000 */
[----:B------:R-:W-:Y:S01]  /*3570*/  FMUL.FTZ R83, R94, R83 ;  /* 0x000000535e537220 */ /* 0x000fe20000410000 */
[----:B------:R-:W-:-:S02]  /*3580*/  HADD2.F32 R32, -RZ, R109.H0_H0 ;  /* 0x2000006dff207230 */ /* 0x000fc40000004100 */
[C---:B------:R-:W-:Y:S01]  /*3590*/  FMUL.FTZ R90, R94.reuse, R90 ;  /* 0x0000005a5e5a7220 */ /* 0x040fe20000410000 */
[C---:B-1----:R-:W-:Y:S01]  /*35a0*/  FADD.FTZ R18, -R105.reuse, R35 ;  /* 0x0000002369127221 */ /* 0x042fe20000010100 */
[----:B------:R-:W-:Y:S02]  /*35b0*/  HADD2.F32 R17, -RZ, R57.H0_H0 ;  /* 0x20000039ff117230 */ /* 0x000fe40000004100 */
[C---:B------:R-:W-:Y:S01]  /*35c0*/  FADD.FTZ R19, -R105.reuse, R34 ;  /* 0x0000002269137221 */ /* 0x040fe20000010100 */
[----:B------:R-:W-:Y:S02]  /*35d0*/  HADD2.F32 R16, -RZ, R50.H0_H0 ;  /* 0x20000032ff107230 */ /* 0x000fe40000004100 */
[C---:B------:R-:W-:Y:S01]  /*35e0*/  FMUL.FTZ R18, R94.reuse, R18 ;  /* 0x000000125e127220 */ /* 0x040fe20000410000 */
[C---:B------:R-:W-:Y:S01]  /*35f0*/  FADD.FTZ R34, -R105.reuse, R75 ;  /* 0x0000004b69227221 */ /* 0x040fe20000010100 */
[----:B------:R-:W-:Y:S01]  /*3600*/  FMUL.FTZ R19, R94, R19 ;  /* 0x000000135e137220 */ /* 0x000fe20000410000 */
[----:B------:R-:W-:Y:S01]  /*3610*/  FADD.FTZ R75, -R105, R88 ;  /* 0x00000058694b7221 */ /* 0x000fe20000010100 */
[----:B------:R-:W-:Y:S01]  /*3620*/  FFMA.FTZ R16, R18, R17, R16 ;  /* 0x0000001112107223 */ /* 0x000fe20000010010 */
[----:B------:R-:W-:-:S02]  /*3630*/  HADD2.F32 R18, -RZ, R58.H0_H0 ;  /* 0x2000003aff127230 */ /* 0x000fc40000004100 */
[C---:B------:R-:W-:Y:S01]  /*3640*/  FADD.FTZ R88, -R105.reuse, R95 ;  /* 0x0000005f69587221 */ /* 0x040fe20000010100 */
[----:B------:R-:W-:Y:S02]  /*3650*/  HADD2.F32 R17, -RZ, R113.H0_H0 ;  /* 0x20000071ff117230 */ /* 0x000fe40000004100 */
[C---:B------:R-:W-:Y:S01]  /*3660*/  FADD.FTZ R35, -R105.reuse, R78 ;  /* 0x0000004e69237221 */ /* 0x040fe20000010100 */
[----:B------:R-:W-:Y:S02]  /*3670*/  HADD2.F32 R95, -RZ, R60.H1_H1 ;  /* 0x3000003cff5f7230 */ /* 0x000fe40000004100 */
[----:B------:R-:W-:Y:S01]  /*3680*/  FADD.FTZ R78, -R105, R85 ;  /* 0x00000055694e7221 */ /* 0x000fe20000010100 */
[----:B------:R-:W-:-:S04]  /*3690*/  IMAD.WIDE.U32 R122, R30, 0x10, R28 ;  /* 0x000000101e7a7825 */ /* 0x000fc800078e001c */
[----:B------:R-:W-:Y:S01]  /*36a0*/  FFMA.FTZ R17, R19, R18, R17 ;  /* 0x0000001213117223 */ /* 0x000fe20000010011 */
[C---:B------:R-:W-:Y:S01]  /*36b0*/  FADD.FTZ R19, -R105.reuse, R23 ;  /* 0x0000001769137221 */ /* 0x040fe20000010100 */
[----:B------:R-:W-:Y:S01]  /*36c0*/  FADD.FTZ R23, -R105, R72 ;  /* 0x0000004869177221 */ /* 0x000fe20000010100 */
[----:B------:R-:W-:Y:S02]  /*36d0*/  HADD2.F32 R18, -RZ, R51.H0_H0 ;  /* 0x20000033ff127230 */ /* 0x000fe40000004100 */
[----:B------:R-:W-:Y:S01]  /*36e0*/  FMUL.FTZ R35, R94, R35 ;  /* 0x000000235e237220 */ /* 0x000fe20000410000 */
[----:B------:R-:W-:-:S04]  /*36f0*/  IMAD.WIDE.U32 R30, R31, 0x10, R28 ;  /* 0x000000101f1e7825 */ /* 0x000fc800078e001c */
[C---:B------:R-:W-:Y:S01]  /*3700*/  FADD.FTZ R72, -R105.reuse, R82 ;  /* 0x0000005269487221 */ /* 0x040fe20000010100 */
[C---:B------:R-:W-:Y:S01]  /*3710*/  FADD.FTZ R82, -R105.reuse, R91 ;  /* 0x0000005b69527221 */ /* 0x040fe20000010100 */
[----:B------:R-:W-:Y:S01]  /*3720*/  FFMA.FTZ R18, R22, R21, R18 ;  /* 0x0000001516127223 */ /* 0x000fe20000010012 */
[C---:B------:R-:W-:Y:S01]  /*3730*/  FMUL.FTZ R22, R94.reuse, R19 ;  /* 0x000000135e167220 */ /* 0x040fe20000410000 */
[----:B------:R-:W-:Y:S02]  /*3740*/  HADD2.F32 R21, -RZ, R58.H1_H1 ;  /* 0x3000003aff157230 */ /* 0x000fe40000004100 */
[C---:B------:R-:W-:Y:S01]  /*3750*/  FMUL.FTZ R72, R94.reuse, R72 ;  /* 0x000000485e487220 */ /* 0x040fe20000410000 */
[----:B------:R-:W-:Y:S02]  /*3760*/  HADD2.F32 R19, -RZ, R113.H1_H1 ;  /* 0x30000071ff137230 */ /* 0x000fe40000004100 */
[C---:B------:R-:W-:Y:S01]  /*3770*/  FADD.FTZ R85, -R105.reuse, R98 ;  /* 0x0000006269557221 */ /* 0x040fe20000010100 */
[C---:B------:R-:W-:Y:S01]  /*3780*/  FADD.FTZ R91, -R105.reuse, R100 ;  /* 0x00000064695b7221 */ /* 0x040fe20000010100 */
[C---:B------:R-:W-:Y:S01]  /*3790*/  FMUL.FTZ R75, R94.reuse, R75 ;  /* 0x0000004b5e4b7220 */ /* 0x040fe20000410000 */
[----:B------:R-:W-:Y:S01]  /*37a0*/  FMUL.FTZ R82, R94, R82 ;  /* 0x000000525e527220 */ /* 0x000fe20000410000 */
        /* <DEDUP_REMOVED lines=9> */
[----:B------:R-:W-:-:S04]  /*3840*/  IMAD.WIDE.U32 R96, R20, 0x10, R28 ;  /* 0x0000001014607825 */ /* 0x000fc800078e001c */
[C---:B------:R-:W-:Y:S01]  /*3850*/  FMUL.FTZ R22, R94.reuse, R22 ;  /* 0x000000165e167220 */ /* 0x040fe20000410000 */
[C---:B------:R-:W-:Y:S01]  /*3860*/  FMUL.FTZ R25, R94.reuse, R25 ;  /* 0x000000195e197220 */ /* 0x040fe20000410000 */
[----:B------:R-:W-:Y:S01]  /*3870*/  FADD.FTZ R105, -R105, R102 ;  /* 0x0000006669697221 */ /* 0x000fe20000010100 */
[----:B------:R-:W-:Y:S01]  /*3880*/  HADD2.F32 R20, -RZ, R60.H0_H0 ;  /* 0x2000003cff147230 */ /* 0x000fe20000004100 */
        /* <DEDUP_REMOVED lines=9> */
[----:B------:R-:W-:-:S04]  /*3920*/  IMAD.WIDE.U32 R98, R84, 0x10, R28 ;  /* 0x0000001054627825 */ /* 0x000fc800078e001c */
[----:B------:R-:W-:-:S04]  /*3930*/  IMAD.WIDE.U32 R100, R89, 0x10, R28 ;  /* 0x0000001059647825 */ /* 0x000fc800078e001c */
[----:B0-----:R-:W-:Y:S02]  /*3940*/  HADD2.F32 R16, -RZ, R48.H0_H0 ;  /* 0x20000030ff107230 */ /* 0x001fe40000004100 */
[C---:B------:R-:W-:Y:S01]  /*3950*/  FMUL.FTZ R96, R94.reuse, R21 ;  /* 0x000000155e607220 */ /* 0x040fe20000410000 */
[----:B------:R-:W-:Y:S02]  /*3960*/  HADD2.F32 R17, -RZ, R114.H0_H0 ;  /* 0x20000072ff117230 */ /* 0x000fe40000004100 */
[----:B------:R-:W-:Y:S01]  /*3970*/  FMUL.FTZ R21, R94, R69 ;  /* 0x000000455e157220 */ /* 0x000fe20000410000 */
[----:B------:R-:W-:Y:S02]  /*3980*/  HADD2.F32 R19, -RZ, R59.H1_H1 ;  /* 0x3000003bff137230 */ /* 0x000fe40000004100 */
[----:B------:R-:W-:Y:S01]  /*3990*/  FFMA.FTZ R16, R22, R93, R16 ;  /* 0x0000005d16107223 */ /* 0x000fe20000010010 */
[----:B------:R-:W-:Y:S02]  /*39a0*/  HADD2.F32 R18, -RZ, R49.H0_H0 ;  /* 0x20000031ff127230 */ /* 0x000fe40000004100 */
[----:B------:R-:W-:Y:S01]  /*39b0*/  FFMA.FTZ R17, R24, R20, R17 ;  /* 0x0000001418117223 */ /* 0x000fe20000010011 */
[----:B------:R-:W-:-:S02]  /*39c0*/  HADD2.F32 R93, -RZ, R61.H0_H0 ;  /* 0x2000003dff5d7230 */ /* 0x000fc40000004100 */
[----:B------:R-:W-:Y:S01]  /*39d0*/  FMUL.FTZ R97, R94, R33 ;  /* 0x000000215e617220 */ /* 0x000fe20000410000 */
[----:B------:R-:W-:Y:S02]  /*39e0*/  HADD2.F32 R20, -RZ, R46.H0_H0 ;  /* 0x2000002eff147230 */ /* 0x000fe40000004100 */
[----:B------:R-:W-:Y:S01]  /*39f0*/  FFMA.FTZ R18, R108, R19, R18 ;  /* 0x000000136c127223 */ /* 0x000fe20000010012 */
[----:B------:R-:W-:Y:S02]  /*3a00*/  HADD2.F32 R19, -RZ, R114.H1_H1 ;  /* 0x30000072ff137230 */ /* 0x000fe40000004100 */
[----:B------:R-:W-:Y:S01]  /*3a10*/  FMUL.FTZ R33, R94, R91 ;  /* 0x0000005b5e217220 */ /* 0x000fe20000410000 */
[----:B------:R-:W-:Y:S02]  /*3a20*/  HADD2.F32 R24, -RZ, R62.H0_H0 ;  /* 0x2000003eff187230 */ /* 0x000fe40000004100 */
[----:B------:R-:W-:Y:S01]  /*3a30*/  FFMA.FTZ R20, R26, R93, R20 ;  /* 0x0000005d1a147223 */ /* 0x000fe20000010014 */
        /* <DEDUP_REMOVED lines=8> */
[----:B------:R-:W-:Y:S01]  /*3ac0*/  HADD2.F32 R69, -RZ, R115.H1_H1 ;  /* 0x30000073ff457230 */ /* 0x000fe20000004100 */
[----:B------:R0:W-:Y:S01]  /*3ad0*/  STG.E.128 desc[UR6][R122.64], R16 ;  /* 0x000000107a007986 */ /* 0x0001e2000c101d06 */
[----:B------:R-:W-:-:S02]  /*3ae0*/  HADD2.F32 R26, -RZ, R63.H0_H0 ;  /* 0x2000003fff1a7230 */ /* 0x000fc40000004100 */
[----:B------:R-:W-:Y:S01]  /*3af0*/  FFMA.FTZ R22, R96, R95, R22 ;  /* 0x0000005f60167223 */ /* 0x000fe20000010016 */
[----:B------:R-:W-:Y:S02]  /*3b00*/  HADD2.F32 R24, -RZ, R44.H0_H0 ;  /* 0x2000002cff187230 */ /* 0x000fe40000004100 */
[----:B------:R-:W-:Y:S01]  /*3b10*/  FFMA.FTZ R23, R23, R93, R69 ;  /* 0x0000005d17177223 */ /* 0x000fe20000010045 */
[----:B------:R-:W-:Y:S02]  /*3b20*/  HADD2.F32 R95, -RZ, R64.H0_H0 ;  /* 0x20000040ff5f7230 */ /* 0x000fe40000004100 */
[----:B------:R-:W-:Y:S01]  /*3b30*/  FMUL.FTZ R96, R94, R34 ;  /* 0x000000225e607220 */ /* 0x000fe20000410000 */
[----:B------:R-:W-:Y:S02]  /*3b40*/  HADD2.F32 R93, -RZ, R116.H0_H0 ;  /* 0x20000074ff5d7230 */ /* 0x000fe40000004100 */
[----:B------:R-:W-:Y:S01]  /*3b50*/  FFMA.FTZ R24, R35, R26, R24 ;  /* 0x0000001a23187223 */ /* 0x000fe20000010018 */
[----:B------:R-:W-:Y:S01]  /*3b60*/  HADD2.F32 R69, -RZ, R63.H1_H1 ;  /* 0x3000003fff457230 */ /* 0x000fe20000004100 */
[----:B------:R1:W-:Y:S01]  /*3b70*/  STG.E.128 desc[UR6][R30.64], R20 ;  /* 0x000000141e007986 */ /* 0x0003e2000c101d06 */
[----:B------:R-:W-:-:S02]  /*3b80*/  HADD2.F32 R26, -RZ, R45.H0_H0 ;  /* 0x2000002dff1a7230 */ /* 0x000fc40000004100 */
[----:B------:R-:W-:Y:S01]  /*3b90*/  FFMA.FTZ R25, R25, R95, R93 ;  /* 0x0000005f19197223 */ /* 0x000fe2000001005d */
[----:B------:R-:W-:Y:S02]  /*3ba0*/  HADD2.F32 R35, -RZ, R64.H1_H1 ;  /* 0x30000040ff237230 */ /* 0x000fe40000004100 */
[----:B------:R-:W-:Y:S01]  /*3bb0*/  FMUL.FTZ R34, R94, R92 ;  /* 0x0000005c5e227220 */ /* 0x000fe20000410000 */
[----:B------:R-:W-:Y:S02]  /*3bc0*/  HADD2.F32 R27, -RZ, R116.H1_H1 ;  /* 0x30000074ff1b7230 */ /* 0x000fe40000004100 */
[----:B------:R-:W-:Y:S01]  /*3bd0*/  FFMA.FTZ R26, R97, R69, R26 ;  /* 0x00000045611a7223 */ /* 0x000fe2000001001a */
[----:B------:R-:W-:-:S04]  /*3be0*/  IMAD.WIDE.U32 R92, R68, 0x10, R28 ;  /* 0x00000010445c7825 */ /* 0x000fc800078e001c */
[----:B------:R-:W-:Y:S01]  /*3bf0*/  FFMA.FTZ R27, R96, R35, R27 ;  /* 0x00000023601b7223 */ /* 0x000fe2000001001b */
[----:B0-----:R-:W-:Y:S02]  /*3c00*/  HADD2.F32 R16, -RZ, R42.H0_H0 ;  /* 0x2000002aff107230 */ /* 0x001fe40000004100 */
[----:B------:R-:W-:Y:S02]  /*3c10*/  HADD2.F32 R17, -RZ, R117.H0_H0 ;  /* 0x20000075ff117230 */ /* 0x000fe40000004100 */
[----:B------:R0:W-:Y:S01]  /*3c20*/  STG.E.128 desc[UR6][R124.64], R24 ;  /* 0x000000187c007986 */ /* 0x0001e2000c101d06 */
[----:B------:R-:W-:Y:S02]  /*3c30*/  HADD2.F32 R69, -RZ, R104.H1_H1 ;  /* 0x30000068ff457230 */ /* 0x000fe40000004100 */
[----:B-1----:R-:W-:Y:S02]  /*3c40*/  HADD2.F32 R21, -RZ, R67.H0_H0 ;  /* 0x20000043ff157230 */ /* 0x002fe40000004100 */
[----:B------:R-:W-:-:S02]  /*3c50*/  HADD2.F32 R20, -RZ, R40.H0_H0 ;  /* 0x20000028ff147230 */ /* 0x000fc40000004100 */
[----:B------:R-:W-:Y:S02]  /*3c60*/  HADD2.F32 R68, -RZ, R106.H1_H1 ;  /* 0x3000006aff447230 */ /* 0x000fe40000004100 */
[----:B------:R-:W-:Y:S02]  /*3c70*/  HADD2.F32 R23, -RZ, R65.H1_H1 ;  /* 0x30000041ff177230 */ /* 0x000fe40000004100 */
[----:B------:R-:W-:Y:S01]  /*3c80*/  FFMA.FTZ R20, R75, R21, R20 ;  /* 0x000000154b147223 */ /* 0x000fe20000010014 */
[----:B------:R-:W-:Y:S02]  /*3c90*/  HADD2.F32 R18, -RZ, R43.H0_H0 ;  /* 0x2000002bff127230 */ /* 0x000fe40000004100 */
[----:B------:R-:W-:Y:S02]  /*3ca0*/  HADD2.F32 R22, -RZ, R66.H1_H1 ;  /* 0x30000042ff167230 */ /* 0x000fe40000004100 */
[----:B------:R-:W-:Y:S02]  /*3cb0*/  HADD2.F32 R19, -RZ, R117.H1_H1 ;  /* 0x30000075ff137230 */ /* 0x000fe40000004100 */
[----:B------:R-:W-:Y:S01]  /*3cc0*/  FFMA.FTZ R18, R73, R23, R18 ;  /* 0x0000001749127223 */ /* 0x000fe20000010012 */
[----:B------:R-:W-:-:S04]  /*3cd0*/  IMAD.WIDE.U32 R94, R70, 0x10, R28 ;  /* 0x00000010465e7825 */ /* 0x000fc800078e001c */
[----:B------:R-:W-:Y:S01]  /*3ce0*/  FFMA.FTZ R19, R74, R22, R19 ;  /* 0x000000164a137223 */ /* 0x000fe20000010013 */
[----:B0-----:R-:W-:Y:S02]  /*3cf0*/  HADD2.F32 R25, -RZ, R65.H0_H0 ;  /* 0x20000041ff197230 */ /* 0x001fe40000004100 */
[----:B------:R-:W-:Y:S02]  /*3d00*/  HADD2.F32 R24, -RZ, R66.H0_H0 ;  /* 0x20000042ff187230 */ /* 0x000fe40000004100 */
[----:B------:R-:W-:Y:S02]  /*3d10*/  HADD2.F32 R27, -RZ, R104.H0_H0 ;  /* 0x20000068ff1b7230 */ /* 0x000fe40000004100 */
[----:B------:R-:W-:Y:S01]  /*3d20*/  FFMA.FTZ R16, R71, R25, R16 ;  /* 0x0000001947107223 */ /* 0x000fe20000010010 */
[----:B------:R-:W-:Y:S02]  /*3d30*/  HADD2.F32 R26, -RZ, R106.H0_H0 ;  /* 0x2000006aff1a7230 */ /* 0x000fe40000004100 */
[----:B------:R-:W-:Y:S01]  /*3d40*/  FFMA.FTZ R17, R72, R24, R17 ;  /* 0x0000001848117223 */ /* 0x000fe20000010011 */
[----:B------:R-:W-:-:S02]  /*3d50*/  HADD2.F32 R24, -RZ, R38.H0_H0 ;  /* 0x20000026ff187230 */ /* 0x000fc40000004100 */
[----:B------:R-:W-:Y:S02]  /*3d60*/  HADD2.F32 R25, -RZ, R119.H0_H0 ;  /* 0x20000077ff197230 */ /* 0x000fe40000004100 */
[----:B------:R-:W-:-:S04]  /*3d70*/  IMAD.WIDE.U32 R96, R79, 0x10, R28 ;  /* 0x000000104f607825 */ /* 0x000fc800078e001c */
[----:B------:R-:W-:Y:S01]  /*3d80*/  FFMA.FTZ R24, R80, R27, R24 ;  /* 0x0000001b50187223 */ /* 0x000fe20000010018 */
[----:B------:R0:W-:Y:S01]  /*3d90*/  STG.E.128 desc[UR6][R92.64], R16 ;  /* 0x000000105c007986 */ /* 0x0001e2000c101d06 */
[----:B------:R-:W-:Y:S01]  /*3da0*/  FFMA.FTZ R25, R81, R26, R25 ;  /* 0x0000001a51197223 */ /* 0x000fe20000010019 */
[----:B------:R-:W-:Y:S02]  /*3db0*/  HADD2.F32 R26, -RZ, R39.H0_H0 ;  /* 0x20000027ff1a7230 */ /* 0x000fe40000004100 */
[----:B------:R-:W-:Y:S02]  /*3dc0*/  HADD2.F32 R27, -RZ, R119.H1_H1 ;  /* 0x30000077ff1b7230 */ /* 0x000fe40000004100 */
[----:B------:R-:W-:Y:S02]  /*3dd0*/  HADD2.F32 R30, -RZ, R103.H0_H0 ;  /* 0x20000067ff1e7230 */ /* 0x000fe40000004100 */
[----:B------:R-:W-:Y:S01]  /*3de0*/  FFMA.FTZ R26, R82, R69, R26 ;  /* 0x00000045521a7223 */ /* 0x000fe2000001001a */
[----:B------:R-:W-:-:S02]  /*3df0*/  HADD2.F32 R21, -RZ, R118.H0_H0 ;  /* 0x20000076ff157230 */ /* 0x000fc40000004100 */
[----:B------:R-:W-:Y:S01]  /*3e00*/  FFMA.FTZ R27, R83, R68, R27 ;  /* 0x00000044531b7223 */ /* 0x000fe2000001001b */
[----:B------:R-:W-:Y:S01]  /*3e10*/  HADD2.F32 R29, -RZ, R67.H1_H1 ;  /* 0x30000043ff1d7230 */ /* 0x000fe20000004100 */
[----:B------:R-:W1:Y:S01]  /*3e20*/  LDC.64 R68, c[0x0][0x380] ;  /* 0x0000e000ff447b82 */ /* 0x000e620000000a00 */
[----:B------:R-:W-:Y:S02]  /*3e30*/  HADD2.F32 R22, -RZ, R41.H0_H0 ;  /* 0x20000029ff167230 */ /* 0x000fe40000004100 */
[----:B------:R-:W-:Y:S01]  /*3e40*/  FFMA.FTZ R21, R76, R30, R21 ;  /* 0x0000001e4c157223 */ /* 0x000fe20000010015 */
[----:B------:R-:W-:Y:S02]  /*3e50*/  HADD2.F32 R28, -RZ, R103.H1_H1 ;  /* 0x30000067ff1c7230 */ /* 0x000fe40000004100 */
[----:B------:R-:W-:Y:S02]  /*3e60*/  HADD2.F32 R23, -RZ, R118.H1_H1 ;  /* 0x30000076ff177230 */ /* 0x000fe40000004100 */
[----:B------:R-:W-:Y:S01]  /*3e70*/  FFMA.FTZ R22, R77, R29, R22 ;  /* 0x0000001d4d167223 */ /* 0x000fe20000010016 */
[----:B------:R-:W-:-:S02]  /*3e80*/  HADD2.F32 R31, -RZ, R107.H1_H1 ;  /* 0x3000006bff1f7230 */ /* 0x000fc40000004100 */
[----:B------:R-:W-:Y:S02]  /*3e90*/  HADD2.F32 R30, -RZ, R37.H0_H0 ;  /* 0x20000025ff1e7230 */ /* 0x000fe40000004100 */
[----:B------:R-:W-:Y:S01]  /*3ea0*/  FFMA.FTZ R23, R78, R28, R23 ;  /* 0x0000001c4e177223 */ /* 0x000fe20000010017 */
[----:B------:R-:W-:Y:S02]  /*3eb0*/  HADD2.F32 R35, -RZ, R107.H0_H0 ;  /* 0x2000006bff237230 */ /* 0x000fe40000004100 */
[----:B------:R-:W-:Y:S02]  /*3ec0*/  HADD2.F32 R28, -RZ, R36.H0_H0 ;  /* 0x20000024ff1c7230 */ /* 0x000fe40000004100 */
[----:B------:R-:W-:Y:S01]  /*3ed0*/  FFMA.FTZ R30, R87, R31, R30 ;  /* 0x0000001f571e7223 */ /* 0x000fe2000001001e */
[----:B------:R-:W-:Y:S01]  /*3ee0*/  HADD2.F32 R29, -RZ, R120.H0_H0 ;  /* 0x20000078ff1d7230 */ /* 0x000fe20000004100 */
[----:B------:R0:W-:Y:S01]  /*3ef0*/  STG.E.128 desc[UR6][R94.64], R20 ;  /* 0x000000145e007986 */ /* 0x0001e2000c101d06 */
[----:B------:R-:W-:-:S02]  /*3f00*/  HADD2.F32 R76, -RZ, R109.H1_H1 ;  /* 0x3000006dff4c7230 */ /* 0x000fc40000004100 */
[----:B------:R-:W-:Y:S01]  /*3f10*/  FFMA.FTZ R28, R85, R35, R28 ;  /* 0x00000023551c7223 */ /* 0x000fe2000001001c */
[----:B------:R-:W-:Y:S02]  /*3f20*/  HADD2.F32 R31, -RZ, R120.H1_H1 ;  /* 0x30000078ff1f7230 */ /* 0x000fe40000004100 */
[----:B------:R-:W-:Y:S01]  /*3f30*/  FFMA.FTZ R29, R86, R32, R29 ;  /* 0x00000020561d7223 */ /* 0x000fe2000001001d */
[----:B------:R-:W-:Y:S01]  /*3f40*/  HADD2.F32 R75, -RZ, R110.H0_H0 ;  /* 0x2000006eff4b7230 */ /* 0x000fe20000004100 */
[----:B------:R0:W-:Y:S01]  /*3f50*/  STG.E.128 desc[UR6][R96.64], R24 ;  /* 0x0000001860007986 */ /* 0x0001e2000c101d06 */
[----:B------:R-:W-:Y:S02]  /*3f60*/  HADD2.F32 R32, -RZ, R2.H0_H0 ;  /* 0x20000002ff207230 */ /* 0x000fe40000004100 */
[----:B------:R-:W-:Y:S01]  /*3f70*/  FFMA.FTZ R31, R88, R76, R31 ;  /* 0x0000004c581f7223 */ /* 0x000fe2000001001f */
[----:B------:R-:W-:Y:S01]  /*3f80*/  HADD2.F32 R74, -RZ, R111.H0_H0 ;  /* 0x2000006fff4a7230 */ /* 0x000fe20000004100 */
[----:B-1----:R-:W-:Y:S01]  /*3f90*/  LEA R54, R68, R54, 0x2 ;  /* 0x0000003644367211 */ /* 0x002fe200078e10ff */
[----:B------:R-:W-:-:S02]  /*3fa0*/  HADD2.F32 R73, -RZ, R121.H0_H0 ;  /* 0x20000079ff497230 */ /* 0x000fc40000004100 */
[----:B------:R-:W-:Y:S01]  /*3fb0*/  FFMA.FTZ R32, R90, R75, R32 ;  /* 0x0000004b5a207223 */ /* 0x000fe20000010020 */
[----:B------:R-:W-:Y:S01]  /*3fc0*/  HADD2.F32 R71, -RZ, R110.H1_H1 ;  /* 0x3000006eff477230 */ /* 0x000fe20000004100 */
[----:B------:R0:W-:Y:S01]  /*3fd0*/  STG.E.128 desc[UR6][R98.64], R28 ;  /* 0x0000001c62007986 */ /* 0x0001e2000c101d06 */
[----:B------:R-:W-:Y:S02]  /*3fe0*/  HADD2.F32 R72, -RZ, R3.H0_H0 ;  /* 0x20000003ff487230 */ /* 0x000fe40000004100 */
[----:B------:R-:W-:Y:S01]  /*3ff0*/  FFMA.FTZ R33, R33, R74, R73 ;  /* 0x0000004a21217223 */ /* 0x000fe20000010049 */
[----:B------:R-:W-:Y:S01]  /*4000*/  HADD2.F32 R35, -RZ, R111.H1_H1 ;  /* 0x3000006fff237230 */ /* 0x000fe20000004100 */
[----:B------:R-:W-:Y:S01]  /*4010*/  ISETP.GE.AND P2, PT, R54, R69, PT ;  /* 0x000000453600720c */ /* 0x000fe20003f46270 */
[----:B------:R-:W-:Y:S02]  /*4020*/  HADD2.F32 R70, -RZ, R121.H1_H1 ;  /* 0x30000079ff467230 */ /* 0x000fe40000004100 */
[----:B------:R-:W-:-:S03]  /*4030*/  FFMA.FTZ R34, R34, R71, R72 ;  /* 0x0000004722227223 */ /* 0x000fc60000010048 */
[----:B------:R-:W-:-:S05]  /*4040*/  FFMA.FTZ R35, R105, R35, R70 ;  /* 0x0000002369237223 */ /* 0x000fca0000010046 */
[----:B------:R0:W-:Y:S02]  /*4050*/  STG.E.128 desc[UR6][R100.64], R32 ;  /* 0x0000002064007986 */ /* 0x0001e4000c101d06 */
[----:B------:R-:W-:Y:S05]  /*4060*/  @!P2 BRA `(.L_x_22349) ;  /* 0xffffffc80070a947 */ /* 0x000fea000383ffff */
[----:B------:R-:W-:Y:S05]  /*4070*/  EXIT ;  /* 0x000000000000794d */ /* 0x000fea0003800000 */
.L_x_22348:
        /* <DEDUP_REMOVED lines=8> */
.L_x_22351:
[----:B------:R-:W-:Y:S05]  /*4100*/  BSYNC B0 ;  /* 0x0000000000007941 */ /* 0x000fea0003800000 */
.L_x_22350:
[----:B------:R-:W-:Y:S01]  /*4110*/  FADD.FTZ R94, R94, R16 ;  /* 0x000000105e5e7221 */ /* 0x000fe20000010000 */
[----:B------:R-:W-:Y:S01]  /*4120*/  MOV R16, 0x1f ;  /* 0x0000001f00107802 */ /* 0x000fe20000000f00 */
[----:B------:R-:W-:Y:S01]  /*4130*/  HFMA2 R17, -RZ, RZ, 0, 1.1920928955078125e-07 ;  /* 0x00000002ff117431 */ /* 0x000fe200000001ff */
[----:B------:R-:W-:Y:S01]  /*4140*/  MOV R18, 0xffffffff ;  /* 0xffffffff00127802 */ /* 0x000fe20000000f00 */
[----:B------:R-:W0:Y:S01]  /*4150*/  LDC R19, c[0x0][0x400] ;  /* 0x00010000ff137b82 */ /* 0x000e220000000800 */
[----:B------:R-:W-:-:S07]  /*4160*/  MOV R123, R94 ;  /* 0x0000005e007b7202 */ /* 0x000fce0000000f00 */
[----:B0-----:R-:W-:Y:S05]  /*4170*/  WARPSYNC.COLLECTIVE R18, `(.L_x_22352) ;  /* 0x0000000012087348 */ /* 0x001fea0003c00000 */
[----:B------:R1:W2:Y:S02]  /*4180*/  SHFL.BFLY P3, R16, R123, R17, R16 ;  /* 0x0c0000117b107389 */ /* 0x0002a40000060010 */
[----:B012---:R-:W-:Y:S05]  /*4190*/  ENDCOLLECTIVE ;  /* 0x000000000000791b */ /* 0x007fea0003800000 */
.L_x_22352:
[----:B------:R-:W-:Y:S02]  /*41a0*/  HFMA2 R17, -RZ, RZ, 0, 2.384185791015625e-07 ;  /* 0x00000004ff117431 */ /* 0x000fe400000001ff */
[----:B------:R-:W-:Y:S01]  /*41b0*/  FADD.FTZ R94, R94, R16 ;  /* 0x000000105e5e7221 */ /* 0x000fe20000010000 */
[----:B------:R-:W-:-:S04]  /*41c0*/  MOV R16, 0x1f ;  /* 0x0000001f00107802 */ /* 0x000fc80000000f00 */
[----:B------:R-:W-:-:S07]  /*41d0*/  MOV R123, R94 ;  /* 0x0000005e007b7202 */ /* 0x000fce0000000f00 */
[----:B------:R-:W-:Y:S05]  /*41e0*/  WARPSYNC.COLLECTIVE R18, `(.L_x_22353) ;  /* 0x0000000012087348 */ /* 0x000fea0003c00000 */
[----:B------:R0:W1:Y:S02]  /*41f0*/  SHFL.BFLY P3, R16, R123, R17, R16 ;  /* 0x0c0000117b107389 */ /* 0x0000640000060010 */
[----:B01----:R-:W-:Y:S05]  /*4200*/  ENDCOLLECTIVE ;  /* 0x000000000000791b */ /* 0x003fea0003800000 */
.L_x_22353:
[----:B------:R-:W-:Y:S02]  /*4210*/  HFMA2 R17, -RZ, RZ, 0, 4.76837158203125e-07 ;  /* 0x00000008ff117431 */ /* 0x000fe400000001ff */
[----:B------:R-:W-:Y:S01]  /*4220*/  FADD.FTZ R94, R94, R16 ;  /* 0x000000105e5e7221 */ /* 0x000fe20000010000 */
[----:B------:R-:W-:-:S04]  /*4230*/  MOV R16, 0x1f ;  /* 0x0000001f00107802 */ /* 0x000fc80000000f00 */
[----:B------:R-:W-:-:S07]  /*4240*/  MOV R123, R94 ;  /* 0x0000005e007b7202 */ /* 0x000fce0000000f00 */
[----:B------:R-:W-:Y:S05]  /*4250*/  WARPSYNC.COLLECTIVE R18, `(.L_x_22354) ;  /* 0x0000000012087348 */ /* 0x000fea0003c00000 */
[----:B------:R0:W1:Y:S02]  /*4260*/  SHFL.BFLY P3, R16, R123, R17, R16 ;  /* 0x0c0000117b107389 */ /* 0x0000640000060010 */
[----:B01----:R-:W-:Y:S05]  /*4270*/  ENDCOLLECTIVE ;  /* 0x000000000000791b */ /* 0x003fea0003800000 */
.L_x_22354:
[----:B------:R-:W-:Y:S02]  /*4280*/  HFMA2 R17, -RZ, RZ, 0, 9.5367431640625e-07 ;  /* 0x00000010ff117431 */ /* 0x000fe400000001ff */
[----:B------:R-:W-:Y:S01]  /*4290*/  FADD.FTZ R94, R94, R16 ;  /* 0x000000105e5e7221 */ /* 0x000fe20000010000 */
[----:B------:R-:W-:-:S04]  /*42a0*/  MOV R16, 0x1f ;  /* 0x0000001f00107802 */ /* 0x000fc80000000f00 */
[----:B------:R-:W-:-:S07]  /*42b0*/  MOV R123, R94 ;  /* 0x0000005e007b7202 */ /* 0x000fce0000000f00 */
[----:B------:R-:W-:Y:S05]  /*42c0*/  WARPSYNC.COLLECTIVE R18, `(.L_x_22355) ;  /* 0x0000000012087348 */ /* 0x000fea0003c00000 */
[----:B------:R0:W1:Y:S02]  /*42d0*/  SHFL.BFLY P3, R16, R123, R17, R16 ;  /* 0x0c0000117b107389 */ /* 0x0000640000060010 */
[----:B01----:R-:W-:Y:S05]  /*42e0*/  ENDCOLLECTIVE ;  /* 0x000000000000791b */ /* 0x003fea0003800000 */
.L_x_22355:
        /* <DEDUP_REMOVED lines=81> */
[----:B------:R-:W-:-:S03]  /*4800*/  HFMA2 R17, -RZ, RZ, 0, 5.9604644775390625e-08 ;  /* 0x00000001ff117431 */ /* 0x000fc600000001ff */
[----:B------:R-:W-:Y:S01]  /*4810*/  FFMA.FTZ R94, R94, R94, R16 ;  /* 0x0000005e5e5e7223 */ /* 0x000fe20000010010 */
[----:B------:R-:W-:-:S04]  /*4820*/  MOV R16, 0x1f ;  /* 0x0000001f00107802 */ /* 0x000fc80000000f00 */
[----:B------:R-:W-:-:S07]  /*4830*/  MOV R123, R94 ;  /* 0x0000005e007b7202 */ /* 0x000fce0000000f00 */
[----:B------:R-:W-:Y:S05]  /*4840*/  WARPSYNC.COLLECTIVE R18, `(.L_x_22356) ;  /* 0x0000000012087348 */ /* 0x000fea0003c00000 */
[----:B------:R0:W1:Y:S02]  /*4850*/  SHFL.BFLY P3, R16, R123, R17, R16 ;  /* 0x0c0000117b107389 */ /* 0x0000640000060010 */
[----:B01----:R-:W-:Y:S05]  /*4860*/  ENDCOLLECTIVE ;  /* 0x000000000000791b */ /* 0x003fea0003800000 */
.L_x_22356:
[----:B------:R-:W-:Y:S02]  /*4870*/  HFMA2 R17, -RZ, RZ, 0, 1.1920928955078125e-07 ;  /* 0x00000002ff117431 */ /* 0x000fe400000001ff */
[----:B------:R-:W-:Y:S01]  /*4880*/  FADD.FTZ R94, R94, R16 ;  /* 0x000000105e5e7221 */ /* 0x000fe20000010000 */
[----:B------:R-:W-:-:S04]  /*4890*/  MOV R16, 0x1f ;  /* 0x0000001f00107802 */ /* 0x000fc80000000f00 */
[----:B------:R-:W-:-:S07]  /*48a0*/  MOV R123, R94 ;  /* 0x0000005e007b7202 */ /* 0x000fce0000000f00 */
[----:B------:R-:W-:Y:S05]  /*48b0*/  WARPSYNC.COLLECTIVE R18, `(.L_x_22357) ;  /* 0x0000000012087348 */ /* 0x000fea0003c00000 */
[----:B------:R0:W1:Y:S02]  /*48c0*/  SHFL.BFLY P3, R16, R123, R17, R16 ;  /* 0x0c0000117b107389 */ /* 0x0000640000060010 */
[----:B01----:R-:W-:Y:S05]  /*48d0*/  ENDCOLLECTIVE ;  /* 0x000000000000791b */ /* 0x003fea0003800000 */
.L_x_22357:
[----:B------:R-:W-:Y:S02]  /*48e0*/  HFMA2 R17, -RZ, RZ, 0, 2.384185791015625e-07 ;  /* 0x00000004ff117431 */ /* 0x000fe400000001ff */
[----:B------:R-:W-:Y:S01]  /*48f0*/  FADD.FTZ R94, R94, R16 ;  /* 0x000000105e5e7221 */ /* 0x000fe20000010000 */
[----:B------:R-:W-:-:S04]  /*4900*/  MOV R16, 0x1f ;  /* 0x0000001f00107802 */ /* 0x000fc80000000f00 */
[----:B------:R-:W-:-:S07]  /*4910*/  MOV R123, R94 ;  /* 0x0000005e007b7202 */ /* 0x000fce0000000f00 */
[----:B------:R-:W-:Y:S05]  /*4920*/  WARPSYNC.COLLECTIVE R18, `(.L_x_22358) ;  /* 0x0000000012087348 */ /* 0x000fea0003c00000 */
[----:B------:R0:W1:Y:S02]  /*4930*/  SHFL.BFLY P3, R16, R123, R17, R16 ;  /* 0x0c0000117b107389 */ /* 0x0000640000060010 */
[----:B01----:R-:W-:Y:S05]  /*4940*/  ENDCOLLECTIVE ;  /* 0x000000000000791b */ /* 0x003fea0003800000 */
.L_x_22358:
[----:B------:R-:W-:Y:S02]  /*4950*/  HFMA2 R17, -RZ, RZ, 0, 4.76837158203125e-07 ;  /* 0x00000008ff117431 */ /* 0x000fe400000001ff */
[----:B------:R-:W-:Y:S01]  /*4960*/  FADD.FTZ R94, R94, R16 ;  /* 0x000000105e5e7221 */ /* 0x000fe20000010000 */
[----:B------:R-:W-:-:S04]  /*4970*/  MOV R16, 0x1f ;  /* 0x0000001f00107802 */ /* 0x000fc80000000f00 */
[----:B------:R-:W-:-:S07]  /*4980*/  MOV R123, R94 ;  /* 0x0000005e007b7202 */ /* 0x000fce0000000f00 */
[----:B------:R-:W-:Y:S05]  /*4990*/  WARPSYNC.COLLECTIVE R18, `(.L_x_22359) ;  /* 0x0000000012087348 */ /* 0x000fea0003c00000 */
[----:B------:R0:W1:Y:S02]  /*49a0*/  SHFL.BFLY P3, R16, R123, R17, R16 ;  /* 0x0c0000117b107389 */ /* 0x0000640000060010 */
[----:B01----:R-:W-:Y:S05]  /*49b0*/  ENDCOLLECTIVE ;  /* 0x000000000000791b */ /* 0x003fea0003800000 */
.L_x_22359:
[----:B------:R-:W-:Y:S02]  /*49c0*/  HFMA2 R17, -RZ, RZ, 0, 9.5367431640625e-07 ;  /* 0x00000010ff117431 */ /* 0x000fe400000001ff */
[----:B------:R-:W-:Y:S01]  /*49d0*/  FADD.FTZ R94, R94, R16 ;  /* 0x000000105e5e7221 */ /* 0x000fe20000010000 */
[----:B------:R-:W-:-:S04]  /*49e0*/  MOV R16, 0x1f ;  /* 0x0000001f00107802 */ /* 0x000fc80000000f00 */
[----:B------:R-:W-:-:S07]  /*49f0*/  MOV R123, R94 ;  /* 0x0000005e007b7202 */ /* 0x000fce0000000f00 */
[----:B------:R-:W-:Y:S05]  /*4a00*/  WARPSYNC.COLLECTIVE R18, `(.L_x_22360) ;  /* 0x0000000012087348 */ /* 0x000fea0003c00000 */
[----:B------:R0:W1:Y:S02]  /*4a10*/  SHFL.BFLY P3, R16, R123, R17, R16 ;  /* 0x0c0000117b107389 */ /* 0x0000640000060010 */
[----:B01----:R-:W-:Y:S05]  /*4a20*/  ENDCOLLECTIVE ;  /* 0x000000000000791b */ /* 0x003fea0003800000 */
.L_x_22360:
[----:B------:R-:W-:Y:S05]  /*4a30*/  BRA `(.L_x_22361) ;  /* 0xffffffe400d07947 */ /* 0x000fea000383ffff */
.L_x_22362:
        /* <DEDUP_REMOVED lines=12> */
.L_x_28019:


//--------------------- .text._ZN10layer_norm31ln_parallel_residual_fwd_kernelINS_13Kernel_traitsI6__halfffffjLj1280ELj1ELj4ELj1ELj16ENS_18Kernel_traits_baseILj1280ES2_ffffjLj128EEEEELb1ELb0ELb0EEEvNS_9FwdParamsE --------------------------
	.section	.text._ZN10layer_norm31ln_parallel_residual_fwd_kernelINS_13Kernel_traitsI6__halfffffjLj1280ELj1ELj4ELj1ELj16ENS_18Kernel_traits_baseILj1280ES2_ffffjLj128EEEEELb1ELb0ELb0EEEvNS_9FwdParamsE,"ax",@progbits
	.align	128
        .global         _ZN10layer_norm31ln_parallel_residual_fwd_kernelINS_13Kernel_traitsI6__halfffffjLj1280ELj1ELj4ELj1ELj16ENS_18Kernel_traits_baseILj1280ES2_ffffjLj128EEEEELb1ELb0ELb0EEEvNS_9FwdParamsE
        .type           _ZN10layer_norm31ln_parallel_residual_fwd_kernelINS_13Kernel_traitsI6__halfffffjLj1280ELj1ELj4ELj1ELj16ENS_18Kernel_traits_baseILj1280ES2_ffffjLj128EEEEELb1ELb0ELb0EEEvNS_9FwdParamsE,@function
        .size           _ZN10layer_norm31ln_parallel_residual_fwd_kernelINS_13Kernel_traitsI6__halfffffjLj1280ELj1ELj4ELj1ELj16ENS_18Kernel_traits_baseILj1280ES2_ffffjLj128EEEEELb1ELb0ELb0EEEvNS_9FwdParamsE,(.L_x_28020 - _ZN10layer_norm31ln_parallel_residual_fwd_kernelINS_13Kernel_traitsI6__halfffffjLj1280ELj1ELj4ELj1ELj16ENS_18Kernel_traits_baseILj1280ES2_ffffjLj128EEEEELb1ELb0ELb0EEEvNS_9FwdParamsE)
        .other          _ZN10layer_norm31ln_parallel_residual_fwd_kernelINS_13Kernel_traitsI6__halfffffjLj1280ELj1ELj4ELj1ELj16ENS_18Kernel_traits_baseILj1280ES2_ffffjLj128EEEEELb1ELb0ELb0EEEvNS_9FwdParamsE,@"STO_CUDA_ENTRY STV_DEFAULT"
_ZN10layer_norm31ln_parallel_residual_fwd_kernelINS_13Kernel_traitsI6__halfffffjLj1280ELj1ELj4ELj1ELj16ENS_18Kernel_traits_baseILj1280ES2_ffffjLj128EEEEELb1ELb0ELb0EEEvNS_9FwdParamsE:
.text._ZN10layer_norm31ln_parallel_residual_fwd_kernelINS_13Kernel_traitsI6__halfffffjLj1280ELj1ELj4ELj1ELj16ENS_18Kernel_traits_baseILj1280ES2_ffffjLj128EEEEELb1ELb0ELb0EEEvNS_9FwdParamsE:
        /* <DEDUP_REMOVED lines=20> */
[----:B------:R-:W-:Y:S02]  /*0140*/  SHF.R.S32.HI R0, RZ, 0x1f, R11 ;  /* 0x0000001fff007819 */ /* 0x000fe4000001140b */
[----:B------:R-:W-:Y:S02]  /*0150*/  MOV R32, R111 ;  /* 0x0000006f00207202 */ /* 0x000fe40000000f00 */
[----:B------:R-:W3:Y:S01]  /*0160*/  LDC R7, c[0x0][0x360] ;  /* 0x0000d800ff077b82 */ /* 0x000ee20000000800 */
[----:B------:R-:W-:Y:S02]  /*0170*/  LEA.HI R0, R0, R11, RZ, 0x2 ;  /* 0x0000000b00007211 */ /* 0x000fe400078f10ff */
[----:B------:R-:W-:-:S04]  /*0180*/  LOP3.LUT R109, R32, 0x1f, RZ, 0x3c, !PT ;  /* 0x0000001f206d7812 */ /* 0x000fc800078e3cff */
[----:B------:R-:W-:Y:S01]  /*0190*/  LEA.HI.SX32 R109, R0, R109, 0x1e ;  /* 0x0000006d006d7211 */ /* 0x000fe200078ff2ff */
[----:B-1----:R-:W-:Y:S02]  /*01a0*/  USHF.L.U32 UR8, UR9, 0x2, URZ ;  /* 0x0000000209087899 */ /* 0x002fe400080006ff */
[--C-:B---3--:R-:W-:Y:S01]  /*01b0*/  IMAD R110, R7, UR9, R108.reuse ;  /* 0x00000009076e7c24 */ /* 0x108fe2000f8e026c */
[----:B------:R-:W-:-:S04]  /*01c0*/  SHF.R.U32.HI R108, RZ, 0x5, R108 ;  /* 0x00000005ff6c7819 */ /* 0x000fc8000001166c */
[----:B------:R-:W-:Y:S02]  /*01d0*/  LOP3.LUT R108, R108, UR8, RZ, 0xfc, !PT ;  /* 0x000000086c6c7c12 */ /* 0x000fe4000f8efcff */
[----:B--2---:R-:W-:Y:S02]  /*01e0*/  @P0 R2UR UR4, R2 ;  /* 0x00000000020402ca */ /* 0x004fe400000e0000 */
        /* <DEDUP_REMOVED lines=44> */
[----:B------:R-:W-:-:S07]  /*04b0*/  ISETP.GE.U32.AND P4, PT, R109, 0x80, PT ;  /* 0x000000806d00780c */ /* 0x000fce0003f86070 */
[----:B------:R-:W1:Y:S08]  /*04c0*/  LDC.64 R48, c[0x0][0x3d0] ;  /* 0x0000f400ff307b82 */ /* 0x000e700000000a00 */
[----:B------:R-:W1:Y:S01]  /*04d0*/  LDC.64 R50, c[0x0][0x3d8] ;  /* 0x0000f600ff327b82 */ /* 0x000e620000000a00 */
[----:B--2---:R-:W-:Y:S01]  /*04e0*/  @P1 IMAD.WIDE.U32 R36, R32, 0x8, R36 ;  /* 0x0000000820241825 */ /* 0x004fe200078e0024 */
[----:B------:R-:W-:-:S06]  /*04f0*/  ISETP.GE.U32.AND P0, PT, R109, 0xa0, PT ;  /* 0x000000a06d00780c */ /* 0x000fcc0003f06070 */
[----:B------:R-:W2:Y:S01]  /*0500*/  LDC.64 R52, c[0x0][0x3d0] ;  /* 0x0000f400ff347b82 */ /* 0x000ea20000000a00 */
[C---:B---3--:R-:W-:Y:S01]  /*0510*/  @P1 IMAD.WIDE.U32 R38, R32.reuse, 0x8, R38 ;  /* 0x0000000820261825 */ /* 0x048fe200078e0026 */
[----:B------:R3:W5:Y:S06]  /*0520*/  @P1 LDG.E.64 R6, desc[UR6][R36.64] ;  /* 0x0000000624061981 */ /* 0x00076c000c1e1b00 */
[----:B------:R-:W2:Y:S01]  /*0530*/  LDC.64 R54, c[0x0][0x3d8] ;  /* 0x0000f600ff367b82 */ /* 0x000ea20000000a00 */
[----:B------:R-:W-:Y:S01]  /*0540*/  @P1 VIADD R32, R32, 0x20 ;  /* 0x0000002020201836 */ /* 0x000fe20000000000 */
[----:B------:R3:W5:Y:S01]  /*0550*/  @P1 LDG.E.64 R8, desc[UR6][R38.64] ;  /* 0x0000000626081981 */ /* 0x000762000c1e1b00 */
[----:B------:R-:W-:-:S02]  /*0560*/  ISETP.GE.U32.AND P3, PT, R109, 0xc0, PT ;  /* 0x000000c06d00780c */ /* 0x000fc40003f66070 */
[----:B0-----:R-:W-:-:S03]  /*0570*/  @P5 IMAD.WIDE.U32 R40, R32, 0x8, R40 ;  /* 0x0000000820285825 */ /* 0x001fc600078e0028 */
[----:B------:R-:W0:Y:S01]  /*0580*/  LDC.64 R56, c[0x0][0x3d8] ;  /* 0x0000f600ff387b82 */ /* 0x000e220000000a00 */
[C---:B----4-:R-:W-:Y:S01]  /*0590*/  @P5 IMAD.WIDE.U32 R42, R32.reuse, 0x8, R42 ;  /* 0x00000008202a5825 */ /* 0x050fe200078e002a */
[----:B------:R-:W-:Y:S01]  /*05a0*/  @P5 IADD3 R32, PT, PT, R32, 0x20, RZ ;  /* 0x0000002020205810 */ /* 0x000fe20007ffe0ff */
[----:B------:R4:W5:Y:S01]  /*05b0*/  @P5 LDG.E.64 R96, desc[UR6][R40.64] ;  /* 0x0000000628605981 */ /* 0x000962000c1e1b00 */
[----:B------:R-:W-:Y:S02]  /*05c0*/  ISETP.GE.U32.AND P2, PT, R109, 0xe0, PT ;  /* 0x000000e06d00780c */ /* 0x000fe40003f46070 */
[----:B------:R-:W-:Y:S02]  /*05d0*/  @P1 CS2R R94, SRZ ;  /* 0x00000000005e1805 */ /* 0x000fe4000001ff00 */
[----:B------:R-:W-:Y:S01]  /*05e0*/  @P5 CS2R R90, SRZ ;  /* 0x00000000005a5805 */ /* 0x000fe2000001ff00 */
[----:B------:R-:W5:Y:S01]  /*05f0*/  @P6 LDG.E.64 R10, desc[UR6][R34.64] ;  /* 0x00000006220a6981 */ /* 0x000f62000c1e1b00 */
[----:B-1----:R-:W1:Y:S01]  /*0600*/  LDC.64 R2, c[0x0][0x3d0] ;  /* 0x0000f400ff027b82 */ /* 0x002e620000000a00 */
[----:B------:R-:W-:-:S07]  /*0610*/  @P4 IMAD.WIDE.U32 R44, R32, 0x8, R44 ;  /* 0x00000008202c4825 */ /* 0x000fce00078e002c */
[----:B------:R-:W0:Y:S01]  /*0620*/  LDC.64 R58, c[0x0][0x3d0] ;  /* 0x0000f400ff3a7b82 */ /* 0x000e220000000a00 */
[----:B------:R-:W-:Y:S01]  /*0630*/  @P4 IMAD.WIDE.U32 R46, R32, 0x8, R46 ;  /* 0x00000008202e4825 */ /* 0x000fe200078e002e */
[----:B------:R-:W-:Y:S01]  /*0640*/  @P6 CS2R R82, SRZ ;  /* 0x0000000000526805 */ /* 0x000fe2000001ff00 */
[----:B------:R-:W5:Y:S01]  /*0650*/  @P5 LDG.E.64 R92, desc[UR6][R42.64] ;  /* 0x000000062a5c5981 */ /* 0x000f62000c1e1b00 */
[----:B------:R-:W-:-:S04]  /*0660*/  @P6 LOP3.LUT R0, R0, 0x400, RZ, 0xfc, !PT ;  /* 0x0000040000006812 */ /* 0x000fc800078efcff */
[----:B---3--:R-:W3:Y:S01]  /*0670*/  LDC.64 R36, c[0x0][0x3d0] ;  /* 0x0000f400ff247b82 */ /* 0x008ee20000000a00 */
[----:B------:R-:W-:-:S07]  /*0680*/  @P4 VIADD R32, R32, 0x20 ;  /* 0x0000002020204836 */ /* 0x000fce0000000000 */
[----:B------:R-:W3:Y:S01]  /*0690*/  LDC.64 R38, c[0x0][0x3d8] ;  /* 0x0000f600ff267b82 */ /* 0x000ee20000000a00 */
[C---:B------:R-:W-:Y:S01]  /*06a0*/  @P0 IMAD.WIDE.U32 R48, R32.reuse, 0x8, R48 ;  /* 0x0000000820300825 */ /* 0x040fe200078e0030 */
[----:B------:R-:W-:Y:S01]  /*06b0*/  ISETP.GE.U32.AND P1, PT, R109, 0x100, PT ;  /* 0x000001006d00780c */ /* 0x000fe20003f26070 */
[----:B------:R-:W5:Y:S02]  /*06c0*/  @P4 LDG.E.64 R88, desc[UR6][R44.64] ;  /* 0x000000062c584981 */ /* 0x000f64000c1e1b00 */
[----:B------:R-:W-:-:S03]  /*06d0*/  @P0 IMAD.WIDE.U32 R50, R32, 0x8, R50 ;  /* 0x0000000820320825 */ /* 0x000fc600078e0032 */
[----:B----4-:R-:W4:Y:S01]  /*06e0*/  LDC.64 R40, c[0x0][0x3d8] ;  /* 0x0000f600ff287b82 */ /* 0x010f220000000a00 */
[----:B------:R-:W-:Y:S01]  /*06f0*/  @P0 VIADD R32, R32, 0x20 ;  /* 0x0000002020200836 */ /* 0x000fe20000000000 */
[----:B------:R-:W-:Y:S01]  /*0700*/  ISETP.GE.U32.AND P5, PT, R109, 0x120, PT ;  /* 0x000001206d00780c */ /* 0x000fe20003fa6070 */
[----:B------:R-:W5:Y:S02]  /*0710*/  @P0 LDG.E.64 R12, desc[UR6][R48.64] ;  /* 0x00000006300c0981 */ /* 0x000f64000c1e1b00 */
[C---:B--2---:R-:W-:Y:S02]  /*0720*/  @P3 IMAD.WIDE.U32 R52, R32.reuse, 0x8, R52 ;  /* 0x0000000820343825 */ /* 0x044fe400078e0034 */
[----:B------:R-:W5:Y:S02]  /*0730*/  @P0 LDG.E.64 R14, desc[UR6][R50.64] ;  /* 0x00000006320e0981 */ /* 0x000f64000c1e1b00 */
[C---:B------:R-:W-:Y:S01]  /*0740*/  @P3 IMAD.WIDE.U32 R54, R32.reuse, 0x8, R54 ;  /* 0x0000000820363825 */ /* 0x040fe200078e0036 */
[----:B------:R-:W-:Y:S01]  /*0750*/  @P3 IADD3 R32, PT, PT, R32, 0x20, RZ ;  /* 0x0000002020203810 */ /* 0x000fe20007ffe0ff */
[----:B------:R-:W5:Y:S04]  /*0760*/  @P3 LDG.E.64 R16, desc[UR6][R52.64] ;  /* 0x0000000634103981 */ /* 0x000f68000c1e1b00 */
[C---:B-1----:R-:W-:Y:S01]  /*0770*/  @P2 IMAD.WIDE.U32 R2, R32.reuse, 0x8, R2 ;  /* 0x0000000820022825 */ /* 0x042fe200078e0002 */
[----:B------:R-:W5:Y:S03]  /*0780*/  @P4 LDG.E.64 R86, desc[UR6][R46.64] ;  /* 0x000000062e564981 */ /* 0x000f66000c1e1b00 */
[C---:B0-----:R-:W-:Y:S01]  /*0790*/  @P2 IMAD.WIDE.U32 R56, R32.reuse, 0x8, R56 ;  /* 0x0000000820382825 */ /* 0x041fe200078e0038 */
[----:B------:R-:W5:Y:S03]  /*07a0*/  @P2 LDG.E.64 R20, desc[UR6][R2.64] ;  /* 0x0000000602142981 */ /* 0x000f66000c1e1b00 */
[----:B------:R-:W-:Y:S01]  /*07b0*/  @P2 VIADD R32, R32, 0x20 ;  /* 0x0000002020202836 */ /* 0x000fe20000000000 */
[----:B------:R-:W-:-:S02]  /*07c0*/  @P4 CS2R R84, SRZ ;  /* 0x0000000000544805 */ /* 0x000fc4000001ff00 */
[----:B------:R-:W-:Y:S02]  /*07d0*/  @P0 CS2R R80, SRZ ;  /* 0x0000000000500805 */ /* 0x000fe4000001ff00 */
[----:B------:R-:W-:Y:S01]  /*07e0*/  @P3 CS2R R78, SRZ ;  /* 0x00000000004e3805 */ /* 0x000fe2000001ff00 */
[C---:B---3--:R-:W-:Y:S01]  /*07f0*/  @P1 IMAD.WIDE.U32 R36, R32.reuse, 0x8, R36 ;  /* 0x0000000820241825 */ /* 0x048fe200078e0024 */
[----:B------:R-:W-:Y:S02]  /*0800*/  @P2 CS2R R76, SRZ ;  /* 0x00000000004c2805 */ /* 0x000fe4000001ff00 */
[----:B------:R-:W-:Y:S02]  /*0810*/  @P5 CS2R R74, SRZ ;  /* 0x00000000004a5805 */ /* 0x000fe4000001ff00 */
[----:B------:R-:W-:Y:S01]  /*0820*/  @P1 CS2R R72, SRZ ;  /* 0x0000000000481805 */ /* 0x000fe2000001ff00 */
[C---:B------:R-:W-:Y:S01]  /*0830*/  @P1 IMAD.WIDE.U32 R38, R32.reuse, 0x8, R38 ;  /* 0x0000000820261825 */ /* 0x040fe200078e0026 */
[----:B------:R-:W5:Y:S03]  /*0840*/  @P1 LDG.E.64 R24, desc[UR6][R36.64] ;  /* 0x0000000624181981 */ /* 0x000f66000c1e1b00 */
[----:B------:R-:W-:Y:S01]  /*0850*/  @P1 VIADD R32, R32, 0x20 ;  /* 0x0000002020201836 */ /* 0x000fe20000000000 */
[----:B------:R-:W5:Y:S03]  /*0860*/  @P1 LDG.E.64 R26, desc[UR6][R38.64] ;  /* 0x00000006261a1981 */ /* 0x000f66000c1e1b00 */
[C---:B----4-:R-:W-:Y:S01]  /*0870*/  @P5 IMAD.WIDE.U32 R40, R32.reuse, 0x8, R40 ;  /* 0x0000000820285825 */ /* 0x050fe200078e0028 */
[----:B------:R-:W5:Y:S04]  /*0880*/  @P3 LDG.E.64 R18, desc[UR6][R54.64] ;  /* 0x0000000636123981 */ /* 0x000f68000c1e1b00 */
[----:B------:R-:W5:Y:S01]  /*0890*/  @P5 LDG.E.64 R30, desc[UR6][R40.64] ;  /* 0x00000006281e5981 */ /* 0x000f62000c1e1b00 */
[----:B------:R-:W-:Y:S01]  /*08a0*/  ISETP.GE.U32.AND P4, PT, R109, 0x140, PT ;  /* 0x000001406d00780c */ /* 0x000fe20003f86070 */
[C---:B------:R-:W-:Y:S01]  /*08b0*/  @P5 IMAD.WIDE.U32 R58, R32.reuse, 0x8, R58 ;  /* 0x00000008203a5825 */ /* 0x040fe200078e003a */
[----:B------:R-:W-:Y:S01]  /*08c0*/  MOV R70, R74 ;  /* 0x0000004a00467202 */ /* 0x000fe20000000f00 */
[----:B------:R0:W5:Y:S01]  /*08d0*/  @P2 LDG.E.64 R22, desc[UR6][R56.64] ;  /* 0x0000000638162981 */ /* 0x000162000c1e1b00 */
[----:B------:R-:W-:Y:S01]  /*08e0*/  MOV R69, R73 ;  /* 0x0000004900457202 */ /* 0x000fe20000000f00 */
[----:B------:R-:W-:Y:S01]  /*08f0*/  IMAD.MOV.U32 R71, RZ, RZ, R75 ;  /* 0x000000ffff477224 */ /* 0x000fe200078e004b */
[----:B------:R-:W-:Y:S01]  /*0900*/  MOV R64, R78 ;  /* 0x0000004e00407202 */ /* 0x000fe20000000f00 */
[----:B------:R1:W5:Y:S01]  /*0910*/  @P5 LDG.E.64 R28, desc[UR6][R58.64] ;  /* 0x000000063a1c5981 */ /* 0x000362000c1e1b00 */
[----:B------:R-:W-:Y:S01]  /*0920*/  IMAD.MOV.U32 R68, RZ, RZ, R72 ;  /* 0x000000ffff447224 */ /* 0x000fe200078e0048 */
[----:B------:R-:W-:Y:S01]  /*0930*/  MOV R63, R81 ;  /* 0x00000051003f7202 */ /* 0x000fe20000000f00 */
[----:B------:R-:W-:Y:S01]  /*0940*/  IMAD.MOV.U32 R66, RZ, RZ, R76 ;  /* 0x000000ffff427224 */ /* 0x000fe200078e004c */
[----:B------:R-:W-:Y:S01]  /*0950*/  @P5 IADD3 R32, PT, PT, R32, 0x20, RZ ;  /* 0x0000002020205810 */ /* 0x000fe20007ffe0ff */
[----:B------:R-:W-:Y:S01]  /*0960*/  IMAD.MOV.U32 R67, RZ, RZ, R77 ;  /* 0x000000ffff437224 */ /* 0x000fe200078e004d */
[----:B0-----:R-:W-:Y:S01]  /*0970*/  MOV R57, R95 ;  /* 0x0000005f00397202 */ /* 0x001fe20000000f00 */
[----:B------:R-:W-:-:S02]  /*0980*/  IMAD.MOV.U32 R65, RZ, RZ, R79 ;  /* 0x000000ffff417224 */ /* 0x000fc400078e004f */
[----:B------:R-:W-:Y:S01]  /*0990*/  IMAD.MOV.U32 R62, RZ, RZ, R80 ;  /* 0x000000ffff3e7224 */ /* 0x000fe200078e0050 */
[----:B-1----:R-:W-:Y:S01]  /*09a0*/  MOV R58, R90 ;  /* 0x0000005a003a7202 */ /* 0x002fe20000000f00 */
[----:B------:R-:W-:Y:S02]  /*09b0*/  IMAD.MOV.U32 R60, RZ, RZ, R84 ;  /* 0x000000ffff3c7224 */ /* 0x000fe400078e0054 */
[----:B------:R-:W-:Y:S02]  /*09c0*/  IMAD.MOV.U32 R61, RZ, RZ, R85 ;  /* 0x000000ffff3d7224 */ /* 0x000fe400078e0055 */
[----:B------:R-:W-:Y:S02]  /*09d0*/  IMAD.MOV.U32 R59, RZ, RZ, R91 ;  /* 0x000000ffff3b7224 */ /* 0x000fe400078e005b */
[----:B------:R-:W-:Y:S02]  /*09e0*/  IMAD.MOV.U32 R56, RZ, RZ, R94 ;  /* 0x000000ffff387224 */ /* 0x000fe400078e005e */
[----:B------:R-:W-:-:S02]  /*09f0*/  IMAD.MOV.U32 R54, RZ, RZ, R82 ;  /* 0x000000ffff367224 */ /* 0x000fc400078e0052 */
[----:B------:R-:W-:Y:S01]  /*0a00*/  IMAD.MOV.U32 R55, RZ, RZ, R83 ;  /* 0x000000ffff377224 */ /* 0x000fe200078e0053 */
        /* <DEDUP_REMOVED lines=8> */
[----:B------:R-:W-:Y:S01]  /*0a90*/  CS2R R2, SRZ ;  /* 0x0000000000027805 */ /* 0x000fe2000001ff00 */
[----:B------:R-:W-:Y:S01]  /*0aa0*/  IMAD.MOV.U32 R70, RZ, RZ, R74 ;  /* 0x000000ffff467224 */ /* 0x000fe200078e004a */
[----:B------:R-:W-:Y:S01]  /*0ab0*/  MOV R68, R72 ;  /* 0x0000004800447202 */ /* 0x000fe20000000f00 */
        /* <DEDUP_REMOVED lines=10> */
[----:B------:R-:W-:-:S02]  /*0b60*/  IMAD.MOV.U32 R63, RZ, RZ, R81 ;  /* 0x000000ffff3f7224 */ /* 0x000fc400078e0051 */
[----:B------:R-:W-:Y:S02]  /*0b70*/  IMAD.MOV.U32 R60, RZ, RZ, R84 ;  /* 0x000000ffff3c7224 */ /* 0x000fe400078e0054 */
[----:B------:R-:W-:Y:S02]  /*0b80*/  IMAD.MOV.U32 R58, RZ, RZ, R90 ;  /* 0x000000ffff3a7224 */ /* 0x000fe400078e005a */
[----:B------:R-:W-:Y:S02]  /*0b90*/  IMAD.MOV.U32 R59, RZ, RZ, R91 ;  /* 0x000000ffff3b7224 */ /* 0x000fe400078e005b */
[----:B------:R-:W-:Y:S02]  /*0ba0*/  IMAD.MOV.U32 R57, RZ, RZ, R95 ;  /* 0x000000ffff397224 */ /* 0x000fe400078e005f */
[----:B------:R-:W-:Y:S01]  /*0bb0*/  IMAD.MOV.U32 R54, RZ, RZ, R82 ;  /* 0x000000ffff367224 */ /* 0x000fe200078e0052 */
[----:B------:R-:W-:Y:S06]  /*0bc0*/  BRA `(.L_x_22366) ;  /* 0x00000018001c7947 */ /* 0x000fec0003800000 */
.L_x_22365:
        /* <DEDUP_REMOVED lines=8> */
[----:B------:R-:W3:Y:S01]  /*0c50*/  @P6 LDC.64 R2, c[0x0][0x440] ;  /* 0x00011000ff026b82 */ /* 0x000ee20000000a00 */
[----:B0-----:R-:W-:-:S07]  /*0c60*/  @P6 IMAD.WIDE.U32 R34, R32, 0x8, R34 ;  /* 0x0000000820226825 */ /* 0x001fce00078e0022 */
[----:B------:R-:W0:Y:S01]  /*0c70*/  LDC.64 R40, c[0x0][0x3d8] ;  /* 0x0000f600ff287b82 */ /* 0x000e220000000a00 */
[----:B-1----:R-:W-:-:S07]  /*0c80*/  @P6 IMAD.WIDE.U32 R36, R32, 0x8, R36 ;  /* 0x0000000820246825 */ /* 0x002fce00078e0024 */
[----:B------:R-:W1:Y:S08]  /*0c90*/  @P1 LDC.64 R42, c[0x0][0x440] ;  /* 0x00011000ff2a1b82 */ /* 0x000e700000000a00 */
[----:B------:R-:W4:Y:S01]  /*0ca0*/  LDC.64 R44, c[0x0][0x3d0] ;  /* 0x0000f400ff2c7b82 */ /* 0x000f220000000a00 */
[C---:B---3--:R-:W-:Y:S01]  /*0cb0*/  @P6 IMAD.WIDE.U32 R2, R32.reuse, 0x8, R2 ;  /* 0x0000000820026825 */ /* 0x048fe200078e0002 */
[----:B------:R-:W-:-:S06]  /*0cc0*/  @P6 LOP3.LUT R32, R32, 0x20, RZ, 0xfc, !PT ;  /* 0x0000002020206812 */ /* 0x000fcc00078efcff */
[----:B------:R-:W3:Y:S01]  /*0cd0*/  LDC.64 R46, c[0x0][0x3d8] ;  /* 0x0000f600ff2e7b82 */ /* 0x000ee20000000a00 */
[C---:B------:R-:W-:Y:S01]  /*0ce0*/  ISETP.GE.U32.AND P0, PT, R109.reuse, 0xa0, PT ;  /* 0x000000a06d00780c */ /* 0x040fe20003f06070 */
[C---:B--2---:R-:W-:Y:S01]  /*0cf0*/  @P1 IMAD.WIDE.U32 R38, R32.reuse, 0x8, R38 ;  /* 0x0000000820261825 */ /* 0x044fe200078e0026 */
[C---:B------:R-:W-:Y:S02]  /*0d00*/  ISETP.GE.U32.AND P3, PT, R109.reuse, 0xc0, PT ;  /* 0x000000c06d00780c */ /* 0x040fe40003f66070 */
[----:B------:R-:W-:Y:S01]  /*0d10*/  ISETP.GE.U32.AND P2, PT, R109, 0xe0, PT ;  /* 0x000000e06d00780c */ /* 0x000fe20003f46070 */
[C---:B0-----:R-:W-:Y:S01]  /*0d20*/  @P1 IMAD.WIDE.U32 R40, R32.reuse, 0x8, R40 ;  /* 0x0000000820281825 */ /* 0x041fe200078e0028 */
[----:B------:R0:W5:Y:S01]  /*0d30*/  @P1 LDG.E.64 R6, desc[UR6][R38.64] ;  /* 0x0000000626061981 */ /* 0x000162000c1e1b00 */
[----:B------:R-:W2:Y:S08]  /*0d40*/  @P5 LDC.64 R48, c[0x0][0x440] ;  /* 0x00011000ff305b82 */ /* 0x000eb00000000a00 */
[----:B------:R-:W0:Y:S01]  /*0d50*/  LDC.64 R50, c[0x0][0x3d0] ;  /* 0x0000f400ff327b82 */ /* 0x000e220000000a00 */
[C---:B-1----:R-:W-:Y:S01]  /*0d60*/  @P1 IMAD.WIDE.U32 R42, R32.reuse, 0x8, R42 ;  /* 0x00000008202a1825 */ /* 0x042fe200078e002a */
[----:B------:R1:W5:Y:S06]  /*0d70*/  @P1 LDG.E.64 R8, desc[UR6][R40.64] ;  /* 0x0000000628081981 */ /* 0x00036c000c1e1b00 */
[----:B------:R-:W1:Y:S01]  /*0d80*/  LDC.64 R52, c[0x0][0x3d8] ;  /* 0x0000f600ff347b82 */ /* 0x000e620000000a00 */
[----:B------:R-:W-:Y:S01]  /*0d90*/  @P1 VIADD R32, R32, 0x20 ;  /* 0x0000002020201836 */ /* 0x000fe20000000000 */
[----:B------:R-:W5:Y:S01]  /*0da0*/  @P1 LD.E.64 R56, desc[UR6][R42.64] ;  /* 0x000000062a381980 */ /* 0x000f62000c101b00 */
[----:B------:R-:W-:-:S02]  /*0db0*/  @P1 CS2R R94, SRZ ;  /* 0x00000000005e1805 */ /* 0x000fc4000001ff00 */
[----:B------:R-:W-:Y:S01]  /*0dc0*/  @P5 CS2R R90, SRZ ;  /* 0x00000000005a5805 */ /* 0x000fe2000001ff00 */
[C---:B----4-:R-:W-:Y:S01]  /*0dd0*/  @P5 IMAD.WIDE.U32 R44, R32.reuse, 0x8, R44 ;  /* 0x00000008202c5825 */ /* 0x050fe200078e002c */
[----:B------:R-:W5:Y:S01]  /*0de0*/  @P6 LDG.E.64 R4, desc[UR6][R34.64] ;  /* 0x0000000622046981 */ /* 0x000f62000c1e1b00 */
[----:B------:R-:W4:Y:S02]  /*0df0*/  LDC.64 R104, c[0x0][0x3d0] ;  /* 0x0000f400ff687b82 */ /* 0x000f240000000a00 */
[C---:B---3--:R-:W-:Y:S01]  /*0e00*/  @P5 IMAD.WIDE.U32 R46, R32.reuse, 0x8, R46 ;  /* 0x00000008202e5825 */ /* 0x048fe200078e002e */
[----:B------:R3:W5:Y:S05]  /*0e10*/  @P5 LDG.E.64 R96, desc[UR6][R44.64] ;  /* 0x000000062c605981 */ /* 0x00076a000c1e1b00 */
[----:B------:R-:W4:Y:S01]  /*0e20*/  @P4 LDC.64 R100, c[0x0][0x440] ;  /* 0x00011000ff644b82 */ /* 0x000f220000000a00 */
[C---:B--2---:R-:W-:Y:S01]  /*0e30*/  @P5 IMAD.WIDE.U32 R48, R32.reuse, 0x8, R48 ;  /* 0x0000000820305825 */ /* 0x044fe200078e0030 */
[----:B------:R-:W-:Y:S01]  /*0e40*/  ISETP.GE.U32.AND P1, PT, R109, 0x100, PT ;  /* 0x000001006d00780c */ /* 0x000fe20003f26070 */
[----:B------:R2:W5:Y:S05]  /*0e50*/  @P5 LDG.E.64 R92, desc[UR6][R46.64] ;  /* 0x000000062e5c5981 */ /* 0x00056a000c1e1b00 */
[----:B------:R-:W4:Y:S01]  /*0e60*/  LDC.64 R106, c[0x0][0x3d8] ;  /* 0x0000f600ff6a7b82 */ /* 0x000f220000000a00 */
[----:B------:R2:W5:Y:S07]  /*0e70*/  @P5 LD.E.64 R58, desc[UR6][R48.64] ;  /* 0x00000006303a5980 */ /* 0x00056e000c101b00 */
[----:B------:R-:W4:Y:S01]  /*0e80*/  LDC.64 R116, c[0x0][0x3d8] ;  /* 0x0000f600ff747b82 */ /* 0x000f220000000a00 */
[----:B------:R-:W-:Y:S01]  /*0e90*/  @P5 VIADD R32, R32, 0x20 ;  /* 0x0000002020205836 */ /* 0x000fe20000000000 */
[----:B------:R0:W5:Y:S06]  /*0ea0*/  @P6 LDG.E.64 R10, desc[UR6][R36.64] ;  /* 0x00000006240a6981 */ /* 0x00016c000c1e1b00 */
[----:B------:R-:W4:Y:S01]  /*0eb0*/  LDC.64 R120, c[0x0][0x3d0] ;  /* 0x0000f400ff787b82 */ /* 0x000f220000000a00 */
[----:B------:R0:W5:Y:S07]  /*0ec0*/  @P6 LD.E.64 R54, desc[UR6][R2.64] ;  /* 0x0000000602366980 */ /* 0x00016e000c101b00 */
[----:B------:R-:W4:Y:S01]  /*0ed0*/  LDC.64 R122, c[0x0][0x3d8] ;  /* 0x0000f600ff7a7b82 */ /* 0x000f220000000a00 */
[----:B------:R-:W-:-:S02]  /*0ee0*/  @P4 CS2R R84, SRZ ;  /* 0x0000000000544805 */ /* 0x000fc4000001ff00 */
[----:B------:R-:W-:-:S05]  /*0ef0*/  @P6 LOP3.LUT R0, R0, 0x400, RZ, 0xfc, !PT ;  /* 0x0000040000006812 */ /* 0x000fca00078efcff */
[----:B0-----:R-:W0:Y:S08]  /*0f00*/  LDC.64 R38, c[0x0][0x3d0] ;  /* 0x0000f400ff267b82 */ /* 0x001e300000000a00 */
[----:B-1----:R-:W1:Y:S08]  /*0f10*/  LDC.64 R40, c[0x0][0x3d8] ;  /* 0x0000f600ff287b82 */ /* 0x002e700000000a00 */
[----:B---3--:R-:W3:Y:S01]  /*0f20*/  @P0 LDC.64 R44, c[0x0][0x440] ;  /* 0x00011000ff2c0b82 */ /* 0x008ee20000000a00 */
[----:B------:R-:W-:-:S07]  /*0f30*/  ISETP.GE.U32.AND P5, PT, R109, 0x120, PT ;  /* 0x000001206d00780c */ /* 0x000fce0003fa6070 */
[----:B------:R-:W3:Y:S08]  /*0f40*/  LDC.64 R42, c[0x0][0x3d0] ;  /* 0x0000f400ff2a7b82 */ /* 0x000ef00000000a00 */
[----:B--2---:R-:W2:Y:S08]  /*0f50*/  LDC.64 R46, c[0x0][0x3d8] ;  /* 0x0000f600ff2e7b82 */ /* 0x004eb00000000a00 */
[----:B------:R-:W2:Y:S08]  /*0f60*/  @P3 LDC.64 R102, c[0x0][0x440] ;  /* 0x00011000ff663b82 */ /* 0x000eb00000000a00 */
[----:B------:R-:W2:Y:S01]  /*0f70*/  @P2 LDC.64 R112, c[0x0][0x440] ;  /* 0x00011000ff702b82 */ /* 0x000ea20000000a00 */
[----:B------:R-:W-:-:S04]  /*0f80*/  @P4 IMAD.WIDE.U32 R50, R32, 0x8, R50 ;  /* 0x0000000820324825 */ /* 0x000fc800078e0032 */
[C---:B------:R-:W-:Y:S01]  /*0f90*/  @P4 IMAD.WIDE.U32 R52, R32.reuse, 0x8, R52 ;  /* 0x0000000820344825 */ /* 0x040fe200078e0034 */
[----:B------:R0:W5:Y:S02]  /*0fa0*/  @P4 LDG.E.64 R88, desc[UR6][R50.64] ;  /* 0x0000000632584981 */ /* 0x000164000c1e1b00 */
[----:B------:R-:W2:Y:S01]  /*0fb0*/  LDC.64 R48, c[0x0][0x3d0] ;  /* 0x0000f400ff307b82 */ /* 0x000ea20000000a00 */
[C---:B----4-:R-:W-:Y:S01]  /*0fc0*/  @P4 IMAD.WIDE.U32 R100, R32.reuse, 0x8, R100 ;  /* 0x0000000820644825 */ /* 0x050fe200078e0064 */
[----:B------:R-:W-:Y:S01]  /*0fd0*/  @P4 IADD3 R32, PT, PT, R32, 0x20, RZ ;  /* 0x0000002020204810 */ /* 0x000fe20007ffe0ff */
[----:B------:R4:W5:Y:S05]  /*0fe0*/  @P4 LDG.E.64 R86, desc[UR6][R52.64] ;  /* 0x0000000634564981 */ /* 0x00096a000c1e1b00 */
[----:B------:R-:W4:Y:S01]  /*0ff0*/  @P1 LDC.64 R118, c[0x0][0x440] ;  /* 0x00011000ff761b82 */ /* 0x000f220000000a00 */
[C---:B0-----:R-:W-:Y:S01]  /*1000*/  @P0 IMAD.WIDE.U32 R38, R32.reuse, 0x8, R38 ;  /* 0x0000000820260825 */ /* 0x041fe200078e0026 */
[----:B------:R0:W5:Y:S03]  /*1010*/  @P4 LD.E.64 R60, desc[UR6][R100.64] ;  /* 0x00000006643c4980 */ /* 0x000166000c101b00 */
[C---:B-1----:R-:W-:Y:S01]  /*1020*/  @P0 IMAD.WIDE.U32 R40, R32.reuse, 0x8, R40 ;  /* 0x0000000820280825 */ /* 0x042fe200078e0028 */
[----:B------:R0:W5:Y:S02]  /*1030*/  @P0 LDG.E.64 R12, desc[UR6][R38.64] ;  /* 0x00000006260c0981 */ /* 0x000164000c1e1b00 */
[----:B------:R-:W1:Y:S01]  /*1040*/  @P5 LDC.64 R124, c[0x0][0x440] ;  /* 0x00011000ff7c5b82 */ /* 0x000e620000000a00 */
[C---:B---3--:R-:W-:Y:S01]  /*1050*/  @P0 IMAD.WIDE.U32 R44, R32.reuse, 0x8, R44 ;  /* 0x00000008202c0825 */ /* 0x048fe200078e002c */
[----:B------:R0:W5:Y:S03]  /*1060*/  @P0 LDG.E.64 R14, desc[UR6][R40.64] ;  /* 0x00000006280e0981 */ /* 0x000166000c1e1b00 */
[----:B------:R-:W-:Y:S01]  /*1070*/  @P0 VIADD R32, R32, 0x20 ;  /* 0x0000002020200836 */ /* 0x000fe20000000000 */
[----:B------:R0:W5:Y:S03]  /*1080*/  @P0 LD.E.64 R62, desc[UR6][R44.64] ;  /* 0x000000062c3e0980 */ /* 0x000166000c101b00 */
[----:B------:R-:W-:-:S04]  /*1090*/  @P3 IMAD.WIDE.U32 R42, R32, 0x8, R42 ;  /* 0x00000008202a3825 */ /* 0x000fc800078e002a */
[C---:B--2---:R-:W-:Y:S01]  /*10a0*/  @P3 IMAD.WIDE.U32 R46, R32.reuse, 0x8, R46 ;  /* 0x00000008202e3825 */ /* 0x044fe200078e002e */
[----:B------:R0:W5:Y:S03]  /*10b0*/  @P3 LDG.E.64 R16, desc[UR6][R42.64] ;  /* 0x000000062a103981 */ /* 0x000166000c1e1b00 */
[C---:B------:R-:W-:Y:S01]  /*10c0*/  @P3 IMAD.WIDE.U32 R102, R32.reuse, 0x8, R102 ;  /* 0x0000000820663825 */ /* 0x040fe200078e0066 */
[----:B------:R0:W5:Y:S03]  /*10d0*/  @P3 LDG.E.64 R18, desc[UR6][R46.64] ;  /* 0x000000062e123981 */ /* 0x000166000c1e1b00 */
[----:B------:R-:W-:Y:S01]  /*10e0*/  @P3 VIADD R32, R32, 0x20 ;  /* 0x0000002020203836 */ /* 0x000fe20000000000 */
[----:B------:R0:W5:Y:S03]  /*10f0*/  @P3 LD.E.64 R64, desc[UR6][R102.64] ;  /* 0x0000000666403980 */ /* 0x000166000c101b00 */
[----:B------:R-:W-:-:S04]  /*1100*/  @P2 IMAD.WIDE.U32 R104, R32, 0x8, R104 ;  /* 0x0000000820682825 */ /* 0x000fc800078e0068 */
[C---:B------:R-:W-:Y:S01]  /*1110*/  @P2 IMAD.WIDE.U32 R106, R32.reuse, 0x8, R106 ;  /* 0x00000008206a2825 */ /* 0x040fe200078e006a */
[----:B------:R0:W5:Y:S03]  /*1120*/  @P2 LDG.E.64 R20, desc[UR6][R104.64] ;  /* 0x0000000668142981 */ /* 0x000166000c1e1b00 */
        /* <DEDUP_REMOVED lines=9> */
[----:B------:R-:W-:Y:S01]  /*11c0*/  @P1 VIADD R32, R32, 0x20 ;  /* 0x0000002020201836 */ /* 0x000fe20000000000 */
[----:B------:R0:W5:Y:S03]  /*11d0*/  @P1 LD.E.64 R68, desc[UR6][R118.64] ;  /* 0x0000000676441980 */ /* 0x000166000c101b00 */
[----:B------:R-:W-:-:S04]  /*11e0*/  @P5 IMAD.WIDE.U32 R120, R32, 0x8, R120 ;  /* 0x0000000820785825 */ /* 0x000fc800078e0078 */
[C---:B------:R-:W-:Y:S01]  /*11f0*/  @P5 IMAD.WIDE.U32 R122, R32.reuse, 0x8, R122 ;  /* 0x00000008207a5825 */ /* 0x040fe200078e007a */
[----:B------:R0:W5:Y:S03]  /*1200*/  @P5 LDG.E.64 R28, desc[UR6][R120.64] ;  /* 0x00000006781c5981 */ /* 0x000166000c1e1b00 */
[----:B-1----:R-:W-:Y:S01]  /*1210*/  @P5 IMAD.WIDE.U32 R124, R32, 0x8, R124 ;  /* 0x00000008207c5825 */ /* 0x002fe200078e007c */
[----:B------:R0:W5:Y:S04]  /*1220*/  @P5 LDG.E.64 R30, desc[UR6][R122.64] ;  /* 0x000000067a1e5981 */ /* 0x000168000c1e1b00 */
[----:B------:R0:W5:Y:S01]  /*1230*/  @P5 LD.E.64 R70, desc[UR6][R124.64] ;  /* 0x000000067c465980 */ /* 0x000162000c101b00 */
[----:B------:R-:W-:-:S02]  /*1240*/  ISETP.GE.U32.AND P4, PT, R109, 0x140, PT ;  /* 0x000001406d00780c */ /* 0x000fc40003f86070 */
[----:B------:R-:W-:Y:S02]  /*1250*/  @P6 CS2R R82, SRZ ;  /* 0x0000000000526805 */ /* 0x000fe4000001ff00 */
[----:B------:R-:W-:Y:S02]  /*1260*/  @P0 CS2R R80, SRZ ;  /* 0x0000000000500805 */ /* 0x000fe4000001ff00 */
[----:B------:R-:W-:Y:S02]  /*1270*/  @P3 CS2R R78, SRZ ;  /* 0x00000000004e3805 */ /* 0x000fe4000001ff00 */
[----:B------:R-:W-:Y:S02]  /*1280*/  @P2 CS2R R76, SRZ ;  /* 0x00000000004c2805 */ /* 0x000fe4000001ff00 */
[----:B------:R-:W-:Y:S02]  /*1290*/  @P1 CS2R R72, SRZ ;  /* 0x0000000000481805 */ /* 0x000fe4000001ff00 */
[----:B------:R-:W-:Y:S01]  /*12a0*/  @P5 CS2R R74, SRZ ;  /* 0x00000000004a5805 */ /* 0x000fe2000001ff00 */
[----:B------:R-:W-:Y:S01]  /*12b0*/  @P5 VIADD R32, R32, 0x20 ;  /* 0x0000002020205836 */ /* 0x000fe20000000000 */
[----:B0-----:R-:W-:Y:S06]  /*12c0*/  @!P4 BRA `(.L_x_22366) ;  /* 0x00000010005cc947 */ /* 0x001fec0003800000 */
        /* <DEDUP_REMOVED lines=11> */
.L_x_22364:
        /* <DEDUP_REMOVED lines=16> */
[----:B------:R-:W1:Y:S01]  /*1480*/  LDC.64 R52, c[0x0][0x3d8] ;  /* 0x0000f600ff347b82 */ /* 0x000e620000000a00 */
[C---:B------:R-:W-:Y:S01]  /*1490*/  ISETP.GE.U32.AND P3, PT, R109.reuse, 0xa0, PT ;  /* 0x000000a06d00780c */ /* 0x040fe20003f66070 */
[----:B------:R-:W5:Y:S01]  /*14a0*/  @P6 LDG.E.64 R4, desc[UR6][R34.64] ;  /* 0x0000000622046981 */ /* 0x000f62000c1e1b00 */
[C---:B------:R-:W-:Y:S02]  /*14b0*/  ISETP.GE.U32.AND P2, PT, R109.reuse, 0xc0, PT ;  /* 0x000000c06d00780c */ /* 0x040fe40003f46070 */
[----:B------:R-:W-:Y:S01]  /*14c0*/  ISETP.GE.U32.AND P1, PT, R109, 0xe0, PT ;  /* 0x000000e06d00780c */ /* 0x000fe20003f26070 */
[----:B------:R-:W5:Y:S01]  /*14d0*/  @P6 LDG.E.64 R10, desc[UR6][R36.64] ;  /* 0x00000006240a6981 */ /* 0x000f62000c1e1b00 */
[----:B------:R-:W-:Y:S01]  /*14e0*/  @P6 LOP3.LUT R0, R0, 0x400, RZ, 0xfc, !PT ;  /* 0x0000040000006812 */ /* 0x000fe200078efcff */
[----:B------:R-:W4:Y:S08]  /*14f0*/  @P6 LDC.64 R2, c[0x0][0x438] ;  /* 0x00010e00ff026b82 */ /* 0x000f300000000a00 */
[----:B------:R-:W2:Y:S08]  /*1500*/  @P6 LDC.64 R38, c[0x0][0x440] ;  /* 0x00011000ff266b82 */ /* 0x000eb00000000a00 */
[----:B------:R-:W3:Y:S08]  /*1510*/  @P0 LDC.64 R42, c[0x0][0x438] ;  /* 0x00010e00ff2a0b82 */ /* 0x000ef00000000a00 */
[----:B------:R-:W0:Y:S01]  /*1520*/  @P0 LDC.64 R46, c[0x0][0x440] ;  /* 0x00011000ff2e0b82 */ /* 0x000e220000000a00 */
[----:B----4-:R-:W-:-:S05]  /*1530*/  @P6 IMAD.WIDE.U32 R2, R32, 0x8, R2 ;  /* 0x0000000820026825 */ /* 0x010fca00078e0002 */
[----:B------:R-:W5:Y:S02]  /*1540*/  @P6 LD.E.64 R82, desc[UR6][R2.64] ;  /* 0x0000000602526980 */ /* 0x000f64000c101b00 */
[----:B------:R-:W4:Y:S01]  /*1550*/  @P5 LDC.64 R50, c[0x0][0x438] ;  /* 0x00010e00ff325b82 */ /* 0x000f220000000a00 */
[C---:B--2---:R-:W-:Y:S01]  /*1560*/  @P6 IMAD.WIDE.U32 R38, R32.reuse, 0x8, R38 ;  /* 0x0000000820266825 */ /* 0x044fe200078e0026 */
[----:B------:R-:W-:-:S04]  /*1570*/  @P6 LOP3.LUT R32, R32, 0x20, RZ, 0xfc, !PT ;  /* 0x0000002020206812 */ /* 0x000fc800078efcff */
[----:B------:R-:W5:Y:S01]  /*1580*/  @P6 LD.E.64 R54, desc[UR6][R38.64] ;  /* 0x0000000626366980 */ /* 0x000f62000c101b00 */
[C---:B------:R-:W-:Y:S01]  /*1590*/  @P0 IMAD.WIDE.U32 R40, R32.reuse, 0x8, R40 ;  /* 0x0000000820280825 */ /* 0x040fe200078e0028 */
[----:B------:R-:W2:Y:S03]  /*15a0*/  @P5 LDC.64 R100, c[0x0][0x440] ;  /* 0x00011000ff645b82 */ /* 0x000ea60000000a00 */
[C---:B---3--:R-:W-:Y:S01]  /*15b0*/  @P0 IMAD.WIDE.U32 R42, R32.reuse, 0x8, R42 ;  /* 0x00000008202a0825 */ /* 0x048fe200078e002a */
[----:B------:R3:W5:Y:S03]  /*15c0*/  @P0 LDG.E.64 R6, desc[UR6][R40.64] ;  /* 0x0000000628060981 */ /* 0x000766000c1e1b00 */
[C---:B------:R-:W-:Y:S01]  /*15d0*/  @P0 IMAD.WIDE.U32 R44, R32.reuse, 0x8, R44 ;  /* 0x00000008202c0825 */ /* 0x040fe200078e002c */
[----:B------:R-:W3:Y:S01]  /*15e0*/  LDC.64 R102, c[0x0][0x3d0] ;  /* 0x0000f400ff667b82 */ /* 0x000ee20000000a00 */
[----:B------:R3:W5:Y:S02]  /*15f0*/  @P0 LD.E.64 R94, desc[UR6][R42.64] ;  /* 0x000000062a5e0980 */ /* 0x000764000c101b00 */
[C---:B0-----:R-:W-:Y:S01]  /*1600*/  @P0 IMAD.WIDE.U32 R46, R32.reuse, 0x8, R46 ;  /* 0x00000008202e0825 */ /* 0x041fe200078e002e */
[----:B------:R-:W-:Y:S01]  /*1610*/  @P0 IADD3 R32, PT, PT, R32, 0x20, RZ ;  /* 0x0000002020200810 */ /* 0x000fe20007ffe0ff */
[----:B------:R0:W5:Y:S03]  /*1620*/  @P0 LDG.E.64 R8, desc[UR6][R44.64] ;  /* 0x000000062c080981 */ /* 0x000166000c1e1b00 */
[----:B------:R-:W0:Y:S01]  /*1630*/  @P4 LDC.64 R104, c[0x0][0x438] ;  /* 0x00010e00ff684b82 */ /* 0x000e220000000a00 */
[C---:B------:R-:W-:Y:S01]  /*1640*/  @P5 IMAD.WIDE.U32 R48, R32.reuse, 0x8, R48 ;  /* 0x0000000820305825 */ /* 0x040fe200078e0030 */
[----:B------:R-:W5:Y:S03]  /*1650*/  @P0 LD.E.64 R56, desc[UR6][R46.64] ;  /* 0x000000062e380980 */ /* 0x000f66000c101b00 */
[C---:B-1----:R-:W-:Y:S01]  /*1660*/  @P5 IMAD.WIDE.U32 R52, R32.reuse, 0x8, R52 ;  /* 0x0000000820345825 */ /* 0x042fe200078e0034 */
[----:B------:R1:W5:Y:S02]  /*1670*/  @P5 LDG.E.64 R96, desc[UR6][R48.64] ;  /* 0x0000000630605981 */ /* 0x000364000c1e1b00 */
[----:B------:R-:W1:Y:S08]  /*1680*/  LDC.64 R106, c[0x0][0x3d8] ;  /* 0x0000f600ff6a7b82 */ /* 0x000e700000000a00 */
[----:B------:R-:W1:Y:S01]  /*1690*/  @P4 LDC.64 R112, c[0x0][0x440] ;  /* 0x00011000ff704b82 */ /* 0x000e620000000a00 */
[C---:B----4-:R-:W-:Y:S01]  /*16a0*/  @P5 IMAD.WIDE.U32 R50, R32.reuse, 0x8, R50 ;  /* 0x0000000820325825 */ /* 0x050fe200078e0032 */
[----:B------:R-:W-:Y:S01]  /*16b0*/  ISETP.GE.U32.AND P0, PT, R109, 0x100, PT ;  /* 0x000001006d00780c */ /* 0x000fe20003f06070 */
[----:B------:R4:W5:Y:S02]  /*16c0*/  @P5 LDG.E.64 R92, desc[UR6][R52.64] ;  /* 0x00000006345c5981 */ /* 0x000964000c1e1b00 */
[----:B--2---:R-:W-:-:S02]  /*16d0*/  @P5 IMAD.WIDE.U32 R100, R32, 0x8, R100 ;  /* 0x0000000820645825 */ /* 0x004fc400078e0064 */
[----:B------:R2:W5:Y:S01]  /*16e0*/  @P5 LD.E.64 R90, desc[UR6][R50.64] ;  /* 0x00000006325a5980 */ /* 0x000562000c101b00 */
[----:B---3--:R-:W3:Y:S08]  /*16f0*/  LDC.64 R40, c[0x0][0x3d0] ;  /* 0x0000f400ff287b82 */ /* 0x008ef00000000a00 */
[----:B------:R-:W3:Y:S01]  /*1700*/  @P3 LDC.64 R42, c[0x0][0x438] ;  /* 0x00010e00ff2a3b82 */ /* 0x000ee20000000a00 */
[----:B------:R2:W5:Y:S07]  /*1710*/  @P5 LD.E.64 R58, desc[UR6][R100.64] ;  /* 0x00000006643a5980 */ /* 0x00056e000c101b00 */
[----:B0-----:R-:W0:Y:S08]  /*1720*/  LDC.64 R44, c[0x0][0x3d8] ;  /* 0x0000f600ff2c7b82 */ /* 0x001e300000000a00 */
[----:B-1----:R-:W1:Y:S01]  /*1730*/  @P3 LDC.64 R48, c[0x0][0x440] ;  /* 0x00011000ff303b82 */ /* 0x002e620000000a00 */
[----:B------:R-:W-:Y:S01]  /*1740*/  @P5 VIADD R32, R32, 0x20 ;  /* 0x0000002020205836 */ /* 0x000fe20000000000 */
[----:B------:R-:W-:-:S06]  /*1750*/  ISETP.GE.U32.AND P5, PT, R109, 0x120, PT ;  /* 0x000001206d00780c */ /* 0x000fcc0003fa6070 */
[----:B------:R-:W1:Y:S08]  /*1760*/  LDC.64 R46, c[0x0][0x3d0] ;  /* 0x0000f400ff2e7b82 */ /* 0x000e700000000a00 */
[----:B----4-:R-:W4:Y:S08]  /*1770*/  @P2 LDC.64 R52, c[0x0][0x438] ;  /* 0x00010e00ff342b82 */ /* 0x010f300000000a00 */
[----:B------:R-:W4:Y:S08]  /*1780*/  LDC.64 R116, c[0x0][0x3d8] ;  /* 0x0000f600ff747b82 */ /* 0x000f300000000a00 */
[----:B------:R-:W4:Y:S08]  /*1790*/  @P2 LDC.64 R118, c[0x0][0x440] ;  /* 0x00011000ff762b82 */ /* 0x000f300000000a00 */
[----:B------:R-:W4:Y:S08]  /*17a0*/  LDC.64 R120, c[0x0][0x3d0] ;  /* 0x0000f400ff787b82 */ /* 0x000f300000000a00 */
[----:B------:R-:W4:Y:S08]  /*17b0*/  @P1 LDC.64 R122, c[0x0][0x438] ;  /* 0x00010e00ff7a1b82 */ /* 0x000f300000000a00 */
[----:B--2---:R-:W2:Y:S08]  /*17c0*/  LDC.64 R50, c[0x0][0x3d8] ;  /* 0x0000f600ff327b82 */ /* 0x004eb00000000a00 */
[----:B------:R-:W2:Y:S01]  /*17d0*/  @P1 LDC.64 R100, c[0x0][0x440] ;  /* 0x00011000ff641b82 */ /* 0x000ea20000000a00 */
[----:B------:R-:W-:-:S04]  /*17e0*/  @P4 IMAD.WIDE.U32 R102, R32, 0x8, R102 ;  /* 0x0000000820664825 */ /* 0x000fc800078e0066 */
[C---:B------:R-:W-:Y:S01]  /*17f0*/  @P4 IMAD.WIDE.U32 R104, R32.reuse, 0x8, R104 ;  /* 0x0000000820684825 */ /* 0x040fe200078e0068 */
[----:B------:R0:W5:Y:S02]  /*1800*/  @P4 LDG.E.64 R88, desc[UR6][R102.64] ;  /* 0x0000000666584981 */ /* 0x000164000c1e1b00 */
[----:B------:R-:W2:Y:S01]  /*1810*/  LDC.64 R124, c[0x0][0x3d0] ;  /* 0x0000f400ff7c7b82 */ /* 0x000ea20000000a00 */
[C---:B------:R-:W-:Y:S01]  /*1820*/  @P4 IMAD.WIDE.U32 R106, R32.reuse, 0x8, R106 ;  /* 0x00000008206a4825 */ /* 0x040fe200078e006a */
[----:B------:R0:W5:Y:S03]  /*1830*/  @P4 LD.E.64 R84, desc[UR6][R104.64] ;  /* 0x0000000668544980 */ /* 0x000166000c101b00 */
[C---:B------:R-:W-:Y:S01]  /*1840*/  @P4 IMAD.WIDE.U32 R112, R32.reuse, 0x8, R112 ;  /* 0x0000000820704825 */ /* 0x040fe200078e0070 */
[----:B------:R0:W5:Y:S02]  /*1850*/  @P4 LDG.E.64 R86, desc[UR6][R106.64] ;  /* 0x000000066a564981 */ /* 0x000164000c1e1b00 */
[----:B------:R-:W2:Y:S01]  /*1860*/  @P0 LDC.64 R126, c[0x0][0x438] ;  /* 0x00010e00ff7e0b82 */ /* 0x000ea20000000a00 */
[----:B------:R-:W-:Y:S01]  /*1870*/  @P4 VIADD R32, R32, 0x20 ;  /* 0x0000002020204836 */ /* 0x000fe20000000000 */
[----:B------:R0:W5:Y:S06]  /*1880*/  @P4 LD.E.64 R60, desc[UR6][R112.64] ;  /* 0x00000006703c4980 */ /* 0x00016c000c101b00 */
[----:B------:R-:W2:Y:S08]  /*1890*/  LDC.64 R128, c[0x0][0x3d8] ;  /* 0x0000f600ff807b82 */ /* 0x000eb00000000a00 */
[----:B------:R-:W2:Y:S01]  /*18a0*/  @P0 LDC.64 R130, c[0x0][0x440] ;  /* 0x00011000ff820b82 */ /* 0x000ea20000000a00 */
[----:B---3--:R-:W-:-:S04]  /*18b0*/  @P3 IMAD.WIDE.U32 R40, R32, 0x8, R40 ;  /* 0x0000000820283825 */ /* 0x008fc800078e0028 */
[C---:B------:R-:W-:Y:S01]  /*18c0*/  @P3 IMAD.WIDE.U32 R42, R32.reuse, 0x8, R42 ;  /* 0x00000008202a3825 */ /* 0x040fe200078e002a */
[----:B------:R3:W5:Y:S02]  /*18d0*/  @P3 LDG.E.64 R12, desc[UR6][R40.64] ;  /* 0x00000006280c3981 */ /* 0x000764000c1e1b00 */
[----:B------:R-:W3:Y:S01]  /*18e0*/  LDC.64 R132, c[0x0][0x3d0] ;  /* 0x0000f400ff847b82 */ /* 0x000ee20000000a00 */
[C---:B0-----:R-:W-:Y:S01]  /*18f0*/  @P3 IMAD.WIDE.U32 R44, R32.reuse, 0x8, R44 ;  /* 0x00000008202c3825 */ /* 0x041fe200078e002c */
[----:B------:R0:W5:Y:S03]  /*1900*/  @P3 LD.E.64 R80, desc[UR6][R42.64] ;  /* 0x000000062a503980 */ /* 0x000166000c101b00 */
[----:B-1----:R-:W-:-:S03]  /*1910*/  @P3 IMAD.WIDE.U32 R48, R32, 0x8, R48 ;  /* 0x0000000820303825 */ /* 0x002fc600078e0030 */
[----:B------:R-:W1:Y:S01]  /*1920*/  LDC.64 R136, c[0x0][0x3d8] ;  /* 0x0000f600ff887b82 */ /* 0x000e620000000a00 */
[----:B------:R-:W-:Y:S01]  /*1930*/  @P3 IADD3 R32, PT, PT, R32, 0x20, RZ ;  /* 0x0000002020203810 */ /* 0x000fe20007ffe0ff */
[----:B------:R0:W5:Y:S06]  /*1940*/  @P3 LDG.E.64 R14, desc[UR6][R44.64] ;  /* 0x000000062c0e3981 */ /* 0x00016c000c1e1b00 */
[----:B------:R-:W0:Y:S08]  /*1950*/  @P5 LDC.64 R134, c[0x0][0x438] ;  /* 0x00010e00ff865b82 */ /* 0x000e300000000a00 */
[----:B------:R-:W0:Y:S01]  /*1960*/  @P5 LDC.64 R34, c[0x0][0x440] ;  /* 0x00011000ff225b82 */ /* 0x000e220000000a00 */
[C---:B------:R-:W-:Y:S01]  /*1970*/  @P2 IMAD.WIDE.U32 R46, R32.reuse, 0x8, R46 ;  /* 0x00000008202e2825 */ /* 0x040fe200078e002e */
[----:B------:R0:W5:Y:S03]  /*1980*/  @P3 LD.E.64 R62, desc[UR6][R48.64] ;  /* 0x00000006303e3980 */ /* 0x000166000c101b00 */
[C---:B----4-:R-:W-:Y:S01]  /*1990*/  @P2 IMAD.WIDE.U32 R52, R32.reuse, 0x8, R52 ;  /* 0x0000000820342825 */ /* 0x050fe200078e0034 */
[----:B------:R4:W5:Y:S03]  /*19a0*/  @P2 LDG.E.64 R16, desc[UR6][R46.64] ;  /* 0x000000062e102981 */ /* 0x000966000c1e1b00 */
[C---:B------:R-:W-:Y:S01]  /*19b0*/  @P2 IMAD.WIDE.U32 R116, R32.reuse, 0x8, R116 ;  /* 0x0000000820742825 */ /* 0x040fe200078e0074 */
[----:B------:R4:W5:Y:S03]  /*19c0*/  @P2 LD.E.64 R78, desc[UR6][R52.64] ;  /* 0x00000006344e2980 */ /* 0x000966000c101b00 */
[C---:B------:R-:W-:Y:S01]  /*19d0*/  @P2 IMAD.WIDE.U32 R118, R32.reuse, 0x8, R118 ;  /* 0x0000000820762825 */ /* 0x040fe200078e0076 */
[----:B------:R4:W5:Y:S03]  /*19e0*/  @P2 LDG.E.64 R18, desc[UR6][R116.64] ;  /* 0x0000000674122981 */ /* 0x000966000c1e1b00 */
[----:B------:R-:W-:Y:S01]  /*19f0*/  @P2 VIADD R32, R32, 0x20 ;  /* 0x0000002020202836 */ /* 0x000fe20000000000 */
[----:B------:R4:W5:Y:S03]  /*1a00*/  @P2 LD.E.64 R64, desc[UR6][R118.64] ;  /* 0x0000000676402980 */ /* 0x000966000c101b00 */
[----:B------:R-:W-:-:S04]  /*1a10*/  @P1 IMAD.WIDE.U32 R120, R32, 0x8, R120 ;  /* 0x0000000820781825 */ /* 0x000fc800078e0078 */
[C---:B------:R-:W-:Y:S01]  /*1a20*/  @P1 IMAD.WIDE.U32 R122, R32.reuse, 0x8, R122 ;  /* 0x00000008207a1825 */ /* 0x040fe200078e007a */
[----:B------:R4:W5:Y:S03]  /*1a30*/  @P1 LDG.E.64 R20, desc[UR6][R120.64] ;  /* 0x0000000678141981 */ /* 0x000966000c1e1b00 */
[C---:B--2---:R-:W-:Y:S01]  /*1a40*/  @P1 IMAD.WIDE.U32 R50, R32.reuse, 0x8, R50 ;  /* 0x0000000820321825 */ /* 0x044fe200078e0032 */
        /* <DEDUP_REMOVED lines=9> */
[----:B------:R4:W5:Y:S03]  /*1ae0*/  @P0 LD.E.64 R72, desc[UR6][R126.64] ;  /* 0x000000067e480980 */ /* 0x000966000c101b00 */
[C---:B------:R-:W-:Y:S01]  /*1af0*/  @P0 IMAD.WIDE.U32 R130, R32.reuse, 0x8, R130 ;  /* 0x0000000820820825 */ /* 0x040fe200078e0082 */
[----:B------:R-:W-:Y:S01]  /*1b00*/  @P0 IADD3 R32, PT, PT, R32, 0x20, RZ ;  /* 0x0000002020200810 */ /* 0x000fe20007ffe0ff */
[----:B------:R4:W5:Y:S04]  /*1b10*/  @P0 LDG.E.64 R26, desc[UR6][R128.64] ;  /* 0x00000006801a0981 */ /* 0x000968000c1e1b00 */
[C---:B---3--:R-:W-:Y:S01]  /*1b20*/  @P5 IMAD.WIDE.U32 R132, R32.reuse, 0x8, R132 ;  /* 0x0000000820845825 */ /* 0x048fe200078e0084 */
[----:B------:R4:W5:Y:S03]  /*1b30*/  @P0 LD.E.64 R68, desc[UR6][R130.64] ;  /* 0x0000000682440980 */ /* 0x000966000c101b00 */
[C---:B-1----:R-:W-:Y:S01]  /*1b40*/  @P5 IMAD.WIDE.U32 R136, R32.reuse, 0x8, R136 ;  /* 0x0000000820885825 */ /* 0x042fe200078e0088 */
[----:B------:R4:W5:Y:S03]  /*1b50*/  @P5 LDG.E.64 R28, desc[UR6][R132.64] ;  /* 0x00000006841c5981 */ /* 0x000966000c1e1b00 */
[C---:B0-----:R-:W-:Y:S01]  /*1b60*/  @P5 IMAD.WIDE.U32 R134, R32.reuse, 0x8, R134 ;  /* 0x0000000820865825 */ /* 0x041fe200078e0086 */
[----:B------:R4:W5:Y:S03]  /*1b70*/  @P5 LDG.E.64 R30, desc[UR6][R136.64] ;  /* 0x00000006881e5981 */ /* 0x000966000c1e1b00 */
[C---:B------:R-:W-:Y:S01]  /*1b80*/  @P5 IMAD.WIDE.U32 R34, R32.reuse, 0x8, R34 ;  /* 0x0000000820225825 */ /* 0x040fe200078e0022 */
[----:B------:R4:W5:Y:S04]  /*1b90*/  @P5 LD.E.64 R74, desc[UR6][R134.64] ;  /* 0x00000006864a5980 */ /* 0x000968000c101b00 */
[----:B------:R4:W5:Y:S01]  /*1ba0*/  @P5 LD.E.64 R70, desc[UR6][R34.64] ;  /* 0x0000000622465980 */ /* 0x000962000c101b00 */
        /* <DEDUP_REMOVED lines=16> */
.L_x_22367:
        /* <DEDUP_REMOVED lines=9> */
[----:B------:R-:W3:Y:S01]  /*1d40*/  @P6 LDC.64 R40, c[0x0][0x438] ;  /* 0x00010e00ff286b82 */ /* 0x000ee20000000a00 */
[----:B0-----:R-:W-:-:S07]  /*1d50*/  @P6 IMAD.WIDE.U32 R44, R32, 0x8, R42 ;  /* 0x00000008202c6825 */ /* 0x001fce00078e002a */
[----:B------:R-:W0:Y:S01]  /*1d60*/  @P1 LDC.64 R48, c[0x0][0x438] ;  /* 0x00010e00ff301b82 */ /* 0x000e220000000a00 */
[----:B-1----:R-:W-:-:S07]  /*1d70*/  @P6 IMAD.WIDE.U32 R38, R32, 0x8, R38 ;  /* 0x0000000820266825 */ /* 0x002fce00078e0026 */
[----:B------:R-:W1:Y:S08]  /*1d80*/  LDC.64 R50, c[0x0][0x3d8] ;  /* 0x0000f600ff327b82 */ /* 0x000e700000000a00 */
[----:B------:R-:W4:Y:S01]  /*1d90*/  LDC.64 R100, c[0x0][0x3d0] ;  /* 0x0000f400ff647b82 */ /* 0x000f220000000a00 */
[C---:B---3--:R-:W-:Y:S01]  /*1da0*/  @P6 IMAD.WIDE.U32 R42, R32.reuse, 0x8, R40 ;  /* 0x00000008202a6825 */ /* 0x048fe200078e0028 */
[----:B------:R-:W-:-:S06]  /*1db0*/  @P6 LOP3.LUT R32, R32, 0x20, RZ, 0xfc, !PT ;  /* 0x0000002020206812 */ /* 0x000fcc00078efcff */
[----:B------:R-:W3:Y:S08]  /*1dc0*/  @P5 LDC.64 R102, c[0x0][0x438] ;  /* 0x00010e00ff665b82 */ /* 0x000ef00000000a00 */
[----:B------:R-:W3:Y:S08]  /*1dd0*/  LDC.64 R104, c[0x0][0x3d8] ;  /* 0x0000f600ff687b82 */ /* 0x000ef00000000a00 */
[----:B------:R-:W3:Y:S08]  /*1de0*/  LDC.64 R106, c[0x0][0x3d0] ;  /* 0x0000f400ff6a7b82 */ /* 0x000ef00000000a00 */
[----:B------:R-:W3:Y:S01]  /*1df0*/  LDC.64 R112, c[0x0][0x3d8] ;  /* 0x0000f600ff707b82 */ /* 0x000ee20000000a00 */
[C---:B------:R-:W-:Y:S01]  /*1e00*/  ISETP.GE.U32.AND P3, PT, R109.reuse, 0xc0, PT ;  /* 0x000000c06d00780c */ /* 0x040fe20003f66070 */
[----:B--2---:R-:W-:Y:S01]  /*1e10*/  @P1 IMAD.WIDE.U32 R46, R32, 0x8, R46 ;  /* 0x00000008202e1825 */ /* 0x004fe200078e002e */
[----:B------:R-:W-:-:S02]  /*1e20*/  ISETP.GE.U32.AND P2, PT, R109, 0xe0, PT ;  /* 0x000000e06d00780c */ /* 0x000fc40003f46070 */
[----:B------:R-:W-:Y:S02]  /*1e30*/  @P1 CS2R R56, SRZ ;  /* 0x0000000000381805 */ /* 0x000fe4000001ff00 */
[----:B------:R-:W-:Y:S01]  /*1e40*/  @P5 CS2R R58, SRZ ;  /* 0x00000000003a5805 */ /* 0x000fe2000001ff00 */
[C---:B0-----:R-:W-:Y:S01]  /*1e50*/  @P1 IMAD.WIDE.U32 R48, R32.reuse, 0x8, R48 ;  /* 0x0000000820301825 */ /* 0x041fe200078e0030 */
[----:B------:R0:W5:Y:S01]  /*1e60*/  @P1 LDG.E.64 R6, desc[UR6][R46.64] ;  /* 0x000000062e061981 */ /* 0x000162000c1e1b00 */
[----:B------:R-:W2:Y:S01]  /*1e70*/  @P4 LDC.64 R40, c[0x0][0x438] ;  /* 0x00010e00ff284b82 */ /* 0x000ea20000000a00 */
[----:B------:R-:W-:Y:S01]  /*1e80*/  @P4 CS2R R60, SRZ ;  /* 0x00000000003c4805 */ /* 0x000fe2000001ff00 */
[----:B-1----:R-:W-:Y:S01]  /*1e90*/  @P1 IMAD.WIDE.U32 R50, R32, 0x8, R50 ;  /* 0x0000000820321825 */ /* 0x002fe200078e0032 */
[----:B------:R-:W5:Y:S01]  /*1ea0*/  @P1 LD.E.64 R94, desc[UR6][R48.64] ;  /* 0x00000006305e1980 */ /* 0x000f62000c101b00 */
[----:B------:R-:W-:Y:S02]  /*1eb0*/  @P6 LOP3.LUT R0, R0, 0x400, RZ, 0xfc, !PT ;  /* 0x0000040000006812 */ /* 0x000fe400078efcff */
[----:B------:R-:W-:Y:S01]  /*1ec0*/  @P1 VIADD R32, R32, 0x20 ;  /* 0x0000002020201836 */ /* 0x000fe20000000000 */
[----:B------:R1:W5:Y:S01]  /*1ed0*/  @P1 LDG.E.64 R8, desc[UR6][R50.64] ;  /* 0x0000000632081981 */ /* 0x000362000c1e1b00 */
[----:B------:R-:W2:Y:S02]  /*1ee0*/  @P0 LDC.64 R116, c[0x0][0x438] ;  /* 0x00010e00ff740b82 */ /* 0x000ea40000000a00 */
[C---:B----4-:R-:W-:Y:S01]  /*1ef0*/  @P5 IMAD.WIDE.U32 R100, R32.reuse, 0x8, R100 ;  /* 0x0000000820645825 */ /* 0x050fe200078e0064 */
[----:B------:R-:W5:Y:S03]  /*1f00*/  @P6 LDG.E.64 R4, desc[UR6][R38.64] ;  /* 0x0000000626046981 */ /* 0x000f66000c1e1b00 */
[C---:B---3--:R-:W-:Y:S01]  /*1f10*/  @P5 IMAD.WIDE.U32 R102, R32.reuse, 0x8, R102 ;  /* 0x0000000820665825 */ /* 0x048fe200078e0066 */
[----:B------:R-:W5:Y:S01]  /*1f20*/  @P6 LDG.E.64 R10, desc[UR6][R44.64] ;  /* 0x000000062c0a6981 */ /* 0x000f62000c1e1b00 */
[----:B0-----:R-:W0:Y:S02]  /*1f30*/  LDC.64 R46, c[0x0][0x3d0] ;  /* 0x0000f400ff2e7b82 */ /* 0x001e240000000a00 */
[C---:B------:R-:W-:Y:S01]  /*1f40*/  @P5 IMAD.WIDE.U32 R104, R32.reuse, 0x8, R104 ;  /* 0x0000000820685825 */ /* 0x040fe200078e0068 */
[----:B------:R-:W-:Y:S01]  /*1f50*/  @P5 IADD3 R32, PT, PT, R32, 0x20, RZ ;  /* 0x0000002020205810 */ /* 0x000fe20007ffe0ff */
[----:B------:R3:W5:Y:S01]  /*1f60*/  @P5 LDG.E.64 R96, desc[UR6][R100.64] ;  /* 0x0000000664605981 */ /* 0x000762000c1e1b00 */
[----:B------:R-:W-:-:S03]  /*1f70*/  ISETP.GE.U32.AND P1, PT, R109, 0x100, PT ;  /* 0x000001006d00780c */ /* 0x000fc60003f26070 */
[----:B-1----:R-:W1:Y:S01]  /*1f80*/  LDC.64 R50, c[0x0][0x3d8] ;  /* 0x0000f600ff327b82 */ /* 0x002e620000000a00 */
[----:B------:R4:W5:Y:S01]  /*1f90*/  @P5 LD.E.64 R90, desc[UR6][R102.64] ;  /* 0x00000006665a5980 */ /* 0x000962000c101b00 */
[----:B------:R-:W-:-:S03]  /*1fa0*/  @P4 IMAD.WIDE.U32 R106, R32, 0x8, R106 ;  /* 0x00000008206a4825 */ /* 0x000fc600078e006a */
[----:B------:R4:W5:Y:S01]  /*1fb0*/  @P5 LDG.E.64 R92, desc[UR6][R104.64] ;  /* 0x00000006685c5981 */ /* 0x000962000c1e1b00 */
[C---:B------:R-:W-:Y:S02]  /*1fc0*/  @P4 IMAD.WIDE.U32 R112, R32.reuse, 0x8, R112 ;  /* 0x0000000820704825 */ /* 0x040fe400078e0070 */
[----:B---3--:R-:W3:Y:S01]  /*1fd0*/  LDC.64 R100, c[0x0][0x3d0] ;  /* 0x0000f400ff647b82 */ /* 0x008ee20000000a00 */
[C---:B------:R-:W-:Y:S01]  /*1fe0*/  ISETP.GE.U32.AND P5, PT, R109.reuse, 0x120, PT ;  /* 0x000001206d00780c */ /* 0x040fe20003fa6070 */
[C---:B--2---:R-:W-:Y:S01]  /*1ff0*/  @P4 IMAD.WIDE.U32 R40, R32.reuse, 0x8, R40 ;  /* 0x0000000820284825 */ /* 0x044fe200078e0028 */
[----:B------:R-:W5:Y:S04]  /*2000*/  @P4 LDG.E.64 R88, desc[UR6][R106.64] ;  /* 0x000000066a584981 */ /* 0x000f68000c1e1b00 */
[----:B------:R2:W5:Y:S01]  /*2010*/  @P4 LDG.E.64 R86, desc[UR6][R112.64] ;  /* 0x0000000670564981 */ /* 0x000562000c1e1b00 */
[----:B------:R-:W3:Y:S03]  /*2020*/  @P3 LDC.64 R48, c[0x0][0x438] ;  /* 0x00010e00ff303b82 */ /* 0x000ee60000000a00 */
[----:B------:R-:W5:Y:S05]  /*2030*/  @P6 LD.E.64 R82, desc[UR6][R42.64] ;  /* 0x000000062a526980 */ /* 0x000f6a000c101b00 */
[----:B----4-:R-:W4:Y:S01]  /*2040*/  LDC.64 R102, c[0x0][0x3d8] ;  /* 0x0000f600ff667b82 */ /* 0x010f220000000a00 */
[----:B------:R1:W5:Y:S01]  /*2050*/  @P4 LD.E.64 R84, desc[UR6][R40.64] ;  /* 0x0000000628544980 */ /* 0x000362000c101b00 */
[----:B------:R-:W-:Y:S01]  /*2060*/  @P4 VIADD R32, R32, 0x20 ;  /* 0x0000002020204836 */ /* 0x000fe20000000000 */
[----:B------:R-:W-:-:S05]  /*2070*/  ISETP.GE.U32.AND P4, PT, R109, 0x140, PT ;  /* 0x000001406d00780c */ /* 0x000fca0003f86070 */
[----:B------:R-:W4:Y:S08]  /*2080*/  LDC.64 R104, c[0x0][0x3d0] ;  /* 0x0000f400ff687b82 */ /* 0x000f300000000a00 */
[----:B--2---:R-:W2:Y:S08]  /*2090*/  LDC.64 R112, c[0x0][0x3d8] ;  /* 0x0000f600ff707b82 */ /* 0x004eb00000000a00 */
[----:B------:R-:W2:Y:S08]  /*20a0*/  @P2 LDC.64 R106, c[0x0][0x438] ;  /* 0x00010e00ff6a2b82 */ /* 0x000eb00000000a00 */
[----:B------:R-:W2:Y:S08]  /*20b0*/  LDC.64 R118, c[0x0][0x3d0] ;  /* 0x0000f400ff767b82 */ /* 0x000eb00000000a00 */
[----:B------:R-:W2:Y:S08]  /*20c0*/  LDC.64 R122, c[0x0][0x3d8] ;  /* 0x0000f600ff7a7b82 */ /* 0x000eb00000000a00 */
[----:B------:R-:W2:Y:S01]  /*20d0*/  @P1 LDC.64 R120, c[0x0][0x438] ;  /* 0x00010e00ff781b82 */ /* 0x000ea20000000a00 */
[----:B0-----:R-:W-:-:S04]  /*20e0*/  @P0 IMAD.WIDE.U32 R46, R32, 0x8, R46 ;  /* 0x00000008202e0825 */ /* 0x001fc800078e002e */
[C---:B------:R-:W-:Y:S01]  /*20f0*/  @P0 IMAD.WIDE.U32 R116, R32.reuse, 0x8, R116 ;  /* 0x0000000820740825 */ /* 0x040fe200078e0074 */
[----:B------:R0:W5:Y:S02]  /*2100*/  @P0 LDG.E.64 R12, desc[UR6][R46.64] ;  /* 0x000000062e0c0981 */ /* 0x000164000c1e1b00 */
[----:B-1----:R-:W1:Y:S01]  /*2110*/  LDC.64 R40, c[0x0][0x3d0] ;  /* 0x0000f400ff287b82 */ /* 0x002e620000000a00 */
[C---:B------:R-:W-:Y:S01]  /*2120*/  @P0 IMAD.WIDE.U32 R50, R32.reuse, 0x8, R50 ;  /* 0x0000000820320825 */ /* 0x040fe200078e0032 */
[----:B------:R0:W5:Y:S06]  /*2130*/  @P0 LD.E.64 R80, desc[UR6][R116.64] ;  /* 0x0000000674500980 */ /* 0x00016c000c101b00 */
[----:B------:R-:W0:Y:S01]  /*2140*/  LDC.64 R128, c[0x0][0x3d8] ;  /* 0x0000f600ff807b82 */ /* 0x000e220000000a00 */
[----:B------:R-:W-:Y:S01]  /*2150*/  @P0 VIADD R32, R32, 0x20 ;  /* 0x0000002020200836 */ /* 0x000fe20000000000 */
[----:B------:R0:W5:Y:S06]  /*2160*/  @P0 LDG.E.64 R14, desc[UR6][R50.64] ;  /* 0x00000006320e0981 */ /* 0x00016c000c1e1b00 */
[----:B------:R-:W0:Y:S01]  /*2170*/  @P5 LDC.64 R126, c[0x0][0x438] ;  /* 0x00010e00ff7e5b82 */ /* 0x000e220000000a00 */
[----:B---3--:R-:W-:-:S04]  /*2180*/  @P3 IMAD.WIDE.U32 R100, R32, 0x8, R100 ;  /* 0x0000000820643825 */ /* 0x008fc800078e0064 */
[C---:B------:R-:W-:Y:S01]  /*2190*/  @P3 IMAD.WIDE.U32 R48, R32.reuse, 0x8, R48 ;  /* 0x0000000820303825 */ /* 0x040fe200078e0030 */
[----:B------:R3:W5:Y:S02]  /*21a0*/  @P3 LDG.E.64 R16, desc[UR6][R100.64] ;  /* 0x0000000664103981 */ /* 0x000764000c1e1b00 */
[----:B------:R-:W3:Y:S01]  /*21b0*/  LDC.64 R134, c[0x0][0x3d8] ;  /* 0x0000f600ff867b82 */ /* 0x000ee20000000a00 */
[C---:B----4-:R-:W-:Y:S01]  /*21c0*/  @P3 IMAD.WIDE.U32 R102, R32.reuse, 0x8, R102 ;  /* 0x0000000820663825 */ /* 0x050fe200078e0066 */
[----:B------:R-:W-:Y:S01]  /*21d0*/  @P3 IADD3 R32, PT, PT, R32, 0x20, RZ ;  /* 0x0000002020203810 */ /* 0x000fe20007ffe0ff */
[----:B------:R4:W5:Y:S05]  /*21e0*/  @P3 LD.E.64 R78, desc[UR6][R48.64] ;  /* 0x00000006304e3980 */ /* 0x00096a000c101b00 */
[----:B------:R-:W4:Y:S01]  /*21f0*/  LDC.64 R130, c[0x0][0x3d0] ;  /* 0x0000f400ff827b82 */ /* 0x000f220000000a00 */
[C---:B------:R-:W-:Y:S01]  /*2200*/  @P2 IMAD.WIDE.U32 R104, R32.reuse, 0x8, R104 ;  /* 0x0000000820682825 */ /* 0x040fe200078e0068 */
[----:B------:R0:W5:Y:S06]  /*2210*/  @P3 LDG.E.64 R18, desc[UR6][R102.64] ;  /* 0x0000000666123981 */ /* 0x00016c000c1e1b00 */
[----:B------:R-:W4:Y:S01]  /*2220*/  @P4 LDC.64 R132, c[0x0][0x438] ;  /* 0x00010e00ff844b82 */ /* 0x000f220000000a00 */
[C---:B--2---:R-:W-:Y:S01]  /*2230*/  @P2 IMAD.WIDE.U32 R106, R32.reuse, 0x8, R106 ;  /* 0x00000008206a2825 */ /* 0x044fe200078e006a */
[----:B------:R2:W5:Y:S03]  /*2240*/  @P2 LDG.E.64 R20, desc[UR6][R104.64] ;  /* 0x0000000668142981 */ /* 0x000566000c1e1b00 */
[C---:B------:R-:W-:Y:S01]  /*2250*/  @P2 IMAD.WIDE.U32 R112, R32.reuse, 0x8, R112 ;  /* 0x0000000820702825 */ /* 0x040fe200078e0070 */
[----:B------:R2:W5:Y:S03]  /*2260*/  @P2 LD.E.64 R76, desc[UR6][R106.64] ;  /* 0x000000066a4c2980 */ /* 0x000566000c101b00 */
[----:B------:R-:W-:Y:S01]  /*2270*/  @P2 VIADD R32, R32, 0x20 ;  /* 0x0000002020202836 */ /* 0x000fe20000000000 */
[----:B------:R2:W5:Y:S03]  /*2280*/  @P2 LDG.E.64 R22, desc[UR6][R112.64] ;  /* 0x0000000670162981 */ /* 0x000566000c1e1b00 */
[----:B------:R-:W-:-:S04]  /*2290*/  @P1 IMAD.WIDE.U32 R118, R32, 0x8, R118 ;  /* 0x0000000820761825 */ /* 0x000fc800078e0076 */
[C---:B------:R-:W-:Y:S01]  /*22a0*/  @P1 IMAD.WIDE.U32 R120, R32.reuse, 0x8, R120 ;  /* 0x0000000820781825 */ /* 0x040fe200078e0078 */
[----:B------:R2:W5:Y:S03]  /*22b0*/  @P1 LDG.E.64 R24, desc[UR6][R118.64] ;  /* 0x0000000676181981 */ /* 0x000566000c1e1b00 */
[C---:B------:R-:W-:Y:S01]  /*22c0*/  @P1 IMAD.WIDE.U32 R122, R32.reuse, 0x8, R122 ;  /* 0x00000008207a1825 */ /* 0x040fe200078e007a */
[----:B------:R2:W5:Y:S03]  /*22d0*/  @P1 LD.E.64 R72, desc[UR6][R120.64] ;  /* 0x0000000678481980 */ /* 0x000566000c101b00 */
[----:B------:R-:W-:Y:S01]  /*22e0*/  @P1 VIADD R32, R32, 0x20 ;  /* 0x0000002020201836 */ /* 0x000fe20000000000 */
[----:B------:R2:W5:Y:S03]  /*22f0*/  @P1 LDG.E.64 R26, desc[UR6][R122.64] ;  /* 0x000000067a1a1981 */ /* 0x000566000c1e1b00 */
[----:B-1----:R-:W-:-:S04]  /*2300*/  @P5 IMAD.WIDE.U32 R124, R32, 0x8, R40 ;  /* 0x00000008207c5825 */ /* 0x002fc800078e0028 */
[C---:B0-----:R-:W-:Y:S01]  /*2310*/  @P5 IMAD.WIDE.U32 R126, R32.reuse, 0x8, R126 ;  /* 0x00000008207e5825 */ /* 0x041fe200078e007e */
[----:B------:R2:W5:Y:S03]  /*2320*/  @P5 LDG.E.64 R28, desc[UR6][R124.64] ;  /* 0x000000067c1c5981 */ /* 0x000566000c1e1b00 */
[C---:B------:R-:W-:Y:S01]  /*2330*/  @P5 IMAD.WIDE.U32 R128, R32.reuse, 0x8, R128 ;  /* 0x0000000820805825 */ /* 0x040fe200078e0080 */
[----:B------:R-:W-:Y:S01]  /*2340*/  @P5 IADD3 R32, PT, PT, R32, 0x20, RZ ;  /* 0x0000002020205810 */ /* 0x000fe20007ffe0ff */
[----:B------:R2:W5:Y:S04]  /*2350*/  @P5 LD.E.64 R74, desc[UR6][R126.64] ;  /* 0x000000067e4a5980 */ /* 0x000568000c101b00 */
[C---:B---3--:R-:W-:Y:S01]  /*2360*/  @P4 IMAD.WIDE.U32 R40, R32.reuse, 0x8, R134 ;  /* 0x0000000820284825 */ /* 0x048fe200078e0086 */
[----:B------:R2:W5:Y:S03]  /*2370*/  @P5 LDG.E.64 R30, desc[UR6][R128.64] ;  /* 0x00000006801e5981 */ /* 0x000566000c1e1b00 */
[C---:B----4-:R-:W-:Y:S01]  /*2380*/  @P4 IMAD.WIDE.U32 R38, R32.reuse, 0x8, R130 ;  /* 0x0000000820264825 */ /* 0x050fe200078e0082 */
[----:B------:R2:W5:Y:S03]  /*2390*/  @P4 LDG.E.64 R36, desc[UR6][R40.64] ;  /* 0x0000000628244981 */ /* 0x000566000c1e1b00 */
[----:B------:R-:W-:Y:S01]  /*23a0*/  @P4 IMAD.WIDE.U32 R32, R32, 0x8, R132 ;  /* 0x0000000820204825 */ /* 0x000fe200078e0084 */
        /* <DEDUP_REMOVED lines=8> */
[----:B--2---:R-:W-:-:S07]  /*2430*/  @P4 CS2R R2, SRZ ;  /* 0x0000000000024805 */ /* 0x004fce000001ff00 */
.L_x_22366:
[----:B------:R-:W-:Y:S05]  /*2440*/  BSYNC.RECONVERGENT B0 ;  /* 0x0000000000007941 */ /* 0x000fea0003800200 */
.L_x_22363:
[----:B------:R-:W0:Y:S02]  /*2450*/  LDCU UR8, c[0x0][0x384] ;  /* 0x00007080ff0877ac */ /* 0x000e240008000800 */
[----:B0-----:R-:W-:-:S13]  /*2460*/  ISETP.GE.AND P0, PT, R108, UR8, PT ;  /* 0x000000086c007c0c */ /* 0x001fda000bf06270 */
[----:B------:R-:W-:Y:S05]  /*2470*/  @P0 EXIT ;  /* 0x000000000000094d */ /* 0x000fea0003800000 */
[----:B-----5:R-:W-:Y:S01]  /*2480*/  IMAD.MOV.U32 R181, RZ, RZ, R4 ;  /* 0x000000ffffb57224 */ /* 0x020fe200078e0004 */
[--C-:B------:R-:W-:Y:S01]  /*2490*/  SHF.R.U64 R4, R4, 0x10, R5.reuse ;  /* 0x0000001004047819 */ /* 0x100fe20000001205 */
[--C-:B------:R-:W-:Y:S01]  /*24a0*/  IMAD.MOV.U32 R180, RZ, RZ, R5.reuse ;  /* 0x000000ffffb47224 */ /* 0x100fe200078e0005 */
[----:B------:R-:W-:Y:S01]  /*24b0*/  SHF.R.U32.HI R32, RZ, 0x10, R5 ;  /* 0x00000010ff207819 */ /* 0x000fe20000011605 */
[--C-:B------:R-:W-:Y:S01]  /*24c0*/  IMAD.MOV.U32 R178, RZ, RZ, R11.reuse ;  /* 0x000000ffffb27224 */ /* 0x100fe200078e000b */
[----:B------:R-:W-:Y:S01]  /*24d0*/  SHF.R.U64 R5, R10, 0x10, R11 ;  /* 0x000000100a057819 */ /* 0x000fe2000000120b */
[----:B------:R-:W-:Y:S01]  /*24e0*/  IMAD.MOV.U32 R177, RZ, RZ, R6 ;  /* 0x000000ffffb17224 */ /* 0x000fe200078e0006 */
[----:B------:R-:W-:Y:S01]  /*24f0*/  MOV R176, R7 ;  /* 0x0000000700b07202 */ /* 0x000fe20000000f00 */
[----:B------:R-:W-:Y:S01]  /*2500*/  IMAD.MOV.U32 R175, RZ, RZ, R8 ;  /* 0x000000ffffaf7224 */ /* 0x000fe200078e0008 */
[----:B------:R-:W-:Y:S01]  /*2510*/  SHF.R.U64 R6, R6, 0x10, R7 ;  /* 0x0000001006067819 */ /* 0x000fe20000001207 */
[----:B------:R-:W-:Y:S01]  /*2520*/  IMAD.MOV.U32 R174, RZ, RZ, R9 ;  /* 0x000000ffffae7224 */ /* 0x000fe200078e0009 */
[----:B------:R-:W-:Y:S01]  /*2530*/  PRMT R178, R5, 0x5410, R178 ;  /* 0x0000541005b27816 */ /* 0x000fe200000000b2 */
[----:B------:R-:W-:Y:S01]  /*2540*/  IMAD.MOV.U32 R5, RZ, RZ, R97 ;  /* 0x000000ffff057224 */ /* 0x000fe200078e0061 */
[----:B------:R-:W-:Y:S01]  /*2550*/  PRMT R176, R6, 0x5410, R176 ;  /* 0x0000541006b07816 */ /* 0x000fe200000000b0 */
[----:B------:R-:W-:Y:S01]  /*2560*/  IMAD.MOV.U32 R6, RZ, RZ, R92 ;  /* 0x000000ffff067224 */ /* 0x000fe200078e005c */
[----:B------:R-:W-:Y:S01]  /*2570*/  PRMT R180, R4, 0x5410, R180 ;  /* 0x0000541004b47816 */ /* 0x000fe200000000b4 */
[----:B------:R-:W-:Y:S01]  /*2580*/  IMAD.MOV.U32 R172, RZ, RZ, R13 ;  /* 0x000000ffffac7224 */ /* 0x000fe200078e000d */
[----:B------:R-:W-:Y:S01]  /*2590*/  SHF.R.U32.HI R141, RZ, 0x10, R37 ;  /* 0x00000010ff8d7819 */ /* 0x000fe20000011625 */
[----:B------:R-:W-:Y:S01]  /*25a0*/  IMAD.MOV.U32 R171, RZ, RZ, R14 ;  /* 0x000000ffffab7224 */ /* 0x000fe200078e000e */
[----:B------:R-:W-:Y:S01]  /*25b0*/  MOV R4, R96 ;  /* 0x0000006000047202 */ /* 0x000fe20000000f00 */
[----:B------:R-:W-:Y:S01]  /*25c0*/  IMAD.MOV.U32 R169, RZ, RZ, R16 ;  /* 0x000000ffffa97224 */ /* 0x000fe200078e0010 */
[----:B------:R-:W-:Y:S01]  /*25d0*/  PRMT R140, R6, 0x5410, R5 ;  /* 0x00005410068c7816 */ /* 0x000fe20000000005 */
[----:B------:R-:W-:Y:S01]  /*25e0*/  IMAD.MOV.U32 R5, RZ, RZ, R88 ;  /* 0x000000ffff057224 */ /* 0x000fe200078e0058 */
[----:B------:R-:W-:Y:S01]  /*25f0*/  PRMT R141, R4, 0x5410, R141 ;  /* 0x00005410048d7816 */ /* 0x000fe2000000008d */
[----:B------:R-:W-:Y:S01]  /*2600*/  IMAD.MOV.U32 R6, RZ, RZ, R89 ;  /* 0x000000ffff067224 */ /* 0x000fe200078e0059 */
[----:B------:R-:W-:Y:S01]  /*2610*/  MOV R4, R93 ;  /* 0x0000005d00047202 */ /* 0x000fe20000000f00 */
[----:B------:R-:W-:Y:S01]  /*2620*/  IMAD.MOV.U32 R166, RZ, RZ, R19 ;  /* 0x000000ffffa67224 */ /* 0x000fe200078e0013 */
[----:B------:R-:W-:Y:S01]  /*2630*/  SHF.R.U64 R137, R82, 0x10, R83 ;  /* 0x0000001052897819 */ /* 0x000fe20000001253 */
        /* <DEDUP_REMOVED lines=9> */
[----:B------:R-:W-:Y:S01]  /*26d0*/  SHF.R.U32.HI R4, RZ, 0x10, R83 ;  /* 0x00000010ff047819 */ /* 0x000fe20000011653 */
[----:B------:R-:W-:Y:S01]  /*26e0*/  IMAD.MOV.U32 R155, RZ, RZ, R28 ;  /* 0x000000ffff9b7224 */ /* 0x000fe200078e001c */
[----:B------:R-:W-:Y:S01]  /*26f0*/  PRMT R137, R137, 0x5410, R5 ;  /* 0x0000541089897816 */ /* 0x000fe20000000005 */
[----:B------:R-:W-:Y:S01]  /*2700*/  IMAD.MOV.U32 R146, RZ, RZ, R31 ;  /* 0x000000ffff927224 */ /* 0x000fe200078e001f */
[----:B------:R-:W-:Y:S01]  /*2710*/  PRMT R136, R4, 0x5410, R136 ;  /* 0x0000541004887816 */ /* 0x000fe20000000088 */
[----:B------:R-:W-:Y:S01]  /*2720*/  IMAD.MOV.U32 R168, RZ, RZ, R17 ;  /* 0x000000ffffa87224 */ /* 0x000fe200078e0011 */
[----:B------:R-:W-:Y:S01]  /*2730*/  SHF.R.U32.HI R135, RZ, 0x10, R55 ;  /* 0x00000010ff877819 */ /* 0x000fe20000011637 */
[----:B------:R-:W-:Y:S01]  /*2740*/  IMAD.MOV.U32 R160, RZ, RZ, R25 ;  /* 0x000000ffffa07224 */ /* 0x000fe200078e0019 */
[----:B------:R-:W-:Y:S01]  /*2750*/  SHF.R.U64 R4, R94, 0x10, R95 ;  /* 0x000000105e047819 */ /* 0x000fe2000000125f */
[----:B------:R-:W-:Y:S01]  /*2760*/  IMAD.MOV.U32 R154, RZ, RZ, R29 ;  /* 0x000000ffff9a7224 */ /* 0x000fe200078e001d */
[----:B------:R-:W-:Y:S01]  /*2770*/  SHF.R.U64 R134, R56, 0x10, R57 ;  /* 0x0000001038867819 */ /* 0x000fe20000001239 */
[----:B------:R-:W-:Y:S01]  /*2780*/  IMAD.MOV.U32 R145, RZ, RZ, R34 ;  /* 0x000000ffff917224 */ /* 0x000fe200078e0022 */
[----:B------:R-:W-:Y:S01]  /*2790*/  SHF.R.U32.HI R5, RZ, 0x10, R95 ;  /* 0x00000010ff057819 */ /* 0x000fe2000001165f */
[----:B------:R-:W-:Y:S01]  /*27a0*/  IMAD.MOV.U32 R143, RZ, RZ, R36 ;  /* 0x000000ffff8f7224 */ /* 0x000fe200078e0024 */
[----:B------:R-:W-:Y:S01]  /*27b0*/  PRMT R135, R4, 0x5410, R135 ;  /* 0x0000541004877816 */ /* 0x000fe20000000087 */
[----:B------:R-:W-:Y:S01]  /*27c0*/  IMAD.HI.U32 R4, R99, -0x2daee0ad, RZ ;  /* 0xd2511f5363047827 */ /* 0x000fe200078e00ff */
[----:B------:R-:W-:Y:S01]  /*27d0*/  PRMT R134, R5, 0x5410, R134 ;  /* 0x0000541005867816 */ /* 0x000fe20000000086 */
[----:B------:R-:W-:Y:S01]  /*27e0*/  BSSY B0, `(.L_x_22368) ;  /* 0x0002bc2000007945 */ /* 0x000fe20003800000 */
[----:B------:R-:W-:Y:S01]  /*27f0*/  MOV R179, R10 ;  /* 0x0000000a00b37202 */ /* 0x000fe20000000f00 */
[----:B------:R-:W-:Y:S01]  /*2800*/  IMAD.HI.U32 R5, R110, -0x326172a9, RZ ;  /* 0xcd9e8d576e057827 */ /* 0x000fe200078e00ff */
[----:B------:R-:W-:Y:S01]  /*2810*/  SHF.R.U32.HI R10, RZ, 0x10, R11 ;  /* 0x00000010ff0a7819 */ /* 0x000fe2000001160b */
[----:B------:R-:W0:Y:S01]  /*2820*/  LDCU UR26, c[0x0][0x408] ;  /* 0x00008100ff1a77ac */ /* 0x000e220008000800 */
[----:B------:R-:W-:Y:S01]  /*2830*/  SHF.R.U32.HI R11, RZ, 0x10, R7 ;  /* 0x00000010ff0b7819 */ /* 0x000fe20000011607 */
[----:B------:R-:W-:Y:S01]  /*2840*/  IMAD.MOV.U32 R142, RZ, RZ, R37 ;  /* 0x000000ffff8e7224 */ /* 0x000fe200078e0025 */
[--C-:B------:R-:W-:Y:S01]  /*2850*/  SHF.R.U64 R7, R8, 0x10, R9.reuse ;  /* 0x0000001008077819 */ /* 0x100fe20000001209 */
[----:B------:R-:W-:Y:S01]  /*2860*/  IMAD.MOV.U32 R115, RZ, RZ, RZ ;  /* 0x000000ffff737224 */ /* 0x000fe200078e00ff */
[----:B------:R-:W-:Y:S01]  /*2870*/  SHF.R.U32.HI R8, RZ, 0x10, R9 ;  /* 0x00000010ff087819 */ /* 0x000fe20000011609 */
[----:B------:R-:W1:Y:S01]  /*2880*/  LDCU UR27, c[0x0][0x388] ;  /* 0x00007100ff1b77ac */ /* 0x000e620008000800 */
[----:B------:R-:W-:-:S02]  /*2890*/  MOV R173, R12 ;  /* 0x0000000c00ad7202 */ /* 0x000fc40000000f00 */
[----:B------:R-:W-:Y:S01]  /*28a0*/  SHF.R.U64 R9, R12, 0x10, R13 ;  /* 0x000000100c097819 */ /* 0x000fe2000000120d */
[----:B------:R-:W2:Y:S01]  /*28b0*/  LDCU.U8 UR28, c[0x0][0x410] ;  /* 0x00008200ff1c77ac */ /* 0x000ea20008000000 */
[----:B------:R-:W-:Y:S02]  /*28c0*/  LOP3.LUT R4, R4, UR5, RZ, 0x3c, !PT ;  /* 0x0000000504047c12 */ /* 0x000fe4000f8e3cff */
[----:B------:R-:W-:Y:S01]  /*28d0*/  LOP3.LUT R5, R98, UR4, R5, 0x96, !PT ;  /* 0x0000000462057c12 */ /* 0x000fe2000f8e9605 */
[----:B------:R-:W3:Y:S01]  /*28e0*/  LDCU UR29, c[0x0][0x448] ;  /* 0x00008900ff1d77ac */ /* 0x000ee20008000800 */
[----:B------:R-:W-:Y:S01]  /*28f0*/  PRMT R174, R7, 0x5410, R174 ;  /* 0x0000541007ae7816 */ /* 0x000fe200000000ae */
[----:B------:R-:W-:Y:S01]  /*2900*/  IMAD R7, R110, -0x326172a9, RZ ;  /* 0xcd9e8d576e077824 */ /* 0x000fe200078e02ff */
[----:B------:R-:W-:Y:S01]  /*2910*/  PRMT R173, R173, 0x5410, R8 ;  /* 0x00005410adad7816 */ /* 0x000fe20000000008 */
[----:B------:R-:W-:Y:S01]  /*2920*/  IMAD.HI.U32 R6, R4, -0x326172a9, RZ ;  /* 0xcd9e8d5704067827 */ /* 0x000fe200078e00ff */
[----:B------:R-:W-:Y:S01]  /*2930*/  PRMT R172, R9, 0x5410, R172 ;  /* 0x0000541009ac7816 */ /* 0x000fe200000000ac */
[----:B------:R-:W4:Y:S01]  /*2940*/  LDCU.64 UR8, c[0x0][0x398] ;  /* 0x00007300ff0877ac */ /* 0x000f220008000a00 */
[----:B------:R-:W-:Y:S01]  /*2950*/  SHF.R.U32.HI R132, RZ, 0x10, R57 ;  /* 0x00000010ff847819 */ /* 0x000fe20000011639 */
[----:B------:R-:W-:Y:S01]  /*2960*/  IMAD R9, R99, -0x2daee0ad, RZ ;  /* 0xd2511f5363097824 */ /* 0x000fe200078e02ff */
[----:B------:R-:W-:Y:S01]  /*2970*/  PRMT R177, R177, 0x5410, R10 ;  /* 0x00005410b1b17816 */ /* 0x000fe2000000000a */
[----:B------:R-:W-:Y:S01]  /*2980*/  IMAD.HI.U32 R8, R5, -0x2daee0ad, RZ ;  /* 0xd2511f5305087827 */ /* 0x000fe200078e00ff */
[----:B------:R-:W-:-:S02]  /*2990*/  PRMT R132, R132, 0x5410, R132 ;  /* 0x0000541084847816 */ /* 0x000fc40000000084 */
[----:B------:R-:W-:Y:S02]  /*29a0*/  SHF.R.U32.HI R10, RZ, 0x10, R61 ;  /* 0x00000010ff0a7819 */ /* 0x000fe4000001163d */
[----:B------:R-:W-:Y:S01]  /*29b0*/  LOP3.LUT R6, R7, UR12, R6, 0x96, !PT ;  /* 0x0000000c07067c12 */ /* 0x000fe2000f8e9606 */
[----:B------:R-:W-:Y:S01]  /*29c0*/  IMAD R7, R4, -0x326172a9, RZ ;  /* 0xcd9e8d5704077824 */ /* 0x000fe200078e02ff */
[----:B------:R-:W-:Y:S02]  /*29d0*/  LOP3.LUT R8, R9, UR13, R8, 0x96, !PT ;  /* 0x0000000d09087c12 */ /* 0x000fe4000f8e9608 */
[----:B------:R-:W-:Y:S01]  /*29e0*/  PRMT R132, R10, 0x7610, R132 ;  /* 0x000076100a847816 */ /* 0x000fe20000000084 */
[----:B------:R-:W-:Y:S01]  /*29f0*/  IMAD R10, R5, -0x2daee0ad, RZ ;  /* 0xd2511f53050a7824 */ /* 0x000fe200078e02ff */
[----:B------:R-:W-:Y:S01]  /*2a00*/  SHF.R.U32.HI R130, RZ, 0x10, R81 ;  /* 0x00000010ff827819 */ /* 0x000fe20000011651 */
[----:B------:R-:W-:Y:S01]  /*2a10*/  IMAD.HI.U32 R4, R8, -0x326172a9, RZ ;  /* 0xcd9e8d5708047827 */ /* 0x000fe200078e00ff */
[----:B------:R-:W-:-:S02]  /*2a20*/  SHF.R.U32.HI R9, RZ, 0x10, R63 ;  /* 0x00000010ff097819 */ /* 0x000fc4000001163f */
[----:B------:R-:W-:Y:S01]  /*2a30*/  SHF.R.U64 R122, R76, 0x10, R77 ;  /* 0x000000104c7a7819 */ /* 0x000fe2000000124d */
[----:B------:R-:W-:Y:S01]  /*2a40*/  IMAD.HI.U32 R5, R6, -0x2daee0ad, RZ ;  /* 0xd2511f5306057827 */ /* 0x000fe200078e00ff */
[----:B------:R-:W-:Y:S02]  /*2a50*/  LOP3.LUT R4, R7, UR14, R4, 0x96, !PT ;  /* 0x0000000e07047c12 */ /* 0x000fe4000f8e9604 */
[----:B------:R-:W-:Y:S01]  /*2a60*/  PRMT R130, R9, 0x5410, R130 ;  /* 0x0000541009827816 */ /* 0x000fe20000000082 */
[----:B------:R-:W-:Y:S01]  /*2a70*/  IMAD R7, R8, -0x326172a9, RZ ;  /* 0xcd9e8d5708077824 */ /* 0x000fe200078e02ff */
[----:B------:R-:W-:Y:S01]  /*2a80*/  LOP3.LUT R5, R10, UR15, R5, 0x96, !PT ;  /* 0x0000000f0a057c12 */ /* 0x000fe2000f8e9605 */
[----:B------:R-:W-:Y:S01]  /*2a90*/  IMAD R9, R6, -0x2daee0ad, RZ ;  /* 0xd2511f5306097824 */ /* 0x000fe200078e02ff */
[----:B------:R-:W-:Y:S01]  /*2aa0*/  SHF.R.U32.HI R123, RZ, 0x10, R77 ;  /* 0x00000010ff7b7819 */ /* 0x000fe2000001164d */
[----:B------:R-:W-:Y:S01]  /*2ab0*/  IMAD.HI.U32 R8, R4, -0x2daee0ad, RZ ;  /* 0xd2511f5304087827 */ /* 0x000fe200078e00ff */
[----:B------:R-:W-:-:S02]  /*2ac0*/  SHF.R.U32.HI R125, RZ, 0x10, R73 ;  /* 0x00000010ff7d7819 */ /* 0x000fc40000011649 */
[----:B------:R-:W-:Y:S01]  /*2ad0*/  PRMT R175, R175, 0x5410, R11 ;  /* 0x00005410afaf7816 */ /* 0x000fe2000000000b */
[----:B------:R-:W-:Y:S01]  /*2ae0*/  IMAD.HI.U32 R6, R5, -0x326172a9, RZ ;  /* 0xcd9e8d5705067827 */ /* 0x000fe200078e00ff */
[----:B------:R-:W-:Y:S02]  /*2af0*/  LOP3.LUT R8, R9, UR17, R8, 0x96, !PT ;  /* 0x0000001109087c12 */ /* 0x000fe4000f8e9608 */
[----:B------:R-:W-:Y:S01]  /*2b00*/  SHF.R.U64 R9, R66, 0x10, R67 ;  /* 0x0000001042097819 */ /* 0x000fe20000001243 */
[----:B------:R-:W-:Y:S01]  /*2b10*/  IMAD R10, R4, -0x2daee0ad, RZ ;  /* 0xd2511f53040a7824 */ /* 0x000fe200078e02ff */
[----:B------:R-:W-:Y:S01]  /*2b20*/  LOP3.LUT R6, R7, UR16, R6, 0x96, !PT ;  /* 0x0000001007067c12 */ /* 0x000fe2000f8e9606 */
[----:B------:R-:W-:Y:S01]  /*2b30*/  IMAD R5, R5, -0x326172a9, RZ ;  /* 0xcd9e8d5705057824 */ /* 0x000fe200078e02ff */
[----:B------:R-:W-:Y:S01]  /*2b40*/  PRMT R122, R122, 0x5410, R9 ;  /* 0x000054107a7a7816 */ /* 0x000fe20000000009 */
[----:B------:R-:W-:Y:S01]  /*2b50*/  IMAD.HI.U32 R4, R8, -0x326172a9, RZ ;  /* 0xcd9e8d5708047827 */ /* 0x000fe200078e00ff */
[----:B------:R-:W-:-:S02]  /*2b60*/  SHF.R.U64 R131, R80, 0x10, R81 ;  /* 0x0000001050837819 */ /* 0x000fc40000001251 */
[----:B------:R-:W-:Y:S01]  /*2b70*/  SHF.R.U64 R11, R62, 0x10, R63 ;  /* 0x000000103e0b7819 */ /* 0x000fe2000000123f */
[C---:B------:R-:W-:Y:S01]  /*2b80*/  IMAD.HI.U32 R7, R6.reuse, -0x2daee0ad, RZ ;  /* 0xd2511f5306077827 */ /* 0x040fe200078e00ff */
[----:B------:R-:W-:Y:S02]  /*2b90*/  LOP3.LUT R4, R5, UR18, R4, 0x96, !PT ;  /* 0x0000001205047c12 */ /* 0x000fe4000f8e9604 */
[----:B------:R-:W-:Y:S01]  /*2ba0*/  PRMT R131, R11, 0x5410, R131 ;  /* 0x000054100b837816 */ /* 0x000fe20000000083 */
[----:B------:R-:W-:Y:S01]  /*2bb0*/  IMAD R9, R6, -0x2daee0ad, RZ ;  /* 0xd2511f5306097824 */ /* 0x000fe200078e02ff */
[----:B------:R-:W-:Y:S01]  /*2bc0*/  LOP3.LUT R7, R10, UR10, R7, 0x96, !PT ;  /* 0x0000000a0a077c12 */ /* 0x000fe2000f8e9607 */
[----:B------:R-:W-:Y:S01]  /*2bd0*/  IMAD R8, R8, -0x326172a9, RZ ;  /* 0xcd9e8d5708087824 */ /* 0x000fe200078e02ff */
[----:B------:R-:W-:Y:S01]  /*2be0*/  SHF.R.U32.HI R10, RZ, 0x10, R67 ;  /* 0x00000010ff0a7819 */ /* 0x000fe20000011643 */
[----:B------:R-:W-:Y:S01]  /*2bf0*/  IMAD.HI.U32 R6, R4, -0x2daee0ad, RZ ;  /* 0xd2511f5304067827 */ /* 0x000fe200078e00ff */
[----:B------:R-:W-:Y:S01]  /*2c00*/  SHF.R.U64 R124, R72, 0x10, R73 ;  /* 0x00000010487c7819 */ /* 0x000fe20000001249 */
[----:B------:R-:W0:Y:S01]  /*2c10*/  LDCU.64 UR10, c[0x0][0x3a0] ;  /* 0x00007400ff0a77ac */ /* 0x000e220008000a00 */
[----:B------:R-:W-:Y:S01]  /*2c20*/  PRMT R123, R123, 0x5410, R10 ;  /* 0x000054107b7b7816 */ /* 0x000fe2000000000a */
[----:B------:R-:W-:Y:S01]  /*2c30*/  IMAD.HI.U32 R5, R7, -0x326172a9, RZ ;  /* 0xcd9e8d5707057827 */ /* 0x000fe200078e00ff */
[----:B------:R-:W-:-:S02]  /*2c40*/  LOP3.LUT R6, R9, UR20, R6, 0x96, !PT ;  /* 0x0000001409067c12 */ /* 0x000fc4000f8e9606 */
[----:B------:R-:W-:Y:S01]  /*2c50*/  SHF.R.U32.HI R10, RZ, 0x10, R69 ;  /* 0x00000010ff0a7819 */ /* 0x000fe20000011645 */
[----:B------:R-:W-:Y:S01]  /*2c60*/  IMAD R9, R4, -0x2daee0ad, RZ ;  /* 0xd2511f5304097824 */ /* 0x000fe200078e02ff */
[----:B------:R-:W-:Y:S01]  /*2c70*/  LOP3.LUT R5, R8, UR19, R5, 0x96, !PT ;  /* 0x0000001308057c12 */ /* 0x000fe2000f8e9605 */
[----:B------:R-:W-:Y:S01]  /*2c80*/  IMAD R7, R7, -0x326172a9, RZ ;  /* 0xcd9e8d5707077824 */ /* 0x000fe200078e02ff */
[----:B------:R-:W-:Y:S01]  /*2c90*/  PRMT R125, R125, 0x5410, R10 ;  /* 0x000054107d7d7816 */ /* 0x000fe2000000000a */
[----:B------:R-:W-:Y:S01]  /*2ca0*/  IMAD.HI.U32 R4, R6, -0x326172a9, RZ ;  /* 0xcd9e8d5706047827 */ /* 0x000fe200078e00ff */
[----:B------:R-:W-:Y:S02]  /*2cb0*/  SHF.R.U64 R11, R68, 0x10, R69 ;  /* 0x00000010440b7819 */ /* 0x000fe40000001245 */
[----:B------:R-:W-:Y:S01]  /*2cc0*/  SHF.R.U64 R126, R74, 0x10, R75 ;  /* 0x000000104a7e7819 */ /* 0x000fe2000000124b */
[----:B------:R-:W-:Y:S01]  /*2cd0*/  IMAD.HI.U32 R8, R5, -0x2daee0ad, RZ ;  /* 0xd2511f5305087827 */ /* 0x000fe200078e00ff */
[----:B------:R-:W-:-:S02]  /*2ce0*/  LOP3.LUT R4, R7, UR21, R4, 0x96, !PT ;  /* 0x0000001507047c12 */ /* 0x000fc4000f8e9604 */
[----:B------:R-:W-:Y:S01]  /*2cf0*/  SHF.R.U64 R12, R14, 0x10, R15 ;  /* 0x000000100e0c7819 */ /* 0x000fe2000000120f */
[----:B------:R-:W-:Y:S01]  /*2d00*/  IMAD R10, R5, -0x2daee0ad, RZ ;  /* 0xd2511f53050a7824 */ /* 0x000fe200078e02ff */
[----:B------:R-:W-:Y:S01]  /*2d10*/  LOP3.LUT R8, R9, UR22, R8, 0x96, !PT ;  /* 0x0000001609087c12 */ /* 0x000fe2000f8e9608 */
[----:B------:R-:W-:Y:S01]  /*2d20*/  IMAD R6, R6, -0x326172a9, RZ ;  /* 0xcd9e8d5706067824 */ /* 0x000fe200078e02ff */
[----:B------:R-:W-:Y:S01]  /*2d30*/  SHF.R.U64 R9, R70, 0x10, R71 ;  /* 0x0000001046097819 */ /* 0x000fe20000001247 */
[----:B------:R-:W-:Y:S01]  /*2d40*/  IMAD.HI.U32 R7, R4, -0x2daee0ad, RZ ;  /* 0xd2511f5304077827 */ /* 0x000fe200078e00ff */
[----:B------:R-:W-:Y:S02]  /*2d50*/  MOV R170, R15 ;  /* 0x0000000f00aa7202 */ /* 0x000fe40000000f00 */
[----:B------:R-:W-:Y:S01]  /*2d60*/  SHF.R.U32.HI R14, RZ, 0x10, R15 ;  /* 0x00000010ff0e7819 */ /* 0x000fe2000001160f */
[----:B------:R-:W-:Y:S01]  /*2d70*/  IMAD.HI.U32 R5, R8, -0x326172a9, RZ ;  /* 0xcd9e8d5708057827 */ /* 0x000fe200078e00ff */
[----:B------:R-:W-:-:S02]  /*2d80*/  LOP3.LUT R7, R10, UR24, R7, 0x96, !PT ;  /* 0x000000180a077c12 */ /* 0x000fc4000f8e9607 */
[----:B------:R-:W-:Y:S02]  /*2d90*/  SHF.R.U64 R15, R16, 0x10, R17 ;  /* 0x00000010100f7819 */ /* 0x000fe40000001211 */
[----:B------:R-:W-:Y:S02]  /*2da0*/  LOP3.LUT R5, R6, UR23, R5, 0x96, !PT ;  /* 0x0000001706057c12 */ /* 0x000fe4000f8e9605 */
[----:B------:R-:W-:Y:S01]  /*2db0*/  PRMT R124, R124, 0x5410, R11 ;  /* 0x000054107c7c7816 */ /* 0x000fe2000000000b */
[----:B------:R-:W-:Y:S01]  /*2dc0*/  IMAD R11, R4, -0x2daee0ad, RZ ;  /* 0xd2511f53040b7824 */ /* 0x000fe200078e02ff */
[----:B------:R-:W-:Y:S01]  /*2dd0*/  MOV R167, R18 ;  /* 0x0000001200a77202 */ /* 0x000fe20000000f00 */
[----:B------:R-:W-:Y:S01]  /*2de0*/  IMAD.HI.U32 R4, R7, -0x326172a9, RZ ;  /* 0xcd9e8d5707047827 */ /* 0x000fe200078e00ff */
[----:B------:R-:W-:Y:S02]  /*2df0*/  SHF.R.U64 R16, R18, 0x10, R19 ;  /* 0x0000001012107819 */ /* 0x000fe40000001213 */
[----:B------:R-:W-:Y:S01]  /*2e00*/  PRMT R126, R126, 0x5410, R9 ;  /* 0x000054107e7e7816 */ /* 0x000fe20000000009 */
[----:B------:R-:W-:Y:S01]  /*2e10*/  IMAD R9, R8, -0x326172a9, RZ ;  /* 0xcd9e8d5708097824 */ /* 0x000fe200078e02ff */
[----:B------:R-:W-:Y:S01]  /*2e20*/  SHF.R.U32.HI R18, RZ, 0x10, R19 ;  /* 0x00000010ff127819 */ /* 0x000fe20000011613 */
[----:B------:R-:W-:Y:S01]  /*2e30*/  IMAD.HI.U32 R6, R5, -0x2daee0ad, RZ ;  /* 0xd2511f5305067827 */ /* 0x000fe200078e00ff */
[----:B------:R-:W-:-:S02]  /*2e40*/  SHF.R.U64 R19, R20, 0x10, R21 ;  /* 0x0000001014137819 */ /* 0x000fc40000001215 */
[--C-:B------:R-:W-:Y:S01]  /*2e50*/  SHF.R.U64 R20, R22, 0x10, R23.reuse ;  /* 0x0000001016147819 */ /* 0x100fe20000001217 */
[----:B------:R-:W-:Y:S01]  /*2e60*/  IMAD R8, R7, -0x326172a9, RZ ;  /* 0xcd9e8d5707087824 */ /* 0x000fe200078e02ff */
[----:B------:R-:W-:Y:S01]  /*2e70*/  SHF.R.U32.HI R22, RZ, 0x10, R23 ;  /* 0x00000010ff167819 */ /* 0x000fe20000011617 */
[----:B------:R-:W-:Y:S01]  /*2e80*/  IMAD R5, R5, -0x2daee0ad, RZ ;  /* 0xd2511f5305057824 */ /* 0x000fe200078e02ff */
[----:B------:R-:W-:Y:S02]  /*2e90*/  MOV R161, R24 ;  /* 0x0000001800a17202 */ /* 0x000fe40000000f00 */
[----:B------:R-:W-:Y:S02]  /*2ea0*/  SHF.R.U64 R23, R24, 0x10, R25 ;  /* 0x0000001018177819 */ /* 0x000fe40000001219 */
[----:B------:R-:W-:Y:S02]  /*2eb0*/  SHF.R.U64 R24, R26, 0x10, R27 ;  /* 0x000000101a187819 */ /* 0x000fe4000000121b */
[----:B------:R-:W-:-:S02]  /*2ec0*/  LOP3.LUT R4, R9, UR30, R4, 0x96, !PT ;  /* 0x0000001e09047c12 */ /* 0x000fc4000f8e9604 */
[----:B------:R-:W-:Y:S02]  /*2ed0*/  LOP3.LUT R6, R11, UR31, R6, 0x96, !PT ;  /* 0x0000001f0b067c12 */ /* 0x000fe4000f8e9606 */
[----:B------:R-:W-:Y:S01]  /*2ee0*/  MOV R157, R27 ;  /* 0x0000001b009d7202 */ /* 0x000fe20000000f00 */
[----:B------:R-:W-:Y:S01]  /*2ef0*/  IMAD.HI.U32 R112, R4, -0x2daee0ad, RZ ;  /* 0xd2511f5304707827 */ /* 0x000fe200078e00ff */
[----:B------:R-:W-:Y:S02]  /*2f00*/  SHF.R.U32.HI R26, RZ, 0x10, R27 ;  /* 0x00000010ff1a7819 */ /* 0x000fe4000001161b */
[----:B------:R-:W-:Y:S01]  /*2f10*/  SHF.R.U32.HI R127, RZ, 0x10, R75 ;  /* 0x00000010ff7f7819 */ /* 0x000fe2000001164b */
[----:B------:R-:W-:Y:S01]  /*2f20*/  IMAD.HI.U32 R113, R6, -0x326172a9, RZ ;  /* 0xcd9e8d5706717827 */ /* 0x000fe200078e00ff */
[----:B------:R-:W-:Y:S02]  /*2f30*/  SHF.R.U32.HI R10, RZ, 0x10, R71 ;  /* 0x00000010ff0a7819 */ /* 0x000fe40000011647 */
[----:B------:R-:W-:Y:S01]  /*2f40*/  SHF.R.U64 R27, R28, 0x10, R29 ;  /* 0x000000101c1b7819 */ /* 0x000fe2000000121d */
[----:B------:R-:W-:Y:S01]  /*2f50*/  IMAD R116, R4, -0x2daee0ad, RZ ;  /* 0xd2511f5304747824 */ /* 0x000fe200078e02ff */
[----:B------:R-:W-:Y:S01]  /*2f60*/  MOV R149, R30 ;  /* 0x0000001e00957202 */ /* 0x000fe20000000f00 */
[----:B------:R-:W-:Y:S01]  /*2f70*/  IMAD R118, R6, -0x326172a9, RZ ;  /* 0xcd9e8d5706767824 */ /* 0x000fe200078e02ff */
[----:B------:R-:W-:-:S02]  /*2f80*/  SHF.R.U64 R28, R30, 0x10, R31 ;  /* 0x000000101e1c7819 */ /* 0x000fc4000000121f */
[----:B------:R-:W-:Y:S02]  /*2f90*/  SHF.R.U32.HI R30, RZ, 0x10, R31 ;  /* 0x00000010ff1e7819 */ /* 0x000fe4000001161f */
[----:B------:R-:W-:Y:S02]  /*2fa0*/  MOV R164, R21 ;  /* 0x0000001500a47202 */ /* 0x000fe40000000f00 */
[----:B------:R-:W-:Y:S02]  /*2fb0*/  SHF.R.U64 R31, R34, 0x10, R35 ;  /* 0x00000010221f7819 */ /* 0x000fe40000001223 */
[----:B------:R-:W-:Y:S02]  /*2fc0*/  PRMT R127, R127, 0x5410, R10 ;  /* 0x000054107f7f7816 */ /* 0x000fe4000000000a */
[----:B------:R-:W-:Y:S02]  /*2fd0*/  SHF.R.U32.HI R13, RZ, 0x10, R13 ;  /* 0x00000010ff0d7819 */ /* 0x000fe4000001160d */
[----:B------:R-:W-:-:S02]  /*2fe0*/  SHF.R.U32.HI R17, RZ, 0x10, R17 ;  /* 0x00000010ff117819 */ /* 0x000fc40000011611 */
[----:B------:R-:W-:Y:S02]  /*2ff0*/  SHF.R.U32.HI R21, RZ, 0x10, R21 ;  /* 0x00000010ff157819 */ /* 0x000fe40000011615 */
[----:B------:R-:W-:Y:S02]  /*3000*/  SHF.R.U32.HI R25, RZ, 0x10, R25 ;  /* 0x00000010ff197819 */ /* 0x000fe40000011619 */
[----:B------:R-:W-:Y:S02]  /*3010*/  SHF.R.U32.HI R29, RZ, 0x10, R29 ;  /* 0x00000010ff1d7819 */ /* 0x000fe4000001161d */
[----:B------:R-:W-:Y:S02]  /*3020*/  MOV R144, R35 ;  /* 0x0000002300907202 */ /* 0x000fe40000000f00 */
[----:B------:R-:W-:Y:S02]  /*3030*/  SHF.R.U32.HI R34, RZ, 0x10, R35 ;  /* 0x00000010ff227819 */ /* 0x000fe40000011623 */
[----:B------:R-:W-:-:S02]  /*3040*/  SHF.R.U64 R33, R36, 0x10, R37 ;  /* 0x0000001024217819 */ /* 0x000fc40000001225 */
[----:B------:R-:W-:Y:S02]  /*3050*/  SHF.R.U64 R117, R78, 0x10, R79 ;  /* 0x000000104e757819 */ /* 0x000fe4000000124f */
[----:B------:R-:W-:Y:S02]  /*3060*/  SHF.R.U64 R119, R64, 0x10, R65 ;  /* 0x0000001040777819 */ /* 0x000fe40000001241 */
[----:B------:R-:W-:Y:S02]  /*3070*/  SHF.R.U32.HI R120, RZ, 0x10, R79 ;  /* 0x00000010ff787819 */ /* 0x000fe4000001164f */
        /* <DEDUP_REMOVED lines=34> */
[----:B------:R-:W-:Y:S02]  /*32a0*/  LOP3.LUT R112, R5, UR25, R112, 0x96, !PT ;  /* 0x0000001905707c12 */ /* 0x000fe4000f8e9670 */
[----:B------:R-:W-:Y:S02]  /*32b0*/  LOP3.LUT R113, R8, UR32, R113, 0x96, !PT ;  /* 0x0000002008717c12 */ /* 0x000fe4000f8e9671 */
[----:B01234-:R-:W-:-:S07]  /*32c0*/  LOP3.LUT R114, R114, 0x3, RZ, 0xc0, !PT ;  /* 0x0000000372727812 */ /* 0x01ffce00078ec0ff */
.L_x_23039:
        /* <DEDUP_REMOVED lines=40> */
.L_x_22374:
        /* <DEDUP_REMOVED lines=13> */
.L_x_22376:
[----:B------:R-:W-:Y:S05]  /*3620*/  BSYNC.RECONVERGENT B3 ;  /* 0x0000000000037941 */ /* 0x000fea0003800200 */
.L_x_22375:
        /* <DEDUP_REMOVED lines=46> */
.L_x_22373:
[----:B------:R-:W-:Y:S05]  /*3910*/  BSYNC.RECONVERGENT B2 ;  /* 0x0000000000027941 */ /* 0x000fea0003800200 */
.L_x_22372:
[----:B------:R-:W0:Y:S01]  /*3920*/  LDC R105, c[0x0][0x404] ;  /* 0x00010100ff697b82 */ /* 0x000e220000000800 */
[----:B------:R-:W-:Y:S01]  /*3930*/  ISETP.NE.AND P3, PT, R102, 0x1, PT ;  /* 0x000000016600780c */ /* 0x000fe20003f65270 */
[----:B------:R-:W-:Y:S01]  /*3940*/  IMAD.MOV.U32 R116, RZ, RZ, 0x2f800000 ;  /* 0x2f800000ff747424 */ /* 0x000fe200078e00ff */
[----:B------:R-:W-:Y:S01]  /*3950*/  I2FP.F32.U32 R101, R100 ;  /* 0x0000006400657245 */ /* 0x000fe20000201000 */
[----:B------:R-:W-:Y:S01]  /*3960*/  BSSY.RECONVERGENT B2, `(.L_x_22377) ;  /* 0x000004b000027945 */ /* 0x000fe20003800200 */
[----:B------:R-:W-:-:S03]  /*3970*/  HFMA2 R103, -RZ, RZ, 0, 1.1920928955078125e-07 ;  /* 0x00000002ff677431 */ /* 0x000fc600000001ff */
[----:B------:R-:W-:Y:S01]  /*3980*/  FFMA.FTZ R100, R101, R116, 1.1641532182693481445e-10 ;  /* 0x2f00000065647423 */ /* 0x000fe20000010074 */
[----:B------:R-:W-:-:S04]  /*3990*/  IMAD.MOV.U32 R101, RZ, RZ, R118 ;  /* 0x000000ffff657224 */ /* 0x000fc800078e0076 */
[----:B0-----:R-:W-:Y:S01]  /*39a0*/  FSETP.LE.FTZ.AND P2, PT, R100, R105, PT ;  /* 0x000000696400720b */ /* 0x001fe20003f53000 */
        /* <DEDUP_REMOVED lines=9> */
.L_x_22379:
        /* <DEDUP_REMOVED lines=13> */
.L_x_22381:
[----:B------:R-:W-:Y:S05]  /*3b10*/  BSYNC.RECONVERGENT B3 ;  /* 0x0000000000037941 */ /* 0x000fea0003800200 */
.L_x_22380:
        /* <DEDUP_REMOVED lines=47> */
.L_x_22378:
[----:B------:R-:W-:Y:S05]  /*3e10*/  BSYNC.RECONVERGENT B2 ;  /* 0x0000000000027941 */ /* 0x000fea0003800200 */
.L_x_22377:
[----:B------:R-:W-:Y:S01]  /*3e20*/  ISETP.NE.AND P4, PT, R103, 0x1, PT ;  /* 0x000000016700780c */ /* 0x000fe20003f85270 */
[----:B------:R-:W-:Y:S01]  /*3e30*/  BSSY.RECONVERGENT B2, `(.L_x_22382) ;  /* 0x000004c000027945 */ /* 0x000fe20003800200 */
[----:B------:R-:W-:Y:S01]  /*3e40*/  I2FP.F32.U32 R101, R101 ;  /* 0x0000006500657245 */ /* 0x000fe20000201000 */
[----:B------:R-:W-:-:S04]  /*3e50*/  IMAD.MOV.U32 R102, RZ, RZ, 0x2 ;  /* 0x00000002ff667424 */ /* 0x000fc800078e00ff */
        /* <DEDUP_REMOVED lines=12> */
.L_x_22384:
        /* <DEDUP_REMOVED lines=13> */
.L_x_22386:
[----:B------:R-:W-:Y:S05]  /*3ff0*/  BSYNC.RECONVERGENT B3 ;  /* 0x0000000000037941 */ /* 0x000fea0003800200 */
.L_x_22385:
        /* <DEDUP_REMOVED lines=47> */
.L_x_22383:
[----:B------:R-:W-:Y:S05]  /*42f0*/  BSYNC.RECONVERGENT B2 ;  /* 0x0000000000027941 */ /* 0x000fea0003800200 */
.L_x_22382:
[----:B------:R-:W-:Y:S01]  /*4300*/  ISETP.NE.AND P5, PT, R102, 0x1, PT ;  /* 0x000000016600780c */ /* 0x000fe20003fa5270 */
[----:B------:R-:W-:Y:S01]  /*4310*/  BSSY.RECONVERGENT B2, `(.L_x_22387) ;  /* 0x000004c000027945 */ /* 0x000fe20003800200 */
[----:B------:R-:W-:Y:S01]  /*4320*/  I2FP.F32.U32 R101, R101 ;  /* 0x0000006500657245 */ /* 0x000fe20000201000 */
[----:B------:R-:W-:-:S04]  /*4330*/  IMAD.MOV.U32 R114, RZ, RZ, 0x2 ;  /* 0x00000002ff727424 */ /* 0x000fc800078e00ff */
        /* <DEDUP_REMOVED lines=12> */
.L_x_22389:
        /* <DEDUP_REMOVED lines=13> */
.L_x_22391:
[----:B------:R-:W-:Y:S05]  /*44d0*/  BSYNC.RECONVERGENT B3 ;  /* 0x0000000000037941 */ /* 0x000fea0003800200 */
.L_x_22390:
        /* <DEDUP_REMOVED lines=47> */
.L_x_22388:
[----:B------:R-:W-:Y:S05]  /*47d0*/  BSYNC.RECONVERGENT B2 ;  /* 0x0000000000027941 */ /* 0x000fea0003800200 */
.L_x_22387:
[----:B------:R-:W-:Y:S01]  /*47e0*/  I2FP.F32.U32 R101, R101 ;  /* 0x0000006500657245 */ /* 0x000fe20000201000 */
[----:B-----5:R-:W-:Y:S01]  /*47f0*/  FMUL.FTZ R49, R49, UR26 ;  /* 0x0000001a31317c20 */ /* 0x020fe20008410000 */
[----:B------:R-:W-:Y:S01]  /*4800*/  FMUL.FTZ R48, R48, UR26 ;  /* 0x0000001a30307c20 */ /* 0x000fe20008410000 */
[----:B------:R-:W-:Y:S01]  /*4810*/  FMUL.FTZ R51, R51, UR26 ;  /* 0x0000001a33337c20 */ /* 0x000fe20008410000 */
[----:B------:R-:W-:Y:S01]  /*4820*/  FMUL.FTZ R50, R50, UR26 ;  /* 0x0000001a32327c20 */ /* 0x000fe20008410000 */
[----:B------:R-:W-:Y:S01]  /*4830*/  FFMA.FTZ R116, R101, R116, 1.1641532182693481445e-10 ;  /* 0x2f00000065747423 */ /* 0x000fe20000010074 */
[----:B------:R-:W-:Y:S02]  /*4840*/  FSEL R49, R49, RZ, P3 ;  /* 0x000000ff31317208 */ /* 0x000fe40001800000 */
[----:B------:R-:W-:Y:S02]  /*4850*/  FSEL R48, R48, RZ, P2 ;  /* 0x000000ff30307208 */ /* 0x000fe40001000000 */
[----:B------:R-:W-:Y:S01]  /*4860*/  FSETP.GTU.FTZ.AND P5, PT, R116, R105, PT ;  /* 0x000000697400720b */ /* 0x000fe20003fbc000 */
[----:B------:R-:W-:Y:S01]  /*4870*/  @P1 FADD.FTZ R49, R5, R49 ;  /* 0x0000003105311221 */ /* 0x000fe20000010000 */
[----:B------:R-:W-:Y:S01]  /*4880*/  FSEL R50, R50, RZ, P4 ;  /* 0x000000ff32327208 */ /* 0x000fe20002000000 */
[----:B------:R-:W-:Y:S01]  /*4890*/  @P1 FADD.FTZ R48, R4, R48 ;  /* 0x0000003004301221 */ /* 0x000fe20000010000 */
[----:B------:R-:W-:-:S02]  /*48a0*/  FSEL R51, R51, RZ, !P5 ;  /* 0x000000ff33337208 */ /* 0x000fc40006800000 */
[----:B------:R-:W-:Y:S01]  /*48b0*/  PLOP3.LUT P5, PT, P5, PT, PT, 0x8, 0x80 ;  /* 0x000000000080781c */ /* 0x000fe20002fae170 */
[----:B------:R-:W-:Y:S02]  /*48c0*/  @P1 FADD.FTZ R50, R6, R50 ;  /* 0x0000003206321221 */ /* 0x000fe40000010000 */
[----:B------:R-:W-:Y:S01]  /*48d0*/  @P1 FADD.FTZ R51, R7, R51 ;  /* 0x0000003307331221 */ /* 0x000fe20000010000 */
[----:B------:R-:W-:Y:S09]  /*48e0*/  BRA `(.L_x_22392) ;  /* 0x00000028005c7947 */ /* 0x000ff20003800000 */
.L_x_22371:
        /* <DEDUP_REMOVED lines=16> */
.L_x_22395:
        /* <DEDUP_REMOVED lines=13> */
.L_x_22397:
[----:B------:R-:W-:Y:S05]  /*4ac0*/  BSYNC.RECONVERGENT B3 ;  /* 0x0000000000037941 */ /* 0x000fea0003800200 */
.L_x_22396:
        /* <DEDUP_REMOVED lines=46> */
.L_x_22394:
[----:B------:R-:W-:Y:S05]  /*4db0*/  BSYNC.RECONVERGENT B2 ;  /* 0x0000000000027941 */ /* 0x000fea0003800200 */
.L_x_22393:
[----:B------:R-:W0:Y:S01]  /*4dc0*/  LDC R107, c[0x0][0x404] ;  /* 0x00010100ff6b7b82 */ /* 0x000e220000000800 */
[----:B------:R-:W-:Y:S01]  /*4dd0*/  ISETP.NE.AND P3, PT, R102, 0x1, PT ;  /* 0x000000016600780c */ /* 0x000fe20003f65270 */
[----:B------:R-:W-:Y:S01]  /*4de0*/  IMAD.MOV.U32 R105, RZ, RZ, 0x2f800000 ;  /* 0x2f800000ff697424 */ /* 0x000fe200078e00ff */
[----:B------:R-:W-:Y:S01]  /*4df0*/  I2FP.F32.U32 R100, R100 ;  /* 0x0000006400647245 */ /* 0x000fe20000201000 */
[----:B------:R-:W-:Y:S01]  /*4e00*/  BSSY.RECONVERGENT B2, `(.L_x_22398) ;  /* 0x000004d000027945 */ /* 0x000fe20003800200 */
[----:B------:R-:W-:-:S03]  /*4e10*/  MOV R101, R118 ;  /* 0x0000007600657202 */ /* 0x000fc60000000f00 */
[----:B------:R-:W1:Y:S01]  /*4e20*/  LDC R106, c[0x0][0x408] ;  /* 0x00010200ff6a7b82 */ /* 0x000e620000000800 */
[----:B------:R-:W-:-:S05]  /*4e30*/  FFMA.FTZ R100, R100, R105, 1.1641532182693481445e-10 ;  /* 0x2f00000064647423 */ /* 0x000fca0000010069 */
[----:B0-----:R-:W-:Y:S01]  /*4e40*/  FSETP.LE.FTZ.AND P2, PT, R100, R107, PT ;  /* 0x0000006b6400720b */ /* 0x001fe20003f53000 */
[----:B------:R-:W-:Y:S02]  /*4e50*/  IMAD.MOV.U32 R100, RZ, RZ, 0x2 ;  /* 0x00000002ff647424 */ /* 0x000fe400078e00ff */
[----:B-1---5:R-:W-:Y:S01]  /*4e60*/  FMUL.FTZ R147, R48, R106 ;  /* 0x0000006a30937220 */ /* 0x022fe20000410000 */
[----:B------:R-:W-:Y:S09]  /*4e70*/  @!P3 BRA `(.L_x_22399) ;  /* 0x000000040014b947 */ /* 0x000ff20003800000 */
        /* <DEDUP_REMOVED lines=8> */
.L_x_22400:
        /* <DEDUP_REMOVED lines=13> */
.L_x_22402:
[----:B------:R-:W-:Y:S05]  /*4fd0*/  BSYNC.RECONVERGENT B3 ;  /* 0x0000000000037941 */ /* 0x000fea0003800200 */
.L_x_22401:
        /* <DEDUP_REMOVED lines=47> */
.L_x_22399:
[----:B------:R-:W-:Y:S05]  /*52d0*/  BSYNC.RECONVERGENT B2 ;  /* 0x0000000000027941 */ /* 0x000fea0003800200 */
.L_x_22398:
[----:B------:R-:W-:Y:S01]  /*52e0*/  ISETP.NE.AND P3, PT, R100, 0x1, PT ;  /* 0x000000016400780c */ /* 0x000fe20003f65270 */
[----:B------:R-:W-:Y:S01]  /*52f0*/  BSSY.RECONVERGENT B2, `(.L_x_22403) ;  /* 0x000004b000027945 */ /* 0x000fe20003800200 */
[----:B------:R-:W-:Y:S01]  /*5300*/  I2FP.F32.U32 R116, R101 ;  /* 0x0000006500747245 */ /* 0x000fe20000201000 */
[----:B------:R-:W-:Y:S02]  /*5310*/  IMAD.MOV.U32 R101, RZ, RZ, 0x2 ;  /* 0x00000002ff657424 */ /* 0x000fe400078e00ff */
[----:B------:R-:W-:Y:S02]  /*5320*/  IMAD.MOV.U32 R48, RZ, RZ, R118 ;  /* 0x000000ffff307224 */ /* 0x000fe400078e0076 */
[----:B------:R-:W-:-:S06]  /*5330*/  FFMA.FTZ R116, R116, R105, 1.1641532182693481445e-10 ;  /* 0x2f00000074747423 */ /* 0x000fcc0000010069 */
        /* <DEDUP_REMOVED lines=9> */
.L_x_22405:
        /* <DEDUP_REMOVED lines=13> */
.L_x_22407:
[----:B------:R-:W-:Y:S05]  /*54a0*/  BSYNC.RECONVERGENT B3 ;  /* 0x0000000000037941 */ /* 0x000fea0003800200 */
.L_x_22406:
        /* <DEDUP_REMOVED lines=47> */
.L_x_22404:
[----:B------:R-:W-:Y:S05]  /*57a0*/  BSYNC.RECONVERGENT B2 ;  /* 0x0000000000027941 */ /* 0x000fea0003800200 */
.L_x_22403:
[----:B------:R-:W-:Y:S01]  /*57b0*/  ISETP.NE.AND P4, PT, R101, 0x1, PT ;  /* 0x000000016500780c */ /* 0x000fe20003f85270 */
[----:B------:R-:W-:Y:S01]  /*57c0*/  BSSY.RECONVERGENT B2, `(.L_x_22408) ;  /* 0x000004d000027945 */ /* 0x000fe20003800200 */
[----:B------:R-:W-:Y:S01]  /*57d0*/  I2FP.F32.U32 R48, R48 ;  /* 0x0000003000307245 */ /* 0x000fe20000201000 */
[----:B------:R-:W-:Y:S01]  /*57e0*/  FMUL.FTZ R150, R49, R106 ;  /* 0x0000006a31967220 */ /* 0x000fe20000410000 */
[----:B------:R-:W-:-:S03]  /*57f0*/  IMAD.MOV.U32 R49, RZ, RZ, R118 ;  /* 0x000000ffff317224 */ /* 0x000fc600078e0076 */
[----:B------:R-:W-:-:S05]  /*5800*/  FFMA.FTZ R48, R48, R105, 1.1641532182693481445e-10 ;  /* 0x2f00000030307423 */ /* 0x000fca0000010069 */
[----:B------:R-:W-:Y:S01]  /*5810*/  FSETP.LE.FTZ.AND P3, PT, R48, R107, PT ;  /* 0x0000006b3000720b */ /* 0x000fe20003f73000 */
[----:B------:R-:W-:Y:S01]  /*5820*/  HFMA2 R48, -RZ, RZ, 0, 1.1920928955078125e-07 ;  /* 0x00000002ff307431 */ /* 0x000fe200000001ff */
        /* <DEDUP_REMOVED lines=9> */
.L_x_22410:
        /* <DEDUP_REMOVED lines=13> */
.L_x_22412:
[----:B------:R-:W-:Y:S05]  /*5990*/  BSYNC.RECONVERGENT B3 ;  /* 0x0000000000037941 */ /* 0x000fea0003800200 */
.L_x_22411:
        /* <DEDUP_REMOVED lines=47> */
.L_x_22409:
[----:B------:R-:W-:Y:S05]  /*5c90*/  BSYNC.RECONVERGENT B2 ;  /* 0x0000000000027941 */ /* 0x000fea0003800200 */
.L_x_22408:
[----:B------:R-:W-:Y:S01]  /*5ca0*/  ISETP.NE.AND P4, PT, R48, 0x1, PT ;  /* 0x000000013000780c */ /* 0x000fe20003f85270 */
[----:B------:R-:W-:Y:S01]  /*5cb0*/  BSSY.RECONVERGENT B2, `(.L_x_22413) ;  /* 0x000004b000027945 */ /* 0x000fe20003800200 */
[----:B------:R-:W-:Y:S01]  /*5cc0*/  I2FP.F32.U32 R148, R49 ;  /* 0x0000003100947245 */ /* 0x000fe20000201000 */
[----:B------:R-:W-:Y:S01]  /*5cd0*/  IMAD.MOV.U32 R100, RZ, RZ, 0x2 ;  /* 0x00000002ff647424 */ /* 0x000fe200078e00ff */
[----:B------:R-:W-:-:S03]  /*5ce0*/  MOV R49, R118 ;  /* 0x0000007600317202 */ /* 0x000fc60000000f00 */
[----:B------:R-:W-:-:S06]  /*5cf0*/  FFMA.FTZ R148, R148, R105, 1.1641532182693481445e-10 ;  /* 0x2f00000094947423 */ /* 0x000fcc0000010069 */
        /* <DEDUP_REMOVED lines=9> */
.L_x_22415:
        /* <DEDUP_REMOVED lines=13> */
.L_x_22417:
[----:B------:R-:W-:Y:S05]  /*5e60*/  BSYNC.RECONVERGENT B3 ;  /* 0x0000000000037941 */ /* 0x000fea0003800200 */
.L_x_22416:
        /* <DEDUP_REMOVED lines=47> */
.L_x_22414:
[----:B------:R-:W-:Y:S05]  /*6160*/  BSYNC.RECONVERGENT B2 ;  /* 0x0000000000027941 */ /* 0x000fea0003800200 */
.L_x_22413:
[----:B------:R-:W-:Y:S01]  /*6170*/  ISETP.NE.AND P5, PT, R100, 0x1, PT ;  /* 0x000000016400780c */ /* 0x000fe20003fa5270 */
[----:B------:R-:W-:Y:S01]  /*6180*/  BSSY.RECONVERGENT B2, `(.L_x_22418) ;  /* 0x000004d000027945 */ /* 0x000fe20003800200 */
[----:B------:R-:W-:Y:S01]  /*6190*/  I2FP.F32.U32 R48, R49 ;  /* 0x0000003100307245 */ /* 0x000fe20000201000 */
[----:B------:R-:W-:Y:S01]  /*61a0*/  FMUL.FTZ R151, R50, R106 ;  /* 0x0000006a32977220 */ /* 0x000fe20000410000 */
[----:B------:R-:W-:-:S03]  /*61b0*/  IMAD.MOV.U32 R49, RZ, RZ, R118 ;  /* 0x000000ffff317224 */ /* 0x000fc600078e0076 */
        /* <DEDUP_REMOVED lines=12> */
.L_x_22420:
        /* <DEDUP_REMOVED lines=13> */
.L_x_22422:
[----:B------:R-:W-:Y:S05]  /*6350*/  BSYNC.RECONVERGENT B3 ;  /* 0x0000000000037941 */ /* 0x000fea0003800200 */
.L_x_22421:
        /* <DEDUP_REMOVED lines=47> */
.L_x_22419:
[----:B------:R-:W-:Y:S05]  /*6650*/  BSYNC.RECONVERGENT B2 ;  /* 0x0000000000027941 */ /* 0x000fea0003800200 */
.L_x_22418:
[----:B------:R-:W-:Y:S01]  /*6660*/  ISETP.NE.AND P5, PT, R48, 0x1, PT ;  /* 0x000000013000780c */ /* 0x000fe20003fa5270 */
[----:B------:R-:W-:Y:S01]  /*6670*/  BSSY.RECONVERGENT B2, `(.L_x_22423) ;  /* 0x000004b000027945 */ /* 0x000fe20003800200 */
[----:B------:R-:W-:Y:S01]  /*6680*/  I2FP.F32.U32 R152, R49 ;  /* 0x0000003100987245 */ /* 0x000fe20000201000 */
[----:B------:R-:W-:Y:S02]  /*6690*/  HFMA2 R50, -RZ, RZ, 0, 1.1920928955078125e-07 ;  /* 0x00000002ff327431 */ /* 0x000fe400000001ff */
[----:B------:R-:W-:Y:S02]  /*66a0*/  IMAD.MOV.U32 R49, RZ, RZ, R118 ;  /* 0x000000ffff317224 */ /* 0x000fe400078e0076 */
[----:B------:R-:W-:-:S06]  /*66b0*/  FFMA.FTZ R152, R152, R105, 1.1641532182693481445e-10 ;  /* 0x2f00000098987423 */ /* 0x000fcc0000010069 */
        /* <DEDUP_REMOVED lines=9> */
.L_x_22425:
        /* <DEDUP_REMOVED lines=13> */
.L_x_22427:
[----:B------:R-:W-:Y:S05]  /*6820*/  BSYNC.RECONVERGENT B3 ;  /* 0x0000000000037941 */ /* 0x000fea0003800200 */
.L_x_22426:
        /* <DEDUP_REMOVED lines=47> */
.L_x_22424:
[----:B------:R-:W-:Y:S05]  /*6b20*/  BSYNC.RECONVERGENT B2 ;  /* 0x0000000000027941 */ /* 0x000fea0003800200 */
.L_x_22423:
[----:B------:R-:W-:Y:S01]  /*6b30*/  ISETP.NE.AND P6, PT, R50, 0x1, PT ;  /* 0x000000013200780c */ /* 0x000fe20003fc5270 */
[----:B------:R-:W-:Y:S01]  /*6b40*/  BSSY.RECONVERGENT B2, `(.L_x_22428) ;  /* 0x000004f000027945 */ /* 0x000fe20003800200 */
[----:B------:R-:W-:Y:S01]  /*6b50*/  I2FP.F32.U32 R48, R49 ;  /* 0x0000003100307245 */ /* 0x000fe20000201000 */
[----:B------:R-:W-:Y:S01]  /*6b60*/  FMUL.FTZ R153, R51, R106 ;  /* 0x0000006a33997220 */ /* 0x000fe20000410000 */
[----:B------:R-:W-:Y:S01]  /*6b70*/  IMAD.MOV.U32 R114, RZ, RZ, 0x2 ;  /* 0x00000002ff727424 */ /* 0x000fe200078e00ff */
[----:B------:R-:W-:Y:S02]  /*6b80*/  MOV R49, R118 ;  /* 0x0000007600317202 */ /* 0x000fe40000000f00 */
        /* <DEDUP_REMOVED lines=11> */
.L_x_22430:
        /* <DEDUP_REMOVED lines=15> */
.L_x_22432:
[----:B------:R-:W-:Y:S05]  /*6d30*/  BSYNC.RECONVERGENT B3 ;  /* 0x0000000000037941 */ /* 0x000fea0003800200 */
.L_x_22431:
        /* <DEDUP_REMOVED lines=47> */
.L_x_22429:
[----:B------:R-:W-:Y:S05]  /*7030*/  BSYNC.RECONVERGENT B2 ;  /* 0x0000000000027941 */ /* 0x000fea0003800200 */
.L_x_22428:
[-C--:B------:R-:W-:Y:S01]  /*7040*/  FMUL.FTZ R48, R8, R106.reuse ;  /* 0x0000006a08307220 */ /* 0x080fe20000410000 */
[-C--:B------:R-:W-:Y:S02]  /*7050*/  FSETP.GTU.FTZ.AND P6, PT, R116, R107.reuse, PT ;  /* 0x0000006b7400720b */ /* 0x080fe40003fdc000 */
[----:B------:R-:W-:Y:S02]  /*7060*/  FSEL R150, R150, RZ, P3 ;  /* 0x000000ff96967208 */ /* 0x000fe40001800000 */
[----:B------:R-:W-:Y:S01]  /*7070*/  FSEL R50, R48, RZ, !P6 ;  /* 0x000000ff30327208 */ /* 0x000fe20007000000 */
[----:B------:R-:W-:Y:S01]  /*7080*/  FMUL.FTZ R48, R9, R106 ;  /* 0x0000006a09307220 */ /* 0x000fe20000410000 */
[----:B------:R-:W-:Y:S02]  /*7090*/  SEL R103, RZ, 0x1, P6 ;  /* 0x00000001ff677807 */ /* 0x000fe40003000000 */
[----:B------:R-:W-:Y:S02]  /*70a0*/  FSETP.GTU.FTZ.AND P6, PT, R148, R107, PT ;  /* 0x0000006b9400720b */ /* 0x000fe40003fdc000 */
[----:B------:R-:W-:-:S02]  /*70b0*/  FSEL R147, R147, RZ, P2 ;  /* 0x000000ff93937208 */ /* 0x000fc40001000000 */
[----:B------:R-:W-:Y:S02]  /*70c0*/  FSEL R51, R48, RZ, !P6 ;  /* 0x000000ff30337208 */ /* 0x000fe40007000000 */
[----:B------:R-:W-:Y:S01]  /*70d0*/  I2FP.F32.U32 R48, R49 ;  /* 0x0000003100307245 */ /* 0x000fe20000201000 */
[-C--:B------:R-:W-:Y:S01]  /*70e0*/  FMUL.FTZ R49, R11, R106.reuse ;  /* 0x0000006a0b317220 */ /* 0x080fe20000410000 */
[----:B------:R-:W-:Y:S01]  /*70f0*/  SEL R116, RZ, 0x1, P6 ;  /* 0x00000001ff747807 */ /* 0x000fe20003000000 */
[----:B------:R-:W-:Y:S01]  /*7100*/  FMUL.FTZ R106, R10, R106 ;  /* 0x0000006a0a6a7220 */ /* 0x000fe20000410000 */
[----:B------:R-:W-:Y:S01]  /*7110*/  FSEL R102, R153, RZ, P5 ;  /* 0x000000ff99667208 */ /* 0x000fe20002800000 */
[----:B------:R-:W-:Y:S01]  /*7120*/  FFMA.FTZ R48, R48, R105, 1.1641532182693481445e-10 ;  /* 0x2f00000030307423 */ /* 0x000fe20000010069 */
[----:B------:R-:W-:Y:S02]  /*7130*/  FSEL R151, R151, RZ, P4 ;  /* 0x000000ff97977208 */ /* 0x000fe40002000000 */
[----:B------:R-:W-:-:S02]  /*7140*/  PRMT R117, R103, 0x7610, R117 ;  /* 0x0000761067757816 */ /* 0x000fc40000000075 */
[-C--:B------:R-:W-:Y:S01]  /*7150*/  FSETP.GTU.FTZ.AND P6, PT, R48, R107.reuse, PT ;  /* 0x0000006b3000720b */ /* 0x080fe20003fdc000 */
[----:B------:R-:W-:Y:S01]  /*7160*/  FADD.FTZ R48, R147, R50 ;  /* 0x0000003293307221 */ /* 0x000fe20000010000 */
[----:B------:R-:W-:Y:S02]  /*7170*/  PRMT R119, R116, 0x7610, R119 ;  /* 0x0000761074777816 */ /* 0x000fe40000000077 */
[----:B------:R-:W-:Y:S01]  /*7180*/  FSEL R101, R49, RZ, !P6 ;  /* 0x000000ff31657208 */ /* 0x000fe20007000000 */
[----:B------:R-:W-:Y:S01]  /*7190*/  FADD.FTZ R49, R150, R51 ;  /* 0x0000003396317221 */ /* 0x000fe20000010000 */
[----:B------:R-:W-:Y:S01]  /*71a0*/  SEL R100, RZ, 0x1, P6 ;  /* 0x00000001ff647807 */ /* 0x000fe20003000000 */
[----:B------:R-:W-:Y:S01]  /*71b0*/  @P1 FADD.FTZ R48, R4, R48 ;  /* 0x0000003004301221 */ /* 0x000fe20000010000 */
[----:B------:R-:W-:Y:S01]  /*71c0*/  FSETP.GTU.FTZ.AND P6, PT, R152, R107, PT ;  /* 0x0000006b9800720b */ /* 0x000fe20003fdc000 */
[----:B------:R-:W-:Y:S01]  /*71d0*/  FADD.FTZ R51, R101, R102 ;  /* 0x0000006665337221 */ /* 0x000fe20000010000 */
[----:B------:R-:W-:Y:S01]  /*71e0*/  @P1 FADD.FTZ R49, R5, R49 ;  /* 0x0000003105311221 */ /* 0x000fe20000010000 */
[----:B------:R-:W-:-:S02]  /*71f0*/  PRMT R121, R100, 0x7610, R121 ;  /* 0x0000761064797816 */ /* 0x000fc40000000079 */
[----:B------:R-:W-:Y:S01]  /*7200*/  FSEL R106, R106, RZ, !P6 ;  /* 0x000000ff6a6a7208 */ /* 0x000fe20007000000 */
[----:B------:R-:W-:Y:S01]  /*7210*/  @P1 FADD.FTZ R51, R7, R51 ;  /* 0x0000003307331221 */ /* 0x000fe20000010000 */
[----:B------:R-:W-:-:S03]  /*7220*/  SEL R101, RZ, 0x1, P6 ;  /* 0x00000001ff657807 */ /* 0x000fc60003000000 */
[----:B------:R-:W-:Y:S01]  /*7230*/  FADD.FTZ R50, R151, R106 ;  /* 0x0000006a97327221 */ /* 0x000fe20000010000 */
[----:B------:R-:W-:-:S03]  /*7240*/  PRMT R120, R101, 0x7610, R120 ;  /* 0x0000761065787816 */ /* 0x000fc60000000078 */
[----:B------:R-:W-:-:S07]  /*7250*/  @P1 FADD.FTZ R50, R6, R50 ;  /* 0x0000003206321221 */ /* 0x000fce0000010000 */
.L_x_22392:
[----:B------:R-:W0:Y:S01]  /*7260*/  LDC.64 R102, c[0x0][0x3a8] ;  /* 0x0000ea00ff667b82 */ /* 0x000e220000000a00 */
[----:B------:R-:W-:Y:S02]  /*7270*/  SEL R105, RZ, 0x1000000, !P5 ;  /* 0x01000000ff697807 */ /* 0x000fe40006800000 */
[----:B------:R-:W-:Y:S02]  /*7280*/  SEL R106, RZ, 0x10000, !P4 ;  /* 0x00010000ff6a7807 */ /* 0x000fe40006000000 */
[----:B------:R-:W-:-:S03]  /*7290*/  SEL R107, RZ, 0x100, !P3 ;  /* 0x00000100ff6b7807 */ /* 0x000fc60005800000 */
[----:B------:R-:W1:Y:S01]  /*72a0*/  LDC.64 R100, c[0x0][0x3b0] ;  /* 0x0000ec00ff647b82 */ /* 0x000e620000000a00 */
[----:B------:R-:W-:Y:S02]  /*72b0*/  IADD3 R105, PT, PT, R107, R105, R106 ;  /* 0x000000696b697210 */ /* 0x000fe40007ffe06a */
[----:B------:R-:W-:-:S05]  /*72c0*/  SEL R106, RZ, 0x1, !P2 ;  /* 0x00000001ff6a7807 */ /* 0x000fca0005000000 */
[----:B------:R-:W-:Y:S02]  /*72d0*/  IMAD.IADD R105, R105, 0x1, R106 ;  /* 0x0000000169697824 */ /* 0x000fe400078e026a */
[----:B0-----:R-:W-:-:S05]  /*72e0*/  IMAD.WIDE.U32 R102, R133, 0x10, R102 ;  /* 0x0000001085667825 */ /* 0x001fca00078e0066 */
[----:B------:R0:W-:Y:S01]  /*72f0*/  STG.E.128 desc[UR6][R102.64], R48 ;  /* 0x0000003066007986 */ /* 0x0001e2000c101d06 */
[----:B-1----:R-:W-:-:S05]  /*7300*/  IMAD.WIDE.U32 R100, R133, 0x4, R100 ;  /* 0x0000000485647825 */ /* 0x002fca00078e0064 */
[----:B------:R0:W-:Y:S01]  /*7310*/  STG.E desc[UR6][R100.64], R105 ;  /* 0x0000006964007986 */ /* 0x0001e2000c101906 */
[----:B------:R-:W-:Y:S05]  /*7320*/  @!P0 BRA `(.L_x_22433) ;  /* 0x00000000002c8947 */ /* 0x000fea0003800000 */
[----:B0-----:R-:W0:Y:S01]  /*7330*/  LDC.64 R100, c[0x0][0x3b8] ;  /* 0x0000ee00ff647b82 */ /* 0x001e220000000a00 */
[----:B------:R-:W-:Y:S01]  /*7340*/  IMAD.U32 R103, R120, 0x10000, RZ ;  /* 0x0001000078677824 */ /* 0x000fe200078e00ff */
[----:B------:R-:W-:Y:S02]  /*7350*/  LOP3.LUT R102, R121, 0xffff, RZ, 0xc0, !PT ;  /* 0x0000ffff79667812 */ /* 0x000fe400078ec0ff */
[----:B------:R-:W-:Y:S02]  /*7360*/  LOP3.LUT R105, R119, 0xff, RZ, 0xc0, !PT ;  /* 0x000000ff77697812 */ /* 0x000fe400078ec0ff */
[----:B------:R-:W-:-:S04]  /*7370*/  LOP3.LUT R103, R103, 0xff0000, RZ, 0xc0, !PT ;  /* 0x00ff000067677812 */ /* 0x000fc800078ec0ff */
[----:B------:R-:W-:Y:S02]  /*7380*/  LEA R102, R102, R103, 0x18 ;  /* 0x0000006766667211 */ /* 0x000fe400078ec0ff */
[----:B------:R-:W-:-:S03]  /*7390*/  LOP3.LUT R103, R117, 0xff, RZ, 0xc0, !PT ;  /* 0x000000ff75677812 */ /* 0x000fc600078ec0ff */
[----:B------:R-:W-:-:S04]  /*73a0*/  IMAD R102, R105, 0x100, R102 ;  /* 0x0000010069667824 */ /* 0x000fc800078e0266 */
[----:B------:R-:W-:Y:S02]  /*73b0*/  IMAD.IADD R103, R102, 0x1, R103 ;  /* 0x0000000166677824 */ /* 0x000fe400078e0267 */
[----:B0-----:R-:W-:-:S05]  /*73c0*/  IMAD.WIDE.U32 R100, R133, 0x4, R100 ;  /* 0x0000000485647825 */ /* 0x001fca00078e0064 */
[----:B------:R1:W-:Y:S02]  /*73d0*/  STG.E desc[UR6][R100.64], R103 ;  /* 0x0000006764007986 */ /* 0x0003e4000c101906 */
.L_x_22433:
[----:B------:R-:W-:Y:S01]  /*73e0*/  MOV R116, R104 ;  /* 0x0000006800747202 */ /* 0x000fe20000000f00 */
[----:B01----:R-:W-:-:S07]  /*73f0*/  VIADD R100, R133, 0x20 ;  /* 0x0000002085647836 */ /* 0x003fce0000000000 */
.L_x_22370:
[----:B------:R-:W-:Y:S05]  /*7400*/  BSYNC.RECONVERGENT B1 ;  /* 0x0000000000017941 */ /* 0x000fea0003800200 */
.L_x_22369:
        /* <DEDUP_REMOVED lines=35> */
.L_x_22439:
        /* <DEDUP_REMOVED lines=13> */
.L_x_22441:
[----:B------:R-:W-:Y:S05]  /*7710*/  BSYNC.RECONVERGENT B3 ;  /* 0x0000000000037941 */ /* 0x000fea0003800200 */
.L_x_22440:
        /* <DEDUP_REMOVED lines=46> */
.L_x_22438:
[----:B------:R-:W-:Y:S05]  /*7a00*/  BSYNC.RECONVERGENT B2 ;  /* 0x0000000000027941 */ /* 0x000fea0003800200 */
.L_x_22437:
[----:B------:R-:W0:Y:S01]  /*7a10*/  LDC R116, c[0x0][0x404] ;  /* 0x00010100ff747b82 */ /* 0x000e220000000800 */
[----:B------:R-:W-:Y:S01]  /*7a20*/  ISETP.NE.AND P3, PT, R104, 0x1, PT ;  /* 0x000000016800780c */ /* 0x000fe20003f65270 */
[----:B------:R-:W-:Y:S01]  /*7a30*/  BSSY.RECONVERGENT B2, `(.L_x_22442) ;  /* 0x000004f000027945 */ /* 0x000fe20003800200 */
[----:B------:R-:W-:Y:S01]  /*7a40*/  I2FP.F32.U32 R102, R101 ;  /* 0x0000006500667245 */ /* 0x000fe20000201000 */
[----:B------:R-:W-:-:S04]  /*7a50*/  HFMA2 R101, -RZ, RZ, 0.1171875, 0 ;  /* 0x2f800000ff657431 */ /* 0x000fc800000001ff */
[----:B------:R-:W1:Y:S01]  /*7a60*/  LDC R107, c[0x0][0x408] ;  /* 0x00010200ff6b7b82 */ /* 0x000e620000000800 */
[----:B------:R-:W-:Y:S01]  /*7a70*/  FFMA.FTZ R103, R102, R101, 1.1641532182693481445e-10 ;  /* 0x2f00000066677423 */ /* 0x000fe20000010065 */
[----:B------:R-:W-:-:S04]  /*7a80*/  IMAD.MOV.U32 R102, RZ, RZ, 0x2 ;  /* 0x00000002ff667424 */ /* 0x000fc800078e00ff */
[----:B0-----:R-:W-:Y:S01]  /*7a90*/  FSETP.LE.FTZ.AND P2, PT, R103, R116, PT ;  /* 0x000000746700720b */ /* 0x001fe20003f53000 */
[----:B------:R-:W-:Y:S02]  /*7aa0*/  IMAD.MOV.U32 R103, RZ, RZ, R118 ;  /* 0x000000ffff677224 */ /* 0x000fe400078e0076 */
[----:B-1---5:R-:W-:Y:S01]  /*7ab0*/  FMUL.FTZ R148, R44, R107 ;  /* 0x0000006b2c947220 */ /* 0x022fe20000410000 */
[----:B------:R-:W-:Y:S09]  /*7ac0*/  @!P3 BRA `(.L_x_22443) ;  /* 0x000000040014b947 */ /* 0x000ff20003800000 */
        /* <DEDUP_REMOVED lines=8> */
.L_x_22444:
        /* <DEDUP_REMOVED lines=13> */
.L_x_22446:
[----:B------:R-:W-:Y:S05]  /*7c20*/  BSYNC.RECONVERGENT B3 ;  /* 0x0000000000037941 */ /* 0x000fea0003800200 */
.L_x_22445:
        /* <DEDUP_REMOVED lines=47> */
.L_x_22443:
[----:B------:R-:W-:Y:S05]  /*7f20*/  BSYNC.RECONVERGENT B2 ;  /* 0x0000000000027941 */ /* 0x000fea0003800200 */
.L_x_22442:
        /* <DEDUP_REMOVED lines=15> */
.L_x_22449:
        /* <DEDUP_REMOVED lines=13> */
.L_x_22451:
[----:B------:R-:W-:Y:S05]  /*80f0*/  BSYNC.RECONVERGENT B3 ;  /* 0x0000000000037941 */ /* 0x000fea0003800200 */
.L_x_22450:
        /* <DEDUP_REMOVED lines=47> */
.L_x_22448:
[----:B------:R-:W-:Y:S05]  /*83f0*/  BSYNC.RECONVERGENT B2 ;  /* 0x0000000000027941 */ /* 0x000fea0003800200 */
.L_x_22447:
        /* <DEDUP_REMOVED lines=17> */
.L_x_22454:
        /* <DEDUP_REMOVED lines=13> */
.L_x_22456:
[----:B------:R-:W-:Y:S05]  /*85e0*/  BSYNC.RECONVERGENT B3 ;  /* 0x0000000000037941 */ /* 0x000fea0003800200 */
.L_x_22455:
        /* <DEDUP_REMOVED lines=47> */
.L_x_22453:
[----:B------:R-:W-:Y:S05]  /*88e0*/  BSYNC.RECONVERGENT B2 ;  /* 0x0000000000027941 */ /* 0x000fea0003800200 */
.L_x_22452:
        /* <DEDUP_REMOVED lines=15> */
.L_x_22459:
        /* <DEDUP_REMOVED lines=13> */
.L_x_22461:
[----:B------:R-:W-:Y:S05]  /*8ab0*/  BSYNC.RECONVERGENT B3 ;  /* 0x0000000000037941 */ /* 0x000fea0003800200 */
.L_x_22460:
        /* <DEDUP_REMOVED lines=47> */
.L_x_22458:
[----:B------:R-:W-:Y:S05]  /*8db0*/  BSYNC.RECONVERGENT B2 ;  /* 0x0000000000027941 */ /* 0x000fea0003800200 */
.L_x_22457:
[----:B------:R-:W-:Y:S01]  /*8dc0*/  ISETP.NE.AND P5, PT, R103, 0x1, PT ;  /* 0x000000016700780c */ /* 0x000fe20003fa5270 */
[----:B------:R-:W-:Y:S01]  /*8dd0*/  FMUL.FTZ R152, R46, R107 ;  /* 0x0000006b2e987220 */ /* 0x000fe20000410000 */
[----:B------:R-:W-:Y:S01]  /*8de0*/  I2FP.F32.U32 R44, R45 ;  /* 0x0000002d002c7245 */ /* 0x000fe20000201000 */
[----:B------:R-:W-:Y:S01]  /*8df0*/  BSSY.RECONVERGENT B2, `(.L_x_22462) ;  /* 0x000004b000027945 */ /* 0x000fe20003800200 */
[----:B------:R-:W-:-:S03]  /*8e00*/  HFMA2 R46, -RZ, RZ, 0, 1.1920928955078125e-07 ;  /* 0x00000002ff2e7431 */ /* 0x000fc600000001ff */
        /* <DEDUP_REMOVED lines=12> */
.L_x_22464:
        /* <DEDUP_REMOVED lines=13> */
.L_x_22466:
[----:B------:R-:W-:Y:S05]  /*8fa0*/  BSYNC.RECONVERGENT B3 ;  /* 0x0000000000037941 */ /* 0x000fea0003800200 */
.L_x_22465:
        /* <DEDUP_REMOVED lines=47> */
.L_x_22463:
[----:B------:R-:W-:Y:S05]  /*92a0*/  BSYNC.RECONVERGENT B2 ;  /* 0x0000000000027941 */ /* 0x000fea0003800200 */
.L_x_22462:
        /* <DEDUP_REMOVED lines=15> */
.L_x_22469:
        /* <DEDUP_REMOVED lines=13> */
.L_x_22471:
[----:B------:R-:W-:Y:S05]  /*9470*/  BSYNC.RECONVERGENT B3 ;  /* 0x0000000000037941 */ /* 0x000fea0003800200 */
.L_x_22470:
        /* <DEDUP_REMOVED lines=47> */
.L_x_22468:
[----:B------:R-:W-:Y:S05]  /*9770*/  BSYNC.RECONVERGENT B2 ;  /* 0x0000000000027941 */ /* 0x000fea0003800200 */
.L_x_22467:
[----:B------:R-:W-:Y:S01]  /*9780*/  ISETP.NE.AND P6, PT, R102, 0x1, PT ;  /* 0x000000016600780c */ /* 0x000fe20003fc5270 */
[----:B------:R-:W-:Y:S01]  /*9790*/  BSSY.RECONVERGENT B2, `(.L_x_22472) ;  /* 0x000004f000027945 */ /* 0x000fe20003800200 */
[----:B------:R-:W-:Y:S01]  /*97a0*/  I2FP.F32.U32 R44, R45 ;  /* 0x0000002d002c7245 */ /* 0x000fe20000201000 */
[----:B------:R-:W-:Y:S01]  /*97b0*/  FMUL.FTZ R156, R47, R107 ;  /* 0x0000006b2f9c7220 */ /* 0x000fe20000410000 */
[----:B------:R-:W-:Y:S02]  /*97c0*/  IMAD.MOV.U32 R114, RZ, RZ, 0x2 ;  /* 0x00000002ff727424 */ /* 0x000fe400078e00ff */
        /* <DEDUP_REMOVED lines=12> */
.L_x_22474:
        /* <DEDUP_REMOVED lines=15> */
.L_x_22476:
[----:B------:R-:W-:Y:S05]  /*9980*/  BSYNC.RECONVERGENT B3 ;  /* 0x0000000000037941 */ /* 0x000fea0003800200 */
.L_x_22475:
        /* <DEDUP_REMOVED lines=45> */
[----:B------:R-:W-:Y:S01]  /*9c60*/  IMAD.MOV.U32 R106, RZ, RZ, R44 ;  /* 0x000000ffff6a7224 */ /* 0x000fe200078e002c */
[----:B------:R-:W-:-:S07]  /*9c70*/  LOP3.LUT R112, R112, UR25, R45, 0x96, !PT ;  /* 0x0000001970707c12 */ /* 0x000fce000f8e962d */
.L_x_22473:
[----:B------:R-:W-:Y:S05]  /*9c80*/  BSYNC.RECONVERGENT B2 ;  /* 0x0000000000027941 */ /* 0x000fea0003800200 */
.L_x_22472:
[-C--:B------:R-:W-:Y:S01]  /*9c90*/  FMUL.FTZ R103, R8, R107.reuse ;  /* 0x0000006b08677220 */ /* 0x080fe20000410000 */
[----:B------:R-:W-:Y:S01]  /*9ca0*/  FSETP.GTU.FTZ.AND P6, PT, R147, R116, PT ;  /* 0x000000749300720b */ /* 0x000fe20003fdc000 */
[-C--:B------:R-:W-:Y:S01]  /*9cb0*/  FMUL.FTZ R45, R9, R107.reuse ;  /* 0x0000006b092d7220 */ /* 0x080fe20000410000 */
[----:B------:R-:W-:Y:S01]  /*9cc0*/  I2FP.F32.U32 R44, R46 ;  /* 0x0000002e002c7245 */ /* 0x000fe20000201000 */
[-C--:B------:R-:W-:Y:S01]  /*9cd0*/  FMUL.FTZ R47, R10, R107.reuse ;  /* 0x0000006b0a2f7220 */ /* 0x080fe20000410000 */
[----:B------:R-:W-:Y:S01]  /*9ce0*/  FSEL R103, R103, RZ, !P6 ;  /* 0x000000ff67677208 */ /* 0x000fe20007000000 */
[----:B------:R-:W-:Y:S01]  /*9cf0*/  FMUL.FTZ R102, R11, R107 ;  /* 0x0000006b0b667220 */ /* 0x000fe20000410000 */
[----:B------:R-:W-:Y:S01]  /*9d00*/  SEL R104, RZ, 0x1, P6 ;  /* 0x00000001ff687807 */ /* 0x000fe20003000000 */
[----:B------:R-:W-:Y:S01]  /*9d10*/  FFMA.FTZ R101, R44, R101, 1.1641532182693481445e-10 ;  /* 0x2f0000002c657423 */ /* 0x000fe20000010065 */
[----:B------:R-:W-:Y:S02]  /*9d20*/  FSETP.GTU.FTZ.AND P6, PT, R151, R116, PT ;  /* 0x000000749700720b */ /* 0x000fe40003fdc000 */
[----:B------:R-:W-:-:S02]  /*9d30*/  FSEL R152, R152, RZ, P4 ;  /* 0x000000ff98987208 */ /* 0x000fc40002000000 */
[----:B------:R-:W-:Y:S02]  /*9d40*/  FSEL R45, R45, RZ, !P6 ;  /* 0x000000ff2d2d7208 */ /* 0x000fe40007000000 */
[----:B------:R-:W-:Y:S02]  /*9d50*/  SEL R147, RZ, 0x1, P6 ;  /* 0x00000001ff937807 */ /* 0x000fe40003000000 */
[-C--:B------:R-:W-:Y:S02]  /*9d60*/  FSETP.GTU.FTZ.AND P6, PT, R153, R116.reuse, PT ;  /* 0x000000749900720b */ /* 0x080fe40003fdc000 */
[----:B------:R-:W-:Y:S02]  /*9d70*/  FSEL R148, R148, RZ, P2 ;  /* 0x000000ff94947208 */ /* 0x000fe40001000000 */
[----:B------:R-:W-:Y:S02]  /*9d80*/  FSEL R47, R47, RZ, !P6 ;  /* 0x000000ff2f2f7208 */ /* 0x000fe40007000000 */
[----:B------:R-:W-:Y:S01]  /*9d90*/  SEL R151, RZ, 0x1, P6 ;  /* 0x00000001ff977807 */ /* 0x000fe20003000000 */
[----:B------:R-:W-:Y:S01]  /*9da0*/  FADD.FTZ R44, R148, R103 ;  /* 0x00000067942c7221 */ /* 0x000fe20000010000 */
[----:B------:R-:W-:Y:S01]  /*9db0*/  FSETP.GTU.FTZ.AND P6, PT, R101, R116, PT ;  /* 0x000000746500720b */ /* 0x000fe20003fdc000 */
[----:B------:R-:W-:Y:S01]  /*9dc0*/  FADD.FTZ R46, R152, R47 ;  /* 0x0000002f982e7221 */ /* 0x000fe20000010000 */
[----:B------:R-:W-:Y:S01]  /*9dd0*/  FSEL R150, R150, RZ, P3 ;  /* 0x000000ff96967208 */ /* 0x000fe20001800000 */
[----:B------:R-:W-:Y:S01]  /*9de0*/  @P1 FADD.FTZ R44, R4, R44 ;  /* 0x0000002c042c1221 */ /* 0x000fe20000010000 */
[----:B------:R-:W-:Y:S01]  /*9df0*/  FSEL R102, R102, RZ, !P6 ;  /* 0x000000ff66667208 */ /* 0x000fe20007000000 */
[----:B------:R-:W-:Y:S01]  /*9e00*/  @P1 FADD.FTZ R46, R6, R46 ;  /* 0x0000002e062e1221 */ /* 0x000fe20000010000 */
[----:B------:R-:W-:Y:S01]  /*9e10*/  FSEL R105, R156, RZ, P5 ;  /* 0x000000ff9c697208 */ /* 0x000fe20002800000 */
[----:B------:R-:W-:Y:S01]  /*9e20*/  FADD.FTZ R45, R150, R45 ;  /* 0x0000002d962d7221 */ /* 0x000fe20000010000 */
[----:B------:R-:W-:-:S02]  /*9e30*/  SEL R101, RZ, 0x1, P6 ;  /* 0x00000001ff657807 */ /* 0x000fc40003000000 */
[----:B------:R-:W-:Y:S01]  /*9e40*/  PRMT R117, R104, 0x7610, R117 ;  /* 0x0000761068757816 */ /* 0x000fe20000000075 */
[----:B------:R-:W-:Y:S01]  /*9e50*/  FADD.FTZ R47, R102, R105 ;  /* 0x00000069662f7221 */ /* 0x000fe20000010000 */
[----:B------:R-:W-:Y:S01]  /*9e60*/  @P1 FADD.FTZ R45, R5, R45 ;  /* 0x0000002d052d1221 */ /* 0x000fe20000010000 */
[----:B------:R-:W-:Y:S02]  /*9e70*/  PRMT R119, R147, 0x7610, R119 ;  /* 0x0000761093777816 */ /* 0x000fe40000000077 */
[----:B------:R-:W-:Y:S01]  /*9e80*/  @P1 FADD.FTZ R47, R7, R47 ;  /* 0x0000002f072f1221 */ /* 0x000fe20000010000 */
[----:B------:R-:W-:Y:S02]  /*9e90*/  PRMT R120, R151, 0x7610, R120 ;  /* 0x0000761097787816 */ /* 0x000fe40000000078 */
[----:B------:R-:W-:Y:S01]  /*9ea0*/  PRMT R121, R101, 0x7610, R121 ;  /* 0x0000761065797816 */ /* 0x000fe20000000079 */
[----:B------:R-:W-:Y:S06]  /*9eb0*/  BRA `(.L_x_22477) ;  /* 0x0000001400247947 */ /* 0x000fec0003800000 */
.L_x_22436:
        /* <DEDUP_REMOVED lines=16> */
.L_x_22480:
        /* <DEDUP_REMOVED lines=13> */
.L_x_22482:
[----:B------:R-:W-:Y:S05]  /*a090*/  BSYNC.RECONVERGENT B3 ;  /* 0x0000000000037941 */ /* 0x000fea0003800200 */
.L_x_22481:
        /* <DEDUP_REMOVED lines=46> */
.L_x_22479:
[----:B------:R-:W-:Y:S05]  /*a380*/  BSYNC.RECONVERGENT B2 ;  /* 0x0000000000027941 */ /* 0x000fea0003800200 */
.L_x_22478:
[----:B------:R-:W0:Y:S01]  /*a390*/  LDC R101, c[0x0][0x404] ;  /* 0x00010100ff657b82 */ /* 0x000e220000000800 */
[----:B------:R-:W-:Y:S01]  /*a3a0*/  ISETP.NE.AND P3, PT, R104, 0x1, PT ;  /* 0x000000016800780c */ /* 0x000fe20003f65270 */
[----:B------:R-:W-:Y:S01]  /*a3b0*/  IMAD.MOV.U32 R107, RZ, RZ, 0x2f800000 ;  /* 0x2f800000ff6b7424 */ /* 0x000fe200078e00ff */
[----:B------:R-:W-:Y:S01]  /*a3c0*/  I2FP.F32.U32 R102, R102 ;  /* 0x0000006600667245 */ /* 0x000fe20000201000 */
[----:B------:R-:W-:Y:S01]  /*a3d0*/  BSSY.RECONVERGENT B2, `(.L_x_22483) ;  /* 0x000004b000027945 */ /* 0x000fe20003800200 */
[----:B------:R-:W-:Y:S01]  /*a3e0*/  IMAD.MOV.U32 R105, RZ, RZ, 0x2 ;  /* 0x00000002ff697424 */ /* 0x000fe200078e00ff */
[----:B------:R-:W-:Y:S02]  /*a3f0*/  MOV R103, R118 ;  /* 0x0000007600677202 */ /* 0x000fe40000000f00 */
[----:B------:R-:W-:-:S05]  /*a400*/  FFMA.FTZ R102, R102, R107, 1.1641532182693481445e-10 ;  /* 0x2f00000066667423 */ /* 0x000fca000001006b */
[----:B0-----:R-:W-:Y:S01]  /*a410*/  FSETP.LE.FTZ.AND P2, PT, R102, R101, PT ;  /* 0x000000656600720b */ /* 0x001fe20003f53000 */
        /* <DEDUP_REMOVED lines=9> */
.L_x_22485:
        /* <DEDUP_REMOVED lines=13> */
.L_x_22487:
[----:B------:R-:W-:Y:S05]  /*a580*/  BSYNC.RECONVERGENT B3 ;  /* 0x0000000000037941 */ /* 0x000fea0003800200 */
.L_x_22486:
        /* <DEDUP_REMOVED lines=47> */
.L_x_22484:
[----:B------:R-:W-:Y:S05]  /*a880*/  BSYNC.RECONVERGENT B2 ;  /* 0x0000000000027941 */ /* 0x000fea0003800200 */
.L_x_22483:
[----:B------:R-:W-:Y:S01]  /*a890*/  ISETP.NE.AND P4, PT, R105, 0x1, PT ;  /* 0x000000016900780c */ /* 0x000fe20003f85270 */
[----:B------:R-:W-:Y:S01]  /*a8a0*/  BSSY.RECONVERGENT B2, `(.L_x_22488) ;  /* 0x000004c000027945 */ /* 0x000fe20003800200 */
[----:B------:R-:W-:Y:S01]  /*a8b0*/  I2FP.F32.U32 R102, R103 ;  /* 0x0000006700667245 */ /* 0x000fe20000201000 */
        /* <DEDUP_REMOVED lines=13> */
.L_x_22490:
        /* <DEDUP_REMOVED lines=13> */
.L_x_22492:
[----:B------:R-:W-:Y:S05]  /*aa60*/  BSYNC.RECONVERGENT B3 ;  /* 0x0000000000037941 */ /* 0x000fea0003800200 */
.L_x_22491:
        /* <DEDUP_REMOVED lines=47> */
.L_x_22489:
[----:B------:R-:W-:Y:S05]  /*ad60*/  BSYNC.RECONVERGENT B2 ;  /* 0x0000000000027941 */ /* 0x000fea0003800200 */
.L_x_22488:
[----:B------:R-:W-:Y:S01]  /*ad70*/  ISETP.NE.AND P5, PT, R104, 0x1, PT ;  /* 0x000000016800780c */ /* 0x000fe20003fa5270 */
[----:B------:R-:W-:Y:S01]  /*ad80*/  BSSY.RECONVERGENT B2, `(.L_x_22493) ;  /* 0x000004c000027945 */ /* 0x000fe20003800200 */
[----:B------:R-:W-:Y:S01]  /*ad90*/  I2FP.F32.U32 R102, R103 ;  /* 0x0000006700667245 */ /* 0x000fe20000201000 */
[----:B------:R-:W-:Y:S02]  /*ada0*/  HFMA2 R114, -RZ, RZ, 0, 1.1920928955078125e-07 ;  /* 0x00000002ff727431 */ /* 0x000fe400000001ff */
        /* <DEDUP_REMOVED lines=12> */
.L_x_22495:
        /* <DEDUP_REMOVED lines=13> */
.L_x_22497:
[----:B------:R-:W-:Y:S05]  /*af40*/  BSYNC.RECONVERGENT B3 ;  /* 0x0000000000037941 */ /* 0x000fea0003800200 */
.L_x_22496:
        /* <DEDUP_REMOVED lines=47> */
.L_x_22494:
[----:B------:R-:W-:Y:S05]  /*b240*/  BSYNC.RECONVERGENT B2 ;  /* 0x0000000000027941 */ /* 0x000fea0003800200 */
.L_x_22493:
        /* <DEDUP_REMOVED lines=15> */
[----:B------:R-:W-:-:S10]  /*b340*/  @P1 FADD.FTZ R47, R7, R47 ;  /* 0x0000002f072f1221 */ /* 0x000fd40000010000 */
.L_x_22477:
        /* <DEDUP_REMOVED lines=14> */
[----:B------:R-:W-:Y:S02]  /*b430*/  SHF.L.U32 R104, R120, 0x10, RZ ;  /* 0x0000001078687819 */ /* 0x000fe400000006ff */
[----:B------:R-:W-:Y:S02]  /*b440*/  LOP3.LUT R101, R121, 0xffff, RZ, 0xc0, !PT ;  /* 0x0000ffff79657812 */ /* 0x000fe400078ec0ff */
[----:B------:R-:W-:Y:S02]  /*b450*/  LOP3.LUT R104, R104, 0xff0000, RZ, 0xc0, !PT ;  /* 0x00ff000068687812 */ /* 0x000fe400078ec0ff */
[----:B------:R-:W-:-:S03]  /*b460*/  LOP3.LUT R116, R119, 0xff, RZ, 0xc0, !PT ;  /* 0x000000ff77747812 */ /* 0x000fc600078ec0ff */
[----:B------:R-:W-:Y:S01]  /*b470*/  IMAD R101, R101, 0x1000000, R104 ;  /* 0x0100000065657824 */ /* 0x000fe200078e0268 */
[----:B------:R-:W-:-:S03]  /*b480*/  LOP3.LUT R104, R117, 0xff, RZ, 0xc0, !PT ;  /* 0x000000ff75687812 */ /* 0x000fc600078ec0ff */
[----:B------:R-:W-:-:S05]  /*b490*/  IMAD R101, R116, 0x100, R101 ;  /* 0x0000010074657824 */ /* 0x000fca00078e0265 */
[----:B------:R-:W-:Y:S01]  /*b4a0*/  IADD3 R101, PT, PT, R101, R104, RZ ;  /* 0x0000006865657210 */ /* 0x000fe20007ffe0ff */
[----:B0-----:R-:W-:-:S05]  /*b4b0*/  IMAD.WIDE.U32 R102, R100, 0x4, R102 ;  /* 0x0000000464667825 */ /* 0x001fca00078e0066 */
[----:B------:R1:W-:Y:S02]  /*b4c0*/  STG.E desc[UR6][R102.64], R101 ;  /* 0x0000006566007986 */ /* 0x0003e4000c101906 */
.L_x_22498:
[----:B------:R-:W-:Y:S02]  /*b4d0*/  IMAD.MOV.U32 R116, RZ, RZ, R106 ;  /* 0x000000ffff747224 */ /* 0x000fe400078e006a */
[----:B------:R-:W-:-:S07]  /*b4e0*/  VIADD R100, R100, 0x20 ;  /* 0x0000002064647836 */ /* 0x000fce0000000000 */
.L_x_22435:
[----:B------:R-:W-:Y:S05]  /*b4f0*/  BSYNC.RECONVERGENT B1 ;  /* 0x0000000000017941 */ /* 0x000fea0003800200 */
.L_x_22434:
        /* <DEDUP_REMOVED lines=10> */
[----:B0-----:R-:W0:Y:S08]  /*b5a0*/  @P0 LDC.64 R104, c[0x0][0x398] ;  /* 0x0000e600ff680b82 */ /* 0x001e300000000a00 */
[----:B-1----:R-:W1:Y:S01]  /*b5b0*/  @P1 LDC.64 R102, c[0x0][0x3a0] ;  /* 0x0000e800ff661b82 */ /* 0x002e620000000a00 */
[----:B--2---:R-:W-:-:S06]  /*b5c0*/  IMAD.WIDE.U32 R40, R100, 0x10, R40 ;  /* 0x0000001064287825 */ /* 0x004fcc00078e0028 */
[----:B------:R-:W5:Y:S01]  /*b5d0*/  LDG.E.128 R40, desc[UR6][R40.64] ;  /* 0x0000000628287981 */ /* 0x000f62000c1e1d00 */
[----:B0-----:R-:W-:-:S05]  /*b5e0*/  @P0 IMAD.WIDE.U32 R104, R100, 0x10, R104 ;  /* 0x0000001064680825 */ /* 0x001fca00078e0068 */
[----:B------:R0:W5:Y:S01]  /*b5f0*/  @P0 LDG.E.128 R8, desc[UR6][R104.64] ;  /* 0x0000000668080981 */ /* 0x000162000c1e1d00 */
[----:B-1----:R-:W-:-:S05]  /*b600*/  @P1 IMAD.WIDE.U32 R102, R100, 0x10, R102 ;  /* 0x0000001064661825 */ /* 0x002fca00078e0066 */
        /* <DEDUP_REMOVED lines=18> */
.L_x_22504:
        /* <DEDUP_REMOVED lines=13> */
.L_x_22506:
[----:B------:R-:W-:Y:S05]  /*b800*/  BSYNC.RECONVERGENT B3 ;  /* 0x0000000000037941 */ /* 0x000fea0003800200 */
.L_x_22505:
        /* <DEDUP_REMOVED lines=45> */
[----:B------:R-:W-:-:S07]  /*bae0*/  LOP3.LUT R112, R112, UR25, R107, 0x96, !PT ;  /* 0x0000001970707c12 */ /* 0x000fce000f8e966b */
.L_x_22503:
[----:B------:R-:W-:Y:S05]  /*baf0*/  BSYNC.RECONVERGENT B2 ;  /* 0x0000000000027941 */ /* 0x000fea0003800200 */
.L_x_22502:
[----:B------:R-:W0:Y:S01]  /*bb00*/  LDC R116, c[0x0][0x404] ;  /* 0x00010100ff747b82 */ /* 0x000e220000000800 */
[----:B------:R-:W-:Y:S01]  /*bb10*/  ISETP.NE.AND P3, PT, R104, 0x1, PT ;  /* 0x000000016800780c */ /* 0x000fe20003f65270 */
[----:B------:R-:W-:Y:S01]  /*bb20*/  BSSY.RECONVERGENT B2, `(.L_x_22507) ;  /* 0x000004f000027945 */ /* 0x000fe20003800200 */
[----:B------:R-:W-:Y:S01]  /*bb30*/  I2FP.F32.U32 R102, R101 ;  /* 0x0000006500667245 */ /* 0x000fe20000201000 */
[----:B------:R-:W-:-:S04]  /*bb40*/  IMAD.MOV.U32 R101, RZ, RZ, 0x2f800000 ;  /* 0x2f800000ff657424 */ /* 0x000fc800078e00ff */
[----:B------:R-:W1:Y:S01]  /*bb50*/  LDC R107, c[0x0][0x408] ;  /* 0x00010200ff6b7b82 */ /* 0x000e620000000800 */
[----:B------:R-:W-:Y:S01]  /*bb60*/  FFMA.FTZ R103, R102, R101, 1.1641532182693481445e-10 ;  /* 0x2f00000066677423 */ /* 0x000fe20000010065 */
[----:B------:R-:W-:-:S04]  /*bb70*/  IMAD.MOV.U32 R102, RZ, RZ, 0x2 ;  /* 0x00000002ff667424 */ /* 0x000fc800078e00ff */
[----:B0-----:R-:W-:Y:S02]  /*bb80*/  FSETP.LE.FTZ.AND P2, PT, R103, R116, PT ;  /* 0x000000746700720b */ /* 0x001fe40003f53000 */
[----:B------:R-:W-:Y:S01]  /*bb90*/  MOV R103, R118 ;  /* 0x0000007600677202 */ /* 0x000fe20000000f00 */
        /* <DEDUP_REMOVED lines=10> */
.L_x_22509:
        /* <DEDUP_REMOVED lines=13> */
.L_x_22511:
[----:B------:R-:W-:Y:S05]  /*bd10*/  BSYNC.RECONVERGENT B3 ;  /* 0x0000000000037941 */ /* 0x000fea0003800200 */
.L_x_22510:
        /* <DEDUP_REMOVED lines=47> */
.L_x_22508:
[----:B------:R-:W-:Y:S05]  /*c010*/  BSYNC.RECONVERGENT B2 ;  /* 0x0000000000027941 */ /* 0x000fea0003800200 */
.L_x_22507:
        /* <DEDUP_REMOVED lines=15> */
.L_x_22514:
        /* <DEDUP_REMOVED lines=13> */
.L_x_22516:
[----:B------:R-:W-:Y:S05]  /*c1e0*/  BSYNC.RECONVERGENT B3 ;  /* 0x0000000000037941 */ /* 0x000fea0003800200 */
.L_x_22515:
        /* <DEDUP_REMOVED lines=47> */
.L_x_22513:
[----:B------:R-:W-:Y:S05]  /*c4e0*/  BSYNC.RECONVERGENT B2 ;  /* 0x0000000000027941 */ /* 0x000fea0003800200 */
.L_x_22512:
[----:B------:R-:W-:Y:S01]  /*c4f0*/  ISETP.NE.AND P4, PT, R104, 0x1, PT ;  /* 0x000000016800780c */ /* 0x000fe20003f85270 */
[----:B------:R-:W-:Y:S01]  /*c500*/  BSSY.RECONVERGENT B2, `(.L_x_22517) ;  /* 0x000004d000027945 */ /* 0x000fe20003800200 */
[----:B------:R-:W-:Y:S01]  /*c510*/  I2FP.F32.U32 R40, R103 ;  /* 0x0000006700287245 */ /* 0x000fe20000201000 */
        /* <DEDUP_REMOVED lines=14> */
.L_x_22519:
        /* <DEDUP_REMOVED lines=13> */
.L_x_22521:
[----:B------:R-:W-:Y:S05]  /*c6d0*/  BSYNC.RECONVERGENT B3 ;  /* 0x0000000000037941 */ /* 0x000fea0003800200 */
.L_x_22520:
        /* <DEDUP_REMOVED lines=47> */
.L_x_22518:
[----:B------:R-:W-:Y:S05]  /*c9d0*/  BSYNC.RECONVERGENT B2 ;  /* 0x0000000000027941 */ /* 0x000fea0003800200 */
.L_x_22517:
        /* <DEDUP_REMOVED lines=15> */
.L_x_22524:
        /* <DEDUP_REMOVED lines=13> */
.L_x_22526:
[----:B------:R-:W-:Y:S05]  /*cba0*/  BSYNC.RECONVERGENT B3 ;  /* 0x0000000000037941 */ /* 0x000fea0003800200 */
.L_x_22525:
        /* <DEDUP_REMOVED lines=47> */
.L_x_22523:
[----:B------:R-:W-:Y:S05]  /*cea0*/  BSYNC.RECONVERGENT B2 ;  /* 0x0000000000027941 */ /* 0x000fea0003800200 */
.L_x_22522:
        /* <DEDUP_REMOVED lines=17> */
.L_x_22529:
        /* <DEDUP_REMOVED lines=13> */
.L_x_22531:
[----:B------:R-:W-:Y:S05]  /*d090*/  BSYNC.RECONVERGENT B3 ;  /* 0x0000000000037941 */ /* 0x000fea0003800200 */
.L_x_22530:
        /* <DEDUP_REMOVED lines=47> */
.L_x_22528:
[----:B------:R-:W-:Y:S05]  /*d390*/  BSYNC.RECONVERGENT B2 ;  /* 0x0000000000027941 */ /* 0x000fea0003800200 */
.L_x_22527:
        /* <DEDUP_REMOVED lines=15> */
.L_x_22534:
        /* <DEDUP_REMOVED lines=13> */
.L_x_22536:
[----:B------:R-:W-:Y:S05]  /*d560*/  BSYNC.RECONVERGENT B3 ;  /* 0x0000000000037941 */ /* 0x000fea0003800200 */
.L_x_22535:
        /* <DEDUP_REMOVED lines=47> */
.L_x_22533:
[----:B------:R-:W-:Y:S05]  /*d860*/  BSYNC.RECONVERGENT B2 ;  /* 0x0000000000027941 */ /* 0x000fea0003800200 */
.L_x_22532:
        /* <DEDUP_REMOVED lines=17> */
.L_x_22539:
        /* <DEDUP_REMOVED lines=15> */
.L_x_22541:
[----:B------:R-:W-:Y:S05]  /*da70*/  BSYNC.RECONVERGENT B3 ;  /* 0x0000000000037941 */ /* 0x000fea0003800200 */
.L_x_22540:
        /* <DEDUP_REMOVED lines=46> */
[----:B------:R-:W-:-:S07]  /*dd60*/  IMAD.MOV.U32 R106, RZ, RZ, R40 ;  /* 0x000000ffff6a7224 */ /* 0x000fce00078e0028 */
.L_x_22538:
[----:B------:R-:W-:Y:S05]  /*dd70*/  BSYNC.RECONVERGENT B2 ;  /* 0x0000000000027941 */ /* 0x000fea0003800200 */
.L_x_22537:
        /* <DEDUP_REMOVED lines=35> */
.L_x_22501:
        /* <DEDUP_REMOVED lines=16> */
.L_x_22545:
        /* <DEDUP_REMOVED lines=13> */
.L_x_22547:
[----:B------:R-:W-:Y:S05]  /*e180*/  BSYNC.RECONVERGENT B3 ;  /* 0x0000000000037941 */ /* 0x000fea0003800200 */
.L_x_22546:
        /* <DEDUP_REMOVED lines=46> */
.L_x_22544:
[----:B------:R-:W-:Y:S05]  /*e470*/  BSYNC.RECONVERGENT B2 ;  /* 0x0000000000027941 */ /* 0x000fea0003800200 */
.L_x_22543:
[----:B------:R-:W0:Y:S01]  /*e480*/  LDC R101, c[0x0][0x404] ;  /* 0x00010100ff657b82 */ /* 0x000e220000000800 */
[----:B------:R-:W-:Y:S01]  /*e490*/  ISETP.NE.AND P3, PT, R104, 0x1, PT ;  /* 0x000000016800780c */ /* 0x000fe20003f65270 */
[----:B------:R-:W-:Y:S01]  /*e4a0*/  IMAD.MOV.U32 R107, RZ, RZ, 0x2f800000 ;  /* 0x2f800000ff6b7424 */ /* 0x000fe200078e00ff */
[----:B------:R-:W-:Y:S01]  /*e4b0*/  I2FP.F32.U32 R102, R102 ;  /* 0x0000006600667245 */ /* 0x000fe20000201000 */
[----:B------:R-:W-:Y:S01]  /*e4c0*/  BSSY.RECONVERGENT B2, `(.L_x_22548) ;  /* 0x000004b000027945 */ /* 0x000fe20003800200 */
[----:B------:R-:W-:Y:S02]  /*e4d0*/  HFMA2 R105, -RZ, RZ, 0, 1.1920928955078125e-07 ;  /* 0x00000002ff697431 */ /* 0x000fe400000001ff */
[----:B------:R-:W-:Y:S02]  /*e4e0*/  IMAD.MOV.U32 R103, RZ, RZ, R118 ;  /* 0x000000ffff677224 */ /* 0x000fe400078e0076 */
[----:B------:R-:W-:-:S05]  /*e4f0*/  FFMA.FTZ R102, R102, R107, 1.1641532182693481445e-10 ;  /* 0x2f00000066667423 */ /* 0x000fca000001006b */
        /* <DEDUP_REMOVED lines=10> */
.L_x_22550:
        /* <DEDUP_REMOVED lines=13> */
.L_x_22552:
[----:B------:R-:W-:Y:S05]  /*e670*/  BSYNC.RECONVERGENT B3 ;  /* 0x0000000000037941 */ /* 0x000fea0003800200 */
.L_x_22551:
        /* <DEDUP_REMOVED lines=47> */
.L_x_22549:
[----:B------:R-:W-:Y:S05]  /*e970*/  BSYNC.RECONVERGENT B2 ;  /* 0x0000000000027941 */ /* 0x000fea0003800200 */
.L_x_22548:
[----:B------:R-:W-:Y:S01]  /*e980*/  ISETP.NE.AND P4, PT, R105, 0x1, PT ;  /* 0x000000016900780c */ /* 0x000fe20003f85270 */
[----:B------:R-:W-:Y:S01]  /*e990*/  BSSY.RECONVERGENT B2, `(.L_x_22553) ;  /* 0x000004c000027945 */ /* 0x000fe20003800200 */
[----:B------:R-:W-:Y:S01]  /*e9a0*/  I2FP.F32.U32 R102, R103 ;  /* 0x0000006700667245 */ /* 0x000fe20000201000 */
[----:B------:R-:W-:Y:S01]  /*e9b0*/  IMAD.MOV.U32 R104, RZ, RZ, 0x2 ;  /* 0x00000002ff687424 */ /* 0x000fe200078e00ff */
[----:B------:R-:W-:-:S03]  /*e9c0*/  MOV R103, R118 ;  /* 0x0000007600677202 */ /* 0x000fc60000000f00 */
        /* <DEDUP_REMOVED lines=11> */
.L_x_22555:
        /* <DEDUP_REMOVED lines=13> */
.L_x_22557:
[----:B------:R-:W-:Y:S05]  /*eb50*/  BSYNC.RECONVERGENT B3 ;  /* 0x0000000000037941 */ /* 0x000fea0003800200 */
.L_x_22556:
        /* <DEDUP_REMOVED lines=47> */
.L_x_22554:
[----:B------:R-:W-:Y:S05]  /*ee50*/  BSYNC.RECONVERGENT B2 ;  /* 0x0000000000027941 */ /* 0x000fea0003800200 */
.L_x_22553:
        /* <DEDUP_REMOVED lines=16> */
.L_x_22560:
        /* <DEDUP_REMOVED lines=13> */
.L_x_22562:
[----:B------:R-:W-:Y:S05]  /*f030*/  BSYNC.RECONVERGENT B3 ;  /* 0x0000000000037941 */ /* 0x000fea0003800200 */
.L_x_22561:
        /* <DEDUP_REMOVED lines=47> */
.L_x_22559:
[----:B------:R-:W-:Y:S05]  /*f330*/  BSYNC.RECONVERGENT B2 ;  /* 0x0000000000027941 */ /* 0x000fea0003800200 */
.L_x_22558:
        /* <DEDUP_REMOVED lines=16> */
.L_x_22542:
[----:B------:R-:W0:Y:S01]  /*f440*/  LDC.64 R104, c[0x0][0x3a8] ;  /* 0x0000ea00ff687b82 */ /* 0x000e220000000a00 */
[----:B------:R-:W-:Y:S02]  /*f450*/  SEL R101, RZ, 0x1000000, !P5 ;  /* 0x01000000ff657807 */ /* 0x000fe40006800000 */
[----:B------:R-:W-:Y:S02]  /*f460*/  SEL R116, RZ, 0x10000, !P4 ;  /* 0x00010000ff747807 */ /* 0x000fe40006000000 */
[----:B------:R-:W-:-:S03]  /*f470*/  SEL R107, RZ, 0x100, !P3 ;  /* 0x00000100ff6b7807 */ /* 0x000fc60005800000 */
[----:B------:R-:W1:Y:S01]  /*f480*/  LDC.64 R102, c[0x0][0x3b0] ;  /* 0x0000ec00ff667b82 */ /* 0x000e620000000a00 */
[----:B------:R-:W-:Y:S02]  /*f490*/  IADD3 R101, PT, PT, R107, R101, R116 ;  /* 0x000000656b657210 */ /* 0x000fe40007ffe074 */
[----:B------:R-:W-:-:S04]  /*f4a0*/  SEL R116, RZ, 0x1, !P2 ;  /* 0x00000001ff747807 */ /* 0x000fc80005000000 */
[----:B------:R-:W-:Y:S01]  /*f4b0*/  IADD3 R101, PT, PT, R101, R116, RZ ;  /* 0x0000007465657210 */ /* 0x000fe20007ffe0ff */
        /* <DEDUP_REMOVED lines=9> */
[----:B------:R-:W-:-:S05]  /*f550*/  LOP3.LUT R104, R104, 0xff0000, RZ, 0xc0, !PT ;  /* 0x00ff000068687812 */ /* 0x000fca00078ec0ff */
[----:B------:R-:W-:Y:S01]  /*f560*/  IMAD R101, R101, 0x1000000, R104 ;  /* 0x0100000065657824 */ /* 0x000fe200078e0268 */
[----:B------:R-:W-:-:S04]  /*f570*/  LOP3.LUT R104, R117, 0xff, RZ, 0xc0, !PT ;  /* 0x000000ff75687812 */ /* 0x000fc800078ec0ff */
[----:B------:R-:W-:-:S05]  /*f580*/  LEA R101, R116, R101, 0x8 ;  /* 0x0000006574657211 */ /* 0x000fca00078e40ff */
[----:B------:R-:W-:Y:S02]  /*f590*/  IMAD.IADD R101, R101, 0x1, R104 ;  /* 0x0000000165657824 */ /* 0x000fe400078e0268 */
[----:B0-----:R-:W-:-:S05]  /*f5a0*/  IMAD.WIDE.U32 R102, R100, 0x4, R102 ;  /* 0x0000000464667825 */ /* 0x001fca00078e0066 */
[----:B------:R1:W-:Y:S02]  /*f5b0*/  STG.E desc[UR6][R102.64], R101 ;  /* 0x0000006566007986 */ /* 0x0003e4000c101906 */
.L_x_22563:
[----:B------:R-:W-:Y:S01]  /*f5c0*/  IMAD.MOV.U32 R116, RZ, RZ, R106 ;  /* 0x000000ffff747224 */ /* 0x000fe200078e006a */
[----:B------:R-:W-:-:S07]  /*f5d0*/  IADD3 R100, PT, PT, R100, 0x20, RZ ;  /* 0x0000002064647810 */ /* 0x000fce0007ffe0ff */
.L_x_22500:
[----:B------:R-:W-:Y:S05]  /*f5e0*/  BSYNC.RECONVERGENT B1 ;  /* 0x0000000000017941 */ /* 0x000fea0003800200 */
.L_x_22499:
        /* <DEDUP_REMOVED lines=35> */
.L_x_22569:
        /* <DEDUP_REMOVED lines=13> */
.L_x_22571:
[----:B------:R-:W-:Y:S05]  /*f8f0*/  BSYNC.RECONVERGENT B3 ;  /* 0x0000000000037941 */ /* 0x000fea0003800200 */
.L_x_22570:
        /* <DEDUP_REMOVED lines=46> */
.L_x_22568:
[----:B------:R-:W-:Y:S05]  /*fbe0*/  BSYNC.RECONVERGENT B2 ;  /* 0x0000000000027941 */ /* 0x000fea0003800200 */
.L_x_22567:
[----:B------:R-:W0:Y:S01]  /*fbf0*/  LDC R116, c[0x0][0x404] ;  /* 0x00010100ff747b82 */ /* 0x000e220000000800 */
[----:B------:R-:W-:Y:S01]  /*fc00*/  ISETP.NE.AND P3, PT, R104, 0x1, PT ;  /* 0x000000016800780c */ /* 0x000fe20003f65270 */
[----:B------:R-:W-:Y:S01]  /*fc10*/  BSSY.RECONVERGENT B2, `(.L_x_22572) ;  /* 0x000004f000027945 */ /* 0x000fe20003800200 */
[----:B------:R-:W-:Y:S01]  /*fc20*/  I2FP.F32.U32 R102, R101 ;  /* 0x0000006500667245 */ /* 0x000fe20000201000 */
[----:B------:R-:W-:-:S04]  /*fc30*/  IMAD.MOV.U32 R101, RZ, RZ, 0x2f800000 ;  /* 0x2f800000ff657424 */ /* 0x000fc800078e00ff */
[----:B------:R-:W1:Y:S01]  /*fc40*/  LDC R107, c[0x0][0x408] ;  /* 0x00010200ff6b7b82 */ /* 0x000e620000000800 */
[----:B------:R-:W-:Y:S01]  /*fc50*/  FFMA.FTZ R103, R102, R101, 1.1641532182693481445e-10 ;  /* 0x2f00000066677423 */ /* 0x000fe20000010065 */
[----:B------:R-:W-:-:S04]  /*fc60*/  HFMA2 R102, -RZ, RZ, 0, 1.1920928955078125e-07 ;  /* 0x00000002ff667431 */ /* 0x000fc800000001ff */
[----:B0-----:R-:W-:Y:S01]  /*fc70*/  FSETP.LE.FTZ.AND P2, PT, R103, R116, PT ;  /* 0x000000746700720b */ /* 0x001fe20003f53000 */
[----:B------:R-:W-:Y:S02]  /*fc80*/  IMAD.MOV.U32 R103, RZ, RZ, R118 ;  /* 0x000000ffff677224 */ /* 0x000fe400078e0076 */
[----:B-1---5:R-:W-:Y:S01]  /*fc90*/  FMUL.FTZ R148, R36, R107 ;  /* 0x0000006b24947220 */ /* 0x022fe20000410000 */
        /* <DEDUP_REMOVED lines=9> */
.L_x_22574:
        /* <DEDUP_REMOVED lines=13> */
.L_x_22576:
[----:B------:R-:W-:Y:S05]  /*fe00*/  BSYNC.RECONVERGENT B3 ;  /* 0x0000000000037941 */ /* 0x000fea0003800200 */
.L_x_22575:
        /* <DEDUP_REMOVED lines=47> */
.L_x_22573:
[----:B------:R-:W-:Y:S05]  /*10100*/  BSYNC.RECONVERGENT B2 ;  /* 0x0000000000027941 */ /* 0x000fea0003800200 */
.L_x_22572:
        /* <DEDUP_REMOVED lines=15> */
.L_x_22579:
        /* <DEDUP_REMOVED lines=13> */
.L_x_22581:
[----:B------:R-:W-:Y:S05]  /*102d0*/  BSYNC.RECONVERGENT B3 ;  /* 0x0000000000037941 */ /* 0x000fea0003800200 */
.L_x_22580:
        /* <DEDUP_REMOVED lines=47> */
.L_x_22578:
[----:B------:R-:W-:Y:S05]  /*105d0*/  BSYNC.RECONVERGENT B2 ;  /* 0x0000000000027941 */ /* 0x000fea0003800200 */
.L_x_22577:
        /* <DEDUP_REMOVED lines=17> */
.L_x_22584:
        /* <DEDUP_REMOVED lines=13> */
.L_x_22586:
[----:B------:R-:W-:Y:S05]  /*107c0*/  BSYNC.RECONVERGENT B3 ;  /* 0x0000000000037941 */ /* 0x000fea0003800200 */
.L_x_22585:
        /* <DEDUP_REMOVED lines=47> */
.L_x_22583:
[----:B------:R-:W-:Y:S05]  /*10ac0*/  BSYNC.RECONVERGENT B2 ;  /* 0x0000000000027941 */ /* 0x000fea0003800200 */
.L_x_22582:
        /* <DEDUP_REMOVED lines=15> */
.L_x_22589:
        /* <DEDUP_REMOVED lines=13> */
.L_x_22591:
[----:B------:R-:W-:Y:S05]  /*10c90*/  BSYNC.RECONVERGENT B3 ;  /* 0x0000000000037941 */ /* 0x000fea0003800200 */
.L_x_22590:
        /* <DEDUP_REMOVED lines=47> */
.L_x_22588:
[----:B------:R-:W-:Y:S05]  /*10f90*/  BSYNC.RECONVERGENT B2 ;  /* 0x0000000000027941 */ /* 0x000fea0003800200 */
.L_x_22587:
        /* <DEDUP_REMOVED lines=17> */
.L_x_22594:
        /* <DEDUP_REMOVED lines=13> */
.L_x_22596:
[----:B------:R-:W-:Y:S05]  /*11180*/  BSYNC.RECONVERGENT B3 ;  /* 0x0000000000037941 */ /* 0x000fea0003800200 */
.L_x_22595:
        /* <DEDUP_REMOVED lines=47> */
.L_x_22593:
[----:B------:R-:W-:Y:S05]  /*11480*/  BSYNC.RECONVERGENT B2 ;  /* 0x0000000000027941 */ /* 0x000fea0003800200 */
.L_x_22592:
        /* <DEDUP_REMOVED lines=15> */
.L_x_22599:
        /* <DEDUP_REMOVED lines=13> */
.L_x_22601:
[----:B------:R-:W-:Y:S05]  /*11650*/  BSYNC.RECONVERGENT B3 ;  /* 0x0000000000037941 */ /* 0x000fea0003800200 */
.L_x_22600:
        /* <DEDUP_REMOVED lines=47> */
.L_x_22598:
[----:B------:R-:W-:Y:S05]  /*11950*/  BSYNC.RECONVERGENT B2 ;  /* 0x0000000000027941 */ /* 0x000fea0003800200 */
.L_x_22597:
        /* <DEDUP_REMOVED lines=17> */
.L_x_22604:
        /* <DEDUP_REMOVED lines=15> */
.L_x_22606:
[----:B------:R-:W-:Y:S05]  /*11b60*/  BSYNC.RECONVERGENT B3 ;  /* 0x0000000000037941 */ /* 0x000fea0003800200 */
.L_x_22605:
        /* <DEDUP_REMOVED lines=47> */
.L_x_22603:
[----:B------:R-:W-:Y:S05]  /*11e60*/  BSYNC.RECONVERGENT B2 ;  /* 0x0000000000027941 */ /* 0x000fea0003800200 */
.L_x_22602:
        /* <DEDUP_REMOVED lines=35> */
.L_x_22566:
        /* <DEDUP_REMOVED lines=16> */
.L_x_22610:
        /* <DEDUP_REMOVED lines=13> */
.L_x_22612:
[----:B------:R-:W-:Y:S05]  /*12270*/  BSYNC.RECONVERGENT B3 ;  /* 0x0000000000037941 */ /* 0x000fea0003800200 */
.L_x_22611:
        /* <DEDUP_REMOVED lines=46> */
.L_x_22609:
[----:B------:R-:W-:Y:S05]  /*12560*/  BSYNC.RECONVERGENT B2 ;  /* 0x0000000000027941 */ /* 0x000fea0003800200 */
.L_x_22608:
[----:B------:R-:W0:Y:S01]  /*12570*/  LDC R101, c[0x0][0x404] ;  /* 0x00010100ff657b82 */ /* 0x000e220000000800 */
[----:B------:R-:W-:Y:S01]  /*12580*/  ISETP.NE.AND P3, PT, R104, 0x1, PT ;  /* 0x000000016800780c */ /* 0x000fe20003f65270 */
[----:B------:R-:W-:Y:S01]  /*12590*/  HFMA2 R107, -RZ, RZ, 0.1171875, 0 ;  /* 0x2f800000ff6b7431 */ /* 0x000fe200000001ff */
[----:B------:R-:W-:Y:S01]  /*125a0*/  I2FP.F32.U32 R102, R102 ;  /* 0x0000006600667245 */ /* 0x000fe20000201000 */
[----:B------:R-:W-:Y:S01]  /*125b0*/  BSSY.RECONVERGENT B2, `(.L_x_22613) ;  /* 0x000004b000027945 */ /* 0x000fe20003800200 */
[----:B------:R-:W-:Y:S02]  /*125c0*/  IMAD.MOV.U32 R105, RZ, RZ, 0x2 ;  /* 0x00000002ff697424 */ /* 0x000fe400078e00ff */
[----:B------:R-:W-:Y:S02]  /*125d0*/  IMAD.MOV.U32 R103, RZ, RZ, R118 ;  /* 0x000000ffff677224 */ /* 0x000fe400078e0076 */
[----:B------:R-:W-:-:S05]  /*125e0*/  FFMA.FTZ R102, R102, R107, 1.1641532182693481445e-10 ;  /* 0x2f00000066667423 */ /* 0x000fca000001006b */
[----:B0-----:R-:W-:Y:S01]  /*125f0*/  FSETP.LE.FTZ.AND P2, PT, R102, R101, PT ;  /* 0x000000656600720b */ /* 0x001fe20003f53000 */
        /* <DEDUP_REMOVED lines=9> */
.L_x_22615:
        /* <DEDUP_REMOVED lines=13> */
.L_x_22617:
[----:B------:R-:W-:Y:S05]  /*12760*/  BSYNC.RECONVERGENT B3 ;  /* 0x0000000000037941 */ /* 0x000fea0003800200 */
.L_x_22616:
        /* <DEDUP_REMOVED lines=47> */
.L_x_22614:
[----:B------:R-:W-:Y:S05]  /*12a60*/  BSYNC.RECONVERGENT B2 ;  /* 0x0000000000027941 */ /* 0x000fea0003800200 */
.L_x_22613:
        /* <DEDUP_REMOVED lines=16> */
.L_x_22620:
        /* <DEDUP_REMOVED lines=13> */
.L_x_22622:
[----:B------:R-:W-:Y:S05]  /*12c40*/  BSYNC.RECONVERGENT B3 ;  /* 0x0000000000037941 */ /* 0x000fea0003800200 */
.L_x_22621:
        /* <DEDUP_REMOVED lines=47> */
.L_x_22619:
[----:B------:R-:W-:Y:S05]  /*12f40*/  BSYNC.RECONVERGENT B2 ;  /* 0x0000000000027941 */ /* 0x000fea0003800200 */
.L_x_22618:
        /* <DEDUP_REMOVED lines=16> */
.L_x_22625:
        /* <DEDUP_REMOVED lines=13> */
.L_x_22627:
[----:B------:R-:W-:Y:S05]  /*13120*/  BSYNC.RECONVERGENT B3 ;  /* 0x0000000000037941 */ /* 0x000fea0003800200 */
.L_x_22626:
        /* <DEDUP_REMOVED lines=47> */
.L_x_22624:
[----:B------:R-:W-:Y:S05]  /*13420*/  BSYNC.RECONVERGENT B2 ;  /* 0x0000000000027941 */ /* 0x000fea0003800200 */
.L_x_22623:
        /* <DEDUP_REMOVED lines=16> */
.L_x_22607:
        /* <DEDUP_REMOVED lines=24> */
.L_x_22628:
[----:B------:R-:W-:Y:S01]  /*136b0*/  MOV R116, R106 ;  /* 0x0000006a00747202 */ /* 0x000fe20000000f00 */
[----:B------:R-:W-:-:S07]  /*136c0*/  VIADD R100, R100, 0x20 ;  /* 0x0000002064647836 */ /* 0x000fce0000000000 */
.L_x_22565:
[----:B------:R-:W-:Y:S05]  /*136d0*/  BSYNC.RECONVERGENT B1 ;  /* 0x0000000000017941 */ /* 0x000fea0003800200 */
.L_x_22564:
        /* <DEDUP_REMOVED lines=35> */
.L_x_22634:
        /* <DEDUP_REMOVED lines=13> */
.L_x_22636:
[----:B------:R-:W-:Y:S05]  /*139e0*/  BSYNC.RECONVERGENT B3 ;  /* 0x0000000000037941 */ /* 0x000fea0003800200 */
.L_x_22635:
        /* <DEDUP_REMOVED lines=46> */
.L_x_22633:
[----:B------:R-:W-:Y:S05]  /*13cd0*/  BSYNC.RECONVERGENT B2 ;  /* 0x0000000000027941 */ /* 0x000fea0003800200 */
.L_x_22632:
[----:B------:R-:W0:Y:S01]  /*13ce0*/  LDC R116, c[0x0][0x408] ;  /* 0x00010200ff747b82 */ /* 0x000e220000000800 */
[----:B------:R-:W-:Y:S01]  /*13cf0*/  ISETP.NE.AND P3, PT, R104, 0x1, PT ;  /* 0x000000016800780c */ /* 0x000fe20003f65270 */
[----:B------:R-:W-:Y:S01]  /*13d00*/  BSSY.RECONVERGENT B2, `(.L_x_22637) ;  /* 0x000004f000027945 */ /* 0x000fe20003800200 */
[----:B------:R-:W-:Y:S01]  /*13d10*/  I2FP.F32.U32 R102, R101 ;  /* 0x0000006500667245 */ /* 0x000fe20000201000 */
[----:B------:R-:W-:Y:S02]  /*13d20*/  HFMA2 R101, -RZ, RZ, 0.1171875, 0 ;  /* 0x2f800000ff657431 */ /* 0x000fe400000001ff */
[----:B------:R-:W-:Y:S02]  /*13d30*/  IMAD.MOV.U32 R105, RZ, RZ, 0x2 ;  /* 0x00000002ff697424 */ /* 0x000fe400078e00ff */
[----:B------:R-:W-:Y:S01]  /*13d40*/  IMAD.MOV.U32 R103, RZ, RZ, R118 ;  /* 0x000000ffff677224 */ /* 0x000fe200078e0076 */
[----:B------:R-:W1:Y:S01]  /*13d50*/  LDC R107, c[0x0][0x404] ;  /* 0x00010100ff6b7b82 */ /* 0x000e620000000800 */
[----:B------:R-:W-:Y:S01]  /*13d60*/  FFMA.FTZ R102, R102, R101, 1.1641532182693481445e-10 ;  /* 0x2f00000066667423 */ /* 0x000fe20000010065 */
[----:B0----5:R-:W-:-:S04]  /*13d70*/  FMUL.FTZ R147, R32, R116 ;  /* 0x0000007420937220 */ /* 0x021fc80000410000 */
[----:B-1----:R-:W-:Y:S01]  /*13d80*/  FSETP.LE.FTZ.AND P2, PT, R102, R107, PT ;  /* 0x0000006b6600720b */ /* 0x002fe20003f53000 */
        /* <DEDUP_REMOVED lines=9> */
.L_x_22639:
        /* <DEDUP_REMOVED lines=13> */
.L_x_22641:
[----:B------:R-:W-:Y:S05]  /*13ef0*/  BSYNC.RECONVERGENT B3 ;  /* 0x0000000000037941 */ /* 0x000fea0003800200 */
.L_x_22640:
        /* <DEDUP_REMOVED lines=47> */
.L_x_22638:
[----:B------:R-:W-:Y:S05]  /*141f0*/  BSYNC.RECONVERGENT B2 ;  /* 0x0000000000027941 */ /* 0x000fea0003800200 */
.L_x_22637:
        /* <DEDUP_REMOVED lines=15> */
.L_x_22644:
        /* <DEDUP_REMOVED lines=13> */
.L_x_22646:
[----:B------:R-:W-:Y:S05]  /*143c0*/  BSYNC.RECONVERGENT B3 ;  /* 0x0000000000037941 */ /* 0x000fea0003800200 */
.L_x_22645:
        /* <DEDUP_REMOVED lines=47> */
.L_x_22643:
[----:B------:R-:W-:Y:S05]  /*146c0*/  BSYNC.RECONVERGENT B2 ;  /* 0x0000000000027941 */ /* 0x000fea0003800200 */
.L_x_22642:
        /* <DEDUP_REMOVED lines=17> */
.L_x_22649:
        /* <DEDUP_REMOVED lines=13> */
.L_x_22651:
[----:B------:R-:W-:Y:S05]  /*148b0*/  BSYNC.RECONVERGENT B3 ;  /* 0x0000000000037941 */ /* 0x000fea0003800200 */
.L_x_22650:
        /* <DEDUP_REMOVED lines=47> */
.L_x_22648:
[----:B------:R-:W-:Y:S05]  /*14bb0*/  BSYNC.RECONVERGENT B2 ;  /* 0x0000000000027941 */ /* 0x000fea0003800200 */
.L_x_22647:
        /* <DEDUP_REMOVED lines=15> */
.L_x_22654:
        /* <DEDUP_REMOVED lines=13> */
.L_x_22656:
[----:B------:R-:W-:Y:S05]  /*14d80*/  BSYNC.RECONVERGENT B3 ;  /* 0x0000000000037941 */ /* 0x000fea0003800200 */
.L_x_22655:
        /* <DEDUP_REMOVED lines=47> */
.L_x_22653:
[----:B------:R-:W-:Y:S05]  /*15080*/  BSYNC.RECONVERGENT B2 ;  /* 0x0000000000027941 */ /* 0x000fea0003800200 */
.L_x_22652:
[----:B------:R-:W-:Y:S01]  /*15090*/  ISETP.NE.AND P5, PT, R102, 0x1, PT ;  /* 0x000000016600780c */ /* 0x000fe20003fa5270 */
[----:B------:R-:W-:Y:S01]  /*150a0*/  FMUL.FTZ R153, R34, R116 ;  /* 0x0000007422997220 */ /* 0x000fe20000410000 */
[----:B------:R-:W-:Y:S01]  /*150b0*/  I2FP.F32.U32 R32, R33 ;  /* 0x0000002100207245 */ /* 0x000fe20000201000 */
[----:B------:R-:W-:Y:S01]  /*150c0*/  BSSY.RECONVERGENT B2, `(.L_x_22657) ;  /* 0x000004b000027945 */ /* 0x000fe20003800200 */
        /* <DEDUP_REMOVED lines=13> */
.L_x_22659:
        /* <DEDUP_REMOVED lines=13> */
.L_x_22661:
[----:B------:R-:W-:Y:S05]  /*15270*/  BSYNC.RECONVERGENT B3 ;  /* 0x0000000000037941 */ /* 0x000fea0003800200 */
.L_x_22660:
        /* <DEDUP_REMOVED lines=47> */
.L_x_22658:
[----:B------:R-:W-:Y:S05]  /*15570*/  BSYNC.RECONVERGENT B2 ;  /* 0x0000000000027941 */ /* 0x000fea0003800200 */
.L_x_22657:
        /* <DEDUP_REMOVED lines=15> */
.L_x_22664:
        /* <DEDUP_REMOVED lines=13> */
.L_x_22666:
[----:B------:R-:W-:Y:S05]  /*15740*/  BSYNC.RECONVERGENT B3 ;  /* 0x0000000000037941 */ /* 0x000fea0003800200 */
.L_x_22665:
        /* <DEDUP_REMOVED lines=47> */
.L_x_22663:
[----:B------:R-:W-:Y:S05]  /*15a40*/  BSYNC.RECONVERGENT B2 ;  /* 0x0000000000027941 */ /* 0x000fea0003800200 */
.L_x_22662:
        /* <DEDUP_REMOVED lines=17> */
.L_x_22669:
        /* <DEDUP_REMOVED lines=15> */
.L_x_22671:
[----:B------:R-:W-:Y:S05]  /*15c50*/  BSYNC.RECONVERGENT B3 ;  /* 0x0000000000037941 */ /* 0x000fea0003800200 */
.L_x_22670:
        /* <DEDUP_REMOVED lines=47> */
.L_x_22668:
[----:B------:R-:W-:Y:S05]  /*15f50*/  BSYNC.RECONVERGENT B2 ;  /* 0x0000000000027941 */ /* 0x000fea0003800200 */
.L_x_22667:
        /* <DEDUP_REMOVED lines=12> */
[----:B------:R-:W-:Y:S01]  /*16020*/  SEL R105, RZ, 0x1, P6 ;  /* 0x00000001ff697807 */ /* 0x000fe20003000000 */
[----:B------:R-:W-:Y:S01]  /*16030*/  FADD.FTZ R32, R147, R32 ;  /* 0x0000002093207221 */ /* 0x000fe20000010000 */
[-C--:B------:R-:W-:Y:S02]  /*16040*/  FSETP.GTU.FTZ.AND P6, PT, R152, R107.reuse, PT ;  /* 0x0000006b9800720b */ /* 0x080fe40003fdc000 */
[----:B------:R-:W-:Y:S01]  /*16050*/  FSEL R151, R151, RZ, P3 ;  /* 0x000000ff97977208 */ /* 0x000fe20001800000 */
[----:B------:R-:W-:Y:S01]  /*16060*/  @P1 FADD.FTZ R32, R4, R32 ;  /* 0x0000002004201221 */ /* 0x000fe20000010000 */
[----:B------:R-:W-:Y:S02]  /*16070*/  FSEL R34, R34, RZ, !P6 ;  /* 0x000000ff22227208 */ /* 0x000fe40007000000 */
[----:B------:R-:W-:Y:S01]  /*16080*/  SEL R148, RZ, 0x1, P6 ;  /* 0x00000001ff947807 */ /* 0x000fe20003000000 */
[----:B------:R-:W-:Y:S01]  /*16090*/  FADD.FTZ R33, R151, R102 ;  /* 0x0000006697217221 */ /* 0x000fe20000010000 */
[----:B------:R-:W-:-:S02]  /*160a0*/  FSETP.GTU.FTZ.AND P6, PT, R104, R107, PT ;  /* 0x0000006b6800720b */ /* 0x000fc40003fdc000 */
[----:B------:R-:W-:Y:S01]  /*160b0*/  FSEL R153, R153, RZ, P4 ;  /* 0x000000ff99997208 */ /* 0x000fe20002000000 */
[----:B------:R-:W-:Y:S01]  /*160c0*/  @P1 FADD.FTZ R33, R5, R33 ;  /* 0x0000002105211221 */ /* 0x000fe20000010000 */
[----:B------:R-:W-:Y:S02]  /*160d0*/  FSEL R35, R35, RZ, !P6 ;  /* 0x000000ff23237208 */ /* 0x000fe40007000000 */
[----:B------:R-:W-:Y:S01]  /*160e0*/  FSEL R156, R156, RZ, P5 ;  /* 0x000000ff9c9c7208 */ /* 0x000fe20002800000 */
[----:B------:R-:W-:Y:S01]  /*160f0*/  FADD.FTZ R34, R153, R34 ;  /* 0x0000002299227221 */ /* 0x000fe20000010000 */
[----:B------:R-:W-:Y:S02]  /*16100*/  SEL R101, RZ, 0x1, P6 ;  /* 0x00000001ff657807 */ /* 0x000fe40003000000 */
[----:B------:R-:W-:Y:S01]  /*16110*/  PRMT R117, R103, 0x7610, R117 ;  /* 0x0000761067757816 */ /* 0x000fe20000000075 */
[----:B------:R-:W-:Y:S01]  /*16120*/  FADD.FTZ R35, R35, R156 ;  /* 0x0000009c23237221 */ /* 0x000fe20000010000 */
[----:B------:R-:W-:Y:S01]  /*16130*/  @P1 FADD.FTZ R34, R6, R34 ;  /* 0x0000002206221221 */ /* 0x000fe20000010000 */
[----:B------:R-:W-:-:S02]  /*16140*/  PRMT R119, R105, 0x7610, R119 ;  /* 0x0000761069777816 */ /* 0x000fc40000000077 */
[----:B------:R-:W-:Y:S01]  /*16150*/  @P1 FADD.FTZ R35, R7, R35 ;  /* 0x0000002307231221 */ /* 0x000fe20000010000 */
[----:B------:R-:W-:Y:S02]  /*16160*/  PRMT R120, R148, 0x7610, R120 ;  /* 0x0000761094787816 */ /* 0x000fe40000000078 */
[----:B------:R-:W-:Y:S01]  /*16170*/  PRMT R121, R101, 0x7610, R121 ;  /* 0x0000761065797816 */ /* 0x000fe20000000079 */
[----:B------:R-:W-:Y:S06]  /*16180*/  BRA `(.L_x_22672) ;  /* 0x0000001400247947 */ /* 0x000fec0003800000 */
.L_x_22631:
        /* <DEDUP_REMOVED lines=16> */
.L_x_22675:
        /* <DEDUP_REMOVED lines=13> */
.L_x_22677:
[----:B------:R-:W-:Y:S05]  /*16360*/  BSYNC.RECONVERGENT B3 ;  /* 0x0000000000037941 */ /* 0x000fea0003800200 */
.L_x_22676:
        /* <DEDUP_REMOVED lines=46> */
.L_x_22674:
[----:B------:R-:W-:Y:S05]  /*16650*/  BSYNC.RECONVERGENT B2 ;  /* 0x0000000000027941 */ /* 0x000fea0003800200 */
.L_x_22673:
        /* <DEDUP_REMOVED lines=18> */
.L_x_22680:
        /* <DEDUP_REMOVED lines=13> */
.L_x_22682:
[----:B------:R-:W-:Y:S05]  /*16850*/  BSYNC.RECONVERGENT B3 ;  /* 0x0000000000037941 */ /* 0x000fea0003800200 */
.L_x_22681:
        /* <DEDUP_REMOVED lines=47> */
.L_x_22679:
[----:B------:R-:W-:Y:S05]  /*16b50*/  BSYNC.RECONVERGENT B2 ;  /* 0x0000000000027941 */ /* 0x000fea0003800200 */
.L_x_22678:
        /* <DEDUP_REMOVED lines=16> */
.L_x_22685:
        /* <DEDUP_REMOVED lines=13> */
.L_x_22687:
[----:B------:R-:W-:Y:S05]  /*16d30*/  BSYNC.RECONVERGENT B3 ;  /* 0x0000000000037941 */ /* 0x000fea0003800200 */
.L_x_22686:
        /* <DEDUP_REMOVED lines=47> */
.L_x_22684:
[----:B------:R-:W-:Y:S05]  /*17030*/  BSYNC.RECONVERGENT B2 ;  /* 0x0000000000027941 */ /* 0x000fea0003800200 */
.L_x_22683:
        /* <DEDUP_REMOVED lines=16> */
.L_x_22690:
        /* <DEDUP_REMOVED lines=13> */
.L_x_22692:
[----:B------:R-:W-:Y:S05]  /*17210*/  BSYNC.RECONVERGENT B3 ;  /* 0x0000000000037941 */ /* 0x000fea0003800200 */
.L_x_22691:
        /* <DEDUP_REMOVED lines=47> */
.L_x_22689:
[----:B------:R-:W-:Y:S05]  /*17510*/  BSYNC.RECONVERGENT B2 ;  /* 0x0000000000027941 */ /* 0x000fea0003800200 */
.L_x_22688:
        /* <DEDUP_REMOVED lines=16> */
.L_x_22672:
        /* <DEDUP_REMOVED lines=24> */
.L_x_22693:
[----:B------:R-:W-:Y:S02]  /*177a0*/  IMAD.MOV.U32 R116, RZ, RZ, R106 ;  /* 0x000000ffff747224 */ /* 0x000fe400078e006a */
[----:B------:R-:W-:-:S07]  /*177b0*/  VIADD R100, R100, 0x20 ;  /* 0x0000002064647836 */ /* 0x000fce0000000000 */
.L_x_22630:
[----:B------:R-:W-:Y:S05]  /*177c0*/  BSYNC.RECONVERGENT B1 ;  /* 0x0000000000017941 */ /* 0x000fea0003800200 */
.L_x_22629:
        /* <DEDUP_REMOVED lines=35> */
.L_x_22699:
        /* <DEDUP_REMOVED lines=13> */
.L_x_22701:
[----:B------:R-:W-:Y:S05]  /*17ad0*/  BSYNC.RECONVERGENT B3 ;  /* 0x0000000000037941 */ /* 0x000fea0003800200 */
.L_x_22700:
        /* <DEDUP_REMOVED lines=46> */
.L_x_22698:
[----:B------:R-:W-:Y:S05]  /*17dc0*/  BSYNC.RECONVERGENT B2 ;  /* 0x0000000000027941 */ /* 0x000fea0003800200 */
.L_x_22697:
[----:B------:R-:W0:Y:S01]  /*17dd0*/  LDC R116, c[0x0][0x408] ;  /* 0x00010200ff747b82 */ /* 0x000e220000000800 */
[----:B------:R-:W-:Y:S01]  /*17de0*/  ISETP.NE.AND P3, PT, R104, 0x1, PT ;  /* 0x000000016800780c */ /* 0x000fe20003f65270 */
[----:B------:R-:W-:Y:S01]  /*17df0*/  BSSY.RECONVERGENT B2, `(.L_x_22702) ;  /* 0x000004f000027945 */ /* 0x000fe20003800200 */
[----:B------:R-:W-:Y:S01]  /*17e00*/  I2FP.F32.U32 R102, R101 ;  /* 0x0000006500667245 */ /* 0x000fe20000201000 */
[----:B------:R-:W-:Y:S01]  /*17e10*/  IMAD.MOV.U32 R101, RZ, RZ, 0x2f800000 ;  /* 0x2f800000ff657424 */ /* 0x000fe200078e00ff */
[----:B------:R-:W-:Y:S01]  /*17e20*/  MOV R103, R118 ;  /* 0x0000007600677202 */ /* 0x000fe20000000f00 */
[----:B------:R-:W-:Y:S02]  /*17e30*/  IMAD.MOV.U32 R105, RZ, RZ, 0x2 ;  /* 0x00000002ff697424 */ /* 0x000fe400078e00ff */
        /* <DEDUP_REMOVED lines=13> */
.L_x_22704:
        /* <DEDUP_REMOVED lines=13> */
.L_x_22706:
[----:B------:R-:W-:Y:S05]  /*17fe0*/  BSYNC.RECONVERGENT B3 ;  /* 0x0000000000037941 */ /* 0x000fea0003800200 */
.L_x_22705:
        /* <DEDUP_REMOVED lines=47> */
.L_x_22703:
[----:B------:R-:W-:Y:S05]  /*182e0*/  BSYNC.RECONVERGENT B2 ;  /* 0x0000000000027941 */ /* 0x000fea0003800200 */
.L_x_22702:
        /* <DEDUP_REMOVED lines=15> */
.L_x_22709:
        /* <DEDUP_REMOVED lines=13> */
.L_x_22711:
[----:B------:R-:W-:Y:S05]  /*184b0*/  BSYNC.RECONVERGENT B3 ;  /* 0x0000000000037941 */ /* 0x000fea0003800200 */
.L_x_22710:
        /* <DEDUP_REMOVED lines=47> */
.L_x_22708:
[----:B------:R-:W-:Y:S05]  /*187b0*/  BSYNC.RECONVERGENT B2 ;  /* 0x0000000000027941 */ /* 0x000fea0003800200 */
.L_x_22707:
        /* <DEDUP_REMOVED lines=17> */
.L_x_22714:
        /* <DEDUP_REMOVED lines=13> */
.L_x_22716:
[----:B------:R-:W-:Y:S05]  /*189a0*/  BSYNC.RECONVERGENT B3 ;  /* 0x0000000000037941 */ /* 0x000fea0003800200 */
.L_x_22715:
        /* <DEDUP_REMOVED lines=47> */
.L_x_22713:
[----:B------:R-:W-:Y:S05]  /*18ca0*/  BSYNC.RECONVERGENT B2 ;  /* 0x0000000000027941 */ /* 0x000fea0003800200 */
.L_x_22712:
        /* <DEDUP_REMOVED lines=15> */
.L_x_22719:
        /* <DEDUP_REMOVED lines=13> */
.L_x_22721:
[----:B------:R-:W-:Y:S05]  /*18e70*/  BSYNC.RECONVERGENT B3 ;  /* 0x0000000000037941 */ /* 0x000fea0003800200 */
.L_x_22720:
        /* <DEDUP_REMOVED lines=47> */
.L_x_22718:
[----:B------:R-:W-:Y:S05]  /*19170*/  BSYNC.RECONVERGENT B2 ;  /* 0x0000000000027941 */ /* 0x000fea0003800200 */
.L_x_22717:
        /* <DEDUP_REMOVED lines=17> */
.L_x_22724:
        /* <DEDUP_REMOVED lines=13> */
.L_x_22726:
[----:B------:R-:W-:Y:S05]  /*19360*/  BSYNC.RECONVERGENT B3 ;  /* 0x0000000000037941 */ /* 0x000fea0003800200 */
.L_x_22725:
        /* <DEDUP_REMOVED lines=47> */
.L_x_22723:
[----:B------:R-:W-:Y:S05]  /*19660*/  BSYNC.RECONVERGENT B2 ;  /* 0x0000000000027941 */ /* 0x000fea0003800200 */
.L_x_22722:
        /* <DEDUP_REMOVED lines=15> */
.L_x_22729:
        /* <DEDUP_REMOVED lines=13> */
.L_x_22731:
[----:B------:R-:W-:Y:S05]  /*19830*/  BSYNC.RECONVERGENT B3 ;  /* 0x0000000000037941 */ /* 0x000fea0003800200 */
.L_x_22730:
        /* <DEDUP_REMOVED lines=47> */
.L_x_22728:
[----:B------:R-:W-:Y:S05]  /*19b30*/  BSYNC.RECONVERGENT B2 ;  /* 0x0000000000027941 */ /* 0x000fea0003800200 */
.L_x_22727:
        /* <DEDUP_REMOVED lines=17> */
.L_x_22734:
        /* <DEDUP_REMOVED lines=15> */
.L_x_22736:
[----:B------:R-:W-:Y:S05]  /*19d40*/  BSYNC.RECONVERGENT B3 ;  /* 0x0000000000037941 */ /* 0x000fea0003800200 */
.L_x_22735:
        /* <DEDUP_REMOVED lines=47> */
.L_x_22733:
[----:B------:R-:W-:Y:S05]  /*1a040*/  BSYNC.RECONVERGENT B2 ;  /* 0x0000000000027941 */ /* 0x000fea0003800200 */
.L_x_22732:
        /* <DEDUP_REMOVED lines=35> */
.L_x_22696:
        /* <DEDUP_REMOVED lines=16> */
.L_x_22740:
        /* <DEDUP_REMOVED lines=13> */
.L_x_22742:
[----:B------:R-:W-:Y:S05]  /*1a450*/  BSYNC.RECONVERGENT B3 ;  /* 0x0000000000037941 */ /* 0x000fea0003800200 */
.L_x_22741:
        /* <DEDUP_REMOVED lines=46> */
.L_x_22739:
[----:B------:R-:W-:Y:S05]  /*1a740*/  BSYNC.RECONVERGENT B2 ;  /* 0x0000000000027941 */ /* 0x000fea0003800200 */
.L_x_22738:
        /* <DEDUP_REMOVED lines=18> */
.L_x_22745:
        /* <DEDUP_REMOVED lines=13> */
.L_x_22747:
[----:B------:R-:W-:Y:S05]  /*1a940*/  BSYNC.RECONVERGENT B3 ;  /* 0x0000000000037941 */ /* 0x000fea0003800200 */
.L_x_22746:
        /* <DEDUP_REMOVED lines=47> */
.L_x_22744:
[----:B------:R-:W-:Y:S05]  /*1ac40*/  BSYNC.RECONVERGENT B2 ;  /* 0x0000000000027941 */ /* 0x000fea0003800200 */
.L_x_22743:
        /* <DEDUP_REMOVED lines=16> */
.L_x_22750:
        /* <DEDUP_REMOVED lines=13> */
.L_x_22752:
[----:B------:R-:W-:Y:S05]  /*1ae20*/  BSYNC.RECONVERGENT B3 ;  /* 0x0000000000037941 */ /* 0x000fea0003800200 */
.L_x_22751:
        /* <DEDUP_REMOVED lines=47> */
.L_x_22749:
[----:B------:R-:W-:Y:S05]  /*1b120*/  BSYNC.RECONVERGENT B2 ;  /* 0x0000000000027941 */ /* 0x000fea0003800200 */
.L_x_22748:
        /* <DEDUP_REMOVED lines=16> */
.L_x_22755:
        /* <DEDUP_REMOVED lines=13> */
.L_x_22757:
[----:B------:R-:W-:Y:S05]  /*1b300*/  BSYNC.RECONVERGENT B3 ;  /* 0x0000000000037941 */ /* 0x000fea0003800200 */
.L_x_22756:
        /* <DEDUP_REMOVED lines=47> */
.L_x_22754:
[----:B------:R-:W-:Y:S05]  /*1b600*/  BSYNC.RECONVERGENT B2 ;  /* 0x0000000000027941 */ /* 0x000fea0003800200 */
.L_x_22753:
        /* <DEDUP_REMOVED lines=16> */
.L_x_22737:
[----:B------:R-:W0:Y:S01]  /*1b710*/  LDC.64 R104, c[0x0][0x3a8] ;  /* 0x0000ea00ff687b82 */ /* 0x000e220000000a00 */
[----:B------:R-:W-:Y:S02]  /*1b720*/  SEL R101, RZ, 0x1000000, !P5 ;  /* 0x01000000ff657807 */ /* 0x000fe40006800000 */
[----:B------:R-:W-:Y:S02]  /*1b730*/  SEL R116, RZ, 0x10000, !P4 ;  /* 0x00010000ff747807 */ /* 0x000fe40006000000 */
[----:B------:R-:W-:Y:S02]  /*1b740*/  SEL R107, RZ, 0x100, !P3 ;  /* 0x00000100ff6b7807 */ /* 0x000fe40005800000 */
[----:B------:R-:W-:Y:S01]  /*1b750*/  SEL R148, RZ, 0x1, !P2 ;  /* 0x00000001ff947807 */ /* 0x000fe20005000000 */
[----:B------:R-:W1:Y:S01]  /*1b760*/  LDC.64 R102, c[0x0][0x3b0] ;  /* 0x0000ec00ff667b82 */ /* 0x000e620000000a00 */
[----:B------:R-:W-:-:S04]  /*1b770*/  IADD3 R101, PT, PT, R107, R101, R116 ;  /* 0x000000656b657210 */ /* 0x000fc80007ffe074 */
        /* <DEDUP_REMOVED lines=17> */
.L_x_22758:
[----:B------:R-:W-:Y:S01]  /*1b890*/  IMAD.MOV.U32 R116, RZ, RZ, R106 ;  /* 0x000000ffff747224 */ /* 0x000fe200078e006a */
[----:B------:R-:W-:-:S07]  /*1b8a0*/  IADD3 R100, PT, PT, R100, 0x20, RZ ;  /* 0x0000002064647810 */ /* 0x000fce0007ffe0ff */
.L_x_22695:
[----:B------:R-:W-:Y:S05]  /*1b8b0*/  BSYNC.RECONVERGENT B1 ;  /* 0x0000000000017941 */ /* 0x000fea0003800200 */
.L_x_22694:
        /* <DEDUP_REMOVED lines=35> */
.L_x_22764:
        /* <DEDUP_REMOVED lines=13> */
.L_x_22766:
[----:B------:R-:W-:Y:S05]  /*1bbc0*/  BSYNC.RECONVERGENT B3 ;  /* 0x0000000000037941 */ /* 0x000fea0003800200 */
.L_x_22765:
        /* <DEDUP_REMOVED lines=46> */
.L_x_22763:
[----:B------:R-:W-:Y:S05]  /*1beb0*/  BSYNC.RECONVERGENT B2 ;  /* 0x0000000000027941 */ /* 0x000fea0003800200 */
.L_x_22762:
[----:B------:R-:W0:Y:S01]  /*1bec0*/  LDC R116, c[0x0][0x408] ;  /* 0x00010200ff747b82 */ /* 0x000e220000000800 */
[----:B------:R-:W-:Y:S01]  /*1bed0*/  ISETP.NE.AND P3, PT, R104, 0x1, PT ;  /* 0x000000016800780c */ /* 0x000fe20003f65270 */
[----:B------:R-:W-:Y:S01]  /*1bee0*/  BSSY.RECONVERGENT B2, `(.L_x_22767) ;  /* 0x000004f000027945 */ /* 0x000fe20003800200 */
[----:B------:R-:W-:Y:S01]  /*1bef0*/  I2FP.F32.U32 R102, R101 ;  /* 0x0000006500667245 */ /* 0x000fe20000201000 */
[----:B------:R-:W-:Y:S02]  /*1bf00*/  IMAD.MOV.U32 R101, RZ, RZ, 0x2f800000 ;  /* 0x2f800000ff657424 */ /* 0x000fe400078e00ff */
[----:B------:R-:W-:Y:S02]  /*1bf10*/  HFMA2 R105, -RZ, RZ, 0, 1.1920928955078125e-07 ;  /* 0x00000002ff697431 */ /* 0x000fe400000001ff */
        /* <DEDUP_REMOVED lines=14> */
.L_x_22769:
        /* <DEDUP_REMOVED lines=13> */
.L_x_22771:
[----:B------:R-:W-:Y:S05]  /*1c0d0*/  BSYNC.RECONVERGENT B3 ;  /* 0x0000000000037941 */ /* 0x000fea0003800200 */
.L_x_22770:
        /* <DEDUP_REMOVED lines=47> */
.L_x_22768:
[----:B------:R-:W-:Y:S05]  /*1c3d0*/  BSYNC.RECONVERGENT B2 ;  /* 0x0000000000027941 */ /* 0x000fea0003800200 */
.L_x_22767:
        /* <DEDUP_REMOVED lines=15> */
.L_x_22774:
        /* <DEDUP_REMOVED lines=13> */
.L_x_22776:
[----:B------:R-:W-:Y:S05]  /*1c5a0*/  BSYNC.RECONVERGENT B3 ;  /* 0x0000000000037941 */ /* 0x000fea0003800200 */
.L_x_22775:
        /* <DEDUP_REMOVED lines=47> */
.L_x_22773:
[----:B------:R-:W-:Y:S05]  /*1c8a0*/  BSYNC.RECONVERGENT B2 ;  /* 0x0000000000027941 */ /* 0x000fea0003800200 */
.L_x_22772:
        /* <DEDUP_REMOVED lines=17> */
.L_x_22779:
        /* <DEDUP_REMOVED lines=13> */
.L_x_22781:
[----:B------:R-:W-:Y:S05]  /*1ca90*/  BSYNC.RECONVERGENT B3 ;  /* 0x0000000000037941 */ /* 0x000fea0003800200 */
.L_x_22780:
        /* <DEDUP_REMOVED lines=47> */
.L_x_22778:
[----:B------:R-:W-:Y:S05]  /*1cd90*/  BSYNC.RECONVERGENT B2 ;  /* 0x0000000000027941 */ /* 0x000fea0003800200 */
.L_x_22777:
        /* <DEDUP_REMOVED lines=15> */
.L_x_22784:
        /* <DEDUP_REMOVED lines=13> */
.L_x_22786:
[----:B------:R-:W-:Y:S05]  /*1cf60*/  BSYNC.RECONVERGENT B3 ;  /* 0x0000000000037941 */ /* 0x000fea0003800200 */
.L_x_22785:
        /* <DEDUP_REMOVED lines=45> */
[----:B------:R-:W-:Y:S01]  /*1d240*/  IMAD.MOV.U32 R25, RZ, RZ, R106 ;  /* 0x000000ffff197224 */ /* 0x000fe200078e006a */
[----:B------:R-:W-:-:S07]  /*1d250*/  MOV R106, R24 ;  /* 0x00000018006a7202 */ /* 0x000fce0000000f00 */
.L_x_22783:
[----:B------:R-:W-:Y:S05]  /*1d260*/  BSYNC.RECONVERGENT B2 ;  /* 0x0000000000027941 */ /* 0x000fea0003800200 */
.L_x_22782:
        /* <DEDUP_REMOVED lines=17> */
.L_x_22789:
        /* <DEDUP_REMOVED lines=13> */
.L_x_22791:
[----:B------:R-:W-:Y:S05]  /*1d450*/  BSYNC.RECONVERGENT B3 ;  /* 0x0000000000037941 */ /* 0x000fea0003800200 */
.L_x_22790:
        /* <DEDUP_REMOVED lines=47> */
.L_x_22788:
[----:B------:R-:W-:Y:S05]  /*1d750*/  BSYNC.RECONVERGENT B2 ;  /* 0x0000000000027941 */ /* 0x000fea0003800200 */
.L_x_22787:
        /* <DEDUP_REMOVED lines=15> */
.L_x_22794:
        /* <DEDUP_REMOVED lines=13> */
.L_x_22796:
[----:B------:R-:W-:Y:S05]  /*1d920*/  BSYNC.RECONVERGENT B3 ;  /* 0x0000000000037941 */ /* 0x000fea0003800200 */
.L_x_22795:
        /* <DEDUP_REMOVED lines=47> */
.L_x_22793:
[----:B------:R-:W-:Y:S05]  /*1dc20*/  BSYNC.RECONVERGENT B2 ;  /* 0x0000000000027941 */ /* 0x000fea0003800200 */
.L_x_22792:
        /* <DEDUP_REMOVED lines=17> */
.L_x_22799:
        /* <DEDUP_REMOVED lines=15> */
.L_x_22801:
[----:B------:R-:W-:Y:S05]  /*1de30*/  BSYNC.RECONVERGENT B3 ;  /* 0x0000000000037941 */ /* 0x000fea0003800200 */
.L_x_22800:
        /* <DEDUP_REMOVED lines=47> */
.L_x_22798:
[----:B------:R-:W-:Y:S05]  /*1e130*/  BSYNC.RECONVERGENT B2 ;  /* 0x0000000000027941 */ /* 0x000fea0003800200 */
.L_x_22797:
        /* <DEDUP_REMOVED lines=35> */
.L_x_22761:
        /* <DEDUP_REMOVED lines=16> */
.L_x_22805:
        /* <DEDUP_REMOVED lines=13> */
.L_x_22807:
[----:B------:R-:W-:Y:S05]  /*1e540*/  BSYNC.RECONVERGENT B3 ;  /* 0x0000000000037941 */ /* 0x000fea0003800200 */
.L_x_22806:
        /* <DEDUP_REMOVED lines=46> */
.L_x_22804:
[----:B------:R-:W-:Y:S05]  /*1e830*/  BSYNC.RECONVERGENT B2 ;  /* 0x0000000000027941 */ /* 0x000fea0003800200 */
.L_x_22803:
[----:B------:R-:W0:Y:S01]  /*1e840*/  LDC R101, c[0x0][0x404] ;  /* 0x00010100ff657b82 */ /* 0x000e220000000800 */
[----:B------:R-:W-:Y:S01]  /*1e850*/  ISETP.NE.AND P3, PT, R104, 0x1, PT ;  /* 0x000000016800780c */ /* 0x000fe20003f65270 */
[----:B------:R-:W-:Y:S01]  /*1e860*/  HFMA2 R107, -RZ, RZ, 0.1171875, 0 ;  /* 0x2f800000ff6b7431 */ /* 0x000fe200000001ff */
        /* <DEDUP_REMOVED lines=15> */
.L_x_22810:
        /* <DEDUP_REMOVED lines=13> */
.L_x_22812:
[----:B------:R-:W-:Y:S05]  /*1ea30*/  BSYNC.RECONVERGENT B3 ;  /* 0x0000000000037941 */ /* 0x000fea0003800200 */
.L_x_22811:
        /* <DEDUP_REMOVED lines=45> */
[----:B------:R-:W-:Y:S01]  /*1ed10*/  IMAD.MOV.U32 R103, RZ, RZ, R106 ;  /* 0x000000ffff677224 */ /* 0x000fe200078e006a */
[----:B------:R-:W-:-:S07]  /*1ed20*/  MOV R106, R102 ;  /* 0x00000066006a7202 */ /* 0x000fce0000000f00 */
.L_x_22809:
[----:B------:R-:W-:Y:S05]  /*1ed30*/  BSYNC.RECONVERGENT B2 ;  /* 0x0000000000027941 */ /* 0x000fea0003800200 */
.L_x_22808:
        /* <DEDUP_REMOVED lines=16> */
.L_x_22815:
        /* <DEDUP_REMOVED lines=13> */
.L_x_22817:
[----:B------:R-:W-:Y:S05]  /*1ef10*/  BSYNC.RECONVERGENT B3 ;  /* 0x0000000000037941 */ /* 0x000fea0003800200 */
.L_x_22816:
        /* <DEDUP_REMOVED lines=40> */
[----:B------:R-:W-:-:S03]  /*1f1a0*/  IMAD.WIDE.U32 R102, R102, -0x2daee0ad, RZ ;  /* 0xd2511f5366667825 */ /* 0x000fc600078e00ff */
[----:B------:R-:W-:Y:S01]  /*1f1b0*/  LOP3.LUT R113, R150, UR30, R105, 0x96, !PT ;  /* 0x0000001e96717c12 */ /* 0x000fe2000f8e9669 */
[----:B------:R-:W-:Y:S01]  /*1f1c0*/  IMAD.MOV.U32 R118, RZ, RZ, R104 ;  /* 0x000000ffff767224 */ /* 0x000fe200078e0068 */
[----:B------:R-:W-:Y:S01]  /*1f1d0*/  LOP3.LUT R112, R112, UR25, R103, 0x96, !PT ;  /* 0x0000001970707c12 */ /* 0x000fe2000f8e9667 */
[----:B------:R-:W-:Y:S01]  /*1f1e0*/  HFMA2 R104, -RZ, RZ, 0, 0 ;  /* 0x00000000ff687431 */ /* 0x000fe200000001ff */
[----:B------:R-:W-:Y:S01]  /*1f1f0*/  MOV R103, R106 ;  /* 0x0000006a00677202 */ /* 0x000fe20000000f00 */
[----:B------:R-:W-:-:S07]  /*1f200*/  IMAD.MOV.U32 R106, RZ, RZ, R102 ;  /* 0x000000ffff6a7224 */ /* 0x000fce00078e0066 */
.L_x_22814:
[----:B------:R-:W-:Y:S05]  /*1f210*/  BSYNC.RECONVERGENT B2 ;  /* 0x0000000000027941 */ /* 0x000fea0003800200 */
.L_x_22813:
        /* <DEDUP_REMOVED lines=16> */
.L_x_22820:
        /* <DEDUP_REMOVED lines=13> */
.L_x_22822:
[----:B------:R-:W-:Y:S05]  /*1f3f0*/  BSYNC.RECONVERGENT B3 ;  /* 0x0000000000037941 */ /* 0x000fea0003800200 */
.L_x_22821:
        /* <DEDUP_REMOVED lines=45> */
[----:B------:R-:W-:Y:S01]  /*1f6d0*/  IMAD.MOV.U32 R103, RZ, RZ, R106 ;  /* 0x000000ffff677224 */ /* 0x000fe200078e006a */
[----:B------:R-:W-:-:S07]  /*1f6e0*/  MOV R106, R102 ;  /* 0x00000066006a7202 */ /* 0x000fce0000000f00 */
.L_x_22819:
[----:B------:R-:W-:Y:S05]  /*1f6f0*/  BSYNC.RECONVERGENT B2 ;  /* 0x0000000000027941 */ /* 0x000fea0003800200 */
.L_x_22818:
        /* <DEDUP_REMOVED lines=16> */
.L_x_22802:
        /* <DEDUP_REMOVED lines=20> */
[----:B------:R-:W-:-:S05]  /*1f940*/  IMAD R101, R116, 0x100, R101 ;  /* 0x0000010074657824 */ /* 0x000fca00078e0265 */
[----:B------:R-:W-:Y:S01]  /*1f950*/  IADD3 R101, PT, PT, R101, R104, RZ ;  /* 0x0000006865657210 */ /* 0x000fe20007ffe0ff */
[----:B0-----:R-:W-:-:S05]  /*1f960*/  IMAD.WIDE.U32 R102, R100, 0x4, R102 ;  /* 0x0000000464667825 */ /* 0x001fca00078e0066 */
[----:B------:R1:W-:Y:S02]  /*1f970*/  STG.E desc[UR6][R102.64], R101 ;  /* 0x0000006566007986 */ /* 0x0003e4000c101906 */
.L_x_22823:
[----:B------:R-:W-:Y:S01]  /*1f980*/  IMAD.MOV.U32 R116, RZ, RZ, R106 ;  /* 0x000000ffff747224 */ /* 0x000fe200078e006a */
[----:B------:R-:W-:-:S07]  /*1f990*/  IADD3 R100, PT, PT, R100, 0x20, RZ ;  /* 0x0000002064647810 */ /* 0x000fce0007ffe0ff */
.L_x_22760:
[----:B------:R-:W-:Y:S05]  /*1f9a0*/  BSYNC.RECONVERGENT B1 ;  /* 0x0000000000017941 */ /* 0x000fea0003800200 */
.L_x_22759:
        /* <DEDUP_REMOVED lines=35> */
.L_x_22829:
        /* <DEDUP_REMOVED lines=13> */
.L_x_22831:
[----:B------:R-:W-:Y:S05]  /*1fcb0*/  BSYNC.RECONVERGENT B3 ;  /* 0x0000000000037941 */ /* 0x000fea0003800200 */
.L_x_22830:
        /* <DEDUP_REMOVED lines=46> */
.L_x_22828:
[----:B------:R-:W-:Y:S05]  /*1ffa0*/  BSYNC.RECONVERGENT B2 ;  /* 0x0000000000027941 */ /* 0x000fea0003800200 */
.L_x_22827:
[----:B------:R-:W0:Y:S01]  /*1ffb0*/  LDC R116, c[0x0][0x408] ;  /* 0x00010200ff747b82 */ /* 0x000e220000000800 */
[----:B------:R-:W-:Y:S01]  /*1ffc0*/  ISETP.NE.AND P3, PT, R104, 0x1, PT ;  /* 0x000000016800780c */ /* 0x000fe20003f65270 */
[----:B------:R-:W-:Y:S01]  /*1ffd0*/  BSSY.RECONVERGENT B2, `(.L_x_22832) ;  /* 0x000004f000027945 */ /* 0x000fe20003800200 */
[----:B------:R-:W-:Y:S01]  /*1ffe0*/  I2FP.F32.U32 R102, R101 ;  /* 0x0000006500667245 */ /* 0x000fe20000201000 */
[----:B------:R-:W-:Y:S02]  /*1fff0*/  HFMA2 R101, -RZ, RZ, 0.1171875, 0 ;  /* 0x2f800000ff657431 */ /* 0x000fe400000001ff */
[----:B------:R-:W-:Y:S01]  /*20000*/  IMAD.MOV.U32 R105, RZ, RZ, 0x2 ;  /* 0x00000002ff697424 */ /* 0x000fe200078e00ff */
[----:B------:R-:W-:Y:S01]  /*20010*/  MOV R103, R118 ;  /* 0x0000007600677202 */ /* 0x000fe20000000f00 */
        /* <DEDUP_REMOVED lines=13> */
.L_x_22834:
        /* <DEDUP_REMOVED lines=13> */
.L_x_22836:
[----:B------:R-:W-:Y:S05]  /*201c0*/  BSYNC.RECONVERGENT B3 ;  /* 0x0000000000037941 */ /* 0x000fea0003800200 */
.L_x_22835:
        /* <DEDUP_REMOVED lines=47> */
.L_x_22833:
[----:B------:R-:W-:Y:S05]  /*204c0*/  BSYNC.RECONVERGENT B2 ;  /* 0x0000000000027941 */ /* 0x000fea0003800200 */
.L_x_22832:
        /* <DEDUP_REMOVED lines=15> */
.L_x_22839:
        /* <DEDUP_REMOVED lines=13> */
.L_x_22841:
[----:B------:R-:W-:Y:S05]  /*20690*/  BSYNC.RECONVERGENT B3 ;  /* 0x0000000000037941 */ /* 0x000fea0003800200 */
.L_x_22840:
        /* <DEDUP_REMOVED lines=47> */
.L_x_22838:
[----:B------:R-:W-:Y:S05]  /*20990*/  BSYNC.RECONVERGENT B2 ;  /* 0x0000000000027941 */ /* 0x000fea0003800200 */
.L_x_22837:
        /* <DEDUP_REMOVED lines=17> */
.L_x_22844:
        /* <DEDUP_REMOVED lines=13> */
.L_x_22846:
[----:B------:R-:W-:Y:S05]  /*20b80*/  BSYNC.RECONVERGENT B3 ;  /* 0x0000000000037941 */ /* 0x000fea0003800200 */
.L_x_22845:
        /* <DEDUP_REMOVED lines=47> */
.L_x_22843:
[----:B------:R-:W-:Y:S05]  /*20e80*/  BSYNC.RECONVERGENT B2 ;  /* 0x0000000000027941 */ /* 0x000fea0003800200 */
.L_x_22842:
        /* <DEDUP_REMOVED lines=15> */
.L_x_22849:
        /* <DEDUP_REMOVED lines=13> */
.L_x_22851:
[----:B------:R-:W-:Y:S05]  /*21050*/  BSYNC.RECONVERGENT B3 ;  /* 0x0000000000037941 */ /* 0x000fea0003800200 */
.L_x_22850:
        /* <DEDUP_REMOVED lines=47> */
.L_x_22848:
[----:B------:R-:W-:Y:S05]  /*21350*/  BSYNC.RECONVERGENT B2 ;  /* 0x0000000000027941 */ /* 0x000fea0003800200 */
.L_x_22847:
        /* <DEDUP_REMOVED lines=17> */
.L_x_22854:
        /* <DEDUP_REMOVED lines=13> */
.L_x_22856:
[----:B------:R-:W-:Y:S05]  /*21540*/  BSYNC.RECONVERGENT B3 ;  /* 0x0000000000037941 */ /* 0x000fea0003800200 */
.L_x_22855:
        /* <DEDUP_REMOVED lines=47> */
.L_x_22853:
[----:B------:R-:W-:Y:S05]  /*21840*/  BSYNC.RECONVERGENT B2 ;  /* 0x0000000000027941 */ /* 0x000fea0003800200 */
.L_x_22852:
        /* <DEDUP_REMOVED lines=15> */
.L_x_22859:
        /* <DEDUP_REMOVED lines=13> */
.L_x_22861:
[----:B------:R-:W-:Y:S05]  /*21a10*/  BSYNC.RECONVERGENT B3 ;  /* 0x0000000000037941 */ /* 0x000fea0003800200 */
.L_x_22860:
        /* <DEDUP_REMOVED lines=47> */
.L_x_22858:
[----:B------:R-:W-:Y:S05]  /*21d10*/  BSYNC.RECONVERGENT B2 ;  /* 0x0000000000027941 */ /* 0x000fea0003800200 */
.L_x_22857:
        /* <DEDUP_REMOVED lines=17> */
.L_x_22864:
        /* <DEDUP_REMOVED lines=15> */
.L_x_22866:
[----:B------:R-:W-:Y:S05]  /*21f20*/  BSYNC.RECONVERGENT B3 ;  /* 0x0000000000037941 */ /* 0x000fea0003800200 */
.L_x_22865:
        /* <DEDUP_REMOVED lines=47> */
.L_x_22863:
[----:B------:R-:W-:Y:S05]  /*22220*/  BSYNC.RECONVERGENT B2 ;  /* 0x0000000000027941 */ /* 0x000fea0003800200 */
.L_x_22862:
        /* <DEDUP_REMOVED lines=35> */
.L_x_22826:
[----:B------:R-:W-:Y:S01]  /*22460*/  ISETP.NE.AND P2, PT, R114, 0x1, PT ;  /* 0x000000017200780c */ /* 0x000fe20003f45270 */
[----:B------:R-:W-:Y:S01]  /*22470*/  BSSY.RECONVERGENT B2, `(.L_x_22868) ;  /* 0x000004b000027945 */ /* 0x000fe20003800200 */
[----:B0-----:R-:W-:Y:S02]  /*22480*/  HFMA2 R104, -RZ, RZ, 0, 1.1920928955078125e-07 ;  /* 0x00000002ff687431 */ /* 0x001fe400000001ff */
        /* <DEDUP_REMOVED lines=13> */
.L_x_22870:
        /* <DEDUP_REMOVED lines=13> */
.L_x_22872:
[----:B------:R-:W-:Y:S05]  /*22630*/  BSYNC.RECONVERGENT B3 ;  /* 0x0000000000037941 */ /* 0x000fea0003800200 */
.L_x_22871:
        /* <DEDUP_REMOVED lines=43> */
[----:B------:R-:W-:Y:S01]  /*228f0*/  MOV R118, R102 ;  /* 0x0000006600767202 */ /* 0x000fe20000000f00 */
[----:B------:R-:W-:Y:S01]  /*22900*/  IMAD.MOV.U32 R102, RZ, RZ, R116 ;  /* 0x000000ffff667224 */ /* 0x000fe200078e0074 */
[----:B------:R-:W-:-:S07]  /*22910*/  LOP3.LUT R112, R112, UR25, R107, 0x96, !PT ;  /* 0x0000001970707c12 */ /* 0x000fce000f8e966b */
.L_x_22869:
[----:B------:R-:W-:Y:S05]  /*22920*/  BSYNC.RECONVERGENT B2 ;  /* 0x0000000000027941 */ /* 0x000fea0003800200 */
.L_x_22868:
[----:B------:R-:W0:Y:S01]  /*22930*/  LDC R101, c[0x0][0x404] ;  /* 0x00010100ff657b82 */ /* 0x000e220000000800 */
[----:B------:R-:W-:Y:S01]  /*22940*/  ISETP.NE.AND P3, PT, R104, 0x1, PT ;  /* 0x000000016800780c */ /* 0x000fe20003f65270 */
[----:B------:R-:W-:Y:S01]  /*22950*/  IMAD.MOV.U32 R107, RZ, RZ, 0x2f800000 ;  /* 0x2f800000ff6b7424 */ /* 0x000fe200078e00ff */
[----:B------:R-:W-:Y:S01]  /*22960*/  I2FP.F32.U32 R102, R102 ;  /* 0x0000006600667245 */ /* 0x000fe20000201000 */
[----:B------:R-:W-:Y:S01]  /*22970*/  BSSY.RECONVERGENT B2, `(.L_x_22873) ;  /* 0x000004b000027945 */ /* 0x000fe20003800200 */
[----:B------:R-:W-:Y:S01]  /*22980*/  MOV R105, 0x2 ;  /* 0x0000000200697802 */ /* 0x000fe20000000f00 */
        /* <DEDUP_REMOVED lines=12> */
.L_x_22875:
        /* <DEDUP_REMOVED lines=13> */
.L_x_22877:
[----:B------:R-:W-:Y:S05]  /*22b20*/  BSYNC.RECONVERGENT B3 ;  /* 0x0000000000037941 */ /* 0x000fea0003800200 */
.L_x_22876:
        /* <DEDUP_REMOVED lines=44> */
[----:B------:R-:W-:Y:S02]  /*22df0*/  LOP3.LUT R112, R112, UR25, R103, 0x96, !PT ;  /* 0x0000001970707c12 */ /* 0x000fe4000f8e9667 */
[----:B------:R-:W-:Y:S01]  /*22e00*/  MOV R103, R106 ;  /* 0x0000006a00677202 */ /* 0x000fe20000000f00 */
[----:B------:R-:W-:-:S07]  /*22e10*/  IMAD.MOV.U32 R106, RZ, RZ, R102 ;  /* 0x000000ffff6a7224 */ /* 0x000fce00078e0066 */
.L_x_22874:
[----:B------:R-:W-:Y:S05]  /*22e20*/  BSYNC.RECONVERGENT B2 ;  /* 0x0000000000027941 */ /* 0x000fea0003800200 */
.L_x_22873:
        /* <DEDUP_REMOVED lines=16> */
.L_x_22880:
        /* <DEDUP_REMOVED lines=13> */
.L_x_22882:
[----:B------:R-:W-:Y:S05]  /*23000*/  BSYNC.RECONVERGENT B3 ;  /* 0x0000000000037941 */ /* 0x000fea0003800200 */
.L_x_22881:
        /* <DEDUP_REMOVED lines=47> */
.L_x_22879:
[----:B------:R-:W-:Y:S05]  /*23300*/  BSYNC.RECONVERGENT B2 ;  /* 0x0000000000027941 */ /* 0x000fea0003800200 */
.L_x_22878:
        /* <DEDUP_REMOVED lines=16> */
.L_x_22885:
        /* <DEDUP_REMOVED lines=13> */
.L_x_22887:
[----:B------:R-:W-:Y:S05]  /*234e0*/  BSYNC.RECONVERGENT B3 ;  /* 0x0000000000037941 */ /* 0x000fea0003800200 */
.L_x_22886:
        /* <DEDUP_REMOVED lines=47> */
.L_x_22884:
[----:B------:R-:W-:Y:S05]  /*237e0*/  BSYNC.RECONVERGENT B2 ;  /* 0x0000000000027941 */ /* 0x000fea0003800200 */
.L_x_22883:
        /* <DEDUP_REMOVED lines=16> */
.L_x_22867:
[----:B------:R-:W0:Y:S01]  /*238f0*/  LDC.64 R104, c[0x0][0x3a8] ;  /* 0x0000ea00ff687b82 */ /* 0x000e220000000a00 */
[----:B------:R-:W-:Y:S02]  /*23900*/  SEL R101, RZ, 0x1000000, !P5 ;  /* 0x01000000ff657807 */ /* 0x000fe40006800000 */
[----:B------:R-:W-:Y:S02]  /*23910*/  SEL R116, RZ, 0x10000, !P4 ;  /* 0x00010000ff747807 */ /* 0x000fe40006000000 */
[----:B------:R-:W-:Y:S02]  /*23920*/  SEL R107, RZ, 0x100, !P3 ;  /* 0x00000100ff6b7807 */ /* 0x000fe40005800000 */
[----:B------:R-:W-:Y:S01]  /*23930*/  SEL R148, RZ, 0x1, !P2 ;  /* 0x00000001ff947807 */ /* 0x000fe20005000000 */
[----:B------:R-:W1:Y:S01]  /*23940*/  LDC.64 R102, c[0x0][0x3b0] ;  /* 0x0000ec00ff667b82 */ /* 0x000e620000000a00 */
[----:B------:R-:W-:-:S05]  /*23950*/  IADD3 R101, PT, PT, R107, R101, R116 ;  /* 0x000000656b657210 */ /* 0x000fca0007ffe074 */
        /* <DEDUP_REMOVED lines=12> */
[----:B------:R-:W-:-:S04]  /*23a20*/  LOP3.LUT R104, R117, 0xff, RZ, 0xc0, !PT ;  /* 0x000000ff75687812 */ /* 0x000fc800078ec0ff */
[----:B------:R-:W-:-:S05]  /*23a30*/  LEA R101, R116, R101, 0x8 ;  /* 0x0000006574657211 */ /* 0x000fca00078e40ff */
[----:B------:R-:W-:Y:S02]  /*23a40*/  IMAD.IADD R101, R101, 0x1, R104 ;  /* 0x0000000165657824 */ /* 0x000fe400078e0268 */
[----:B0-----:R-:W-:-:S05]  /*23a50*/  IMAD.WIDE.U32 R102, R100, 0x4, R102 ;  /* 0x0000000464667825 */ /* 0x001fca00078e0066 */
[----:B------:R1:W-:Y:S02]  /*23a60*/  STG.E desc[UR6][R102.64], R101 ;  /* 0x0000006566007986 */ /* 0x0003e4000c101906 */
.L_x_22888:
[----:B------:R-:W-:Y:S01]  /*23a70*/  MOV R116, R106 ;  /* 0x0000006a00747202 */ /* 0x000fe20000000f00 */
[----:B------:R-:W-:-:S07]  /*23a80*/  VIADD R100, R100, 0x20 ;  /* 0x0000002064647836 */ /* 0x000fce0000000000 */
.L_x_22825:
[----:B------:R-:W-:Y:S05]  /*23a90*/  BSYNC.RECONVERGENT B1 ;  /* 0x0000000000017941 */ /* 0x000fea0003800200 */
.L_x_22824:
        /* <DEDUP_REMOVED lines=35> */
.L_x_22894:
        /* <DEDUP_REMOVED lines=13> */
.L_x_22896:
[----:B------:R-:W-:Y:S05]  /*23da0*/  BSYNC.RECONVERGENT B3 ;  /* 0x0000000000037941 */ /* 0x000fea0003800200 */
.L_x_22895:
        /* <DEDUP_REMOVED lines=45> */
[----:B------:R-:W-:-:S07]  /*24080*/  LOP3.LUT R112, R112, UR25, R107, 0x96, !PT ;  /* 0x0000001970707c12 */ /* 0x000fce000f8e966b */
.L_x_22893:
[----:B------:R-:W-:Y:S05]  /*24090*/  BSYNC.RECONVERGENT B2 ;  /* 0x0000000000027941 */ /* 0x000fea0003800200 */
.L_x_22892:
[----:B------:R-:W0:Y:S01]  /*240a0*/  LDC R116, c[0x0][0x408] ;  /* 0x00010200ff747b82 */ /* 0x000e220000000800 */
[----:B------:R-:W-:Y:S01]  /*240b0*/  ISETP.NE.AND P3, PT, R104, 0x1, PT ;  /* 0x000000016800780c */ /* 0x000fe20003f65270 */
[----:B------:R-:W-:Y:S01]  /*240c0*/  BSSY.RECONVERGENT B2, `(.L_x_22897) ;  /* 0x000004f000027945 */ /* 0x000fe20003800200 */
[----:B------:R-:W-:Y:S01]  /*240d0*/  I2FP.F32.U32 R102, R101 ;  /* 0x0000006500667245 */ /* 0x000fe20000201000 */
[----:B------:R-:W-:Y:S01]  /*240e0*/  IMAD.MOV.U32 R101, RZ, RZ, 0x2f800000 ;  /* 0x2f800000ff657424 */ /* 0x000fe200078e00ff */
[----:B------:R-:W-:Y:S01]  /*240f0*/  MOV R105, 0x2 ;  /* 0x0000000200697802 */ /* 0x000fe20000000f00 */
[----:B------:R-:W-:Y:S02]  /*24100*/  IMAD.MOV.U32 R103, RZ, RZ, R118 ;  /* 0x000000ffff677224 */ /* 0x000fe400078e0076 */
        /* <DEDUP_REMOVED lines=13> */
.L_x_22899:
        /* <DEDUP_REMOVED lines=13> */
.L_x_22901:
[----:B------:R-:W-:Y:S05]  /*242b0*/  BSYNC.RECONVERGENT B3 ;  /* 0x0000000000037941 */ /* 0x000fea0003800200 */
.L_x_22900:
        /* <DEDUP_REMOVED lines=47> */
.L_x_22898:
[----:B------:R-:W-:Y:S05]  /*245b0*/  BSYNC.RECONVERGENT B2 ;  /* 0x0000000000027941 */ /* 0x000fea0003800200 */
.L_x_22897:
        /* <DEDUP_REMOVED lines=15> */
.L_x_22904:
        /* <DEDUP_REMOVED lines=13> */
.L_x_22906:
[----:B------:R-:W-:Y:S05]  /*24780*/  BSYNC.RECONVERGENT B3 ;  /* 0x0000000000037941 */ /* 0x000fea0003800200 */
.L_x_22905:
        /* <DEDUP_REMOVED lines=44> */
[----:B------:R-:W-:Y:S01]  /*24a50*/  MOV R106, R102 ;  /* 0x00000066006a7202 */ /* 0x000fe20000000f00 */
[----:B------:R-:W-:Y:S01]  /*24a60*/  IMAD.MOV.U32 R102, RZ, RZ, RZ ;  /* 0x000000ffff667224 */ /* 0x000fe200078e00ff */
[----:B------:R-:W-:-:S07]  /*24a70*/  LOP3.LUT R112, R112, UR25, R103, 0x96, !PT ;  /* 0x0000001970707c12 */ /* 0x000fce000f8e9667 */
.L_x_22903:
[----:B------:R-:W-:Y:S05]  /*24a80*/  BSYNC.RECONVERGENT B2 ;  /* 0x0000000000027941 */ /* 0x000fea0003800200 */
.L_x_22902:
        /* <DEDUP_REMOVED lines=17> */
.L_x_22909:
        /* <DEDUP_REMOVED lines=13> */
.L_x_22911:
[----:B------:R-:W-:Y:S05]  /*24c70*/  BSYNC.RECONVERGENT B3 ;  /* 0x0000000000037941 */ /* 0x000fea0003800200 */
.L_x_22910:
        /* <DEDUP_REMOVED lines=47> */
.L_x_22908:
[----:B------:R-:W-:Y:S05]  /*24f70*/  BSYNC.RECONVERGENT B2 ;  /* 0x0000000000027941 */ /* 0x000fea0003800200 */
.L_x_22907:
        /* <DEDUP_REMOVED lines=15> */
.L_x_22914:
        /* <DEDUP_REMOVED lines=13> */
.L_x_22916:
[----:B------:R-:W-:Y:S05]  /*25140*/  BSYNC.RECONVERGENT B3 ;  /* 0x0000000000037941 */ /* 0x000fea0003800200 */
.L_x_22915:
        /* <DEDUP_REMOVED lines=47> */
.L_x_22913:
[----:B------:R-:W-:Y:S05]  /*25440*/  BSYNC.RECONVERGENT B2 ;  /* 0x0000000000027941 */ /* 0x000fea0003800200 */
.L_x_22912:
        /* <DEDUP_REMOVED lines=17> */
.L_x_22919:
        /* <DEDUP_REMOVED lines=13> */
.L_x_22921:
[----:B------:R-:W-:Y:S05]  /*25630*/  BSYNC.RECONVERGENT B3 ;  /* 0x0000000000037941 */ /* 0x000fea0003800200 */
.L_x_22920:
        /* <DEDUP_REMOVED lines=47> */
.L_x_22918:
[----:B------:R-:W-:Y:S05]  /*25930*/  BSYNC.RECONVERGENT B2 ;  /* 0x0000000000027941 */ /* 0x000fea0003800200 */
.L_x_22917:
        /* <DEDUP_REMOVED lines=15> */
.L_x_22924:
        /* <DEDUP_REMOVED lines=13> */
.L_x_22926:
[----:B------:R-:W-:Y:S05]  /*25b00*/  BSYNC.RECONVERGENT B3 ;  /* 0x0000000000037941 */ /* 0x000fea0003800200 */
.L_x_22925:
        /* <DEDUP_REMOVED lines=47> */
.L_x_22923:
[----:B------:R-:W-:Y:S05]  /*25e00*/  BSYNC.RECONVERGENT B2 ;  /* 0x0000000000027941 */ /* 0x000fea0003800200 */
.L_x_22922:
        /* <DEDUP_REMOVED lines=17> */
.L_x_22929:
        /* <DEDUP_REMOVED lines=15> */
.L_x_22931:
[----:B------:R-:W-:Y:S05]  /*26010*/  BSYNC.RECONVERGENT B3 ;  /* 0x0000000000037941 */ /* 0x000fea0003800200 */
.L_x_22930:
        /* <DEDUP_REMOVED lines=47> */
.L_x_22928:
[----:B------:R-:W-:Y:S05]  /*26310*/  BSYNC.RECONVERGENT B2 ;  /* 0x0000000000027941 */ /* 0x000fea0003800200 */
.L_x_22927:
        /* <DEDUP_REMOVED lines=35> */
.L_x_22891:
        /* <DEDUP_REMOVED lines=16> */
.L_x_22935:
        /* <DEDUP_REMOVED lines=13> */
.L_x_22937:
[----:B------:R-:W-:Y:S05]  /*26720*/  BSYNC.RECONVERGENT B3 ;  /* 0x0000000000037941 */ /* 0x000fea0003800200 */
.L_x_22936:
        /* <DEDUP_REMOVED lines=46> */
.L_x_22934:
[----:B------:R-:W-:Y:S05]  /*26a10*/  BSYNC.RECONVERGENT B2 ;  /* 0x0000000000027941 */ /* 0x000fea0003800200 */
.L_x_22933:
        /* <DEDUP_REMOVED lines=18> */
.L_x_22940:
        /* <DEDUP_REMOVED lines=13> */
.L_x_22942:
[----:B------:R-:W-:Y:S05]  /*26c10*/  BSYNC.RECONVERGENT B3 ;  /* 0x0000000000037941 */ /* 0x000fea0003800200 */
.L_x_22941:
        /* <DEDUP_REMOVED lines=47> */
.L_x_22939:
[----:B------:R-:W-:Y:S05]  /*26f10*/  BSYNC.RECONVERGENT B2 ;  /* 0x0000000000027941 */ /* 0x000fea0003800200 */
.L_x_22938:
        /* <DEDUP_REMOVED lines=16> */
.L_x_22945:
        /* <DEDUP_REMOVED lines=13> */
.L_x_22947:
[----:B------:R-:W-:Y:S05]  /*270f0*/  BSYNC.RECONVERGENT B3 ;  /* 0x0000000000037941 */ /* 0x000fea0003800200 */
.L_x_22946:
        /* <DEDUP_REMOVED lines=47> */
.L_x_22944:
[----:B------:R-:W-:Y:S05]  /*273f0*/  BSYNC.RECONVERGENT B2 ;  /* 0x0000000000027941 */ /* 0x000fea0003800200 */
.L_x_22943:
        /* <DEDUP_REMOVED lines=16> */
.L_x_22950:
        /* <DEDUP_REMOVED lines=13> */
.L_x_22952:
[----:B------:R-:W-:Y:S05]  /*275d0*/  BSYNC.RECONVERGENT B3 ;  /* 0x0000000000037941 */ /* 0x000fea0003800200 */
.L_x_22951:
        /* <DEDUP_REMOVED lines=47> */
.L_x_22949:
[----:B------:R-:W-:Y:S05]  /*278d0*/  BSYNC.RECONVERGENT B2 ;  /* 0x0000000000027941 */ /* 0x000fea0003800200 */
.L_x_22948:
        /* <DEDUP_REMOVED lines=16> */
.L_x_22932:
        /* <DEDUP_REMOVED lines=24> */
.L_x_22953:
[----:B------:R-:W-:Y:S01]  /*27b60*/  IMAD.MOV.U32 R116, RZ, RZ, R106 ;  /* 0x000000ffff747224 */ /* 0x000fe200078e006a */
[----:B------:R-:W-:-:S07]  /*27b70*/  IADD3 R100, PT, PT, R100, 0x20, RZ ;  /* 0x0000002064647810 */ /* 0x000fce0007ffe0ff */
.L_x_22890:
[----:B------:R-:W-:Y:S05]  /*27b80*/  BSYNC.RECONVERGENT B1 ;  /* 0x0000000000017941 */ /* 0x000fea0003800200 */
.L_x_22889:
        /* <DEDUP_REMOVED lines=35> */
.L_x_22959:
        /* <DEDUP_REMOVED lines=13> */
.L_x_22961:
[----:B------:R-:W-:Y:S05]  /*27e90*/  BSYNC.RECONVERGENT B3 ;  /* 0x0000000000037941 */ /* 0x000fea0003800200 */
.L_x_22960:
        /* <DEDUP_REMOVED lines=46> */
.L_x_22958:
[----:B------:R-:W-:Y:S05]  /*28180*/  BSYNC.RECONVERGENT B2 ;  /* 0x0000000000027941 */ /* 0x000fea0003800200 */
.L_x_22957:
        /* <DEDUP_REMOVED lines=20> */
.L_x_22964:
        /* <DEDUP_REMOVED lines=13> */
.L_x_22966:
[----:B------:R-:W-:Y:S05]  /*283a0*/  BSYNC.RECONVERGENT B3 ;  /* 0x0000000000037941 */ /* 0x000fea0003800200 */
.L_x_22965:
        /* <DEDUP_REMOVED lines=47> */
.L_x_22963:
[----:B------:R-:W-:Y:S05]  /*286a0*/  BSYNC.RECONVERGENT B2 ;  /* 0x0000000000027941 */ /* 0x000fea0003800200 */
.L_x_22962:
        /* <DEDUP_REMOVED lines=15> */
.L_x_22969:
        /* <DEDUP_REMOVED lines=13> */
.L_x_22971:
[----:B------:R-:W-:Y:S05]  /*28870*/  BSYNC.RECONVERGENT B3 ;  /* 0x0000000000037941 */ /* 0x000fea0003800200 */
.L_x_22970:
        /* <DEDUP_REMOVED lines=47> */
.L_x_22968:
[----:B------:R-:W-:Y:S05]  /*28b70*/  BSYNC.RECONVERGENT B2 ;  /* 0x0000000000027941 */ /* 0x000fea0003800200 */
.L_x_22967:
        /* <DEDUP_REMOVED lines=17> */
.L_x_22974:
        /* <DEDUP_REMOVED lines=13> */
.L_x_22976:
[----:B------:R-:W-:Y:S05]  /*28d60*/  BSYNC.RECONVERGENT B3 ;  /* 0x0000000000037941 */ /* 0x000fea0003800200 */
.L_x_22975:
        /* <DEDUP_REMOVED lines=47> */
.L_x_22973:
[----:B------:R-:W-:Y:S05]  /*29060*/  BSYNC.RECONVERGENT B2 ;  /* 0x0000000000027941 */ /* 0x000fea0003800200 */
.L_x_22972:
        /* <DEDUP_REMOVED lines=15> */
.L_x_22979:
        /* <DEDUP_REMOVED lines=13> */
.L_x_22981:
[----:B------:R-:W-:Y:S05]  /*29230*/  BSYNC.RECONVERGENT B3 ;  /* 0x0000000000037941 */ /* 0x000fea0003800200 */
.L_x_22980:
        /* <DEDUP_REMOVED lines=47> */
.L_x_22978:
[----:B------:R-:W-:Y:S05]  /*29530*/  BSYNC.RECONVERGENT B2 ;  /* 0x0000000000027941 */ /* 0x000fea0003800200 */
.L_x_22977:
        /* <DEDUP_REMOVED lines=17> */
.L_x_22984:
        /* <DEDUP_REMOVED lines=13> */
.L_x_22986:
[----:B------:R-:W-:Y:S05]  /*29720*/  BSYNC.RECONVERGENT B3 ;  /* 0x0000000000037941 */ /* 0x000fea0003800200 */
.L_x_22985:
        /* <DEDUP_REMOVED lines=47> */
.L_x_22983:
[----:B------:R-:W-:Y:S05]  /*29a20*/  BSYNC.RECONVERGENT B2 ;  /* 0x0000000000027941 */ /* 0x000fea0003800200 */
.L_x_22982:
        /* <DEDUP_REMOVED lines=15> */
.L_x_22989:
        /* <DEDUP_REMOVED lines=13> */
.L_x_22991:
[----:B------:R-:W-:Y:S05]  /*29bf0*/  BSYNC.RECONVERGENT B3 ;  /* 0x0000000000037941 */ /* 0x000fea0003800200 */
.L_x_22990:
        /* <DEDUP_REMOVED lines=47> */
.L_x_22988:
[----:B------:R-:W-:Y:S05]  /*29ef0*/  BSYNC.RECONVERGENT B2 ;  /* 0x0000000000027941 */ /* 0x000fea0003800200 */
.L_x_22987:
        /* <DEDUP_REMOVED lines=17> */
.L_x_22994:
        /* <DEDUP_REMOVED lines=15> */
.L_x_22996:
[----:B------:R-:W-:Y:S05]  /*2a100*/  BSYNC.RECONVERGENT B3 ;  /* 0x0000000000037941 */ /* 0x000fea0003800200 */
.L_x_22995:
        /* <DEDUP_REMOVED lines=47> */
.L_x_22993:
[----:B------:R-:W-:Y:S05]  /*2a400*/  BSYNC.RECONVERGENT B2 ;  /* 0x0000000000027941 */ /* 0x000fea0003800200 */
.L_x_22992:
        /* <DEDUP_REMOVED lines=13> */
[----:B------:R-:W-:Y:S01]  /*2a4e0*/  FSETP.GTU.FTZ.AND P6, PT, R158, R103, PT ;  /* 0x000000679e00720b */ /* 0x000fe20003fdc000 */
[----:B------:R-:W-:Y:S01]  /*2a4f0*/  FADD.FTZ R21, R153, R22 ;  /* 0x0000001699157221 */ /* 0x000fe20000010000 */
[----:B------:R-:W-:Y:S02]  /*2a500*/  FSEL R156, R156, RZ, P4 ;  /* 0x000000ff9c9c7208 */ /* 0x000fe40002000000 */
[----:B------:R-:W-:Y:S01]  /*2a510*/  FSEL R23, R23, RZ, !P6 ;  /* 0x000000ff17177208 */ /* 0x000fe20007000000 */
[----:B------:R-:W-:Y:S01]  /*2a520*/  @P1 FADD.FTZ R21, R5, R21 ;  /* 0x0000001505151221 */ /* 0x000fe20000010000 */
[----:B------:R-:W-:-:S02]  /*2a530*/  SEL R107, RZ, 0x1, P6 ;  /* 0x00000001ff6b7807 */ /* 0x000fc40003000000 */
[----:B------:R-:W-:Y:S01]  /*2a540*/  FSETP.GTU.FTZ.AND P6, PT, R104, R103, PT ;  /* 0x000000676800720b */ /* 0x000fe20003fdc000 */
[----:B------:R-:W-:Y:S01]  /*2a550*/  FADD.FTZ R22, R156, R23 ;  /* 0x000000179c167221 */ /* 0x000fe20000010000 */
[----:B------:R-:W-:Y:S02]  /*2a560*/  FSEL R147, R147, RZ, P2 ;  /* 0x000000ff93937208 */ /* 0x000fe40001000000 */
[----:B------:R-:W-:Y:S01]  /*2a570*/  FSEL R103, R116, RZ, !P6 ;  /* 0x000000ff74677208 */ /* 0x000fe20007000000 */
[----:B------:R-:W-:Y:S01]  /*2a580*/  @P1 FADD.FTZ R22, R6, R22 ;  /* 0x0000001606161221 */ /* 0x000fe20000010000 */
        /* <DEDUP_REMOVED lines=11> */
.L_x_22956:
        /* <DEDUP_REMOVED lines=16> */
.L_x_23000:
        /* <DEDUP_REMOVED lines=13> */
.L_x_23002:
[----:B------:R-:W-:Y:S05]  /*2a810*/  BSYNC.RECONVERGENT B3 ;  /* 0x0000000000037941 */ /* 0x000fea0003800200 */
.L_x_23001:
        /* <DEDUP_REMOVED lines=45> */
[----:B------:R-:W-:-:S07]  /*2aaf0*/  IMAD.MOV.U32 R103, RZ, RZ, R116 ;  /* 0x000000ffff677224 */ /* 0x000fce00078e0074 */
.L_x_22999:
[----:B------:R-:W-:Y:S05]  /*2ab00*/  BSYNC.RECONVERGENT B2 ;  /* 0x0000000000027941 */ /* 0x000fea0003800200 */
.L_x_22998:
[----:B------:R-:W0:Y:S01]  /*2ab10*/  LDC R101, c[0x0][0x404] ;  /* 0x00010100ff657b82 */ /* 0x000e220000000800 */
[----:B------:R-:W-:Y:S01]  /*2ab20*/  ISETP.NE.AND P3, PT, R106, 0x1, PT ;  /* 0x000000016a00780c */ /* 0x000fe20003f65270 */
[----:B------:R-:W-:Y:S01]  /*2ab30*/  BSSY.RECONVERGENT B2, `(.L_x_23003) ;  /* 0x000004d000027945 */ /* 0x000fe20003800200 */
[----:B------:R-:W-:Y:S01]  /*2ab40*/  I2FP.F32.U32 R104, R103 ;  /* 0x0000006700687245 */ /* 0x000fe20000201000 */
[----:B------:R-:W-:Y:S01]  /*2ab50*/  IMAD.MOV.U32 R103, RZ, RZ, 0x2f800000 ;  /* 0x2f800000ff677424 */ /* 0x000fe200078e00ff */
        /* <DEDUP_REMOVED lines=13> */
.L_x_23005:
        /* <DEDUP_REMOVED lines=13> */
.L_x_23007:
[----:B------:R-:W-:Y:S05]  /*2ad00*/  BSYNC.RECONVERGENT B3 ;  /* 0x0000000000037941 */ /* 0x000fea0003800200 */
.L_x_23006:
        /* <DEDUP_REMOVED lines=47> */
.L_x_23004:
[----:B------:R-:W-:Y:S05]  /*2b000*/  BSYNC.RECONVERGENT B2 ;  /* 0x0000000000027941 */ /* 0x000fea0003800200 */
.L_x_23003:
        /* <DEDUP_REMOVED lines=16> */
.L_x_23010:
        /* <DEDUP_REMOVED lines=13> */
.L_x_23012:
[----:B------:R-:W-:Y:S05]  /*2b1e0*/  BSYNC.RECONVERGENT B3 ;  /* 0x0000000000037941 */ /* 0x000fea0003800200 */
.L_x_23011:
        /* <DEDUP_REMOVED lines=47> */
.L_x_23009:
[----:B------:R-:W-:Y:S05]  /*2b4e0*/  BSYNC.RECONVERGENT B2 ;  /* 0x0000000000027941 */ /* 0x000fea0003800200 */
.L_x_23008:
        /* <DEDUP_REMOVED lines=16> */
.L_x_23015:
        /* <DEDUP_REMOVED lines=13> */
.L_x_23017:
[----:B------:R-:W-:Y:S05]  /*2b6c0*/  BSYNC.RECONVERGENT B3 ;  /* 0x0000000000037941 */ /* 0x000fea0003800200 */
.L_x_23016:
        /* <DEDUP_REMOVED lines=47> */
.L_x_23014:
[----:B------:R-:W-:Y:S05]  /*2b9c0*/  BSYNC.RECONVERGENT B2 ;  /* 0x0000000000027941 */ /* 0x000fea0003800200 */
.L_x_23013:
        /* <DEDUP_REMOVED lines=16> */
.L_x_22997:
[----:B------:R-:W0:Y:S01]  /*2bad0*/  LDC.64 R106, c[0x0][0x3a8] ;  /* 0x0000ea00ff6a7b82 */ /* 0x000e220000000a00 */
[----:B------:R-:W-:Y:S02]  /*2bae0*/  SEL R101, RZ, 0x1000000, !P5 ;  /* 0x01000000ff657807 */ /* 0x000fe40006800000 */
[----:B------:R-:W-:Y:S02]  /*2baf0*/  SEL R116, RZ, 0x10000, !P4 ;  /* 0x00010000ff747807 */ /* 0x000fe40006000000 */
[----:B------:R-:W-:Y:S02]  /*2bb00*/  SEL R103, RZ, 0x100, !P3 ;  /* 0x00000100ff677807 */ /* 0x000fe40005800000 */
[----:B------:R-:W-:Y:S01]  /*2bb10*/  SEL R148, RZ, 0x1, !P2 ;  /* 0x00000001ff947807 */ /* 0x000fe20005000000 */
[----:B------:R-:W1:Y:S01]  /*2bb20*/  LDC.64 R104, c[0x0][0x3b0] ;  /* 0x0000ec00ff687b82 */ /* 0x000e620000000a00 */
[----:B------:R-:W-:Y:S02]  /*2bb30*/  IADD3 R101, PT, PT, R103, R101, R116 ;  /* 0x0000006567657210 */ /* 0x000fe40007ffe074 */
[----:B------:R-:W-:-:S03]  /*2bb40*/  MOV R116, R102 ;  /* 0x0000006600747202 */ /* 0x000fc60000000f00 */
[----:B------:R-:W-:Y:S02]  /*2bb50*/  IMAD.IADD R101, R101, 0x1, R148 ;  /* 0x0000000165657824 */ /* 0x000fe400078e0294 */
[----:B0-----:R-:W-:-:S05]  /*2bb60*/  IMAD.WIDE.U32 R106, R100, 0x10, R106 ;  /* 0x00000010646a7825 */ /* 0x001fca00078e006a */
[----:B------:R2:W-:Y:S01]  /*2bb70*/  STG.E.128 desc[UR6][R106.64], R20 ;  /* 0x000000146a007986 */ /* 0x0005e2000c101d06 */
[----:B-1----:R-:W-:-:S05]  /*2bb80*/  IMAD.WIDE.U32 R104, R100, 0x4, R104 ;  /* 0x0000000464687825 */ /* 0x002fca00078e0068 */
[----:B------:R2:W-:Y:S01]  /*2bb90*/  STG.E desc[UR6][R104.64], R101 ;  /* 0x0000006568007986 */ /* 0x0005e2000c101906 */
[----:B------:R-:W-:Y:S05]  /*2bba0*/  @!P0 BRA `(.L_x_22955) ;  /* 0x00000000002c8947 */ /* 0x000fea0003800000 */
[----:B------:R-:W0:Y:S01]  /*2bbb0*/  LDC.64 R102, c[0x0][0x3b8] ;  /* 0x0000ee00ff667b82 */ /* 0x000e220000000a00 */
[----:B--2---:R-:W-:Y:S01]  /*2bbc0*/  IMAD.U32 R104, R120, 0x10000, RZ ;  /* 0x0001000078687824 */ /* 0x004fe200078e00ff */
        /* <DEDUP_REMOVED lines=9> */
.L_x_22955:
[----:B------:R-:W-:Y:S05]  /*2bc60*/  BSYNC.RECONVERGENT B1 ;  /* 0x0000000000017941 */ /* 0x000fea0003800200 */
.L_x_22954:
[----:B------:R-:W-:Y:S01]  /*2bc70*/  FADD.FTZ R100, RZ, R48 ;  /* 0x00000030ff647221 */ /* 0x000fe20000010000 */
[C---:B------:R-:W-:Y:S01]  /*2bc80*/  ISETP.GE.U32.AND P5, PT, R109.reuse, 0x20, PT ;  /* 0x000000206d00780c */ /* 0x040fe20003fa6070 */
[----:B------:R-:W4:Y:S01]  /*2bc90*/  S2R R147, SR_TID.X ;  /* 0x0000000000937919 */ /* 0x000f220000002100 */
[----:B------:R-:W-:Y:S01]  /*2bca0*/  ISETP.GT.U32.AND P4, PT, R109, 0x3f, PT ;  /* 0x0000003f6d00780c */ /* 0x000fe20003f84070 */
[----:B0123--:R-:W-:Y:S01]  /*2bcb0*/  FADD.FTZ R101, R49, R100 ;  /* 0x0000006431657221 */ /* 0x00ffe20000010000 */
[C---:B------:R-:W-:Y:S01]  /*2bcc0*/  ISETP.GT.U32.AND P3, PT, R109.reuse, 0x5f, PT ;  /* 0x0000005f6d00780c */ /* 0x040fe20003f64070 */
[----:B------:R-:W-:Y:S01]  /*2bcd0*/  UMOV UR30, 0xffffffff ;  /* 0xffffffff001e7882 */ /* 0x000fe20000000000 */
[C---:B------:R-:W-:Y:S01]  /*2bce0*/  ISETP.GT.U32.AND P2, PT, R109.reuse, 0x7f, PT ;  /* 0x0000007f6d00780c */ /* 0x040fe20003f44070 */
[----:B------:R-:W-:Y:S01]  /*2bcf0*/  FADD.FTZ R100, R50, R101 ;  /* 0x0000006532647221 */ /* 0x000fe20000010000 */
[C---:B------:R-:W-:Y:S02]  /*2bd00*/  ISETP.GT.U32.AND P1, PT, R109.reuse, 0x9f, PT ;  /* 0x0000009f6d00780c */ /* 0x040fe40003f24070 */
[----:B------:R-:W-:Y:S01]  /*2bd10*/  ISETP.GT.U32.AND P0, PT, R109, 0xbf, PT ;  /* 0x000000bf6d00780c */ /* 0x000fe20003f04070 */
[----:B------:R-:W-:Y:S01]  /*2bd20*/  FADD.FTZ R100, R51, R100 ;  /* 0x0000006433647221 */ /* 0x000fe20000010000 */
[----:B------:R-:W-:-:S02]  /*2bd30*/  ISETP.GT.U32.AND P6, PT, R109, 0xdf, PT ;  /* 0x000000df6d00780c */ /* 0x000fc40003fc4070 */
[----:B------:R-:W-:Y:S02]  /*2bd40*/  LOP3.LUT R0, R0, 0xfffffffe, RZ, 0xc0, !PT ;  /* 0xfffffffe00007812 */ /* 0x000fe400078ec0ff */
[----:B------:R-:W-:-:S05]  /*2bd50*/  FSEL R101, R100, RZ, P5 ;  /* 0x000000ff64657208 */ /* 0x000fca0002800000 */
[----:B------:R-:W-:-:S04]  /*2bd60*/  FADD.FTZ R100, R44, R101 ;  /* 0x000000652c647221 */ /* 0x000fc80000010000 */
[----:B------:R-:W-:Y:S01]  /*2bd70*/  FADD.FTZ R103, R45, R100 ;  /* 0x000000642d677221 */ /* 0x000fe20000010000 */
[----:B------:R-:W-:-:S03]  /*2bd80*/  @P6 LOP3.LUT R0, R0, 0x1, RZ, 0xfc, !PT ;  /* 0x0000000100006812 */ /* 0x000fc600078efcff */
[----:B------:R-:W-:Y:S01]  /*2bd90*/  FADD.FTZ R100, R46, R103 ;  /* 0x000000672e647221 */ /* 0x000fe20000010000 */
[----:B------:R-:W-:-:S03]  /*2bda0*/  LOP3.LUT R0, R0, 0xfffffffd, RZ, 0xc0, !PT ;  /* 0xfffffffd00007812 */ /* 0x000fc600078ec0ff */
        /* <DEDUP_REMOVED lines=22> */
[----:B------:R-:W-:-:S04]  /*2bf10*/  FADD.FTZ R100, R12, R101 ;  /* 0x000000650c647221 */ /* 0x000fc80000010000 */
[----:B------:R-:W-:-:S04]  /*2bf20*/  FADD.FTZ R103, R13, R100 ;  /* 0x000000640d677221 */ /* 0x000fc80000010000 */
[----:B------:R-:W-:Y:S02]  /*2bf30*/  FADD.FTZ R100, R14, R103 ;  /* 0x000000670e647221 */ /* 0x000fe40000010000 */
[----:B------:R-:W-:Y:S02]  /*2bf40*/  @P6 LOP3.LUT R0, R0, 0x2, RZ, 0xfc, !PT ;  /* 0x0000000200006812 */ /* 0x000fe400078efcff */
[----:B------:R-:W-:Y:S01]  /*2bf50*/  @P6 FADD.FTZ R101, R15, R100 ;  /* 0x000000640f656221 */ /* 0x000fe20000010000 */
[----:B------:R-:W-:Y:S02]  /*2bf60*/  ISETP.GT.U32.AND P6, PT, R109, 0x11f, PT ;  /* 0x0000011f6d00780c */ /* 0x000fe40003fc4070 */
[----:B------:R-:W-:Y:S01]  /*2bf70*/  LOP3.LUT R0, R0, 0xfffffffb, RZ, 0xc0, !PT ;  /* 0xfffffffb00007812 */ /* 0x000fe200078ec0ff */
        /* <DEDUP_REMOVED lines=12> */
[----:B----4-:R-:W-:Y:S02]  /*2c040*/  LOP3.LUT P6, RZ, R147, 0x1f, RZ, 0xc0, !PT ;  /* 0x0000001f93ff7812 */ /* 0x010fe400078cc0ff */
[----:B------:R-:W-:-:S11]  /*2c050*/  LOP3.LUT R0, R0, 0xffffffef, RZ, 0xc0, !PT ;  /* 0xffffffef00007812 */ /* 0x000fd600078ec0ff */
[----:B------:R-:W-:Y:S01]  /*2c060*/  @P6 LOP3.LUT R0, R0, 0x10, RZ, 0xfc, !PT ;  /* 0x0000001000006812 */ /* 0x000fe200078efcff */
[----:B------:R-:W-:Y:S06]  /*2c070*/  BRA.DIV UR30, `(.L_x_23018) ;  /* 0x000000221ee87947 */ /* 0x000fec000b800000 */
[----:B------:R-:W0:Y:S01]  /*2c080*/  SHFL.BFLY PT, R100, R101, 0x1, 0x1f ;  /* 0x0c201f0065647f89 */ /* 0x000e2200000e0000 */
[----:B------:R-:W1:Y:S01]  /*2c090*/  LDC R104, c[0x0][0x400] ;  /* 0x00010000ff687b82 */ /* 0x000e620000000800 */
[----:B------:R-:W-:Y:S01]  /*2c0a0*/  LOP3.LUT P6, RZ, R0, 0x8, RZ, 0xc0, !PT ;  /* 0x0000000800ff7812 */ /* 0x000fe200078cc0ff */
        /* <DEDUP_REMOVED lines=29> */
[----:B------:R-:W-:Y:S01]  /*2c280*/  FADD.FTZ R102, R41, -R105 ;  /* 0x8000006929667221 */ /* 0x000fe20000010000 */
[----:B------:R-:W-:Y:S02]  /*2c290*/  LOP3.LUT P4, RZ, R0, 0x4, RZ, 0xc0, !PT ;  /* 0x0000000400ff7812 */ /* 0x000fe4000788c0ff */
        /* <DEDUP_REMOVED lines=72> */
.L_x_23051:
        /* <DEDUP_REMOVED lines=19> */
[----:B------:R-:W-:Y:S02]  /*2c850*/  HADD2.F32 R101, -RZ, R181.H0_H0 ;  /* 0x200000b5ff657230 */ /* 0x000fe40000004100 */
[----:B0-----:R-:W-:Y:S01]  /*2c860*/  FADD.FTZ R106, R49, -R148 ;  /* 0x80000094316a7221 */ /* 0x001fe20000010000 */
[----:B------:R-:W-:Y:S02]  /*2c870*/  HADD2.F32 R103, -RZ, R82.H0_H0 ;  /* 0x20000052ff677230 */ /* 0x000fe40000004100 */
[C---:B------:R-:W-:Y:S01]  /*2c880*/  FMUL.FTZ R104, R147.reuse, R100 ;  /* 0x0000006493687220 */ /* 0x040fe20000410000 */
[----:B------:R-:W-:Y:S02]  /*2c890*/  HADD2.F32 R105, -RZ, R179.H0_H0 ;  /* 0x200000b3ff697230 */ /* 0x000fe40000004100 */
[----:B------:R-:W-:Y:S01]  /*2c8a0*/  FMUL.FTZ R106, R147, R106 ;  /* 0x0000006a936a7220 */ /* 0x000fe20000410000 */
[----:B------:R-:W0:Y:S01]  /*2c8b0*/  LDC.64 R150, c[0x0][0x430] ;  /* 0x00010c00ff967b82 */ /* 0x000e220000000a00 */
[----:B------:R-:W-:-:S02]  /*2c8c0*/  HADD2.F32 R102, -RZ, R54.H0_H0 ;  /* 0x20000036ff667230 */ /* 0x000fc40000004100 */
[C---:B------:R-:W-:Y:S01]  /*2c8d0*/  FFMA.FTZ R100, R104.reuse, R101, R103 ;  /* 0x0000006568647223 */ /* 0x040fe20000010067 */
[----:B------:R-:W-:Y:S02]  /*2c8e0*/  HADD2.F32 R107, -RZ, R180.H0_H0 ;  /* 0x200000b4ff6b7230 */ /* 0x000fe40000004100 */
        /* <DEDUP_REMOVED lines=21> */
[----:B--2---:R-:W-:-:S04]  /*2ca40*/  IMAD.WIDE.U32 R152, R133, 0x10, R152 ;  /* 0x0000001085987825 */ /* 0x004fc800078e0098 */
[----:B------:R-:W-:Y:S01]  /*2ca50*/  FFMA.FTZ R107, R184, R189, R186 ;  /* 0x000000bdb86b7223 */ /* 0x000fe200000100ba */
[C---:B0-----:R-:W-:Y:S01]  /*2ca60*/  IMAD.WIDE.U32 R150, R133.reuse, 0x10, R150 ;  /* 0x0000001085967825 */ /* 0x041fe200078e0096 */
[----:B------:R2:W-:Y:S03]  /*2ca70*/  STG.E.128 desc[UR6][R152.64], R100 ;  /* 0x0000006498007986 */ /* 0x0005e6000c101d06 */
[----:B------:R-:W-:Y:S01]  /*2ca80*/  VIADD R133, R133, 0x20 ;  /* 0x0000002085857836 */ /* 0x000fe20000000000 */
[----:B------:R2:W-:Y:S06]  /*2ca90*/  STG.E.128 desc[UR6][R150.64], R104 ;  /* 0x0000006896007986 */ /* 0x0005ec000c101d06 */
.L_x_23020:
[----:B------:R-:W-:Y:S05]  /*2caa0*/  BSYNC.RECONVERGENT B1 ;  /* 0x0000000000017941 */ /* 0x000fea0003800200 */
.L_x_23019:
[----:B------:R-:W-:Y:S01]  /*2cab0*/  LOP3.LUT P0, RZ, R0, 0x4000, RZ, 0xc0, !PT ;  /* 0x0000400000ff7812 */ /* 0x000fe2000780c0ff */
[----:B------:R-:W-:-:S12]  /*2cac0*/  BSSY.RECONVERGENT B1, `(.L_x_23021) ;  /* 0x0000029000017945 */ /* 0x000fd80003800200 */
[----:B------:R-:W-:Y:S05]  /*2cad0*/  @!P0 BRA `(.L_x_23022) ;  /* 0x00000000009c8947 */ /* 0x000fea0003800000 */
[----:B--2---:R-:W2:Y:S01]  /*2cae0*/  LDC.64 R152, c[0x0][0x428] ;  /* 0x00010a00ff987b82 */ /* 0x004ea20000000a00 */
        /* <DEDUP_REMOVED lines=38> */
.L_x_23022:
[----:B------:R-:W-:Y:S05]  /*2cd50*/  BSYNC.RECONVERGENT B1 ;  /* 0x0000000000017941 */ /* 0x000fea0003800200 */
.L_x_23021:
[----:B------:R-:W-:Y:S01]  /*2cd60*/  LOP3.LUT P0, RZ, R0, 0x2000, RZ, 0xc0, !PT ;  /* 0x0000200000ff7812 */ /* 0x000fe2000780c0ff */
[----:B------:R-:W-:-:S12]  /*2cd70*/  BSSY.RECONVERGENT B1, `(.L_x_23023) ;  /* 0x0000031000017945 */ /* 0x000fd80003800200 */
[----:B------:R-:W-:Y:S05]  /*2cd80*/  @!P0 BRA `(.L_x_23024) ;  /* 0x0000000000bc8947 */ /* 0x000fea0003800000 */
[----:B--23--:R-:W-:Y:S01]  /*2cd90*/  SHF.R.U64 R150, R96, 0x10, R97 ;  /* 0x0000001060967819 */ /* 0x00cfe20000001261 */
[--C-:B-1----:R-:W-:Y:S01]  /*2cda0*/  FADD.FTZ R100, R40, -R148.reuse ;  /* 0x8000009428647221 */ /* 0x102fe20000010000 */
[----:B------:R-:W-:Y:S01]  /*2cdb0*/  SHF.R.U64 R152, R90, 0x10, R91 ;  /* 0x000000105a987819 */ /* 0x000fe2000000125b */
[----:B0-----:R-:W-:Y:S01]  /*2cdc0*/  FADD.FTZ R106, R41, -R148 ;  /* 0x80000094296a7221 */ /* 0x001fe20000010000 */
[----:B------:R-:W-:Y:S02]  /*2cdd0*/  HADD2.F32 R101, -RZ, R141.H0_H0 ;  /* 0x2000008dff657230 */ /* 0x000fe40000004100 */
[C---:B------:R-:W-:Y:S01]  /*2cde0*/  FMUL.FTZ R104, R147.reuse, R100 ;  /* 0x0000006493687220 */ /* 0x040fe20000410000 */
[----:B------:R-:W-:Y:S02]  /*2cdf0*/  HADD2.F32 R103, -RZ, R90.H0_H0 ;  /* 0x2000005aff677230 */ /* 0x000fe40000004100 */
[----:B------:R-:W-:Y:S01]  /*2ce00*/  FMUL.FTZ R105, R147, R106 ;  /* 0x0000006a93697220 */ /* 0x000fe20000410000 */
[----:B------:R-:W-:Y:S01]  /*2ce10*/  HADD2.F32 R150, -RZ, R150.H0_H0 ;  /* 0x20000096ff967230 */ /* 0x000fe20000004100 */
[----:B------:R-:W-:Y:S01]  /*2ce20*/  SHF.R.U64 R106, R58, 0x10, R59 ;  /* 0x000000103a6a7819 */ /* 0x000fe2000000123b */
[----:B------:R-:W-:-:S02]  /*2ce30*/  HADD2.F32 R152, -RZ, R152.H0_H0 ;  /* 0x20000098ff987230 */ /* 0x000fc40000004100 */
[----:B------:R-:W-:Y:S01]  /*2ce40*/  FFMA.FTZ R100, R104, R101, R103 ;  /* 0x0000006568647223 */ /* 0x000fe20000010067 */
[----:B------:R-:W-:Y:S01]  /*2ce50*/  HADD2.F32 R107, -RZ, R140.H0_H0 ;  /* 0x2000008cff6b7230 */ /* 0x000fe20000004100 */
[----:B------:R-:W-:Y:S01]  /*2ce60*/  SHF.R.U32.HI R185, RZ, 0x10, R97 ;  /* 0x00000010ffb97819 */ /* 0x000fe20000011661 */
[----:B------:R-:W-:Y:S02]  /*2ce70*/  HADD2.F32 R102, -RZ, R58.H0_H0 ;  /* 0x2000003aff667230 */ /* 0x000fe40000004100 */
[----:B------:R-:W-:Y:S01]  /*2ce80*/  FFMA.FTZ R101, R105, R150, R152 ;  /* 0x0000009669657223 */ /* 0x000fe20000010098 */
[----:B------:R-:W-:Y:S01]  /*2ce90*/  SHF.R.U32.HI R187, RZ, 0x10, R91 ;  /* 0x00000010ffbb7819 */ /* 0x000fe2000001165b */
[----:B------:R-:W0:Y:S01]  /*2cea0*/  LDC.64 R152, c[0x0][0x428] ;  /* 0x00010a00ff987b82 */ /* 0x000e220000000a00 */
[----:B------:R-:W-:Y:S01]  /*2ceb0*/  FADD.FTZ R156, R42, -R148 ;  /* 0x800000942a9c7221 */ /* 0x000fe20000010000 */
[----:B------:R-:W-:Y:S01]  /*2cec0*/  FFMA.FTZ R104, R104, R107, R102 ;  /* 0x0000006b68687223 */ /* 0x000fe20000010066 */
[--C-:B------:R-:W-:Y:S01]  /*2ced0*/  SHF.R.U64 R102, R92, 0x10, R93.reuse ;  /* 0x000000105c667819 */ /* 0x100fe2000000125d */
[----:B------:R-:W-:Y:S01]  /*2cee0*/  FADD.FTZ R182, R43, -R148 ;  /* 0x800000942bb67221 */ /* 0x000fe20000010000 */
[----:B------:R-:W-:Y:S01]  /*2cef0*/  SHF.R.U32.HI R189, RZ, 0x10, R93 ;  /* 0x00000010ffbd7819 */ /* 0x000fe2000001165d */
[----:B------:R-:W-:Y:S01]  /*2cf00*/  HADD2.F32 R106, -RZ, R106.H0_H0 ;  /* 0x2000006aff6a7230 */ /* 0x000fe20000004100 */
[----:B------:R-:W-:Y:S01]  /*2cf10*/  SHF.R.U32.HI R184, RZ, 0x10, R59 ;  /* 0x00000010ffb87819 */ /* 0x000fe2000001163b */
[----:B------:R-:W1:Y:S01]  /*2cf20*/  LDC.64 R150, c[0x0][0x430] ;  /* 0x00010c00ff967b82 */ /* 0x000e620000000a00 */
[----:B------:R-:W-:-:S02]  /*2cf30*/  HADD2.F32 R102, -RZ, R102.H0_H0 ;  /* 0x20000066ff667230 */ /* 0x000fc40000004100 */
[C---:B------:R-:W-:Y:S01]  /*2cf40*/  FMUL.FTZ R156, R147.reuse, R156 ;  /* 0x0000009c939c7220 */ /* 0x040fe20000410000 */
[----:B------:R-:W-:Y:S02]  /*2cf50*/  HADD2.F32 R103, -RZ, R140.H1_H1 ;  /* 0x3000008cff677230 */ /* 0x000fe40000004100 */
[----:B------:R-:W-:Y:S01]  /*2cf60*/  FMUL.FTZ R182, R147, R182 ;  /* 0x000000b693b67220 */ /* 0x000fe20000410000 */
[----:B------:R-:W-:Y:S02]  /*2cf70*/  HADD2.F32 R107, -RZ, R91.H0_H0 ;  /* 0x2000005bff6b7230 */ /* 0x000fe40000004100 */
[----:B------:R-:W-:Y:S01]  /*2cf80*/  FFMA.FTZ R105, R105, R102, R106 ;  /* 0x0000006669697223 */ /* 0x000fe2000001006a */
[----:B------:R-:W-:Y:S02]  /*2cf90*/  HADD2.F32 R185, -RZ, R185.H0_H0 ;  /* 0x200000b9ffb97230 */ /* 0x000fe40000004100 */
        /* <DEDUP_REMOVED lines=8> */
[----:B0-----:R-:W-:-:S04]  /*2d020*/  IMAD.WIDE.U32 R152, R133, 0x10, R152 ;  /* 0x0000001085987825 */ /* 0x001fc800078e0098 */
[----:B------:R-:W-:Y:S01]  /*2d030*/  FFMA.FTZ R107, R182, R189, R184 ;  /* 0x000000bdb66b7223 */ /* 0x000fe200000100b8 */
[C---:B-1----:R-:W-:Y:S01]  /*2d040*/  IMAD.WIDE.U32 R150, R133.reuse, 0x10, R150 ;  /* 0x0000001085967825 */ /* 0x042fe200078e0096 */
[----:B------:R4:W-:Y:S03]  /*2d050*/  STG.E.128 desc[UR6][R152.64], R100 ;  /* 0x0000006498007986 */ /* 0x0009e6000c101d06 */
[----:B------:R-:W-:Y:S01]  /*2d060*/  VIADD R133, R133, 0x20 ;  /* 0x0000002085857836 */ /* 0x000fe20000000000 */
[----:B------:R4:W-:Y:S06]  /*2d070*/  STG.E.128 desc[UR6][R150.64], R104 ;  /* 0x0000006896007986 */ /* 0x0009ec000c101d06 */
.L_x_23024:
[----:B------:R-:W-:Y:S05]  /*2d080*/  BSYNC.RECONVERGENT B1 ;  /* 0x0000000000017941 */ /* 0x000fea0003800200 */
.L_x_23023:
[----:B------:R-:W-:Y:S01]  /*2d090*/  LOP3.LUT P0, RZ, R0, 0x1000, RZ, 0xc0, !PT ;  /* 0x0000100000ff7812 */ /* 0x000fe2000780c0ff */
[----:B------:R-:W-:-:S12]  /*2d0a0*/  BSSY.RECONVERGENT B1, `(.L_x_23025) ;  /* 0x0000030000017945 */ /* 0x000fd80003800200 */
[----:B------:R-:W-:Y:S05]  /*2d0b0*/  @!P0 BRA `(.L_x_23026) ;  /* 0x0000000000b88947 */ /* 0x000fea0003800000 */
[----:B--234-:R-:W-:Y:S01]  /*2d0c0*/  SHF.R.U64 R150, R88, 0x10, R89 ;  /* 0x0000001058967819 */ /* 0x01cfe20000001259 */
        /* <DEDUP_REMOVED lines=22> */
[----:B------:R-:W-:-:S02]  /*2d230*/  HADD2.F32 R106, -RZ, R106.H0_H0 ;  /* 0x2000006aff6a7230 */ /* 0x000fc40000004100 */
[C---:B------:R-:W-:Y:S01]  /*2d240*/  FMUL.FTZ R156, R147.reuse, R156 ;  /* 0x0000009c939c7220 */ /* 0x040fe20000410000 */
[----:B------:R-:W1:Y:S01]  /*2d250*/  LDC.64 R150, c[0x0][0x430] ;  /* 0x00010c00ff967b82 */ /* 0x000e620000000a00 */
[----:B------:R-:W-:Y:S02]  /*2d260*/  HADD2.F32 R102, -RZ, R102.H0_H0 ;  /* 0x20000066ff667230 */ /* 0x000fe40000004100 */
[----:B------:R-:W-:Y:S01]  /*2d270*/  FMUL.FTZ R182, R147, R182 ;  /* 0x000000b693b67220 */ /* 0x000fe20000410000 */
[----:B------:R-:W-:Y:S02]  /*2d280*/  HADD2.F32 R103, -RZ, R138.H1_H1 ;  /* 0x3000008aff677230 */ /* 0x000fe40000004100 */
[----:B------:R-:W-:Y:S02]  /*2d290*/  HADD2.F32 R107, -RZ, R85.H0_H0 ;  /* 0x20000055ff6b7230 */ /* 0x000fe40000004100 */
[----:B------:R-:W-:Y:S01]  /*2d2a0*/  FFMA.FTZ R105, R105, R102, R106 ;  /* 0x0000006669697223 */ /* 0x000fe2000001006a */
[----:B------:R-:W-:-:S02]  /*2d2b0*/  HADD2.F32 R185, -RZ, R185.H0_H0 ;  /* 0x200000b9ffb97230 */ /* 0x000fc40000004100 */
[----:B------:R-:W-:Y:S02]  /*2d2c0*/  HADD2.F32 R187, -RZ, R187.H0_H0 ;  /* 0x200000bbffbb7230 */ /* 0x000fe40000004100 */
[----:B------:R-:W-:Y:S01]  /*2d2d0*/  FFMA.FTZ R102, R156, R103, R107 ;  /* 0x000000679c667223 */ /* 0x000fe2000001006b */
[----:B------:R-:W-:Y:S02]  /*2d2e0*/  HADD2.F32 R183, -RZ, R137.H1_H1 ;  /* 0x30000089ffb77230 */ /* 0x000fe40000004100 */
[----:B------:R-:W-:Y:S02]  /*2d2f0*/  HADD2.F32 R158, -RZ, R61.H0_H0 ;  /* 0x2000003dff9e7230 */ /* 0x000fe40000004100 */
[----:B------:R-:W-:Y:S01]  /*2d300*/  FFMA.FTZ R103, R182, R185, R187 ;  /* 0x000000b9b6677223 */ /* 0x000fe200000100bb */
[----:B------:R-:W-:Y:S02]  /*2d310*/  HADD2.F32 R184, -RZ, R132.H0_H0 ;  /* 0x20000084ffb87230 */ /* 0x000fe40000004100 */
[----:B------:R-:W-:-:S02]  /*2d320*/  HADD2.F32 R189, -RZ, R189.H0_H0 ;  /* 0x200000bdffbd7230 */ /* 0x000fc40000004100 */
[----:B------:R-:W-:Y:S01]  /*2d330*/  FFMA.FTZ R106, R156, R183, R158 ;  /* 0x000000b79c6a7223 */ /* 0x000fe2000001009e */
[----:B0-----:R-:W-:-:S04]  /*2d340*/  IMAD.WIDE.U32 R152, R133, 0x10, R152 ;  /* 0x0000001085987825 */ /* 0x001fc800078e0098 */
[----:B------:R-:W-:Y:S01]  /*2d350*/  FFMA.FTZ R107, R182, R189, R184 ;  /* 0x000000bdb66b7223 */ /* 0x000fe200000100b8 */
[C---:B-1----:R-:W-:Y:S01]  /*2d360*/  IMAD.WIDE.U32 R150, R133.reuse, 0x10, R150 ;  /* 0x0000001085967825 */ /* 0x042fe200078e0096 */
[----:B------:R0:W-:Y:S01]  /*2d370*/  STG.E.128 desc[UR6][R152.64], R100 ;  /* 0x0000006498007986 */ /* 0x0001e2000c101d06 */
[----:B------:R-:W-:-:S03]  /*2d380*/  IADD3 R133, PT, PT, R133, 0x20, RZ ;  /* 0x0000002085857810 */ /* 0x000fc60007ffe0ff */
[----:B------:R0:W-:Y:S04]  /*2d390*/  STG.E.128 desc[UR6][R150.64], R104 ;  /* 0x0000006896007986 */ /* 0x0001e8000c101d06 */
.L_x_23026:
[----:B------:R-:W-:Y:S05]  /*2d3a0*/  BSYNC.RECONVERGENT B1 ;  /* 0x0000000000017941 */ /* 0x000fea0003800200 */
.L_x_23025:
[----:B------:R-:W-:Y:S01]  /*2d3b0*/  LOP3.LUT P0, RZ, R0, 0x800, RZ, 0xc0, !PT ;  /* 0x0000080000ff7812 */ /* 0x000fe2000780c0ff */
        /* <DEDUP_REMOVED lines=15> */
[--C-:B------:R-:W-:Y:S02]  /*2d4b0*/  HADD2.F32 R183, -RZ, R131.reuse.H1_H1 ;  /* 0x30000083ffb77230 */ /* 0x100fe40000004100 */
[----:B------:R-:W-:Y:S01]  /*2d4c0*/  FFMA.FTZ R104, R104, R105, R102 ;  /* 0x0000006968687223 */ /* 0x000fe20000010066 */
[----:B------:R-:W-:Y:S01]  /*2d4d0*/  FADD.FTZ R102, R34, -R148 ;  /* 0x8000009422667221 */ /* 0x000fe20000010000 */
[----:B------:R-:W-:Y:S02]  /*2d4e0*/  HADD2.F32 R105, -RZ, R170.H0_H0 ;  /* 0x200000aaff697230 */ /* 0x000fe40000004100 */
[----:B------:R-:W-:Y:S01]  /*2d4f0*/  FMUL.FTZ R184, R147, R184 ;  /* 0x000000b893b87220 */ /* 0x000fe20000410000 */
[----:B------:R-:W-:Y:S01]  /*2d500*/  FFMA.FTZ R101, R106, R107, R183 ;  /* 0x0000006b6a657223 */ /* 0x000fe200000100b7 */
[----:B------:R-:W-:-:S02]  /*2d510*/  HADD2.F32 R103, -RZ, R131.H0_H0 ;  /* 0x20000083ff677230 */ /* 0x000fc40000004100 */
        /* <DEDUP_REMOVED lines=8> */
[--C-:B------:R-:W-:Y:S02]  /*2d5a0*/  HADD2.F32 R187, -RZ, R130.reuse.H1_H1 ;  /* 0x30000082ffbb7230 */ /* 0x100fe40000004100 */
[----:B------:R-:W-:Y:S01]  /*2d5b0*/  FFMA.FTZ R106, R107, R182, R183 ;  /* 0x000000b66b6a7223 */ /* 0x000fe200000100b7 */
[----:B------:R-:W-:Y:S02]  /*2d5c0*/  HADD2.F32 R189, -RZ, R169.H1_H1 ;  /* 0x300000a9ffbd7230 */ /* 0x000fe40000004100 */
        /* <DEDUP_REMOVED lines=8> */
.L_x_23028:
[----:B------:R-:W-:Y:S05]  /*2d650*/  BSYNC.RECONVERGENT B1 ;  /* 0x0000000000017941 */ /* 0x000fea0003800200 */
.L_x_23027:
        /* <DEDUP_REMOVED lines=16> */
[----:B------:R-:W-:Y:S02]  /*2d760*/  HADD2.F32 R183, -RZ, R117.H1_H1 ;  /* 0x30000075ffb77230 */ /* 0x000fe40000004100 */
        /* <DEDUP_REMOVED lines=25> */
.L_x_23030:
[----:B------:R-:W-:Y:S05]  /*2d900*/  BSYNC.RECONVERGENT B1 ;  /* 0x0000000000017941 */ /* 0x000fea0003800200 */
.L_x_23029:
        /* <DEDUP_REMOVED lines=39> */
[----:B------:R0:W-:Y:S03]  /*2db80*/  STG.E.128 desc[UR6][R152.64], R100 ;  /* 0x0000006498007986 */ /* 0x0001e6000c101d06 */
[----:B------:R-:W-:Y:S01]  /*2db90*/  VIADD R133, R133, 0x20 ;  /* 0x0000002085857836 */ /* 0x000fe20000000000 */
[----:B------:R0:W-:Y:S06]  /*2dba0*/  STG.E.128 desc[UR6][R150.64], R104 ;  /* 0x0000006896007986 */ /* 0x0001ec000c101d06 */
.L_x_23032:
[----:B------:R-:W-:Y:S05]  /*2dbb0*/  BSYNC.RECONVERGENT B1 ;  /* 0x0000000000017941 */ /* 0x000fea0003800200 */
.L_x_23031:
        /* <DEDUP_REMOVED lines=42> */
.L_x_23034:
[----:B------:R-:W-:Y:S05]  /*2de60*/  BSYNC.RECONVERGENT B1 ;  /* 0x0000000000017941 */ /* 0x000fea0003800200 */
.L_x_23033:
        /* <DEDUP_REMOVED lines=42> */
.L_x_23036:
[----:B------:R-:W-:Y:S05]  /*2e110*/  BSYNC.RECONVERGENT B1 ;  /* 0x0000000000017941 */ /* 0x000fea0003800200 */
.L_x_23035:
[----:B------:R-:W-:Y:S01]  /*2e120*/  LOP3.LUT P0, RZ, R0, 0x20, RZ, 0xc0, !PT ;  /* 0x0000002000ff7812 */ /* 0x000fe2000780c0ff */
[----:B------:R-:W-:-:S12]  /*2e130*/  BSSY.RECONVERGENT B1, `(.L_x_23037) ;  /* 0x0000028000017945 */ /* 0x000fd80003800200 */
[----:B------:R-:W-:Y:S05]  /*2e140*/  @!P0 BRA `(.L_x_23038) ;  /* 0x0000000000988947 */ /* 0x000fea0003800000 */
[----:B0-234-:R-:W0:Y:S01]  /*2e150*/  LDC.64 R150, c[0x0][0x428] ;  /* 0x00010a00ff967b82 */ /* 0x01de220000000a00 */
[--C-:B-1----:R-:W-:Y:S01]  /*2e160*/  FADD.FTZ R100, R20, -R148.reuse ;  /* 0x8000009414647221 */ /* 0x102fe20000010000 */
[--C-:B------:R-:W-:Y:S01]  /*2e170*/  FADD.FTZ R102, R21, -R148.reuse ;  /* 0x8000009415667221 */ /* 0x100fe20000010000 */
[--C-:B------:R-:W-:Y:S01]  /*2e180*/  FADD.FTZ R106, R22, -R148.reuse ;  /* 0x80000094166a7221 */ /* 0x100fe20000010000 */
[----:B------:R-:W-:Y:S01]  /*2e190*/  FADD.FTZ R148, R23, -R148 ;  /* 0x8000009417947221 */ /* 0x000fe20000010000 */
[C---:B------:R-:W-:Y:S01]  /*2e1a0*/  FMUL.FTZ R104, R147.reuse, R100 ;  /* 0x0000006493687220 */ /* 0x040fe20000410000 */
[C---:B------:R-:W-:Y:S01]  /*2e1b0*/  FMUL.FTZ R105, R147.reuse, R102 ;  /* 0x0000006693697220 */ /* 0x040fe20000410000 */
[C---:B------:R-:W-:Y:S01]  /*2e1c0*/  FMUL.FTZ R106, R147.reuse, R106 ;  /* 0x0000006a936a7220 */ /* 0x040fe20000410000 */
[----:B------:R-:W1:Y:S01]  /*2e1d0*/  LDC.64 R152, c[0x0][0x430] ;  /* 0x00010c00ff987b82 */ /* 0x000e620000000a00 */
[----:B------:R-:W-:Y:S01]  /*2e1e0*/  FMUL.FTZ R107, R147, R148 ;  /* 0x00000094936b7220 */ /* 0x000fe20000410000 */
[----:B------:R-:W-:-:S02]  /*2e1f0*/  HADD2.F32 R101, -RZ, R145.H0_H0 ;  /* 0x20000091ff657230 */ /* 0x000fc40000004100 */
[----:B------:R-:W-:Y:S02]  /*2e200*/  HADD2.F32 R103, -RZ, R52.H0_H0 ;  /* 0x20000034ff677230 */ /* 0x000fe40000004100 */
[----:B------:R-:W-:Y:S02]  /*2e210*/  HADD2.F32 R147, -RZ, R143.H0_H0 ;  /* 0x2000008fff937230 */ /* 0x000fe40000004100 */
[----:B------:R-:W-:Y:S02]  /*2e220*/  HADD2.F32 R102, -RZ, R2.H0_H0 ;  /* 0x20000002ff667230 */ /* 0x000fe40000004100 */
[C---:B------:R-:W-:Y:S01]  /*2e230*/  FFMA.FTZ R100, R104.reuse, R101, R103 ;  /* 0x0000006568647223 */ /* 0x040fe20000010067 */
[----:B------:R-:W-:Y:S02]  /*2e240*/  HADD2.F32 R148, -RZ, R144.H0_H0 ;  /* 0x20000090ff947230 */ /* 0x000fe40000004100 */
[----:B------:R-:W-:Y:S02]  /*2e250*/  HADD2.F32 R156, -RZ, R128.H0_H0 ;  /* 0x20000080ff9c7230 */ /* 0x000fe40000004100 */
[----:B------:R-:W-:Y:S01]  /*2e260*/  FFMA.FTZ R104, R104, R147, R102 ;  /* 0x0000009368687223 */ /* 0x000fe20000010066 */
[----:B------:R-:W-:-:S02]  /*2e270*/  HADD2.F32 R102, -RZ, R142.H0_H0 ;  /* 0x2000008eff667230 */ /* 0x000fc40000004100 */
[----:B0-----:R-:W-:-:S04]  /*2e280*/  IMAD.WIDE.U32 R150, R133, 0x10, R150 ;  /* 0x0000001085967825 */ /* 0x001fc800078e0096 */
[----:B------:R-:W-:Y:S01]  /*2e290*/  FFMA.FTZ R101, R105, R148, R156 ;  /* 0x0000009469657223 */ /* 0x000fe2000001009c */
[----:B------:R-:W-:Y:S02]  /*2e2a0*/  HADD2.F32 R148, -RZ, R128.H1_H1 ;  /* 0x30000080ff947230 */ /* 0x000fe40000004100 */
[----:B------:R-:W-:Y:S02]  /*2e2b0*/  HADD2.F32 R103, -RZ, R144.H1_H1 ;  /* 0x30000090ff677230 */ /* 0x000fe40000004100 */
[----:B-1----:R-:W-:-:S04]  /*2e2c0*/  IMAD.WIDE.U32 R152, R133, 0x10, R152 ;  /* 0x0000001085987825 */ /* 0x002fc800078e0098 */
[----:B------:R-:W-:Y:S01]  /*2e2d0*/  FFMA.FTZ R105, R105, R102, R148 ;  /* 0x0000006669697223 */ /* 0x000fe20000010094 */
[----:B------:R-:W-:Y:S02]  /*2e2e0*/  HADD2.F32 R133, -RZ, R53.H0_H0 ;  /* 0x20000035ff857230 */ /* 0x000fe40000004100 */
[----:B------:R-:W-:Y:S02]  /*2e2f0*/  HADD2.F32 R158, -RZ, R143.H1_H1 ;  /* 0x3000008fff9e7230 */ /* 0x000fe40000004100 */
[----:B------:R-:W-:Y:S02]  /*2e300*/  HADD2.F32 R182, -RZ, R129.H0_H0 ;  /* 0x20000081ffb67230 */ /* 0x000fe40000004100 */
[----:B------:R-:W-:Y:S01]  /*2e310*/  FFMA.FTZ R102, R106, R103, R133 ;  /* 0x000000676a667223 */ /* 0x000fe20000010085 */
[----:B------:R-:W-:Y:S02]  /*2e320*/  HADD2.F32 R147, -RZ, R142.H1_H1 ;  /* 0x3000008eff937230 */ /* 0x000fe40000004100 */
[----:B------:R-:W-:-:S02]  /*2e330*/  HADD2.F32 R156, -RZ, R3.H0_H0 ;  /* 0x20000003ff9c7230 */ /* 0x000fc40000004100 */
[C---:B------:R-:W-:Y:S01]  /*2e340*/  FFMA.FTZ R103, R107.reuse, R158, R182 ;  /* 0x0000009e6b677223 */ /* 0x040fe200000100b6 */
[----:B------:R-:W-:Y:S02]  /*2e350*/  HADD2.F32 R184, -RZ, R141.H1_H1 ;  /* 0x3000008dffb87230 */ /* 0x000fe40000004100 */
[----:B------:R-:W-:Y:S02]  /*2e360*/  HADD2.F32 R183, -RZ, R129.H1_H1 ;  /* 0x30000081ffb77230 */ /* 0x000fe40000004100 */
[----:B------:R-:W-:Y:S01]  /*2e370*/  FFMA.FTZ R106, R106, R147, R156 ;  /* 0x000000936a6a7223 */ /* 0x000fe2000001009c */
[----:B------:R0:W-:Y:S02]  /*2e380*/  STG.E.128 desc[UR6][R150.64], R100 ;  /* 0x0000006496007986 */ /* 0x0001e4000c101d06 */
[----:B------:R-:W-:-:S05]  /*2e390*/  FFMA.FTZ R107, R107, R184, R183 ;  /* 0x000000b86b6b7223 */ /* 0x000fca00000100b7 */
[----:B------:R0:W-:Y:S02]  /*2e3a0*/  STG.E.128 desc[UR6][R152.64], R104 ;  /* 0x0000006898007986 */ /* 0x0001e4000c101d06 */
.L_x_23038:
[----:B------:R-:W-:Y:S05]  /*2e3b0*/  BSYNC.RECONVERGENT B1 ;  /* 0x0000000000017941 */ /* 0x000fea0003800200 */
.L_x_23037:
[----:B01234-:R-:W0:Y:S02]  /*2e3c0*/  LDC.64 R100, c[0x0][0x380] ;  /* 0x0000e000ff647b82 */ /* 0x01fe240000000a00 */
[----:B0-----:R-:W-:-:S04]  /*2e3d0*/  LEA R108, R100, R108, 0x2 ;  /* 0x0000006c646c7211 */ /* 0x001fc800078e10ff */
[----:B------:R-:W-:-:S13]  /*2e3e0*/  ISETP.GE.AND P0, PT, R108, R101, PT ;  /* 0x000000656c00720c */ /* 0x000fda0003f06270 */
[----:B------:R-:W-:Y:S05]  /*2e3f0*/  @!P0 BRA `(.L_x_23039) ;  /* 0xfffffd4c00b48947 */ /* 0x000fea000383ffff */
[----:B------:R-:W-:Y:S05]  /*2e400*/  BSYNC B0 ;  /* 0x0000000000007941 */ /* 0x000fea0003800000 */
.L_x_22368:
[----:B------:R-:W-:Y:S05]  /*2e410*/  EXIT ;  /* 0x000000000000794d */ /* 0x000fea0003800000 */
.L_x_23018:
        /* <DEDUP_REMOVED lines=8> */
.L_x_23041:
[----:B------:R-:W-:Y:S05]  /*2e4a0*/  BSYNC B1 ;  /* 0x0000000000017941 */ /* 0x000fea0003800000 */
.L_x_23040:
        /* <DEDUP_REMOVED lines=10> */
.L_x_23042:
[----:B------:R-:W-:Y:S01]  /*2e550*/  HFMA2 R152, -RZ, RZ, 0, 2.384185791015625e-07 ;  /* 0x00000004ff987431 */ /* 0x000fe200000001ff */
[----:B------:R-:W-:-:S05]  /*2e560*/  MOV R103, R150 ;  /* 0x0000009600677202 */ /* 0x000fca0000000f00 */
[----:B------:R-:W-:-:S04]  /*2e570*/  FADD.FTZ R103, R102, R103 ;  /* 0x0000006766677221 */ /* 0x000fc80000010000 */
[----:B------:R-:W-:-:S07]  /*2e580*/  IMAD.MOV.U32 R151, RZ, RZ, R103 ;  /* 0x000000ffff977224 */ /* 0x000fce00078e0067 */
[----:B------:R-:W-:Y:S05]  /*2e590*/  WARPSYNC.COLLECTIVE R148, `(.L_x_23043) ;  /* 0x0000000094087348 */ /* 0x000fea0003c00000 */
[----:B------:R0:W1:Y:S02]  /*2e5a0*/  SHFL.BFLY P6, R150, R151, R152, R153 ;  /* 0x0c00009897967389 */ /* 0x00006400000c0099 */
[----:B01----:R-:W-:Y:S05]  /*2e5b0*/  ENDCOLLECTIVE ;  /* 0x000000000000791b */ /* 0x003fea0003800000 */
.L_x_23043:
[----:B------:R-:W-:Y:S02]  /*2e5c0*/  IMAD.MOV.U32 R152, RZ, RZ, 0x8 ;  /* 0x00000008ff987424 */ /* 0x000fe400078e00ff */
[----:B------:R-:W-:-:S04]  /*2e5d0*/  IMAD.MOV.U32 R100, RZ, RZ, R150 ;  /* 0x000000ffff647224 */ /* 0x000fc800078e0096 */
[----:B------:R-:W-:-:S05]  /*2e5e0*/  FADD.FTZ R106, R103, R100 ;  /* 0x00000064676a7221 */ /* 0x000fca0000010000 */
[----:B------:R-:W-:-:S07]  /*2e5f0*/  MOV R151, R106 ;  /* 0x0000006a00977202 */ /* 0x000fce0000000f00 */
[----:B------:R-:W-:Y:S05]  /*2e600*/  WARPSYNC.COLLECTIVE R148, `(.L_x_23044) ;  /* 0x0000000094087348 */ /* 0x000fea0003c00000 */
[----:B------:R0:W1:Y:S02]  /*2e610*/  SHFL.BFLY P6, R150, R151, R152, R153 ;  /* 0x0c00009897967389 */ /* 0x00006400000c0099 */
[----:B01----:R-:W-:Y:S05]  /*2e620*/  ENDCOLLECTIVE ;  /* 0x000000000000791b */ /* 0x003fea0003800000 */
.L_x_23044:
[----:B------:R-:W-:Y:S01]  /*2e630*/  HFMA2 R152, -RZ, RZ, 0, 9.5367431640625e-07 ;  /* 0x00000010ff987431 */ /* 0x000fe200000001ff */
[----:B------:R-:W-:-:S05]  /*2e640*/  MOV R105, R150 ;  /* 0x0000009600697202 */ /* 0x000fca0000000f00 */
[----:B------:R-:W-:-:S04]  /*2e650*/  FADD.FTZ R107, R106, R105 ;  /* 0x000000696a6b7221 */ /* 0x000fc80000010000 */
[----:B------:R-:W-:-:S07]  /*2e660*/  IMAD.MOV.U32 R151, RZ, RZ, R107 ;  /* 0x000000ffff977224 */ /* 0x000fce00078e006b */
[----:B------:R-:W-:Y:S05]  /*2e670*/  WARPSYNC.COLLECTIVE R148, `(.L_x_23045) ;  /* 0x0000000094087348 */ /* 0x000fea0003c00000 */
[----:B------:R0:W1:Y:S02]  /*2e680*/  SHFL.BFLY P6, R150, R151, R152, R153 ;  /* 0x0c00009897967389 */ /* 0x00006400000c0099 */
[----:B01----:R-:W-:Y:S05]  /*2e690*/  ENDCOLLECTIVE ;  /* 0x000000000000791b */ /* 0x003fea0003800000 */
.L_x_23045:
[----:B------:R-:W-:Y:S02]  /*2e6a0*/  IMAD.MOV.U32 R152, RZ, RZ, 0x1 ;  /* 0x00000001ff987424 */ /* 0x000fe400078e00ff */
[----:B------:R-:W-:Y:S01]  /*2e6b0*/  IMAD.MOV.U32 R100, RZ, RZ, R150 ;  /* 0x000000ffff647224 */ /* 0x000fe200078e0096 */
[----:B------:R-:W-:-:S03]  /*2e6c0*/  LOP3.LUT P6, RZ, R0, 0x8, RZ, 0xc0, !PT ;  /* 0x0000000800ff7812 */ /* 0x000fc600078cc0ff */
        /* <DEDUP_REMOVED lines=90> */
.L_x_23046:
[----:B------:R-:W-:Y:S01]  /*2ec70*/  HFMA2 R152, -RZ, RZ, 0, 1.1920928955078125e-07 ;  /* 0x00000002ff987431 */ /* 0x000fe200000001ff */
[----:B------:R-:W-:-:S05]  /*2ec80*/  MOV R101, R150 ;  /* 0x0000009600657202 */ /* 0x000fca0000000f00 */
[----:B------:R-:W-:-:S04]  /*2ec90*/  FADD.FTZ R101, R100, R101 ;  /* 0x0000006564657221 */ /* 0x000fc80000010000 */
[----:B------:R-:W-:-:S07]  /*2eca0*/  IMAD.MOV.U32 R151, RZ, RZ, R101 ;  /* 0x000000ffff977224 */ /* 0x000fce00078e0065 */
[----:B------:R-:W-:Y:S05]  /*2ecb0*/  WARPSYNC.COLLECTIVE R148, `(.L_x_23047) ;  /* 0x0000000094087348 */ /* 0x000fea0003c00000 */
[----:B------:R0:W1:Y:S02]  /*2ecc0*/  SHFL.BFLY P6, R150, R151, R152, R153 ;  /* 0x0c00009897967389 */ /* 0x00006400000c0099 */
[----:B01----:R-:W-:Y:S05]  /*2ecd0*/  ENDCOLLECTIVE ;  /* 0x000000000000791b */ /* 0x003fea0003800000 */
.L_x_23047:
[----:B------:R-:W-:Y:S02]  /*2ece0*/  IMAD.MOV.U32 R152, RZ, RZ, 0x4 ;  /* 0x00000004ff987424 */ /* 0x000fe400078e00ff */
[----:B------:R-:W-:-:S04]  /*2ecf0*/  IMAD.MOV.U32 R102, RZ, RZ, R150 ;  /* 0x000000ffff667224 */ /* 0x000fc800078e0096 */
[----:B------:R-:W-:-:S05]  /*2ed00*/  FADD.FTZ R102, R101, R102 ;  /* 0x0000006665667221 */ /* 0x000fca0000010000 */
[----:B------:R-:W-:-:S07]  /*2ed10*/  MOV R151, R102 ;  /* 0x0000006600977202 */ /* 0x000fce0000000f00 */
[----:B------:R-:W-:Y:S05]  /*2ed20*/  WARPSYNC.COLLECTIVE R148, `(.L_x_23048) ;  /* 0x0000000094087348 */ /* 0x000fea0003c00000 */
[----:B------:R0:W1:Y:S02]  /*2ed30*/  SHFL.BFLY P6, R150, R151, R152, R153 ;  /* 0x0c00009897967389 */ /* 0x00006400000c0099 */
[----:B01----:R-:W-:Y:S05]  /*2ed40*/  ENDCOLLECTIVE ;  /* 0x000000000000791b */ /* 0x003fea0003800000 */
.L_x_23048:
[----:B------:R-:W-:Y:S01]  /*2ed50*/  HFMA2 R152, -RZ, RZ, 0, 4.76837158203125e-07 ;  /* 0x00000008ff987431 */ /* 0x000fe200000001ff */
[----:B------:R-:W-:-:S05]  /*2ed60*/  MOV R103, R150 ;  /* 0x0000009600677202 */ /* 0x000fca0000000f00 */
[----:B------:R-:W-:-:S04]  /*2ed70*/  FADD.FTZ R103, R102, R103 ;  /* 0x0000006766677221 */ /* 0x000fc80000010000 */
[----:B------:R-:W-:-:S07]  /*2ed80*/  IMAD.MOV.U32 R151, RZ, RZ, R103 ;  /* 0x000000ffff977224 */ /* 0x000fce00078e0067 */
[----:B------:R-:W-:Y:S05]  /*2ed90*/  WARPSYNC.COLLECTIVE R148, `(.L_x_23049) ;  /* 0x0000000094087348 */ /* 0x000fea0003c00000 */
[----:B------:R0:W1:Y:S02]  /*2eda0*/  SHFL.BFLY P6, R150, R151, R152, R153 ;  /* 0x0c00009897967389 */ /* 0x00006400000c0099 */
[----:B01----:R-:W-:Y:S05]  /*2edb0*/  ENDCOLLECTIVE ;  /* 0x000000000000791b */ /* 0x003fea0003800000 */
.L_x_23049:
[----:B------:R-:W-:Y:S02]  /*2edc0*/  IMAD.MOV.U32 R152, RZ, RZ, 0x10 ;  /* 0x00000010ff987424 */ /* 0x000fe400078e00ff */
[----:B------:R-:W-:-:S04]  /*2edd0*/  IMAD.MOV.U32 R106, RZ, RZ, R150 ;  /* 0x000000ffff6a7224 */ /* 0x000fc800078e0096 */
[----:B------:R-:W-:-:S05]  /*2ede0*/  FADD.FTZ R106, R103, R106 ;  /* 0x0000006a676a7221 */ /* 0x000fca0000010000 */
[----:B------:R-:W-:-:S07]  /*2edf0*/  MOV R151, R106 ;  /* 0x0000006a00977202 */ /* 0x000fce0000000f00 */
[----:B------:R-:W-:Y:S05]  /*2ee00*/  WARPSYNC.COLLECTIVE R148, `(.L_x_23050) ;  /* 0x0000000094087348 */ /* 0x000fea0003c00000 */
[----:B------:R0:W1:Y:S02]  /*2ee10*/  SHFL.BFLY P6, R150, R151, R152, R153 ;  /* 0x0c00009897967389 */ /* 0x00006400000c0099 */
[----:B01----:R-:W-:Y:S05]  /*2ee20*/  ENDCOLLECTIVE ;  /* 0x000000000000791b */ /* 0x003fea0003800000 */
.L_x_23050:
[----:B------:R-:W-:Y:S01]  /*2ee30*/  MOV R107, R150 ;  /* 0x00000096006b7202 */ /* 0x000fe20000000f00 */
[----:B------:R-:W-:Y:S06]  /*2ee40*/  BRA `(.L_x_23051) ;  /* 0xffffffd800347947 */ /* 0x000fec000383ffff */
.L_x_23052:
        /* <DEDUP_REMOVED lines=11> */
.L_x_28020:


//--------------------- .text._ZN10layer_norm31ln_parallel_residual_fwd_kernelINS_13Kernel_traitsI6__halfffffjLj1280ELj1ELj4ELj1ELj16ENS_18Kernel_traits_baseILj1280ES2_ffffjLj128EEEEELb1ELb0ELb1EEEvNS_9FwdParamsE --------------------------
	.section	.text._ZN10layer_norm31ln_parallel_residual_fwd_kernelINS_13Kernel_traitsI6__halfffffjLj1280ELj1ELj4ELj1ELj16ENS_18Kernel_traits_baseILj1280ES2_ffffjLj128EEEEELb1ELb0ELb1EEEvNS_9FwdParamsE,"ax",@progbits
	.align	128
        .global         _ZN10layer_norm31ln_parallel_residual_fwd_kernelINS_13Kernel_traitsI6__halfffffjLj1280ELj1ELj4ELj1ELj16ENS_18Kernel_traits_baseILj1280ES2_ffffjLj128EEEEELb1ELb0ELb1EEEvNS_9FwdParamsE
        .type           _ZN10layer_norm31ln_parallel_residual_fwd_kernelINS_13Kernel_traitsI6__halfffffjLj1280ELj1ELj4ELj1ELj16ENS_18Kernel_traits_baseILj1280ES2_ffffjLj128EEEEELb1ELb0ELb1EEEvNS_9FwdParamsE,@function
        .size           _ZN10layer_norm31ln_parallel_residual_fwd_kernelINS_13Kernel_traitsI6__halfffffjLj1280ELj1ELj4ELj1ELj16ENS_18Kernel_traits_baseILj1280ES2_ffffjLj128EEEEELb1ELb0ELb1EEEvNS_9FwdParamsE,(.L_x_28021 - _ZN10layer_norm31ln_parallel_residual_fwd_kernelINS_13Kernel_traitsI6__halfffffjLj1280ELj1ELj4ELj1ELj16ENS_18Kernel_traits_baseILj1280ES2_ffffjLj128EEEEELb1ELb0ELb1EEEvNS_9FwdParamsE)
        .other          _ZN10layer_norm31ln_parallel_residual_fwd_kernelINS_13Kernel_traitsI6__halfffffjLj1280ELj1ELj4ELj1ELj16ENS_18Kernel_traits_baseILj1280ES2_ffffjLj128EEEEELb1ELb0ELb1EEEvNS_9FwdParamsE,@"STO_CUDA_ENTRY STV_DEFAULT"
_ZN10layer_norm31ln_parallel_residual_fwd_kernelINS_13Kernel_traitsI6__halfffffjLj1280ELj1ELj4ELj1ELj16ENS_18Kernel_traits_baseILj1280ES2_ffffjLj128EEEEELb1ELb0ELb1EEEvNS_9FwdParamsE:
.text._ZN10layer_norm31ln_parallel_residual_fwd_kernelINS_13Kernel_traitsI6__halfffffjLj1280ELj1ELj4ELj1ELj16ENS_18Kernel_traits_baseILj1280ES2_ffffjLj128EEEEELb1ELb0ELb1EEEvNS_9FwdParamsE:
[----:B------:R-:W-:Y:S01]  /*0000*/  LDC R1, c[0x0][0x37c] ;  /* 0x0000df00ff017b82 */ /* 0x000fe20000000800 */
[----:B------:R-:W0:Y:S07]  /*0010*/  LDCU.U8 UR4, c[0x0][0x464] ;  /* 0x00008c80ff0477ac */ /* 0x000e2e0008000000 */
[----:B------:R-:W1:Y:S01]  /*0020*/  LDC R130, c[0x0][0x458] ;  /* 0x00011600ff827b82 */ /* 0x000e620000000800 */
[----:B------:R-:W2:Y:S01]  /*0030*/  LDCU.64 UR6, c[0x0][0x450] ;  /* 0x00008a00ff0677ac */ /* 0x000ea20008000a00 */
[----:B------:R-:W3:Y:S06]  /*0040*/  LDCU.64 UR8, c[0x0][0x358] ;  /* 0x00006b00ff0877ac */ /* 0x000eec0008000a00 */
[----:B------:R-:W1:Y:S01]  /*0050*/  LDC R131, c[0x0][0x45c] ;  /* 0x00011700ff837b82 */ /* 0x000e620000000800 */
[----:B------:R-:W4:Y:S01]  /*0060*/  LDCU.64 UR10, c[0x0][0x438] ;  /* 0x00008700ff0a77ac */ /* 0x000f220008000a00 */
[----:B0-----:R-:W-:Y:S01]  /*0070*/  ISETP.NE.AND P0, PT, RZ, UR4, PT ;  /* 0x00000004ff007c0c */ /* 0x001fe2000bf05270 */
[----:B--2---:R-:W-:-:S02]  /*0080*/  IMAD.U32 R2, RZ, RZ, UR6 ;  /* 0x00000006ff027e24 */ /* 0x004fc4000f8e00ff */
[----:B------:R-:W-:-:S10]  /*0090*/  IMAD.U32 R3, RZ, RZ, UR7 ;  /* 0x00000007ff037e24 */ /* 0x000fd4000f8e00ff */
[----:B---3--:R-:W2:Y:S01]  /*00a0*/  @P0 LDG.E.64 R2, desc[UR8][R2.64] ;  /* 0x0000000802020981 */ /* 0x008ea2000c1e1b00 */
[----:B------:R-:W0:Y:S03]  /*00b0*/  @P0 LDC R7, c[0x0][0x460] ;  /* 0x00011800ff070b82 */ /* 0x000e260000000800 */
[----:B-1----:R-:W0:Y:S01]  /*00c0*/  @P0 LDG.E.64 R4, desc[UR8][R130.64] ;  /* 0x0000000882040981 */ /* 0x002e22000c1e1b00 */
[----:B----4-:R-:W-:Y:S01]  /*00d0*/  UISETP.NE.U32.AND UP0, UPT, UR10, URZ, UPT ;  /* 0x000000ff0a00728c */ /* 0x010fe2000bf05070 */
[----:B------:R-:W1:Y:S03]  /*00e0*/  S2R R100, SR_TID.X ;  /* 0x0000000000647919 */ /* 0x000e660000002100 */
[----:B------:R-:W3:Y:S01]  /*00f0*/  S2UR UR5, SR_CTAID.X ;  /* 0x00000000000579c3 */ /* 0x000ee20000002500 */
[----:B------:R-:W-:-:S07]  /*0100*/  UISETP.NE.AND.EX UP0, UPT, UR11, URZ, UPT, UP0 ;  /* 0x000000ff0b00728c */ /* 0x000fce000bf05300 */
[----:B------:R-:W4:Y:S01]  /*0110*/  LDC R101, c[0x0][0x360] ;  /* 0x0000d800ff657b82 */ /* 0x000f220000000800 */
[----:B---3--:R-:W-:Y:S01]  /*0120*/  USHF.L.U32 UR4, UR5, 0x2, URZ ;  /* 0x0000000205047899 */ /* 0x008fe200080006ff */
[--C-:B-1----:R-:W-:Y:S01]  /*0130*/  SHF.R.U32.HI R59, RZ, 0x5, R100.reuse ;  /* 0x00000005ff3b7819 */ /* 0x102fe20000011664 */
[----:B----4-:R-:W-:Y:S01]  /*0140*/  IMAD R101, R101, UR5, R100 ;  /* 0x0000000565657c24 */ /* 0x010fe2000f8e0264 */
[----:B------:R-:W-:-:S03]  /*0150*/  LOP3.LUT R100, R100, 0x1f, RZ, 0xc0, !PT ;  /* 0x0000001f64647812 */ /* 0x000fc600078ec0ff */
[----:B------:R-:W-:Y:S02]  /*0160*/  LOP3.LUT R59, R59, UR4, RZ, 0xfc, !PT ;  /* 0x000000043b3b7c12 */ /* 0x000fe4000f8efcff */
[----:B--2---:R-:W-:Y:S02]  /*0170*/  @P0 R2UR UR6, R2 ;  /* 0x00000000020602ca */ /* 0x004fe400000e0000 */
[----:B------:R-:W-:Y:S02]  /*0180*/  @P0 R2UR UR7, R3 ;  /* 0x00000000030702ca */ /* 0x000fe400000e0000 */
[----:B0-----:R-:W-:-:S04]  /*0190*/  @P0 IADD3 R130, P1, PT, R4, R7, RZ ;  /* 0x0000000704820210 */ /* 0x001fc80007f3e0ff */
[----:B------:R-:W-:-:S04]  /*01a0*/  @P0 IADD3.X R131, PT, PT, RZ, R5, RZ, P1, !PT ;  /* 0x00000005ff830210 */ /* 0x000fc80000ffe4ff */
[--C-:B------:R-:W-:Y:S01]  /*01b0*/  SHF.R.U64 R58, R130, 0x2, R131.reuse ;  /* 0x00000002823a7819 */ /* 0x100fe20000001283 */
[----:B------:R-:W-:Y:S01]  /*01c0*/  UIADD3 UR13, UPT, UPT, UR6, -0x61c88647, URZ ;  /* 0x9e3779b9060d7890 */ /* 0x000fe2000fffe0ff */
[----:B------:R-:W-:Y:S01]  /*01d0*/  SHF.R.U32.HI R0, RZ, 0x2, R131 ;  /* 0x00000002ff007819 */ /* 0x000fe20000011683 */
[----:B------:R-:W-:Y:S02]  /*01e0*/  UIADD3 UR14, UPT, UPT, UR7, -0x4498517b, URZ ;  /* 0xbb67ae85070e7890 */ /* 0x000fe4000fffe0ff */
        /* <DEDUP_REMOVED lines=66> */
.L_x_23054:
        /* <DEDUP_REMOVED lines=47> */
.L_x_23053:
        /* <DEDUP_REMOVED lines=53> */
.L_x_23056:
        /* <DEDUP_REMOVED lines=46> */
.L_x_23055:
[----:B------:R-:W1:Y:S02]  /*0f30*/  LDCU UR4, c[0x0][0x384] ;  /* 0x00007080ff0477ac */ /* 0x000e640008000800 */
[----:B-1----:R-:W-:-:S13]  /*0f40*/  ISETP.GE.AND P0, PT, R59, UR4, PT ;  /* 0x000000043b007c0c */ /* 0x002fda000bf06270 */
[----:B------:R-:W-:Y:S05]  /*0f50*/  @P0 EXIT ;  /* 0x000000000000094d */ /* 0x000fea0003800000 */
[----:B0----5:R-:W-:Y:S01]  /*0f60*/  IMAD.MOV.U32 R5, RZ, RZ, R9 ;  /* 0x000000ffff057224 */ /* 0x021fe200078e0009 */
[----:B------:R-:W-:Y:S01]  /*0f70*/  MOV R117, R8 ;  /* 0x0000000800757202 */ /* 0x000fe20000000f00 */
[----:B------:R-:W-:Y:S01]  /*0f80*/  IMAD.MOV.U32 R119, RZ, RZ, R6 ;  /* 0x000000ffff777224 */ /* 0x000fe200078e0006 */
[--C-:B------:R-:W-:Y:S01]  /*0f90*/  SHF.R.U64 R118, R6, 0x10, R7.reuse ;  /* 0x0000001006767819 */ /* 0x100fe20000001207 */
[----:B------:R-:W-:Y:S01]  /*0fa0*/  IMAD.MOV.U32 R4, RZ, RZ, R7 ;  /* 0x000000ffff047224 */ /* 0x000fe200078e0007 */
[----:B------:R-:W-:Y:S01]  /*0fb0*/  PRMT R117, R5, 0x5410, R117 ;  /* 0x0000541005757816 */ /* 0x000fe20000000075 */
[----:B------:R-:W-:Y:S01]  /*0fc0*/  IMAD.MOV.U32 R5, RZ, RZ, R57 ;  /* 0x000000ffff057224 */ /* 0x000fe200078e0039 */
[----:B------:R-:W-:Y:S01]  /*0fd0*/  MOV R6, R11 ;  /* 0x0000000b00067202 */ /* 0x000fe20000000f00 */
[----:B------:R-:W-:Y:S01]  /*0fe0*/  IMAD.MOV.U32 R115, RZ, RZ, R10 ;  /* 0x000000ffff737224 */ /* 0x000fe200078e000a */
[----:B------:R-:W-:Y:S01]  /*0ff0*/  PRMT R119, R4, 0x5410, R119 ;  /* 0x0000541004777816 */ /* 0x000fe20000000077 */
        /* <DEDUP_REMOVED lines=9> */
[----:B------:R-:W-:Y:S01]  /*1090*/  SHF.R.U32.HI R193, RZ, 0x10, R13 ;  /* 0x00000010ffc17819 */ /* 0x000fe2000001160d */
[----:B------:R-:W0:Y:S01]  /*10a0*/  LDCU.64 UR4, c[0x0][0x398] ;  /* 0x00007300ff0477ac */ /* 0x000e220008000a00 */
        /* <DEDUP_REMOVED lines=10> */
[----:B------:R-:W-:Y:S01]  /*1150*/  SHF.R.U64 R200, R16, 0x10, R17 ;  /* 0x0000001010c87819 */ /* 0x000fe20000001211 */
[----:B------:R-:W-:Y:S01]  /*1160*/  IMAD.MOV.U32 R134, RZ, RZ, R78 ;  /* 0x000000ffff867224 */ /* 0x000fe200078e004e */
[----:B------:R-:W-:Y:S01]  /*1170*/  PRMT R190, R5, 0x5410, R4 ;  /* 0x0000541005be7816 */ /* 0x000fe20000000004 */
[----:B------:R-:W-:Y:S01]  /*1180*/  IMAD.MOV.U32 R169, RZ, RZ, R82 ;  /* 0x000000ffffa97224 */ /* 0x000fe200078e0052 */
[--C-:B------:R-:W-:Y:S01]  /*1190*/  SHF.R.U64 R5, R34, 0x10, R35.reuse ;  /* 0x0000001022057819 */ /* 0x100fe20000001223 */
[----:B------:R-:W-:Y:S01]  /*11a0*/  IMAD.MOV.U32 R175, RZ, RZ, R84 ;  /* 0x000000ffffaf7224 */ /* 0x000fe200078e0054 */
[----:B------:R-:W-:Y:S01]  /*11b0*/  SHF.R.U32.HI R4, RZ, 0x10, R35 ;  /* 0x00000010ff047819 */ /* 0x000fe20000011623 */
[----:B0-----:R-:W-:Y:S01]  /*11c0*/  UISETP.NE.U32.AND UP0, UPT, UR4, URZ, UPT ;  /* 0x000000ff0400728c */ /* 0x001fe2000bf05070 */
[----:B------:R-:W-:Y:S01]  /*11d0*/  PRMT R193, R193, 0x5410, R5 ;  /* 0x00005410c1c17816 */ /* 0x000fe20000000005 */
[----:B------:R-:W-:Y:S01]  /*11e0*/  BSSY B0, `(.L_x_23057) ;  /* 0x00028fe000007945 */ /* 0x000fe20003800000 */
[----:B------:R-:W-:Y:S01]  /*11f0*/  SHF.R.U64 R5, R36, 0x10, R37 ;  /* 0x0000001024057819 */ /* 0x000fe20000001225 */
[----:B------:R-:W-:Y:S01]  /*1200*/  UISETP.NE.AND.EX UP0, UPT, UR5, URZ, UPT, UP0 ;  /* 0x000000ff0500728c */ /* 0x000fe2000bf05300 */
[----:B------:R-:W-:Y:S01]  /*1210*/  PRMT R198, R198, 0x5410, R4 ;  /* 0x00005410c6c67816 */ /* 0x000fe20000000004 */
[----:B------:R-:W-:Y:S01]  /*1220*/  IMAD.MOV.U32 R104, RZ, RZ, RZ ;  /* 0x000000ffff687224 */ /* 0x000fe200078e00ff */
[----:B------:R-:W-:Y:S01]  /*1230*/  PRMT R199, R199, 0x5410, R5 ;  /* 0x00005410c7c77816 */ /* 0x000fe20000000005 */
[----:B------:R-:W0:Y:S01]  /*1240*/  LDCU UR4, c[0x0][0x388] ;  /* 0x00007100ff0477ac */ /* 0x000e220008000800 */
[----:B------:R-:W-:-:S02]  /*1250*/  SHF.R.U32.HI R4, RZ, 0x10, R37 ;  /* 0x00000010ff047819 */ /* 0x000fc40000011625 */
[----:B------:R-:W-:Y:S01]  /*1260*/  SHF.R.U32.HI R201, RZ, 0x10, R17 ;  /* 0x00000010ffc97819 */ /* 0x000fe20000011611 */
[----:B------:R-:W1:Y:S01]  /*1270*/  LDCU.U8 UR5, c[0x0][0x410] ;  /* 0x00008200ff0577ac */ /* 0x000e620008000000 */
[----:B------:R-:W-:Y:S02]  /*1280*/  SHF.R.U64 R5, R38, 0x10, R39 ;  /* 0x0000001026057819 */ /* 0x000fe40000001227 */
[----:B------:R-:W-:Y:S01]  /*1290*/  PRMT R200, R200, 0x5410, R4 ;  /* 0x00005410c8c87816 */ /* 0x000fe20000000004 */
[----:B------:R-:W-:Y:S01]  /*12a0*/  IMAD.HI.U32 R4, R58, -0x2daee0ad, RZ ;  /* 0xd2511f533a047827 */ /* 0x000fe200078e00ff */
[----:B------:R-:W-:Y:S02]  /*12b0*/  PRMT R201, R201, 0x5410, R5 ;  /* 0x00005410c9c97816 */ /* 0x000fe40000000005 */
[----:B------:R-:W-:Y:S01]  /*12c0*/  SHF.R.U32.HI R86, RZ, 0x10, R7 ;  /* 0x00000010ff567819 */ /* 0x000fe20000011607 */
[----:B------:R-:W-:Y:S01]  /*12d0*/  IMAD.HI.U32 R5, R101, -0x326172a9, RZ ;  /* 0xcd9e8d5765057827 */ /* 0x000fe200078e00ff */
[----:B------:R-:W-:-:S02]  /*12e0*/  SHF.R.U64 R116, R8, 0x10, R9 ;  /* 0x0000001008747819 */ /* 0x000fc40000001209 */
[----:B------:R-:W-:Y:S01]  /*12f0*/  SHF.R.U32.HI R87, RZ, 0x10, R9 ;  /* 0x00000010ff577819 */ /* 0x000fe20000011609 */
[----:B------:R-:W-:Y:S01]  /*1300*/  IMAD.MOV.U32 R7, RZ, RZ, R61 ;  /* 0x000000ffff077224 */ /* 0x000fe200078e003d */
[----:B------:R-:W-:Y:S01]  /*1310*/  MOV R111, R62 ;  /* 0x0000003e006f7202 */ /* 0x000fe20000000f00 */
[----:B------:R-:W-:Y:S01]  /*1320*/  IMAD.MOV.U32 R8, RZ, RZ, R63 ;  /* 0x000000ffff087224 */ /* 0x000fe200078e003f */
[----:B------:R-:W-:Y:S01]  /*1330*/  LOP3.LUT R4, R4, UR7, RZ, 0x3c, !PT ;  /* 0x0000000704047c12 */ /* 0x000fe2000f8e3cff */
[----:B------:R-:W-:Y:S01]  /*1340*/  IMAD.MOV.U32 R9, RZ, RZ, R67 ;  /* 0x000000ffff097224 */ /* 0x000fe200078e0043 */
[----:B------:R-:W-:Y:S02]  /*1350*/  LOP3.LUT R5, R0, UR6, R5, 0x96, !PT ;  /* 0x0000000600057c12 */ /* 0x000fe4000f8e9605 */
[----:B------:R-:W-:Y:S01]  /*1360*/  SHF.R.U64 R114, R10, 0x10, R11 ;  /* 0x000000100a727819 */ /* 0x000fe2000000120b */
[----:B------:R-:W-:Y:S01]  /*1370*/  IMAD.MOV.U32 R10, RZ, RZ, R69 ;  /* 0x000000ffff0a7224 */ /* 0x000fe200078e0045 */
[----:B------:R-:W-:Y:S01]  /*1380*/  MOV R122, R68 ;  /* 0x00000044007a7202 */ /* 0x000fe20000000f00 */
[----:B------:R-:W-:Y:S01]  /*1390*/  IMAD.HI.U32 R6, R4, -0x326172a9, RZ ;  /* 0xcd9e8d5704067827 */ /* 0x000fe200078e00ff */
[----:B------:R-:W-:-:S02]  /*13a0*/  PRMT R113, R7, 0x5410, R113 ;  /* 0x0000541007717816 */ /* 0x000fc40000000071 */
[----:B------:R-:W-:Y:S01]  /*13b0*/  PRMT R111, R8, 0x5410, R111 ;  /* 0x00005410086f7816 */ /* 0x000fe2000000006f */
[----:B------:R-:W-:Y:S01]  /*13c0*/  IMAD R7, R101, -0x326172a9, RZ ;  /* 0xcd9e8d5765077824 */ /* 0x000fe200078e02ff */
[----:B------:R-:W-:Y:S01]  /*13d0*/  PRMT R120, R120, 0x5410, R9 ;  /* 0x0000541078787816 */ /* 0x000fe20000000009 */
[----:B------:R-:W-:Y:S01]  /*13e0*/  IMAD R9, R58, -0x2daee0ad, RZ ;  /* 0xd2511f533a097824 */ /* 0x000fe200078e02ff */
[----:B------:R-:W-:Y:S01]  /*13f0*/  PRMT R122, R122, 0x5410, R10 ;  /* 0x000054107a7a7816 */ /* 0x000fe2000000000a */
[----:B------:R-:W-:Y:S01]  /*1400*/  IMAD.HI.U32 R8, R5, -0x2daee0ad, RZ ;  /* 0xd2511f5305087827 */ /* 0x000fe200078e00ff */
[----:B------:R-:W-:Y:S02]  /*1410*/  SHF.R.U64 R202, R18, 0x10, R19 ;  /* 0x0000001012ca7819 */ /* 0x000fe40000001213 */
[----:B------:R-:W-:Y:S02]  /*1420*/  SHF.R.U32.HI R10, RZ, 0x10, R39 ;  /* 0x00000010ff0a7819 */ /* 0x000fe40000011627 */
[----:B------:R-:W-:Y:S01]  /*1430*/  LOP3.LUT R6, R7, UR13, R6, 0x96, !PT ;  /* 0x0000000d07067c12 */ /* 0x000fe2000f8e9606 */
[----:B------:R-:W-:Y:S01]  /*1440*/  IMAD R7, R4, -0x326172a9, RZ ;  /* 0xcd9e8d5704077824 */ /* 0x000fe200078e02ff */
[----:B------:R-:W-:-:S02]  /*1450*/  LOP3.LUT R8, R9, UR14, R8, 0x96, !PT ;  /* 0x0000000e09087c12 */ /* 0x000fc4000f8e9608 */
[----:B------:R-:W-:Y:S01]  /*1460*/  PRMT R202, R202, 0x5410, R10 ;  /* 0x00005410caca7816 */ /* 0x000fe2000000000a */
[----:B------:R-:W-:Y:S01]  /*1470*/  IMAD R10, R5, -0x2daee0ad, RZ ;  /* 0xd2511f53050a7824 */ /* 0x000fe200078e02ff */
[----:B------:R-:W-:Y:S01]  /*1480*/  SHF.R.U64 R205, R20, 0x10, R21 ;  /* 0x0000001014cd7819 */ /* 0x000fe20000001215 */
[----:B------:R-:W-:Y:S01]  /*1490*/  IMAD.HI.U32 R4, R8, -0x326172a9, RZ ;  /* 0xcd9e8d5708047827 */ /* 0x000fe200078e00ff */
[----:B------:R-:W-:Y:S02]  /*14a0*/  SHF.R.U32.HI R9, RZ, 0x10, R41 ;  /* 0x00000010ff097819 */ /* 0x000fe40000011629 */
[----:B------:R-:W-:Y:S01]  /*14b0*/  SHF.R.U32.HI R207, RZ, 0x10, R21 ;  /* 0x00000010ffcf7819 */ /* 0x000fe20000011615 */
[----:B------:R-:W-:Y:S01]  /*14c0*/  IMAD.HI.U32 R5, R6, -0x2daee0ad, RZ ;  /* 0xd2511f5306057827 */ /* 0x000fe200078e00ff */
[----:B------:R-:W-:Y:S02]  /*14d0*/  LOP3.LUT R4, R7, UR10, R4, 0x96, !PT ;  /* 0x0000000a07047c12 */ /* 0x000fe4000f8e9604 */
[----:B------:R-:W-:Y:S01]  /*14e0*/  PRMT R205, R205, 0x5410, R9 ;  /* 0x00005410cdcd7816 */ /* 0x000fe20000000009 */
[----:B------:R-:W-:Y:S01]  /*14f0*/  IMAD R7, R8, -0x326172a9, RZ ;  /* 0xcd9e8d5708077824 */ /* 0x000fe200078e02ff */
[----:B------:R-:W-:Y:S01]  /*1500*/  LOP3.LUT R5, R10, UR15, R5, 0x96, !PT ;  /* 0x0000000f0a057c12 */ /* 0x000fe2000f8e9605 */
[----:B------:R-:W-:Y:S01]  /*1510*/  IMAD R9, R6, -0x2daee0ad, RZ ;  /* 0xd2511f5306097824 */ /* 0x000fe200078e02ff */
[----:B------:R-:W-:Y:S01]  /*1520*/  SHF.R.U64 R10, R42, 0x10, R43 ;  /* 0x000000102a0a7819 */ /* 0x000fe2000000122b */
        /* <DEDUP_REMOVED lines=11> */
[----:B------:R-:W-:Y:S01]  /*15e0*/  SHF.R.U64 R212, R24, 0x10, R25 ;  /* 0x0000001018d47819 */ /* 0x000fe20000001219 */
[----:B------:R-:W2:Y:S01]  /*15f0*/  LDCU.64 UR10, c[0x0][0x3a0] ;  /* 0x00007400ff0a77ac */ /* 0x000ea20008000a00 */
[----:B------:R-:W-:Y:S01]  /*1600*/  SHF.R.U32.HI R88, RZ, 0x10, R11 ;  /* 0x00000010ff587819 */ /* 0x000fe2000001160b */
[----:B------:R-:W-:Y:S01]  /*1610*/  IMAD.HI.U32 R7, R6, -0x2daee0ad, RZ ;  /* 0xd2511f5306077827 */ /* 0x000fe200078e00ff */
[----:B------:R-:W-:-:S02]  /*1620*/  LOP3.LUT R4, R5, UR17, R4, 0x96, !PT ;  /* 0x0000001105047c12 */ /* 0x000fc4000f8e9604 */
[----:B------:R-:W-:Y:S01]  /*1630*/  MOV R11, R71 ;  /* 0x00000047000b7202 */ /* 0x000fe20000000f00 */
[----:B------:R-:W-:Y:S01]  /*1640*/  IMAD R9, R6, -0x2daee0ad, RZ ;  /* 0xd2511f5306097824 */ /* 0x000fe200078e02ff */
[----:B------:R-:W-:Y:S01]  /*1650*/  LOP3.LUT R7, R10, UR12, R7, 0x96, !PT ;  /* 0x0000000c0a077c12 */ /* 0x000fe2000f8e9607 */
[----:B------:R-:W-:Y:S01]  /*1660*/  IMAD R8, R8, -0x326172a9, RZ ;  /* 0xcd9e8d5708087824 */ /* 0x000fe200078e02ff */
[----:B------:R-:W-:Y:S01]  /*1670*/  SHF.R.U32.HI R10, RZ, 0x10, R45 ;  /* 0x00000010ff0a7819 */ /* 0x000fe2000001162d */
[----:B------:R-:W-:Y:S01]  /*1680*/  IMAD.HI.U32 R6, R4, -0x2daee0ad, RZ ;  /* 0xd2511f5304067827 */ /* 0x000fe200078e00ff */
[----:B------:R-:W-:Y:S01]  /*1690*/  SHF.R.U32.HI R213, RZ, 0x10, R25 ;  /* 0x00000010ffd57819 */ /* 0x000fe20000011619 */
[----:B------:R-:W3:Y:S01]  /*16a0*/  LDCU UR12, c[0x0][0x448] ;  /* 0x00008900ff0c77ac */ /* 0x000ee20008000800 */
[----:B------:R-:W-:Y:S01]  /*16b0*/  PRMT R212, R212, 0x5410, R10 ;  /* 0x00005410d4d47816 */ /* 0x000fe2000000000a */
[----:B------:R-:W-:Y:S01]  /*16c0*/  IMAD.HI.U32 R5, R7, -0x326172a9, RZ ;  /* 0xcd9e8d5707057827 */ /* 0x000fe200078e00ff */
[----:B------:R-:W-:-:S02]  /*16d0*/  LOP3.LUT R6, R9, UR19, R6, 0x96, !PT ;  /* 0x0000001309067c12 */ /* 0x000fc4000f8e9606 */
[----:B------:R-:W-:Y:S01]  /*16e0*/  SHF.R.U64 R10, R46, 0x10, R47 ;  /* 0x000000102e0a7819 */ /* 0x000fe2000000122f */
[----:B------:R-:W-:Y:S01]  /*16f0*/  IMAD R9, R4, -0x2daee0ad, RZ ;  /* 0xd2511f5304097824 */ /* 0x000fe200078e02ff */
[----:B------:R-:W-:Y:S01]  /*1700*/  LOP3.LUT R5, R8, UR18, R5, 0x96, !PT ;  /* 0x0000001208057c12 */ /* 0x000fe2000f8e9605 */
[----:B------:R-:W-:Y:S01]  /*1710*/  IMAD R7, R7, -0x326172a9, RZ ;  /* 0xcd9e8d5707077824 */ /* 0x000fe200078e02ff */
[----:B------:R-:W-:Y:S01]  /*1720*/  PRMT R124, R124, 0x5410, R11 ;  /* 0x000054107c7c7816 */ /* 0x000fe2000000000b */
[----:B------:R-:W-:Y:S01]  /*1730*/  IMAD.HI.U32 R4, R6, -0x326172a9, RZ ;  /* 0xcd9e8d5706047827 */ /* 0x000fe200078e00ff */
[----:B------:R-:W-:Y:S01]  /*1740*/  PRMT R213, R213, 0x5410, R10 ;  /* 0x00005410d5d57816 */ /* 0x000fe2000000000a */
[----:B------:R-:W4:Y:S01]  /*1750*/  LDCU UR18, c[0x0][0x404] ;  /* 0x00008080ff1277ac */ /* 0x000f220008000800 */
[----:B------:R-:W-:Y:S01]  /*1760*/  SHF.R.U32.HI R203, RZ, 0x10, R19 ;  /* 0x00000010ffcb7819 */ /* 0x000fe20000011613 */
[----:B------:R-:W-:Y:S01]  /*1770*/  IMAD.HI.U32 R8, R5, -0x2daee0ad, RZ ;  /* 0xd2511f5305087827 */ /* 0x000fe200078e00ff */
[----:B------:R-:W-:Y:S01]  /*1780*/  LOP3.LUT R4, R7, UR20, R4, 0x96, !PT ;  /* 0x0000001407047c12 */ /* 0x000fe2000f8e9604 */
[----:B------:R-:W0:Y:S01]  /*1790*/  LDCU UR20, c[0x0][0x408] ;  /* 0x00008100ff1477ac */ /* 0x000e220008000800 */
[----:B------:R-:W-:Y:S01]  /*17a0*/  SHF.R.U64 R11, R40, 0x10, R41 ;  /* 0x00000010280b7819 */ /* 0x000fe20000001229 */
[----:B------:R-:W-:Y:S01]  /*17b0*/  IMAD R10, R5, -0x2daee0ad, RZ ;  /* 0xd2511f53050a7824 */ /* 0x000fe200078e02ff */
[----:B------:R-:W-:Y:S01]  /*17c0*/  LOP3.LUT R8, R9, UR21, R8, 0x96, !PT ;  /* 0x0000001509087c12 */ /* 0x000fe2000f8e9608 */
[----:B------:R-:W-:Y:S01]  /*17d0*/  IMAD R6, R6, -0x326172a9, RZ ;  /* 0xcd9e8d5706067824 */ /* 0x000fe200078e02ff */
[----:B------:R-:W-:Y:S01]  /*17e0*/  PRMT R203, R203, 0x5410, R11 ;  /* 0x00005410cbcb7816 */ /* 0x000fe2000000000b */
[----:B------:R-:W-:Y:S01]  /*17f0*/  IMAD.HI.U32 R7, R4, -0x2daee0ad, RZ ;  /* 0xd2511f5304077827 */ /* 0x000fe200078e00ff */
[----:B------:R-:W-:-:S02]  /*1800*/  SHF.R.U64 R209, R22, 0x10, R23 ;  /* 0x0000001016d17819 */ /* 0x000fc40000001217 */
[----:B------:R-:W-:Y:S01]  /*1810*/  SHF.R.U32.HI R11, RZ, 0x10, R43 ;  /* 0x00000010ff0b7819 */ /* 0x000fe2000001162b */
[----:B------:R-:W-:Y:S01]  /*1820*/  IMAD.HI.U32 R5, R8, -0x326172a9, RZ ;  /* 0xcd9e8d5708057827 */ /* 0x000fe200078e00ff */
[----:B------:R-:W-:Y:S02]  /*1830*/  SHF.R.U64 R214, R26, 0x10, R27 ;  /* 0x000000101ad67819 */ /* 0x000fe4000000121b */
[----:B------:R-:W-:Y:S02]  /*1840*/  SHF.R.U32.HI R9, RZ, 0x10, R47 ;  /* 0x00000010ff097819 */ /* 0x000fe4000001162f */
[----:B------:R-:W-:Y:S02]  /*1850*/  LOP3.LUT R5, R6, UR22, R5, 0x96, !PT ;  /* 0x0000001606057c12 */ /* 0x000fe4000f8e9605 */
[----:B------:R-:W-:Y:S02]  /*1860*/  LOP3.LUT R7, R10, UR23, R7, 0x96, !PT ;  /* 0x000000170a077c12 */ /* 0x000fe4000f8e9607 */
[----:B------:R-:W-:Y:S01]  /*1870*/  PRMT R209, R209, 0x5410, R11 ;  /* 0x00005410d1d17816 */ /* 0x000fe2000000000b */
[----:B------:R-:W-:Y:S01]  /*1880*/  IMAD R11, R4, -0x2daee0ad, RZ ;  /* 0xd2511f53040b7824 */ /* 0x000fe200078e02ff */
[----:B------:R-:W-:Y:S01]  /*1890*/  PRMT R214, R214, 0x5410, R9 ;  /* 0x00005410d6d67816 */ /* 0x000fe20000000009 */
[----:B------:R-:W-:Y:S01]  /*18a0*/  IMAD R9, R8, -0x326172a9, RZ ;  /* 0xcd9e8d5708097824 */ /* 0x000fe200078e02ff */
[--C-:B------:R-:W-:Y:S01]  /*18b0*/  SHF.R.U64 R123, R68, 0x10, R69.reuse ;  /* 0x00000010447b7819 */ /* 0x100fe20000001245 */
[----:B------:R-:W-:Y:S01]  /*18c0*/  IMAD.HI.U32 R6, R7, -0x326172a9, RZ ;  /* 0xcd9e8d5707067827 */ /* 0x000fe200078e00ff */
[----:B------:R-:W-:-:S02]  /*18d0*/  SHF.R.U32.HI R68, RZ, 0x10, R69 ;  /* 0x00000010ff447819 */ /* 0x000fc40000011645 */
[--C-:B------:R-:W-:Y:S01]  /*18e0*/  SHF.R.U64 R112, R60, 0x10, R61.reuse ;  /* 0x000000103c707819 */ /* 0x100fe2000000123d */
[----:B------:R-:W-:Y:S01]  /*18f0*/  IMAD.HI.U32 R4, R5, -0x2daee0ad, RZ ;  /* 0xd2511f5305047827 */ /* 0x000fe200078e00ff */
[----:B------:R-:W-:Y:S02]  /*1900*/  LOP3.LUT R6, R9, UR24, R6, 0x96, !PT ;  /* 0x0000001809067c12 */ /* 0x000fe4000f8e9606 */
[----:B------:R-:W-:Y:S01]  /*1910*/  SHF.R.U32.HI R89, RZ, 0x10, R61 ;  /* 0x00000010ff597819 */ /* 0x000fe2000001163d */
[----:B------:R-:W-:Y:S01]  /*1920*/  IMAD.MOV.U32 R60, RZ, RZ, R73 ;  /* 0x000000ffff3c7224 */ /* 0x000fe200078e0049 */
[----:B------:R-:W-:Y:S01]  /*1930*/  LOP3.LUT R4, R11, UR25, R4, 0x96, !PT ;  /* 0x000000190b047c12 */ /* 0x000fe2000f8e9604 */
[----:B------:R-:W-:Y:S01]  /*1940*/  IMAD.MOV.U32 R61, RZ, RZ, R75 ;  /* 0x000000ffff3d7224 */ /* 0x000fe200078e004b */
[--C-:B------:R-:W-:Y:S01]  /*1950*/  SHF.R.U64 R110, R62, 0x10, R63.reuse ;  /* 0x000000103e6e7819 */ /* 0x100fe2000000123f */
[----:B------:R-:W-:Y:S01]  /*1960*/  IMAD R8, R7, -0x326172a9, RZ ;  /* 0xcd9e8d5707087824 */ /* 0x000fe200078e02ff */
[----:B------:R-:W-:Y:S01]  /*1970*/  SHF.R.U32.HI R90, RZ, 0x10, R63 ;  /* 0x00000010ff5a7819 */ /* 0x000fe2000001163f */
[----:B------:R-:W-:Y:S01]  /*1980*/  IMAD.MOV.U32 R63, RZ, RZ, R79 ;  /* 0x000000ffff3f7224 */ /* 0x000fe200078e004f */
[----:B------:R-:W-:Y:S01]  /*1990*/  SHF.R.U64 R107, R64, 0x10, R65 ;  /* 0x00000010406b7819 */ /* 0x000fe20000001241 */
[----:B------:R-:W-:Y:S01]  /*19a0*/  IMAD.MOV.U32 R64, RZ, RZ, R81 ;  /* 0x000000ffff407224 */ /* 0x000fe200078e0051 */
[----:B------:R-:W-:Y:S01]  /*19b0*/  SHF.R.U64 R121, R66, 0x10, R67 ;  /* 0x0000001042797819 */ /* 0x000fe20000001243 */
[----:B------:R-:W-:Y:S01]  /*19c0*/  IMAD.MOV.U32 R66, RZ, RZ, R85 ;  /* 0x000000ffff427224 */ /* 0x000fe200078e0055 */
[--C-:B------:R-:W-:Y:S01]  /*19d0*/  SHF.R.U64 R125, R70, 0x10, R71.reuse ;  /* 0x00000010467d7819 */ /* 0x100fe20000001247 */
[----:B------:R-:W-:Y:S01]  /*19e0*/  IMAD R5, R5, -0x2daee0ad, RZ ;  /* 0xd2511f5305057824 */ /* 0x000fe200078e02ff */
[----:B------:R-:W-:Y:S01]  /*19f0*/  SHF.R.U32.HI R69, RZ, 0x10, R71 ;  /* 0x00000010ff457819 */ /* 0x000fe20000011647 */
[----:B------:R-:W-:Y:S01]  /*1a00*/  IMAD.HI.U32 R102, R6, -0x2daee0ad, RZ ;  /* 0xd2511f5306667827 */ /* 0x000fe200078e00ff */
[----:B------:R-:W-:-:S02]  /*1a10*/  MOV R108, R65 ;  /* 0x00000041006c7202 */ /* 0x000fc40000000f00 */
[----:B------:R-:W-:Y:S01]  /*1a20*/  SHF.R.U32.HI R105, RZ, 0x10, R65 ;  /* 0x00000010ff697819 */ /* 0x000fe20000011641 */
[----:B------:R-:W-:Y:S01]  /*1a30*/  IMAD.HI.U32 R103, R4, -0x326172a9, RZ ;  /* 0xcd9e8d5704677827 */ /* 0x000fe200078e00ff */
[--C-:B------:R-:W-:Y:S02]  /*1a40*/  SHF.R.U64 R127, R72, 0x10, R73.reuse ;  /* 0x00000010487f7819 */ /* 0x100fe40000001249 */
[----:B------:R-:W-:Y:S01]  /*1a50*/  SHF.R.U32.HI R70, RZ, 0x10, R73 ;  /* 0x00000010ff467819 */ /* 0x000fe20000011649 */
[----:B------:R-:W-:Y:S01]  /*1a60*/  IMAD R132, R6, -0x2daee0ad, RZ ;  /* 0xd2511f5306847824 */ /* 0x000fe200078e02ff */
[----:B------:R-:W-:Y:S01]  /*1a70*/  MOV R128, R74 ;  /* 0x0000004a00807202 */ /* 0x000fe20000000f00 */
[----:B------:R-:W-:Y:S01]  /*1a80*/  IMAD R106, R4, -0x326172a9, RZ ;  /* 0xcd9e8d57046a7824 */ /* 0x000fe200078e02ff */
[--C-:B------:R-:W-:Y:S02]  /*1a90*/  SHF.R.U64 R129, R74, 0x10, R75.reuse ;  /* 0x000000104a817819 */ /* 0x100fe4000000124b */
[----:B------:R-:W-:-:S02]  /*1aa0*/  SHF.R.U32.HI R71, RZ, 0x10, R75 ;  /* 0x00000010ff477819 */ /* 0x000fc4000001164b */
[----:B------:R-:W-:Y:S02]  /*1ab0*/  SHF.R.U64 R133, R76, 0x10, R77 ;  /* 0x000000104c857819 */ /* 0x000fe4000000124d */
[----:B------:R-:W-:Y:S02]  /*1ac0*/  SHF.R.U32.HI R67, RZ, 0x10, R67 ;  /* 0x00000010ff437819 */ /* 0x000fe40000011643 */
[----:B------:R-:W-:Y:S02]  /*1ad0*/  MOV R62, R77 ;  /* 0x0000004d003e7202 */ /* 0x000fe40000000f00 */
[----:B------:R-:W-:Y:S02]  /*1ae0*/  SHF.R.U32.HI R72, RZ, 0x10, R77 ;  /* 0x00000010ff487819 */ /* 0x000fe4000001164d */
[--C-:B------:R-:W-:Y:S02]  /*1af0*/  SHF.R.U64 R135, R78, 0x10, R79.reuse ;  /* 0x000000104e877819 */ /* 0x100fe4000000124f */
[----:B------:R-:W-:-:S02]  /*1b00*/  SHF.R.U32.HI R73, RZ, 0x10, R79 ;  /* 0x00000010ff497819 */ /* 0x000fc4000001164f */
[----:B------:R-:W-:Y:S02]  /*1b10*/  MOV R146, R80 ;  /* 0x0000005000927202 */ /* 0x000fe40000000f00 */
[--C-:B------:R-:W-:Y:S02]  /*1b20*/  SHF.R.U64 R147, R80, 0x10, R81.reuse ;  /* 0x0000001050937819 */ /* 0x100fe40000001251 */
[----:B------:R-:W-:Y:S02]  /*1b30*/  SHF.R.U32.HI R74, RZ, 0x10, R81 ;  /* 0x00000010ff4a7819 */ /* 0x000fe40000011651 */
[----:B------:R-:W-:Y:S02]  /*1b40*/  MOV R65, R83 ;  /* 0x0000005300417202 */ /* 0x000fe40000000f00 */
[--C-:B------:R-:W-:Y:S02]  /*1b50*/  SHF.R.U64 R172, R82, 0x10, R83.reuse ;  /* 0x0000001052ac7819 */ /* 0x100fe40000001253 */
[----:B------:R-:W-:-:S02]  /*1b60*/  SHF.R.U32.HI R75, RZ, 0x10, R83 ;  /* 0x00000010ff4b7819 */ /* 0x000fc40000011653 */
[--C-:B------:R-:W-:Y:S02]  /*1b70*/  SHF.R.U64 R178, R84, 0x10, R85.reuse ;  /* 0x0000001054b27819 */ /* 0x100fe40000001255 */
[----:B------:R-:W-:Y:S02]  /*1b80*/  SHF.R.U32.HI R76, RZ, 0x10, R85 ;  /* 0x00000010ff4c7819 */ /* 0x000fe40000011655 */
[----:B------:R-:W-:Y:S02]  /*1b90*/  SHF.R.U32.HI R215, RZ, 0x10, R27 ;  /* 0x00000010ffd77819 */ /* 0x000fe4000001161b */
[----:B------:R-:W-:Y:S02]  /*1ba0*/  SHF.R.U64 R10, R48, 0x10, R49 ;  /* 0x00000010300a7819 */ /* 0x000fe40000001231 */
[----:B------:R-:W-:Y:S02]  /*1bb0*/  SHF.R.U64 R216, R28, 0x10, R29 ;  /* 0x000000101cd87819 */ /* 0x000fe4000000121d */
[----:B------:R-:W-:-:S02]  /*1bc0*/  SHF.R.U32.HI R9, RZ, 0x10, R49 ;  /* 0x00000010ff097819 */ /* 0x000fc40000011631 */
        /* <DEDUP_REMOVED lines=27> */
[----:B------:R-:W-:Y:S02]  /*1d80*/  SHF.R.U32.HI R217, RZ, 0x10, R29 ;  /* 0x00000010ffd97819 */ /* 0x000fe4000001161d */
[----:B------:R-:W-:Y:S02]  /*1d90*/  PRMT R216, R216, 0x5410, R9 ;  /* 0x00005410d8d87816 */ /* 0x000fe40000000009 */
[----:B------:R-:W-:-:S02]  /*1da0*/  PLOP3.LUT P0, PT, PT, PT, UP0, 0x80, 0x8 ;  /* 0x000000000008781c */ /* 0x000fc40003f0f008 */
[----:B------:R-:W-:Y:S02]  /*1db0*/  LOP3.LUT R102, R5, UR27, R102, 0x96, !PT ;  /* 0x0000001b05667c12 */ /* 0x000fe4000f8e9666 */
[----:B------:R-:W-:Y:S02]  /*1dc0*/  LOP3.LUT R103, R8, UR26, R103, 0x96, !PT ;  /* 0x0000001a08677c12 */ /* 0x000fe4000f8e9667 */
[----:B01234-:R-:W-:-:S07]  /*1dd0*/  LOP3.LUT R130, R130, 0x3, RZ, 0xc0, !PT ;  /* 0x0000000382827812 */ /* 0x01ffce00078ec0ff */
.L_x_23689:
        /* <DEDUP_REMOVED lines=25> */
[----:B------:R-:W-:Y:S01]  /*1f70*/  IMAD.U32 R150, RZ, RZ, UR6 ;  /* 0x00000006ff967e24 */ /* 0x000fe2000f8e00ff */
[----:B------:R-:W-:Y:S01]  /*1f80*/  IADD3 R137, PT, PT, R137, -0x695add53, RZ ;  /* 0x96a522ad89897810 */ /* 0x000fe20007ffe0ff */
[----:B------:R-:W-:Y:S01]  /*1f90*/  IMAD.MOV.U32 R136, RZ, RZ, 0x2f800000 ;  /* 0x2f800000ff887424 */ /* 0x000fe200078e00ff */
[----:B------:R-:W-:Y:S01]  /*1fa0*/  IADD3 R140, PT, PT, R140, 0x3c6ef372, RZ ;  /* 0x3c6ef3728c8c7810 */ /* 0x000fe20007ffe0ff */
[----:B------:R-:W-:Y:S01]  /*1fb0*/  VIADD R138, R138, 0x1715609d ;  /* 0x1715609d8a8a7836 */ /* 0x000fe20000000000 */
[----:B------:R-:W-:Y:S01]  /*1fc0*/  IADD3 R148, PT, PT, R148, -0x4ab325aa, RZ ;  /* 0xb54cda5694947810 */ /* 0x000fe20007ffe0ff */
[----:B------:R-:W-:-:S02]  /*1fd0*/  VIADD R139, R139, 0xdb3d7428 ;  /* 0xdb3d74288b8b7836 */ /* 0x000fc40000000000 */
[----:B------:R-:W-:Y:S02]  /*1fe0*/  VIADD R142, R142, 0x8ff34781 ;  /* 0x8ff347818e8e7836 */ /* 0x000fe40000000000 */
[----:B------:R-:W-:Y:S02]  /*1ff0*/  VIADD R144, R144, 0xed9eba14 ;  /* 0xed9eba1490907836 */ /* 0x000fe40000000000 */
        /* <DEDUP_REMOVED lines=18> */
.L_x_23061:
        /* <DEDUP_REMOVED lines=13> */
.L_x_23063:
[----:B------:R-:W-:Y:S05]  /*21f0*/  BSYNC.RECONVERGENT B2 ;  /* 0x0000000000027941 */ /* 0x000fea0003800200 */
.L_x_23062:
        /* <DEDUP_REMOVED lines=37> */
[----:B------:R-:W-:Y:S02]  /*2450*/  LOP3.LUT R103, R142, R68, R67, 0x96, !PT ;  /* 0x000000448e677212 */ /* 0x000fe400078e9643 */
[----:B------:R-:W-:Y:S01]  /*2460*/  MOV R106, R66 ;  /* 0x00000042006a7202 */ /* 0x000fe20000000f00 */
[----:B------:R-:W-:Y:S01]  /*2470*/  IMAD.MOV.U32 R66, RZ, RZ, R132 ;  /* 0x000000ffff427224 */ /* 0x000fe200078e0084 */
[----:B------:R-:W-:Y:S01]  /*2480*/  LOP3.LUT R102, R137, R102, R79, 0x96, !PT ;  /* 0x0000006689667212 */ /* 0x000fe200078e964f */
[----:B------:R-:W-:-:S07]  /*2490*/  IMAD.MOV.U32 R68, RZ, RZ, RZ ;  /* 0x000000ffff447224 */ /* 0x000fce00078e00ff */
.L_x_23060:
[----:B------:R-:W-:Y:S05]  /*24a0*/  BSYNC.RECONVERGENT B1 ;  /* 0x0000000000017941 */ /* 0x000fea0003800200 */
.L_x_23059:
[----:B------:R-:W-:Y:S01]  /*24b0*/  ISETP.NE.AND P0, PT, R68, 0x1, PT ;  /* 0x000000014400780c */ /* 0x000fe20003f05270 */
[----:B------:R-:W-:Y:S01]  /*24c0*/  BSSY.RECONVERGENT B1, `(.L_x_23064) ;  /* 0x0000049000017945 */ /* 0x000fe20003800200 */
[----:B------:R-:W-:Y:S01]  /*24d0*/  I2FP.F32.U32 R67, R66 ;  /* 0x0000004200437245 */ /* 0x000fe20000201000 */
[----:B------:R-:W-:Y:S01]  /*24e0*/  IMAD.MOV.U32 R66, RZ, RZ, 0x2 ;  /* 0x00000002ff427424 */ /* 0x000fe200078e00ff */
[----:B------:R-:W-:-:S03]  /*24f0*/  MOV R152, UR18 ;  /* 0x0000001200987c02 */ /* 0x000fc60008000f00 */
        /* <DEDUP_REMOVED lines=12> */
.L_x_23066:
        /* <DEDUP_REMOVED lines=13> */
.L_x_23068:
[----:B------:R-:W-:Y:S05]  /*2690*/  BSYNC.RECONVERGENT B2 ;  /* 0x0000000000027941 */ /* 0x000fea0003800200 */
.L_x_23067:
        /* <DEDUP_REMOVED lines=43> */
.L_x_23065:
[----:B------:R-:W-:Y:S05]  /*2950*/  BSYNC.RECONVERGENT B1 ;  /* 0x0000000000017941 */ /* 0x000fea0003800200 */
.L_x_23064:
[----:B------:R-:W-:Y:S01]  /*2960*/  ISETP.NE.AND P0, PT, R66, 0x1, PT ;  /* 0x000000014200780c */ /* 0x000fe20003f05270 */
[----:B------:R-:W-:Y:S01]  /*2970*/  BSSY.RECONVERGENT B1, `(.L_x_23069) ;  /* 0x0000048000017945 */ /* 0x000fe20003800200 */
[----:B------:R-:W-:Y:S01]  /*2980*/  I2FP.F32.U32 R67, R67 ;  /* 0x0000004300437245 */ /* 0x000fe20000201000 */
[----:B------:R-:W-:-:S04]  /*2990*/  HFMA2 R68, -RZ, RZ, 0, 1.1920928955078125e-07 ;  /* 0x00000002ff447431 */ /* 0x000fc800000001ff */
        /* <DEDUP_REMOVED lines=12> */
.L_x_23071:
        /* <DEDUP_REMOVED lines=13> */
.L_x_23073:
[----:B------:R-:W-:Y:S05]  /*2b30*/  BSYNC.RECONVERGENT B2 ;  /* 0x0000000000027941 */ /* 0x000fea0003800200 */
.L_x_23072:
        /* <DEDUP_REMOVED lines=43> */
.L_x_23070:
[----:B------:R-:W-:Y:S05]  /*2df0*/  BSYNC.RECONVERGENT B1 ;  /* 0x0000000000017941 */ /* 0x000fea0003800200 */
.L_x_23069:
[----:B------:R-:W-:Y:S01]  /*2e00*/  ISETP.NE.AND P0, PT, R68, 0x1, PT ;  /* 0x000000014400780c */ /* 0x000fe20003f05270 */
[----:B------:R-:W-:Y:S01]  /*2e10*/  BSSY.RECONVERGENT B1, `(.L_x_23074) ;  /* 0x0000048000017945 */ /* 0x000fe20003800200 */
[----:B------:R-:W-:Y:S01]  /*2e20*/  I2FP.F32.U32 R67, R67 ;  /* 0x0000004300437245 */ /* 0x000fe20000201000 */
[----:B------:R-:W-:-:S04]  /*2e30*/  IMAD.MOV.U32 R79, RZ, RZ, 0x2 ;  /* 0x00000002ff4f7424 */ /* 0x000fc800078e00ff */
        /* <DEDUP_REMOVED lines=12> */
.L_x_23076:
        /* <DEDUP_REMOVED lines=13> */
.L_x_23078:
[----:B------:R-:W-:Y:S05]  /*2fd0*/  BSYNC.RECONVERGENT B2 ;  /* 0x0000000000027941 */ /* 0x000fea0003800200 */
.L_x_23077:
[----:B------:R-:W-:Y:S01]  /*2fe0*/  IMAD.WIDE.U32 R70, R101, -0x326172a9, RZ ;  /* 0xcd9e8d5765467825 */ /* 0x000fe200078e00ff */
[----:B------:R-:W-:-:S03]  /*2ff0*/  LOP3.LUT R66, R104, UR7, R73, 0x96, !PT ;  /* 0x0000000768427c12 */ /* 0x000fc6000f8e9649 */
[----:B------:R-:W-:Y:S01]  /*3000*/  HFMA2 R79, -RZ, RZ, 0, 0 ;  /* 0x00000000ff4f7431 */ /* 0x000fe200000001ff */
        /* <DEDUP_REMOVED lines=36> */
[----:B------:R-:W-:Y:S02]  /*3250*/  MOV R106, R68 ;  /* 0x00000044006a7202 */ /* 0x000fe40000000f00 */
[----:B------:R-:W-:Y:S01]  /*3260*/  LOP3.LUT R102, R137, R102, R67, 0x96, !PT ;  /* 0x0000006689667212 */ /* 0x000fe200078e9643 */
[----:B------:R-:W-:Y:S02]  /*3270*/  IMAD.MOV.U32 R67, RZ, RZ, R78 ;  /* 0x000000ffff437224 */ /* 0x000fe400078e004e */
[----:B------:R-:W-:-:S07]  /*3280*/  IMAD.MOV.U32 R78, RZ, RZ, R66 ;  /* 0x000000ffff4e7224 */ /* 0x000fce00078e0042 */
.L_x_23075:
[----:B------:R-:W-:Y:S05]  /*3290*/  BSYNC.RECONVERGENT B1 ;  /* 0x0000000000017941 */ /* 0x000fea0003800200 */
.L_x_23074:
[----:B------:R-:W-:Y:S01]  /*32a0*/  I2FP.F32.U32 R67, R67 ;  /* 0x0000004300437245 */ /* 0x000fe20000201000 */
[----:B------:R-:W-:-:S04]  /*32b0*/  IMAD.U32 R153, RZ, RZ, UR20 ;  /* 0x00000014ff997e24 */ /* 0x000fc8000f8e00ff */
[----:B------:R-:W-:Y:S01]  /*32c0*/  FFMA.FTZ R67, R67, R136, 1.1641532182693481445e-10 ;  /* 0x2f00000043437423 */ /* 0x000fe20000010088 */
[-C--:B-----5:R-:W-:Y:S01]  /*32d0*/  FMUL.FTZ R62, R62, R153.reuse ;  /* 0x000000993e3e7220 */ /* 0x0a0fe20000410000 */
[-C--:B------:R-:W-:Y:S01]  /*32e0*/  FMUL.FTZ R60, R60, R153.reuse ;  /* 0x000000993c3c7220 */ /* 0x080fe20000410000 */
[-C--:B------:R-:W-:Y:S01]  /*32f0*/  FMUL.FTZ R61, R61, R153.reuse ;  /* 0x000000993d3d7220 */ /* 0x080fe20000410000 */
[----:B------:R-:W-:Y:S01]  /*3300*/  FMUL.FTZ R63, R63, R153 ;  /* 0x000000993f3f7220 */ /* 0x000fe20000410000 */
[----:B------:R-:W-:Y:S02]  /*3310*/  FSETP.GTU.FTZ.AND P0, PT, R67, R152, PT ;  /* 0x000000984300720b */ /* 0x000fe40003f1c000 */
[----:B------:R-:W-:Y:S02]  /*3320*/  FSEL R62, R62, RZ, P4 ;  /* 0x000000ff3e3e7208 */ /* 0x000fe40002000000 */
[----:B------:R-:W-:Y:S02]  /*3330*/  FSEL R60, R60, RZ, P2 ;  /* 0x000000ff3c3c7208 */ /* 0x000fe40001000000 */
        /* <DEDUP_REMOVED lines=8> */
.L_x_23058:
        /* <DEDUP_REMOVED lines=16> */
.L_x_23082:
        /* <DEDUP_REMOVED lines=13> */
.L_x_23084:
[----:B------:R-:W-:Y:S05]  /*3590*/  BSYNC.RECONVERGENT B2 ;  /* 0x0000000000027941 */ /* 0x000fea0003800200 */
.L_x_23083:
        /* <DEDUP_REMOVED lines=42> */
.L_x_23081:
[----:B------:R-:W-:Y:S05]  /*3840*/  BSYNC.RECONVERGENT B1 ;  /* 0x0000000000017941 */ /* 0x000fea0003800200 */
.L_x_23080:
[----:B------:R-:W-:Y:S01]  /*3850*/  ISETP.NE.AND P0, PT, R68, 0x1, PT ;  /* 0x000000014400780c */ /* 0x000fe20003f05270 */
[----:B------:R-:W-:Y:S01]  /*3860*/  IMAD.U32 R153, RZ, RZ, UR20 ;  /* 0x00000014ff997e24 */ /* 0x000fe2000f8e00ff */
[----:B------:R-:W-:Y:S01]  /*3870*/  I2FP.F32.U32 R67, R66 ;  /* 0x0000004200437245 */ /* 0x000fe20000201000 */
[----:B------:R-:W-:Y:S01]  /*3880*/  BSSY.RECONVERGENT B1, `(.L_x_23085) ;  /* 0x0000049000017945 */ /* 0x000fe20003800200 */
[----:B------:R-:W-:Y:S01]  /*3890*/  MOV R152, UR18 ;  /* 0x0000001200987c02 */ /* 0x000fe20008000f00 */
[----:B------:R-:W-:Y:S02]  /*38a0*/  IMAD.MOV.U32 R66, RZ, RZ, 0x2 ;  /* 0x00000002ff427424 */ /* 0x000fe400078e00ff */
[----:B-----5:R-:W-:Y:S01]  /*38b0*/  FMUL.FTZ R72, R60, R153 ;  /* 0x000000993c487220 */ /* 0x020fe20000410000 */
        /* <DEDUP_REMOVED lines=12> */
.L_x_23087:
        /* <DEDUP_REMOVED lines=13> */
.L_x_23089:
[----:B------:R-:W-:Y:S05]  /*3a50*/  BSYNC.RECONVERGENT B2 ;  /* 0x0000000000027941 */ /* 0x000fea0003800200 */
.L_x_23088:
        /* <DEDUP_REMOVED lines=43> */
.L_x_23086:
[----:B------:R-:W-:Y:S05]  /*3d10*/  BSYNC.RECONVERGENT B1 ;  /* 0x0000000000017941 */ /* 0x000fea0003800200 */
.L_x_23085:
        /* <DEDUP_REMOVED lines=15> */
.L_x_23092:
        /* <DEDUP_REMOVED lines=13> */
.L_x_23094:
[----:B------:R-:W-:Y:S05]  /*3ee0*/  BSYNC.RECONVERGENT B2 ;  /* 0x0000000000027941 */ /* 0x000fea0003800200 */
.L_x_23093:
[----:B------:R-:W-:Y:S01]  /*3ef0*/  IMAD.WIDE.U32 R70, R101, -0x326172a9, RZ ;  /* 0xcd9e8d5765467825 */ /* 0x000fe200078e00ff */
[----:B------:R-:W-:Y:S02]  /*3f00*/  LOP3.LUT R66, R104, UR7, R75, 0x96, !PT ;  /* 0x0000000768427c12 */ /* 0x000fe4000f8e964b */
[----:B------:R-:W-:Y:S02]  /*3f10*/  MOV R60, R78 ;  /* 0x0000004e003c7202 */ /* 0x000fe40000000f00 */
        /* <DEDUP_REMOVED lines=38> */
[----:B------:R-:W-:Y:S02]  /*4180*/  IMAD.MOV.U32 R78, RZ, RZ, R66 ;  /* 0x000000ffff4e7224 */ /* 0x000fe400078e0042 */
[----:B------:R-:W-:-:S07]  /*4190*/  IMAD.MOV.U32 R68, RZ, RZ, RZ ;  /* 0x000000ffff447224 */ /* 0x000fce00078e00ff */
.L_x_23091:
[----:B------:R-:W-:Y:S05]  /*41a0*/  BSYNC.RECONVERGENT B1 ;  /* 0x0000000000017941 */ /* 0x000fea0003800200 */
.L_x_23090:
        /* <DEDUP_REMOVED lines=17> */
.L_x_23097:
        /* <DEDUP_REMOVED lines=13> */
.L_x_23099:
[----:B------:R-:W-:Y:S05]  /*4390*/  BSYNC.RECONVERGENT B2 ;  /* 0x0000000000027941 */ /* 0x000fea0003800200 */
.L_x_23098:
        /* <DEDUP_REMOVED lines=43> */
.L_x_23096:
[----:B------:R-:W-:Y:S05]  /*4650*/  BSYNC.RECONVERGENT B1 ;  /* 0x0000000000017941 */ /* 0x000fea0003800200 */
.L_x_23095:
        /* <DEDUP_REMOVED lines=15> */
.L_x_23102:
        /* <DEDUP_REMOVED lines=13> */
.L_x_23104:
[----:B------:R-:W-:Y:S05]  /*4820*/  BSYNC.RECONVERGENT B2 ;  /* 0x0000000000027941 */ /* 0x000fea0003800200 */
.L_x_23103:
        /* <DEDUP_REMOVED lines=43> */
.L_x_23101:
[----:B------:R-:W-:Y:S05]  /*4ae0*/  BSYNC.RECONVERGENT B1 ;  /* 0x0000000000017941 */ /* 0x000fea0003800200 */
.L_x_23100:
[----:B------:R-:W-:Y:S01]  /*4af0*/  ISETP.NE.AND P0, PT, R66, 0x1, PT ;  /* 0x000000014200780c */ /* 0x000fe20003f05270 */
[----:B------:R-:W-:Y:S01]  /*4b00*/  BSSY.RECONVERGENT B1, `(.L_x_23105) ;  /* 0x0000049000017945 */ /* 0x000fe20003800200 */
[----:B------:R-:W-:Y:S01]  /*4b10*/  I2FP.F32.U32 R61, R61 ;  /* 0x0000003d003d7245 */ /* 0x000fe20000201000 */
[----:B------:R-:W-:Y:S01]  /*4b20*/  FMUL.FTZ R76, R62, R153 ;  /* 0x000000993e4c7220 */ /* 0x000fe20000410000 */
[----:B------:R-:W-:-:S03]  /*4b30*/  IMAD.MOV.U32 R60, RZ, RZ, 0x2 ;  /* 0x00000002ff3c7424 */ /* 0x000fc600078e00ff */
        /* <DEDUP_REMOVED lines=12> */
.L_x_23107:
        /* <DEDUP_REMOVED lines=13> */
.L_x_23109:
[----:B------:R-:W-:Y:S05]  /*4cd0*/  BSYNC.RECONVERGENT B2 ;  /* 0x0000000000027941 */ /* 0x000fea0003800200 */
.L_x_23108:
        /* <DEDUP_REMOVED lines=43> */
.L_x_23106:
[----:B------:R-:W-:Y:S05]  /*4f90*/  BSYNC.RECONVERGENT B1 ;  /* 0x0000000000017941 */ /* 0x000fea0003800200 */
.L_x_23105:
        /* <DEDUP_REMOVED lines=15> */
.L_x_23112:
        /* <DEDUP_REMOVED lines=13> */
.L_x_23114:
[----:B------:R-:W-:Y:S05]  /*5160*/  BSYNC.RECONVERGENT B2 ;  /* 0x0000000000027941 */ /* 0x000fea0003800200 */
.L_x_23113:
        /* <DEDUP_REMOVED lines=42> */
[----:B------:R-:W-:-:S07]  /*5410*/  MOV R78, R60 ;  /* 0x0000003c004e7202 */ /* 0x000fce0000000f00 */
.L_x_23111:
[----:B------:R-:W-:Y:S05]  /*5420*/  BSYNC.RECONVERGENT B1 ;  /* 0x0000000000017941 */ /* 0x000fea0003800200 */
.L_x_23110:
[----:B------:R-:W-:Y:S01]  /*5430*/  ISETP.NE.AND P0, PT, R62, 0x1, PT ;  /* 0x000000013e00780c */ /* 0x000fe20003f05270 */
[----:B------:R-:W-:Y:S01]  /*5440*/  BSSY.RECONVERGENT B1, `(.L_x_23115) ;  /* 0x0000049000017945 */ /* 0x000fe20003800200 */
[----:B------:R-:W-:Y:S01]  /*5450*/  I2FP.F32.U32 R61, R61 ;  /* 0x0000003d003d7245 */ /* 0x000fe20000201000 */
[----:B------:R-:W-:Y:S01]  /*5460*/  FMUL.FTZ R70, R63, R153 ;  /* 0x000000993f467220 */ /* 0x000fe20000410000 */
[----:B------:R-:W-:-:S03]  /*5470*/  IMAD.MOV.U32 R79, RZ, RZ, 0x2 ;  /* 0x00000002ff4f7424 */ /* 0x000fc600078e00ff */
        /* <DEDUP_REMOVED lines=12> */
.L_x_23117:
        /* <DEDUP_REMOVED lines=13> */
.L_x_23119:
[----:B------:R-:W-:Y:S05]  /*5610*/  BSYNC.RECONVERGENT B2 ;  /* 0x0000000000027941 */ /* 0x000fea0003800200 */
.L_x_23118:
        /* <DEDUP_REMOVED lines=43> */
.L_x_23116:
[----:B------:R-:W-:Y:S05]  /*58d0*/  BSYNC.RECONVERGENT B1 ;  /* 0x0000000000017941 */ /* 0x000fea0003800200 */
.L_x_23115:
[----:B------:R-:W-:Y:S01]  /*58e0*/  I2FP.F32.U32 R63, R61 ;  /* 0x0000003d003f7245 */ /* 0x000fe20000201000 */
[-C--:B------:R-:W-:Y:S01]  /*58f0*/  FMUL.FTZ R60, R8, R153.reuse ;  /* 0x00000099083c7220 */ /* 0x080fe20000410000 */
[-C--:B------:R-:W-:Y:S01]  /*5900*/  FSETP.GTU.FTZ.AND P6, PT, R73, R152.reuse, PT ;  /* 0x000000984900720b */ /* 0x080fe20003fdc000 */
[-C--:B------:R-:W-:Y:S01]  /*5910*/  FMUL.FTZ R61, R9, R153.reuse ;  /* 0x00000099093d7220 */ /* 0x080fe20000410000 */
[----:B------:R-:W-:Y:S01]  /*5920*/  FSETP.GTU.FTZ.AND P0, PT, R75, R152, PT ;  /* 0x000000984b00720b */ /* 0x000fe20003f1c000 */
[----:B------:R-:W-:Y:S01]  /*5930*/  FFMA.FTZ R69, R63, R136, 1.1641532182693481445e-10 ;  /* 0x2f0000003f457423 */ /* 0x000fe20000010088 */
[----:B------:R-:W-:Y:S01]  /*5940*/  FSEL R67, R60, RZ, !P6 ;  /* 0x000000ff3c437208 */ /* 0x000fe20007000000 */
[-C--:B------:R-:W-:Y:S01]  /*5950*/  FMUL.FTZ R60, R10, R153.reuse ;  /* 0x000000990a3c7220 */ /* 0x080fe20000410000 */
[----:B------:R-:W-:Y:S01]  /*5960*/  SEL R68, RZ, 0x1, P6 ;  /* 0x00000001ff447807 */ /* 0x000fe20003000000 */
[----:B------:R-:W-:Y:S01]  /*5970*/  FMUL.FTZ R62, R11, R153 ;  /* 0x000000990b3e7220 */ /* 0x000fe20000410000 */
[----:B------:R-:W-:-:S02]  /*5980*/  FSETP.GTU.FTZ.AND P6, PT, R77, R152, PT ;  /* 0x000000984d00720b */ /* 0x000fc40003fdc000 */
[----:B------:R-:W-:Y:S02]  /*5990*/  FSEL R63, R61, RZ, !P0 ;  /* 0x000000ff3d3f7208 */ /* 0x000fe40004000000 */
[----:B------:R-:W-:Y:S02]  /*59a0*/  SEL R71, RZ, 0x1, P0 ;  /* 0x00000001ff477807 */ /* 0x000fe40000000000 */
[----:B------:R-:W-:Y:S02]  /*59b0*/  FSETP.GTU.FTZ.AND P0, PT, R69, R152, PT ;  /* 0x000000984500720b */ /* 0x000fe40003f1c000 */
[----:B------:R-:W-:Y:S02]  /*59c0*/  FSEL R76, R76, RZ, P4 ;  /* 0x000000ff4c4c7208 */ /* 0x000fe40002000000 */
[----:B------:R-:W-:Y:S02]  /*59d0*/  FSEL R61, R60, RZ, !P6 ;  /* 0x000000ff3c3d7208 */ /* 0x000fe40007000000 */
[----:B------:R-:W-:-:S02]  /*59e0*/  FSEL R74, R74, RZ, P3 ;  /* 0x000000ff4a4a7208 */ /* 0x000fc40001800000 */
[----:B------:R-:W-:Y:S02]  /*59f0*/  FSEL R72, R72, RZ, P2 ;  /* 0x000000ff48487208 */ /* 0x000fe40001000000 */
[----:B------:R-:W-:Y:S02]  /*5a00*/  FSEL R69, R70, RZ, P5 ;  /* 0x000000ff46457208 */ /* 0x000fe40002800000 */
[----:B------:R-:W-:Y:S01]  /*5a10*/  FSEL R66, R62, RZ, !P0 ;  /* 0x000000ff3e427208 */ /* 0x000fe20004000000 */
[----:B------:R-:W-:Y:S01]  /*5a20*/  FADD.FTZ R62, R76, R61 ;  /* 0x0000003d4c3e7221 */ /* 0x000fe20000010000 */
[----:B------:R-:W-:Y:S01]  /*5a30*/  FADD.FTZ R61, R74, R63 ;  /* 0x0000003f4a3d7221 */ /* 0x000fe20000010000 */
[----:B------:R-:W-:Y:S01]  /*5a40*/  FADD.FTZ R60, R72, R67 ;  /* 0x00000043483c7221 */ /* 0x000fe20000010000 */
[----:B------:R-:W-:Y:S01]  /*5a50*/  SEL R67, RZ, 0x1, P6 ;  /* 0x00000001ff437807 */ /* 0x000fe20003000000 */
[----:B------:R-:W-:Y:S01]  /*5a60*/  FADD.FTZ R63, R66, R69 ;  /* 0x00000045423f7221 */ /* 0x000fe20000010000 */
[----:B------:R-:W-:Y:S01]  /*5a70*/  SEL R66, RZ, 0x1, P0 ;  /* 0x00000001ff427807 */ /* 0x000fe20000000000 */
[----:B------:R-:W-:Y:S01]  /*5a80*/  @P1 FADD.FTZ R62, R6, R62 ;  /* 0x0000003e063e1221 */ /* 0x000fe20000010000 */
[----:B------:R-:W-:Y:S01]  /*5a90*/  PRMT R105, R68, 0x7610, R105 ;  /* 0x0000761044697816 */ /* 0x000fe20000000069 */
[----:B------:R-:W-:Y:S01]  /*5aa0*/  @P1 FADD.FTZ R61, R5, R61 ;  /* 0x0000003d053d1221 */ /* 0x000fe20000010000 */
[----:B------:R-:W-:Y:S01]  /*5ab0*/  PRMT R107, R71, 0x7610, R107 ;  /* 0x00007610476b7816 */ /* 0x000fe2000000006b */
[----:B------:R-:W-:Y:S01]  /*5ac0*/  @P1 FADD.FTZ R60, R4, R60 ;  /* 0x0000003c043c1221 */ /* 0x000fe20000010000 */
[----:B------:R-:W-:Y:S01]  /*5ad0*/  PRMT R108, R67, 0x7610, R108 ;  /* 0x00007610436c7816 */ /* 0x000fe2000000006c */
[----:B------:R-:W-:Y:S01]  /*5ae0*/  @P1 FADD.FTZ R63, R7, R63 ;  /* 0x0000003f073f1221 */ /* 0x000fe20000010000 */
[----:B------:R-:W-:-:S07]  /*5af0*/  PRMT R109, R66, 0x7610, R109 ;  /* 0x00007610426d7816 */ /* 0x000fce000000006d */
.L_x_23079:
[----:B------:R-:W0:Y:S01]  /*5b00*/  LDC.64 R166, c[0x0][0x3a8] ;  /* 0x0000ea00ffa67b82 */ /* 0x000e220000000a00 */
[----:B------:R-:W-:Y:S01]  /*5b10*/  ISETP.NE.U32.AND P0, PT, R64, RZ, PT ;  /* 0x000000ff4000720c */ /* 0x000fe20003f05070 */
[----:B------:R-:W-:Y:S01]  /*5b20*/  VIADD R151, R149, 0x20 ;  /* 0x0000002095977836 */ /* 0x000fe20000000000 */
[----:B------:R-:W-:Y:S02]  /*5b30*/  SEL R68, RZ, 0x1000000, !P5 ;  /* 0x01000000ff447807 */ /* 0x000fe40006800000 */
[----:B------:R-:W-:Y:S02]  /*5b40*/  ISETP.NE.AND.EX P0, PT, R65, RZ, PT, P0 ;  /* 0x000000ff4100720c */ /* 0x000fe40003f05300 */
[----:B------:R-:W-:Y:S01]  /*5b50*/  SEL R69, RZ, 0x10000, !P4 ;  /* 0x00010000ff457807 */ /* 0x000fe20006000000 */
[----:B------:R-:W1:Y:S01]  /*5b60*/  LDC.64 R154, c[0x0][0x3b0] ;  /* 0x0000ec00ff9a7b82 */ /* 0x000e620000000a00 */
[----:B------:R-:W-:-:S04]  /*5b70*/  SEL R70, RZ, 0x100, !P3 ;  /* 0x00000100ff467807 */ /* 0x000fc80005800000 */
[----:B------:R-:W-:Y:S02]  /*5b80*/  IADD3 R68, PT, PT, R70, R68, R69 ;  /* 0x0000004446447210 */ /* 0x000fe40007ffe045 */
[----:B------:R-:W-:Y:S01]  /*5b90*/  SEL R69, RZ, 0x1, !P2 ;  /* 0x00000001ff457807 */ /* 0x000fe20005000000 */
[----:B------:R-:W2:Y:S04]  /*5ba0*/  @P1 LDC.64 R64, c[0x0][0x3a0] ;  /* 0x0000e800ff401b82 */ /* 0x000ea80000000a00 */
[----:B------:R-:W-:Y:S02]  /*5bb0*/  IMAD.IADD R81, R68, 0x1, R69 ;  /* 0x0000000144517824 */ /* 0x000fe400078e0245 */
[----:B------:R-:W-:Y:S02]  /*5bc0*/  IMAD.WIDE.U32 R68, R151, 0x10, R96 ;  /* 0x0000001097447825 */ /* 0x000fe400078e0060 */
[----:B------:R-:W3:Y:S02]  /*5bd0*/  @P0 LDC.64 R66, c[0x0][0x398] ;  /* 0x0000e600ff420b82 */ /* 0x000ee40000000a00 */
[----:B0-----:R-:W-:-:S05]  /*5be0*/  IMAD.WIDE.U32 R76, R149, 0x10, R166 ;  /* 0x00000010954c7825 */ /* 0x001fca00078e00a6 */
[----:B------:R0:W-:Y:S01]  /*5bf0*/  STG.E.128 desc[UR8][R76.64], R60 ;  /* 0x0000003c4c007986 */ /* 0x0001e2000c101d08 */
[----:B-1----:R-:W-:-:S05]  /*5c00*/  IMAD.WIDE.U32 R70, R149, 0x4, R154 ;  /* 0x0000000495467825 */ /* 0x002fca00078e009a */
[----:B------:R0:W-:Y:S01]  /*5c10*/  STG.E desc[UR8][R70.64], R81 ;  /* 0x0000005146007986 */ /* 0x0001e2000c101908 */
[----:B--2---:R-:W-:-:S04]  /*5c20*/  @P1 IMAD.WIDE.U32 R72, R151, 0x10, R64 ;  /* 0x0000001097481825 */ /* 0x004fc800078e0040 */
[----:B---3--:R-:W-:Y:S01]  /*5c30*/  @P0 IMAD.WIDE.U32 R74, R151, 0x10, R66 ;  /* 0x00000010974a0825 */ /* 0x008fe200078e0042 */
[----:B0-----:R-:W-:Y:S06]  /*5c40*/  @!P0 BRA `(.L_x_23120) ;  /* 0x00000000002c8947 */ /* 0x001fec0003800000 */
[----:B------:R-:W0:Y:S01]  /*5c50*/  LDC.64 R64, c[0x0][0x3b8] ;  /* 0x0000ee00ff407b82 */ /* 0x000e220000000a00 */
        /* <DEDUP_REMOVED lines=10> */
.L_x_23120:
        /* <DEDUP_REMOVED lines=20> */
.L_x_23124:
        /* <DEDUP_REMOVED lines=13> */
.L_x_23126:
[----:B------:R-:W-:Y:S05]  /*5f10*/  BSYNC.RECONVERGENT B2 ;  /* 0x0000000000027941 */ /* 0x000fea0003800200 */
.L_x_23125:
        /* <DEDUP_REMOVED lines=40> */
[----:B------:R-:W-:Y:S01]  /*61a0*/  IMAD.MOV.U32 R70, RZ, RZ, RZ ;  /* 0x000000ffff467224 */ /* 0x000fe200078e00ff */
[----:B------:R-:W-:-:S07]  /*61b0*/  MOV R68, R78 ;  /* 0x0000004e00447202 */ /* 0x000fce0000000f00 */
.L_x_23123:
[----:B------:R-:W-:Y:S05]  /*61c0*/  BSYNC.RECONVERGENT B1 ;  /* 0x0000000000017941 */ /* 0x000fea0003800200 */
.L_x_23122:
[----:B------:R-:W-:Y:S01]  /*61d0*/  ISETP.NE.AND P3, PT, R70, 0x1, PT ;  /* 0x000000014600780c */ /* 0x000fe20003f65270 */
[----:B------:R-:W-:Y:S01]  /*61e0*/  BSSY.RECONVERGENT B1, `(.L_x_23127) ;  /* 0x0000049000017945 */ /* 0x000fe20003800200 */
[----:B------:R-:W-:Y:S01]  /*61f0*/  I2FP.F32.U32 R69, R68 ;  /* 0x0000004400457245 */ /* 0x000fe20000201000 */
[----:B-----5:R-:W-:Y:S01]  /*6200*/  FMUL.FTZ R74, R64, R153 ;  /* 0x00000099404a7220 */ /* 0x020fe20000410000 */
        /* <DEDUP_REMOVED lines=13> */
.L_x_23129:
        /* <DEDUP_REMOVED lines=13> */
.L_x_23131:
[----:B------:R-:W-:Y:S05]  /*63b0*/  BSYNC.RECONVERGENT B2 ;  /* 0x0000000000027941 */ /* 0x000fea0003800200 */
.L_x_23130:
        /* <DEDUP_REMOVED lines=40> */
[----:B------:R-:W-:Y:S02]  /*6640*/  IMAD.MOV.U32 R82, RZ, RZ, R68 ;  /* 0x000000ffff527224 */ /* 0x000fe400078e0044 */
[----:B------:R-:W-:Y:S01]  /*6650*/  HFMA2 R68, -RZ, RZ, 0, 0 ;  /* 0x00000000ff447431 */ /* 0x000fe200000001ff */
[----:B------:R-:W-:-:S07]  /*6660*/  LOP3.LUT R102, R137, R102, R69, 0x96, !PT ;  /* 0x0000006689667212 */ /* 0x000fce00078e9645 */
.L_x_23128:
[----:B------:R-:W-:Y:S05]  /*6670*/  BSYNC.RECONVERGENT B1 ;  /* 0x0000000000017941 */ /* 0x000fea0003800200 */
.L_x_23127:
        /* <DEDUP_REMOVED lines=15> */
.L_x_23134:
        /* <DEDUP_REMOVED lines=13> */
.L_x_23136:
[----:B------:R-:W-:Y:S05]  /*6840*/  BSYNC.RECONVERGENT B2 ;  /* 0x0000000000027941 */ /* 0x000fea0003800200 */
.L_x_23135:
        /* <DEDUP_REMOVED lines=43> */
.L_x_23133:
[----:B------:R-:W-:Y:S05]  /*6b00*/  BSYNC.RECONVERGENT B1 ;  /* 0x0000000000017941 */ /* 0x000fea0003800200 */
.L_x_23132:
        /* <DEDUP_REMOVED lines=17> */
.L_x_23139:
        /* <DEDUP_REMOVED lines=13> */
.L_x_23141:
[----:B------:R-:W-:Y:S05]  /*6cf0*/  BSYNC.RECONVERGENT B2 ;  /* 0x0000000000027941 */ /* 0x000fea0003800200 */
.L_x_23140:
        /* <DEDUP_REMOVED lines=43> */
.L_x_23138:
[----:B------:R-:W-:Y:S05]  /*6fb0*/  BSYNC.RECONVERGENT B1 ;  /* 0x0000000000017941 */ /* 0x000fea0003800200 */
.L_x_23137:
        /* <DEDUP_REMOVED lines=15> */
.L_x_23144:
        /* <DEDUP_REMOVED lines=13> */
.L_x_23146:
[----:B------:R-:W-:Y:S05]  /*7180*/  BSYNC.RECONVERGENT B2 ;  /* 0x0000000000027941 */ /* 0x000fea0003800200 */
.L_x_23145:
        /* <DEDUP_REMOVED lines=43> */
.L_x_23143:
[----:B------:R-:W-:Y:S05]  /*7440*/  BSYNC.RECONVERGENT B1 ;  /* 0x0000000000017941 */ /* 0x000fea0003800200 */
.L_x_23142:
        /* <DEDUP_REMOVED lines=17> */
.L_x_23149:
        /* <DEDUP_REMOVED lines=13> */
.L_x_23151:
[----:B------:R-:W-:Y:S05]  /*7630*/  BSYNC.RECONVERGENT B2 ;  /* 0x0000000000027941 */ /* 0x000fea0003800200 */
.L_x_23150:
        /* <DEDUP_REMOVED lines=43> */
.L_x_23148:
[----:B------:R-:W-:Y:S05]  /*78f0*/  BSYNC.RECONVERGENT B1 ;  /* 0x0000000000017941 */ /* 0x000fea0003800200 */
.L_x_23147:
        /* <DEDUP_REMOVED lines=15> */
.L_x_23154:
        /* <DEDUP_REMOVED lines=13> */
.L_x_23156:
[----:B------:R-:W-:Y:S05]  /*7ac0*/  BSYNC.RECONVERGENT B2 ;  /* 0x0000000000027941 */ /* 0x000fea0003800200 */
.L_x_23155:
        /* <DEDUP_REMOVED lines=43> */
.L_x_23153:
[----:B------:R-:W-:Y:S05]  /*7d80*/  BSYNC.RECONVERGENT B1 ;  /* 0x0000000000017941 */ /* 0x000fea0003800200 */
.L_x_23152:
        /* <DEDUP_REMOVED lines=17> */
.L_x_23159:
        /* <DEDUP_REMOVED lines=15> */
.L_x_23161:
[----:B------:R-:W-:Y:S05]  /*7f90*/  BSYNC.RECONVERGENT B2 ;  /* 0x0000000000027941 */ /* 0x000fea0003800200 */
.L_x_23160:
        /* <DEDUP_REMOVED lines=43> */
.L_x_23158:
[----:B------:R-:W-:Y:S05]  /*8250*/  BSYNC.RECONVERGENT B1 ;  /* 0x0000000000017941 */ /* 0x000fea0003800200 */
.L_x_23157:
[-C--:B------:R-:W-:Y:S01]  /*8260*/  FMUL.FTZ R69, R8, R153.reuse ;  /* 0x0000009908457220 */ /* 0x080fe20000410000 */
[----:B------:R-:W-:Y:S01]  /*8270*/  FSETP.GTU.FTZ.AND P6, PT, R75, R152, PT ;  /* 0x000000984b00720b */ /* 0x000fe20003fdc000 */
[----:B------:R-:W-:Y:S01]  /*8280*/  FMUL.FTZ R67, R9, R153 ;  /* 0x0000009909437220 */ /* 0x000fe20000410000 */
        /* <DEDUP_REMOVED lines=10> */
[----:B------:R-:W-:Y:S02]  /*8330*/  FSETP.GTU.FTZ.AND P6, PT, R79, R152, PT ;  /* 0x000000984f00720b */ /* 0x000fe40003fdc000 */
[----:B------:R-:W-:Y:S02]  /*8340*/  FSEL R76, R76, RZ, P3 ;  /* 0x000000ff4c4c7208 */ /* 0x000fe40001800000 */
[----:B------:R-:W-:Y:S02]  /*8350*/  FSEL R65, R64, RZ, !P6 ;  /* 0x000000ff40417208 */ /* 0x000fe40007000000 */
[----:B------:R-:W-:-:S02]  /*8360*/  SEL R75, RZ, 0x1, P6 ;  /* 0x00000001ff4b7807 */ /* 0x000fc40003000000 */
[----:B------:R-:W-:Y:S01]  /*8370*/  FSETP.GTU.FTZ.AND P6, PT, R71, R152, PT ;  /* 0x000000984700720b */ /* 0x000fe20003fdc000 */
[----:B------:R-:W-:Y:S01]  /*8380*/  FADD.FTZ R66, R78, R65 ;  /* 0x000000414e427221 */ /* 0x000fe20000010000 */
[----:B------:R-:W-:Y:S01]  /*8390*/  FSEL R71, R72, RZ, P5 ;  /* 0x000000ff48477208 */ /* 0x000fe20002800000 */
[----:B------:R-:W-:Y:S01]  /*83a0*/  FADD.FTZ R65, R76, R67 ;  /* 0x000000434c417221 */ /* 0x000fe20000010000 */
[----:B------:R-:W-:Y:S01]  /*83b0*/  FSEL R68, R68, RZ, !P6 ;  /* 0x000000ff44447208 */ /* 0x000fe20007000000 */
[----:B------:R-:W-:Y:S01]  /*83c0*/  @P1 FADD.FTZ R66, R6, R66 ;  /* 0x0000004206421221 */ /* 0x000fe20000010000 */
[----:B------:R-:W-:Y:S01]  /*83d0*/  FSEL R74, R74, RZ, P2 ;  /* 0x000000ff4a4a7208 */ /* 0x000fe20001000000 */
[----:B------:R-:W-:Y:S01]  /*83e0*/  @P1 FADD.FTZ R65, R5, R65 ;  /* 0x0000004105411221 */ /* 0x000fe20000010000 */
[----:B------:R-:W-:Y:S01]  /*83f0*/  PRMT R105, R70, 0x7610, R105 ;  /* 0x0000761046697816 */ /* 0x000fe20000000069 */
[----:B------:R-:W-:Y:S01]  /*8400*/  FADD.FTZ R67, R68, R71 ;  /* 0x0000004744437221 */ /* 0x000fe20000010000 */
[----:B------:R-:W-:Y:S01]  /*8410*/  SEL R68, RZ, 0x1, P6 ;  /* 0x00000001ff447807 */ /* 0x000fe20003000000 */
[----:B------:R-:W-:Y:S01]  /*8420*/  FADD.FTZ R64, R74, R69 ;  /* 0x000000454a407221 */ /* 0x000fe20000010000 */
[----:B------:R-:W-:Y:S01]  /*8430*/  PRMT R107, R73, 0x7610, R107 ;  /* 0x00007610496b7816 */ /* 0x000fe2000000006b */
[----:B------:R-:W-:Y:S01]  /*8440*/  @P1 FADD.FTZ R67, R7, R67 ;  /* 0x0000004307431221 */ /* 0x000fe20000010000 */
[----:B------:R-:W-:Y:S01]  /*8450*/  PRMT R108, R75, 0x7610, R108 ;  /* 0x000076104b6c7816 */ /* 0x000fe2000000006c */
[----:B------:R-:W-:Y:S01]  /*8460*/  @P1 FADD.FTZ R64, R4, R64 ;  /* 0x0000004004401221 */ /* 0x000fe20000010000 */
[----:B------:R-:W-:Y:S01]  /*8470*/  PRMT R109, R68, 0x7610, R109 ;  /* 0x00007610446d7816 */ /* 0x000fe2000000006d */
[----:B------:R-:W-:Y:S06]  /*8480*/  BRA `(.L_x_23162) ;  /* 0x0000001000dc7947 */ /* 0x000fec0003800000 */
.L_x_23121:
        /* <DEDUP_REMOVED lines=16> */
.L_x_23165:
        /* <DEDUP_REMOVED lines=13> */
.L_x_23167:
[----:B------:R-:W-:Y:S05]  /*8660*/  BSYNC.RECONVERGENT B2 ;  /* 0x0000000000027941 */ /* 0x000fea0003800200 */
.L_x_23166:
        /* <DEDUP_REMOVED lines=42> */
.L_x_23164:
[----:B------:R-:W-:Y:S05]  /*8910*/  BSYNC.RECONVERGENT B1 ;  /* 0x0000000000017941 */ /* 0x000fea0003800200 */
.L_x_23163:
        /* <DEDUP_REMOVED lines=16> */
.L_x_23170:
        /* <DEDUP_REMOVED lines=13> */
.L_x_23172:
[----:B------:R-:W-:Y:S05]  /*8af0*/  BSYNC.RECONVERGENT B2 ;  /* 0x0000000000027941 */ /* 0x000fea0003800200 */
.L_x_23171:
        /* <DEDUP_REMOVED lines=43> */
.L_x_23169:
[----:B------:R-:W-:Y:S05]  /*8db0*/  BSYNC.RECONVERGENT B1 ;  /* 0x0000000000017941 */ /* 0x000fea0003800200 */
.L_x_23168:
[----:B------:R-:W-:Y:S01]  /*8dc0*/  ISETP.NE.AND P4, PT, R68, 0x1, PT ;  /* 0x000000014400780c */ /* 0x000fe20003f85270 */
[----:B------:R-:W-:Y:S01]  /*8dd0*/  BSSY.RECONVERGENT B1, `(.L_x_23173) ;  /* 0x0000048000017945 */ /* 0x000fe20003800200 */
[----:B------:R-:W-:Y:S01]  /*8de0*/  I2FP.F32.U32 R69, R69 ;  /* 0x0000004500457245 */ /* 0x000fe20000201000 */
[----:B------:R-:W-:-:S04]  /*8df0*/  IMAD.MOV.U32 R70, RZ, RZ, 0x2 ;  /* 0x00000002ff467424 */ /* 0x000fc800078e00ff */
        /* <DEDUP_REMOVED lines=12> */
.L_x_23175:
        /* <DEDUP_REMOVED lines=13> */
.L_x_23177:
[----:B------:R-:W-:Y:S05]  /*8f90*/  BSYNC.RECONVERGENT B2 ;  /* 0x0000000000027941 */ /* 0x000fea0003800200 */
.L_x_23176:
        /* <DEDUP_REMOVED lines=43> */
.L_x_23174:
[----:B------:R-:W-:Y:S05]  /*9250*/  BSYNC.RECONVERGENT B1 ;  /* 0x0000000000017941 */ /* 0x000fea0003800200 */
.L_x_23173:
        /* <DEDUP_REMOVED lines=16> */
.L_x_23180:
        /* <DEDUP_REMOVED lines=13> */
.L_x_23182:
[----:B------:R-:W-:Y:S05]  /*9430*/  BSYNC.RECONVERGENT B2 ;  /* 0x0000000000027941 */ /* 0x000fea0003800200 */
.L_x_23181:
        /* <DEDUP_REMOVED lines=43> */
.L_x_23179:
[----:B------:R-:W-:Y:S05]  /*96f0*/  BSYNC.RECONVERGENT B1 ;  /* 0x0000000000017941 */ /* 0x000fea0003800200 */
.L_x_23178:
[----:B------:R-:W-:Y:S01]  /*9700*/  I2FP.F32.U32 R69, R69 ;  /* 0x0000004500457245 */ /* 0x000fe20000201000 */
[-C--:B-----5:R-:W-:Y:S01]  /*9710*/  FMUL.FTZ R66, R66, R153.reuse ;  /* 0x0000009942427220 */ /* 0x0a0fe20000410000 */
[-C--:B------:R-:W-:Y:S01]  /*9720*/  FMUL.FTZ R64, R64, R153.reuse ;  /* 0x0000009940407220 */ /* 0x080fe20000410000 */
[-C--:B------:R-:W-:Y:S01]  /*9730*/  FMUL.FTZ R65, R65, R153.reuse ;  /* 0x0000009941417220 */ /* 0x080fe20000410000 */
[----:B------:R-:W-:Y:S01]  /*9740*/  FMUL.FTZ R67, R67, R153 ;  /* 0x0000009943437220 */ /* 0x000fe20000410000 */
        /* <DEDUP_REMOVED lines=11> */
.L_x_23162:
[----:B------:R-:W-:Y:S01]  /*9800*/  SEL R72, RZ, 0x1000000, !P5 ;  /* 0x01000000ff487807 */ /* 0x000fe20006800000 */
[----:B------:R-:W-:Y:S01]  /*9810*/  IMAD.WIDE.U32 R80, R151, 0x10, R166 ;  /* 0x0000001097507825 */ /* 0x000fe200078e00a6 */
[----:B------:R-:W-:Y:S01]  /*9820*/  SEL R73, RZ, 0x10000, !P4 ;  /* 0x00010000ff497807 */ /* 0x000fe20006000000 */
[----:B------:R-:W0:Y:S01]  /*9830*/  @P0 LDC.64 R70, c[0x0][0x398] ;  /* 0x0000e600ff460b82 */ /* 0x000e220000000a00 */
[----:B------:R-:W-:Y:S01]  /*9840*/  SEL R74, RZ, 0x100, !P3 ;  /* 0x00000100ff4a7807 */ /* 0x000fe20005800000 */
[----:B------:R-:W-:Y:S01]  /*9850*/  VIADD R141, R149, 0x40 ;  /* 0x00000040958d7836 */ /* 0x000fe20000000000 */
[----:B------:R1:W-:Y:S02]  /*9860*/  STG.E.128 desc[UR8][R80.64], R64 ;  /* 0x0000004050007986 */ /* 0x0003e4000c101d08 */
[----:B------:R-:W-:Y:S01]  /*9870*/  IADD3 R72, PT, PT, R74, R72, R73 ;  /* 0x000000484a487210 */ /* 0x000fe20007ffe049 */
[----:B------:R-:W-:Y:S01]  /*9880*/  IMAD.WIDE.U32 R74, R151, 0x4, R154 ;  /* 0x00000004974a7825 */ /* 0x000fe200078e009a */
[----:B------:R-:W-:Y:S01]  /*9890*/  SEL R73, RZ, 0x1, !P2 ;  /* 0x00000001ff497807 */ /* 0x000fe20005000000 */
[----:B------:R-:W2:Y:S03]  /*98a0*/  @P1 LDC.64 R68, c[0x0][0x3a0] ;  /* 0x0000e800ff441b82 */ /* 0x000ea60000000a00 */
[----:B------:R-:W-:Y:S01]  /*98b0*/  IADD3 R85, PT, PT, R72, R73, RZ ;  /* 0x0000004948557210 */ /* 0x000fe20007ffe0ff */
[----:B------:R-:W-:-:S04]  /*98c0*/  IMAD.WIDE.U32 R72, R141, 0x10, R96 ;  /* 0x000000108d487825 */ /* 0x000fc800078e0060 */
[----:B------:R1:W-:Y:S01]  /*98d0*/  STG.E desc[UR8][R74.64], R85 ;  /* 0x000000554a007986 */ /* 0x0003e2000c101908 */
[----:B0-----:R-:W-:-:S04]  /*98e0*/  @P0 IMAD.WIDE.U32 R76, R141, 0x10, R70 ;  /* 0x000000108d4c0825 */ /* 0x001fc800078e0046 */
[----:B--2---:R-:W-:Y:S01]  /*98f0*/  @P1 IMAD.WIDE.U32 R78, R141, 0x10, R68 ;  /* 0x000000108d4e1825 */ /* 0x004fe200078e0044 */
[----:B-1----:R-:W-:Y:S06]  /*9900*/  @!P0 BRA `(.L_x_23183) ;  /* 0x00000000002c8947 */ /* 0x002fec0003800000 */
[----:B------:R-:W0:Y:S01]  /*9910*/  LDC.64 R68, c[0x0][0x3b8] ;  /* 0x0000ee00ff447b82 */ /* 0x000e220000000a00 */
        /* <DEDUP_REMOVED lines=10> */
.L_x_23183:
        /* <DEDUP_REMOVED lines=20> */
.L_x_23187:
        /* <DEDUP_REMOVED lines=13> */
.L_x_23189:
[----:B------:R-:W-:Y:S05]  /*9bd0*/  BSYNC.RECONVERGENT B2 ;  /* 0x0000000000027941 */ /* 0x000fea0003800200 */
.L_x_23188:
        /* <DEDUP_REMOVED lines=42> */
.L_x_23186:
[----:B------:R-:W-:Y:S05]  /*9e80*/  BSYNC.RECONVERGENT B1 ;  /* 0x0000000000017941 */ /* 0x000fea0003800200 */
.L_x_23185:
[----:B------:R-:W-:Y:S01]  /*9e90*/  ISETP.NE.AND P3, PT, R74, 0x1, PT ;  /* 0x000000014a00780c */ /* 0x000fe20003f65270 */
[----:B------:R-:W-:Y:S01]  /*9ea0*/  BSSY.RECONVERGENT B1, `(.L_x_23190) ;  /* 0x0000049000017945 */ /* 0x000fe20003800200 */
[----:B------:R-:W-:Y:S01]  /*9eb0*/  I2FP.F32.U32 R73, R72 ;  /* 0x0000004800497245 */ /* 0x000fe20000201000 */
[----:B------:R-:W-:Y:S02]  /*9ec0*/  HFMA2 R72, -RZ, RZ, 0, 1.1920928955078125e-07 ;  /* 0x00000002ff487431 */ /* 0x000fe400000001ff */
[----:B-----5:R-:W-:Y:S01]  /*9ed0*/  FMUL.FTZ R78, R68, R153 ;  /* 0x00000099444e7220 */ /* 0x020fe20000410000 */
        /* <DEDUP_REMOVED lines=12> */
.L_x_23192:
        /* <DEDUP_REMOVED lines=13> */
.L_x_23194:
[----:B------:R-:W-:Y:S05]  /*a070*/  BSYNC.RECONVERGENT B2 ;  /* 0x0000000000027941 */ /* 0x000fea0003800200 */
.L_x_23193:
        /* <DEDUP_REMOVED lines=40> */
[----:B------:R-:W-:Y:S01]  /*a300*/  MOV R86, R72 ;  /* 0x0000004800567202 */ /* 0x000fe20000000f00 */
[----:B------:R-:W-:Y:S01]  /*a310*/  IMAD.MOV.U32 R72, RZ, RZ, RZ ;  /* 0x000000ffff487224 */ /* 0x000fe200078e00ff */
[----:B------:R-:W-:-:S07]  /*a320*/  LOP3.LUT R102, R137, R102, R73, 0x96, !PT ;  /* 0x0000006689667212 */ /* 0x000fce00078e9649 */
.L_x_23191:
[----:B------:R-:W-:Y:S05]  /*a330*/  BSYNC.RECONVERGENT B1 ;  /* 0x0000000000017941 */ /* 0x000fea0003800200 */
.L_x_23190:
        /* <DEDUP_REMOVED lines=15> */
.L_x_23197:
        /* <DEDUP_REMOVED lines=13> */
.L_x_23199:
[----:B------:R-:W-:Y:S05]  /*a500*/  BSYNC.RECONVERGENT B2 ;  /* 0x0000000000027941 */ /* 0x000fea0003800200 */
.L_x_23198:
        /* <DEDUP_REMOVED lines=40> */
[----:B------:R-:W-:Y:S01]  /*a790*/  LOP3.LUT R103, R142, R76, R75, 0x96, !PT ;  /* 0x0000004c8e677212 */ /* 0x000fe200078e964b */
[----:B------:R-:W-:Y:S01]  /*a7a0*/  IMAD.MOV.U32 R86, RZ, RZ, R72 ;  /* 0x000000ffff567224 */ /* 0x000fe200078e0048 */
[----:B------:R-:W-:-:S07]  /*a7b0*/  LOP3.LUT R102, R137, R102, R73, 0x96, !PT ;  /* 0x0000006689667212 */ /* 0x000fce00078e9649 */
.L_x_23196:
[----:B------:R-:W-:Y:S05]  /*a7c0*/  BSYNC.RECONVERGENT B1 ;  /* 0x0000000000017941 */ /* 0x000fea0003800200 */
.L_x_23195:
        /* <DEDUP_REMOVED lines=17> */
.L_x_23202:
        /* <DEDUP_REMOVED lines=13> */
.L_x_23204:
[----:B------:R-:W-:Y:S05]  /*a9b0*/  BSYNC.RECONVERGENT B2 ;  /* 0x0000000000027941 */ /* 0x000fea0003800200 */
.L_x_23203:
        /* <DEDUP_REMOVED lines=43> */
.L_x_23201:
[----:B------:R-:W-:Y:S05]  /*ac70*/  BSYNC.RECONVERGENT B1 ;  /* 0x0000000000017941 */ /* 0x000fea0003800200 */
.L_x_23200:
        /* <DEDUP_REMOVED lines=15> */
.L_x_23207:
        /* <DEDUP_REMOVED lines=13> */
.L_x_23209:
[----:B------:R-:W-:Y:S05]  /*ae40*/  BSYNC.RECONVERGENT B2 ;  /* 0x0000000000027941 */ /* 0x000fea0003800200 */
.L_x_23208:
        /* <DEDUP_REMOVED lines=43> */
.L_x_23206:
[----:B------:R-:W-:Y:S05]  /*b100*/  BSYNC.RECONVERGENT B1 ;  /* 0x0000000000017941 */ /* 0x000fea0003800200 */
.L_x_23205:
        /* <DEDUP_REMOVED lines=17> */
.L_x_23212:
        /* <DEDUP_REMOVED lines=13> */
.L_x_23214:
[----:B------:R-:W-:Y:S05]  /*b2f0*/  BSYNC.RECONVERGENT B2 ;  /* 0x0000000000027941 */ /* 0x000fea0003800200 */
.L_x_23213:
        /* <DEDUP_REMOVED lines=43> */
.L_x_23211:
[----:B------:R-:W-:Y:S05]  /*b5b0*/  BSYNC.RECONVERGENT B1 ;  /* 0x0000000000017941 */ /* 0x000fea0003800200 */
.L_x_23210:
        /* <DEDUP_REMOVED lines=15> */
.L_x_23217:
        /* <DEDUP_REMOVED lines=13> */
.L_x_23219:
[----:B------:R-:W-:Y:S05]  /*b780*/  BSYNC.RECONVERGENT B2 ;  /* 0x0000000000027941 */ /* 0x000fea0003800200 */
.L_x_23218:
        /* <DEDUP_REMOVED lines=42> */
[----:B------:R-:W-:-:S07]  /*ba30*/  IMAD.MOV.U32 R86, RZ, RZ, R68 ;  /* 0x000000ffff567224 */ /* 0x000fce00078e0044 */
.L_x_23216:
[----:B------:R-:W-:Y:S05]  /*ba40*/  BSYNC.RECONVERGENT B1 ;  /* 0x0000000000017941 */ /* 0x000fea0003800200 */
.L_x_23215:
[----:B------:R-:W-:Y:S01]  /*ba50*/  ISETP.NE.AND P6, PT, R70, 0x1, PT ;  /* 0x000000014600780c */ /* 0x000fe20003fc5270 */
[----:B------:R-:W-:Y:S01]  /*ba60*/  BSSY.RECONVERGENT B1, `(.L_x_23220) ;  /* 0x000004b000017945 */ /* 0x000fe20003800200 */
[----:B------:R-:W-:Y:S01]  /*ba70*/  I2FP.F32.U32 R69, R69 ;  /* 0x0000004500457245 */ /* 0x000fe20000201000 */
[----:B------:R-:W-:Y:S02]  /*ba80*/  HFMA2 R87, -RZ, RZ, 0, 1.1920928955078125e-07 ;  /* 0x00000002ff577431 */ /* 0x000fe400000001ff */
[----:B------:R-:W-:Y:S02]  /*ba90*/  FMUL.FTZ R76, R71, R153 ;  /* 0x00000099474c7220 */ /* 0x000fe40000410000 */
        /* <DEDUP_REMOVED lines=12> */
.L_x_23222:
        /* <DEDUP_REMOVED lines=15> */
.L_x_23224:
[----:B------:R-:W-:Y:S05]  /*bc50*/  BSYNC.RECONVERGENT B2 ;  /* 0x0000000000027941 */ /* 0x000fea0003800200 */
.L_x_23223:
        /* <DEDUP_REMOVED lines=43> */
.L_x_23221:
[----:B------:R-:W-:Y:S05]  /*bf10*/  BSYNC.RECONVERGENT B1 ;  /* 0x0000000000017941 */ /* 0x000fea0003800200 */
.L_x_23220:
        /* <DEDUP_REMOVED lines=35> */
.L_x_23184:
        /* <DEDUP_REMOVED lines=16> */
.L_x_23228:
        /* <DEDUP_REMOVED lines=13> */
.L_x_23230:
[----:B------:R-:W-:Y:S05]  /*c320*/  BSYNC.RECONVERGENT B2 ;  /* 0x0000000000027941 */ /* 0x000fea0003800200 */
.L_x_23229:
        /* <DEDUP_REMOVED lines=42> */
.L_x_23227:
[----:B------:R-:W-:Y:S05]  /*c5d0*/  BSYNC.RECONVERGENT B1 ;  /* 0x0000000000017941 */ /* 0x000fea0003800200 */
.L_x_23226:
        /* <DEDUP_REMOVED lines=16> */
.L_x_23233:
        /* <DEDUP_REMOVED lines=13> */
.L_x_23235:
[----:B------:R-:W-:Y:S05]  /*c7b0*/  BSYNC.RECONVERGENT B2 ;  /* 0x0000000000027941 */ /* 0x000fea0003800200 */
.L_x_23234:
        /* <DEDUP_REMOVED lines=43> */
.L_x_23232:
[----:B------:R-:W-:Y:S05]  /*ca70*/  BSYNC.RECONVERGENT B1 ;  /* 0x0000000000017941 */ /* 0x000fea0003800200 */
.L_x_23231:
        /* <DEDUP_REMOVED lines=16> */
.L_x_23238:
        /* <DEDUP_REMOVED lines=13> */
.L_x_23240:
[----:B------:R-:W-:Y:S05]  /*cc50*/  BSYNC.RECONVERGENT B2 ;  /* 0x0000000000027941 */ /* 0x000fea0003800200 */
.L_x_23239:
        /* <DEDUP_REMOVED lines=43> */
.L_x_23237:
[----:B------:R-:W-:Y:S05]  /*cf10*/  BSYNC.RECONVERGENT B1 ;  /* 0x0000000000017941 */ /* 0x000fea0003800200 */
.L_x_23236:
        /* <DEDUP_REMOVED lines=16> */
.L_x_23243:
        /* <DEDUP_REMOVED lines=13> */
.L_x_23245:
[----:B------:R-:W-:Y:S05]  /*d0f0*/  BSYNC.RECONVERGENT B2 ;  /* 0x0000000000027941 */ /* 0x000fea0003800200 */
.L_x_23244:
        /* <DEDUP_REMOVED lines=43> */
.L_x_23242:
[----:B------:R-:W-:Y:S05]  /*d3b0*/  BSYNC.RECONVERGENT B1 ;  /* 0x0000000000017941 */ /* 0x000fea0003800200 */
.L_x_23241:
        /* <DEDUP_REMOVED lines=16> */
.L_x_23225:
[----:B------:R-:W-:Y:S01]  /*d4c0*/  SEL R76, RZ, 0x1000000, !P5 ;  /* 0x01000000ff4c7807 */ /* 0x000fe20006800000 */
[----:B------:R-:W-:Y:S01]  /*d4d0*/  IMAD.WIDE.U32 R84, R141, 0x10, R166 ;  /* 0x000000108d547825 */ /* 0x000fe200078e00a6 */
[----:B------:R-:W-:Y:S01]  /*d4e0*/  SEL R77, RZ, 0x10000, !P4 ;  /* 0x00010000ff4d7807 */ /* 0x000fe20006000000 */
[----:B------:R-:W0:Y:S01]  /*d4f0*/  @P0 LDC.64 R74, c[0x0][0x398] ;  /* 0x0000e600ff4a0b82 */ /* 0x000e220000000a00 */
[----:B------:R-:W-:Y:S02]  /*d500*/  SEL R78, RZ, 0x100, !P3 ;  /* 0x00000100ff4e7807 */ /* 0x000fe40005800000 */
[----:B------:R1:W-:Y:S01]  /*d510*/  STG.E.128 desc[UR8][R84.64], R68 ;  /* 0x0000004454007986 */ /* 0x0003e2000c101d08 */
[----:B------:R-:W-:Y:S02]  /*d520*/  IADD3 R143, PT, PT, R149, 0x60, RZ ;  /* 0x00000060958f7810 */ /* 0x000fe40007ffe0ff */
[----:B------:R-:W-:Y:S01]  /*d530*/  IADD3 R76, PT, PT, R78, R76, R77 ;  /* 0x0000004c4e4c7210 */ /* 0x000fe20007ffe04d */
[----:B------:R-:W-:Y:S01]  /*d540*/  IMAD.WIDE.U32 R78, R141, 0x4, R154 ;  /* 0x000000048d4e7825 */ /* 0x000fe200078e009a */
[----:B------:R-:W-:Y:S01]  /*d550*/  SEL R77, RZ, 0x1, !P2 ;  /* 0x00000001ff4d7807 */ /* 0x000fe20005000000 */
[----:B------:R-:W2:Y:S04]  /*d560*/  @P1 LDC.64 R72, c[0x0][0x3a0] ;  /* 0x0000e800ff481b82 */ /* 0x000ea80000000a00 */
[----:B------:R-:W-:-:S02]  /*d570*/  IMAD.IADD R89, R76, 0x1, R77 ;  /* 0x000000014c597824 */ /* 0x000fc400078e024d */
[----:B------:R-:W-:-:S03]  /*d580*/  IMAD.WIDE.U32 R76, R143, 0x10, R96 ;  /* 0x000000108f4c7825 */ /* 0x000fc600078e0060 */
        /* <DEDUP_REMOVED lines=15> */
.L_x_23246:
[----:B------:R1:W5:Y:S04]  /*d680*/  @P0 LDG.E.128 R8, desc[UR8][R80.64] ;  /* 0x0000000850080981 */ /* 0x000368000c1e1d00 */
[----:B------:R1:W5:Y:S04]  /*d690*/  @P1 LDG.E.128 R4, desc[UR8][R82.64] ;  /* 0x0000000852041981 */ /* 0x000368000c1e1d00 */
[----:B0-----:R1:W5:Y:S01]  /*d6a0*/  LDG.E.128 R72, desc[UR8][R76.64] ;  /* 0x000000084c487981 */ /* 0x001362000c1e1d00 */
[----:B------:R-:W-:Y:S05]  /*d6b0*/  @!P0 BRA `(.L_x_23247) ;  /* 0x0000002400d48947 */ /* 0x000fea0003800000 */
        /* <DEDUP_REMOVED lines=16> */
.L_x_23250:
        /* <DEDUP_REMOVED lines=13> */
.L_x_23252:
[----:B------:R-:W-:Y:S05]  /*d890*/  BSYNC.RECONVERGENT B2 ;  /* 0x0000000000027941 */ /* 0x000fea0003800200 */
.L_x_23251:
        /* <DEDUP_REMOVED lines=38> */
[----:B------:R-:W-:Y:S02]  /*db00*/  HFMA2 R78, -RZ, RZ, 0, 0 ;  /* 0x00000000ff4e7431 */ /* 0x000fe400000001ff */
[----:B------:R-:W-:Y:S01]  /*db10*/  IMAD.MOV.U32 R106, RZ, RZ, R76 ;  /* 0x000000ffff6a7224 */ /* 0x000fe200078e004c */
[----:B------:R-:W-:Y:S01]  /*db20*/  LOP3.LUT R102, R137, R102, R91, 0x96, !PT ;  /* 0x0000006689667212 */ /* 0x000fe200078e965b */
[----:B------:R-:W-:-:S07]  /*db30*/  IMAD.MOV.U32 R76, RZ, RZ, R86 ;  /* 0x000000ffff4c7224 */ /* 0x000fce00078e0056 */
.L_x_23249:
[----:B------:R-:W-:Y:S05]  /*db40*/  BSYNC.RECONVERGENT B1 ;  /* 0x0000000000017941 */ /* 0x000fea0003800200 */
.L_x_23248:
[----:B------:R-:W-:Y:S01]  /*db50*/  ISETP.NE.AND P3, PT, R78, 0x1, PT ;  /* 0x000000014e00780c */ /* 0x000fe20003f65270 */
[----:B------:R-:W-:Y:S01]  /*db60*/  BSSY.RECONVERGENT B1, `(.L_x_23253) ;  /* 0x0000049000017945 */ /* 0x000fe20003800200 */
[----:B------:R-:W-:Y:S01]  /*db70*/  I2FP.F32.U32 R77, R76 ;  /* 0x0000004c004d7245 */ /* 0x000fe20000201000 */
[----:B-----5:R-:W-:Y:S01]  /*db80*/  FMUL.FTZ R82, R72, R153 ;  /* 0x0000009948527220 */ /* 0x020fe20000410000 */
        /* <DEDUP_REMOVED lines=13> */
.L_x_23255:
        /* <DEDUP_REMOVED lines=13> */
.L_x_23257:
[----:B------:R-:W-:Y:S05]  /*dd30*/  BSYNC.RECONVERGENT B2 ;  /* 0x0000000000027941 */ /* 0x000fea0003800200 */
.L_x_23256:
        /* <DEDUP_REMOVED lines=43> */
.L_x_23254:
[----:B------:R-:W-:Y:S05]  /*dff0*/  BSYNC.RECONVERGENT B1 ;  /* 0x0000000000017941 */ /* 0x000fea0003800200 */
.L_x_23253:
        /* <DEDUP_REMOVED lines=15> */
.L_x_23260:
        /* <DEDUP_REMOVED lines=13> */
.L_x_23262:
[----:B------:R-:W-:Y:S05]  /*e1c0*/  BSYNC.RECONVERGENT B2 ;  /* 0x0000000000027941 */ /* 0x000fea0003800200 */
.L_x_23261:
        /* <DEDUP_REMOVED lines=43> */
.L_x_23259:
[----:B------:R-:W-:Y:S05]  /*e480*/  BSYNC.RECONVERGENT B1 ;  /* 0x0000000000017941 */ /* 0x000fea0003800200 */
.L_x_23258:
        /* <DEDUP_REMOVED lines=17> */
.L_x_23265:
        /* <DEDUP_REMOVED lines=13> */
.L_x_23267:
[----:B------:R-:W-:Y:S05]  /*e670*/  BSYNC.RECONVERGENT B2 ;  /* 0x0000000000027941 */ /* 0x000fea0003800200 */
.L_x_23266:
        /* <DEDUP_REMOVED lines=43> */
.L_x_23264:
[----:B------:R-:W-:Y:S05]  /*e930*/  BSYNC.RECONVERGENT B1 ;  /* 0x0000000000017941 */ /* 0x000fea0003800200 */
.L_x_23263:
        /* <DEDUP_REMOVED lines=15> */
.L_x_23270:
        /* <DEDUP_REMOVED lines=13> */
.L_x_23272:
[----:B------:R-:W-:Y:S05]  /*eb00*/  BSYNC.RECONVERGENT B2 ;  /* 0x0000000000027941 */ /* 0x000fea0003800200 */
.L_x_23271:
        /* <DEDUP_REMOVED lines=43> */
.L_x_23269:
[----:B------:R-:W-:Y:S05]  /*edc0*/  BSYNC.RECONVERGENT B1 ;  /* 0x0000000000017941 */ /* 0x000fea0003800200 */
.L_x_23268:
        /* <DEDUP_REMOVED lines=17> */
.L_x_23275:
        /* <DEDUP_REMOVED lines=13> */
.L_x_23277:
[----:B------:R-:W-:Y:S05]  /*efb0*/  BSYNC.RECONVERGENT B2 ;  /* 0x0000000000027941 */ /* 0x000fea0003800200 */
.L_x_23276:
        /* <DEDUP_REMOVED lines=43> */
.L_x_23274:
[----:B------:R-:W-:Y:S05]  /*f270*/  BSYNC.RECONVERGENT B1 ;  /* 0x0000000000017941 */ /* 0x000fea0003800200 */
.L_x_23273:
        /* <DEDUP_REMOVED lines=15> */
.L_x_23280:
        /* <DEDUP_REMOVED lines=13> */
.L_x_23282:
[----:B------:R-:W-:Y:S05]  /*f440*/  BSYNC.RECONVERGENT B2 ;  /* 0x0000000000027941 */ /* 0x000fea0003800200 */
.L_x_23281:
        /* <DEDUP_REMOVED lines=43> */
.L_x_23279:
[----:B------:R-:W-:Y:S05]  /*f700*/  BSYNC.RECONVERGENT B1 ;  /* 0x0000000000017941 */ /* 0x000fea0003800200 */
.L_x_23278:
        /* <DEDUP_REMOVED lines=17> */
.L_x_23285:
        /* <DEDUP_REMOVED lines=15> */
.L_x_23287:
[----:B------:R-:W-:Y:S05]  /*f910*/  BSYNC.RECONVERGENT B2 ;  /* 0x0000000000027941 */ /* 0x000fea0003800200 */
.L_x_23286:
        /* <DEDUP_REMOVED lines=43> */
.L_x_23284:
[----:B------:R-:W-:Y:S05]  /*fbd0*/  BSYNC.RECONVERGENT B1 ;  /* 0x0000000000017941 */ /* 0x000fea0003800200 */
.L_x_23283:
[-C--:B------:R-:W-:Y:S01]  /*fbe0*/  FMUL.FTZ R79, R8, R153.reuse ;  /* 0x00000099084f7220 */ /* 0x080fe20000410000 */
[----:B------:R-:W-:Y:S01]  /*fbf0*/  FSETP.GTU.FTZ.AND P6, PT, R83, R152, PT ;  /* 0x000000985300720b */ /* 0x000fe20003fdc000 */
[----:B------:R-:W-:Y:S01]  /*fc00*/  FMUL.FTZ R77, R9, R153 ;  /* 0x00000099094d7220 */ /* 0x000fe20000410000 */
[----:B------:R-:W-:Y:S01]  /*fc10*/  I2FP.F32.U32 R73, R73 ;  /* 0x0000004900497245 */ /* 0x000fe20000201000 */
[----:B------:R-:W-:Y:S01]  /*fc20*/  FMUL.FTZ R72, R10, R153 ;  /* 0x000000990a487220 */ /* 0x000fe20000410000 */
[----:B------:R-:W-:Y:S02]  /*fc30*/  FSEL R79, R79, RZ, !P6 ;  /* 0x000000ff4f4f7208 */ /* 0x000fe40007000000 */
        /* <DEDUP_REMOVED lines=8> */
[----:B------:R-:W-:Y:S01]  /*fcc0*/  FSEL R73, R72, RZ, !P6 ;  /* 0x000000ff48497208 */ /* 0x000fe20007000000 */
[----:B------:R-:W-:Y:S01]  /*fcd0*/  FMUL.FTZ R72, R11, R153 ;  /* 0x000000990b487220 */ /* 0x000fe20000410000 */
        /* <DEDUP_REMOVED lines=17> */
[----:B------:R-:W-:Y:S01]  /*fdf0*/  @P1 FADD.FTZ R75, R7, R75 ;  /* 0x0000004b074b1221 */ /* 0x000fe20000010000 */
[----:B------:R-:W-:Y:S06]  /*fe00*/  BRA `(.L_x_23288) ;  /* 0x0000001000dc7947 */ /* 0x000fec0003800000 */
.L_x_23247:
        /* <DEDUP_REMOVED lines=16> */
.L_x_23291:
        /* <DEDUP_REMOVED lines=13> */
.L_x_23293:
[----:B------:R-:W-:Y:S05]  /*ffe0*/  BSYNC.RECONVERGENT B2 ;  /* 0x0000000000027941 */ /* 0x000fea0003800200 */
.L_x_23292:
        /* <DEDUP_REMOVED lines=42> */
.L_x_23290:
[----:B------:R-:W-:Y:S05]  /*10290*/  BSYNC.RECONVERGENT B1 ;  /* 0x0000000000017941 */ /* 0x000fea0003800200 */
.L_x_23289:
        /* <DEDUP_REMOVED lines=16> */
.L_x_23296:
        /* <DEDUP_REMOVED lines=13> */
.L_x_23298:
[----:B------:R-:W-:Y:S05]  /*10470*/  BSYNC.RECONVERGENT B2 ;  /* 0x0000000000027941 */ /* 0x000fea0003800200 */
.L_x_23297:
        /* <DEDUP_REMOVED lines=43> */
.L_x_23295:
[----:B------:R-:W-:Y:S05]  /*10730*/  BSYNC.RECONVERGENT B1 ;  /* 0x0000000000017941 */ /* 0x000fea0003800200 */
.L_x_23294:
        /* <DEDUP_REMOVED lines=16> */
.L_x_23301:
        /* <DEDUP_REMOVED lines=13> */
.L_x_23303:
[----:B------:R-:W-:Y:S05]  /*10910*/  BSYNC.RECONVERGENT B2 ;  /* 0x0000000000027941 */ /* 0x000fea0003800200 */
.L_x_23302:
        /* <DEDUP_REMOVED lines=43> */
.L_x_23300:
[----:B------:R-:W-:Y:S05]  /*10bd0*/  BSYNC.RECONVERGENT B1 ;  /* 0x0000000000017941 */ /* 0x000fea0003800200 */
.L_x_23299:
        /* <DEDUP_REMOVED lines=16> */
.L_x_23306:
        /* <DEDUP_REMOVED lines=13> */
.L_x_23308:
[----:B------:R-:W-:Y:S05]  /*10db0*/  BSYNC.RECONVERGENT B2 ;  /* 0x0000000000027941 */ /* 0x000fea0003800200 */
.L_x_23307:
        /* <DEDUP_REMOVED lines=43> */
.L_x_23305:
[----:B------:R-:W-:Y:S05]  /*11070*/  BSYNC.RECONVERGENT B1 ;  /* 0x0000000000017941 */ /* 0x000fea0003800200 */
.L_x_23304:
        /* <DEDUP_REMOVED lines=16> */
.L_x_23288:
        /* <DEDUP_REMOVED lines=28> */
.L_x_23309:
        /* <DEDUP_REMOVED lines=20> */
.L_x_23313:
        /* <DEDUP_REMOVED lines=13> */
.L_x_23315:
[----:B------:R-:W-:Y:S05]  /*11550*/  BSYNC.RECONVERGENT B2 ;  /* 0x0000000000027941 */ /* 0x000fea0003800200 */
.L_x_23314:
        /* <DEDUP_REMOVED lines=42> */
.L_x_23312:
[----:B------:R-:W-:Y:S05]  /*11800*/  BSYNC.RECONVERGENT B1 ;  /* 0x0000000000017941 */ /* 0x000fea0003800200 */
.L_x_23311:
        /* <DEDUP_REMOVED lines=17> */
.L_x_23318:
        /* <DEDUP_REMOVED lines=13> */
.L_x_23320:
[----:B------:R-:W-:Y:S05]  /*119f0*/  BSYNC.RECONVERGENT B2 ;  /* 0x0000000000027941 */ /* 0x000fea0003800200 */
.L_x_23319:
        /* <DEDUP_REMOVED lines=43> */
.L_x_23317:
[----:B------:R-:W-:Y:S05]  /*11cb0*/  BSYNC.RECONVERGENT B1 ;  /* 0x0000000000017941 */ /* 0x000fea0003800200 */
.L_x_23316:
        /* <DEDUP_REMOVED lines=15> */
.L_x_23323:
        /* <DEDUP_REMOVED lines=13> */
.L_x_23325:
[----:B------:R-:W-:Y:S05]  /*11e80*/  BSYNC.RECONVERGENT B2 ;  /* 0x0000000000027941 */ /* 0x000fea0003800200 */
.L_x_23324:
        /* <DEDUP_REMOVED lines=43> */
.L_x_23322:
[----:B------:R-:W-:Y:S05]  /*12140*/  BSYNC.RECONVERGENT B1 ;  /* 0x0000000000017941 */ /* 0x000fea0003800200 */
.L_x_23321:
        /* <DEDUP_REMOVED lines=17> */
.L_x_23328:
        /* <DEDUP_REMOVED lines=13> */
.L_x_23330:
[----:B------:R-:W-:Y:S05]  /*12330*/  BSYNC.RECONVERGENT B2 ;  /* 0x0000000000027941 */ /* 0x000fea0003800200 */
.L_x_23329:
        /* <DEDUP_REMOVED lines=43> */
.L_x_23327:
[----:B------:R-:W-:Y:S05]  /*125f0*/  BSYNC.RECONVERGENT B1 ;  /* 0x0000000000017941 */ /* 0x000fea0003800200 */
.L_x_23326:
        /* <DEDUP_REMOVED lines=15> */
.L_x_23333:
        /* <DEDUP_REMOVED lines=13> */
.L_x_23335:
[----:B------:R-:W-:Y:S05]  /*127c0*/  BSYNC.RECONVERGENT B2 ;  /* 0x0000000000027941 */ /* 0x000fea0003800200 */
.L_x_23334:
        /* <DEDUP_REMOVED lines=43> */
.L_x_23332:
[----:B------:R-:W-:Y:S05]  /*12a80*/  BSYNC.RECONVERGENT B1 ;  /* 0x0000000000017941 */ /* 0x000fea0003800200 */
.L_x_23331:
        /* <DEDUP_REMOVED lines=17> */
.L_x_23338:
        /* <DEDUP_REMOVED lines=13> */
.L_x_23340:
[----:B------:R-:W-:Y:S05]  /*12c70*/  BSYNC.RECONVERGENT B2 ;  /* 0x0000000000027941 */ /* 0x000fea0003800200 */
.L_x_23339:
        /* <DEDUP_REMOVED lines=43> */
.L_x_23337:
[----:B------:R-:W-:Y:S05]  /*12f30*/  BSYNC.RECONVERGENT B1 ;  /* 0x0000000000017941 */ /* 0x000fea0003800200 */
.L_x_23336:
        /* <DEDUP_REMOVED lines=15> */
.L_x_23343:
        /* <DEDUP_REMOVED lines=13> */
.L_x_23345:
[----:B------:R-:W-:Y:S05]  /*13100*/  BSYNC.RECONVERGENT B2 ;  /* 0x0000000000027941 */ /* 0x000fea0003800200 */
.L_x_23344:
        /* <DEDUP_REMOVED lines=43> */
.L_x_23342:
[----:B------:R-:W-:Y:S05]  /*133c0*/  BSYNC.RECONVERGENT B1 ;  /* 0x0000000000017941 */ /* 0x000fea0003800200 */
.L_x_23341:
        /* <DEDUP_REMOVED lines=17> */
.L_x_23348:
        /* <DEDUP_REMOVED lines=15> */
.L_x_23350:
[----:B------:R-:W-:Y:S05]  /*135d0*/  BSYNC.RECONVERGENT B2 ;  /* 0x0000000000027941 */ /* 0x000fea0003800200 */
.L_x_23349:
        /* <DEDUP_REMOVED lines=43> */
.L_x_23347:
[----:B------:R-:W-:Y:S05]  /*13890*/  BSYNC.RECONVERGENT B1 ;  /* 0x0000000000017941 */ /* 0x000fea0003800200 */
.L_x_23346:
        /* <DEDUP_REMOVED lines=35> */
.L_x_23310:
        /* <DEDUP_REMOVED lines=16> */
.L_x_23354:
        /* <DEDUP_REMOVED lines=13> */
.L_x_23356:
[----:B------:R-:W-:Y:S05]  /*13ca0*/  BSYNC.RECONVERGENT B2 ;  /* 0x0000000000027941 */ /* 0x000fea0003800200 */
.L_x_23355:
        /* <DEDUP_REMOVED lines=42> */
.L_x_23353:
[----:B------:R-:W-:Y:S05]  /*13f50*/  BSYNC.RECONVERGENT B1 ;  /* 0x0000000000017941 */ /* 0x000fea0003800200 */
.L_x_23352:
        /* <DEDUP_REMOVED lines=16> */
.L_x_23359:
        /* <DEDUP_REMOVED lines=13> */
.L_x_23361:
[----:B------:R-:W-:Y:S05]  /*14130*/  BSYNC.RECONVERGENT B2 ;  /* 0x0000000000027941 */ /* 0x000fea0003800200 */
.L_x_23360:
        /* <DEDUP_REMOVED lines=43> */
.L_x_23358:
[----:B------:R-:W-:Y:S05]  /*143f0*/  BSYNC.RECONVERGENT B1 ;  /* 0x0000000000017941 */ /* 0x000fea0003800200 */
.L_x_23357:
        /* <DEDUP_REMOVED lines=16> */
.L_x_23364:
        /* <DEDUP_REMOVED lines=13> */
.L_x_23366:
[----:B------:R-:W-:Y:S05]  /*145d0*/  BSYNC.RECONVERGENT B2 ;  /* 0x0000000000027941 */ /* 0x000fea0003800200 */
.L_x_23365:
        /* <DEDUP_REMOVED lines=43> */
.L_x_23363:
[----:B------:R-:W-:Y:S05]  /*14890*/  BSYNC.RECONVERGENT B1 ;  /* 0x0000000000017941 */ /* 0x000fea0003800200 */
.L_x_23362:
        /* <DEDUP_REMOVED lines=16> */
.L_x_23369:
        /* <DEDUP_REMOVED lines=13> */
.L_x_23371:
[----:B------:R-:W-:Y:S05]  /*14a70*/  BSYNC.RECONVERGENT B2 ;  /* 0x0000000000027941 */ /* 0x000fea0003800200 */
.L_x_23370:
        /* <DEDUP_REMOVED lines=43> */
.L_x_23368:
[----:B------:R-:W-:Y:S05]  /*14d30*/  BSYNC.RECONVERGENT B1 ;  /* 0x0000000000017941 */ /* 0x000fea0003800200 */
.L_x_23367:
        /* <DEDUP_REMOVED lines=16> */
.L_x_23351:
        /* <DEDUP_REMOVED lines=28> */
.L_x_23372:
        /* <DEDUP_REMOVED lines=20> */
.L_x_23376:
        /* <DEDUP_REMOVED lines=13> */
.L_x_23378:
[----:B------:R-:W-:Y:S05]  /*15210*/  BSYNC.RECONVERGENT B2 ;  /* 0x0000000000027941 */ /* 0x000fea0003800200 */
.L_x_23377:
        /* <DEDUP_REMOVED lines=43> */
.L_x_23375:
[----:B------:R-:W-:Y:S05]  /*154d0*/  BSYNC.RECONVERGENT B1 ;  /* 0x0000000000017941 */ /* 0x000fea0003800200 */
.L_x_23374:
        /* <DEDUP_REMOVED lines=17> */
.L_x_23381:
        /* <DEDUP_REMOVED lines=13> */
.L_x_23383:
[----:B------:R-:W-:Y:S05]  /*156c0*/  BSYNC.RECONVERGENT B2 ;  /* 0x0000000000027941 */ /* 0x000fea0003800200 */
.L_x_23382:
        /* <DEDUP_REMOVED lines=43> */
.L_x_23380:
[----:B------:R-:W-:Y:S05]  /*15980*/  BSYNC.RECONVERGENT B1 ;  /* 0x0000000000017941 */ /* 0x000fea0003800200 */
.L_x_23379:
        /* <DEDUP_REMOVED lines=15> */
.L_x_23386:
        /* <DEDUP_REMOVED lines=13> */
.L_x_23388:
[----:B------:R-:W-:Y:S05]  /*15b50*/  BSYNC.RECONVERGENT B2 ;  /* 0x0000000000027941 */ /* 0x000fea0003800200 */
.L_x_23387:
        /* <DEDUP_REMOVED lines=43> */
.L_x_23385:
[----:B------:R-:W-:Y:S05]  /*15e10*/  BSYNC.RECONVERGENT B1 ;  /* 0x0000000000017941 */ /* 0x000fea0003800200 */
.L_x_23384:
        /* <DEDUP_REMOVED lines=17> */
.L_x_23391:
        /* <DEDUP_REMOVED lines=13> */
.L_x_23393:
[----:B------:R-:W-:Y:S05]  /*16000*/  BSYNC.RECONVERGENT B2 ;  /* 0x0000000000027941 */ /* 0x000fea0003800200 */
.L_x_23392:
        /* <DEDUP_REMOVED lines=43> */
.L_x_23390:
[----:B------:R-:W-:Y:S05]  /*162c0*/  BSYNC.RECONVERGENT B1 ;  /* 0x0000000000017941 */ /* 0x000fea0003800200 */
.L_x_23389:
        /* <DEDUP_REMOVED lines=15> */
.L_x_23396:
        /* <DEDUP_REMOVED lines=13> */
.L_x_23398:
[----:B------:R-:W-:Y:S05]  /*16490*/  BSYNC.RECONVERGENT B2 ;  /* 0x0000000000027941 */ /* 0x000fea0003800200 */
.L_x_23397:
        /* <DEDUP_REMOVED lines=43> */
.L_x_23395:
[----:B------:R-:W-:Y:S05]  /*16750*/  BSYNC.RECONVERGENT B1 ;  /* 0x0000000000017941 */ /* 0x000fea0003800200 */
.L_x_23394:
        /* <DEDUP_REMOVED lines=17> */
.L_x_23401:
        /* <DEDUP_REMOVED lines=13> */
.L_x_23403:
[----:B------:R-:W-:Y:S05]  /*16940*/  BSYNC.RECONVERGENT B2 ;  /* 0x0000000000027941 */ /* 0x000fea0003800200 */
.L_x_23402:
        /* <DEDUP_REMOVED lines=43> */
.L_x_23400:
[----:B------:R-:W-:Y:S05]  /*16c00*/  BSYNC.RECONVERGENT B1 ;  /* 0x0000000000017941 */ /* 0x000fea0003800200 */
.L_x_23399:
        /* <DEDUP_REMOVED lines=15> */
.L_x_23406:
        /* <DEDUP_REMOVED lines=13> */
.L_x_23408:
[----:B------:R-:W-:Y:S05]  /*16dd0*/  BSYNC.RECONVERGENT B2 ;  /* 0x0000000000027941 */ /* 0x000fea0003800200 */
.L_x_23407:
        /* <DEDUP_REMOVED lines=43> */
.L_x_23405:
[----:B------:R-:W-:Y:S05]  /*17090*/  BSYNC.RECONVERGENT B1 ;  /* 0x0000000000017941 */ /* 0x000fea0003800200 */
.L_x_23404:
        /* <DEDUP_REMOVED lines=17> */
.L_x_23411:
        /* <DEDUP_REMOVED lines=15> */
.L_x_23413:
[----:B------:R-:W-:Y:S05]  /*172a0*/  BSYNC.RECONVERGENT B2 ;  /* 0x0000000000027941 */ /* 0x000fea0003800200 */
.L_x_23412:
        /* <DEDUP_REMOVED lines=43> */
.L_x_23410:
[----:B------:R-:W-:Y:S05]  /*17560*/  BSYNC.RECONVERGENT B1 ;  /* 0x0000000000017941 */ /* 0x000fea0003800200 */
.L_x_23409:
        /* <DEDUP_REMOVED lines=35> */
.L_x_23373:
        /* <DEDUP_REMOVED lines=16> */
.L_x_23417:
        /* <DEDUP_REMOVED lines=13> */
.L_x_23419:
[----:B------:R-:W-:Y:S05]  /*17970*/  BSYNC.RECONVERGENT B2 ;  /* 0x0000000000027941 */ /* 0x000fea0003800200 */
.L_x_23418:
        /* <DEDUP_REMOVED lines=43> */
.L_x_23416:
[----:B------:R-:W-:Y:S05]  /*17c30*/  BSYNC.RECONVERGENT B1 ;  /* 0x0000000000017941 */ /* 0x000fea0003800200 */
.L_x_23415:
        /* <DEDUP_REMOVED lines=16> */
.L_x_23422:
        /* <DEDUP_REMOVED lines=13> */
.L_x_23424:
[----:B------:R-:W-:Y:S05]  /*17e10*/  BSYNC.RECONVERGENT B2 ;  /* 0x0000000000027941 */ /* 0x000fea0003800200 */
.L_x_23423:
        /* <DEDUP_REMOVED lines=43> */
.L_x_23421:
[----:B------:R-:W-:Y:S05]  /*180d0*/  BSYNC.RECONVERGENT B1 ;  /* 0x0000000000017941 */ /* 0x000fea0003800200 */
.L_x_23420:
        /* <DEDUP_REMOVED lines=16> */
.L_x_23427:
        /* <DEDUP_REMOVED lines=13> */
.L_x_23429:
[----:B------:R-:W-:Y:S05]  /*182b0*/  BSYNC.RECONVERGENT B2 ;  /* 0x0000000000027941 */ /* 0x000fea0003800200 */
.L_x_23428:
        /* <DEDUP_REMOVED lines=43> */
.L_x_23426:
[----:B------:R-:W-:Y:S05]  /*18570*/  BSYNC.RECONVERGENT B1 ;  /* 0x0000000000017941 */ /* 0x000fea0003800200 */
.L_x_23425:
        /* <DEDUP_REMOVED lines=16> */
.L_x_23432:
        /* <DEDUP_REMOVED lines=13> */
.L_x_23434:
[----:B------:R-:W-:Y:S05]  /*18750*/  BSYNC.RECONVERGENT B2 ;  /* 0x0000000000027941 */ /* 0x000fea0003800200 */
.L_x_23433:
        /* <DEDUP_REMOVED lines=43> */
.L_x_23431:
[----:B------:R-:W-:Y:S05]  /*18a10*/  BSYNC.RECONVERGENT B1 ;  /* 0x0000000000017941 */ /* 0x000fea0003800200 */
.L_x_23430:
        /* <DEDUP_REMOVED lines=16> */
.L_x_23414:
        /* <DEDUP_REMOVED lines=28> */
.L_x_23435:
        /* <DEDUP_REMOVED lines=20> */
.L_x_23439:
        /* <DEDUP_REMOVED lines=13> */
.L_x_23441:
[----:B------:R-:W-:Y:S05]  /*18ef0*/  BSYNC.RECONVERGENT B2 ;  /* 0x0000000000027941 */ /* 0x000fea0003800200 */
.L_x_23440:
        /* <DEDUP_REMOVED lines=43> */
.L_x_23438:
[----:B------:R-:W-:Y:S05]  /*191b0*/  BSYNC.RECONVERGENT B1 ;  /* 0x0000000000017941 */ /* 0x000fea0003800200 */
.L_x_23437:
        /* <DEDUP_REMOVED lines=17> */
.L_x_23444:
        /* <DEDUP_REMOVED lines=13> */
.L_x_23446:
[----:B------:R-:W-:Y:S05]  /*193a0*/  BSYNC.RECONVERGENT B2 ;  /* 0x0000000000027941 */ /* 0x000fea0003800200 */
.L_x_23445:
        /* <DEDUP_REMOVED lines=39> */
[----:B------:R-:W-:Y:S02]  /*19620*/  IMAD.MOV.U32 R130, RZ, RZ, R88 ;  /* 0x000000ffff827224 */ /* 0x000fe400078e0058 */
[----:B------:R-:W-:Y:S02]  /*19630*/  HFMA2 R88, -RZ, RZ, 0, 0 ;  /* 0x00000000ff587431 */ /* 0x000fe400000001ff */
[----:B------:R-:W-:Y:S01]  /*19640*/  IMAD.MOV.U32 R106, RZ, RZ, R90 ;  /* 0x000000ffff6a7224 */ /* 0x000fe200078e005a */
[----:B------:R-:W-:-:S07]  /*19650*/  LOP3.LUT R102, R137, R102, R89, 0x96, !PT ;  /* 0x0000006689667212 */ /* 0x000fce00078e9659 */
.L_x_23443:
[----:B------:R-:W-:Y:S05]  /*19660*/  BSYNC.RECONVERGENT B1 ;  /* 0x0000000000017941 */ /* 0x000fea0003800200 */
.L_x_23442:
        /* <DEDUP_REMOVED lines=15> */
.L_x_23449:
        /* <DEDUP_REMOVED lines=13> */
.L_x_23451:
[----:B------:R-:W-:Y:S05]  /*19830*/  BSYNC.RECONVERGENT B2 ;  /* 0x0000000000027941 */ /* 0x000fea0003800200 */
.L_x_23450:
        /* <DEDUP_REMOVED lines=40> */
[----:B------:R-:W-:Y:S01]  /*19ac0*/  IMAD.MOV.U32 R90, RZ, RZ, RZ ;  /* 0x000000ffff5a7224 */ /* 0x000fe200078e00ff */
[----:B------:R-:W-:Y:S02]  /*19ad0*/  LOP3.LUT R102, R137, R102, R89, 0x96, !PT ;  /* 0x0000006689667212 */ /* 0x000fe400078e9659 */
[----:B------:R-:W-:-:S07]  /*19ae0*/  MOV R130, R88 ;  /* 0x0000005800827202 */ /* 0x000fce0000000f00 */
.L_x_23448:
[----:B------:R-:W-:Y:S05]  /*19af0*/  BSYNC.RECONVERGENT B1 ;  /* 0x0000000000017941 */ /* 0x000fea0003800200 */
.L_x_23447:
        /* <DEDUP_REMOVED lines=17> */
.L_x_23454:
        /* <DEDUP_REMOVED lines=13> */
.L_x_23456:
[----:B------:R-:W-:Y:S05]  /*19ce0*/  BSYNC.RECONVERGENT B2 ;  /* 0x0000000000027941 */ /* 0x000fea0003800200 */
.L_x_23455:
        /* <DEDUP_REMOVED lines=43> */
.L_x_23453:
[----:B------:R-:W-:Y:S05]  /*19fa0*/  BSYNC.RECONVERGENT B1 ;  /* 0x0000000000017941 */ /* 0x000fea0003800200 */
.L_x_23452:
        /* <DEDUP_REMOVED lines=15> */
.L_x_23459:
        /* <DEDUP_REMOVED lines=13> */
.L_x_23461:
[----:B------:R-:W-:Y:S05]  /*1a170*/  BSYNC.RECONVERGENT B2 ;  /* 0x0000000000027941 */ /* 0x000fea0003800200 */
.L_x_23460:
        /* <DEDUP_REMOVED lines=43> */
.L_x_23458:
[----:B------:R-:W-:Y:S05]  /*1a430*/  BSYNC.RECONVERGENT B1 ;  /* 0x0000000000017941 */ /* 0x000fea0003800200 */
.L_x_23457:
        /* <DEDUP_REMOVED lines=17> */
.L_x_23464:
        /* <DEDUP_REMOVED lines=13> */
.L_x_23466:
[----:B------:R-:W-:Y:S05]  /*1a620*/  BSYNC.RECONVERGENT B2 ;  /* 0x0000000000027941 */ /* 0x000fea0003800200 */
.L_x_23465:
        /* <DEDUP_REMOVED lines=43> */
.L_x_23463:
[----:B------:R-:W-:Y:S05]  /*1a8e0*/  BSYNC.RECONVERGENT B1 ;  /* 0x0000000000017941 */ /* 0x000fea0003800200 */
.L_x_23462:
        /* <DEDUP_REMOVED lines=15> */
.L_x_23469:
        /* <DEDUP_REMOVED lines=13> */
.L_x_23471:
[----:B------:R-:W-:Y:S05]  /*1aab0*/  BSYNC.RECONVERGENT B2 ;  /* 0x0000000000027941 */ /* 0x000fea0003800200 */
.L_x_23470:
        /* <DEDUP_REMOVED lines=41> */
[----:B------:R-:W-:Y:S01]  /*1ad50*/  IMAD.MOV.U32 R85, RZ, RZ, R130 ;  /* 0x000000ffff557224 */ /* 0x000fe200078e0082 */
[----:B------:R-:W-:-:S07]  /*1ad60*/  MOV R130, R84 ;  /* 0x0000005400827202 */ /* 0x000fce0000000f00 */
.L_x_23468:
[----:B------:R-:W-:Y:S05]  /*1ad70*/  BSYNC.RECONVERGENT B1 ;  /* 0x0000000000017941 */ /* 0x000fea0003800200 */
.L_x_23467:
        /* <DEDUP_REMOVED lines=17> */
.L_x_23474:
        /* <DEDUP_REMOVED lines=15> */
.L_x_23476:
[----:B------:R-:W-:Y:S05]  /*1af80*/  BSYNC.RECONVERGENT B2 ;  /* 0x0000000000027941 */ /* 0x000fea0003800200 */
.L_x_23475:
        /* <DEDUP_REMOVED lines=43> */
.L_x_23473:
[----:B------:R-:W-:Y:S05]  /*1b240*/  BSYNC.RECONVERGENT B1 ;  /* 0x0000000000017941 */ /* 0x000fea0003800200 */
.L_x_23472:
        /* <DEDUP_REMOVED lines=35> */
.L_x_23436:
        /* <DEDUP_REMOVED lines=16> */
.L_x_23480:
        /* <DEDUP_REMOVED lines=13> */
.L_x_23482:
[----:B------:R-:W-:Y:S05]  /*1b650*/  BSYNC.RECONVERGENT B2 ;  /* 0x0000000000027941 */ /* 0x000fea0003800200 */
.L_x_23481:
        /* <DEDUP_REMOVED lines=39> */
[----:B------:R-:W-:Y:S01]  /*1b8d0*/  HFMA2 R90, -RZ, RZ, 0, 0 ;  /* 0x00000000ff5a7431 */ /* 0x000fe200000001ff */
[----:B------:R-:W-:Y:S01]  /*1b8e0*/  MOV R130, R88 ;  /* 0x0000005800827202 */ /* 0x000fe20000000f00 */
[----:B------:R-:W-:Y:S01]  /*1b8f0*/  IMAD.MOV.U32 R88, RZ, RZ, R132 ;  /* 0x000000ffff587224 */ /* 0x000fe200078e0084 */
[----:B------:R-:W-:-:S07]  /*1b900*/  LOP3.LUT R102, R137, R102, R89, 0x96, !PT ;  /* 0x0000006689667212 */ /* 0x000fce00078e9659 */
.L_x_23479:
[----:B------:R-:W-:Y:S05]  /*1b910*/  BSYNC.RECONVERGENT B1 ;  /* 0x0000000000017941 */ /* 0x000fea0003800200 */
.L_x_23478:
        /* <DEDUP_REMOVED lines=16> */
.L_x_23485:
        /* <DEDUP_REMOVED lines=13> */
.L_x_23487:
[----:B------:R-:W-:Y:S05]  /*1baf0*/  BSYNC.RECONVERGENT B2 ;  /* 0x0000000000027941 */ /* 0x000fea0003800200 */
.L_x_23486:
        /* <DEDUP_REMOVED lines=43> */
.L_x_23484:
[----:B------:R-:W-:Y:S05]  /*1bdb0*/  BSYNC.RECONVERGENT B1 ;  /* 0x0000000000017941 */ /* 0x000fea0003800200 */
.L_x_23483:
        /* <DEDUP_REMOVED lines=16> */
.L_x_23490:
        /* <DEDUP_REMOVED lines=13> */
.L_x_23492:
[----:B------:R-:W-:Y:S05]  /*1bf90*/  BSYNC.RECONVERGENT B2 ;  /* 0x0000000000027941 */ /* 0x000fea0003800200 */
.L_x_23491:
        /* <DEDUP_REMOVED lines=43> */
.L_x_23489:
[----:B------:R-:W-:Y:S05]  /*1c250*/  BSYNC.RECONVERGENT B1 ;  /* 0x0000000000017941 */ /* 0x000fea0003800200 */
.L_x_23488:
        /* <DEDUP_REMOVED lines=16> */
.L_x_23495:
        /* <DEDUP_REMOVED lines=13> */
.L_x_23497:
[----:B------:R-:W-:Y:S05]  /*1c430*/  BSYNC.RECONVERGENT B2 ;  /* 0x0000000000027941 */ /* 0x000fea0003800200 */
.L_x_23496:
        /* <DEDUP_REMOVED lines=43> */
.L_x_23494:
[----:B------:R-:W-:Y:S05]  /*1c6f0*/  BSYNC.RECONVERGENT B1 ;  /* 0x0000000000017941 */ /* 0x000fea0003800200 */
.L_x_23493:
        /* <DEDUP_REMOVED lines=16> */
.L_x_23477:
        /* <DEDUP_REMOVED lines=28> */
.L_x_23498:
        /* <DEDUP_REMOVED lines=20> */
.L_x_23502:
        /* <DEDUP_REMOVED lines=13> */
.L_x_23504:
[----:B------:R-:W-:Y:S05]  /*1cbd0*/  BSYNC.RECONVERGENT B2 ;  /* 0x0000000000027941 */ /* 0x000fea0003800200 */
.L_x_23503:
        /* <DEDUP_REMOVED lines=43> */
.L_x_23501:
[----:B------:R-:W-:Y:S05]  /*1ce90*/  BSYNC.RECONVERGENT B1 ;  /* 0x0000000000017941 */ /* 0x000fea0003800200 */
.L_x_23500:
        /* <DEDUP_REMOVED lines=17> */
.L_x_23507:
        /* <DEDUP_REMOVED lines=13> */
.L_x_23509:
[----:B------:R-:W-:Y:S05]  /*1d080*/  BSYNC.RECONVERGENT B2 ;  /* 0x0000000000027941 */ /* 0x000fea0003800200 */
.L_x_23508:
        /* <DEDUP_REMOVED lines=43> */
.L_x_23506:
[----:B------:R-:W-:Y:S05]  /*1d340*/  BSYNC.RECONVERGENT B1 ;  /* 0x0000000000017941 */ /* 0x000fea0003800200 */
.L_x_23505:
        /* <DEDUP_REMOVED lines=15> */
.L_x_23512:
        /* <DEDUP_REMOVED lines=13> */
.L_x_23514:
[----:B------:R-:W-:Y:S05]  /*1d510*/  BSYNC.RECONVERGENT B2 ;  /* 0x0000000000027941 */ /* 0x000fea0003800200 */
.L_x_23513:
        /* <DEDUP_REMOVED lines=43> */
.L_x_23511:
[----:B------:R-:W-:Y:S05]  /*1d7d0*/  BSYNC.RECONVERGENT B1 ;  /* 0x0000000000017941 */ /* 0x000fea0003800200 */
.L_x_23510:
        /* <DEDUP_REMOVED lines=17> */
.L_x_23517:
        /* <DEDUP_REMOVED lines=13> */
.L_x_23519:
[----:B------:R-:W-:Y:S05]  /*1d9c0*/  BSYNC.RECONVERGENT B2 ;  /* 0x0000000000027941 */ /* 0x000fea0003800200 */
.L_x_23518:
        /* <DEDUP_REMOVED lines=43> */
.L_x_23516:
[----:B------:R-:W-:Y:S05]  /*1dc80*/  BSYNC.RECONVERGENT B1 ;  /* 0x0000000000017941 */ /* 0x000fea0003800200 */
.L_x_23515:
        /* <DEDUP_REMOVED lines=15> */
.L_x_23522:
        /* <DEDUP_REMOVED lines=13> */
.L_x_23524:
[----:B------:R-:W-:Y:S05]  /*1de50*/  BSYNC.RECONVERGENT B2 ;  /* 0x0000000000027941 */ /* 0x000fea0003800200 */
.L_x_23523:
        /* <DEDUP_REMOVED lines=43> */
.L_x_23521:
[----:B------:R-:W-:Y:S05]  /*1e110*/  BSYNC.RECONVERGENT B1 ;  /* 0x0000000000017941 */ /* 0x000fea0003800200 */
.L_x_23520:
        /* <DEDUP_REMOVED lines=17> */
.L_x_23527:
        /* <DEDUP_REMOVED lines=13> */
.L_x_23529:
[----:B------:R-:W-:Y:S05]  /*1e300*/  BSYNC.RECONVERGENT B2 ;  /* 0x0000000000027941 */ /* 0x000fea0003800200 */
.L_x_23528:
        /* <DEDUP_REMOVED lines=43> */
.L_x_23526:
[----:B------:R-:W-:Y:S05]  /*1e5c0*/  BSYNC.RECONVERGENT B1 ;  /* 0x0000000000017941 */ /* 0x000fea0003800200 */
.L_x_23525:
        /* <DEDUP_REMOVED lines=15> */
.L_x_23532:
        /* <DEDUP_REMOVED lines=13> */
.L_x_23534:
[----:B------:R-:W-:Y:S05]  /*1e790*/  BSYNC.RECONVERGENT B2 ;  /* 0x0000000000027941 */ /* 0x000fea0003800200 */
.L_x_23533:
        /* <DEDUP_REMOVED lines=43> */
.L_x_23531:
[----:B------:R-:W-:Y:S05]  /*1ea50*/  BSYNC.RECONVERGENT B1 ;  /* 0x0000000000017941 */ /* 0x000fea0003800200 */
.L_x_23530:
        /* <DEDUP_REMOVED lines=17> */
.L_x_23537:
        /* <DEDUP_REMOVED lines=15> */
.L_x_23539:
[----:B------:R-:W-:Y:S05]  /*1ec60*/  BSYNC.RECONVERGENT B2 ;  /* 0x0000000000027941 */ /* 0x000fea0003800200 */
.L_x_23538:
        /* <DEDUP_REMOVED lines=43> */
.L_x_23536:
[----:B------:R-:W-:Y:S05]  /*1ef20*/  BSYNC.RECONVERGENT B1 ;  /* 0x0000000000017941 */ /* 0x000fea0003800200 */
.L_x_23535:
        /* <DEDUP_REMOVED lines=35> */
.L_x_23499:
        /* <DEDUP_REMOVED lines=16> */
.L_x_23543:
        /* <DEDUP_REMOVED lines=13> */
.L_x_23545:
[----:B------:R-:W-:Y:S05]  /*1f330*/  BSYNC.RECONVERGENT B2 ;  /* 0x0000000000027941 */ /* 0x000fea0003800200 */
.L_x_23544:
        /* <DEDUP_REMOVED lines=43> */
.L_x_23542:
[----:B------:R-:W-:Y:S05]  /*1f5f0*/  BSYNC.RECONVERGENT B1 ;  /* 0x0000000000017941 */ /* 0x000fea0003800200 */
.L_x_23541:
        /* <DEDUP_REMOVED lines=16> */
.L_x_23548:
        /* <DEDUP_REMOVED lines=13> */
.L_x_23550:
[----:B------:R-:W-:Y:S05]  /*1f7d0*/  BSYNC.RECONVERGENT B2 ;  /* 0x0000000000027941 */ /* 0x000fea0003800200 */
.L_x_23549:
        /* <DEDUP_REMOVED lines=43> */
.L_x_23547:
[----:B------:R-:W-:Y:S05]  /*1fa90*/  BSYNC.RECONVERGENT B1 ;  /* 0x0000000000017941 */ /* 0x000fea0003800200 */
.L_x_23546:
        /* <DEDUP_REMOVED lines=16> */
.L_x_23553:
        /* <DEDUP_REMOVED lines=13> */
.L_x_23555:
[----:B------:R-:W-:Y:S05]  /*1fc70*/  BSYNC.RECONVERGENT B2 ;  /* 0x0000000000027941 */ /* 0x000fea0003800200 */
.L_x_23554:
        /* <DEDUP_REMOVED lines=43> */
.L_x_23552:
[----:B------:R-:W-:Y:S05]  /*1ff30*/  BSYNC.RECONVERGENT B1 ;  /* 0x0000000000017941 */ /* 0x000fea0003800200 */
.L_x_23551:
        /* <DEDUP_REMOVED lines=16> */
.L_x_23558:
        /* <DEDUP_REMOVED lines=13> */
.L_x_23560:
[----:B------:R-:W-:Y:S05]  /*20110*/  BSYNC.RECONVERGENT B2 ;  /* 0x0000000000027941 */ /* 0x000fea0003800200 */
.L_x_23559:
        /* <DEDUP_REMOVED lines=43> */
.L_x_23557:
[----:B------:R-:W-:Y:S05]  /*203d0*/  BSYNC.RECONVERGENT B1 ;  /* 0x0000000000017941 */ /* 0x000fea0003800200 */
.L_x_23556:
        /* <DEDUP_REMOVED lines=16> */
.L_x_23540:
[----:B------:R-:W-:Y:S01]  /*204e0*/  SEL R98, RZ, 0x1000000, !P5 ;  /* 0x01000000ff627807 */ /* 0x000fe20006800000 */
[C---:B------:R-:W-:Y:S01]  /*204f0*/  IMAD.WIDE.U32 R182, R161.reuse, 0x10, R166 ;  /* 0x00000010a1b67825 */ /* 0x040fe200078e00a6 */
[----:B------:R-:W-:Y:S01]  /*20500*/  SEL R99, RZ, 0x10000, !P4 ;  /* 0x00010000ff637807 */ /* 0x000fe20006000000 */
[----:B------:R-:W0:Y:S01]  /*20510*/  @P0 LDC.64 R94, c[0x0][0x398] ;  /* 0x0000e600ff5e0b82 */ /* 0x000e220000000a00 */
[----:B------:R-:W-:Y:S01]  /*20520*/  SEL R130, RZ, 0x100, !P3 ;  /* 0x00000100ff827807 */ /* 0x000fe20005800000 */
[----:B------:R-:W-:Y:S01]  /*20530*/  IMAD.WIDE.U32 R164, R161, 0x4, R154 ;  /* 0x00000004a1a47825 */ /* 0x000fe200078e009a */
[----:B------:R1:W-:Y:S01]  /*20540*/  STG.E.128 desc[UR8][R182.64], R88 ;  /* 0x00000058b6007986 */ /* 0x0003e2000c101d08 */
[----:B------:R-:W-:Y:S02]  /*20550*/  IADD3 R163, PT, PT, R149, 0x100, RZ ;  /* 0x0000010095a37810 */ /* 0x000fe40007ffe0ff */
[----:B------:R-:W-:Y:S02]  /*20560*/  IADD3 R98, PT, PT, R130, R98, R99 ;  /* 0x0000006282627210 */ /* 0x000fe40007ffe063 */
        /* <DEDUP_REMOVED lines=19> */
.L_x_23561:
        /* <DEDUP_REMOVED lines=20> */
.L_x_23565:
        /* <DEDUP_REMOVED lines=13> */
.L_x_23567:
[----:B------:R-:W-:Y:S05]  /*208b0*/  BSYNC.RECONVERGENT B2 ;  /* 0x0000000000027941 */ /* 0x000fea0003800200 */
.L_x_23566:
        /* <DEDUP_REMOVED lines=41> */
[----:B------:R-:W-:Y:S02]  /*20b50*/  LOP3.LUT R102, R137, R102, R99, 0x96, !PT ;  /* 0x0000006689667212 */ /* 0x000fe400078e9663 */
[----:B------:R-:W-:-:S07]  /*20b60*/  MOV R98, R156 ;  /* 0x0000009c00627202 */ /* 0x000fce0000000f00 */
.L_x_23564:
[----:B------:R-:W-:Y:S05]  /*20b70*/  BSYNC.RECONVERGENT B1 ;  /* 0x0000000000017941 */ /* 0x000fea0003800200 */
.L_x_23563:
        /* <DEDUP_REMOVED lines=17> */
.L_x_23570:
        /* <DEDUP_REMOVED lines=13> */
.L_x_23572:
[----:B------:R-:W-:Y:S05]  /*20d60*/  BSYNC.RECONVERGENT B2 ;  /* 0x0000000000027941 */ /* 0x000fea0003800200 */
.L_x_23571:
        /* <DEDUP_REMOVED lines=43> */
.L_x_23569:
[----:B------:R-:W-:Y:S05]  /*21020*/  BSYNC.RECONVERGENT B1 ;  /* 0x0000000000017941 */ /* 0x000fea0003800200 */
.L_x_23568:
        /* <DEDUP_REMOVED lines=15> */
.L_x_23575:
        /* <DEDUP_REMOVED lines=13> */
.L_x_23577:
[----:B------:R-:W-:Y:S05]  /*211f0*/  BSYNC.RECONVERGENT B2 ;  /* 0x0000000000027941 */ /* 0x000fea0003800200 */
.L_x_23576:
        /* <DEDUP_REMOVED lines=41> */
[----:B------:R-:W-:Y:S02]  /*21490*/  LOP3.LUT R102, R137, R102, R99, 0x96, !PT ;  /* 0x0000006689667212 */ /* 0x000fe400078e9663 */
[----:B------:R-:W-:-:S07]  /*214a0*/  MOV R130, R98 ;  /* 0x0000006200827202 */ /* 0x000fce0000000f00 */
.L_x_23574:
[----:B------:R-:W-:Y:S05]  /*214b0*/  BSYNC.RECONVERGENT B1 ;  /* 0x0000000000017941 */ /* 0x000fea0003800200 */
.L_x_23573:
        /* <DEDUP_REMOVED lines=17> */
.L_x_23580:
        /* <DEDUP_REMOVED lines=13> */
.L_x_23582:
[----:B------:R-:W-:Y:S05]  /*216a0*/  BSYNC.RECONVERGENT B2 ;  /* 0x0000000000027941 */ /* 0x000fea0003800200 */
.L_x_23581:
        /* <DEDUP_REMOVED lines=43> */
.L_x_23579:
[----:B------:R-:W-:Y:S05]  /*21960*/  BSYNC.RECONVERGENT B1 ;  /* 0x0000000000017941 */ /* 0x000fea0003800200 */
.L_x_23578:
        /* <DEDUP_REMOVED lines=15> */
.L_x_23585:
        /* <DEDUP_REMOVED lines=13> */
.L_x_23587:
[----:B------:R-:W-:Y:S05]  /*21b30*/  BSYNC.RECONVERGENT B2 ;  /* 0x0000000000027941 */ /* 0x000fea0003800200 */
.L_x_23586:
        /* <DEDUP_REMOVED lines=43> */
.L_x_23584:
[----:B------:R-:W-:Y:S05]  /*21df0*/  BSYNC.RECONVERGENT B1 ;  /* 0x0000000000017941 */ /* 0x000fea0003800200 */
.L_x_23583:
        /* <DEDUP_REMOVED lines=17> */
.L_x_23590:
        /* <DEDUP_REMOVED lines=13> */
.L_x_23592:
[----:B------:R-:W-:Y:S05]  /*21fe0*/  BSYNC.RECONVERGENT B2 ;  /* 0x0000000000027941 */ /* 0x000fea0003800200 */
.L_x_23591:
        /* <DEDUP_REMOVED lines=43> */
.L_x_23589:
[----:B------:R-:W-:Y:S05]  /*222a0*/  BSYNC.RECONVERGENT B1 ;  /* 0x0000000000017941 */ /* 0x000fea0003800200 */
.L_x_23588:
        /* <DEDUP_REMOVED lines=15> */
.L_x_23595:
        /* <DEDUP_REMOVED lines=13> */
.L_x_23597:
[----:B------:R-:W-:Y:S05]  /*22470*/  BSYNC.RECONVERGENT B2 ;  /* 0x0000000000027941 */ /* 0x000fea0003800200 */
.L_x_23596:
        /* <DEDUP_REMOVED lines=43> */
.L_x_23594:
[----:B------:R-:W-:Y:S05]  /*22730*/  BSYNC.RECONVERGENT B1 ;  /* 0x0000000000017941 */ /* 0x000fea0003800200 */
.L_x_23593:
        /* <DEDUP_REMOVED lines=17> */
.L_x_23600:
        /* <DEDUP_REMOVED lines=15> */
.L_x_23602:
[----:B------:R-:W-:Y:S05]  /*22940*/  BSYNC.RECONVERGENT B2 ;  /* 0x0000000000027941 */ /* 0x000fea0003800200 */
.L_x_23601:
        /* <DEDUP_REMOVED lines=43> */
.L_x_23599:
[----:B------:R-:W-:Y:S05]  /*22c00*/  BSYNC.RECONVERGENT B1 ;  /* 0x0000000000017941 */ /* 0x000fea0003800200 */
.L_x_23598:
        /* <DEDUP_REMOVED lines=17> */
[----:B------:R-:W-:Y:S02]  /*22d20*/  FSETP.GTU.FTZ.AND P6, PT, R165, R152, PT ;  /* 0x00000098a500720b */ /* 0x000fe40003fdc000 */
[----:B------:R-:W-:Y:S02]  /*22d30*/  FSEL R165, R132, RZ, P2 ;  /* 0x000000ff84a57208 */ /* 0x000fe40001000000 */
[----:B------:R-:W-:Y:S02]  /*22d40*/  FSEL R171, R162, RZ, P5 ;  /* 0x000000ffa2ab7208 */ /* 0x000fe40002800000 */
[----:B------:R-:W-:Y:S01]  /*22d50*/  FSEL R132, R94, RZ, !P6 ;  /* 0x000000ff5e847208 */ /* 0x000fe20007000000 */
[----:B------:R-:W-:Y:S01]  /*22d60*/  FADD.FTZ R94, R160, R93 ;  /* 0x0000005da05e7221 */ /* 0x000fe20000010000 */
[----:B------:R-:W-:Y:S01]  /*22d70*/  FADD.FTZ R93, R158, R95 ;  /* 0x0000005f9e5d7221 */ /* 0x000fe20000010000 */
[----:B------:R-:W-:Y:S01]  /*22d80*/  PRMT R105, R98, 0x7610, R105 ;  /* 0x0000761062697816 */ /* 0x000fe20000000069 */
[----:B------:R-:W-:Y:S01]  /*22d90*/  FADD.FTZ R92, R165, R92 ;  /* 0x0000005ca55c7221 */ /* 0x000fe20000010000 */
        /* <DEDUP_REMOVED lines=9> */
[----:B------:R-:W-:Y:S06]  /*22e30*/  BRA `(.L_x_23603) ;  /* 0x0000001000e07947 */ /* 0x000fec0003800000 */
.L_x_23562:
        /* <DEDUP_REMOVED lines=16> */
.L_x_23606:
        /* <DEDUP_REMOVED lines=13> */
.L_x_23608:
[----:B------:R-:W-:Y:S05]  /*23010*/  BSYNC.RECONVERGENT B2 ;  /* 0x0000000000027941 */ /* 0x000fea0003800200 */
.L_x_23607:
        /* <DEDUP_REMOVED lines=41> */
[----:B------:R-:W-:Y:S01]  /*232b0*/  IMAD.MOV.U32 R98, RZ, RZ, R156 ;  /* 0x000000ffff627224 */ /* 0x000fe200078e009c */
[----:B------:R-:W-:-:S07]  /*232c0*/  LOP3.LUT R102, R137, R102, R99, 0x96, !PT ;  /* 0x0000006689667212 */ /* 0x000fce00078e9663 */
.L_x_23605:
[----:B------:R-:W-:Y:S05]  /*232d0*/  BSYNC.RECONVERGENT B1 ;  /* 0x0000000000017941 */ /* 0x000fea0003800200 */
.L_x_23604:
        /* <DEDUP_REMOVED lines=16> */
.L_x_23611:
        /* <DEDUP_REMOVED lines=13> */
.L_x_23613:
[----:B------:R-:W-:Y:S05]  /*234b0*/  BSYNC.RECONVERGENT B2 ;  /* 0x0000000000027941 */ /* 0x000fea0003800200 */
.L_x_23612:
        /* <DEDUP_REMOVED lines=43> */
.L_x_23610:
[----:B------:R-:W-:Y:S05]  /*23770*/  BSYNC.RECONVERGENT B1 ;  /* 0x0000000000017941 */ /* 0x000fea0003800200 */
.L_x_23609:
        /* <DEDUP_REMOVED lines=16> */
.L_x_23616:
        /* <DEDUP_REMOVED lines=13> */
.L_x_23618:
[----:B------:R-:W-:Y:S05]  /*23950*/  BSYNC.RECONVERGENT B2 ;  /* 0x0000000000027941 */ /* 0x000fea0003800200 */
.L_x_23617:
        /* <DEDUP_REMOVED lines=43> */
.L_x_23615:
[----:B------:R-:W-:Y:S05]  /*23c10*/  BSYNC.RECONVERGENT B1 ;  /* 0x0000000000017941 */ /* 0x000fea0003800200 */
.L_x_23614:
        /* <DEDUP_REMOVED lines=16> */
.L_x_23621:
        /* <DEDUP_REMOVED lines=13> */
.L_x_23623:
[----:B------:R-:W-:Y:S05]  /*23df0*/  BSYNC.RECONVERGENT B2 ;  /* 0x0000000000027941 */ /* 0x000fea0003800200 */
.L_x_23622:
        /* <DEDUP_REMOVED lines=43> */
.L_x_23620:
[----:B------:R-:W-:Y:S05]  /*240b0*/  BSYNC.RECONVERGENT B1 ;  /* 0x0000000000017941 */ /* 0x000fea0003800200 */
.L_x_23619:
        /* <DEDUP_REMOVED lines=16> */
.L_x_23603:
[----:B------:R-:W-:Y:S01]  /*241c0*/  SEL R132, RZ, 0x1000000, !P5 ;  /* 0x01000000ff847807 */ /* 0x000fe20006800000 */
[C---:B------:R-:W-:Y:S01]  /*241d0*/  IMAD.WIDE.U32 R182, R163.reuse, 0x10, R166 ;  /* 0x00000010a3b67825 */ /* 0x040fe200078e00a6 */
[----:B------:R-:W-:Y:S01]  /*241e0*/  SEL R165, RZ, 0x10000, !P4 ;  /* 0x00010000ffa57807 */ /* 0x000fe20006000000 */
[----:B------:R-:W0:Y:S01]  /*241f0*/  @P0 LDC.64 R170, c[0x0][0x398] ;  /* 0x0000e600ffaa0b82 */ /* 0x000e220000000a00 */
[----:B------:R-:W-:Y:S01]  /*24200*/  SEL R158, RZ, 0x100, !P3 ;  /* 0x00000100ff9e7807 */ /* 0x000fe20005800000 */
[----:B------:R-:W-:Y:S01]  /*24210*/  IMAD.WIDE.U32 R176, R163, 0x4, R154 ;  /* 0x00000004a3b07825 */ /* 0x000fe200078e009a */
[----:B------:R-:W-:Y:S01]  /*24220*/  SEL R173, RZ, 0x1, !P2 ;  /* 0x00000001ffad7807 */ /* 0x000fe20005000000 */
[----:B------:R1:W-:Y:S01]  /*24230*/  STG.E.128 desc[UR8][R182.64], R92 ;  /* 0x0000005cb6007986 */ /* 0x0003e2000c101d08 */
[----:B------:R-:W-:Y:S02]  /*24240*/  IADD3 R132, PT, PT, R158, R132, R165 ;  /* 0x000000849e847210 */ /* 0x000fe40007ffe0a5 */
[----:B------:R-:W-:Y:S01]  /*24250*/  IADD3 R165, PT, PT, R149, 0x120, RZ ;  /* 0x0000012095a57810 */ /* 0x000fe20007ffe0ff */
[----:B------:R-:W2:Y:S02]  /*24260*/  @P1 LDC.64 R98, c[0x0][0x3a0] ;  /* 0x0000e800ff621b82 */ /* 0x000ea40000000a00 */
        /* <DEDUP_REMOVED lines=17> */
.L_x_23624:
[----:B------:R1:W5:Y:S04]  /*24380*/  @P0 LDG.E.128 R8, desc[UR8][R170.64] ;  /* 0x00000008aa080981 */ /* 0x000368000c1e1d00 */
[----:B------:R1:W5:Y:S04]  /*24390*/  @P1 LDG.E.128 R4, desc[UR8][R188.64] ;  /* 0x00000008bc041981 */ /* 0x000368000c1e1d00 */
[----:B0-----:R-:W5:Y:S01]  /*243a0*/  LDG.E.128 R96, desc[UR8][R96.64] ;  /* 0x0000000860607981 */ /* 0x001f62000c1e1d00 */
[----:B------:R-:W-:Y:S05]  /*243b0*/  @!P0 BRA `(.L_x_23625) ;  /* 0x0000002400d88947 */ /* 0x000fea0003800000 */
        /* <DEDUP_REMOVED lines=16> */
.L_x_23628:
        /* <DEDUP_REMOVED lines=13> */
.L_x_23630:
[----:B------:R-:W-:Y:S05]  /*24590*/  BSYNC.RECONVERGENT B2 ;  /* 0x0000000000027941 */ /* 0x000fea0003800200 */
.L_x_23629:
[----:B------:R-:W-:Y:S01]  /*245a0*/  IMAD.WIDE.U32 R102, R101, -0x326172a9, RZ ;  /* 0xcd9e8d5765667825 */ /* 0x000fe200078e00ff */
[----:B-1----:R-:W-:Y:S02]  /*245b0*/  LOP3.LUT R170, R104, UR7, R183, 0x96, !PT ;  /* 0x0000000768aa7c12 */ /* 0x002fe4000f8e96b7 */
[----:B------:R-:W-:Y:S01]  /*245c0*/  MOV R158, R130 ;  /* 0x00000082009e7202 */ /* 0x000fe20000000f00 */
        /* <DEDUP_REMOVED lines=39> */
[----:B------:R-:W-:-:S07]  /*24840*/  LOP3.LUT R102, R137, R102, R171, 0x96, !PT ;  /* 0x0000006689667212 */ /* 0x000fce00078e96ab */
.L_x_23627:
[----:B------:R-:W-:Y:S05]  /*24850*/  BSYNC.RECONVERGENT B1 ;  /* 0x0000000000017941 */ /* 0x000fea0003800200 */
.L_x_23626:
[----:B------:R-:W-:Y:S01]  /*24860*/  ISETP.NE.AND P3, PT, R160, 0x1, PT ;  /* 0x00000001a000780c */ /* 0x000fe20003f65270 */
[----:B------:R-:W-:Y:S01]  /*24870*/  BSSY.RECONVERGENT B1, `(.L_x_23631) ;  /* 0x0000049000017945 */ /* 0x000fe20003800200 */
[----:B-1----:R-:W-:Y:S01]  /*24880*/  I2FP.F32.U32 R171, R158 ;  /* 0x0000009e00ab7245 */ /* 0x002fe20000201000 */
        /* <DEDUP_REMOVED lines=14> */
.L_x_23633:
        /* <DEDUP_REMOVED lines=13> */
.L_x_23635:
[----:B------:R-:W-:Y:S05]  /*24a40*/  BSYNC.RECONVERGENT B2 ;  /* 0x0000000000027941 */ /* 0x000fea0003800200 */
.L_x_23634:
[----:B------:R-:W-:Y:S01]  /*24a50*/  IMAD.WIDE.U32 R102, R101, -0x326172a9, RZ ;  /* 0xcd9e8d5765667825 */ /* 0x000fe200078e00ff */
[----:B------:R-:W-:-:S03]  /*24a60*/  LOP3.LUT R170, R104, UR7, R183, 0x96, !PT ;  /* 0x0000000768aa7c12 */ /* 0x000fc6000f8e96b7 */
[----:B------:R-:W-:Y:S01]  /*24a70*/  HFMA2 R130, -RZ, RZ, 0, 0 ;  /* 0x00000000ff827431 */ /* 0x000fe200000001ff */
        /* <DEDUP_REMOVED lines=39> */
[----:B------:R-:W-:-:S07]  /*24cf0*/  IMAD.MOV.U32 R132, RZ, RZ, R170 ;  /* 0x000000ffff847224 */ /* 0x000fce00078e00aa */
.L_x_23632:
[----:B------:R-:W-:Y:S05]  /*24d00*/  BSYNC.RECONVERGENT B1 ;  /* 0x0000000000017941 */ /* 0x000fea0003800200 */
.L_x_23631:
        /* <DEDUP_REMOVED lines=15> */
.L_x_23638:
        /* <DEDUP_REMOVED lines=13> */
.L_x_23640:
[----:B------:R-:W-:Y:S05]  /*24ed0*/  BSYNC.RECONVERGENT B2 ;  /* 0x0000000000027941 */ /* 0x000fea0003800200 */
.L_x_23639:
        /* <DEDUP_REMOVED lines=43> */
.L_x_23637:
[----:B------:R-:W-:Y:S05]  /*25190*/  BSYNC.RECONVERGENT B1 ;  /* 0x0000000000017941 */ /* 0x000fea0003800200 */
.L_x_23636:
        /* <DEDUP_REMOVED lines=17> */
.L_x_23643:
        /* <DEDUP_REMOVED lines=13> */
.L_x_23645:
[----:B------:R-:W-:Y:S05]  /*25380*/  BSYNC.RECONVERGENT B2 ;  /* 0x0000000000027941 */ /* 0x000fea0003800200 */
.L_x_23644:
        /* <DEDUP_REMOVED lines=43> */
.L_x_23642:
[----:B------:R-:W-:Y:S05]  /*25640*/  BSYNC.RECONVERGENT B1 ;  /* 0x0000000000017941 */ /* 0x000fea0003800200 */
.L_x_23641:
        /* <DEDUP_REMOVED lines=15> */
.L_x_23648:
        /* <DEDUP_REMOVED lines=13> */
.L_x_23650:
[----:B------:R-:W-:Y:S05]  /*25810*/  BSYNC.RECONVERGENT B2 ;  /* 0x0000000000027941 */ /* 0x000fea0003800200 */
.L_x_23649:
        /* <DEDUP_REMOVED lines=43> */
.L_x_23647:
[----:B------:R-:W-:Y:S05]  /*25ad0*/  BSYNC.RECONVERGENT B1 ;  /* 0x0000000000017941 */ /* 0x000fea0003800200 */
.L_x_23646:
        /* <DEDUP_REMOVED lines=17> */
.L_x_23653:
        /* <DEDUP_REMOVED lines=13> */
.L_x_23655:
[----:B------:R-:W-:Y:S05]  /*25cc0*/  BSYNC.RECONVERGENT B2 ;  /* 0x0000000000027941 */ /* 0x000fea0003800200 */
.L_x_23654:
        /* <DEDUP_REMOVED lines=43> */
.L_x_23652:
[----:B------:R-:W-:Y:S05]  /*25f80*/  BSYNC.RECONVERGENT B1 ;  /* 0x0000000000017941 */ /* 0x000fea0003800200 */
.L_x_23651:
        /* <DEDUP_REMOVED lines=15> */
.L_x_23658:
        /* <DEDUP_REMOVED lines=13> */
.L_x_23660:
[----:B------:R-:W-:Y:S05]  /*26150*/  BSYNC.RECONVERGENT B2 ;  /* 0x0000000000027941 */ /* 0x000fea0003800200 */
.L_x_23659:
        /* <DEDUP_REMOVED lines=43> */
.L_x_23657:
[----:B------:R-:W-:Y:S05]  /*26410*/  BSYNC.RECONVERGENT B1 ;  /* 0x0000000000017941 */ /* 0x000fea0003800200 */
.L_x_23656:
        /* <DEDUP_REMOVED lines=17> */
.L_x_23663:
        /* <DEDUP_REMOVED lines=15> */
.L_x_23665:
[----:B------:R-:W-:Y:S05]  /*26620*/  BSYNC.RECONVERGENT B2 ;  /* 0x0000000000027941 */ /* 0x000fea0003800200 */
.L_x_23664:
        /* <DEDUP_REMOVED lines=43> */
.L_x_23662:
[----:B------:R-:W-:Y:S05]  /*268e0*/  BSYNC.RECONVERGENT B1 ;  /* 0x0000000000017941 */ /* 0x000fea0003800200 */
.L_x_23661:
        /* <DEDUP_REMOVED lines=35> */
.L_x_23625:
        /* <DEDUP_REMOVED lines=16> */
.L_x_23669:
        /* <DEDUP_REMOVED lines=13> */
.L_x_23671:
[----:B------:R-:W-:Y:S05]  /*26cf0*/  BSYNC.RECONVERGENT B2 ;  /* 0x0000000000027941 */ /* 0x000fea0003800200 */
.L_x_23670:
[----:B------:R-:W-:Y:S01]  /*26d00*/  IMAD.WIDE.U32 R102, R101, -0x326172a9, RZ ;  /* 0xcd9e8d5765667825 */ /* 0x000fe200078e00ff */
[----:B-1----:R-:W-:-:S03]  /*26d10*/  LOP3.LUT R170, R104, UR7, R183, 0x96, !PT ;  /* 0x0000000768aa7c12 */ /* 0x002fc6000f8e96b7 */
[----:B------:R-:W-:Y:S02]  /*26d20*/  HFMA2 R160, -RZ, RZ, 0, 0 ;  /* 0x00000000ffa07431 */ /* 0x000fe400000001ff */
        /* <DEDUP_REMOVED lines=39> */
[----:B------:R-:W-:-:S07]  /*26fa0*/  MOV R132, R170 ;  /* 0x000000aa00847202 */ /* 0x000fce0000000f00 */
.L_x_23668:
[----:B------:R-:W-:Y:S05]  /*26fb0*/  BSYNC.RECONVERGENT B1 ;  /* 0x0000000000017941 */ /* 0x000fea0003800200 */
.L_x_23667:
[----:B------:R-:W-:Y:S01]  /*26fc0*/  ISETP.NE.AND P3, PT, R160, 0x1, PT ;  /* 0x00000001a000780c */ /* 0x000fe20003f65270 */
[----:B------:R-:W-:Y:S01]  /*26fd0*/  BSSY.RECONVERGENT B1, `(.L_x_23672) ;  /* 0x0000048000017945 */ /* 0x000fe20003800200 */
[----:B-1----:R-:W-:Y:S01]  /*26fe0*/  I2FP.F32.U32 R171, R158 ;  /* 0x0000009e00ab7245 */ /* 0x002fe20000201000 */
        /* <DEDUP_REMOVED lines=13> */
.L_x_23674:
        /* <DEDUP_REMOVED lines=13> */
.L_x_23676:
[----:B------:R-:W-:Y:S05]  /*27190*/  BSYNC.RECONVERGENT B2 ;  /* 0x0000000000027941 */ /* 0x000fea0003800200 */
.L_x_23675:
        /* <DEDUP_REMOVED lines=43> */
.L_x_23673:
[----:B------:R-:W-:Y:S05]  /*27450*/  BSYNC.RECONVERGENT B1 ;  /* 0x0000000000017941 */ /* 0x000fea0003800200 */
.L_x_23672:
        /* <DEDUP_REMOVED lines=16> */
.L_x_23679:
        /* <DEDUP_REMOVED lines=13> */
.L_x_23681:
[----:B------:R-:W-:Y:S05]  /*27630*/  BSYNC.RECONVERGENT B2 ;  /* 0x0000000000027941 */ /* 0x000fea0003800200 */
.L_x_23680:
        /* <DEDUP_REMOVED lines=43> */
.L_x_23678:
[----:B------:R-:W-:Y:S05]  /*278f0*/  BSYNC.RECONVERGENT B1 ;  /* 0x0000000000017941 */ /* 0x000fea0003800200 */
.L_x_23677:
        /* <DEDUP_REMOVED lines=16> */
.L_x_23684:
        /* <DEDUP_REMOVED lines=13> */
.L_x_23686:
[----:B------:R-:W-:Y:S05]  /*27ad0*/  BSYNC.RECONVERGENT B2 ;  /* 0x0000000000027941 */ /* 0x000fea0003800200 */
.L_x_23685:
        /* <DEDUP_REMOVED lines=43> */
.L_x_23683:
[----:B------:R-:W-:Y:S05]  /*27d90*/  BSYNC.RECONVERGENT B1 ;  /* 0x0000000000017941 */ /* 0x000fea0003800200 */
.L_x_23682:
        /* <DEDUP_REMOVED lines=16> */
.L_x_23666:
[----:B------:R-:W-:Y:S01]  /*27ea0*/  FADD.FTZ R136, RZ, R60 ;  /* 0x0000003cff887221 */ /* 0x000fe20000010000 */
[----:B------:R-:W0:Y:S01]  /*27eb0*/  S2R R142, SR_TID.X ;  /* 0x00000000008e7919 */ /* 0x000e220000002100 */
[----:B------:R-:W-:-:S04]  /*27ec0*/  IMAD.WIDE.U32 R166, R165, 0x10, R166 ;  /* 0x00000010a5a67825 */ /* 0x000fc800078e00a6 */
[----:B------:R-:W-:Y:S01]  /*27ed0*/  FADD.FTZ R137, R136, R61 ;  /* 0x0000003d88897221 */ /* 0x000fe20000010000 */
[----:B------:R-:W-:Y:S01]  /*27ee0*/  IMAD.WIDE.U32 R154, R165, 0x4, R154 ;  /* 0x00000004a59a7825 */ /* 0x000fe200078e009a */
[----:B------:R1:W-:Y:S03]  /*27ef0*/  STG.E.128 desc[UR8][R166.64], R96 ;  /* 0x00000060a6007986 */ /* 0x0003e6000c101d08 */
        /* <DEDUP_REMOVED lines=31> */
[----:B------:R-:W-:-:S03]  /*280f0*/  SEL R137, RZ, 0x10000, !P4 ;  /* 0x00010000ff897807 */ /* 0x000fc60006000000 */
[----:B------:R-:W-:Y:S01]  /*28100*/  FADD.FTZ R139, R138, R91 ;  /* 0x0000005b8a8b7221 */ /* 0x000fe20000010000 */
[----:B------:R-:W-:-:S03]  /*28110*/  SEL R138, RZ, 0x100, !P3 ;  /* 0x00000100ff8a7807 */ /* 0x000fc60005800000 */
[----:B------:R-:W-:Y:S01]  /*28120*/  FADD.FTZ R140, R139, R92 ;  /* 0x0000005c8b8c7221 */ /* 0x000fe20000010000 */
[----:B------:R-:W-:Y:S02]  /*28130*/  IADD3 R136, PT, PT, R138, R136, R137 ;  /* 0x000000888a887210 */ /* 0x000fe40007ffe089 */
[----:B------:R-:W-:Y:S01]  /*28140*/  SEL R137, RZ, 0x1, !P2 ;  /* 0x00000001ff897807 */ /* 0x000fe20005000000 */
[----:B------:R-:W-:-:S03]  /*28150*/  FADD.FTZ R139, R140, R93 ;  /* 0x0000005d8c8b7221 */ /* 0x000fc60000010000 */
[----:B------:R-:W-:Y:S01]  /*28160*/  IADD3 R137, PT, PT, R136, R137, RZ ;  /* 0x0000008988897210 */ /* 0x000fe20007ffe0ff */
[----:B------:R-:W-:-:S04]  /*28170*/  FADD.FTZ R136, R139, R94 ;  /* 0x0000005e8b887221 */ /* 0x000fc80000010000 */
[----:B------:R1:W-:Y:S01]  /*28180*/  STG.E desc[UR8][R154.64], R137 ;  /* 0x000000899a007986 */ /* 0x0003e2000c101908 */
[----:B------:R-:W-:-:S04]  /*28190*/  FADD.FTZ R139, R136, R95 ;  /* 0x0000005f888b7221 */ /* 0x000fc80000010000 */
[----:B------:R-:W-:-:S04]  /*281a0*/  FADD.FTZ R136, R139, R96 ;  /* 0x000000608b887221 */ /* 0x000fc80000010000 */
[----:B------:R-:W-:-:S04]  /*281b0*/  FADD.FTZ R139, R136, R97 ;  /* 0x00000061888b7221 */ /* 0x000fc80000010000 */
[----:B------:R-:W-:Y:S01]  /*281c0*/  FADD.FTZ R138, R139, R98 ;  /* 0x000000628b8a7221 */ /* 0x000fe20000010000 */
        /* <DEDUP_REMOVED lines=12> */
.L_x_23687:
[----:B------:R-:W-:Y:S01]  /*28290*/  UMOV UR25, 0xffffffff ;  /* 0xffffffff00197882 */ /* 0x000fe20000000000 */
[----:B0-----:R-:W-:Y:S02]  /*282a0*/  FADD.FTZ R136, R138, R99 ;  /* 0x000000638a887221 */ /* 0x001fe40000010000 */
[----:B------:R-:W-:Y:S05]  /*282b0*/  BRA.DIV UR25, `(.L_x_23688) ;  /* 0x0000001e19c87947 */ /* 0x000fea000b800000 */
        /* <DEDUP_REMOVED lines=101> */
.L_x_23701:
[----:B------:R-:W-:Y:S01]  /*28910*/  ISETP.NE.AND P2, PT, RZ, UR5, PT ;  /* 0x00000005ff007c0c */ /* 0x000fe2000bf45270 */
[C---:B------:R-:W-:Y:S01]  /*28920*/  FMUL.FTZ R136, R137.reuse, R137 ;  /* 0x0000008989887220 */ /* 0x040fe20000410000 */
[----:B-1----:R-:W-:Y:S02]  /*28930*/  FADD.FTZ R153, R142, R155 ;  /* 0x0000009b8e997221 */ /* 0x002fe40000010000 */
[----:B------:R-:W-:Y:S02]  /*28940*/  FSEL R139, R137, RZ, !P2 ;  /* 0x000000ff898b7208 */ /* 0x000fe40005000000 */
[----:B------:R-:W-:Y:S01]  /*28950*/  FSEL R136, R136, RZ, P2 ;  /* 0x000000ff88887208 */ /* 0x000fe20001000000 */
[----:B------:R-:W-:Y:S02]  /*28960*/  FFMA.FTZ R153, R153, R138, UR12 ;  /* 0x0000000c99997e23 */ /* 0x000fe4000801008a */
[C---:B------:R-:W-:Y:S01]  /*28970*/  FADD.FTZ R206, -R139.reuse, R60 ;  /* 0x0000003c8bce7221 */ /* 0x040fe20000010100 */
[----:B------:R-:W-:Y:S01]  /*28980*/  FADD.FTZ R208, -R139, R61 ;  /* 0x0000003d8bd07221 */ /* 0x000fe20000010100 */
[----:B------:R-:W-:Y:S01]  /*28990*/  FADD.FTZ R153, R153, R136 ;  /* 0x0000008899997221 */ /* 0x000fe20000010000 */
[----:B------:R-:W1:Y:S01]  /*289a0*/  @!P1 LDC.64 R60, c[0x0][0x3c0] ;  /* 0x0000f000ff3c9b82 */ /* 0x000e620000000a00 */
[C---:B------:R-:W-:Y:S01]  /*289b0*/  FADD.FTZ R136, -R139.reuse, R64 ;  /* 0x000000408b887221 */ /* 0x040fe20000010100 */
[C---:B------:R-:W-:Y:S01]  /*289c0*/  FADD.FTZ R138, -R139.reuse, R65 ;  /* 0x000000418b8a7221 */ /* 0x040fe20000010100 */
[C---:B------:R-:W-:Y:S01]  /*289d0*/  FADD.FTZ R204, -R139.reuse, R68 ;  /* 0x000000448bcc7221 */ /* 0x040fe20000010100 */
        /* <DEDUP_REMOVED lines=9> */
[----:B------:R-:W-:Y:S01]  /*28a70*/  SHF.R.U64 R66, R56, 0x10, R57 ;  /* 0x0000001038427819 */ /* 0x000fe20000001239 */
[C---:B------:R-:W-:Y:S01]  /*28a80*/  FADD.FTZ R62, -R139.reuse, R62 ;  /* 0x0000003e8b3e7221 */ /* 0x040fe20000010100 */
[----:B------:R-:W-:Y:S01]  /*28a90*/  SHF.R.U64 R70, R30, 0x10, R31 ;  /* 0x000000101e467819 */ /* 0x000fe2000000121f */
[----:B------:R-:W2:Y:S01]  /*28aa0*/  LDC.64 R82, c[0x0][0x428] ;  /* 0x00010a00ff527b82 */ /* 0x000ea20000000a00 */
[----:B------:R-:W-:Y:S01]  /*28ab0*/  SHF.R.U32.HI R71, RZ, 0x10, R57 ;  /* 0x00000010ff477819 */ /* 0x000fe20000011639 */
[C---:B------:R-:W-:Y:S01]  /*28ac0*/  FADD.FTZ R210, -R139.reuse, R63 ;  /* 0x0000003f8bd27221 */ /* 0x040fe20000010100 */
[----:B------:R-:W-:Y:S01]  /*28ad0*/  SHF.R.U32.HI R73, RZ, 0x10, R31 ;  /* 0x00000010ff497819 */ /* 0x000fe2000001161f */
[----:B------:R-:W-:Y:S01]  /*28ae0*/  FADD.FTZ R150, -R139, R67 ;  /* 0x000000438b967221 */ /* 0x000fe20000010100 */
[----:B------:R-:W-:-:S02]  /*28af0*/  HADD2.F32 R63, -RZ, R181.H0_H0 ;  /* 0x200000b5ff3f7230 */ /* 0x000fc40000004100 */
[C---:B------:R-:W-:Y:S01]  /*28b00*/  FADD.FTZ R192, -R139.reuse, R72 ;  /* 0x000000488bc07221 */ /* 0x040fe20000010100 */
[----:B------:R-:W-:Y:S02]  /*28b10*/  HADD2.F32 R67, -RZ, R30.H0_H0 ;  /* 0x2000001eff437230 */ /* 0x000fe40000004100 */
[----:B------:R-:W-:Y:S01]  /*28b20*/  FADD.FTZ R144, -R139, R77 ;  /* 0x0000004d8b907221 */ /* 0x000fe20000010100 */
[----:B-1----:R-:W-:-:S04]  /*28b30*/  @!P1 IMAD.WIDE R64, R59, 0x4, R60 ;  /* 0x000000043b409825 */ /* 0x002fc800078e023c */
[C---:B------:R-:W-:Y:S01]  /*28b40*/  FADD.FTZ R162, -R139.reuse, R92 ;  /* 0x0000005c8ba27221 */ /* 0x040fe20000010100 */
[----:B------:R-:W1:Y:S01]  /*28b50*/  MUFU.RSQ R61, R153 ;  /* 0x00000099003d7308 */ /* 0x000e620000001400 */
[C---:B------:R-:W-:Y:S01]  /*28b60*/  FADD.FTZ R152, -R139.reuse, R74 ;  /* 0x0000004a8b987221 */ /* 0x040fe20000010100 */
[----:B------:R-:W-:Y:S02]  /*28b70*/  HADD2.F32 R66, -RZ, R66.H0_H0 ;  /* 0x20000042ff427230 */ /* 0x000fe40000004100 */
[C---:B------:R-:W-:Y:S01]  /*28b80*/  FADD.FTZ R188, -R139.reuse, R75 ;  /* 0x0000004b8bbc7221 */ /* 0x040fe20000010100 */
[----:B------:R-:W-:Y:S02]  /*28b90*/  HADD2.F32 R70, -RZ, R70.H0_H0 ;  /* 0x20000046ff467230 */ /* 0x000fe40000004100 */
[----:B------:R-:W-:Y:S01]  /*28ba0*/  FADD.FTZ R86, -R139, R86 ;  /* 0x000000568b567221 */ /* 0x000fe20000010100 */
[----:B------:R-:W-:Y:S01]  /*28bb0*/  HADD2.F32 R72, -RZ, R181.H1_H1 ;  /* 0x300000b5ff487230 */ /* 0x000fe20000004100 */
[----:B------:R3:W-:Y:S01]  /*28bc0*/  @!P1 STG.E desc[UR8][R64.64], R137 ;  /* 0x0000008940009986 */ /* 0x0007e2000c101908 */
[----:B------:R-:W-:-:S02]  /*28bd0*/  HADD2.F32 R92, -RZ, R31.H0_H0 ;  /* 0x2000001fff5c7230 */ /* 0x000fc40000004100 */
[C---:B------:R-:W-:Y:S01]  /*28be0*/  FADD.FTZ R186, -R139.reuse, R76 ;  /* 0x0000004c8bba7221 */ /* 0x040fe20000010100 */
[----:B------:R-:W-:Y:S02]  /*28bf0*/  HADD2.F32 R71, -RZ, R71.H0_H0 ;  /* 0x20000047ff477230 */ /* 0x000fe40000004100 */
[C---:B------:R-:W-:Y:S01]  /*28c00*/  FADD.FTZ R182, -R139.reuse, R79 ;  /* 0x0000004f8bb67221 */ /* 0x040fe20000010100 */
[----:B------:R-:W-:Y:S02]  /*28c10*/  HADD2.F32 R73, -RZ, R73.H0_H0 ;  /* 0x20000049ff497230 */ /* 0x000fe40000004100 */
[C---:B------:R-:W-:Y:S01]  /*28c20*/  FADD.FTZ R180, -R139.reuse, R80 ;  /* 0x000000508bb47221 */ /* 0x040fe20000010100 */
[C---:B------:R-:W-:Y:S01]  /*28c30*/  FADD.FTZ R76, -R139.reuse, R81 ;  /* 0x000000518b4c7221 */ /* 0x040fe20000010100 */
[----:B------:R-:W-:Y:S01]  /*28c40*/  FADD.FTZ R80, -R139, R85 ;  /* 0x000000558b507221 */ /* 0x000fe20000010100 */
[----:B------:R-:W-:Y:S01]  /*28c50*/  HADD2.F32 R79, -RZ, R184.H0_H0 ;  /* 0x200000b8ff4f7230 */ /* 0x000fe20000004100 */
[----:B------:R-:W-:Y:S01]  /*28c60*/  SHF.R.U32.HI R85, RZ, 0x10, R53 ;  /* 0x00000010ff557819 */ /* 0x000fe20000011635 */
[C---:B-1----:R-:W-:Y:S01]  /*28c70*/  FMUL.FTZ R60, R61.reuse, R206 ;  /* 0x000000ce3d3c7220 */ /* 0x042fe20000410000 */
[C---:B------:R-:W-:Y:S01]  /*28c80*/  FMUL.FTZ R77, R61.reuse, R208 ;  /* 0x000000d03d4d7220 */ /* 0x040fe20000410000 */
[C---:B------:R-:W-:Y:S01]  /*28c90*/  FMUL.FTZ R75, R61.reuse, R62 ;  /* 0x0000003e3d4b7220 */ /* 0x040fe20000410000 */
[----:B------:R-:W-:Y:S01]  /*28ca0*/  FMUL.FTZ R74, R61, R210 ;  /* 0x000000d23d4a7220 */ /* 0x000fe20000410000 */
[----:B---3--:R-:W-:Y:S01]  /*28cb0*/  FFMA.FTZ R64, R60, R63, R67 ;  /* 0x0000003f3c407223 */ /* 0x008fe20000010043 */
[----:B------:R-:W-:Y:S01]  /*28cc0*/  FFMA.FTZ R65, R77, R66, R70 ;  /* 0x000000424d417223 */ /* 0x000fe20000010046 */
[----:B0-----:R-:W-:-:S04]  /*28cd0*/  @!P1 IMAD.WIDE R62, R59, 0x4, R68 ;  /* 0x000000043b3e9825 */ /* 0x001fc800078e0244 */
[----:B------:R-:W-:Y:S01]  /*28ce0*/  FFMA.FTZ R66, R75, R72, R92 ;  /* 0x000000484b427223 */ /* 0x000fe2000001005c */
[----:B------:R-:W-:Y:S01]  /*28cf0*/  FFMA.FTZ R67, R74, R71, R73 ;  /* 0x000000474a437223 */ /* 0x000fe20000010049 */
[----:B------:R-:W-:Y:S01]  /*28d00*/  FMUL.FTZ R171, R61, R86 ;  /* 0x000000563dab7220 */ /* 0x000fe20000410000 */
[----:B------:R-:W-:Y:S01]  /*28d10*/  HADD2.F32 R81, -RZ, R2.H0_H0 ;  /* 0x20000002ff517230 */ /* 0x000fe20000004100 */
[----:B------:R-:W-:Y:S01]  /*28d20*/  SHF.R.U32.HI R86, RZ, 0x10, R3 ;  /* 0x00000010ff567819 */ /* 0x000fe20000011603 */
[----:B--2---:R-:W-:-:S04]  /*28d30*/  IMAD.WIDE.U32 R68, R149, 0x10, R82 ;  /* 0x0000001095447825 */ /* 0x004fc800078e0052 */
[C---:B------:R-:W-:Y:S01]  /*28d40*/  FADD.FTZ R168, -R139.reuse, R88 ;  /* 0x000000588ba87221 */ /* 0x040fe20000010100 */
[----:B------:R-:W-:Y:S01]  /*28d50*/  FADD.FTZ R88, -R139, R99 ;  /* 0x000000638b587221 */ /* 0x000fe20000010100 */
[----:B------:R0:W-:Y:S01]  /*28d60*/  @!P1 STG.E desc[UR8][R62.64], R61 ;  /* 0x0000003d3e009986 */ /* 0x0001e2000c101908 */
[----:B------:R-:W-:Y:S01]  /*28d70*/  FFMA.FTZ R60, R60, R79, R81 ;  /* 0x0000004f3c3c7223 */ /* 0x000fe20000010051 */
[----:B------:R-:W-:Y:S01]  /*28d80*/  SHF.R.U64 R79, R52, 0x10, R53 ;  /* 0x00000010344f7819 */ /* 0x000fe20000001235 */
[C---:B------:R-:W-:Y:S01]  /*28d90*/  FMUL.FTZ R73, R61.reuse, R136 ;  /* 0x000000883d497220 */ /* 0x040fe20000410000 */
[----:B------:R1:W-:Y:S01]  /*28da0*/  STG.E.128 desc[UR8][R68.64], R64 ;  /* 0x0000004044007986 */ /* 0x0003e2000c101d08 */
[----:B------:R-:W-:Y:S01]  /*28db0*/  SHF.R.U64 R81, R2, 0x10, R3 ;  /* 0x0000001002517819 */ /* 0x000fe20000001203 */
[----:B------:R-:W-:Y:S01]  /*28dc0*/  FMUL.FTZ R189, R61, R152 ;  /* 0x000000983dbd7220 */ /* 0x000fe20000410000 */
[C---:B------:R-:W-:Y:S01]  /*28dd0*/  FADD.FTZ R174, -R139.reuse, R84 ;  /* 0x000000548bae7221 */ /* 0x040fe20000010100 */
[----:B------:R-:W-:Y:S01]  /*28de0*/  FADD.FTZ R166, -R139, R89 ;  /* 0x000000598ba67221 */ /* 0x000fe20000010100 */
[----:B------:R-:W-:Y:S01]  /*28df0*/  FMUL.FTZ R152, R61, R88 ;  /* 0x000000583d987220 */ /* 0x000fe20000410000 */
[----:B------:R-:W-:Y:S01]  /*28e00*/  FADD.FTZ R84, -R139, R97 ;  /* 0x000000618b547221 */ /* 0x000fe20000010100 */
[----:B------:R-:W2:Y:S01]  /*28e10*/  LDC.64 R88, c[0x0][0x430] ;  /* 0x00010c00ff587b82 */ /* 0x000ea20000000a00 */
[----:B0-----:R-:W-:-:S02]  /*28e20*/  HADD2.F32 R63, -RZ, R85.H0_H0 ;  /* 0x20000055ff3f7230 */ /* 0x001fc40000004100 */
        /* <DEDUP_REMOVED lines=9> */
[----:B-1----:R-:W-:Y:S02]  /*28ec0*/  HADD2.F32 R65, -RZ, R86.H0_H0 ;  /* 0x20000056ff417230 */ /* 0x002fe40000004100 */
[----:B------:R-:W-:Y:S01]  /*28ed0*/  FMUL.FTZ R177, R61, R78 ;  /* 0x0000004e3db17220 */ /* 0x000fe20000410000 */
[----:B------:R-:W-:Y:S01]  /*28ee0*/  HADD2.F32 R68, -RZ, R190.H0_H0 ;  /* 0x200000beff447230 */ /* 0x000fe20000004100 */
[----:B------:R-:W-:Y:S01]  /*28ef0*/  SHF.R.U64 R69, R50, 0x10, R51 ;  /* 0x0000001032457819 */ /* 0x000fe20000001233 */
[----:B------:R-:W-:-:S02]  /*28f00*/  HADD2.F32 R67, -RZ, R12.H0_H0 ;  /* 0x2000000cff437230 */ /* 0x000fc40000004100 */
[----:B------:R-:W-:Y:S01]  /*28f10*/  FFMA.FTZ R63, R74, R63, R65 ;  /* 0x0000003f4a3f7223 */ /* 0x000fe20000010041 */
[----:B------:R-:W-:Y:S01]  /*28f20*/  HADD2.F32 R62, -RZ, R79.H0_H0 ;  /* 0x2000004fff3e7230 */ /* 0x000fe20000004100 */
[----:B------:R-:W-:Y:S01]  /*28f30*/  SHF.R.U64 R65, R54, 0x10, R55 ;  /* 0x0000001036417819 */ /* 0x000fe20000001237 */
[----:B------:R-:W-:Y:S02]  /*28f40*/  HADD2.F32 R64, -RZ, R81.H0_H0 ;  /* 0x20000051ff407230 */ /* 0x000fe40000004100 */
[----:B------:R-:W-:Y:S01]  /*28f50*/  FFMA.FTZ R68, R73, R68, R67 ;  /* 0x0000004449447223 */ /* 0x000fe20000010043 */
[----:B------:R-:W-:Y:S01]  /*28f60*/  HADD2.F32 R76, -RZ, R184.H1_H1 ;  /* 0x300000b8ff4c7230 */ /* 0x000fe20000004100 */
[----:B------:R-:W-:Y:S01]  /*28f70*/  SHF.R.U64 R67, R32, 0x10, R33 ;  /* 0x0000001020437819 */ /* 0x000fe20000001221 */
[----:B------:R-:W-:Y:S01]  /*28f80*/  HADD2.F32 R78, -RZ, R3.H0_H0 ;  /* 0x20000003ff4e7230 */ /* 0x000fe20000004100 */
[----:B------:R-:W-:Y:S01]  /*28f90*/  SHF.R.U64 R66, R12, 0x10, R13 ;  /* 0x000000100c427819 */ /* 0x000fe2000000120d */
        /* <DEDUP_REMOVED lines=30> */
[----:B------:R-:W-:-:S02]  /*29180*/  HADD2.F32 R80, -RZ, R187.H0_H0 ;  /* 0x200000bbff507230 */ /* 0x000fc40000004100 */
[----:B------:R-:W-:Y:S01]  /*29190*/  FFMA.FTZ R61, R77, R62, R64 ;  /* 0x0000003e4d3d7223 */ /* 0x000fe20000010040 */
[----:B------:R-:W-:Y:S02]  /*291a0*/  HADD2.F32 R84, -RZ, R32.H0_H0 ;  /* 0x20000020ff547230 */ /* 0x000fe40000004100 */
[----:B------:R-:W-:Y:S01]  /*291b0*/  FFMA.FTZ R62, R75, R76, R78 ;  /* 0x0000004c4b3e7223 */ /* 0x000fe2000001004e */
[----:B------:R-:W-:Y:S01]  /*291c0*/  HADD2.F32 R65, -RZ, R65.H0_H0 ;  /* 0x20000041ff417230 */ /* 0x000fe20000004100 */
[----:B------:R-:W-:Y:S01]  /*291d0*/  SHF.R.U32.HI R76, RZ, 0x10, R55 ;  /* 0x00000010ff4c7819 */ /* 0x000fe20000011637 */
[----:B------:R-:W-:Y:S01]  /*291e0*/  HADD2.F32 R67, -RZ, R67.H0_H0 ;  /* 0x20000043ff437230 */ /* 0x000fe20000004100 */
[----:B------:R-:W-:Y:S01]  /*291f0*/  SHF.R.U32.HI R78, RZ, 0x10, R33 ;  /* 0x00000010ff4e7819 */ /* 0x000fe20000011621 */
[----:B------:R-:W-:Y:S02]  /*29200*/  HADD2.F32 R69, -RZ, R69.H0_H0 ;  /* 0x20000045ff457230 */ /* 0x000fe40000004100 */
[----:B------:R-:W-:Y:S01]  /*29210*/  FFMA.FTZ R64, R73, R80, R84 ;  /* 0x0000005049407223 */ /* 0x000fe20000010054 */
[----:B------:R-:W-:-:S02]  /*29220*/  HADD2.F32 R66, -RZ, R66.H0_H0 ;  /* 0x20000042ff427230 */ /* 0x000fc40000004100 */
[C---:B------:R-:W-:Y:S01]  /*29230*/  FFMA.FTZ R65, R72.reuse, R65, R67 ;  /* 0x0000004148417223 */ /* 0x040fe20000010043 */
[----:B------:R-:W-:Y:S02]  /*29240*/  HADD2.F32 R73, -RZ, R187.H1_H1 ;  /* 0x300000bbff497230 */ /* 0x000fe40000004100 */
[----:B------:R-:W-:Y:S02]  /*29250*/  HADD2.F32 R75, -RZ, R33.H0_H0 ;  /* 0x20000021ff4b7230 */ /* 0x000fe40000004100 */
[----:B------:R-:W-:Y:S01]  /*29260*/  FFMA.FTZ R69, R72, R69, R66 ;  /* 0x0000004548457223 */ /* 0x000fe20000010042 */
[----:B------:R-:W-:Y:S01]  /*29270*/  HADD2.F32 R77, -RZ, R190.H1_H1 ;  /* 0x300000beff4d7230 */ /* 0x000fe20000004100 */
[----:B------:R-:W-:Y:S01]  /*29280*/  SHF.R.U32.HI R72, RZ, 0x10, R51 ;  /* 0x00000010ff487819 */ /* 0x000fe20000011633 */
[----:B------:R-:W-:Y:S02]  /*29290*/  HADD2.F32 R74, -RZ, R13.H0_H0 ;  /* 0x2000000dff4a7230 */ /* 0x000fe40000004100 */
[----:B------:R-:W-:Y:S01]  /*292a0*/  FFMA.FTZ R66, R70, R73, R75 ;  /* 0x0000004946427223 */ /* 0x000fe2000001004b */
[----:B------:R-:W-:-:S02]  /*292b0*/  HADD2.F32 R76, -RZ, R76.H0_H0 ;  /* 0x2000004cff4c7230 */ /* 0x000fc40000004100 */
[----:B------:R-:W-:Y:S02]  /*292c0*/  HADD2.F32 R78, -RZ, R78.H0_H0 ;  /* 0x2000004eff4e7230 */ /* 0x000fe40000004100 */
[----:B------:R-:W-:Y:S01]  /*292d0*/  FFMA.FTZ R70, R70, R77, R74 ;  /* 0x0000004d46467223 */ /* 0x000fe2000001004a */
[--C-:B------:R-:W-:Y:S02]  /*292e0*/  HADD2.F32 R74, -RZ, R193.reuse.H0_H0 ;  /* 0x200000c1ff4a7230 */ /* 0x100fe40000004100 */
[----:B------:R-:W-:Y:S02]  /*292f0*/  HADD2.F32 R73, -RZ, R118.H1_H1 ;  /* 0x30000076ff497230 */ /* 0x000fe40000004100 */
[----:B------:R-:W-:Y:S01]  /*29300*/  FFMA.FTZ R67, R71, R76, R78 ;  /* 0x0000004c47437223 */ /* 0x000fe2000001004e */
[----:B------:R-:W-:Y:S02]  /*29310*/  HADD2.F32 R75, -RZ, R193.H1_H1 ;  /* 0x300000c1ff4b7230 */ /* 0x000fe40000004100 */
[----:B------:R-:W-:-:S02]  /*29320*/  HADD2.F32 R72, -RZ, R72.H0_H0 ;  /* 0x20000048ff487230 */ /* 0x000fc40000004100 */
[----:B------:R-:W-:Y:S02]  /*29330*/  HADD2.F32 R76, -RZ, R119.H1_H1 ;  /* 0x30000077ff4c7230 */ /* 0x000fe40000004100 */
[----:B------:R-:W-:Y:S01]  /*29340*/  FFMA.FTZ R73, R196, R73, R75 ;  /* 0x00000049c4497223 */ /* 0x000fe2000001004b */
[----:B------:R-:W-:Y:S02]  /*29350*/  HADD2.F32 R78, -RZ, R34.H0_H0 ;  /* 0x20000022ff4e7230 */ /* 0x000fe40000004100 */
[----:B------:R-:W-:Y:S01]  /*29360*/  FFMA.FTZ R71, R71, R72, R74 ;  /* 0x0000004847477223 */ /* 0x000fe2000001004a */
[----:B------:R-:W-:Y:S02]  /*29370*/  HADD2.F32 R77, -RZ, R118.H0_H0 ;  /* 0x20000076ff4d7230 */ /* 0x000fe40000004100 */
[----:B------:R-:W-:Y:S02]  /*29380*/  HADD2.F32 R79, -RZ, R198.H1_H1 ;  /* 0x300000c6ff4f7230 */ /* 0x000fe40000004100 */
[----:B------:R-:W-:Y:S01]  /*29390*/  FFMA.FTZ R72, R197, R76, R78 ;  /* 0x0000004cc5487223 */ /* 0x000fe2000001004e */
[----:B--2---:R-:W-:-:S04]  /*293a0*/  IMAD.WIDE.U32 R148, R149, 0x10, R88 ;  /* 0x0000001095947825 */ /* 0x004fc800078e0058 */
[----:B------:R-:W-:Y:S01]  /*293b0*/  FFMA.FTZ R75, R194, R77, R79 ;  /* 0x0000004dc24b7223 */ /* 0x000fe2000001004f */
[C---:B------:R-:W-:Y:S01]  /*293c0*/  IMAD.WIDE.U32 R76, R151.reuse, 0x10, R82 ;  /* 0x00000010974c7825 */ /* 0x040fe200078e0052 */
[----:B------:R-:W-:Y:S03]  /*293d0*/  STG.E.128 desc[UR8][R148.64], R60 ;  /* 0x0000003c94007986 */ /* 0x000fe6000c101d08 */
[----:B------:R-:W-:Y:S01]  /*293e0*/  HADD2.F32 R80, -RZ, R119.H0_H0 ;  /* 0x20000077ff507230 */ /* 0x000fe20000004100 */
[----:B------:R0:W-:Y:S01]  /*293f0*/  STG.E.128 desc[UR8][R76.64], R64 ;  /* 0x000000404c007986 */ /* 0x0001e2000c101d08 */
[----:B------:R-:W-:Y:S02]  /*29400*/  HADD2.F32 R84, -RZ, R35.H0_H0 ;  /* 0x20000023ff547230 */ /* 0x000fe40000004100 */
[----:B------:R-:W-:-:S04]  /*29410*/  IMAD.WIDE.U32 R150, R151, 0x10, R88 ;  /* 0x0000001097967825 */ /* 0x000fc800078e0058 */
[----:B------:R-:W-:Y:S01]  /*29420*/  FFMA.FTZ R74, R195, R80, R84 ;  /* 0x00000050c34a7223 */ /* 0x000fe20000010054 */
[--C-:B------:R-:W-:Y:S01]  /*29430*/  IMAD.WIDE.U32 R78, R141, 0x10, R82.reuse ;  /* 0x000000108d4e7825 */ /* 0x100fe200078e0052 */
[----:B------:R1:W-:Y:S03]  /*29440*/  STG.E.128 desc[UR8][R150.64], R68 ;  /* 0x0000004496007986 */ /* 0x0003e6000c101d08 */
[--C-:B------:R-:W-:Y:S01]  /*29450*/  IMAD.WIDE.U32 R90, R157, 0x10, R82.reuse ;  /* 0x000000109d5a7825 */ /* 0x100fe200078e0052 */
[----:B------:R2:W-:Y:S03]  /*29460*/  STG.E.128 desc[UR8][R78.64], R72 ;  /* 0x000000484e007986 */ /* 0x0005e6000c101d08 */
[----:B------:R-:W-:-:S04]  /*29470*/  IMAD.WIDE.U32 R92, R159, 0x10, R82 ;  /* 0x000000109f5c7825 */ /* 0x000fc800078e0052 */
[--C-:B0-----:R-:W-:Y:S02]  /*29480*/  HADD2.F32 R65, -RZ, R115.reuse.H1_H1 ;  /* 0x30000073ff417230 */ /* 0x101fe40000004100 */
[----:B------:R-:W-:Y:S02]  /*29490*/  HADD2.F32 R67, -RZ, R36.H0_H0 ;  /* 0x20000024ff437230 */ /* 0x000fe40000004100 */
[----:B------:R-:W-:Y:S02]  /*294a0*/  HADD2.F32 R66, -RZ, R114.H1_H1 ;  /* 0x30000072ff427230 */ /* 0x000fe40000004100 */
[----:B------:R-:W-:Y:S02]  /*294b0*/  HADD2.F32 R76, -RZ, R115.H0_H0 ;  /* 0x20000073ff4c7230 */ /* 0x000fe40000004100 */
[----:B------:R-:W-:Y:S01]  /*294c0*/  FFMA.FTZ R64, R192, R65, R67 ;  /* 0x00000041c0407223 */ /* 0x000fe20000010043 */
[----:B------:R-:W-:Y:S02]  /*294d0*/  HADD2.F32 R65, -RZ, R113.H1_H1 ;  /* 0x30000071ff417230 */ /* 0x000fe40000004100 */
[----:B-1----:R-:W-:-:S02]  /*294e0*/  HADD2.F32 R69, -RZ, R16.H0_H0 ;  /* 0x20000010ff457230 */ /* 0x002fc40000004100 */
[----:B--2---:R-:W-:Y:S02]  /*294f0*/  HADD2.F32 R72, -RZ, R199.H1_H1 ;  /* 0x300000c7ff487230 */ /* 0x004fe40000004100 */
[----:B------:R-:W-:Y:S02]  /*29500*/  HADD2.F32 R74, -RZ, R112.H1_H1 ;  /* 0x30000070ff4a7230 */ /* 0x000fe40000004100 */
[----:B------:R-:W-:Y:S01]  /*29510*/  FFMA.FTZ R68, R192, R65, R69 ;  /* 0x00000041c0447223 */ /* 0x000fe20000010045 */
[----:B------:R-:W-:Y:S02]  /*29520*/  HADD2.F32 R71, -RZ, R200.H0_H0 ;  /* 0x200000c8ff477230 */ /* 0x000fe40000004100 */
[----:B------:R-:W-:Y:S01]  /*29530*/  FFMA.FTZ R65, R191, R66, R72 ;  /* 0x00000042bf417223 */ /* 0x000fe20000010048 */
[----:B------:R-:W-:Y:S02]  /*29540*/  HADD2.F32 R70, -RZ, R113.H0_H0 ;  /* 0x20000071ff467230 */ /* 0x000fe40000004100 */
[----:B------:R-:W-:-:S02]  /*29550*/  HADD2.F32 R67, -RZ, R17.H0_H0 ;  /* 0x20000011ff437230 */ /* 0x000fc40000004100 */
[----:B------:R-:W-:Y:S01]  /*29560*/  FFMA.FTZ R69, R191, R74, R71 ;  /* 0x0000004abf457223 */ /* 0x000fe20000010047 */
[----:B------:R-:W-:Y:S02]  /*29570*/  HADD2.F32 R78, -RZ, R37.H0_H0 ;  /* 0x20000025ff4e7230 */ /* 0x000fe40000004100 */
[----:B------:R-:W-:-:S04]  /*29580*/  IMAD.WIDE.U32 R94, R161, 0x10, R82 ;  /* 0x00000010a15e7825 */ /* 0x000fc800078e0052 */
[C---:B------:R-:W-:Y:S01]  /*29590*/  FFMA.FTZ R70, R189.reuse, R70, R67 ;  /* 0x00000046bd467223 */ /* 0x040fe20000010043 */
[----:B------:R-:W-:Y:S01]  /*295a0*/  FFMA.FTZ R66, R189, R76, R78 ;  /* 0x0000004cbd427223 */ /* 0x000fe2000001004e */
[----:B------:R-:W-:-:S04]  /*295b0*/  IMAD.WIDE.U32 R96, R157, 0x10, R88 ;  /* 0x000000109d607825 */ /* 0x000fc800078e0058 */
[----:B------:R-:W-:-:S04]  /*295c0*/  IMAD.WIDE.U32 R98, R159, 0x10, R88 ;  /* 0x000000109f627825 */ /* 0x000fc800078e0058 */
[----:B------:R-:W-:-:S04]  /*295d0*/  IMAD.WIDE.U32 R84, R161, 0x10, R88 ;  /* 0x00000010a1547825 */ /* 0x000fc800078e0058 */
[--C-:B------:R-:W-:Y:S02]  /*295e0*/  HADD2.F32 R204, -RZ, R117.reuse.H1_H1 ;  /* 0x30000075ffcc7230 */ /* 0x100fe40000004100 */
[----:B------:R-:W-:Y:S02]  /*295f0*/  HADD2.F32 R206, -RZ, R14.H0_H0 ;  /* 0x2000000effce7230 */ /* 0x000fe40000004100 */
[----:B------:R-:W-:Y:S02]  /*29600*/  HADD2.F32 R157, -RZ, R116.H1_H1 ;  /* 0x30000074ff9d7230 */ /* 0x000fe40000004100 */
[----:B------:R-:W-:Y:S02]  /*29610*/  HADD2.F32 R159, -RZ, R198.H0_H0 ;  /* 0x200000c6ff9f7230 */ /* 0x000fe40000004100 */
[----:B------:R-:W-:Y:S01]  /*29620*/  FFMA.FTZ R60, R197, R204, R206 ;  /* 0x000000ccc53c7223 */ /* 0x000fe200000100ce */
[----:B------:R-:W-:Y:S02]  /*29630*/  HADD2.F32 R208, -RZ, R117.H0_H0 ;  /* 0x20000075ffd07230 */ /* 0x000fe40000004100 */
[----:B------:R-:W-:-:S02]  /*29640*/  HADD2.F32 R210, -RZ, R15.H0_H0 ;  /* 0x2000000fffd27230 */ /* 0x000fc40000004100 */
[----:B------:R-:W-:Y:S01]  /*29650*/  FFMA.FTZ R61, R196, R157, R159 ;  /* 0x0000009dc43d7223 */ /* 0x000fe2000001009f */
[----:B------:R-:W-:Y:S02]  /*29660*/  HADD2.F32 R161, -RZ, R116.H0_H0 ;  /* 0x20000074ffa17230 */ /* 0x000fe40000004100 */
[----:B------:R-:W-:Y:S02]  /*29670*/  HADD2.F32 R63, -RZ, R199.H0_H0 ;  /* 0x200000c7ff3f7230 */ /* 0x000fe40000004100 */
[----:B------:R-:W-:Y:S01]  /*29680*/  FFMA.FTZ R62, R195, R208, R210 ;  /* 0x000000d0c33e7223 */ /* 0x000fe200000100d2 */
[----:B------:R-:W-:Y:S02]  /*29690*/  HADD2.F32 R67, -RZ, R114.H0_H0 ;  /* 0x20000072ff437230 */ /* 0x000fe40000004100 */
[----:B------:R-:W-:Y:S02]  /*296a0*/  HADD2.F32 R71, -RZ, R200.H1_H1 ;  /* 0x300000c8ff477230 */ /* 0x000fe40000004100 */
[----:B------:R-:W-:Y:S01]  /*296b0*/  FFMA.FTZ R63, R194, R161, R63 ;  /* 0x000000a1c23f7223 */ /* 0x000fe2000001003f */
[----:B------:R-:W-:-:S02]  /*296c0*/  HADD2.F32 R79, -RZ, R112.H0_H0 ;  /* 0x20000070ff4f7230 */ /* 0x000fc40000004100 */
[----:B------:R-:W-:Y:S02]  /*296d0*/  HADD2.F32 R72, -RZ, R201.H0_H0 ;  /* 0x200000c9ff487230 */ /* 0x000fe40000004100 */
[C---:B------:R-:W-:Y:S01]  /*296e0*/  FFMA.FTZ R67, R188.reuse, R67, R71 ;  /* 0x00000043bc437223 */ /* 0x040fe20000010047 */
        /* <DEDUP_REMOVED lines=9> */
[----:B------:R-:W-:-:S04]  /*29780*/  IMAD.WIDE.U32 R140, R141, 0x10, R88 ;  /* 0x000000108d8c7825 */ /* 0x000fc800078e0058 */
[----:B------:R-:W-:Y:S01]  /*29790*/  FFMA.FTZ R73, R185, R74, R78 ;  /* 0x0000004ab9497223 */ /* 0x000fe2000001004e */
[C---:B------:R-:W-:Y:S01]  /*297a0*/  IMAD.WIDE.U32 R136, R143.reuse, 0x10, R82 ;  /* 0x000000108f887825 */ /* 0x040fe200078e0052 */
[----:B------:R0:W-:Y:S03]  /*297b0*/  STG.E.128 desc[UR8][R140.64], R60 ;  /* 0x0000003c8c007986 */ /* 0x0001e6000c101d08 */
[----:B------:R-:W-:Y:S01]  /*297c0*/  IMAD.WIDE.U32 R142, R143, 0x10, R88 ;  /* 0x000000108f8e7825 */ /* 0x000fe200078e0058 */
[----:B------:R1:W-:Y:S03]  /*297d0*/  STG.E.128 desc[UR8][R136.64], R64 ;  /* 0x0000004088007986 */ /* 0x0003e6000c101d08 */
[----:B------:R-:W-:Y:S01]  /*297e0*/  HADD2.F32 R74, -RZ, R111.H0_H0 ;  /* 0x2000006fff4a7230 */ /* 0x000fe20000004100 */
[----:B------:R2:W-:Y:S01]  /*297f0*/  STG.E.128 desc[UR8][R142.64], R68 ;  /* 0x000000448e007986 */ /* 0x0005e2000c101d08 */
[----:B------:R-:W-:-:S02]  /*29800*/  HADD2.F32 R150, -RZ, R39.H0_H0 ;  /* 0x20000027ff967230 */ /* 0x000fc40000004100 */
[----:B------:R-:W-:Y:S02]  /*29810*/  HADD2.F32 R75, -RZ, R110.H0_H0 ;  /* 0x2000006eff4b7230 */ /* 0x000fe40000004100 */
[----:B------:R-:W-:Y:S02]  /*29820*/  HADD2.F32 R149, -RZ, R202.H1_H1 ;  /* 0x300000caff957230 */ /* 0x000fe40000004100 */
[----:B------:R-:W-:Y:S01]  /*29830*/  FFMA.FTZ R74, R183, R74, R150 ;  /* 0x0000004ab74a7223 */ /* 0x000fe20000010096 */
[----:B------:R-:W-:-:S04]  /*29840*/  IMAD.WIDE.U32 R138, R145, 0x10, R82 ;  /* 0x00000010918a7825 */ /* 0x000fc800078e0052 */
[----:B------:R-:W-:Y:S01]  /*29850*/  FFMA.FTZ R75, R182, R75, R149 ;  /* 0x0000004bb64b7223 */ /* 0x000fe20000010095 */
[----:B0-----:R-:W-:Y:S02]  /*29860*/  HADD2.F32 R62, -RZ, R123.H0_H0 ;  /* 0x2000007bff3e7230 */ /* 0x001fe40000004100 */
[----:B------:R-:W-:Y:S02]  /*29870*/  HADD2.F32 R186, -RZ, R107.H1_H1 ;  /* 0x3000006bffba7230 */ /* 0x000fe40000004100 */
[----:B-1----:R-:W-:Y:S01]  /*29880*/  HADD2.F32 R65, -RZ, R205.H0_H0 ;  /* 0x200000cdff417230 */ /* 0x002fe20000004100 */
[----:B------:R0:W-:Y:S01]  /*29890*/  STG.E.128 desc[UR8][R138.64], R72 ;  /* 0x000000488a007986 */ /* 0x0001e2000c101d08 */
[----:B------:R-:W-:Y:S02]  /*298a0*/  HADD2.F32 R66, -RZ, R120.H1_H1 ;  /* 0x30000078ff427230 */ /* 0x000fe40000004100 */
[----:B--2---:R-:W-:Y:S02]  /*298b0*/  HADD2.F32 R68, -RZ, R41.H0_H0 ;  /* 0x20000029ff447230 */ /* 0x004fe40000004100 */
[----:B------:R-:W-:Y:S01]  /*298c0*/  FFMA.FTZ R65, R179, R62, R65 ;  /* 0x0000003eb3417223 */ /* 0x000fe20000010041 */
[----:B------:R-:W-:-:S02]  /*298d0*/  HADD2.F32 R188, -RZ, R202.H0_H0 ;  /* 0x200000caffbc7230 */ /* 0x000fc40000004100 */
[----:B------:R-:W-:Y:S02]  /*298e0*/  HADD2.F32 R78, -RZ, R108.H1_H1 ;  /* 0x3000006cff4e7230 */ /* 0x000fe40000004100 */
[----:B------:R-:W-:Y:S01]  /*298f0*/  FFMA.FTZ R62, R177, R66, R68 ;  /* 0x00000042b13e7223 */ /* 0x000fe20000010044 */
        /* <DEDUP_REMOVED lines=9> */
[----:B------:R-:W-:Y:S02]  /*29990*/  HADD2.F32 R68, -RZ, R21.H0_H0 ;  /* 0x20000015ff447230 */ /* 0x000fe40000004100 */
[----:B------:R-:W-:Y:S01]  /*299a0*/  FFMA.FTZ R63, R176, R63, R67 ;  /* 0x0000003fb03f7223 */ /* 0x000fe20000010043 */
[----:B------:R-:W-:Y:S02]  /*299b0*/  HADD2.F32 R69, -RZ, R123.H1_H1 ;  /* 0x3000007bff457230 */ /* 0x000fe40000004100 */
[----:B------:R-:W-:-:S02]  /*299c0*/  HADD2.F32 R70, -RZ, R207.H0_H0 ;  /* 0x200000cfff467230 */ /* 0x000fc40000004100 */
[----:B------:R-:W-:Y:S01]  /*299d0*/  FFMA.FTZ R66, R177, R66, R68 ;  /* 0x00000042b1427223 */ /* 0x000fe20000010044 */
[----:B------:R-:W-:Y:S02]  /*299e0*/  HADD2.F32 R71, -RZ, R124.H0_H0 ;  /* 0x2000007cff477230 */ /* 0x000fe40000004100 */
[----:B0-----:R-:W-:Y:S02]  /*299f0*/  HADD2.F32 R73, -RZ, R42.H0_H0 ;  /* 0x2000002aff497230 */ /* 0x001fe40000004100 */
[----:B------:R-:W-:Y:S01]  /*29a00*/  FFMA.FTZ R67, R176, R69, R70 ;  /* 0x00000045b0437223 */ /* 0x000fe20000010046 */
[----:B------:R-:W-:-:S04]  /*29a10*/  IMAD.WIDE.U32 R144, R145, 0x10, R88 ;  /* 0x0000001091907825 */ /* 0x000fc800078e0058 */
[C---:B------:R-:W-:Y:S01]  /*29a20*/  FFMA.FTZ R68, R174.reuse, R71, R73 ;  /* 0x00000047ae447223 */ /* 0x040fe20000010049 */
[----:B------:R-:W-:Y:S01]  /*29a30*/  HADD2.F32 R75, -RZ, R126.H0_H0 ;  /* 0x2000007eff4b7230 */ /* 0x000fe20000004100 */
[----:B------:R0:W-:Y:S01]  /*29a40*/  STG.E.128 desc[UR8][R144.64], R76 ;  /* 0x0000004c90007986 */ /* 0x0001e2000c101d08 */
[----:B------:R-:W-:Y:S02]  /*29a50*/  HADD2.F32 R72, -RZ, R22.H0_H0 ;  /* 0x20000016ff487230 */ /* 0x000fe40000004100 */
[----:B------:R-:W-:Y:S02]  /*29a60*/  HADD2.F32 R149, -RZ, R120.H0_H0 ;  /* 0x20000078ff957230 */ /* 0x000fe40000004100 */
[----:B------:R-:W-:Y:S02]  /*29a70*/  HADD2.F32 R151, -RZ, R40.H0_H0 ;  /* 0x20000028ff977230 */ /* 0x000fe40000004100 */
[----:B------:R-:W-:Y:S01]  /*29a80*/  FFMA.FTZ R72, R174, R75, R72 ;  /* 0x0000004bae487223 */ /* 0x000fe20000010048 */
[----:B------:R-:W-:-:S02]  /*29a90*/  HADD2.F32 R150, -RZ, R121.H0_H0 ;  /* 0x20000079ff967230 */ /* 0x000fc40000004100 */
[----:B------:R-:W-:Y:S02]  /*29aa0*/  HADD2.F32 R182, -RZ, R203.H1_H1 ;  /* 0x300000cbffb67230 */ /* 0x000fe40000004100 */
[----:B------:R-:W-:Y:S01]  /*29ab0*/  FFMA.FTZ R60, R180, R149, R151 ;  /* 0x00000095b43c7223 */ /* 0x000fe20000010097 */
[----:B------:R-:W-:Y:S02]  /*29ac0*/  HADD2.F32 R70, -RZ, R125.H0_H0 ;  /* 0x2000007dff467230 */ /* 0x000fe40000004100 */
[----:B------:R-:W-:Y:S02]  /*29ad0*/  HADD2.F32 R74, -RZ, R207.H1_H1 ;  /* 0x300000cfff4a7230 */ /* 0x000fe40000004100 */
        /* <DEDUP_REMOVED lines=8> */
[----:B0-----:R-:W-:Y:S02]  /*29b60*/  HADD2.F32 R78, -RZ, R124.H1_H1 ;  /* 0x3000007cff4e7230 */ /* 0x001fe40000004100 */
[----:B------:R-:W-:Y:S02]  /*29b70*/  HADD2.F32 R136, -RZ, R43.H0_H0 ;  /* 0x2000002bff887230 */ /* 0x000fe40000004100 */
[----:B------:R-:W-:Y:S01]  /*29b80*/  FFMA.FTZ R74, R171, R138, R71 ;  /* 0x0000008aab4a7223 */ /* 0x000fe20000010047 */
[----:B------:R-:W-:Y:S01]  /*29b90*/  HADD2.F32 R75, -RZ, R125.H1_H1 ;  /* 0x3000007dff4b7230 */ /* 0x000fe20000004100 */
[----:B------:R0:W-:Y:S01]  /*29ba0*/  STG.E.128 desc[UR8][R96.64], R64 ;  /* 0x0000004060007986 */ /* 0x0001e2000c101d08 */
[----:B------:R-:W-:-:S02]  /*29bb0*/  HADD2.F32 R77, -RZ, R209.H1_H1 ;  /* 0x300000d1ff4d7230 */ /* 0x000fc40000004100 */
[----:B------:R-:W-:Y:S01]  /*29bc0*/  FFMA.FTZ R70, R171, R78, R136 ;  /* 0x0000004eab467223 */ /* 0x000fe20000010088 */
[----:B------:R-:W-:Y:S02]  /*29bd0*/  HADD2.F32 R76, -RZ, R127.H0_H0 ;  /* 0x2000007fff4c7230 */ /* 0x000fe40000004100 */
[----:B------:R-:W-:Y:S02]  /*29be0*/  HADD2.F32 R73, -RZ, R209.H0_H0 ;  /* 0x200000d1ff497230 */ /* 0x000fe40000004100 */
[----:B------:R-:W-:Y:S01]  /*29bf0*/  FFMA.FTZ R71, R170, R75, R77 ;  /* 0x0000004baa477223 */ /* 0x000fe2000001004d */
[----:B------:R-:W-:Y:S02]  /*29c00*/  HADD2.F32 R75, -RZ, R127.H1_H1 ;  /* 0x3000007fff4b7230 */ /* 0x000fe40000004100 */
[----:B------:R-:W-:Y:S02]  /*29c10*/  HADD2.F32 R77, -RZ, R211.H0_H0 ;  /* 0x200000d3ff4d7230 */ /* 0x000fe40000004100 */
[----:B------:R-:W-:Y:S01]  /*29c20*/  FFMA.FTZ R73, R173, R76, R73 ;  /* 0x0000004cad497223 */ /* 0x000fe20000010049 */
[----:B------:R-:W-:Y:S01]  /*29c30*/  HADD2.F32 R79, -RZ, R128.H0_H0 ;  /* 0x20000080ff4f7230 */ /* 0x000fe20000004100 */
[----:B------:R2:W-:Y:S01]  /*29c40*/  STG.E.128 desc[UR8][R92.64], R68 ;  /* 0x000000445c007986 */ /* 0x0005e2000c101d08 */
[----:B------:R-:W-:-:S02]  /*29c50*/  HADD2.F32 R137, -RZ, R44.H0_H0 ;  /* 0x2000002cff897230 */ /* 0x000fc40000004100 */
[----:B------:R-:W-:Y:S01]  /*29c60*/  FFMA.FTZ R75, R170, R75, R77 ;  /* 0x0000004baa4b7223 */ /* 0x000fe2000001004d */
[----:B------:R-:W-:Y:S01]  /*29c70*/  HADD2.F32 R139, -RZ, R129.H0_H0 ;  /* 0x20000081ff8b7230 */ /* 0x000fe20000004100 */
[----:B-1----:R-:W1:Y:S01]  /*29c80*/  LDC.64 R90, c[0x0][0x380] ;  /* 0x0000e000ff5a7b82 */ /* 0x002e620000000a00 */
[----:B------:R-:W-:Y:S02]  /*29c90*/  HADD2.F32 R141, -RZ, R211.H1_H1 ;  /* 0x300000d3ff8d7230 */ /* 0x000fe40000004100 */
[----:B------:R-:W-:Y:S01]  /*29ca0*/  FFMA.FTZ R76, R168, R79, R137 ;  /* 0x0000004fa84c7223 */ /* 0x000fe20000010089 */
[----:B------:R-:W-:Y:S01]  /*29cb0*/  HADD2.F32 R78, -RZ, R128.H1_H1 ;  /* 0x30000080ff4e7230 */ /* 0x000fe20000004100 */
[----:B------:R3:W-:Y:S01]  /*29cc0*/  STG.E.128 desc[UR8][R98.64], R72 ;  /* 0x0000004862007986 */ /* 0x0007e2000c101d08 */
[----:B------:R-:W-:Y:S02]  /*29cd0*/  HADD2.F32 R136, -RZ, R45.H0_H0 ;  /* 0x2000002dff887230 */ /* 0x000fe40000004100 */
[----:B------:R-:W-:Y:S01]  /*29ce0*/  FFMA.FTZ R77, R166, R139, R141 ;  /* 0x0000008ba64d7223 */ /* 0x000fe2000001008d */
[----:B------:R-:W-:-:S02]  /*29cf0*/  HADD2.F32 R143, -RZ, R129.H1_H1 ;  /* 0x30000081ff8f7230 */ /* 0x000fc40000004100 */
[----:B------:R-:W-:Y:S02]  /*29d00*/  HADD2.F32 R145, -RZ, R212.H1_H1 ;  /* 0x300000d4ff917230 */ /* 0x000fe40000004100 */
[----:B------:R-:W-:Y:S01]  /*29d10*/  FFMA.FTZ R78, R167, R78, R136 ;  /* 0x0000004ea74e7223 */ /* 0x000fe20000010088 */
[----:B------:R-:W-:Y:S02]  /*29d20*/  HADD2.F32 R63, -RZ, R133.H1_H1 ;  /* 0x30000085ff3f7230 */ /* 0x000fe40000004100 */
[----:B0-----:R-:W-:Y:S02]  /*29d30*/  HADD2.F32 R65, -RZ, R213.H0_H0 ;  /* 0x200000d5ff417230 */ /* 0x001fe40000004100 */
[----:B------:R-:W-:Y:S01]  /*29d40*/  FFMA.FTZ R79, R164, R143, R145 ;  /* 0x0000008fa44f7223 */ /* 0x000fe20000010091 */
[----:B------:R-:W-:Y:S02]  /*29d50*/  HADD2.F32 R67, -RZ, R134.H0_H0 ;  /* 0x20000086ff437230 */ /* 0x000fe40000004100 */
[----:B--2---:R-:W-:-:S02]  /*29d60*/  HADD2.F32 R69, -RZ, R46.H0_H0 ;  /* 0x2000002eff457230 */ /* 0x004fc40000004100 */
[----:B------:R-:W-:Y:S01]  /*29d70*/  FFMA.FTZ R63, R164, R63, R65 ;  /* 0x0000003fa43f7223 */ /* 0x000fe20000010041 */
[----:B------:R-:W-:Y:S01]  /*29d80*/  HADD2.F32 R65, -RZ, R146.H0_H0 ;  /* 0x20000092ff417230 */ /* 0x000fe20000004100 */
[----:B------:R0:W-:Y:S01]  /*29d90*/  STG.E.128 desc[UR8][R94.64], R76 ;  /* 0x0000004c5e007986 */ /* 0x0001e2000c101d08 */
[----:B------:R-:W-:Y:S02]  /*29da0*/  HADD2.F32 R71, -RZ, R213.H1_H1 ;  /* 0x300000d5ff477230 */ /* 0x000fe40000004100 */
[----:B------:R-:W-:Y:S01]  /*29db0*/  FFMA.FTZ R64, R162, R67, R69 ;  /* 0x00000043a2407223 */ /* 0x000fe20000010045 */
[----:B------:R-:W-:Y:S02]  /*29dc0*/  HADD2.F32 R67, -RZ, R26.H0_H0 ;  /* 0x2000001aff437230 */ /* 0x000fe40000004100 */
[----:B------:R-:W-:Y:S02]  /*29dd0*/  HADD2.F32 R69, -RZ, R135.H0_H0 ;  /* 0x20000087ff457230 */ /* 0x000fe40000004100 */
[----:B---3--:R-:W-:-:S02]  /*29de0*/  HADD2.F32 R73, -RZ, R147.H0_H0 ;  /* 0x20000093ff497230 */ /* 0x008fc40000004100 */
[----:B------:R-:W-:Y:S01]  /*29df0*/  FFMA.FTZ R68, R162, R65, R67 ;  /* 0x00000041a2447223 */ /* 0x000fe20000010043 */
[----:B------:R-:W-:Y:S02]  /*29e00*/  HADD2.F32 R66, -RZ, R214.H0_H0 ;  /* 0x200000d6ff427230 */ /* 0x000fe40000004100 */
[C---:B------:R-:W-:Y:S01]  /*29e10*/  FFMA.FTZ R65, R160.reuse, R69, R71 ;  /* 0x00000045a0417223 */ /* 0x040fe20000010047 */
[----:B------:R-:W-:Y:S02]  /*29e20*/  HADD2.F32 R75, -RZ, R134.H1_H1 ;  /* 0x30000086ff4b7230 */ /* 0x000fe40000004100 */
[----:B------:R-:W-:Y:S02]  /*29e30*/  HADD2.F32 R70, -RZ, R27.H0_H0 ;  /* 0x2000001bff467230 */ /* 0x000fe40000004100 */
[----:B------:R-:W-:Y:S01]  /*29e40*/  FFMA.FTZ R69, R160, R73, R66 ;  /* 0x00000049a0457223 */ /* 0x000fe20000010042 */
[----:B------:R-:W-:Y:S02]  /*29e50*/  HADD2.F32 R67, -RZ, R135.H1_H1 ;  /* 0x30000087ff437230 */ /* 0x000fe40000004100 */
[----:B------:R-:W-:-:S02]  /*29e60*/  HADD2.F32 R71, -RZ, R214.H1_H1 ;  /* 0x300000d6ff477230 */ /* 0x000fc40000004100 */
[----:B0-----:R-:W-:Y:S02]  /*29e70*/  HADD2.F32 R77, -RZ, R47.H0_H0 ;  /* 0x2000002fff4d7230 */ /* 0x001fe40000004100 */
[----:B------:R-:W-:Y:S02]  /*29e80*/  HADD2.F32 R79, -RZ, R146.H1_H1 ;  /* 0x30000092ff4f7230 */ /* 0x000fe40000004100 */
[----:B------:R-:W-:Y:S01]  /*29e90*/  FFMA.FTZ R67, R156, R67, R71 ;  /* 0x000000439c437223 */ /* 0x000fe20000010047 */
[----:B------:R-:W-:Y:S02]  /*29ea0*/  HADD2.F32 R73, -RZ, R147.H1_H1 ;  /* 0x30000093ff497230 */ /* 0x000fe40000004100 */
[C---:B------:R-:W-:Y:S01]  /*29eb0*/  FFMA.FTZ R66, R158.reuse, R75, R77 ;  /* 0x0000004b9e427223 */ /* 0x040fe2000001004d */
        /* <DEDUP_REMOVED lines=23> */
[----:B------:R-:W-:Y:S02]  /*2a030*/  HADD2.F32 R74, -RZ, R169.H1_H1 ;  /* 0x300000a9ff4a7230 */ /* 0x000fe40000004100 */
[----:B------:R-:W-:-:S02]  /*2a040*/  HADD2.F32 R78, -RZ, R49.H0_H0 ;  /* 0x20000031ff4e7230 */ /* 0x000fc40000004100 */
[----:B------:R-:W-:Y:S01]  /*2a050*/  FFMA.FTZ R77, R154, R77, R75 ;  /* 0x0000004d9a4d7223 */ /* 0x000fe2000001004b */
[----:B------:R-:W-:Y:S01]  /*2a060*/  HADD2.F32 R92, -RZ, R175.H1_H1 ;  /* 0x300000afff5c7230 */ /* 0x000fe20000004100 */
[----:B------:R0:W-:Y:S01]  /*2a070*/  STG.E.128 desc[UR8][R84.64], R60 ;  /* 0x0000003c54007986 */ /* 0x0001e2000c101d08 */
[----:B------:R-:W-:Y:S02]  /*2a080*/  HADD2.F32 R79, -RZ, R29.H0_H0 ;  /* 0x2000001dff4f7230 */ /* 0x000fe40000004100 */
[C---:B------:R-:W-:Y:S01]  /*2a090*/  FFMA.FTZ R74, R153.reuse, R74, R78 ;  /* 0x0000004a994a7223 */ /* 0x040fe2000001004e */
[----:B------:R-:W-:Y:S02]  /*2a0a0*/  HADD2.F32 R93, -RZ, R172.H1_H1 ;  /* 0x300000acff5d7230 */ /* 0x000fe40000004100 */
[----:B------:R-:W-:Y:S02]  /*2a0b0*/  HADD2.F32 R95, -RZ, R216.H1_H1 ;  /* 0x300000d8ff5f7230 */ /* 0x000fe40000004100 */
[----:B------:R-:W-:Y:S01]  /*2a0c0*/  FFMA.FTZ R78, R153, R92, R79 ;  /* 0x0000005c994e7223 */ /* 0x000fe2000001004f */
[----:B------:R-:W-:-:S02]  /*2a0d0*/  HADD2.F32 R97, -RZ, R178.H1_H1 ;  /* 0x300000b2ff617230 */ /* 0x000fc40000004100 */
[----:B------:R-:W-:Y:S02]  /*2a0e0*/  HADD2.F32 R94, -RZ, R217.H0_H0 ;  /* 0x200000d9ff5e7230 */ /* 0x000fe40000004100 */
[----:B------:R-:W-:Y:S01]  /*2a0f0*/  FFMA.FTZ R75, R152, R93, R95 ;  /* 0x0000005d984b7223 */ /* 0x000fe2000001005f */
[----:B------:R-:W-:-:S04]  /*2a100*/  IMAD.WIDE.U32 R80, R163, 0x10, R82 ;  /* 0x00000010a3507825 */ /* 0x000fc800078e0052 */
[----:B------:R-:W-:Y:S01]  /*2a110*/  FFMA.FTZ R79, R152, R97, R94 ;  /* 0x00000061984f7223 */ /* 0x000fe2000001005e */
[----:B------:R-:W-:Y:S01]  /*2a120*/  IMAD.WIDE.U32 R86, R163, 0x10, R88 ;  /* 0x00000010a3567825 */ /* 0x000fe200078e0058 */
[----:B------:R0:W-:Y:S03]  /*2a130*/  STG.E.128 desc[UR8][R80.64], R64 ;  /* 0x0000004050007986 */ /* 0x0001e6000c101d08 */
[C---:B------:R-:W-:Y:S01]  /*2a140*/  IMAD.WIDE.U32 R82, R165.reuse, 0x10, R82 ;  /* 0x00000010a5527825 */ /* 0x040fe200078e0052 */
[----:B------:R0:W-:Y:S03]  /*2a150*/  STG.E.128 desc[UR8][R86.64], R68 ;  /* 0x0000004456007986 */ /* 0x0001e6000c101d08 */
[----:B------:R-:W-:Y:S01]  /*2a160*/  IMAD.WIDE.U32 R88, R165, 0x10, R88 ;  /* 0x00000010a5587825 */ /* 0x000fe200078e0058 */
[----:B------:R0:W-:Y:S03]  /*2a170*/  STG.E.128 desc[UR8][R82.64], R72 ;  /* 0x0000004852007986 */ /* 0x0001e6000c101d08 */
[----:B-1----:R-:W-:Y:S01]  /*2a180*/  IMAD R59, R90, 0x4, R59 ;  /* 0x000000045a3b7824 */ /* 0x002fe200078e023b */
[----:B------:R0:W-:Y:S04]  /*2a190*/  STG.E.128 desc[UR8][R88.64], R76 ;  /* 0x0000004c58007986 */ /* 0x0001e8000c101d08 */
[----:B------:R-:W-:-:S13]  /*2a1a0*/  ISETP.GE.AND P1, PT, R59, R91, PT ;  /* 0x0000005b3b00720c */ /* 0x000fda0003f26270 */
[----:B------:R-:W-:Y:S05]  /*2a1b0*/  @!P1 BRA `(.L_x_23689) ;  /* 0xfffffd7c00089947 */ /* 0x000fea000383ffff */
[----:B------:R-:W-:Y:S05]  /*2a1c0*/  BSYNC B0 ;  /* 0x0000000000007941 */ /* 0x000fea0003800000 */
.L_x_23057:
[----:B------:R-:W-:Y:S05]  /*2a1d0*/  EXIT ;  /* 0x000000000000794d */ /* 0x000fea0003800000 */
.L_x_23688:
[----:B------:R-:W-:Y:S01]  /*2a1e0*/  HFMA2 R171, -RZ, RZ, 0, 1.847743988037109375e-06 ;  /* 0x0000001fffab7431 */ /* 0x000fe200000001ff */
[----:B------:R-:W-:Y:S01]  /*2a1f0*/  BSSY B1, `(.L_x_23690) ;  /* 0x0000007000017945 */ /* 0x000fe20003800000 */
[----:B------:R-:W-:Y:S01]  /*2a200*/  MOV R167, R136 ;  /* 0x0000008800a77202 */ /* 0x000fe20000000f00 */
[----:B------:R-:W-:Y:S02]  /*2a210*/  IMAD.MOV.U32 R150, RZ, RZ, 0x1 ;  /* 0x00000001ff967424 */ /* 0x000fe400078e00ff */
[----:B------:R-:W-:-:S07]  /*2a220*/  IMAD.MOV.U32 R148, RZ, RZ, -0x1 ;  /* 0xffffffffff947424 */ /* 0x000fce00078e00ff */
[----:B------:R-:W-:Y:S05]  /*2a230*/  WARPSYNC.COLLECTIVE R148, `(.L_x_23691) ;  /* 0x0000000094087348 */ /* 0x000fea0003c00000 */
[----:B------:R0:W1:Y:S02]  /*2a240*/  SHFL.BFLY P2, R155, R167, R150, R171 ;  /* 0x0c000096a79b7389 */ /* 0x00006400000400ab */
[----:B01----:R-:W-:Y:S05]  /*2a250*/  ENDCOLLECTIVE ;  /* 0x000000000000791b */ /* 0x003fea0003800000 */
.L_x_23691:
[----:B------:R-:W-:Y:S05]  /*2a260*/  BSYNC B1 ;  /* 0x0000000000017941 */ /* 0x000fea0003800000 */
.L_x_23690:
        /* <DEDUP_REMOVED lines=9> */
.L_x_23692:
        /* <DEDUP_REMOVED lines=8> */
.L_x_23693:
[----:B------:R-:W-:Y:S01]  /*2a380*/  HFMA2 R150, -RZ, RZ, 0, 4.76837158203125e-07 ;  /* 0x00000008ff967431 */ /* 0x000fe200000001ff */
[----:B------:R-:W-:-:S05]  /*2a390*/  MOV R137, R155 ;  /* 0x0000009b00897202 */ /* 0x000fca0000000f00 */
[----:B------:R-:W-:-:S04]  /*2a3a0*/  FADD.FTZ R142, R140, R137 ;  /* 0x000000898c8e7221 */ /* 0x000fc80000010000 */
[----:B------:R-:W-:-:S07]  /*2a3b0*/  IMAD.MOV.U32 R167, RZ, RZ, R142 ;  /* 0x000000ffffa77224 */ /* 0x000fce00078e008e */
[----:B------:R-:W-:Y:S05]  /*2a3c0*/  WARPSYNC.COLLECTIVE R148, `(.L_x_23694) ;  /* 0x0000000094087348 */ /* 0x000fea0003c00000 */
[----:B------:R0:W1:Y:S02]  /*2a3d0*/  SHFL.BFLY P2, R155, R167, R150, R171 ;  /* 0x0c000096a79b7389 */ /* 0x00006400000400ab */
[----:B01----:R-:W-:Y:S05]  /*2a3e0*/  ENDCOLLECTIVE ;  /* 0x000000000000791b */ /* 0x003fea0003800000 */
.L_x_23694:
[----:B------:R-:W-:Y:S02]  /*2a3f0*/  IMAD.MOV.U32 R150, RZ, RZ, 0x10 ;  /* 0x00000010ff967424 */ /* 0x000fe400078e00ff */
[----:B------:R-:W-:-:S04]  /*2a400*/  IMAD.MOV.U32 R137, RZ, RZ, R155 ;  /* 0x000000ffff897224 */ /* 0x000fc800078e009b */
[----:B------:R-:W-:-:S05]  /*2a410*/  FADD.FTZ R144, R142, R137 ;  /* 0x000000898e907221 */ /* 0x000fca0000010000 */
[----:B------:R-:W-:-:S07]  /*2a420*/  MOV R167, R144 ;  /* 0x0000009000a77202 */ /* 0x000fce0000000f00 */
[----:B------:R-:W-:Y:S05]  /*2a430*/  WARPSYNC.COLLECTIVE R148, `(.L_x_23695) ;  /* 0x0000000094087348 */ /* 0x000fea0003c00000 */
[----:B------:R0:W1:Y:S02]  /*2a440*/  SHFL.BFLY P2, R155, R167, R150, R171 ;  /* 0x0c000096a79b7389 */ /* 0x00006400000400ab */
[----:B01----:R-:W-:Y:S05]  /*2a450*/  ENDCOLLECTIVE ;  /* 0x000000000000791b */ /* 0x003fea0003800000 */
.L_x_23695:
        /* <DEDUP_REMOVED lines=88> */
.L_x_23696:
[----:B------:R-:W-:Y:S02]  /*2a9e0*/  IMAD.MOV.U32 R150, RZ, RZ, 0x2 ;  /* 0x00000002ff967424 */ /* 0x000fe400078e00ff */
[----:B------:R-:W-:-:S04]  /*2a9f0*/  IMAD.MOV.U32 R139, RZ, RZ, R155 ;  /* 0x000000ffff8b7224 */ /* 0x000fc800078e009b */
[----:B------:R-:W-:-:S05]  /*2aa00*/  FADD.FTZ R139, R136, R139 ;  /* 0x0000008b888b7221 */ /* 0x000fca0000010000 */
[----:B------:R-:W-:-:S07]  /*2aa10*/  MOV R167, R139 ;  /* 0x0000008b00a77202 */ /* 0x000fce0000000f00 */
[----:B------:R-:W-:Y:S05]  /*2aa20*/  WARPSYNC.COLLECTIVE R148, `(.L_x_23697) ;  /* 0x0000000094087348 */ /* 0x000fea0003c00000 */
[----:B------:R0:W1:Y:S02]  /*2aa30*/  SHFL.BFLY P2, R155, R167, R150, R171 ;  /* 0x0c000096a79b7389 */ /* 0x00006400000400ab */
[----:B01----:R-:W-:Y:S05]  /*2aa40*/  ENDCOLLECTIVE ;  /* 0x000000000000791b */ /* 0x003fea0003800000 */
.L_x_23697:
[----:B------:R-:W-:Y:S01]  /*2aa50*/  HFMA2 R150, -RZ, RZ, 0, 2.384185791015625e-07 ;  /* 0x00000004ff967431 */ /* 0x000fe200000001ff */
[----:B------:R-:W-:-:S05]  /*2aa60*/  MOV R140, R155 ;  /* 0x0000009b008c7202 */ /* 0x000fca0000000f00 */
[----:B------:R-:W-:-:S04]  /*2aa70*/  FADD.FTZ R140, R139, R140 ;  /* 0x0000008c8b8c7221 */ /* 0x000fc80000010000 */
[----:B------:R-:W-:-:S07]  /*2aa80*/  IMAD.MOV.U32 R167, RZ, RZ, R140 ;  /* 0x000000ffffa77224 */ /* 0x000fce00078e008c */
[----:B------:R-:W-:Y:S05]  /*2aa90*/  WARPSYNC.COLLECTIVE R148, `(.L_x_23698) ;  /* 0x0000000094087348 */ /* 0x000fea0003c00000 */
[----:B------:R0:W1:Y:S02]  /*2aaa0*/  SHFL.BFLY P2, R155, R167, R150, R171 ;  /* 0x0c000096a79b7389 */ /* 0x00006400000400ab */
[----:B01----:R-:W-:Y:S05]  /*2aab0*/  ENDCOLLECTIVE ;  /* 0x000000000000791b */ /* 0x003fea0003800000 */
.L_x_23698:
[----:B------:R-:W-:Y:S02]  /*2aac0*/  IMAD.MOV.U32 R150, RZ, RZ, 0x8 ;  /* 0x00000008ff967424 */ /* 0x000fe400078e00ff */
[----:B------:R-:W-:-:S04]  /*2aad0*/  IMAD.MOV.U32 R153, RZ, RZ, R155 ;  /* 0x000000ffff997224 */ /* 0x000fc800078e009b */
[----:B------:R-:W-:-:S05]  /*2aae0*/  FADD.FTZ R153, R140, R153 ;  /* 0x000000998c997221 */ /* 0x000fca0000010000 */
[----:B------:R-:W-:-:S07]  /*2aaf0*/  MOV R167, R153 ;  /* 0x0000009900a77202 */ /* 0x000fce0000000f00 */
[----:B------:R-:W-:Y:S05]  /*2ab00*/  WARPSYNC.COLLECTIVE R148, `(.L_x_23699) ;  /* 0x0000000094087348 */ /* 0x000fea0003c00000 */
[----:B------:R0:W1:Y:S02]  /*2ab10*/  SHFL.BFLY P2, R155, R167, R150, R171 ;  /* 0x0c000096a79b7389 */ /* 0x00006400000400ab */
[----:B01----:R-:W-:Y:S05]  /*2ab20*/  ENDCOLLECTIVE ;  /* 0x000000000000791b */ /* 0x003fea0003800000 */
.L_x_23699:
[----:B------:R-:W-:Y:S01]  /*2ab30*/  HFMA2 R150, -RZ, RZ, 0, 9.5367431640625e-07 ;  /* 0x00000010ff967431 */ /* 0x000fe200000001ff */
[----:B------:R-:W-:-:S05]  /*2ab40*/  MOV R142, R155 ;  /* 0x0000009b008e7202 */ /* 0x000fca0000000f00 */
[----:B------:R-:W-:-:S04]  /*2ab50*/  FADD.FTZ R142, R153, R142 ;  /* 0x0000008e998e7221 */ /* 0x000fc80000010000 */
[----:B------:R-:W-:-:S07]  /*2ab60*/  IMAD.MOV.U32 R167, RZ, RZ, R142 ;  /* 0x000000ffffa77224 */ /* 0x000fce00078e008e */
[----:B------:R-:W-:Y:S05]  /*2ab70*/  WARPSYNC.COLLECTIVE R148, `(.L_x_23700) ;  /* 0x0000000094087348 */ /* 0x000fea0003c00000 */
[----:B------:R0:W1:Y:S02]  /*2ab80*/  SHFL.BFLY P2, R155, R167, R150, R171 ;  /* 0x0c000096a79b7389 */ /* 0x00006400000400ab */
[----:B01----:R-:W-:Y:S05]  /*2ab90*/  ENDCOLLECTIVE ;  /* 0x000000000000791b */ /* 0x003fea0003800000 */
.L_x_23700:
[----:B------:R-:W-:Y:S05]  /*2aba0*/  BRA `(.L_x_23701) ;  /* 0xffffffdc00587947 */ /* 0x000fea000383ffff */
.L_x_23702:
        /* <DEDUP_REMOVED lines=13> */
.L_x_28021:


//--------------------- .text._ZN10layer_norm31ln_parallel_residual_fwd_kernelINS_13Kernel_traitsI6__halfffffjLj1280ELj1ELj4ELj1ELj16ENS_18Kernel_traits_baseILj1280ES2_ffffjLj128EEEEELb1ELb1ELb0EEEvNS_9FwdParamsE --------------------------
	.section	.text._ZN10layer_norm31ln_parallel_residual_fwd_kernelINS_13Kernel_traitsI6__halfffffjLj1280ELj1ELj4ELj1ELj16ENS_18Kernel_traits_baseILj1280ES2_ffffjLj128EEEEELb1ELb1ELb0EEEvNS_9FwdParamsE,"ax",@progbits
	.align	128
        .global         _ZN10layer_norm31ln_parallel_residual_fwd_kernelINS_13Kernel_traitsI6__halfffffjLj1280ELj1ELj4ELj1ELj16ENS_18Kernel_traits_baseILj1280ES2_ffffjLj128EEEEELb1ELb1ELb0EEEvNS_9FwdParamsE
        .type           _ZN10layer_norm31ln_parallel_residual_fwd_kernelINS_13Kernel_traitsI6__halfffffjLj1280ELj1ELj4ELj1ELj16ENS_18Kernel_traits_baseILj1280ES2_ffffjLj128EEEEELb1ELb1ELb0EEEvNS_9FwdParamsE,@function
        .size           _ZN10layer_norm31ln_parallel_residual_fwd_kernelINS_13Kernel_traitsI6__halfffffjLj1280ELj1ELj4ELj1ELj16ENS_18Kernel_traits_baseILj1280ES2_ffffjLj128EEEEELb1ELb1ELb0EEEvNS_9FwdParamsE,(.L_x_28022 - _ZN10layer_norm31ln_parallel_residual_fwd_kernelINS_13Kernel_traitsI6__halfffffjLj1280ELj1ELj4ELj1ELj16ENS_18Kernel_traits_baseILj1280ES2_ffffjLj128EEEEELb1ELb1ELb0EEEvNS_9FwdParamsE)
        .other          _ZN10layer_norm31ln_parallel_residual_fwd_kernelINS_13Kernel_traitsI6__halfffffjLj1280ELj1ELj4ELj1ELj16ENS_18Kernel_traits_baseILj1280ES2_ffffjLj128EEEEELb1ELb1ELb0EEEvNS_9FwdParamsE,@"STO_CUDA_ENTRY STV_DEFAULT"
_ZN10layer_norm31ln_parallel_residual_fwd_kernelINS_13Kernel_traitsI6__halfffffjLj1280ELj1ELj4ELj1ELj16ENS_18Kernel_traits_baseILj1280ES2_ffffjLj128EEEEELb1ELb1ELb0EEEvNS_9FwdParamsE:
.text._ZN10layer_norm31ln_parallel_residual_fwd_kernelINS_13Kernel_traitsI6__halfffffjLj1280ELj1ELj4ELj1ELj16ENS_18Kernel_traits_baseILj1280ES2_ffffjLj128EEEEELb1ELb1ELb0EEEvNS_9FwdParamsE:
        /* <DEDUP_REMOVED lines=21> */
[----:B------:R-:W-:-:S03]  /*0150*/  SHF.R.S32.HI R0, RZ, 0x1f, R13 ;  /* 0x0000001fff007819 */ /* 0x000fc6000001140d */
[----:B-1----:R-:W-:Y:S01]  /*0160*/  IMAD.MOV.U32 R7, RZ, RZ, R94 ;  /* 0x000000ffff077224 */ /* 0x002fe200078e005e */
        /* <DEDUP_REMOVED lines=36> */
[C---:B------:R-:W-:Y:S02]  /*03b0*/  ISETP.GE.U32.AND P4, PT, R0.reuse, 0x80, PT ;  /* 0x000000800000780c */ /* 0x040fe40003f86070 */
[C---:B------:R-:W-:Y:S02]  /*03c0*/  ISETP.GE.U32.AND P3, PT, R0.reuse, 0xa0, PT ;  /* 0x000000a00000780c */ /* 0x040fe40003f66070 */
[----:B------:R-:W-:-:S02]  /*03d0*/  ISETP.GE.U32.AND P2, PT, R0, 0xc0, PT ;  /* 0x000000c00000780c */ /* 0x000fc40003f46070 */
[----:B------:R-:W-:Y:S01]  /*03e0*/  LOP3.LUT R95, R95, 0xffffbfff, RZ, 0xc0, !PT ;  /* 0xffffbfff5f5f7812 */ /* 0x000fe200078ec0ff */
[----:B------:R-:W0:Y:S01]  /*03f0*/  @P6 LDC.64 R4, c[0x0][0x3d0] ;  /* 0x0000f400ff046b82 */ /* 0x000e220000000a00 */
[----:B------:R-:W-:Y:S02]  /*0400*/  ISETP.GE.U32.AND P1, PT, R0, 0xe0, PT ;  /* 0x000000e00000780c */ /* 0x000fe40003f26070 */
[----:B------:R-:W-:-:S05]  /*0410*/  @P6 LOP3.LUT R95, R95, 0x4000, RZ, 0xfc, !PT ;  /* 0x000040005f5f6812 */ /* 0x000fca00078efcff */
[----:B------:R-:W1:Y:S08]  /*0420*/  @P6 LDC.64 R16, c[0x0][0x438] ;  /* 0x00010e00ff106b82 */ /* 0x000e700000000a00 */
[----:B------:R-:W2:Y:S08]  /*0430*/  @P0 LDC.64 R18, c[0x0][0x3d0] ;  /* 0x0000f400ff120b82 */ /* 0x000eb00000000a00 */
[----:B------:R-:W3:Y:S01]  /*0440*/  @P0 LDC.64 R36, c[0x0][0x438] ;  /* 0x00010e00ff240b82 */ /* 0x000ee20000000a00 */
[----:B0-----:R-:W-:-:S05]  /*0450*/  @P6 IMAD.WIDE.U32 R4, R7, 0x8, R4 ;  /* 0x0000000807046825 */ /* 0x001fca00078e0004 */
[----:B------:R-:W5:Y:S02]  /*0460*/  @P6 LDG.E.64 R10, desc[UR6][R4.64] ;  /* 0x00000006040a6981 */ /* 0x000f64000c1e1b00 */
[----:B------:R-:W0:Y:S01]  /*0470*/  @P5 LDC.64 R38, c[0x0][0x3d0] ;  /* 0x0000f400ff265b82 */ /* 0x000e220000000a00 */
[C---:B-1----:R-:W-:Y:S01]  /*0480*/  @P6 IMAD.WIDE.U32 R16, R7.reuse, 0x8, R16 ;  /* 0x0000000807106825 */ /* 0x042fe200078e0010 */
[----:B------:R-:W-:-:S04]  /*0490*/  @P6 LOP3.LUT R7, R7, 0x20, RZ, 0xfc, !PT ;  /* 0x0000002007076812 */ /* 0x000fc800078efcff */
[----:B------:R-:W5:Y:S02]  /*04a0*/  @P6 LD.E.64 R32, desc[UR6][R16.64] ;  /* 0x0000000610206980 */ /* 0x000f64000c101b00 */
[----:B------:R-:W1:Y:S01]  /*04b0*/  @P5 LDC.64 R40, c[0x0][0x438] ;  /* 0x00010e00ff285b82 */ /* 0x000e620000000a00 */
[----:B--2---:R-:W-:-:S05]  /*04c0*/  @P0 IMAD.WIDE.U32 R18, R7, 0x8, R18 ;  /* 0x0000000807120825 */ /* 0x004fca00078e0012 */
[----:B------:R2:W5:Y:S02]  /*04d0*/  @P0 LDG.E.64 R2, desc[UR6][R18.64] ;  /* 0x0000000612020981 */ /* 0x000564000c1e1b00 */
[----:B------:R-:W4:Y:S01]  /*04e0*/  @P4 LDC.64 R42, c[0x0][0x3d0] ;  /* 0x0000f400ff2a4b82 */ /* 0x000f220000000a00 */
[C---:B---3--:R-:W-:Y:S01]  /*04f0*/  @P0 IMAD.WIDE.U32 R36, R7.reuse, 0x8, R36 ;  /* 0x0000000807240825 */ /* 0x048fe200078e0024 */
[----:B------:R-:W-:-:S04]  /*0500*/  @P0 IADD3 R7, PT, PT, R7, 0x20, RZ ;  /* 0x0000002007070810 */ /* 0x000fc80007ffe0ff */
[----:B------:R3:W5:Y:S02]  /*0510*/  @P0 LD.E.64 R88, desc[UR6][R36.64] ;  /* 0x0000000624580980 */ /* 0x000764000c101b00 */
[----:B------:R-:W4:Y:S01]  /*0520*/  @P4 LDC.64 R44, c[0x0][0x438] ;  /* 0x00010e00ff2c4b82 */ /* 0x000f220000000a00 */
[----:B------:R-:W-:Y:S01]  /*0530*/  ISETP.GE.U32.AND P0, PT, R0, 0x100, PT ;  /* 0x000001000000780c */ /* 0x000fe20003f06070 */
[----:B0-----:R-:W-:-:S05]  /*0540*/  @P5 IMAD.WIDE.U32 R38, R7, 0x8, R38 ;  /* 0x0000000807265825 */ /* 0x001fca00078e0026 */
[----:B------:R0:W5:Y:S01]  /*0550*/  @P5 LDG.E.64 R8, desc[UR6][R38.64] ;  /* 0x0000000626085981 */ /* 0x000162000c1e1b00 */
[----:B------:R-:W0:Y:S01]  /*0560*/  @P3 LDC.64 R46, c[0x0][0x3d0] ;  /* 0x0000f400ff2e3b82 */ /* 0x000e220000000a00 */
[----:B-1----:R-:W-:-:S07]  /*0570*/  @P5 IMAD.WIDE.U32 R40, R7, 0x8, R40 ;  /* 0x0000000807285825 */ /* 0x002fce00078e0028 */
[----:B------:R-:W1:Y:S01]  /*0580*/  @P3 LDC.64 R48, c[0x0][0x438] ;  /* 0x00010e00ff303b82 */ /* 0x000e620000000a00 */
[----:B------:R1:W5:Y:S01]  /*0590*/  @P5 LD.E.64 R34, desc[UR6][R40.64] ;  /* 0x0000000628225980 */ /* 0x000362000c101b00 */
[----:B------:R-:W-:Y:S01]  /*05a0*/  @P5 VIADD R7, R7, 0x20 ;  /* 0x0000002007075836 */ /* 0x000fe20000000000 */
[----:B------:R-:W-:-:S05]  /*05b0*/  ISETP.GE.U32.AND P5, PT, R0, 0x120, PT ;  /* 0x000001200000780c */ /* 0x000fca0003fa6070 */
[----:B------:R-:W1:Y:S08]  /*05c0*/  @P2 LDC.64 R50, c[0x0][0x3d0] ;  /* 0x0000f400ff322b82 */ /* 0x000e700000000a00 */
[----:B------:R-:W1:Y:S08]  /*05d0*/  @P2 LDC.64 R52, c[0x0][0x438] ;  /* 0x00010e00ff342b82 */ /* 0x000e700000000a00 */
[----:B--2---:R-:W2:Y:S08]  /*05e0*/  @P1 LDC.64 R18, c[0x0][0x3d0] ;  /* 0x0000f400ff121b82 */ /* 0x004eb00000000a00 */
[----:B---3--:R-:W3:Y:S01]  /*05f0*/  @P1 LDC.64 R36, c[0x0][0x438] ;  /* 0x00010e00ff241b82 */ /* 0x008ee20000000a00 */
[----:B----4-:R-:W-:-:S04]  /*0600*/  @P4 IMAD.WIDE.U32 R42, R7, 0x8, R42 ;  /* 0x00000008072a4825 */ /* 0x010fc800078e002a */
[C---:B------:R-:W-:Y:S01]  /*0610*/  @P4 IMAD.WIDE.U32 R44, R7.reuse, 0x8, R44 ;  /* 0x00000008072c4825 */ /* 0x040fe200078e002c */
[----:B------:R4:W5:Y:S02]  /*0620*/  @P4 LDG.E.64 R12, desc[UR6][R42.64] ;  /* 0x000000062a0c4981 */ /* 0x000964000c1e1b00 */
[----:B------:R-:W4:Y:S01]  /*0630*/  @P0 LDC.64 R54, c[0x0][0x3d0] ;  /* 0x0000f400ff360b82 */ /* 0x000f220000000a00 */
[----:B------:R-:W-:Y:S01]  /*0640*/  @P4 VIADD R7, R7, 0x20 ;  /* 0x0000002007074836 */ /* 0x000fe20000000000 */
[----:B------:R1:W5:Y:S06]  /*0650*/  @P4 LD.E.64 R30, desc[UR6][R44.64] ;  /* 0x000000062c1e4980 */ /* 0x00036c000c101b00 */
[----:B------:R-:W4:Y:S01]  /*0660*/  @P0 LDC.64 R56, c[0x0][0x438] ;  /* 0x00010e00ff380b82 */ /* 0x000f220000000a00 */
[----:B0-----:R-:W-:-:S04]  /*0670*/  @P3 IMAD.WIDE.U32 R46, R7, 0x8, R46 ;  /* 0x00000008072e3825 */ /* 0x001fc800078e002e */
[----:B-1----:R-:W-:-:S03]  /*0680*/  @P3 IMAD.WIDE.U32 R48, R7, 0x8, R48 ;  /* 0x0000000807303825 */ /* 0x002fc600078e0030 */
[----:B------:R-:W0:Y:S01]  /*0690*/  @P5 LDC.64 R38, c[0x0][0x3d0] ;  /* 0x0000f400ff265b82 */ /* 0x000e220000000a00 */
[----:B------:R-:W-:Y:S01]  /*06a0*/  @P3 IADD3 R7, PT, PT, R7, 0x20, RZ ;  /* 0x0000002007073810 */ /* 0x000fe20007ffe0ff */
[----:B------:R1:W5:Y:S06]  /*06b0*/  @P3 LDG.E.64 R14, desc[UR6][R46.64] ;  /* 0x000000062e0e3981 */ /* 0x00036c000c1e1b00 */
[----:B------:R-:W1:Y:S01]  /*06c0*/  @P5 LDC.64 R40, c[0x0][0x438] ;  /* 0x00010e00ff285b82 */ /* 0x000e620000000a00 */
[C---:B------:R-:W-:Y:S01]  /*06d0*/  @P2 IMAD.WIDE.U32 R50, R7.reuse, 0x8, R50 ;  /* 0x0000000807322825 */ /* 0x040fe200078e0032 */
[----:B------:R0:W5:Y:S03]  /*06e0*/  @P3 LD.E.64 R28, desc[UR6][R48.64] ;  /* 0x00000006301c3980 */ /* 0x000166000c101b00 */
[C---:B------:R-:W-:Y:S01]  /*06f0*/  @P2 IMAD.WIDE.U32 R52, R7.reuse, 0x8, R52 ;  /* 0x0000000807342825 */ /* 0x040fe200078e0034 */
[----:B------:R0:W5:Y:S03]  /*0700*/  @P2 LDG.E.64 R104, desc[UR6][R50.64] ;  /* 0x0000000632682981 */ /* 0x000166000c1e1b00 */
[----:B------:R-:W-:Y:S01]  /*0710*/  @P2 VIADD R7, R7, 0x20 ;  /* 0x0000002007072836 */ /* 0x000fe20000000000 */
[----:B------:R0:W5:Y:S03]  /*0720*/  @P2 LD.E.64 R26, desc[UR6][R52.64] ;  /* 0x00000006341a2980 */ /* 0x000166000c101b00 */
[----:B--2---:R-:W-:-:S04]  /*0730*/  @P1 IMAD.WIDE.U32 R18, R7, 0x8, R18 ;  /* 0x0000000807121825 */ /* 0x004fc800078e0012 */
[C---:B---3--:R-:W-:Y:S01]  /*0740*/  @P1 IMAD.WIDE.U32 R36, R7.reuse, 0x8, R36 ;  /* 0x0000000807241825 */ /* 0x048fe200078e0024 */
[----:B------:R2:W5:Y:S03]  /*0750*/  @P1 LDG.E.64 R102, desc[UR6][R18.64] ;  /* 0x0000000612661981 */ /* 0x000566000c1e1b00 */
[----:B------:R-:W-:Y:S01]  /*0760*/  @P1 VIADD R7, R7, 0x20 ;  /* 0x0000002007071836 */ /* 0x000fe20000000000 */
[----:B------:R2:W5:Y:S03]  /*0770*/  @P1 LD.E.64 R24, desc[UR6][R36.64] ;  /* 0x0000000624181980 */ /* 0x000566000c101b00 */
[----:B----4-:R-:W-:-:S04]  /*0780*/  @P0 IMAD.WIDE.U32 R54, R7, 0x8, R54 ;  /* 0x0000000807360825 */ /* 0x010fc800078e0036 */
[C---:B------:R-:W-:Y:S01]  /*0790*/  @P0 IMAD.WIDE.U32 R56, R7.reuse, 0x8, R56 ;  /* 0x0000000807380825 */ /* 0x040fe200078e0038 */
[----:B------:R-:W-:Y:S01]  /*07a0*/  @P0 IADD3 R7, PT, PT, R7, 0x20, RZ ;  /* 0x0000002007070810 */ /* 0x000fe20007ffe0ff */
[----:B------:R2:W5:Y:S04]  /*07b0*/  @P0 LDG.E.64 R100, desc[UR6][R54.64] ;  /* 0x0000000636640981 */ /* 0x000568000c1e1b00 */
[C---:B0-----:R-:W-:Y:S01]  /*07c0*/  @P5 IMAD.WIDE.U32 R38, R7.reuse, 0x8, R38 ;  /* 0x0000000807265825 */ /* 0x041fe200078e0026 */
[----:B------:R2:W5:Y:S03]  /*07d0*/  @P0 LD.E.64 R22, desc[UR6][R56.64] ;  /* 0x0000000638160980 */ /* 0x000566000c101b00 */
[C---:B-1----:R-:W-:Y:S01]  /*07e0*/  @P5 IMAD.WIDE.U32 R40, R7.reuse, 0x8, R40 ;  /* 0x0000000807285825 */ /* 0x042fe200078e0028 */
[----:B------:R2:W5:Y:S04]  /*07f0*/  @P5 LDG.E.64 R98, desc[UR6][R38.64] ;  /* 0x0000000626625981 */ /* 0x000568000c1e1b00 */
[----:B------:R2:W5:Y:S01]  /*0800*/  @P5 LD.E.64 R20, desc[UR6][R40.64] ;  /* 0x0000000628145980 */ /* 0x000562000c101b00 */
[----:B------:R-:W-:Y:S01]  /*0810*/  ISETP.GE.U32.AND P0, PT, R0, 0x140, PT ;  /* 0x000001400000780c */ /* 0x000fe20003f06070 */
[----:B------:R-:W-:-:S12]  /*0820*/  @P5 VIADD R7, R7, 0x20 ;  /* 0x0000002007075836 */ /* 0x000fd80000000000 */
[----:B--2---:R-:W-:Y:S05]  /*0830*/  @!P0 BRA `(.L_x_23705) ;  /* 0x0000000400108947 */ /* 0x004fea0003800000 */
[----:B------:R-:W0:Y:S08]  /*0840*/  LDC.64 R18, c[0x0][0x3d0] ;  /* 0x0000f400ff127b82 */ /* 0x000e300000000a00 */
[----:B------:R-:W1:Y:S01]  /*0850*/  LDC.64 R4, c[0x0][0x438] ;  /* 0x00010e00ff047b82 */ /* 0x000e620000000a00 */
[----:B0-----:R-:W-:-:S06]  /*0860*/  IMAD.WIDE.U32 R18, R7, 0x8, R18 ;  /* 0x0000000807127825 */ /* 0x001fcc00078e0012 */
[----:B------:R-:W5:Y:S01]  /*0870*/  LDG.E.64 R18, desc[UR6][R18.64] ;  /* 0x0000000612127981 */ /* 0x000f62000c1e1b00 */
[----:B-1----:R-:W-:-:S06]  /*0880*/  IMAD.WIDE.U32 R4, R7, 0x8, R4 ;  /* 0x0000000807047825 */ /* 0x002fcc00078e0004 */
[----:B------:R-:W5:Y:S01]  /*0890*/  LD.E.64 R4, desc[UR6][R4.64] ;  /* 0x0000000604047980 */ /* 0x000f62000c101b00 */
[----:B------:R-:W-:Y:S05]  /*08a0*/  BRA `(.L_x_23705) ;  /* 0x0000000000f47947 */ /* 0x000fea0003800000 */
.L_x_23704:
        /* <DEDUP_REMOVED lines=9> */
[----:B------:R-:W-:Y:S02]  /*0940*/  @P1 CS2R R88, SRZ ;  /* 0x0000000000581805 */ /* 0x000fe4000001ff00 */
[----:B------:R-:W-:-:S03]  /*0950*/  @P6 LOP3.LUT R95, R95, 0x4000, RZ, 0xfc, !PT ;  /* 0x000040005f5f6812 */ /* 0x000fc600078efcff */
[----:B------:R-:W1:Y:S08]  /*0960*/  @P1 LDC.64 R38, c[0x0][0x3d0] ;  /* 0x0000f400ff261b82 */ /* 0x000e700000000a00 */
[----:B------:R-:W2:Y:S08]  /*0970*/  @P5 LDC.64 R40, c[0x0][0x3d0] ;  /* 0x0000f400ff285b82 */ /* 0x000eb00000000a00 */
[----:B------:R-:W3:Y:S01]  /*0980*/  @P4 LDC.64 R42, c[0x0][0x3d0] ;  /* 0x0000f400ff2a4b82 */ /* 0x000ee20000000a00 */
[C---:B0-----:R-:W-:Y:S01]  /*0990*/  @P6 IMAD.WIDE.U32 R36, R7.reuse, 0x8, R16 ;  /* 0x0000000807246825 */ /* 0x041fe200078e0010 */
[----:B------:R-:W-:-:S02]  /*09a0*/  @P6 LOP3.LUT R7, R7, 0x20, RZ, 0xfc, !PT ;  /* 0x0000002007076812 */ /* 0x000fc400078efcff */
[----:B------:R-:W-:Y:S02]  /*09b0*/  @P5 CS2R R34, SRZ ;  /* 0x0000000000225805 */ /* 0x000fe4000001ff00 */
[----:B------:R-:W-:Y:S01]  /*09c0*/  @P4 CS2R R30, SRZ ;  /* 0x00000000001e4805 */ /* 0x000fe2000001ff00 */
[----:B------:R-:W5:Y:S01]  /*09d0*/  @P6 LDG.E.64 R10, desc[UR6][R36.64] ;  /* 0x00000006240a6981 */ /* 0x000f62000c1e1b00 */
[C---:B-1----:R-:W-:Y:S01]  /*09e0*/  @P1 IMAD.WIDE.U32 R38, R7.reuse, 0x8, R38 ;  /* 0x0000000807261825 */ /* 0x042fe200078e0026 */
[----:B------:R-:W0:Y:S03]  /*09f0*/  @P0 LDC.64 R16, c[0x0][0x3d0] ;  /* 0x0000f400ff100b82 */ /* 0x000e260000000a00 */
[----:B------:R-:W-:Y:S01]  /*0a00*/  @P1 VIADD R7, R7, 0x20 ;  /* 0x0000002007071836 */ /* 0x000fe20000000000 */
[----:B------:R0:W5:Y:S01]  /*0a10*/  @P1 LDG.E.64 R2, desc[UR6][R38.64] ;  /* 0x0000000626021981 */ /* 0x000162000c1e1b00 */
[----:B------:R-:W-:-:S02]  /*0a20*/  ISETP.GE.U32.AND P1, PT, R0, 0x100, PT ;  /* 0x000001000000780c */ /* 0x000fc40003f26070 */
[C---:B--2---:R-:W-:Y:S01]  /*0a30*/  @P5 IMAD.WIDE.U32 R40, R7.reuse, 0x8, R40 ;  /* 0x0000000807285825 */ /* 0x044fe200078e0028 */
[----:B------:R-:W-:Y:S01]  /*0a40*/  @P5 IADD3 R7, PT, PT, R7, 0x20, RZ ;  /* 0x0000002007075810 */ /* 0x000fe20007ffe0ff */
[----:B------:R-:W1:Y:S03]  /*0a50*/  @P3 LDC.64 R44, c[0x0][0x3d0] ;  /* 0x0000f400ff2c3b82 */ /* 0x000e660000000a00 */
[----:B------:R2:W5:Y:S01]  /*0a60*/  @P5 LDG.E.64 R8, desc[UR6][R40.64] ;  /* 0x0000000628085981 */ /* 0x000562000c1e1b00 */
[----:B------:R-:W-:Y:S01]  /*0a70*/  ISETP.GE.U32.AND P5, PT, R0, 0x120, PT ;  /* 0x000001200000780c */ /* 0x000fe20003fa6070 */
[----:B---3--:R-:W-:-:S03]  /*0a80*/  @P4 IMAD.WIDE.U32 R42, R7, 0x8, R42 ;  /* 0x00000008072a4825 */ /* 0x008fc600078e002a */
[----:B------:R-:W3:Y:S01]  /*0a90*/  @P2 LDC.64 R46, c[0x0][0x3d0] ;  /* 0x0000f400ff2e2b82 */ /* 0x000ee20000000a00 */
[----:B------:R-:W-:Y:S01]  /*0aa0*/  @P4 VIADD R7, R7, 0x20 ;  /* 0x0000002007074836 */ /* 0x000fe20000000000 */
[----:B------:R4:W5:Y:S01]  /*0ab0*/  @P4 LDG.E.64 R12, desc[UR6][R42.64] ;  /* 0x000000062a0c4981 */ /* 0x000962000c1e1b00 */
[----:B------:R-:W-:-:S05]  /*0ac0*/  ISETP.GE.U32.AND P4, PT, R0, 0x140, PT ;  /* 0x000001400000780c */ /* 0x000fca0003f86070 */
[----:B------:R-:W4:Y:S01]  /*0ad0*/  @P1 LDC.64 R48, c[0x0][0x3d0] ;  /* 0x0000f400ff301b82 */ /* 0x000f220000000a00 */
[----:B0-----:R-:W-:-:S07]  /*0ae0*/  @P0 IMAD.WIDE.U32 R38, R7, 0x8, R16 ;  /* 0x0000000807260825 */ /* 0x001fce00078e0010 */
[----:B--2---:R-:W0:Y:S01]  /*0af0*/  @P5 LDC.64 R40, c[0x0][0x3d0] ;  /* 0x0000f400ff285b82 */ /* 0x004e220000000a00 */
[----:B------:R-:W-:Y:S01]  /*0b00*/  @P0 VIADD R7, R7, 0x20 ;  /* 0x0000002007070836 */ /* 0x000fe20000000000 */
[----:B------:R2:W5:Y:S03]  /*0b10*/  @P0 LDG.E.64 R14, desc[UR6][R38.64] ;  /* 0x00000006260e0981 */ /* 0x000566000c1e1b00 */
[----:B-1----:R-:W-:-:S03]  /*0b20*/  @P3 IMAD.WIDE.U32 R44, R7, 0x8, R44 ;  /* 0x00000008072c3825 */ /* 0x002fc600078e002c */
[----:B------:R-:W1:Y:S01]  /*0b30*/  @P4 LDC.64 R16, c[0x0][0x3d0] ;  /* 0x0000f400ff104b82 */ /* 0x000e620000000a00 */
[----:B------:R-:W-:Y:S01]  /*0b40*/  @P3 IADD3 R7, PT, PT, R7, 0x20, RZ ;  /* 0x0000002007073810 */ /* 0x000fe20007ffe0ff */
[----:B------:R2:W5:Y:S04]  /*0b50*/  @P3 LDG.E.64 R104, desc[UR6][R44.64] ;  /* 0x000000062c683981 */ /* 0x000568000c1e1b00 */
[----:B---3--:R-:W-:-:S04]  /*0b60*/  @P2 IMAD.WIDE.U32 R46, R7, 0x8, R46 ;  /* 0x00000008072e2825 */ /* 0x008fc800078e002e */
[----:B------:R-:W-:Y:S01]  /*0b70*/  @P2 VIADD R7, R7, 0x20 ;  /* 0x0000002007072836 */ /* 0x000fe20000000000 */
[----:B------:R2:W5:Y:S03]  /*0b80*/  @P2 LDG.E.64 R102, desc[UR6][R46.64] ;  /* 0x000000062e662981 */ /* 0x000566000c1e1b00 */
[----:B----4-:R-:W-:-:S04]  /*0b90*/  @P1 IMAD.WIDE.U32 R48, R7, 0x8, R48 ;  /* 0x0000000807301825 */ /* 0x010fc800078e0030 */
[----:B------:R-:W-:Y:S01]  /*0ba0*/  @P1 VIADD R7, R7, 0x20 ;  /* 0x0000002007071836 */ /* 0x000fe20000000000 */
[----:B------:R2:W5:Y:S03]  /*0bb0*/  @P1 LDG.E.64 R100, desc[UR6][R48.64] ;  /* 0x0000000630641981 */ /* 0x000566000c1e1b00 */
[C---:B0-----:R-:W-:Y:S01]  /*0bc0*/  @P5 IMAD.WIDE.U32 R40, R7.reuse, 0x8, R40 ;  /* 0x0000000807285825 */ /* 0x041fe200078e0028 */
[----:B------:R-:W-:-:S04]  /*0bd0*/  @P5 IADD3 R7, PT, PT, R7, 0x20, RZ ;  /* 0x0000002007075810 */ /* 0x000fc80007ffe0ff */
[----:B------:R2:W5:Y:S01]  /*0be0*/  @P5 LDG.E.64 R98, desc[UR6][R40.64] ;  /* 0x0000000628625981 */ /* 0x000562000c1e1b00 */
[----:B-1----:R-:W-:-:S05]  /*0bf0*/  @P4 IMAD.WIDE.U32 R16, R7, 0x8, R16 ;  /* 0x0000000807104825 */ /* 0x002fca00078e0010 */
[----:B------:R2:W5:Y:S01]  /*0c00*/  @P4 LDG.E.64 R18, desc[UR6][R16.64] ;  /* 0x0000000610124981 */ /* 0x000562000c1e1b00 */
[----:B------:R-:W-:Y:S02]  /*0c10*/  @P6 CS2R R32, SRZ ;  /* 0x0000000000206805 */ /* 0x000fe4000001ff00 */
[----:B------:R-:W-:Y:S02]  /*0c20*/  @P0 CS2R R28, SRZ ;  /* 0x00000000001c0805 */ /* 0x000fe4000001ff00 */
[----:B------:R-:W-:Y:S02]  /*0c30*/  @P3 CS2R R26, SRZ ;  /* 0x00000000001a3805 */ /* 0x000fe4000001ff00 */
[----:B------:R-:W-:Y:S02]  /*0c40*/  @P2 CS2R R24, SRZ ;  /* 0x0000000000182805 */ /* 0x000fe4000001ff00 */
[----:B------:R-:W-:Y:S02]  /*0c50*/  @P1 CS2R R22, SRZ ;  /* 0x0000000000161805 */ /* 0x000fe4000001ff00 */
[----:B------:R-:W-:-:S02]  /*0c60*/  @P5 CS2R R20, SRZ ;  /* 0x0000000000145805 */ /* 0x000fc4000001ff00 */
[----:B--2---:R-:W-:-:S07]  /*0c70*/  @P4 CS2R R4, SRZ ;  /* 0x0000000000044805 */ /* 0x004fce000001ff00 */
.L_x_23705:
[----:B------:R-:W-:Y:S05]  /*0c80*/  BSYNC.RECONVERGENT B0 ;  /* 0x0000000000007941 */ /* 0x000fea0003800200 */
.L_x_23703:
[----:B------:R-:W0:Y:S02]  /*0c90*/  LDCU UR8, c[0x0][0x384] ;  /* 0x00007080ff0877ac */ /* 0x000e240008000800 */
[----:B0-----:R-:W-:-:S13]  /*0ca0*/  ISETP.GE.AND P0, PT, R93, UR8, PT ;  /* 0x000000085d007c0c */ /* 0x001fda000bf06270 */
[----:B------:R-:W-:Y:S05]  /*0cb0*/  @P0 EXIT ;  /* 0x000000000000094d */ /* 0x000fea0003800000 */
[----:B-----5:R-:W-:Y:S01]  /*0cc0*/  MOV R97, R2 ;  /* 0x0000000200617202 */ /* 0x020fe20000000f00 */
[--C-:B------:R-:W-:Y:S01]  /*0cd0*/  IMAD.MOV.U32 R16, RZ, RZ, R3.reuse ;  /* 0x000000ffff107224 */ /* 0x100fe200078e0003 */
[--C-:B------:R-:W-:Y:S01]  /*0ce0*/  SHF.R.U64 R106, R2, 0x10, R3.reuse ;  /* 0x00000010026a7819 */ /* 0x100fe20000001203 */
[----:B------:R-:W-:Y:S01]  /*0cf0*/  IMAD.MOV.U32 R7, RZ, RZ, R10 ;  /* 0x000000ffff077224 */ /* 0x000fe200078e000a */
[----:B------:R-:W-:Y:S01]  /*0d00*/  SHF.R.U32.HI R2, RZ, 0x10, R3 ;  /* 0x00000010ff027819 */ /* 0x000fe20000011603 */
[----:B------:R-:W-:Y:S01]  /*0d10*/  IMAD.HI.U32 R3, R92, -0x326172a9, RZ ;  /* 0xcd9e8d575c037827 */ /* 0x000fe200078e00ff */
[----:B------:R-:W-:Y:S01]  /*0d20*/  MOV R36, R9 ;  /* 0x0000000900247202 */ /* 0x000fe20000000f00 */
[----:B------:R-:W-:Y:S01]  /*0d30*/  BSSY B0, `(.L_x_23706) ;  /* 0x0002cde000007945 */ /* 0x000fe20003800000 */
[----:B------:R-:W-:Y:S01]  /*0d40*/  PRMT R106, R106, 0x5410, R2 ;  /* 0x000054106a6a7816 */ /* 0x000fe20000000002 */
[----:B------:R-:W-:Y:S01]  /*0d50*/  IMAD.HI.U32 R2, R91, -0x2daee0ad, RZ ;  /* 0xd2511f535b027827 */ /* 0x000fe200078e00ff */
[----:B------:R-:W-:-:S02]  /*0d60*/  SHF.R.U64 R108, R8, 0x10, R9 ;  /* 0x00000010086c7819 */ /* 0x000fc40000001209 */
[----:B------:R-:W-:Y:S01]  /*0d70*/  SHF.R.U32.HI R9, RZ, 0x10, R9 ;  /* 0x00000010ff097819 */ /* 0x000fe20000011609 */
[--C-:B------:R-:W-:Y:S01]  /*0d80*/  IMAD.MOV.U32 R38, RZ, RZ, R15.reuse ;  /* 0x000000ffff267224 */ /* 0x100fe200078e000f */
[----:B------:R-:W-:Y:S01]  /*0d90*/  SHF.R.U64 R124, R14, 0x10, R15 ;  /* 0x000000100e7c7819 */ /* 0x000fe2000000120f */
[----:B------:R-:W-:Y:S01]  /*0da0*/  IMAD.MOV.U32 R37, RZ, RZ, R13 ;  /* 0x000000ffff257224 */ /* 0x000fe200078e000d */
[----:B------:R-:W-:Y:S01]  /*0db0*/  LOP3.LUT R3, R90, UR4, R3, 0x96, !PT ;  /* 0x000000045a037c12 */ /* 0x000fe2000f8e9603 */
[----:B------:R-:W-:Y:S01]  /*0dc0*/  IMAD.MOV.U32 R107, RZ, RZ, R8 ;  /* 0x000000ffff6b7224 */ /* 0x000fe200078e0008 */
[----:B------:R-:W-:Y:S01]  /*0dd0*/  SHF.R.U32.HI R15, RZ, 0x10, R15 ;  /* 0x00000010ff0f7819 */ /* 0x000fe2000001160f */
[----:B------:R-:W-:Y:S01]  /*0de0*/  IMAD.MOV.U32 R109, RZ, RZ, R12 ;  /* 0x000000ffff6d7224 */ /* 0x000fe200078e000c */
[----:B------:R-:W-:Y:S01]  /*0df0*/  LOP3.LUT R2, R2, UR5, RZ, 0x3c, !PT ;  /* 0x0000000502027c12 */ /* 0x000fe2000f8e3cff */
[----:B------:R-:W-:Y:S01]  /*0e00*/  IMAD.MOV.U32 R17, RZ, RZ, R11 ;  /* 0x000000ffff117224 */ /* 0x000fe200078e000b */
[----:B------:R-:W-:Y:S01]  /*0e10*/  PRMT R97, R97, 0x5410, R16 ;  /* 0x0000541061617816 */ /* 0x000fe20000000010 */
[----:B------:R-:W-:Y:S01]  /*0e20*/  IMAD R16, R91, -0x2daee0ad, RZ ;  /* 0xd2511f535b107824 */ /* 0x000fe200078e02ff */
[----:B------:R-:W-:Y:S01]  /*0e30*/  PRMT R108, R108, 0x5410, R9 ;  /* 0x000054106c6c7816 */ /* 0x000fe20000000009 */
[----:B------:R-:W-:Y:S01]  /*0e40*/  IMAD.HI.U32 R9, R3, -0x2daee0ad, RZ ;  /* 0xd2511f5303097827 */ /* 0x000fe200078e00ff */
[----:B------:R-:W-:-:S02]  /*0e50*/  MOV R123, R14 ;  /* 0x0000000e007b7202 */ /* 0x000fc40000000f00 */
[----:B------:R-:W-:Y:S01]  /*0e60*/  PRMT R15, R15, 0x5410, R7 ;  /* 0x000054100f0f7816 */ /* 0x000fe20000000007 */
[----:B------:R-:W-:Y:S01]  /*0e70*/  IMAD R14, R92, -0x326172a9, RZ ;  /* 0xcd9e8d575c0e7824 */ /* 0x000fe200078e02ff */
[--C-:B------:R-:W-:Y:S01]  /*0e80*/  SHF.R.U64 R114, R12, 0x10, R13.reuse ;  /* 0x000000100c727819 */ /* 0x100fe2000000120d */
[----:B------:R-:W-:Y:S01]  /*0e90*/  IMAD.HI.U32 R7, R2, -0x326172a9, RZ ;  /* 0xcd9e8d5702077827 */ /* 0x000fe200078e00ff */
[----:B------:R-:W-:Y:S02]  /*0ea0*/  SHF.R.U32.HI R13, RZ, 0x10, R13 ;  /* 0x00000010ff0d7819 */ /* 0x000fe4000001160d */
[----:B------:R-:W-:Y:S01]  /*0eb0*/  LOP3.LUT R9, R16, UR22, R9, 0x96, !PT ;  /* 0x0000001610097c12 */ /* 0x000fe2000f8e9609 */
[----:B------:R-:W-:Y:S01]  /*0ec0*/  IMAD.MOV.U32 R8, RZ, RZ, R18 ;  /* 0x000000ffff087224 */ /* 0x000fe200078e0012 */
[----:B------:R-:W-:Y:S01]  /*0ed0*/  LOP3.LUT R7, R14, UR10, R7, 0x96, !PT ;  /* 0x0000000a0e077c12 */ /* 0x000fe2000f8e9607 */
[----:B------:R-:W-:Y:S01]  /*0ee0*/  IMAD R14, R3, -0x2daee0ad, RZ ;  /* 0xd2511f53030e7824 */ /* 0x000fe200078e02ff */
[----:B------:R-:W-:Y:S01]  /*0ef0*/  PRMT R114, R114, 0x5410, R13 ;  /* 0x0000541072727816 */ /* 0x000fe2000000000d */
[----:B------:R-:W-:Y:S01]  /*0f00*/  IMAD R13, R2, -0x326172a9, RZ ;  /* 0xcd9e8d57020d7824 */ /* 0x000fe200078e02ff */
[----:B------:R-:W-:Y:S01]  /*0f10*/  PRMT R107, R107, 0x5410, R36 ;  /* 0x000054106b6b7816 */ /* 0x000fe20000000024 */
[----:B------:R-:W-:Y:S01]  /*0f20*/  IMAD.HI.U32 R2, R9, -0x326172a9, RZ ;  /* 0xcd9e8d5709027827 */ /* 0x000fe200078e00ff */
[----:B------:R-:W-:Y:S01]  /*0f30*/  SHF.R.U64 R129, R32, 0x10, R33 ;  /* 0x0000001020817819 */ /* 0x000fe20000001221 */
[----:B------:R-:W0:Y:S01]  /*0f40*/  LDCU UR22, c[0x0][0x408] ;  /* 0x00008100ff1677ac */ /* 0x000e220008000800 */
[----:B------:R-:W-:Y:S01]  /*0f50*/  PRMT R109, R109, 0x5410, R37 ;  /* 0x000054106d6d7816 */ /* 0x000fe20000000025 */
[----:B------:R-:W-:Y:S01]  /*0f60*/  IMAD.HI.U32 R3, R7, -0x2daee0ad, RZ ;  /* 0xd2511f5307037827 */ /* 0x000fe200078e00ff */
[----:B------:R-:W-:Y:S01]  /*0f70*/  LOP3.LUT R2, R13, UR23, R2, 0x96, !PT ;  /* 0x000000170d027c12 */ /* 0x000fe2000f8e9602 */
[----:B------:R-:W1:Y:S01]  /*0f80*/  LDCU UR23, c[0x0][0x388] ;  /* 0x00007100ff1777ac */ /* 0x000e620008000800 */
[----:B------:R-:W-:Y:S01]  /*0f90*/  SHF.R.U64 R130, R88, 0x10, R89 ;  /* 0x0000001058827819 */ /* 0x000fe20000001259 */
[----:B------:R-:W-:Y:S01]  /*0fa0*/  IMAD R16, R7, -0x2daee0ad, RZ ;  /* 0xd2511f5307107824 */ /* 0x000fe200078e02ff */
[----:B------:R-:W-:Y:S01]  /*0fb0*/  LOP3.LUT R3, R14, UR12, R3, 0x96, !PT ;  /* 0x0000000c0e037c12 */ /* 0x000fe2000f8e9603 */
[----:B------:R-:W-:Y:S01]  /*0fc0*/  IMAD R14, R9, -0x326172a9, RZ ;  /* 0xcd9e8d57090e7824 */ /* 0x000fe200078e02ff */
[----:B------:R-:W-:Y:S01]  /*0fd0*/  SHF.R.U64 R132, R30, 0x10, R31 ;  /* 0x000000101e847819 */ /* 0x000fe2000000121f */
[----:B------:R-:W-:Y:S01]  /*0fe0*/  IMAD.HI.U32 R9, R2, -0x2daee0ad, RZ ;  /* 0xd2511f5302097827 */ /* 0x000fe200078e00ff */
[----:B------:R-:W-:Y:S01]  /*0ff0*/  SHF.R.U64 R131, R34, 0x10, R35 ;  /* 0x0000001022837819 */ /* 0x000fe20000001223 */
[----:B------:R-:W2:Y:S01]  /*1000*/  LDCU.64 UR10, c[0x0][0x3a0] ;  /* 0x00007400ff0a77ac */ /* 0x000ea20008000a00 */
[----:B------:R-:W-:Y:S01]  /*1010*/  SHF.R.U64 R39, R10, 0x10, R11 ;  /* 0x000000100a277819 */ /* 0x000fe2000000120b */
[----:B------:R-:W-:Y:S01]  /*1020*/  IMAD.HI.U32 R7, R3, -0x326172a9, RZ ;  /* 0xcd9e8d5703077827 */ /* 0x000fe200078e00ff */
[----:B------:R-:W-:-:S02]  /*1030*/  LOP3.LUT R9, R16, UR14, R9, 0x96, !PT ;  /* 0x0000000e10097c12 */ /* 0x000fc4000f8e9609 */
[----:B------:R-:W-:Y:S01]  /*1040*/  MOV R16, R102 ;  /* 0x0000006600107202 */ /* 0x000fe20000000f00 */
[----:B------:R-:W-:Y:S01]  /*1050*/  IMAD.MOV.U32 R13, RZ, RZ, R104 ;  /* 0x000000ffff0d7224 */ /* 0x000fe200078e0068 */
[----:B------:R-:W-:Y:S01]  /*1060*/  LOP3.LUT R7, R14, UR13, R7, 0x96, !PT ;  /* 0x0000000d0e077c12 */ /* 0x000fe2000f8e9607 */
[----:B------:R-:W-:Y:S01]  /*1070*/  IMAD.MOV.U32 R36, RZ, RZ, R105 ;  /* 0x000000ffff247224 */ /* 0x000fe200078e0069 */
[----:B------:R-:W-:Y:S01]  /*1080*/  SHF.R.U32.HI R40, RZ, 0x10, R11 ;  /* 0x00000010ff287819 */ /* 0x000fe2000001160b */
[----:B------:R-:W-:Y:S01]  /*1090*/  IMAD R14, R2, -0x2daee0ad, RZ ;  /* 0xd2511f53020e7824 */ /* 0x000fe200078e02ff */
[----:B------:R-:W-:Y:S01]  /*10a0*/  SHF.R.U64 R133, R28, 0x10, R29 ;  /* 0x000000101c857819 */ /* 0x000fe2000000121d */
[----:B------:R-:W-:Y:S01]  /*10b0*/  IMAD R3, R3, -0x326172a9, RZ ;  /* 0xcd9e8d5703037824 */ /* 0x000fe200078e02ff */
[----:B------:R-:W-:Y:S01]  /*10c0*/  PRMT R125, R13, 0x5410, R36 ;  /* 0x000054100d7d7816 */ /* 0x000fe20000000024 */
[----:B------:R-:W-:Y:S01]  /*10d0*/  IMAD.HI.U32 R2, R9, -0x326172a9, RZ ;  /* 0xcd9e8d5709027827 */ /* 0x000fe200078e00ff */
[----:B------:R-:W-:-:S02]  /*10e0*/  MOV R11, R19 ;  /* 0x00000013000b7202 */ /* 0x000fc40000000f00 */
[----:B------:R-:W-:Y:S01]  /*10f0*/  SHF.R.U32.HI R12, RZ, 0x10, R19 ;  /* 0x00000010ff0c7819 */ /* 0x000fe20000011613 */
[----:B------:R-:W-:Y:S01]  /*1100*/  IMAD.HI.U32 R13, R7, -0x2daee0ad, RZ ;  /* 0xd2511f53070d7827 */ /* 0x000fe200078e00ff */
[----:B------:R-:W-:Y:S01]  /*1110*/  LOP3.LUT R2, R3, UR24, R2, 0x96, !PT ;  /* 0x0000001803027c12 */ /* 0x000fe2000f8e9602 */
[----:B------:R-:W3:Y:S01]  /*1120*/  LDCU.U8 UR24, c[0x0][0x410] ;  /* 0x00008200ff1877ac */ /* 0x000ee20008000000 */
[----:B------:R-:W-:Y:S01]  /*1130*/  PRMT R123, R123, 0x5410, R38 ;  /* 0x000054107b7b7816 */ /* 0x000fe20000000026 */
[----:B------:R-:W-:Y:S01]  /*1140*/  IMAD.MOV.U32 R36, RZ, RZ, R103 ;  /* 0x000000ffff247224 */ /* 0x000fe200078e0067 */
[----:B------:R-:W-:Y:S01]  /*1150*/  LOP3.LUT R13, R14, UR15, R13, 0x96, !PT ;  /* 0x0000000f0e0d7c12 */ /* 0x000fe2000f8e960d */
[----:B------:R-:W-:Y:S01]  /*1160*/  IMAD R14, R9, -0x326172a9, RZ ;  /* 0xcd9e8d57090e7824 */ /* 0x000fe200078e02ff */
[----:B------:R-:W-:Y:S01]  /*1170*/  SHF.R.U64 R10, R18, 0x10, R19 ;  /* 0x00000010120a7819 */ /* 0x000fe20000001213 */
[----:B------:R-:W-:Y:S01]  /*1180*/  IMAD.MOV.U32 R37, RZ, RZ, R100 ;  /* 0x000000ffff257224 */ /* 0x000fe200078e0064 */
[----:B------:R-:W-:Y:S01]  /*1190*/  PRMT R126, R16, 0x5410, R36 ;  /* 0x00005410107e7816 */ /* 0x000fe20000000024 */
[----:B------:R-:W-:Y:S01]  /*11a0*/  IMAD R16, R7, -0x2daee0ad, RZ ;  /* 0xd2511f5307107824 */ /* 0x000fe200078e02ff */
[----:B------:R-:W-:Y:S01]  /*11b0*/  MOV R36, R101 ;  /* 0x0000006500247202 */ /* 0x000fe20000000f00 */
[----:B------:R-:W-:Y:S01]  /*11c0*/  IMAD.HI.U32 R7, R2, -0x2daee0ad, RZ ;  /* 0xd2511f5302077827 */ /* 0x000fe200078e00ff */
[----:B------:R-:W-:-:S02]  /*11d0*/  PRMT R127, R37, 0x7610, R127 ;  /* 0x00007610257f7816 */ /* 0x000fc4000000007f */
[----:B------:R-:W-:Y:S01]  /*11e0*/  PRMT R17, R17, 0x5410, R17 ;  /* 0x0000541011117816 */ /* 0x000fe20000000011 */
[C---:B------:R-:W-:Y:S01]  /*11f0*/  IMAD.HI.U32 R3, R13.reuse, -0x326172a9, RZ ;  /* 0xcd9e8d570d037827 */ /* 0x040fe200078e00ff */
[----:B------:R-:W-:Y:S02]  /*1200*/  LOP3.LUT R7, R16, UR26, R7, 0x96, !PT ;  /* 0x0000001a10077c12 */ /* 0x000fe4000f8e9607 */
[----:B------:R-:W-:Y:S01]  /*1210*/  SHF.R.U32.HI R16, RZ, 0x10, R33 ;  /* 0x00000010ff107819 */ /* 0x000fe20000011621 */
        /* <DEDUP_REMOVED lines=24> */
[----:B------:R-:W-:Y:S01]  /*13a0*/  SHF.R.U32.HI R14, RZ, 0x10, R31 ;  /* 0x00000010ff0e7819 */ /* 0x000fe2000001161f */
[----:B------:R-:W-:Y:S01]  /*13b0*/  IMAD.HI.U32 R2, R7, -0x326172a9, RZ ;  /* 0xcd9e8d5707027827 */ /* 0x000fe200078e00ff */
[----:B------:R-:W-:Y:S02]  /*13c0*/  PRMT R124, R124, 0x5410, R15 ;  /* 0x000054107c7c7816 */ /* 0x000fe4000000000f */
[----:B------:R-:W-:Y:S01]  /*13d0*/  PRMT R132, R132, 0x5410, R14 ;  /* 0x0000541084847816 */ /* 0x000fe2000000000e */
[----:B------:R-:W-:Y:S01]  /*13e0*/  IMAD.HI.U32 R13, R3, -0x2daee0ad, RZ ;  /* 0xd2511f53030d7827 */ /* 0x000fe200078e00ff */
[----:B------:R-:W-:-:S02]  /*13f0*/  LOP3.LUT R14, R9, UR19, R2, 0x96, !PT ;  /* 0x00000013090e7c12 */ /* 0x000fc4000f8e9602 */
[----:B------:R-:W-:Y:S01]  /*1400*/  SHF.R.U32.HI R9, RZ, 0x10, R29 ;  /* 0x00000010ff097819 */ /* 0x000fe2000001161d */
[----:B------:R-:W-:Y:S01]  /*1410*/  IMAD R36, R7, -0x326172a9, RZ ;  /* 0xcd9e8d5707247824 */ /* 0x000fe200078e02ff */
[----:B------:R-:W-:Y:S01]  /*1420*/  LOP3.LUT R16, R16, UR20, R13, 0x96, !PT ;  /* 0x0000001410107c12 */ /* 0x000fe2000f8e960d */
[----:B------:R-:W-:Y:S01]  /*1430*/  IMAD R3, R3, -0x2daee0ad, RZ ;  /* 0xd2511f5303037824 */ /* 0x000fe200078e02ff */
[----:B------:R-:W-:Y:S01]  /*1440*/  SHF.R.U64 R13, R4, 0x10, R5 ;  /* 0x00000010040d7819 */ /* 0x000fe20000001205 */
[----:B------:R-:W-:Y:S01]  /*1450*/  IMAD.HI.U32 R2, R14, -0x2daee0ad, RZ ;  /* 0xd2511f530e027827 */ /* 0x000fe200078e00ff */
[----:B------:R-:W-:Y:S02]  /*1460*/  PRMT R133, R133, 0x5410, R9 ;  /* 0x0000541085857816 */ /* 0x000fe40000000009 */
[----:B------:R-:W-:Y:S01]  /*1470*/  LOP3.LUT R6, R6, 0x3, RZ, 0xc0, !PT ;  /* 0x0000000306067812 */ /* 0x000fe200078ec0ff */
[----:B------:R-:W-:Y:S01]  /*1480*/  IMAD.HI.U32 R7, R16, -0x326172a9, RZ ;  /* 0xcd9e8d5710077827 */ /* 0x000fe200078e00ff */
[----:B------:R-:W-:Y:S01]  /*1490*/  LOP3.LUT R2, R3, UR9, R2, 0x96, !PT ;  /* 0x0000000903027c12 */ /* 0x000fe2000f8e9602 */
[----:B------:R-:W0:Y:S02]  /*14a0*/  LDCU.64 UR8, c[0x0][0x398] ;  /* 0x00007300ff0877ac */ /* 0x000e240008000a00 */
[----:B------:R-:W-:Y:S01]  /*14b0*/  IMAD.MOV.U32 R37, RZ, RZ, R98 ;  /* 0x000000ffff257224 */ /* 0x000fe200078e0062 */
[----:B------:R-:W-:Y:S01]  /*14c0*/  LOP3.LUT R3, R36, UR21, R7, 0x96, !PT ;  /* 0x0000001524037c12 */ /* 0x000fe2000f8e9607 */
[----:B------:R-:W-:Y:S01]  /*14d0*/  IMAD.MOV.U32 R38, RZ, RZ, R99 ;  /* 0x000000ffff267224 */ /* 0x000fe200078e0063 */
[----:B------:R-:W-:Y:S01]  /*14e0*/  SHF.R.U32.HI R36, RZ, 0x10, R5 ;  /* 0x00000010ff247819 */ /* 0x000fe20000011605 */
[----:B------:R-:W-:-:S02]  /*14f0*/  HADD2.F32 R9, -RZ, R8.H0_H0 ;  /* 0x20000008ff097230 */ /* 0x000fc40000004100 */
[----:B------:R-:W-:Y:S02]  /*1500*/  HFMA2 R7, -RZ, RZ, 0, 0 ;  /* 0x00000000ff077431 */ /* 0x000fe400000001ff */
[----:B------:R-:W-:Y:S01]  /*1510*/  HADD2.F32 R8, -RZ, R11.H0_H0 ;  /* 0x2000000bff087230 */ /* 0x000fe20000004100 */
[----:B------:R-:W-:Y:S01]  /*1520*/  PRMT R128, R37, 0x5410, R38 ;  /* 0x0000541025807816 */ /* 0x000fe20000000026 */
[----:B------:R-:W-:Y:S02]  /*1530*/  HADD2.F32 R11, -RZ, R12.H0_H0 ;  /* 0x2000000cff0b7230 */ /* 0x000fe40000004100 */
[----:B------:R-:W-:Y:S02]  /*1540*/  HADD2.F32 R4, -RZ, R4.H0_H0 ;  /* 0x20000004ff047230 */ /* 0x000fe40000004100 */
[----:B------:R-:W-:Y:S02]  /*1550*/  HADD2.F32 R5, -RZ, R5.H0_H0 ;  /* 0x20000005ff057230 */ /* 0x000fe40000004100 */
[----:B------:R-:W-:-:S02]  /*1560*/  HADD2.F32 R10, -RZ, R10.H0_H0 ;  /* 0x2000000aff0a7230 */ /* 0x000fc40000004100 */
[----:B------:R-:W-:Y:S02]  /*1570*/  HADD2.F32 R13, -RZ, R13.H0_H0 ;  /* 0x2000000dff0d7230 */ /* 0x000fe40000004100 */
[----:B------:R-:W-:Y:S02]  /*1580*/  HADD2.F32 R12, -RZ, R36.H0_H0 ;  /* 0x20000024ff0c7230 */ /* 0x000fe40000004100 */
[----:B------:R-:W-:Y:S02]  /*1590*/  IMAD R14, R14, -0x2daee0ad, RZ ;  /* 0xd2511f530e0e7824 */ /* 0x000fe400078e02ff */
[----:B01234-:R-:W-:-:S07]  /*15a0*/  IMAD R16, R16, -0x326172a9, RZ ;  /* 0xcd9e8d5710107824 */ /* 0x01ffce00078e02ff */
.L_x_24377:
        /* <DEDUP_REMOVED lines=40> */
.L_x_23712:
        /* <DEDUP_REMOVED lines=13> */
.L_x_23714:
[----:B------:R-:W-:Y:S05]  /*1900*/  BSYNC.RECONVERGENT B3 ;  /* 0x0000000000037941 */ /* 0x000fea0003800200 */
.L_x_23713:
        /* <DEDUP_REMOVED lines=50> */
.L_x_23711:
[----:B------:R-:W-:Y:S05]  /*1c30*/  BSYNC.RECONVERGENT B2 ;  /* 0x0000000000027941 */ /* 0x000fea0003800200 */
.L_x_23710:
[----:B------:R-:W0:Y:S01]  /*1c40*/  LDC R14, c[0x0][0x404] ;  /* 0x00010100ff0e7b82 */ /* 0x000e220000000800 */
[----:B------:R-:W-:Y:S01]  /*1c50*/  ISETP.NE.AND P3, PT, R110, 0x1, PT ;  /* 0x000000016e00780c */ /* 0x000fe20003f65270 */
[----:B------:R-:W-:Y:S01]  /*1c60*/  HFMA2 R87, -RZ, RZ, 0.1171875, 0 ;  /* 0x2f800000ff577431 */ /* 0x000fe200000001ff */
[----:B------:R-:W-:Y:S01]  /*1c70*/  I2FP.F32.U32 R6, R84 ;  /* 0x0000005400067245 */ /* 0x000fe20000201000 */
[----:B------:R-:W-:Y:S01]  /*1c80*/  BSSY.RECONVERGENT B2, `(.L_x_23715) ;  /* 0x000004f000027945 */ /* 0x000fe20003800200 */
[----:B------:R-:W-:-:S03]  /*1c90*/  IMAD.MOV.U32 R84, RZ, RZ, 0x2 ;  /* 0x00000002ff547424 */ /* 0x000fc600078e00ff */
[----:B------:R-:W-:Y:S01]  /*1ca0*/  FFMA.FTZ R85, R6, R87, 1.1641532182693481445e-10 ;  /* 0x2f00000006557423 */ /* 0x000fe20000010057 */
[----:B------:R-:W-:-:S04]  /*1cb0*/  IMAD.MOV.U32 R6, RZ, RZ, R16 ;  /* 0x000000ffff067224 */ /* 0x000fc800078e0010 */
        /* <DEDUP_REMOVED lines=10> */
.L_x_23717:
        /* <DEDUP_REMOVED lines=13> */
.L_x_23719:
[----:B------:R-:W-:Y:S05]  /*1e30*/  BSYNC.RECONVERGENT B3 ;  /* 0x0000000000037941 */ /* 0x000fea0003800200 */
.L_x_23718:
        /* <DEDUP_REMOVED lines=51> */
.L_x_23716:
[----:B------:R-:W-:Y:S05]  /*2170*/  BSYNC.RECONVERGENT B2 ;  /* 0x0000000000027941 */ /* 0x000fea0003800200 */
.L_x_23715:
[----:B------:R-:W-:Y:S01]  /*2180*/  ISETP.NE.AND P4, PT, R84, 0x1, PT ;  /* 0x000000015400780c */ /* 0x000fe20003f85270 */
[----:B------:R-:W-:Y:S01]  /*2190*/  BSSY.RECONVERGENT B2, `(.L_x_23720) ;  /* 0x0000050000027945 */ /* 0x000fe20003800200 */
[----:B------:R-:W-:Y:S01]  /*21a0*/  I2FP.F32.U32 R6, R6 ;  /* 0x0000000600067245 */ /* 0x000fe20000201000 */
[----:B------:R-:W-:-:S04]  /*21b0*/  HFMA2 R110, -RZ, RZ, 0, 1.1920928955078125e-07 ;  /* 0x00000002ff6e7431 */ /* 0x000fc800000001ff */
        /* <DEDUP_REMOVED lines=12> */
.L_x_23722:
        /* <DEDUP_REMOVED lines=13> */
.L_x_23724:
[----:B------:R-:W-:Y:S05]  /*2350*/  BSYNC.RECONVERGENT B3 ;  /* 0x0000000000037941 */ /* 0x000fea0003800200 */
.L_x_23723:
        /* <DEDUP_REMOVED lines=51> */
.L_x_23721:
[----:B------:R-:W-:Y:S05]  /*2690*/  BSYNC.RECONVERGENT B2 ;  /* 0x0000000000027941 */ /* 0x000fea0003800200 */
.L_x_23720:
[----:B------:R-:W-:Y:S01]  /*26a0*/  ISETP.NE.AND P5, PT, R110, 0x1, PT ;  /* 0x000000016e00780c */ /* 0x000fe20003fa5270 */
[----:B------:R-:W-:Y:S01]  /*26b0*/  BSSY.RECONVERGENT B2, `(.L_x_23725) ;  /* 0x0000050000027945 */ /* 0x000fe20003800200 */
[----:B------:R-:W-:-:S05]  /*26c0*/  I2FP.F32.U32 R6, R6 ;  /* 0x0000000600067245 */ /* 0x000fca0000201000 */
[----:B------:R-:W-:Y:S01]  /*26d0*/  FFMA.FTZ R85, R6, R87, 1.1641532182693481445e-10 ;  /* 0x2f00000006557423 */ /* 0x000fe20000010057 */
[----:B------:R-:W-:-:S04]  /*26e0*/  IMAD.MOV.U32 R6, RZ, RZ, 0x2 ;  /* 0x00000002ff067424 */ /* 0x000fc800078e00ff */
        /* <DEDUP_REMOVED lines=11> */
.L_x_23727:
        /* <DEDUP_REMOVED lines=13> */
.L_x_23729:
[----:B------:R-:W-:Y:S05]  /*2870*/  BSYNC.RECONVERGENT B3 ;  /* 0x0000000000037941 */ /* 0x000fea0003800200 */
.L_x_23728:
        /* <DEDUP_REMOVED lines=51> */
.L_x_23726:
[----:B------:R-:W-:Y:S05]  /*2bb0*/  BSYNC.RECONVERGENT B2 ;  /* 0x0000000000027941 */ /* 0x000fea0003800200 */
.L_x_23725:
        /* <DEDUP_REMOVED lines=17> */
.L_x_23709:
        /* <DEDUP_REMOVED lines=16> */
.L_x_23733:
        /* <DEDUP_REMOVED lines=13> */
.L_x_23735:
[----:B------:R-:W-:Y:S05]  /*2ea0*/  BSYNC.RECONVERGENT B3 ;  /* 0x0000000000037941 */ /* 0x000fea0003800200 */
.L_x_23734:
        /* <DEDUP_REMOVED lines=50> */
.L_x_23732:
[----:B------:R-:W-:Y:S05]  /*31d0*/  BSYNC.RECONVERGENT B2 ;  /* 0x0000000000027941 */ /* 0x000fea0003800200 */
.L_x_23731:
[----:B------:R-:W0:Y:S01]  /*31e0*/  LDC R110, c[0x0][0x404] ;  /* 0x00010100ff6e7b82 */ /* 0x000e220000000800 */
[----:B------:R-:W-:Y:S01]  /*31f0*/  ISETP.NE.AND P3, PT, R111, 0x1, PT ;  /* 0x000000016f00780c */ /* 0x000fe20003f65270 */
[----:B------:R-:W-:Y:S01]  /*3200*/  IMAD.MOV.U32 R14, RZ, RZ, 0x2f800000 ;  /* 0x2f800000ff0e7424 */ /* 0x000fe200078e00ff */
[----:B------:R-:W-:Y:S01]  /*3210*/  I2FP.F32.U32 R85, R84 ;  /* 0x0000005400557245 */ /* 0x000fe20000201000 */
[----:B------:R-:W-:Y:S01]  /*3220*/  BSSY.RECONVERGENT B2, `(.L_x_23736) ;  /* 0x0000051000027945 */ /* 0x000fe20003800200 */
[----:B------:R-:W-:Y:S02]  /*3230*/  HFMA2 R84, -RZ, RZ, 0, 1.1920928955078125e-07 ;  /* 0x00000002ff547431 */ /* 0x000fe400000001ff */
[----:B------:R-:W-:Y:S01]  /*3240*/  IMAD.MOV.U32 R6, RZ, RZ, R16 ;  /* 0x000000ffff067224 */ /* 0x000fe200078e0010 */
[----:B------:R-:W1:Y:S01]  /*3250*/  LDC R87, c[0x0][0x408] ;  /* 0x00010200ff577b82 */ /* 0x000e620000000800 */
[----:B------:R-:W-:-:S05]  /*3260*/  FFMA.FTZ R85, R85, R14, 1.1641532182693481445e-10 ;  /* 0x2f00000055557423 */ /* 0x000fca000001000e */
[----:B0-----:R-:W-:Y:S01]  /*3270*/  FSETP.LE.FTZ.AND P2, PT, R85, R110, PT ;  /* 0x0000006e5500720b */ /* 0x001fe20003f53000 */
[----:B-1---5:R-:W-:Y:S01]  /*3280*/  FMUL.FTZ R112, R44, R87 ;  /* 0x000000572c707220 */ /* 0x022fe20000410000 */
        /* <DEDUP_REMOVED lines=9> */
.L_x_23738:
        /* <DEDUP_REMOVED lines=13> */
.L_x_23740:
[----:B------:R-:W-:Y:S05]  /*33f0*/  BSYNC.RECONVERGENT B3 ;  /* 0x0000000000037941 */ /* 0x000fea0003800200 */
.L_x_23739:
        /* <DEDUP_REMOVED lines=51> */
.L_x_23737:
[----:B------:R-:W-:Y:S05]  /*3730*/  BSYNC.RECONVERGENT B2 ;  /* 0x0000000000027941 */ /* 0x000fea0003800200 */
.L_x_23736:
        /* <DEDUP_REMOVED lines=15> */
.L_x_23743:
        /* <DEDUP_REMOVED lines=13> */
.L_x_23745:
[----:B------:R-:W-:Y:S05]  /*3900*/  BSYNC.RECONVERGENT B3 ;  /* 0x0000000000037941 */ /* 0x000fea0003800200 */
.L_x_23744:
        /* <DEDUP_REMOVED lines=50> */
[----:B------:R-:W-:-:S07]  /*3c30*/  LOP3.LUT R2, R2, UR26, R85, 0x96, !PT ;  /* 0x0000001a02027c12 */ /* 0x000fce000f8e9655 */
.L_x_23742:
[----:B------:R-:W-:Y:S05]  /*3c40*/  BSYNC.RECONVERGENT B2 ;  /* 0x0000000000027941 */ /* 0x000fea0003800200 */
.L_x_23741:
        /* <DEDUP_REMOVED lines=17> */
.L_x_23748:
        /* <DEDUP_REMOVED lines=13> */
.L_x_23750:
[----:B------:R-:W-:Y:S05]  /*3e30*/  BSYNC.RECONVERGENT B3 ;  /* 0x0000000000037941 */ /* 0x000fea0003800200 */
.L_x_23749:
        /* <DEDUP_REMOVED lines=51> */
.L_x_23747:
[----:B------:R-:W-:Y:S05]  /*4170*/  BSYNC.RECONVERGENT B2 ;  /* 0x0000000000027941 */ /* 0x000fea0003800200 */
.L_x_23746:
        /* <DEDUP_REMOVED lines=15> */
.L_x_23753:
        /* <DEDUP_REMOVED lines=13> */
.L_x_23755:
[----:B------:R-:W-:Y:S05]  /*4340*/  BSYNC.RECONVERGENT B3 ;  /* 0x0000000000037941 */ /* 0x000fea0003800200 */
.L_x_23754:
        /* <DEDUP_REMOVED lines=51> */
.L_x_23752:
[----:B------:R-:W-:Y:S05]  /*4680*/  BSYNC.RECONVERGENT B2 ;  /* 0x0000000000027941 */ /* 0x000fea0003800200 */
.L_x_23751:
[----:B------:R-:W-:Y:S01]  /*4690*/  ISETP.NE.AND P5, PT, R44, 0x1, PT ;  /* 0x000000012c00780c */ /* 0x000fe20003fa5270 */
[----:B------:R-:W-:Y:S01]  /*46a0*/  BSSY.RECONVERGENT B2, `(.L_x_23756) ;  /* 0x0000051000027945 */ /* 0x000fe20003800200 */
[----:B------:R-:W-:Y:S01]  /*46b0*/  I2FP.F32.U32 R45, R6 ;  /* 0x00000006002d7245 */ /* 0x000fe20000201000 */
[----:B------:R-:W-:Y:S01]  /*46c0*/  FMUL.FTZ R116, R46, R87 ;  /* 0x000000572e747220 */ /* 0x000fe20000410000 */
        /* <DEDUP_REMOVED lines=13> */
.L_x_23758:
        /* <DEDUP_REMOVED lines=13> */
.L_x_23760:
[----:B------:R-:W-:Y:S05]  /*4870*/  BSYNC.RECONVERGENT B3 ;  /* 0x0000000000037941 */ /* 0x000fea0003800200 */
.L_x_23759:
        /* <DEDUP_REMOVED lines=51> */
.L_x_23757:
[----:B------:R-:W-:Y:S05]  /*4bb0*/  BSYNC.RECONVERGENT B2 ;  /* 0x0000000000027941 */ /* 0x000fea0003800200 */
.L_x_23756:
        /* <DEDUP_REMOVED lines=15> */
.L_x_23763:
        /* <DEDUP_REMOVED lines=13> */
.L_x_23765:
[----:B------:R-:W-:Y:S05]  /*4d80*/  BSYNC.RECONVERGENT B3 ;  /* 0x0000000000037941 */ /* 0x000fea0003800200 */
.L_x_23764:
        /* <DEDUP_REMOVED lines=51> */
.L_x_23762:
[----:B------:R-:W-:Y:S05]  /*50c0*/  BSYNC.RECONVERGENT B2 ;  /* 0x0000000000027941 */ /* 0x000fea0003800200 */
.L_x_23761:
        /* <DEDUP_REMOVED lines=17> */
.L_x_23768:
        /* <DEDUP_REMOVED lines=15> */
.L_x_23770:
[----:B------:R-:W-:Y:S05]  /*52d0*/  BSYNC.RECONVERGENT B3 ;  /* 0x0000000000037941 */ /* 0x000fea0003800200 */
.L_x_23769:
        /* <DEDUP_REMOVED lines=51> */
.L_x_23767:
[----:B------:R-:W-:Y:S05]  /*5610*/  BSYNC.RECONVERGENT B2 ;  /* 0x0000000000027941 */ /* 0x000fea0003800200 */
.L_x_23766:
[----:B------:R-:W-:Y:S01]  /*5620*/  FMUL.FTZ R44, R36, R87 ;  /* 0x00000057242c7220 */ /* 0x000fe20000410000 */
[----:B------:R-:W-:Y:S02]  /*5630*/  FSETP.GTU.FTZ.AND P6, PT, R111, R110, PT ;  /* 0x0000006e6f00720b */ /* 0x000fe40003fdc000 */
[----:B------:R-:W-:Y:S02]  /*5640*/  I2FP.F32.U32 R45, R45 ;  /* 0x0000002d002d7245 */ /* 0x000fe40000201000 */
[----:B------:R-:W-:Y:S01]  /*5650*/  FSEL R47, R44, RZ, !P6 ;  /* 0x000000ff2c2f7208 */ /* 0x000fe20007000000 */
[-C--:B------:R-:W-:Y:S01]  /*5660*/  FMUL.FTZ R44, R37, R87.reuse ;  /* 0x00000057252c7220 */ /* 0x080fe20000410000 */
[----:B------:R-:W-:Y:S01]  /*5670*/  SEL R111, RZ, 0x1, P6 ;  /* 0x00000001ff6f7807 */ /* 0x000fe20003000000 */
[----:B------:R-:W-:Y:S01]  /*5680*/  FFMA.FTZ R45, R45, R14, 1.1641532182693481445e-10 ;  /* 0x2f0000002d2d7423 */ /* 0x000fe2000001000e */
[----:B------:R-:W-:Y:S01]  /*5690*/  FSETP.GTU.FTZ.AND P6, PT, R113, R110, PT ;  /* 0x0000006e7100720b */ /* 0x000fe20003fdc000 */
[-C--:B------:R-:W-:Y:S01]  /*56a0*/  FMUL.FTZ R14, R39, R87.reuse ;  /* 0x00000057270e7220 */ /* 0x080fe20000410000 */
[----:B------:R-:W-:Y:S01]  /*56b0*/  FMUL.FTZ R87, R38, R87 ;  /* 0x0000005726577220 */ /* 0x000fe20000410000 */
        /* <DEDUP_REMOVED lines=13> */
[----:B------:R-:W-:Y:S02]  /*5790*/  FSEL R116, R116, RZ, P4 ;  /* 0x000000ff74747208 */ /* 0x000fe40002000000 */
[----:B------:R-:W-:Y:S01]  /*57a0*/  FSEL R87, R87, RZ, !P6 ;  /* 0x000000ff57577208 */ /* 0x000fe20007000000 */
        /* <DEDUP_REMOVED lines=8> */
[----:B------:R-:W-:-:S07]  /*5830*/  PRMT R19, R14, 0x7610, R19 ;  /* 0x000076100e137816 */ /* 0x000fce0000000013 */
.L_x_23730:
        /* <DEDUP_REMOVED lines=24> */
.L_x_23771:
[----:B------:R-:W-:Y:S02]  /*59c0*/  IMAD.MOV.U32 R14, RZ, RZ, R86 ;  /* 0x000000ffff0e7224 */ /* 0x000fe400078e0056 */
[----:B01----:R-:W-:-:S07]  /*59d0*/  VIADD R84, R96, 0x20 ;  /* 0x0000002060547836 */ /* 0x003fce0000000000 */
.L_x_23708:
[----:B------:R-:W-:Y:S05]  /*59e0*/  BSYNC.RECONVERGENT B1 ;  /* 0x0000000000017941 */ /* 0x000fea0003800200 */
.L_x_23707:
        /* <DEDUP_REMOVED lines=35> */
.L_x_23777:
        /* <DEDUP_REMOVED lines=13> */
.L_x_23779:
[----:B------:R-:W-:Y:S05]  /*5cf0*/  BSYNC.RECONVERGENT B3 ;  /* 0x0000000000037941 */ /* 0x000fea0003800200 */
.L_x_23778:
        /* <DEDUP_REMOVED lines=50> */
.L_x_23776:
[----:B------:R-:W-:Y:S05]  /*6020*/  BSYNC.RECONVERGENT B2 ;  /* 0x0000000000027941 */ /* 0x000fea0003800200 */
.L_x_23775:
[----:B------:R-:W0:Y:S01]  /*6030*/  LDC R111, c[0x0][0x404] ;  /* 0x00010100ff6f7b82 */ /* 0x000e220000000800 */
[----:B------:R-:W-:Y:S01]  /*6040*/  ISETP.NE.AND P3, PT, R112, 0x1, PT ;  /* 0x000000017000780c */ /* 0x000fe20003f65270 */
[----:B------:R-:W-:Y:S01]  /*6050*/  IMAD.MOV.U32 R14, RZ, RZ, 0x2f800000 ;  /* 0x2f800000ff0e7424 */ /* 0x000fe200078e00ff */
[----:B------:R-:W-:Y:S01]  /*6060*/  I2FP.F32.U32 R87, R86 ;  /* 0x0000005600577245 */ /* 0x000fe20000201000 */
[----:B------:R-:W-:Y:S01]  /*6070*/  BSSY.RECONVERGENT B2, `(.L_x_23780) ;  /* 0x0000051000027945 */ /* 0x000fe20003800200 */
[----:B------:R-:W-:-:S03]  /*6080*/  IMAD.MOV.U32 R86, RZ, RZ, 0x2 ;  /* 0x00000002ff567424 */ /* 0x000fc600078e00ff */
[----:B------:R-:W1:Y:S01]  /*6090*/  LDC R85, c[0x0][0x408] ;  /* 0x00010200ff557b82 */ /* 0x000e620000000800 */
[----:B------:R-:W-:-:S05]  /*60a0*/  FFMA.FTZ R6, R87, R14, 1.1641532182693481445e-10 ;  /* 0x2f00000057067423 */ /* 0x000fca000001000e */
        /* <DEDUP_REMOVED lines=12> */
.L_x_23782:
        /* <DEDUP_REMOVED lines=13> */
.L_x_23784:
[----:B------:R-:W-:Y:S05]  /*6240*/  BSYNC.RECONVERGENT B3 ;  /* 0x0000000000037941 */ /* 0x000fea0003800200 */
.L_x_23783:
        /* <DEDUP_REMOVED lines=51> */
.L_x_23781:
[----:B------:R-:W-:Y:S05]  /*6580*/  BSYNC.RECONVERGENT B2 ;  /* 0x0000000000027941 */ /* 0x000fea0003800200 */
.L_x_23780:
        /* <DEDUP_REMOVED lines=15> */
.L_x_23787:
        /* <DEDUP_REMOVED lines=13> */
.L_x_23789:
[----:B------:R-:W-:Y:S05]  /*6750*/  BSYNC.RECONVERGENT B3 ;  /* 0x0000000000037941 */ /* 0x000fea0003800200 */
.L_x_23788:
        /* <DEDUP_REMOVED lines=50> */
[----:B------:R-:W-:-:S07]  /*6a80*/  IMAD.MOV.U32 R110, RZ, RZ, R86 ;  /* 0x000000ffff6e7224 */ /* 0x000fce00078e0056 */
.L_x_23786:
[----:B------:R-:W-:Y:S05]  /*6a90*/  BSYNC.RECONVERGENT B2 ;  /* 0x0000000000027941 */ /* 0x000fea0003800200 */
.L_x_23785:
        /* <DEDUP_REMOVED lines=17> */
.L_x_23792:
        /* <DEDUP_REMOVED lines=13> */
.L_x_23794:
[----:B------:R-:W-:Y:S05]  /*6c80*/  BSYNC.RECONVERGENT B3 ;  /* 0x0000000000037941 */ /* 0x000fea0003800200 */
.L_x_23793:
        /* <DEDUP_REMOVED lines=51> */
.L_x_23791:
[----:B------:R-:W-:Y:S05]  /*6fc0*/  BSYNC.RECONVERGENT B2 ;  /* 0x0000000000027941 */ /* 0x000fea0003800200 */
.L_x_23790:
        /* <DEDUP_REMOVED lines=15> */
.L_x_23797:
        /* <DEDUP_REMOVED lines=13> */
.L_x_23799:
[----:B------:R-:W-:Y:S05]  /*7190*/  BSYNC.RECONVERGENT B3 ;  /* 0x0000000000037941 */ /* 0x000fea0003800200 */
.L_x_23798:
        /* <DEDUP_REMOVED lines=51> */
.L_x_23796:
[----:B------:R-:W-:Y:S05]  /*74d0*/  BSYNC.RECONVERGENT B2 ;  /* 0x0000000000027941 */ /* 0x000fea0003800200 */
.L_x_23795:
        /* <DEDUP_REMOVED lines=17> */
.L_x_23802:
        /* <DEDUP_REMOVED lines=13> */
.L_x_23804:
[----:B------:R-:W-:Y:S05]  /*76c0*/  BSYNC.RECONVERGENT B3 ;  /* 0x0000000000037941 */ /* 0x000fea0003800200 */
.L_x_23803:
        /* <DEDUP_REMOVED lines=51> */
.L_x_23801:
[----:B------:R-:W-:Y:S05]  /*7a00*/  BSYNC.RECONVERGENT B2 ;  /* 0x0000000000027941 */ /* 0x000fea0003800200 */
.L_x_23800:
        /* <DEDUP_REMOVED lines=15> */
.L_x_23807:
        /* <DEDUP_REMOVED lines=13> */
.L_x_23809:
[----:B------:R-:W-:Y:S05]  /*7bd0*/  BSYNC.RECONVERGENT B3 ;  /* 0x0000000000037941 */ /* 0x000fea0003800200 */
.L_x_23808:
        /* <DEDUP_REMOVED lines=51> */
.L_x_23806:
[----:B------:R-:W-:Y:S05]  /*7f10*/  BSYNC.RECONVERGENT B2 ;  /* 0x0000000000027941 */ /* 0x000fea0003800200 */
.L_x_23805:
[----:B------:R-:W-:Y:S01]  /*7f20*/  ISETP.NE.AND P6, PT, R86, 0x1, PT ;  /* 0x000000015600780c */ /* 0x000fe20003fc5270 */
[----:B------:R-:W-:Y:S01]  /*7f30*/  BSSY.RECONVERGENT B2, `(.L_x_23810) ;  /* 0x0000053000027945 */ /* 0x000fe20003800200 */
[----:B------:R-:W-:Y:S01]  /*7f40*/  I2FP.F32.U32 R49, R6 ;  /* 0x0000000600317245 */ /* 0x000fe20000201000 */
[----:B------:R-:W-:Y:S01]  /*7f50*/  FMUL.FTZ R119, R51, R85 ;  /* 0x0000005533777220 */ /* 0x000fe20000410000 */
[----:B------:R-:W-:-:S03]  /*7f60*/  IMAD.MOV.U32 R6, RZ, RZ, 0x2 ;  /* 0x00000002ff067424 */ /* 0x000fc600078e00ff */
        /* <DEDUP_REMOVED lines=12> */
.L_x_23812:
        /* <DEDUP_REMOVED lines=15> */
.L_x_23814:
[----:B------:R-:W-:Y:S05]  /*8120*/  BSYNC.RECONVERGENT B3 ;  /* 0x0000000000037941 */ /* 0x000fea0003800200 */
.L_x_23813:
        /* <DEDUP_REMOVED lines=51> */
.L_x_23811:
[----:B------:R-:W-:Y:S05]  /*8460*/  BSYNC.RECONVERGENT B2 ;  /* 0x0000000000027941 */ /* 0x000fea0003800200 */
.L_x_23810:
[----:B------:R-:W-:Y:S01]  /*8470*/  FMUL.FTZ R48, R36, R85 ;  /* 0x0000005524307220 */ /* 0x000fe20000410000 */
        /* <DEDUP_REMOVED lines=34> */
.L_x_23774:
        /* <DEDUP_REMOVED lines=16> */
.L_x_23818:
        /* <DEDUP_REMOVED lines=13> */
.L_x_23820:
[----:B------:R-:W-:Y:S05]  /*8870*/  BSYNC.RECONVERGENT B3 ;  /* 0x0000000000037941 */ /* 0x000fea0003800200 */
.L_x_23819:
        /* <DEDUP_REMOVED lines=49> */
[----:B------:R-:W-:-:S07]  /*8b90*/  IMAD.MOV.U32 R86, RZ, RZ, RZ ;  /* 0x000000ffff567224 */ /* 0x000fce00078e00ff */
.L_x_23817:
[----:B------:R-:W-:Y:S05]  /*8ba0*/  BSYNC.RECONVERGENT B2 ;  /* 0x0000000000027941 */ /* 0x000fea0003800200 */
.L_x_23816:
[----:B------:R-:W0:Y:S01]  /*8bb0*/  LDC R14, c[0x0][0x404] ;  /* 0x00010100ff0e7b82 */ /* 0x000e220000000800 */
[----:B------:R-:W-:Y:S01]  /*8bc0*/  ISETP.NE.AND P3, PT, R86, 0x1, PT ;  /* 0x000000015600780c */ /* 0x000fe20003f65270 */
[----:B------:R-:W-:Y:S01]  /*8bd0*/  BSSY.RECONVERGENT B2, `(.L_x_23821) ;  /* 0x0000051000027945 */ /* 0x000fe20003800200 */
[----:B------:R-:W-:Y:S01]  /*8be0*/  I2FP.F32.U32 R6, R85 ;  /* 0x0000005500067245 */ /* 0x000fe20000201000 */
[----:B------:R-:W-:Y:S02]  /*8bf0*/  IMAD.MOV.U32 R85, RZ, RZ, 0x2f800000 ;  /* 0x2f800000ff557424 */ /* 0x000fe400078e00ff */
[----:B------:R-:W-:Y:S02]  /*8c00*/  HFMA2 R111, -RZ, RZ, 0, 1.1920928955078125e-07 ;  /* 0x00000002ff6f7431 */ /* 0x000fe400000001ff */
        /* <DEDUP_REMOVED lines=12> */
.L_x_23823:
        /* <DEDUP_REMOVED lines=13> */
.L_x_23825:
[----:B------:R-:W-:Y:S05]  /*8da0*/  BSYNC.RECONVERGENT B3 ;  /* 0x0000000000037941 */ /* 0x000fea0003800200 */
.L_x_23824:
        /* <DEDUP_REMOVED lines=49> */
[----:B------:R-:W-:Y:S02]  /*90c0*/  LOP3.LUT R2, R2, UR26, R87, 0x96, !PT ;  /* 0x0000001a02027c12 */ /* 0x000fe4000f8e9657 */
[----:B------:R-:W-:-:S07]  /*90d0*/  MOV R110, R86 ;  /* 0x00000056006e7202 */ /* 0x000fce0000000f00 */
.L_x_23822:
[----:B------:R-:W-:Y:S05]  /*90e0*/  BSYNC.RECONVERGENT B2 ;  /* 0x0000000000027941 */ /* 0x000fea0003800200 */
.L_x_23821:
        /* <DEDUP_REMOVED lines=16> */
.L_x_23828:
        /* <DEDUP_REMOVED lines=13> */
.L_x_23830:
[----:B------:R-:W-:Y:S05]  /*92c0*/  BSYNC.RECONVERGENT B3 ;  /* 0x0000000000037941 */ /* 0x000fea0003800200 */
.L_x_23829:
        /* <DEDUP_REMOVED lines=51> */
.L_x_23827:
[----:B------:R-:W-:Y:S05]  /*9600*/  BSYNC.RECONVERGENT B2 ;  /* 0x0000000000027941 */ /* 0x000fea0003800200 */
.L_x_23826:
[----:B------:R-:W-:Y:S01]  /*9610*/  ISETP.NE.AND P5, PT, R86, 0x1, PT ;  /* 0x000000015600780c */ /* 0x000fe20003fa5270 */
[----:B------:R-:W-:Y:S01]  /*9620*/  BSSY.RECONVERGENT B2, `(.L_x_23831) ;  /* 0x0000050000027945 */ /* 0x000fe20003800200 */
[----:B------:R-:W-:Y:S01]  /*9630*/  I2FP.F32.U32 R6, R6 ;  /* 0x0000000600067245 */ /* 0x000fe20000201000 */
[----:B------:R-:W-:-:S04]  /*9640*/  IMAD.MOV.U32 R111, RZ, RZ, R16 ;  /* 0x000000ffff6f7224 */ /* 0x000fc800078e0010 */
        /* <DEDUP_REMOVED lines=12> */
.L_x_23833:
        /* <DEDUP_REMOVED lines=13> */
.L_x_23835:
[----:B------:R-:W-:Y:S05]  /*97e0*/  BSYNC.RECONVERGENT B3 ;  /* 0x0000000000037941 */ /* 0x000fea0003800200 */
.L_x_23834:
        /* <DEDUP_REMOVED lines=51> */
.L_x_23832:
[----:B------:R-:W-:Y:S05]  /*9b20*/  BSYNC.RECONVERGENT B2 ;  /* 0x0000000000027941 */ /* 0x000fea0003800200 */
.L_x_23831:
        /* <DEDUP_REMOVED lines=16> */
.L_x_23815:
        /* <DEDUP_REMOVED lines=24> */
.L_x_23836:
[----:B------:R-:W-:Y:S01]  /*9db0*/  IMAD.MOV.U32 R14, RZ, RZ, R110 ;  /* 0x000000ffff0e7224 */ /* 0x000fe200078e006e */
[----:B------:R-:W-:-:S07]  /*9dc0*/  IADD3 R84, PT, PT, R84, 0x20, RZ ;  /* 0x0000002054547810 */ /* 0x000fce0007ffe0ff */
.L_x_23773:
[----:B------:R-:W-:Y:S05]  /*9dd0*/  BSYNC.RECONVERGENT B1 ;  /* 0x0000000000017941 */ /* 0x000fea0003800200 */
.L_x_23772:
        /* <DEDUP_REMOVED lines=11> */
[----:B01----:R-:W0:Y:S01]  /*9e90*/  @P1 LDC.64 R86, c[0x0][0x3a0] ;  /* 0x0000e800ff561b82 */ /* 0x003e220000000a00 */
[----:B--2---:R-:W-:-:S06]  /*9ea0*/  IMAD.WIDE.U32 R52, R84, 0x10, R52 ;  /* 0x0000001054347825 */ /* 0x004fcc00078e0034 */
[----:B------:R-:W5:Y:S01]  /*9eb0*/  LDG.E.128 R52, desc[UR6][R52.64] ;  /* 0x0000000634347981 */ /* 0x000f62000c1e1d00 */
[----:B---3--:R-:W-:-:S05]  /*9ec0*/  @P0 IMAD.WIDE.U32 R110, R84, 0x10, R110 ;  /* 0x00000010546e0825 */ /* 0x008fca00078e006e */
[----:B------:R1:W5:Y:S01]  /*9ed0*/  @P0 LDG.E.128 R36, desc[UR6][R110.64] ;  /* 0x000000066e240981 */ /* 0x000362000c1e1d00 */
[----:B0-----:R-:W-:-:S05]  /*9ee0*/  @P1 IMAD.WIDE.U32 R86, R84, 0x10, R86 ;  /* 0x0000001054561825 */ /* 0x001fca00078e0056 */
[----:B------:R1:W5:Y:S01]  /*9ef0*/  @P1 LDG.E.128 R40, desc[UR6][R86.64] ;  /* 0x0000000656281981 */ /* 0x000362000c1e1d00 */
        /* <DEDUP_REMOVED lines=17> */
.L_x_23842:
        /* <DEDUP_REMOVED lines=13> */
.L_x_23844:
[----:B------:R-:W-:Y:S05]  /*a0e0*/  BSYNC.RECONVERGENT B3 ;  /* 0x0000000000037941 */ /* 0x000fea0003800200 */
.L_x_23843:
        /* <DEDUP_REMOVED lines=50> */
.L_x_23841:
[----:B------:R-:W-:Y:S05]  /*a410*/  BSYNC.RECONVERGENT B2 ;  /* 0x0000000000027941 */ /* 0x000fea0003800200 */
.L_x_23840:
[----:B------:R-:W0:Y:S01]  /*a420*/  LDC R111, c[0x0][0x404] ;  /* 0x00010100ff6f7b82 */ /* 0x000e220000000800 */
[----:B------:R-:W-:Y:S01]  /*a430*/  ISETP.NE.AND P3, PT, R112, 0x1, PT ;  /* 0x000000017000780c */ /* 0x000fe20003f65270 */
[----:B------:R-:W-:Y:S01]  /*a440*/  IMAD.MOV.U32 R14, RZ, RZ, 0x2f800000 ;  /* 0x2f800000ff0e7424 */ /* 0x000fe200078e00ff */
[----:B------:R-:W-:Y:S01]  /*a450*/  I2FP.F32.U32 R87, R86 ;  /* 0x0000005600577245 */ /* 0x000fe20000201000 */
[----:B------:R-:W-:Y:S01]  /*a460*/  BSSY.RECONVERGENT B2, `(.L_x_23845) ;  /* 0x0000051000027945 */ /* 0x000fe20003800200 */
[----:B------:R-:W-:-:S03]  /*a470*/  HFMA2 R86, -RZ, RZ, 0, 1.1920928955078125e-07 ;  /* 0x00000002ff567431 */ /* 0x000fc600000001ff */
[----:B------:R-:W1:Y:S01]  /*a480*/  LDC R85, c[0x0][0x408] ;  /* 0x00010200ff557b82 */ /* 0x000e620000000800 */
[----:B------:R-:W-:-:S05]  /*a490*/  FFMA.FTZ R6, R87, R14, 1.1641532182693481445e-10 ;  /* 0x2f00000057067423 */ /* 0x000fca000001000e */
        /* <DEDUP_REMOVED lines=12> */
.L_x_23847:
        /* <DEDUP_REMOVED lines=13> */
.L_x_23849:
[----:B------:R-:W-:Y:S05]  /*a630*/  BSYNC.RECONVERGENT B3 ;  /* 0x0000000000037941 */ /* 0x000fea0003800200 */
.L_x_23848:
        /* <DEDUP_REMOVED lines=51> */
.L_x_23846:
[----:B------:R-:W-:Y:S05]  /*a970*/  BSYNC.RECONVERGENT B2 ;  /* 0x0000000000027941 */ /* 0x000fea0003800200 */
.L_x_23845:
        /* <DEDUP_REMOVED lines=15> */
.L_x_23852:
        /* <DEDUP_REMOVED lines=13> */
.L_x_23854:
[----:B------:R-:W-:Y:S05]  /*ab40*/  BSYNC.RECONVERGENT B3 ;  /* 0x0000000000037941 */ /* 0x000fea0003800200 */
.L_x_23853:
        /* <DEDUP_REMOVED lines=51> */
.L_x_23851:
[----:B------:R-:W-:Y:S05]  /*ae80*/  BSYNC.RECONVERGENT B2 ;  /* 0x0000000000027941 */ /* 0x000fea0003800200 */
.L_x_23850:
        /* <DEDUP_REMOVED lines=17> */
.L_x_23857:
        /* <DEDUP_REMOVED lines=13> */
.L_x_23859:
[----:B------:R-:W-:Y:S05]  /*b070*/  BSYNC.RECONVERGENT B3 ;  /* 0x0000000000037941 */ /* 0x000fea0003800200 */
.L_x_23858:
        /* <DEDUP_REMOVED lines=51> */
.L_x_23856:
[----:B------:R-:W-:Y:S05]  /*b3b0*/  BSYNC.RECONVERGENT B2 ;  /* 0x0000000000027941 */ /* 0x000fea0003800200 */
.L_x_23855:
        /* <DEDUP_REMOVED lines=15> */
.L_x_23862:
        /* <DEDUP_REMOVED lines=13> */
.L_x_23864:
[----:B------:R-:W-:Y:S05]  /*b580*/  BSYNC.RECONVERGENT B3 ;  /* 0x0000000000037941 */ /* 0x000fea0003800200 */
.L_x_23863:
        /* <DEDUP_REMOVED lines=51> */
.L_x_23861:
[----:B------:R-:W-:Y:S05]  /*b8c0*/  BSYNC.RECONVERGENT B2 ;  /* 0x0000000000027941 */ /* 0x000fea0003800200 */
.L_x_23860:
        /* <DEDUP_REMOVED lines=17> */
.L_x_23867:
        /* <DEDUP_REMOVED lines=13> */
.L_x_23869:
[----:B------:R-:W-:Y:S05]  /*bab0*/  BSYNC.RECONVERGENT B3 ;  /* 0x0000000000037941 */ /* 0x000fea0003800200 */
.L_x_23868:
        /* <DEDUP_REMOVED lines=51> */
.L_x_23866:
[----:B------:R-:W-:Y:S05]  /*bdf0*/  BSYNC.RECONVERGENT B2 ;  /* 0x0000000000027941 */ /* 0x000fea0003800200 */
.L_x_23865:
        /* <DEDUP_REMOVED lines=15> */
.L_x_23872:
        /* <DEDUP_REMOVED lines=13> */
.L_x_23874:
[----:B------:R-:W-:Y:S05]  /*bfc0*/  BSYNC.RECONVERGENT B3 ;  /* 0x0000000000037941 */ /* 0x000fea0003800200 */
.L_x_23873:
        /* <DEDUP_REMOVED lines=51> */
.L_x_23871:
[----:B------:R-:W-:Y:S05]  /*c300*/  BSYNC.RECONVERGENT B2 ;  /* 0x0000000000027941 */ /* 0x000fea0003800200 */
.L_x_23870:
[----:B------:R-:W-:Y:S01]  /*c310*/  ISETP.NE.AND P6, PT, R86, 0x1, PT ;  /* 0x000000015600780c */ /* 0x000fe20003fc5270 */
[----:B------:R-:W-:Y:S01]  /*c320*/  BSSY.RECONVERGENT B2, `(.L_x_23875) ;  /* 0x0000053000027945 */ /* 0x000fe20003800200 */
[----:B------:R-:W-:Y:S01]  /*c330*/  I2FP.F32.U32 R53, R6 ;  /* 0x0000000600357245 */ /* 0x000fe20000201000 */
[----:B------:R-:W-:Y:S02]  /*c340*/  HFMA2 R6, -RZ, RZ, 0, 1.1920928955078125e-07 ;  /* 0x00000002ff067431 */ /* 0x000fe400000001ff */
[----:B------:R-:W-:Y:S02]  /*c350*/  FMUL.FTZ R119, R55, R85 ;  /* 0x0000005537777220 */ /* 0x000fe40000410000 */
        /* <DEDUP_REMOVED lines=12> */
.L_x_23877:
        /* <DEDUP_REMOVED lines=15> */
.L_x_23879:
[----:B------:R-:W-:Y:S05]  /*c510*/  BSYNC.RECONVERGENT B3 ;  /* 0x0000000000037941 */ /* 0x000fea0003800200 */
.L_x_23878:
        /* <DEDUP_REMOVED lines=51> */
.L_x_23876:
[----:B------:R-:W-:Y:S05]  /*c850*/  BSYNC.RECONVERGENT B2 ;  /* 0x0000000000027941 */ /* 0x000fea0003800200 */
.L_x_23875:
        /* <DEDUP_REMOVED lines=35> */
.L_x_23839:
        /* <DEDUP_REMOVED lines=16> */
.L_x_23883:
        /* <DEDUP_REMOVED lines=13> */
.L_x_23885:
[----:B------:R-:W-:Y:S05]  /*cc60*/  BSYNC.RECONVERGENT B3 ;  /* 0x0000000000037941 */ /* 0x000fea0003800200 */
.L_x_23884:
        /* <DEDUP_REMOVED lines=46> */
[----:B------:R-:W-:Y:S02]  /*cf50*/  MOV R16, R86 ;  /* 0x0000005600107202 */ /* 0x000fe40000000f00 */
[----:B------:R-:W-:Y:S01]  /*cf60*/  LOP3.LUT R3, R112, UR21, R87, 0x96, !PT ;  /* 0x0000001570037c12 */ /* 0x000fe2000f8e9657 */
[----:B------:R-:W-:Y:S01]  /*cf70*/  IMAD.MOV.U32 R86, RZ, RZ, RZ ;  /* 0x000000ffff567224 */ /* 0x000fe200078e00ff */
[----:B------:R-:W-:-:S07]  /*cf80*/  LOP3.LUT R2, R2, UR26, R111, 0x96, !PT ;  /* 0x0000001a02027c12 */ /* 0x000fce000f8e966f */
.L_x_23882:
[----:B------:R-:W-:Y:S05]  /*cf90*/  BSYNC.RECONVERGENT B2 ;  /* 0x0000000000027941 */ /* 0x000fea0003800200 */
.L_x_23881:
[----:B------:R-:W0:Y:S01]  /*cfa0*/  LDC R14, c[0x0][0x404] ;  /* 0x00010100ff0e7b82 */ /* 0x000e220000000800 */
[----:B------:R-:W-:Y:S01]  /*cfb0*/  ISETP.NE.AND P3, PT, R86, 0x1, PT ;  /* 0x000000015600780c */ /* 0x000fe20003f65270 */
[----:B------:R-:W-:Y:S01]  /*cfc0*/  BSSY.RECONVERGENT B2, `(.L_x_23886) ;  /* 0x0000051000027945 */ /* 0x000fe20003800200 */
[----:B------:R-:W-:Y:S01]  /*cfd0*/  I2FP.F32.U32 R6, R85 ;  /* 0x0000005500067245 */ /* 0x000fe20000201000 */
[----:B------:R-:W-:Y:S02]  /*cfe0*/  HFMA2 R85, -RZ, RZ, 0.1171875, 0 ;  /* 0x2f800000ff557431 */ /* 0x000fe400000001ff */
        /* <DEDUP_REMOVED lines=13> */
.L_x_23888:
        /* <DEDUP_REMOVED lines=13> */
.L_x_23890:
[----:B------:R-:W-:Y:S05]  /*d190*/  BSYNC.RECONVERGENT B3 ;  /* 0x0000000000037941 */ /* 0x000fea0003800200 */
.L_x_23889:
        /* <DEDUP_REMOVED lines=51> */
.L_x_23887:
[----:B------:R-:W-:Y:S05]  /*d4d0*/  BSYNC.RECONVERGENT B2 ;  /* 0x0000000000027941 */ /* 0x000fea0003800200 */
.L_x_23886:
        /* <DEDUP_REMOVED lines=16> */
.L_x_23893:
        /* <DEDUP_REMOVED lines=13> */
.L_x_23895:
[----:B------:R-:W-:Y:S05]  /*d6b0*/  BSYNC.RECONVERGENT B3 ;  /* 0x0000000000037941 */ /* 0x000fea0003800200 */
.L_x_23894:
        /* <DEDUP_REMOVED lines=51> */
.L_x_23892:
[----:B------:R-:W-:Y:S05]  /*d9f0*/  BSYNC.RECONVERGENT B2 ;  /* 0x0000000000027941 */ /* 0x000fea0003800200 */
.L_x_23891:
[----:B------:R-:W-:Y:S01]  /*da00*/  ISETP.NE.AND P5, PT, R86, 0x1, PT ;  /* 0x000000015600780c */ /* 0x000fe20003fa5270 */
[----:B------:R-:W-:Y:S01]  /*da10*/  BSSY.RECONVERGENT B2, `(.L_x_23896) ;  /* 0x0000050000027945 */ /* 0x000fe20003800200 */
[----:B------:R-:W-:Y:S02]  /*da20*/  I2FP.F32.U32 R6, R6 ;  /* 0x0000000600067245 */ /* 0x000fe40000201000 */
        /* <DEDUP_REMOVED lines=13> */
.L_x_23898:
        /* <DEDUP_REMOVED lines=13> */
.L_x_23900:
[----:B------:R-:W-:Y:S05]  /*dbd0*/  BSYNC.RECONVERGENT B3 ;  /* 0x0000000000037941 */ /* 0x000fea0003800200 */
.L_x_23899:
        /* <DEDUP_REMOVED lines=51> */
.L_x_23897:
[----:B------:R-:W-:Y:S05]  /*df10*/  BSYNC.RECONVERGENT B2 ;  /* 0x0000000000027941 */ /* 0x000fea0003800200 */
.L_x_23896:
        /* <DEDUP_REMOVED lines=16> */
.L_x_23880:
        /* <DEDUP_REMOVED lines=24> */
.L_x_23901:
[----:B------:R-:W-:Y:S01]  /*e1a0*/  MOV R14, R110 ;  /* 0x0000006e000e7202 */ /* 0x000fe20000000f00 */
[----:B------:R-:W-:-:S07]  /*e1b0*/  VIADD R84, R84, 0x20 ;  /* 0x0000002054547836 */ /* 0x000fce0000000000 */
.L_x_23838:
[----:B------:R-:W-:Y:S05]  /*e1c0*/  BSYNC.RECONVERGENT B1 ;  /* 0x0000000000017941 */ /* 0x000fea0003800200 */
.L_x_23837:
        /* <DEDUP_REMOVED lines=35> */
.L_x_23907:
        /* <DEDUP_REMOVED lines=13> */
.L_x_23909:
[----:B------:R-:W-:Y:S05]  /*e4d0*/  BSYNC.RECONVERGENT B3 ;  /* 0x0000000000037941 */ /* 0x000fea0003800200 */
.L_x_23908:
        /* <DEDUP_REMOVED lines=50> */
.L_x_23906:
[----:B------:R-:W-:Y:S05]  /*e800*/  BSYNC.RECONVERGENT B2 ;  /* 0x0000000000027941 */ /* 0x000fea0003800200 */
.L_x_23905:
[----:B------:R-:W0:Y:S01]  /*e810*/  LDC R111, c[0x0][0x404] ;  /* 0x00010100ff6f7b82 */ /* 0x000e220000000800 */
[----:B------:R-:W-:Y:S01]  /*e820*/  ISETP.NE.AND P3, PT, R112, 0x1, PT ;  /* 0x000000017000780c */ /* 0x000fe20003f65270 */
[----:B------:R-:W-:Y:S01]  /*e830*/  HFMA2 R14, -RZ, RZ, 0.1171875, 0 ;  /* 0x2f800000ff0e7431 */ /* 0x000fe200000001ff */
[----:B------:R-:W-:Y:S01]  /*e840*/  I2FP.F32.U32 R87, R86 ;  /* 0x0000005600577245 */ /* 0x000fe20000201000 */
[----:B------:R-:W-:Y:S01]  /*e850*/  BSSY.RECONVERGENT B2, `(.L_x_23910) ;  /* 0x0000051000027945 */ /* 0x000fe20003800200 */
[----:B------:R-:W-:-:S03]  /*e860*/  IMAD.MOV.U32 R86, RZ, RZ, 0x2 ;  /* 0x00000002ff567424 */ /* 0x000fc600078e00ff */
        /* <DEDUP_REMOVED lines=14> */
.L_x_23912:
        /* <DEDUP_REMOVED lines=13> */
.L_x_23914:
[----:B------:R-:W-:Y:S05]  /*ea20*/  BSYNC.RECONVERGENT B3 ;  /* 0x0000000000037941 */ /* 0x000fea0003800200 */
.L_x_23913:
        /* <DEDUP_REMOVED lines=51> */
.L_x_23911:
[----:B------:R-:W-:Y:S05]  /*ed60*/  BSYNC.RECONVERGENT B2 ;  /* 0x0000000000027941 */ /* 0x000fea0003800200 */
.L_x_23910:
        /* <DEDUP_REMOVED lines=15> */
.L_x_23917:
        /* <DEDUP_REMOVED lines=13> */
.L_x_23919:
[----:B------:R-:W-:Y:S05]  /*ef30*/  BSYNC.RECONVERGENT B3 ;  /* 0x0000000000037941 */ /* 0x000fea0003800200 */
.L_x_23918:
        /* <DEDUP_REMOVED lines=51> */
.L_x_23916:
[----:B------:R-:W-:Y:S05]  /*f270*/  BSYNC.RECONVERGENT B2 ;  /* 0x0000000000027941 */ /* 0x000fea0003800200 */
.L_x_23915:
        /* <DEDUP_REMOVED lines=17> */
.L_x_23922:
        /* <DEDUP_REMOVED lines=13> */
.L_x_23924:
[----:B------:R-:W-:Y:S05]  /*f460*/  BSYNC.RECONVERGENT B3 ;  /* 0x0000000000037941 */ /* 0x000fea0003800200 */
.L_x_23923:
        /* <DEDUP_REMOVED lines=51> */
.L_x_23921:
[----:B------:R-:W-:Y:S05]  /*f7a0*/  BSYNC.RECONVERGENT B2 ;  /* 0x0000000000027941 */ /* 0x000fea0003800200 */
.L_x_23920:
        /* <DEDUP_REMOVED lines=15> */
.L_x_23927:
        /* <DEDUP_REMOVED lines=13> */
.L_x_23929:
[----:B------:R-:W-:Y:S05]  /*f970*/  BSYNC.RECONVERGENT B3 ;  /* 0x0000000000037941 */ /* 0x000fea0003800200 */
.L_x_23928:
        /* <DEDUP_REMOVED lines=51> */
.L_x_23926:
[----:B------:R-:W-:Y:S05]  /*fcb0*/  BSYNC.RECONVERGENT B2 ;  /* 0x0000000000027941 */ /* 0x000fea0003800200 */
.L_x_23925:
[----:B------:R-:W-:Y:S01]  /*fcc0*/  ISETP.NE.AND P5, PT, R56, 0x1, PT ;  /* 0x000000013800780c */ /* 0x000fe20003fa5270 */
[----:B------:R-:W-:Y:S01]  /*fcd0*/  FMUL.FTZ R117, R58, R85 ;  /* 0x000000553a757220 */ /* 0x000fe20000410000 */
[----:B------:R-:W-:Y:S01]  /*fce0*/  I2FP.F32.U32 R57, R6 ;  /* 0x0000000600397245 */ /* 0x000fe20000201000 */
[----:B------:R-:W-:Y:S01]  /*fcf0*/  BSSY.RECONVERGENT B2, `(.L_x_23930) ;  /* 0x000004f000027945 */ /* 0x000fe20003800200 */
[----:B------:R-:W-:-:S03]  /*fd00*/  HFMA2 R58, -RZ, RZ, 0, 1.1920928955078125e-07 ;  /* 0x00000002ff3a7431 */ /* 0x000fc600000001ff */
        /* <DEDUP_REMOVED lines=12> */
.L_x_23932:
        /* <DEDUP_REMOVED lines=13> */
.L_x_23934:
[----:B------:R-:W-:Y:S05]  /*fea0*/  BSYNC.RECONVERGENT B3 ;  /* 0x0000000000037941 */ /* 0x000fea0003800200 */
.L_x_23933:
        /* <DEDUP_REMOVED lines=51> */
.L_x_23931:
[----:B------:R-:W-:Y:S05]  /*101e0*/  BSYNC.RECONVERGENT B2 ;  /* 0x0000000000027941 */ /* 0x000fea0003800200 */
.L_x_23930:
        /* <DEDUP_REMOVED lines=15> */
.L_x_23937:
        /* <DEDUP_REMOVED lines=13> */
.L_x_23939:
[----:B------:R-:W-:Y:S05]  /*103b0*/  BSYNC.RECONVERGENT B3 ;  /* 0x0000000000037941 */ /* 0x000fea0003800200 */
.L_x_23938:
        /* <DEDUP_REMOVED lines=51> */
.L_x_23936:
[----:B------:R-:W-:Y:S05]  /*106f0*/  BSYNC.RECONVERGENT B2 ;  /* 0x0000000000027941 */ /* 0x000fea0003800200 */
.L_x_23935:
[----:B------:R-:W-:Y:S01]  /*10700*/  ISETP.NE.AND P6, PT, R86, 0x1, PT ;  /* 0x000000015600780c */ /* 0x000fe20003fc5270 */
[----:B------:R-:W-:Y:S01]  /*10710*/  BSSY.RECONVERGENT B2, `(.L_x_23940) ;  /* 0x0000053000027945 */ /* 0x000fe20003800200 */
[----:B------:R-:W-:Y:S01]  /*10720*/  I2FP.F32.U32 R57, R6 ;  /* 0x0000000600397245 */ /* 0x000fe20000201000 */
[----:B------:R-:W-:Y:S01]  /*10730*/  FMUL.FTZ R119, R59, R85 ;  /* 0x000000553b777220 */ /* 0x000fe20000410000 */
[----:B------:R-:W-:-:S03]  /*10740*/  IMAD.MOV.U32 R6, RZ, RZ, 0x2 ;  /* 0x00000002ff067424 */ /* 0x000fc600078e00ff */
        /* <DEDUP_REMOVED lines=12> */
.L_x_23942:
        /* <DEDUP_REMOVED lines=15> */
.L_x_23944:
[----:B------:R-:W-:Y:S05]  /*10900*/  BSYNC.RECONVERGENT B3 ;  /* 0x0000000000037941 */ /* 0x000fea0003800200 */
.L_x_23943:
        /* <DEDUP_REMOVED lines=51> */
.L_x_23941:
[----:B------:R-:W-:Y:S05]  /*10c40*/  BSYNC.RECONVERGENT B2 ;  /* 0x0000000000027941 */ /* 0x000fea0003800200 */
.L_x_23940:
        /* <DEDUP_REMOVED lines=35> */
.L_x_23904:
        /* <DEDUP_REMOVED lines=16> */
.L_x_23948:
        /* <DEDUP_REMOVED lines=13> */
.L_x_23950:
[----:B------:R-:W-:Y:S05]  /*11050*/  BSYNC.RECONVERGENT B3 ;  /* 0x0000000000037941 */ /* 0x000fea0003800200 */
.L_x_23949:
        /* <DEDUP_REMOVED lines=47> */
[----:B------:R-:W-:Y:S02]  /*11350*/  IMAD.MOV.U32 R16, RZ, RZ, R86 ;  /* 0x000000ffff107224 */ /* 0x000fe400078e0056 */
[----:B------:R-:W-:Y:S01]  /*11360*/  HFMA2 R86, -RZ, RZ, 0, 0 ;  /* 0x00000000ff567431 */ /* 0x000fe200000001ff */
[----:B------:R-:W-:-:S07]  /*11370*/  LOP3.LUT R2, R2, UR26, R111, 0x96, !PT ;  /* 0x0000001a02027c12 */ /* 0x000fce000f8e966f */
.L_x_23947:
[----:B------:R-:W-:Y:S05]  /*11380*/  BSYNC.RECONVERGENT B2 ;  /* 0x0000000000027941 */ /* 0x000fea0003800200 */
.L_x_23946:
[----:B------:R-:W0:Y:S01]  /*11390*/  LDC R14, c[0x0][0x404] ;  /* 0x00010100ff0e7b82 */ /* 0x000e220000000800 */
[----:B------:R-:W-:Y:S01]  /*113a0*/  ISETP.NE.AND P3, PT, R86, 0x1, PT ;  /* 0x000000015600780c */ /* 0x000fe20003f65270 */
[----:B------:R-:W-:Y:S01]  /*113b0*/  BSSY.RECONVERGENT B2, `(.L_x_23951) ;  /* 0x0000051000027945 */ /* 0x000fe20003800200 */
[----:B------:R-:W-:Y:S01]  /*113c0*/  I2FP.F32.U32 R6, R85 ;  /* 0x0000005500067245 */ /* 0x000fe20000201000 */
[----:B------:R-:W-:Y:S02]  /*113d0*/  IMAD.MOV.U32 R85, RZ, RZ, 0x2f800000 ;  /* 0x2f800000ff557424 */ /* 0x000fe400078e00ff */
[----:B------:R-:W-:Y:S02]  /*113e0*/  IMAD.MOV.U32 R111, RZ, RZ, 0x2 ;  /* 0x00000002ff6f7424 */ /* 0x000fe400078e00ff */
[----:B------:R-:W-:Y:S01]  /*113f0*/  FFMA.FTZ R87, R6, R85, 1.1641532182693481445e-10 ;  /* 0x2f00000006577423 */ /* 0x000fe20000010055 */
[----:B------:R-:W-:-:S04]  /*11400*/  MOV R6, R16 ;  /* 0x0000001000067202 */ /* 0x000fc80000000f00 */
        /* <DEDUP_REMOVED lines=10> */
.L_x_23953:
        /* <DEDUP_REMOVED lines=13> */
.L_x_23955:
[----:B------:R-:W-:Y:S05]  /*11580*/  BSYNC.RECONVERGENT B3 ;  /* 0x0000000000037941 */ /* 0x000fea0003800200 */
.L_x_23954:
        /* <DEDUP_REMOVED lines=51> */
.L_x_23952:
[----:B------:R-:W-:Y:S05]  /*118c0*/  BSYNC.RECONVERGENT B2 ;  /* 0x0000000000027941 */ /* 0x000fea0003800200 */
.L_x_23951:
        /* <DEDUP_REMOVED lines=16> */
.L_x_23958:
        /* <DEDUP_REMOVED lines=13> */
.L_x_23960:
[----:B------:R-:W-:Y:S05]  /*11aa0*/  BSYNC.RECONVERGENT B3 ;  /* 0x0000000000037941 */ /* 0x000fea0003800200 */
.L_x_23959:
        /* <DEDUP_REMOVED lines=51> */
.L_x_23957:
[----:B------:R-:W-:Y:S05]  /*11de0*/  BSYNC.RECONVERGENT B2 ;  /* 0x0000000000027941 */ /* 0x000fea0003800200 */
.L_x_23956:
[----:B------:R-:W-:Y:S01]  /*11df0*/  ISETP.NE.AND P5, PT, R86, 0x1, PT ;  /* 0x000000015600780c */ /* 0x000fe20003fa5270 */
[----:B------:R-:W-:Y:S01]  /*11e00*/  BSSY.RECONVERGENT B2, `(.L_x_23961) ;  /* 0x0000050000027945 */ /* 0x000fe20003800200 */
[----:B------:R-:W-:Y:S01]  /*11e10*/  I2FP.F32.U32 R6, R6 ;  /* 0x0000000600067245 */ /* 0x000fe20000201000 */
[----:B------:R-:W-:-:S04]  /*11e20*/  IMAD.MOV.U32 R111, RZ, RZ, R16 ;  /* 0x000000ffff6f7224 */ /* 0x000fc800078e0010 */
        /* <DEDUP_REMOVED lines=12> */
.L_x_23963:
        /* <DEDUP_REMOVED lines=13> */
.L_x_23965:
[----:B------:R-:W-:Y:S05]  /*11fc0*/  BSYNC.RECONVERGENT B3 ;  /* 0x0000000000037941 */ /* 0x000fea0003800200 */
.L_x_23964:
        /* <DEDUP_REMOVED lines=51> */
.L_x_23962:
[----:B------:R-:W-:Y:S05]  /*12300*/  BSYNC.RECONVERGENT B2 ;  /* 0x0000000000027941 */ /* 0x000fea0003800200 */
.L_x_23961:
        /* <DEDUP_REMOVED lines=16> */
.L_x_23945:
        /* <DEDUP_REMOVED lines=24> */
.L_x_23966:
[----:B------:R-:W-:Y:S02]  /*12590*/  IMAD.MOV.U32 R14, RZ, RZ, R110 ;  /* 0x000000ffff0e7224 */ /* 0x000fe400078e006e */
[----:B------:R-:W-:-:S07]  /*125a0*/  VIADD R84, R84, 0x20 ;  /* 0x0000002054547836 */ /* 0x000fce0000000000 */
.L_x_23903:
[----:B------:R-:W-:Y:S05]  /*125b0*/  BSYNC.RECONVERGENT B1 ;  /* 0x0000000000017941 */ /* 0x000fea0003800200 */
.L_x_23902:
        /* <DEDUP_REMOVED lines=35> */
.L_x_23972:
        /* <DEDUP_REMOVED lines=13> */
.L_x_23974:
[----:B------:R-:W-:Y:S05]  /*128c0*/  BSYNC.RECONVERGENT B3 ;  /* 0x0000000000037941 */ /* 0x000fea0003800200 */
.L_x_23973:
        /* <DEDUP_REMOVED lines=50> */
.L_x_23971:
[----:B------:R-:W-:Y:S05]  /*12bf0*/  BSYNC.RECONVERGENT B2 ;  /* 0x0000000000027941 */ /* 0x000fea0003800200 */
.L_x_23970:
[----:B------:R-:W0:Y:S01]  /*12c00*/  LDC R111, c[0x0][0x408] ;  /* 0x00010200ff6f7b82 */ /* 0x000e220000000800 */
[----:B------:R-:W-:Y:S01]  /*12c10*/  ISETP.NE.AND P3, PT, R112, 0x1, PT ;  /* 0x000000017000780c */ /* 0x000fe20003f65270 */
[----:B------:R-:W-:Y:S01]  /*12c20*/  IMAD.MOV.U32 R14, RZ, RZ, 0x2f800000 ;  /* 0x2f800000ff0e7424 */ /* 0x000fe200078e00ff */
[----:B------:R-:W-:Y:S01]  /*12c30*/  I2FP.F32.U32 R87, R86 ;  /* 0x0000005600577245 */ /* 0x000fe20000201000 */
[----:B------:R-:W-:Y:S01]  /*12c40*/  BSSY.RECONVERGENT B2, `(.L_x_23975) ;  /* 0x0000051000027945 */ /* 0x000fe20003800200 */
[----:B------:R-:W-:-:S03]  /*12c50*/  IMAD.MOV.U32 R86, RZ, RZ, 0x2 ;  /* 0x00000002ff567424 */ /* 0x000fc600078e00ff */
[----:B------:R-:W1:Y:S01]  /*12c60*/  LDC R85, c[0x0][0x404] ;  /* 0x00010100ff557b82 */ /* 0x000e620000000800 */
[----:B------:R-:W-:Y:S01]  /*12c70*/  FFMA.FTZ R6, R87, R14, 1.1641532182693481445e-10 ;  /* 0x2f00000057067423 */ /* 0x000fe2000001000e */
[----:B------:R-:W-:Y:S01]  /*12c80*/  MOV R87, R16 ;  /* 0x0000001000577202 */ /* 0x000fe20000000f00 */
[----:B0----5:R-:W-:-:S03]  /*12c90*/  FMUL.FTZ R113, R60, R111 ;  /* 0x0000006f3c717220 */ /* 0x021fc60000410000 */
        /* <DEDUP_REMOVED lines=10> */
.L_x_23977:
        /* <DEDUP_REMOVED lines=13> */
.L_x_23979:
[----:B------:R-:W-:Y:S05]  /*12e10*/  BSYNC.RECONVERGENT B3 ;  /* 0x0000000000037941 */ /* 0x000fea0003800200 */
.L_x_23978:
        /* <DEDUP_REMOVED lines=51> */
.L_x_23976:
[----:B------:R-:W-:Y:S05]  /*13150*/  BSYNC.RECONVERGENT B2 ;  /* 0x0000000000027941 */ /* 0x000fea0003800200 */
.L_x_23975:
        /* <DEDUP_REMOVED lines=15> */
.L_x_23982:
        /* <DEDUP_REMOVED lines=13> */
.L_x_23984:
[----:B------:R-:W-:Y:S05]  /*13320*/  BSYNC.RECONVERGENT B3 ;  /* 0x0000000000037941 */ /* 0x000fea0003800200 */
.L_x_23983:
        /* <DEDUP_REMOVED lines=51> */
.L_x_23981:
[----:B------:R-:W-:Y:S05]  /*13660*/  BSYNC.RECONVERGENT B2 ;  /* 0x0000000000027941 */ /* 0x000fea0003800200 */
.L_x_23980:
        /* <DEDUP_REMOVED lines=17> */
.L_x_23987:
        /* <DEDUP_REMOVED lines=13> */
.L_x_23989:
[----:B------:R-:W-:Y:S05]  /*13850*/  BSYNC.RECONVERGENT B3 ;  /* 0x0000000000037941 */ /* 0x000fea0003800200 */
.L_x_23988:
        /* <DEDUP_REMOVED lines=51> */
.L_x_23986:
[----:B------:R-:W-:Y:S05]  /*13b90*/  BSYNC.RECONVERGENT B2 ;  /* 0x0000000000027941 */ /* 0x000fea0003800200 */
.L_x_23985:
        /* <DEDUP_REMOVED lines=15> */
.L_x_23992:
        /* <DEDUP_REMOVED lines=13> */
.L_x_23994:
[----:B------:R-:W-:Y:S05]  /*13d60*/  BSYNC.RECONVERGENT B3 ;  /* 0x0000000000037941 */ /* 0x000fea0003800200 */
.L_x_23993:
        /* <DEDUP_REMOVED lines=51> */
.L_x_23991:
[----:B------:R-:W-:Y:S05]  /*140a0*/  BSYNC.RECONVERGENT B2 ;  /* 0x0000000000027941 */ /* 0x000fea0003800200 */
.L_x_23990:
        /* <DEDUP_REMOVED lines=17> */
.L_x_23997:
        /* <DEDUP_REMOVED lines=13> */
.L_x_23999:
[----:B------:R-:W-:Y:S05]  /*14290*/  BSYNC.RECONVERGENT B3 ;  /* 0x0000000000037941 */ /* 0x000fea0003800200 */
.L_x_23998:
        /* <DEDUP_REMOVED lines=51> */
.L_x_23996:
[----:B------:R-:W-:Y:S05]  /*145d0*/  BSYNC.RECONVERGENT B2 ;  /* 0x0000000000027941 */ /* 0x000fea0003800200 */
.L_x_23995:
        /* <DEDUP_REMOVED lines=15> */
.L_x_24002:
        /* <DEDUP_REMOVED lines=13> */
.L_x_24004:
[----:B------:R-:W-:Y:S05]  /*147a0*/  BSYNC.RECONVERGENT B3 ;  /* 0x0000000000037941 */ /* 0x000fea0003800200 */
.L_x_24003:
        /* <DEDUP_REMOVED lines=51> */
.L_x_24001:
[----:B------:R-:W-:Y:S05]  /*14ae0*/  BSYNC.RECONVERGENT B2 ;  /* 0x0000000000027941 */ /* 0x000fea0003800200 */
.L_x_24000:
        /* <DEDUP_REMOVED lines=17> */
.L_x_24007:
        /* <DEDUP_REMOVED lines=15> */
.L_x_24009:
[----:B------:R-:W-:Y:S05]  /*14cf0*/  BSYNC.RECONVERGENT B3 ;  /* 0x0000000000037941 */ /* 0x000fea0003800200 */
.L_x_24008:
        /* <DEDUP_REMOVED lines=51> */
.L_x_24006:
[----:B------:R-:W-:Y:S05]  /*15030*/  BSYNC.RECONVERGENT B2 ;  /* 0x0000000000027941 */ /* 0x000fea0003800200 */
.L_x_24005:
        /* <DEDUP_REMOVED lines=35> */
.L_x_23969:
        /* <DEDUP_REMOVED lines=16> */
.L_x_24013:
        /* <DEDUP_REMOVED lines=13> */
.L_x_24015:
[----:B------:R-:W-:Y:S05]  /*15440*/  BSYNC.RECONVERGENT B3 ;  /* 0x0000000000037941 */ /* 0x000fea0003800200 */
.L_x_24014:
        /* <DEDUP_REMOVED lines=50> */
.L_x_24012:
[----:B------:R-:W-:Y:S05]  /*15770*/  BSYNC.RECONVERGENT B2 ;  /* 0x0000000000027941 */ /* 0x000fea0003800200 */
.L_x_24011:
        /* <DEDUP_REMOVED lines=18> */
.L_x_24018:
        /* <DEDUP_REMOVED lines=13> */
.L_x_24020:
[----:B------:R-:W-:Y:S05]  /*15970*/  BSYNC.RECONVERGENT B3 ;  /* 0x0000000000037941 */ /* 0x000fea0003800200 */
.L_x_24019:
        /* <DEDUP_REMOVED lines=51> */
.L_x_24017:
[----:B------:R-:W-:Y:S05]  /*15cb0*/  BSYNC.RECONVERGENT B2 ;  /* 0x0000000000027941 */ /* 0x000fea0003800200 */
.L_x_24016:
        /* <DEDUP_REMOVED lines=16> */
.L_x_24023:
        /* <DEDUP_REMOVED lines=13> */
.L_x_24025:
[----:B------:R-:W-:Y:S05]  /*15e90*/  BSYNC.RECONVERGENT B3 ;  /* 0x0000000000037941 */ /* 0x000fea0003800200 */
.L_x_24024:
        /* <DEDUP_REMOVED lines=51> */
.L_x_24022:
[----:B------:R-:W-:Y:S05]  /*161d0*/  BSYNC.RECONVERGENT B2 ;  /* 0x0000000000027941 */ /* 0x000fea0003800200 */
.L_x_24021:
        /* <DEDUP_REMOVED lines=16> */
.L_x_24028:
        /* <DEDUP_REMOVED lines=13> */
.L_x_24030:
[----:B------:R-:W-:Y:S05]  /*163b0*/  BSYNC.RECONVERGENT B3 ;  /* 0x0000000000037941 */ /* 0x000fea0003800200 */
.L_x_24029:
        /* <DEDUP_REMOVED lines=51> */
.L_x_24027:
[----:B------:R-:W-:Y:S05]  /*166f0*/  BSYNC.RECONVERGENT B2 ;  /* 0x0000000000027941 */ /* 0x000fea0003800200 */
.L_x_24026:
        /* <DEDUP_REMOVED lines=16> */
.L_x_24010:
        /* <DEDUP_REMOVED lines=24> */
.L_x_24031:
[----:B------:R-:W-:Y:S01]  /*16980*/  IMAD.MOV.U32 R14, RZ, RZ, R110 ;  /* 0x000000ffff0e7224 */ /* 0x000fe200078e006e */
[----:B------:R-:W-:-:S07]  /*16990*/  IADD3 R84, PT, PT, R84, 0x20, RZ ;  /* 0x0000002054547810 */ /* 0x000fce0007ffe0ff */
.L_x_23968:
[----:B------:R-:W-:Y:S05]  /*169a0*/  BSYNC.RECONVERGENT B1 ;  /* 0x0000000000017941 */ /* 0x000fea0003800200 */
.L_x_23967:
        /* <DEDUP_REMOVED lines=35> */
.L_x_24037:
        /* <DEDUP_REMOVED lines=13> */
.L_x_24039:
[----:B------:R-:W-:Y:S05]  /*16cb0*/  BSYNC.RECONVERGENT B3 ;  /* 0x0000000000037941 */ /* 0x000fea0003800200 */
.L_x_24038:
        /* <DEDUP_REMOVED lines=50> */
.L_x_24036:
[----:B------:R-:W-:Y:S05]  /*16fe0*/  BSYNC.RECONVERGENT B2 ;  /* 0x0000000000027941 */ /* 0x000fea0003800200 */
.L_x_24035:
[----:B------:R-:W0:Y:S01]  /*16ff0*/  LDC R111, c[0x0][0x408] ;  /* 0x00010200ff6f7b82 */ /* 0x000e220000000800 */
[----:B------:R-:W-:Y:S01]  /*17000*/  ISETP.NE.AND P3, PT, R112, 0x1, PT ;  /* 0x000000017000780c */ /* 0x000fe20003f65270 */
[----:B------:R-:W-:Y:S01]  /*17010*/  IMAD.MOV.U32 R14, RZ, RZ, 0x2f800000 ;  /* 0x2f800000ff0e7424 */ /* 0x000fe200078e00ff */
[----:B------:R-:W-:Y:S01]  /*17020*/  I2FP.F32.U32 R87, R86 ;  /* 0x0000005600577245 */ /* 0x000fe20000201000 */
[----:B------:R-:W-:Y:S01]  /*17030*/  BSSY.RECONVERGENT B2, `(.L_x_24040) ;  /* 0x0000051000027945 */ /* 0x000fe20003800200 */
[----:B------:R-:W-:-:S03]  /*17040*/  HFMA2 R86, -RZ, RZ, 0, 1.1920928955078125e-07 ;  /* 0x00000002ff567431 */ /* 0x000fc600000001ff */
[----:B------:R-:W1:Y:S01]  /*17050*/  LDC R85, c[0x0][0x404] ;  /* 0x00010100ff557b82 */ /* 0x000e620000000800 */
[----:B------:R-:W-:Y:S01]  /*17060*/  FFMA.FTZ R6, R87, R14, 1.1641532182693481445e-10 ;  /* 0x2f00000057067423 */ /* 0x000fe2000001000e */
[----:B------:R-:W-:Y:S02]  /*17070*/  IMAD.MOV.U32 R87, RZ, RZ, R16 ;  /* 0x000000ffff577224 */ /* 0x000fe400078e0010 */
[----:B0----5:R-:W-:Y:S02]  /*17080*/  FMUL.FTZ R113, R64, R111 ;  /* 0x0000006f40717220 */ /* 0x021fe40000410000 */
        /* <DEDUP_REMOVED lines=10> */
.L_x_24042:
        /* <DEDUP_REMOVED lines=13> */
.L_x_24044:
[----:B------:R-:W-:Y:S05]  /*17200*/  BSYNC.RECONVERGENT B3 ;  /* 0x0000000000037941 */ /* 0x000fea0003800200 */
.L_x_24043:
        /* <DEDUP_REMOVED lines=51> */
.L_x_24041:
[----:B------:R-:W-:Y:S05]  /*17540*/  BSYNC.RECONVERGENT B2 ;  /* 0x0000000000027941 */ /* 0x000fea0003800200 */
.L_x_24040:
        /* <DEDUP_REMOVED lines=15> */
.L_x_24047:
        /* <DEDUP_REMOVED lines=13> */
.L_x_24049:
[----:B------:R-:W-:Y:S05]  /*17710*/  BSYNC.RECONVERGENT B3 ;  /* 0x0000000000037941 */ /* 0x000fea0003800200 */
.L_x_24048:
        /* <DEDUP_REMOVED lines=51> */
.L_x_24046:
[----:B------:R-:W-:Y:S05]  /*17a50*/  BSYNC.RECONVERGENT B2 ;  /* 0x0000000000027941 */ /* 0x000fea0003800200 */
.L_x_24045:
        /* <DEDUP_REMOVED lines=17> */
.L_x_24052:
        /* <DEDUP_REMOVED lines=13> */
.L_x_24054:
[----:B------:R-:W-:Y:S05]  /*17c40*/  BSYNC.RECONVERGENT B3 ;  /* 0x0000000000037941 */ /* 0x000fea0003800200 */
.L_x_24053:
        /* <DEDUP_REMOVED lines=51> */
.L_x_24051:
[----:B------:R-:W-:Y:S05]  /*17f80*/  BSYNC.RECONVERGENT B2 ;  /* 0x0000000000027941 */ /* 0x000fea0003800200 */
.L_x_24050:
        /* <DEDUP_REMOVED lines=15> */
.L_x_24057:
        /* <DEDUP_REMOVED lines=13> */
.L_x_24059:
[----:B------:R-:W-:Y:S05]  /*18150*/  BSYNC.RECONVERGENT B3 ;  /* 0x0000000000037941 */ /* 0x000fea0003800200 */
.L_x_24058:
        /* <DEDUP_REMOVED lines=51> */
.L_x_24056:
[----:B------:R-:W-:Y:S05]  /*18490*/  BSYNC.RECONVERGENT B2 ;  /* 0x0000000000027941 */ /* 0x000fea0003800200 */
.L_x_24055:
        /* <DEDUP_REMOVED lines=17> */
.L_x_24062:
        /* <DEDUP_REMOVED lines=13> */
.L_x_24064:
[----:B------:R-:W-:Y:S05]  /*18680*/  BSYNC.RECONVERGENT B3 ;  /* 0x0000000000037941 */ /* 0x000fea0003800200 */
.L_x_24063:
        /* <DEDUP_REMOVED lines=51> */
.L_x_24061:
[----:B------:R-:W-:Y:S05]  /*189c0*/  BSYNC.RECONVERGENT B2 ;  /* 0x0000000000027941 */ /* 0x000fea0003800200 */
.L_x_24060:
        /* <DEDUP_REMOVED lines=15> */
.L_x_24067:
        /* <DEDUP_REMOVED lines=13> */
.L_x_24069:
[----:B------:R-:W-:Y:S05]  /*18b90*/  BSYNC.RECONVERGENT B3 ;  /* 0x0000000000037941 */ /* 0x000fea0003800200 */
.L_x_24068:
        /* <DEDUP_REMOVED lines=51> */
.L_x_24066:
[----:B------:R-:W-:Y:S05]  /*18ed0*/  BSYNC.RECONVERGENT B2 ;  /* 0x0000000000027941 */ /* 0x000fea0003800200 */
.L_x_24065:
        /* <DEDUP_REMOVED lines=17> */
.L_x_24072:
        /* <DEDUP_REMOVED lines=15> */
.L_x_24074:
[----:B------:R-:W-:Y:S05]  /*190e0*/  BSYNC.RECONVERGENT B3 ;  /* 0x0000000000037941 */ /* 0x000fea0003800200 */
.L_x_24073:
        /* <DEDUP_REMOVED lines=51> */
.L_x_24071:
[----:B------:R-:W-:Y:S05]  /*19420*/  BSYNC.RECONVERGENT B2 ;  /* 0x0000000000027941 */ /* 0x000fea0003800200 */
.L_x_24070:
        /* <DEDUP_REMOVED lines=35> */
.L_x_24034:
        /* <DEDUP_REMOVED lines=16> */
.L_x_24078:
        /* <DEDUP_REMOVED lines=13> */
.L_x_24080:
[----:B------:R-:W-:Y:S05]  /*19830*/  BSYNC.RECONVERGENT B3 ;  /* 0x0000000000037941 */ /* 0x000fea0003800200 */
.L_x_24079:
        /* <DEDUP_REMOVED lines=50> */
.L_x_24077:
[----:B------:R-:W-:Y:S05]  /*19b60*/  BSYNC.RECONVERGENT B2 ;  /* 0x0000000000027941 */ /* 0x000fea0003800200 */
.L_x_24076:
        /* <DEDUP_REMOVED lines=18> */
.L_x_24083:
        /* <DEDUP_REMOVED lines=13> */
.L_x_24085:
[----:B------:R-:W-:Y:S05]  /*19d60*/  BSYNC.RECONVERGENT B3 ;  /* 0x0000000000037941 */ /* 0x000fea0003800200 */
.L_x_24084:
        /* <DEDUP_REMOVED lines=51> */
.L_x_24082:
[----:B------:R-:W-:Y:S05]  /*1a0a0*/  BSYNC.RECONVERGENT B2 ;  /* 0x0000000000027941 */ /* 0x000fea0003800200 */
.L_x_24081:
        /* <DEDUP_REMOVED lines=16> */
.L_x_24088:
        /* <DEDUP_REMOVED lines=13> */
.L_x_24090:
[----:B------:R-:W-:Y:S05]  /*1a280*/  BSYNC.RECONVERGENT B3 ;  /* 0x0000000000037941 */ /* 0x000fea0003800200 */
.L_x_24089:
        /* <DEDUP_REMOVED lines=51> */
.L_x_24087:
[----:B------:R-:W-:Y:S05]  /*1a5c0*/  BSYNC.RECONVERGENT B2 ;  /* 0x0000000000027941 */ /* 0x000fea0003800200 */
.L_x_24086:
        /* <DEDUP_REMOVED lines=16> */
.L_x_24093:
        /* <DEDUP_REMOVED lines=13> */
.L_x_24095:
[----:B------:R-:W-:Y:S05]  /*1a7a0*/  BSYNC.RECONVERGENT B3 ;  /* 0x0000000000037941 */ /* 0x000fea0003800200 */
.L_x_24094:
        /* <DEDUP_REMOVED lines=51> */
.L_x_24092:
[----:B------:R-:W-:Y:S05]  /*1aae0*/  BSYNC.RECONVERGENT B2 ;  /* 0x0000000000027941 */ /* 0x000fea0003800200 */
.L_x_24091:
        /* <DEDUP_REMOVED lines=16> */
.L_x_24075:
        /* <DEDUP_REMOVED lines=24> */
.L_x_24096:
[----:B------:R-:W-:Y:S01]  /*1ad70*/  MOV R14, R110 ;  /* 0x0000006e000e7202 */ /* 0x000fe20000000f00 */
[----:B------:R-:W-:-:S07]  /*1ad80*/  VIADD R84, R84, 0x20 ;  /* 0x0000002054547836 */ /* 0x000fce0000000000 */
.L_x_24033:
[----:B------:R-:W-:Y:S05]  /*1ad90*/  BSYNC.RECONVERGENT B1 ;  /* 0x0000000000017941 */ /* 0x000fea0003800200 */
.L_x_24032:
        /* <DEDUP_REMOVED lines=35> */
.L_x_24102:
        /* <DEDUP_REMOVED lines=13> */
.L_x_24104:
[----:B------:R-:W-:Y:S05]  /*1b0a0*/  BSYNC.RECONVERGENT B3 ;  /* 0x0000000000037941 */ /* 0x000fea0003800200 */
.L_x_24103:
        /* <DEDUP_REMOVED lines=50> */
.L_x_24101:
[----:B------:R-:W-:Y:S05]  /*1b3d0*/  BSYNC.RECONVERGENT B2 ;  /* 0x0000000000027941 */ /* 0x000fea0003800200 */
.L_x_24100:
[----:B------:R-:W0:Y:S01]  /*1b3e0*/  LDC R111, c[0x0][0x408] ;  /* 0x00010200ff6f7b82 */ /* 0x000e220000000800 */
[----:B------:R-:W-:Y:S01]  /*1b3f0*/  ISETP.NE.AND P3, PT, R112, 0x1, PT ;  /* 0x000000017000780c */ /* 0x000fe20003f65270 */
[----:B------:R-:W-:Y:S01]  /*1b400*/  HFMA2 R14, -RZ, RZ, 0.1171875, 0 ;  /* 0x2f800000ff0e7431 */ /* 0x000fe200000001ff */
[----:B------:R-:W-:Y:S01]  /*1b410*/  I2FP.F32.U32 R87, R86 ;  /* 0x0000005600577245 */ /* 0x000fe20000201000 */
[----:B------:R-:W-:Y:S01]  /*1b420*/  BSSY.RECONVERGENT B2, `(.L_x_24105) ;  /* 0x0000051000027945 */ /* 0x000fe20003800200 */
[----:B------:R-:W-:-:S03]  /*1b430*/  IMAD.MOV.U32 R86, RZ, RZ, 0x2 ;  /* 0x00000002ff567424 */ /* 0x000fc600078e00ff */
        /* <DEDUP_REMOVED lines=14> */
.L_x_24107:
        /* <DEDUP_REMOVED lines=13> */
.L_x_24109:
[----:B------:R-:W-:Y:S05]  /*1b5f0*/  BSYNC.RECONVERGENT B3 ;  /* 0x0000000000037941 */ /* 0x000fea0003800200 */
.L_x_24108:
        /* <DEDUP_REMOVED lines=51> */
.L_x_24106:
[----:B------:R-:W-:Y:S05]  /*1b930*/  BSYNC.RECONVERGENT B2 ;  /* 0x0000000000027941 */ /* 0x000fea0003800200 */
.L_x_24105:
        /* <DEDUP_REMOVED lines=15> */
.L_x_24112:
        /* <DEDUP_REMOVED lines=13> */
.L_x_24114:
[----:B------:R-:W-:Y:S05]  /*1bb00*/  BSYNC.RECONVERGENT B3 ;  /* 0x0000000000037941 */ /* 0x000fea0003800200 */
.L_x_24113:
        /* <DEDUP_REMOVED lines=51> */
.L_x_24111:
[----:B------:R-:W-:Y:S05]  /*1be40*/  BSYNC.RECONVERGENT B2 ;  /* 0x0000000000027941 */ /* 0x000fea0003800200 */
.L_x_24110:
        /* <DEDUP_REMOVED lines=17> */
.L_x_24117:
        /* <DEDUP_REMOVED lines=13> */
.L_x_24119:
[----:B------:R-:W-:Y:S05]  /*1c030*/  BSYNC.RECONVERGENT B3 ;  /* 0x0000000000037941 */ /* 0x000fea0003800200 */
.L_x_24118:
        /* <DEDUP_REMOVED lines=51> */
.L_x_24116:
[----:B------:R-:W-:Y:S05]  /*1c370*/  BSYNC.RECONVERGENT B2 ;  /* 0x0000000000027941 */ /* 0x000fea0003800200 */
.L_x_24115:
        /* <DEDUP_REMOVED lines=15> */
.L_x_24122:
        /* <DEDUP_REMOVED lines=13> */
.L_x_24124:
[----:B------:R-:W-:Y:S05]  /*1c540*/  BSYNC.RECONVERGENT B3 ;  /* 0x0000000000037941 */ /* 0x000fea0003800200 */
.L_x_24123:
        /* <DEDUP_REMOVED lines=51> */
.L_x_24121:
[----:B------:R-:W-:Y:S05]  /*1c880*/  BSYNC.RECONVERGENT B2 ;  /* 0x0000000000027941 */ /* 0x000fea0003800200 */
.L_x_24120:
        /* <DEDUP_REMOVED lines=17> */
.L_x_24127:
        /* <DEDUP_REMOVED lines=13> */
.L_x_24129:
[----:B------:R-:W-:Y:S05]  /*1ca70*/  BSYNC.RECONVERGENT B3 ;  /* 0x0000000000037941 */ /* 0x000fea0003800200 */
.L_x_24128:
        /* <DEDUP_REMOVED lines=51> */
.L_x_24126:
[----:B------:R-:W-:Y:S05]  /*1cdb0*/  BSYNC.RECONVERGENT B2 ;  /* 0x0000000000027941 */ /* 0x000fea0003800200 */
.L_x_24125:
        /* <DEDUP_REMOVED lines=15> */
.L_x_24132:
        /* <DEDUP_REMOVED lines=13> */
.L_x_24134:
[----:B------:R-:W-:Y:S05]  /*1cf80*/  BSYNC.RECONVERGENT B3 ;  /* 0x0000000000037941 */ /* 0x000fea0003800200 */
.L_x_24133:
        /* <DEDUP_REMOVED lines=51> */
.L_x_24131:
[----:B------:R-:W-:Y:S05]  /*1d2c0*/  BSYNC.RECONVERGENT B2 ;  /* 0x0000000000027941 */ /* 0x000fea0003800200 */
.L_x_24130:
        /* <DEDUP_REMOVED lines=17> */
.L_x_24137:
        /* <DEDUP_REMOVED lines=15> */
.L_x_24139:
[----:B------:R-:W-:Y:S05]  /*1d4d0*/  BSYNC.RECONVERGENT B3 ;  /* 0x0000000000037941 */ /* 0x000fea0003800200 */
.L_x_24138:
        /* <DEDUP_REMOVED lines=51> */
.L_x_24136:
[----:B------:R-:W-:Y:S05]  /*1d810*/  BSYNC.RECONVERGENT B2 ;  /* 0x0000000000027941 */ /* 0x000fea0003800200 */
.L_x_24135:
        /* <DEDUP_REMOVED lines=35> */
.L_x_24099:
        /* <DEDUP_REMOVED lines=16> */
.L_x_24143:
        /* <DEDUP_REMOVED lines=13> */
.L_x_24145:
[----:B------:R-:W-:Y:S05]  /*1dc20*/  BSYNC.RECONVERGENT B3 ;  /* 0x0000000000037941 */ /* 0x000fea0003800200 */
.L_x_24144:
        /* <DEDUP_REMOVED lines=50> */
.L_x_24142:
[----:B------:R-:W-:Y:S05]  /*1df50*/  BSYNC.RECONVERGENT B2 ;  /* 0x0000000000027941 */ /* 0x000fea0003800200 */
.L_x_24141:
        /* <DEDUP_REMOVED lines=18> */
.L_x_24148:
        /* <DEDUP_REMOVED lines=13> */
.L_x_24150:
[----:B------:R-:W-:Y:S05]  /*1e150*/  BSYNC.RECONVERGENT B3 ;  /* 0x0000000000037941 */ /* 0x000fea0003800200 */
.L_x_24149:
        /* <DEDUP_REMOVED lines=51> */
.L_x_24147:
[----:B------:R-:W-:Y:S05]  /*1e490*/  BSYNC.RECONVERGENT B2 ;  /* 0x0000000000027941 */ /* 0x000fea0003800200 */
.L_x_24146:
        /* <DEDUP_REMOVED lines=16> */
.L_x_24153:
        /* <DEDUP_REMOVED lines=13> */
.L_x_24155:
[----:B------:R-:W-:Y:S05]  /*1e670*/  BSYNC.RECONVERGENT B3 ;  /* 0x0000000000037941 */ /* 0x000fea0003800200 */
.L_x_24154:
        /* <DEDUP_REMOVED lines=51> */
.L_x_24152:
[----:B------:R-:W-:Y:S05]  /*1e9b0*/  BSYNC.RECONVERGENT B2 ;  /* 0x0000000000027941 */ /* 0x000fea0003800200 */
.L_x_24151:
        /* <DEDUP_REMOVED lines=16> */
.L_x_24158:
        /* <DEDUP_REMOVED lines=13> */
.L_x_24160:
[----:B------:R-:W-:Y:S05]  /*1eb90*/  BSYNC.RECONVERGENT B3 ;  /* 0x0000000000037941 */ /* 0x000fea0003800200 */
.L_x_24159:
        /* <DEDUP_REMOVED lines=51> */
.L_x_24157:
[----:B------:R-:W-:Y:S05]  /*1eed0*/  BSYNC.RECONVERGENT B2 ;  /* 0x0000000000027941 */ /* 0x000fea0003800200 */
.L_x_24156:
        /* <DEDUP_REMOVED lines=16> */
.L_x_24140:
        /* <DEDUP_REMOVED lines=24> */
.L_x_24161:
[----:B------:R-:W-:Y:S02]  /*1f160*/  IMAD.MOV.U32 R14, RZ, RZ, R110 ;  /* 0x000000ffff0e7224 */ /* 0x000fe400078e006e */
[----:B------:R-:W-:-:S07]  /*1f170*/  VIADD R84, R84, 0x20 ;  /* 0x0000002054547836 */ /* 0x000fce0000000000 */
.L_x_24098:
[----:B------:R-:W-:Y:S05]  /*1f180*/  BSYNC.RECONVERGENT B1 ;  /* 0x0000000000017941 */ /* 0x000fea0003800200 */
.L_x_24097:
        /* <DEDUP_REMOVED lines=35> */
.L_x_24167:
        /* <DEDUP_REMOVED lines=13> */
.L_x_24169:
[----:B------:R-:W-:Y:S05]  /*1f490*/  BSYNC.RECONVERGENT B3 ;  /* 0x0000000000037941 */ /* 0x000fea0003800200 */
.L_x_24168:
        /* <DEDUP_REMOVED lines=50> */
.L_x_24166:
[----:B------:R-:W-:Y:S05]  /*1f7c0*/  BSYNC.RECONVERGENT B2 ;  /* 0x0000000000027941 */ /* 0x000fea0003800200 */
.L_x_24165:
        /* <DEDUP_REMOVED lines=20> */
.L_x_24172:
        /* <DEDUP_REMOVED lines=13> */
.L_x_24174:
[----:B------:R-:W-:Y:S05]  /*1f9e0*/  BSYNC.RECONVERGENT B3 ;  /* 0x0000000000037941 */ /* 0x000fea0003800200 */
.L_x_24173:
        /* <DEDUP_REMOVED lines=51> */
.L_x_24171:
[----:B------:R-:W-:Y:S05]  /*1fd20*/  BSYNC.RECONVERGENT B2 ;  /* 0x0000000000027941 */ /* 0x000fea0003800200 */
.L_x_24170:
        /* <DEDUP_REMOVED lines=15> */
.L_x_24177:
        /* <DEDUP_REMOVED lines=13> */
.L_x_24179:
[----:B------:R-:W-:Y:S05]  /*1fef0*/  BSYNC.RECONVERGENT B3 ;  /* 0x0000000000037941 */ /* 0x000fea0003800200 */
.L_x_24178:
        /* <DEDUP_REMOVED lines=51> */
.L_x_24176:
[----:B------:R-:W-:Y:S05]  /*20230*/  BSYNC.RECONVERGENT B2 ;  /* 0x0000000000027941 */ /* 0x000fea0003800200 */
.L_x_24175:
        /* <DEDUP_REMOVED lines=17> */
.L_x_24182:
        /* <DEDUP_REMOVED lines=13> */
.L_x_24184:
[----:B------:R-:W-:Y:S05]  /*20420*/  BSYNC.RECONVERGENT B3 ;  /* 0x0000000000037941 */ /* 0x000fea0003800200 */
.L_x_24183:
        /* <DEDUP_REMOVED lines=51> */
.L_x_24181:
[----:B------:R-:W-:Y:S05]  /*20760*/  BSYNC.RECONVERGENT B2 ;  /* 0x0000000000027941 */ /* 0x000fea0003800200 */
.L_x_24180:
        /* <DEDUP_REMOVED lines=15> */
.L_x_24187:
        /* <DEDUP_REMOVED lines=13> */
.L_x_24189:
[----:B------:R-:W-:Y:S05]  /*20930*/  BSYNC.RECONVERGENT B3 ;  /* 0x0000000000037941 */ /* 0x000fea0003800200 */
.L_x_24188:
        /* <DEDUP_REMOVED lines=51> */
.L_x_24186:
[----:B------:R-:W-:Y:S05]  /*20c70*/  BSYNC.RECONVERGENT B2 ;  /* 0x0000000000027941 */ /* 0x000fea0003800200 */
.L_x_24185:
        /* <DEDUP_REMOVED lines=17> */
.L_x_24192:
        /* <DEDUP_REMOVED lines=13> */
.L_x_24194:
[----:B------:R-:W-:Y:S05]  /*20e60*/  BSYNC.RECONVERGENT B3 ;  /* 0x0000000000037941 */ /* 0x000fea0003800200 */
.L_x_24193:
        /* <DEDUP_REMOVED lines=51> */
.L_x_24191:
[----:B------:R-:W-:Y:S05]  /*211a0*/  BSYNC.RECONVERGENT B2 ;  /* 0x0000000000027941 */ /* 0x000fea0003800200 */
.L_x_24190:
        /* <DEDUP_REMOVED lines=15> */
.L_x_24197:
        /* <DEDUP_REMOVED lines=13> */
.L_x_24199:
[----:B------:R-:W-:Y:S05]  /*21370*/  BSYNC.RECONVERGENT B3 ;  /* 0x0000000000037941 */ /* 0x000fea0003800200 */
.L_x_24198:
        /* <DEDUP_REMOVED lines=51> */
.L_x_24196:
[----:B------:R-:W-:Y:S05]  /*216b0*/  BSYNC.RECONVERGENT B2 ;  /* 0x0000000000027941 */ /* 0x000fea0003800200 */
.L_x_24195:
        /* <DEDUP_REMOVED lines=17> */
.L_x_24202:
        /* <DEDUP_REMOVED lines=15> */
.L_x_24204:
[----:B------:R-:W-:Y:S05]  /*218c0*/  BSYNC.RECONVERGENT B3 ;  /* 0x0000000000037941 */ /* 0x000fea0003800200 */
.L_x_24203:
        /* <DEDUP_REMOVED lines=51> */
.L_x_24201:
[----:B------:R-:W-:Y:S05]  /*21c00*/  BSYNC.RECONVERGENT B2 ;  /* 0x0000000000027941 */ /* 0x000fea0003800200 */
.L_x_24200:
        /* <DEDUP_REMOVED lines=35> */
.L_x_24164:
        /* <DEDUP_REMOVED lines=16> */
.L_x_24208:
        /* <DEDUP_REMOVED lines=13> */
.L_x_24210:
[----:B------:R-:W-:Y:S05]  /*22010*/  BSYNC.RECONVERGENT B3 ;  /* 0x0000000000037941 */ /* 0x000fea0003800200 */
.L_x_24209:
        /* <DEDUP_REMOVED lines=50> */
.L_x_24207:
[----:B------:R-:W-:Y:S05]  /*22340*/  BSYNC.RECONVERGENT B2 ;  /* 0x0000000000027941 */ /* 0x000fea0003800200 */
.L_x_24206:
        /* <DEDUP_REMOVED lines=18> */
.L_x_24213:
        /* <DEDUP_REMOVED lines=13> */
.L_x_24215:
[----:B------:R-:W-:Y:S05]  /*22540*/  BSYNC.RECONVERGENT B3 ;  /* 0x0000000000037941 */ /* 0x000fea0003800200 */
.L_x_24214:
        /* <DEDUP_REMOVED lines=51> */
.L_x_24212:
[----:B------:R-:W-:Y:S05]  /*22880*/  BSYNC.RECONVERGENT B2 ;  /* 0x0000000000027941 */ /* 0x000fea0003800200 */
.L_x_24211:
        /* <DEDUP_REMOVED lines=16> */
.L_x_24218:
        /* <DEDUP_REMOVED lines=13> */
.L_x_24220:
[----:B------:R-:W-:Y:S05]  /*22a60*/  BSYNC.RECONVERGENT B3 ;  /* 0x0000000000037941 */ /* 0x000fea0003800200 */
.L_x_24219:
        /* <DEDUP_REMOVED lines=51> */
.L_x_24217:
[----:B------:R-:W-:Y:S05]  /*22da0*/  BSYNC.RECONVERGENT B2 ;  /* 0x0000000000027941 */ /* 0x000fea0003800200 */
.L_x_24216:
        /* <DEDUP_REMOVED lines=16> */
.L_x_24223:
        /* <DEDUP_REMOVED lines=13> */
.L_x_24225:
[----:B------:R-:W-:Y:S05]  /*22f80*/  BSYNC.RECONVERGENT B3 ;  /* 0x0000000000037941 */ /* 0x000fea0003800200 */
.L_x_24224:
        /* <DEDUP_REMOVED lines=51> */
.L_x_24222:
[----:B------:R-:W-:Y:S05]  /*232c0*/  BSYNC.RECONVERGENT B2 ;  /* 0x0000000000027941 */ /* 0x000fea0003800200 */
.L_x_24221:
        /* <DEDUP_REMOVED lines=16> */
.L_x_24205:
        /* <DEDUP_REMOVED lines=24> */
.L_x_24226:
[----:B------:R-:W-:Y:S01]  /*23550*/  IMAD.MOV.U32 R14, RZ, RZ, R110 ;  /* 0x000000ffff0e7224 */ /* 0x000fe200078e006e */
[----:B------:R-:W-:-:S07]  /*23560*/  IADD3 R84, PT, PT, R84, 0x20, RZ ;  /* 0x0000002054547810 */ /* 0x000fce0007ffe0ff */
.L_x_24163:
[----:B------:R-:W-:Y:S05]  /*23570*/  BSYNC.RECONVERGENT B1 ;  /* 0x0000000000017941 */ /* 0x000fea0003800200 */
.L_x_24162:
        /* <DEDUP_REMOVED lines=35> */
.L_x_24232:
        /* <DEDUP_REMOVED lines=13> */
.L_x_24234:
[----:B------:R-:W-:Y:S05]  /*23880*/  BSYNC.RECONVERGENT B3 ;  /* 0x0000000000037941 */ /* 0x000fea0003800200 */
.L_x_24233:
        /* <DEDUP_REMOVED lines=50> */
.L_x_24231:
[----:B------:R-:W-:Y:S05]  /*23bb0*/  BSYNC.RECONVERGENT B2 ;  /* 0x0000000000027941 */ /* 0x000fea0003800200 */
.L_x_24230:
        /* <DEDUP_REMOVED lines=20> */
.L_x_24237:
        /* <DEDUP_REMOVED lines=13> */
.L_x_24239:
[----:B------:R-:W-:Y:S05]  /*23dd0*/  BSYNC.RECONVERGENT B3 ;  /* 0x0000000000037941 */ /* 0x000fea0003800200 */
.L_x_24238:
        /* <DEDUP_REMOVED lines=48> */
[----:B------:R-:W-:Y:S01]  /*240e0*/  IMAD.MOV.U32 R87, RZ, RZ, R110 ;  /* 0x000000ffff577224 */ /* 0x000fe200078e006e */
[----:B------:R-:W-:Y:S01]  /*240f0*/  MOV R110, R86 ;  /* 0x00000056006e7202 */ /* 0x000fe20000000f00 */
[----:B------:R-:W-:-:S07]  /*24100*/  IMAD.MOV.U32 R86, RZ, RZ, RZ ;  /* 0x000000ffff567224 */ /* 0x000fce00078e00ff */
.L_x_24236:
[----:B------:R-:W-:Y:S05]  /*24110*/  BSYNC.RECONVERGENT B2 ;  /* 0x0000000000027941 */ /* 0x000fea0003800200 */
.L_x_24235:
        /* <DEDUP_REMOVED lines=15> */
.L_x_24242:
        /* <DEDUP_REMOVED lines=13> */
.L_x_24244:
[----:B------:R-:W-:Y:S05]  /*242e0*/  BSYNC.RECONVERGENT B3 ;  /* 0x0000000000037941 */ /* 0x000fea0003800200 */
.L_x_24243:
[----:B------:R-:W-:Y:S01]  /*242f0*/  IMAD.WIDE.U32 R2, R92, -0x326172a9, RZ ;  /* 0xcd9e8d575c027825 */ /* 0x000fe200078e00ff */
[----:B------:R-:W-:Y:S01]  /*24300*/  LOP3.LUT R86, R7, UR5, R119, 0x96, !PT ;  /* 0x0000000507567c12 */ /* 0x000fe2000f8e9677 */
[----:B------:R-:W-:Y:S02]  /*24310*/  UIADD3 UR26, UPT, UPT, UR4, -0x61c88647, URZ ;  /* 0x9e3779b9041a7890 */ /* 0x000fe4000fffe0ff */
[----:B------:R-:W-:Y:S01]  /*24320*/  HFMA2 R76, -RZ, RZ, 0, 0 ;  /* 0x00000000ff4c7431 */ /* 0x000fe200000001ff */
[----:B------:R-:W-:Y:S01]  /*24330*/  UIADD3 UR27, UPT, UPT, UR5, -0x4498517b, URZ ;  /* 0xbb67ae85051b7890 */ /* 0x000fe2000fffe0ff */
[----:B------:R-:W-:Y:S01]  /*24340*/  LOP3.LUT R116, R90, UR4, R3, 0x96, !PT ;  /* 0x000000045a747c12 */ /* 0x000fe2000f8e9603 */
[----:B------:R-:W-:Y:S01]  /*24350*/  IMAD.WIDE.U32 R86, R86, -0x326172a9, RZ ;  /* 0xcd9e8d5756567825 */ /* 0x000fe200078e00ff */
[----:B------:R-:W-:-:S03]  /*24360*/  MOV R6, R110 ;  /* 0x0000006e00067202 */ /* 0x000fc60000000f00 */
        /* <DEDUP_REMOVED lines=43> */
.L_x_24241:
[----:B------:R-:W-:Y:S05]  /*24620*/  BSYNC.RECONVERGENT B2 ;  /* 0x0000000000027941 */ /* 0x000fea0003800200 */
.L_x_24240:
        /* <DEDUP_REMOVED lines=17> */
.L_x_24247:
        /* <DEDUP_REMOVED lines=13> */
.L_x_24249:
[----:B------:R-:W-:Y:S05]  /*24810*/  BSYNC.RECONVERGENT B3 ;  /* 0x0000000000037941 */ /* 0x000fea0003800200 */
.L_x_24248:
        /* <DEDUP_REMOVED lines=51> */
.L_x_24246:
[----:B------:R-:W-:Y:S05]  /*24b50*/  BSYNC.RECONVERGENT B2 ;  /* 0x0000000000027941 */ /* 0x000fea0003800200 */
.L_x_24245:
        /* <DEDUP_REMOVED lines=15> */
.L_x_24252:
        /* <DEDUP_REMOVED lines=13> */
.L_x_24254:
[----:B------:R-:W-:Y:S05]  /*24d20*/  BSYNC.RECONVERGENT B3 ;  /* 0x0000000000037941 */ /* 0x000fea0003800200 */
.L_x_24253:
        /* <DEDUP_REMOVED lines=51> */
.L_x_24251:
[----:B------:R-:W-:Y:S05]  /*25060*/  BSYNC.RECONVERGENT B2 ;  /* 0x0000000000027941 */ /* 0x000fea0003800200 */
.L_x_24250:
        /* <DEDUP_REMOVED lines=17> */
.L_x_24257:
        /* <DEDUP_REMOVED lines=13> */
.L_x_24259:
[----:B------:R-:W-:Y:S05]  /*25250*/  BSYNC.RECONVERGENT B3 ;  /* 0x0000000000037941 */ /* 0x000fea0003800200 */
.L_x_24258:
        /* <DEDUP_REMOVED lines=50> */
[----:B------:R-:W-:-:S07]  /*25580*/  MOV R110, R76 ;  /* 0x0000004c006e7202 */ /* 0x000fce0000000f00 */
.L_x_24256:
[----:B------:R-:W-:Y:S05]  /*25590*/  BSYNC.RECONVERGENT B2 ;  /* 0x0000000000027941 */ /* 0x000fea0003800200 */
.L_x_24255:
        /* <DEDUP_REMOVED lines=15> */
.L_x_24262:
        /* <DEDUP_REMOVED lines=13> */
.L_x_24264:
[----:B------:R-:W-:Y:S05]  /*25760*/  BSYNC.RECONVERGENT B3 ;  /* 0x0000000000037941 */ /* 0x000fea0003800200 */
.L_x_24263:
        /* <DEDUP_REMOVED lines=49> */
[----:B------:R-:W-:Y:S01]  /*25a80*/  LOP3.LUT R2, R2, UR26, R77, 0x96, !PT ;  /* 0x0000001a02027c12 */ /* 0x000fe2000f8e964d */
[----:B------:R-:W-:-:S07]  /*25a90*/  IMAD.MOV.U32 R110, RZ, RZ, R76 ;  /* 0x000000ffff6e7224 */ /* 0x000fce00078e004c */
.L_x_24261:
[----:B------:R-:W-:Y:S05]  /*25aa0*/  BSYNC.RECONVERGENT B2 ;  /* 0x0000000000027941 */ /* 0x000fea0003800200 */
.L_x_24260:
        /* <DEDUP_REMOVED lines=17> */
.L_x_24267:
        /* <DEDUP_REMOVED lines=15> */
.L_x_24269:
[----:B------:R-:W-:Y:S05]  /*25cb0*/  BSYNC.RECONVERGENT B3 ;  /* 0x0000000000037941 */ /* 0x000fea0003800200 */
.L_x_24268:
        /* <DEDUP_REMOVED lines=51> */
.L_x_24266:
[----:B------:R-:W-:Y:S05]  /*25ff0*/  BSYNC.RECONVERGENT B2 ;  /* 0x0000000000027941 */ /* 0x000fea0003800200 */
.L_x_24265:
        /* <DEDUP_REMOVED lines=35> */
.L_x_24229:
        /* <DEDUP_REMOVED lines=16> */
.L_x_24273:
        /* <DEDUP_REMOVED lines=13> */
.L_x_24275:
[----:B------:R-:W-:Y:S05]  /*26400*/  BSYNC.RECONVERGENT B3 ;  /* 0x0000000000037941 */ /* 0x000fea0003800200 */
.L_x_24274:
        /* <DEDUP_REMOVED lines=49> */
[----:B------:R-:W-:-:S07]  /*26720*/  LOP3.LUT R2, R2, UR26, R111, 0x96, !PT ;  /* 0x0000001a02027c12 */ /* 0x000fce000f8e966f */
.L_x_24272:
[----:B------:R-:W-:Y:S05]  /*26730*/  BSYNC.RECONVERGENT B2 ;  /* 0x0000000000027941 */ /* 0x000fea0003800200 */
.L_x_24271:
[----:B------:R-:W0:Y:S01]  /*26740*/  LDC R14, c[0x0][0x404] ;  /* 0x00010100ff0e7b82 */ /* 0x000e220000000800 */
[----:B------:R-:W-:Y:S01]  /*26750*/  ISETP.NE.AND P3, PT, R86, 0x1, PT ;  /* 0x000000015600780c */ /* 0x000fe20003f65270 */
[----:B------:R-:W-:Y:S01]  /*26760*/  BSSY.RECONVERGENT B2, `(.L_x_24276) ;  /* 0x0000051000027945 */ /* 0x000fe20003800200 */
[----:B------:R-:W-:Y:S01]  /*26770*/  I2FP.F32.U32 R6, R85 ;  /* 0x0000005500067245 */ /* 0x000fe20000201000 */
[----:B------:R-:W-:Y:S01]  /*26780*/  IMAD.MOV.U32 R85, RZ, RZ, 0x2f800000 ;  /* 0x2f800000ff557424 */ /* 0x000fe200078e00ff */
[----:B------:R-:W-:-:S03]  /*26790*/  MOV R111, 0x2 ;  /* 0x00000002006f7802 */ /* 0x000fc60000000f00 */
        /* <DEDUP_REMOVED lines=12> */
.L_x_24278:
        /* <DEDUP_REMOVED lines=13> */
.L_x_24280:
[----:B------:R-:W-:Y:S05]  /*26930*/  BSYNC.RECONVERGENT B3 ;  /* 0x0000000000037941 */ /* 0x000fea0003800200 */
.L_x_24279:
        /* <DEDUP_REMOVED lines=51> */
.L_x_24277:
[----:B------:R-:W-:Y:S05]  /*26c70*/  BSYNC.RECONVERGENT B2 ;  /* 0x0000000000027941 */ /* 0x000fea0003800200 */
.L_x_24276:
        /* <DEDUP_REMOVED lines=16> */
.L_x_24283:
        /* <DEDUP_REMOVED lines=13> */
.L_x_24285:
[----:B------:R-:W-:Y:S05]  /*26e50*/  BSYNC.RECONVERGENT B3 ;  /* 0x0000000000037941 */ /* 0x000fea0003800200 */
.L_x_24284:
        /* <DEDUP_REMOVED lines=48> */
[----:B------:R-:W-:Y:S01]  /*27160*/  MOV R110, R86 ;  /* 0x00000056006e7202 */ /* 0x000fe20000000f00 */
[----:B------:R-:W-:Y:S01]  /*27170*/  IMAD.MOV.U32 R86, RZ, RZ, RZ ;  /* 0x000000ffff567224 */ /* 0x000fe200078e00ff */
[----:B------:R-:W-:-:S07]  /*27180*/  LOP3.LUT R2, R2, UR26, R87, 0x96, !PT ;  /* 0x0000001a02027c12 */ /* 0x000fce000f8e9657 */
.L_x_24282:
[----:B------:R-:W-:Y:S05]  /*27190*/  BSYNC.RECONVERGENT B2 ;  /* 0x0000000000027941 */ /* 0x000fea0003800200 */
.L_x_24281:
        /* <DEDUP_REMOVED lines=16> */
.L_x_24288:
        /* <DEDUP_REMOVED lines=13> */
.L_x_24290:
[----:B------:R-:W-:Y:S05]  /*27370*/  BSYNC.RECONVERGENT B3 ;  /* 0x0000000000037941 */ /* 0x000fea0003800200 */
.L_x_24289:
        /* <DEDUP_REMOVED lines=51> */
.L_x_24287:
[----:B------:R-:W-:Y:S05]  /*276b0*/  BSYNC.RECONVERGENT B2 ;  /* 0x0000000000027941 */ /* 0x000fea0003800200 */
.L_x_24286:
        /* <DEDUP_REMOVED lines=16> */
.L_x_24270:
        /* <DEDUP_REMOVED lines=24> */
.L_x_24291:
[----:B------:R-:W-:Y:S01]  /*27940*/  MOV R14, R110 ;  /* 0x0000006e000e7202 */ /* 0x000fe20000000f00 */
[----:B------:R-:W-:-:S07]  /*27950*/  VIADD R84, R84, 0x20 ;  /* 0x0000002054547836 */ /* 0x000fce0000000000 */
.L_x_24228:
[----:B------:R-:W-:Y:S05]  /*27960*/  BSYNC.RECONVERGENT B1 ;  /* 0x0000000000017941 */ /* 0x000fea0003800200 */
.L_x_24227:
        /* <DEDUP_REMOVED lines=35> */
.L_x_24297:
        /* <DEDUP_REMOVED lines=13> */
.L_x_24299:
[----:B------:R-:W-:Y:S05]  /*27c70*/  BSYNC.RECONVERGENT B3 ;  /* 0x0000000000037941 */ /* 0x000fea0003800200 */
.L_x_24298:
        /* <DEDUP_REMOVED lines=49> */
[----:B------:R-:W-:-:S07]  /*27f90*/  IMAD.MOV.U32 R87, RZ, RZ, R14 ;  /* 0x000000ffff577224 */ /* 0x000fce00078e000e */
.L_x_24296:
[----:B------:R-:W-:Y:S05]  /*27fa0*/  BSYNC.RECONVERGENT B2 ;  /* 0x0000000000027941 */ /* 0x000fea0003800200 */
.L_x_24295:
        /* <DEDUP_REMOVED lines=20> */
.L_x_24302:
        /* <DEDUP_REMOVED lines=13> */
.L_x_24304:
[----:B------:R-:W-:Y:S05]  /*281c0*/  BSYNC.RECONVERGENT B3 ;  /* 0x0000000000037941 */ /* 0x000fea0003800200 */
.L_x_24303:
        /* <DEDUP_REMOVED lines=51> */
.L_x_24301:
[----:B------:R-:W-:Y:S05]  /*28500*/  BSYNC.RECONVERGENT B2 ;  /* 0x0000000000027941 */ /* 0x000fea0003800200 */
.L_x_24300:
        /* <DEDUP_REMOVED lines=15> */
.L_x_24307:
        /* <DEDUP_REMOVED lines=13> */
.L_x_24309:
[----:B------:R-:W-:Y:S05]  /*286d0*/  BSYNC.RECONVERGENT B3 ;  /* 0x0000000000037941 */ /* 0x000fea0003800200 */
.L_x_24308:
        /* <DEDUP_REMOVED lines=49> */
[----:B------:R-:W-:Y:S02]  /*289f0*/  LOP3.LUT R2, R2, UR26, R111, 0x96, !PT ;  /* 0x0000001a02027c12 */ /* 0x000fe4000f8e966f */
[----:B------:R-:W-:-:S07]  /*28a00*/  MOV R86, R110 ;  /* 0x0000006e00567202 */ /* 0x000fce0000000f00 */
.L_x_24306:
[----:B------:R-:W-:Y:S05]  /*28a10*/  BSYNC.RECONVERGENT B2 ;  /* 0x0000000000027941 */ /* 0x000fea0003800200 */
.L_x_24305:
        /* <DEDUP_REMOVED lines=17> */
.L_x_24312:
        /* <DEDUP_REMOVED lines=13> */
.L_x_24314:
[----:B------:R-:W-:Y:S05]  /*28c00*/  BSYNC.RECONVERGENT B3 ;  /* 0x0000000000037941 */ /* 0x000fea0003800200 */
.L_x_24313:
        /* <DEDUP_REMOVED lines=51> */
.L_x_24311:
[----:B------:R-:W-:Y:S05]  /*28f40*/  BSYNC.RECONVERGENT B2 ;  /* 0x0000000000027941 */ /* 0x000fea0003800200 */
.L_x_24310:
        /* <DEDUP_REMOVED lines=15> */
.L_x_24317:
        /* <DEDUP_REMOVED lines=13> */
.L_x_24319:
[----:B------:R-:W-:Y:S05]  /*29110*/  BSYNC.RECONVERGENT B3 ;  /* 0x0000000000037941 */ /* 0x000fea0003800200 */
.L_x_24318:
        /* <DEDUP_REMOVED lines=51> */
.L_x_24316:
[----:B------:R-:W-:Y:S05]  /*29450*/  BSYNC.RECONVERGENT B2 ;  /* 0x0000000000027941 */ /* 0x000fea0003800200 */
.L_x_24315:
        /* <DEDUP_REMOVED lines=17> */
.L_x_24322:
        /* <DEDUP_REMOVED lines=13> */
.L_x_24324:
[----:B------:R-:W-:Y:S05]  /*29640*/  BSYNC.RECONVERGENT B3 ;  /* 0x0000000000037941 */ /* 0x000fea0003800200 */
.L_x_24323:
        /* <DEDUP_REMOVED lines=51> */
.L_x_24321:
[----:B------:R-:W-:Y:S05]  /*29980*/  BSYNC.RECONVERGENT B2 ;  /* 0x0000000000027941 */ /* 0x000fea0003800200 */
.L_x_24320:
        /* <DEDUP_REMOVED lines=15> */
.L_x_24327:
        /* <DEDUP_REMOVED lines=13> */
.L_x_24329:
[----:B------:R-:W-:Y:S05]  /*29b50*/  BSYNC.RECONVERGENT B3 ;  /* 0x0000000000037941 */ /* 0x000fea0003800200 */
.L_x_24328:
        /* <DEDUP_REMOVED lines=51> */
.L_x_24326:
[----:B------:R-:W-:Y:S05]  /*29e90*/  BSYNC.RECONVERGENT B2 ;  /* 0x0000000000027941 */ /* 0x000fea0003800200 */
.L_x_24325:
[----:B------:R-:W-:Y:S01]  /*29ea0*/  ISETP.NE.AND P6, PT, R110, 0x1, PT ;  /* 0x000000016e00780c */ /* 0x000fe20003fc5270 */
[----:B------:R-:W-:Y:S01]  /*29eb0*/  BSSY.RECONVERGENT B2, `(.L_x_24330) ;  /* 0x0000053000027945 */ /* 0x000fe20003800200 */
[----:B------:R-:W-:Y:S01]  /*29ec0*/  I2FP.F32.U32 R6, R6 ;  /* 0x0000000600067245 */ /* 0x000fe20000201000 */
[----:B------:R-:W-:Y:S01]  /*29ed0*/  FMUL.FTZ R116, R83, R14 ;  /* 0x0000000e53747220 */ /* 0x000fe20000410000 */
[----:B------:R-:W-:-:S03]  /*29ee0*/  IMAD.MOV.U32 R81, RZ, RZ, R16 ;  /* 0x000000ffff517224 */ /* 0x000fc600078e0010 */
        /* <DEDUP_REMOVED lines=12> */
.L_x_24332:
        /* <DEDUP_REMOVED lines=15> */
.L_x_24334:
[----:B------:R-:W-:Y:S05]  /*2a0a0*/  BSYNC.RECONVERGENT B3 ;  /* 0x0000000000037941 */ /* 0x000fea0003800200 */
.L_x_24333:
        /* <DEDUP_REMOVED lines=51> */
.L_x_24331:
[----:B------:R-:W-:Y:S05]  /*2a3e0*/  BSYNC.RECONVERGENT B2 ;  /* 0x0000000000027941 */ /* 0x000fea0003800200 */
.L_x_24330:
        /* <DEDUP_REMOVED lines=35> */
.L_x_24294:
        /* <DEDUP_REMOVED lines=16> */
.L_x_24338:
        /* <DEDUP_REMOVED lines=13> */
.L_x_24340:
[----:B------:R-:W-:Y:S05]  /*2a7f0*/  BSYNC.RECONVERGENT B3 ;  /* 0x0000000000037941 */ /* 0x000fea0003800200 */
.L_x_24339:
        /* <DEDUP_REMOVED lines=50> */
.L_x_24337:
[----:B------:R-:W-:Y:S05]  /*2ab20*/  BSYNC.RECONVERGENT B2 ;  /* 0x0000000000027941 */ /* 0x000fea0003800200 */
.L_x_24336:
[----:B------:R-:W0:Y:S01]  /*2ab30*/  LDC R14, c[0x0][0x404] ;  /* 0x00010100ff0e7b82 */ /* 0x000e220000000800 */
[----:B------:R-:W-:Y:S01]  /*2ab40*/  ISETP.NE.AND P3, PT, R110, 0x1, PT ;  /* 0x000000016e00780c */ /* 0x000fe20003f65270 */
[----:B------:R-:W-:Y:S01]  /*2ab50*/  BSSY.RECONVERGENT B2, `(.L_x_24341) ;  /* 0x0000051000027945 */ /* 0x000fe20003800200 */
[----:B------:R-:W-:Y:S01]  /*2ab60*/  I2FP.F32.U32 R6, R85 ;  /* 0x0000005500067245 */ /* 0x000fe20000201000 */
[----:B------:R-:W-:Y:S02]  /*2ab70*/  HFMA2 R85, -RZ, RZ, 0.1171875, 0 ;  /* 0x2f800000ff557431 */ /* 0x000fe400000001ff */
[----:B------:R-:W-:-:S03]  /*2ab80*/  IMAD.MOV.U32 R111, RZ, RZ, 0x2 ;  /* 0x00000002ff6f7424 */ /* 0x000fc600078e00ff */
        /* <DEDUP_REMOVED lines=12> */
.L_x_24343:
        /* <DEDUP_REMOVED lines=13> */
.L_x_24345:
[----:B------:R-:W-:Y:S05]  /*2ad20*/  BSYNC.RECONVERGENT B3 ;  /* 0x0000000000037941 */ /* 0x000fea0003800200 */
.L_x_24344:
        /* <DEDUP_REMOVED lines=51> */
.L_x_24342:
[----:B------:R-:W-:Y:S05]  /*2b060*/  BSYNC.RECONVERGENT B2 ;  /* 0x0000000000027941 */ /* 0x000fea0003800200 */
.L_x_24341:
        /* <DEDUP_REMOVED lines=16> */
.L_x_24348:
        /* <DEDUP_REMOVED lines=13> */
.L_x_24350:
[----:B------:R-:W-:Y:S05]  /*2b240*/  BSYNC.RECONVERGENT B3 ;  /* 0x0000000000037941 */ /* 0x000fea0003800200 */
.L_x_24349:
        /* <DEDUP_REMOVED lines=51> */
.L_x_24347:
[----:B------:R-:W-:Y:S05]  /*2b580*/  BSYNC.RECONVERGENT B2 ;  /* 0x0000000000027941 */ /* 0x000fea0003800200 */
.L_x_24346:
        /* <DEDUP_REMOVED lines=16> */
.L_x_24353:
        /* <DEDUP_REMOVED lines=13> */
.L_x_24355:
[----:B------:R-:W-:Y:S05]  /*2b760*/  BSYNC.RECONVERGENT B3 ;  /* 0x0000000000037941 */ /* 0x000fea0003800200 */
.L_x_24354:
        /* <DEDUP_REMOVED lines=51> */
.L_x_24352:
[----:B------:R-:W-:Y:S05]  /*2baa0*/  BSYNC.RECONVERGENT B2 ;  /* 0x0000000000027941 */ /* 0x000fea0003800200 */
.L_x_24351:
        /* <DEDUP_REMOVED lines=16> */
.L_x_24335:
        /* <DEDUP_REMOVED lines=8> */
[----:B------:R-:W-:Y:S02]  /*2bc30*/  IMAD.MOV.U32 R14, RZ, RZ, R86 ;  /* 0x000000ffff0e7224 */ /* 0x000fe400078e0056 */
[----:B0-----:R-:W-:-:S05]  /*2bc40*/  IMAD.WIDE.U32 R112, R84, 0x10, R112 ;  /* 0x0000001054707825 */ /* 0x001fca00078e0070 */
[----:B------:R2:W-:Y:S01]  /*2bc50*/  STG.E.128 desc[UR6][R112.64], R80 ;  /* 0x0000005070007986 */ /* 0x0005e2000c101d06 */
[----:B-1----:R-:W-:-:S05]  /*2bc60*/  IMAD.WIDE.U32 R110, R84, 0x4, R110 ;  /* 0x00000004546e7825 */ /* 0x002fca00078e006e */
[----:B------:R2:W-:Y:S01]  /*2bc70*/  STG.E desc[UR6][R110.64], R115 ;  /* 0x000000736e007986 */ /* 0x0005e2000c101906 */
[----:B------:R-:W-:Y:S05]  /*2bc80*/  @!P0 BRA `(.L_x_24293) ;  /* 0x00000000002c8947 */ /* 0x000fea0003800000 */
[----:B------:R-:W0:Y:S01]  /*2bc90*/  LDC.64 R86, c[0x0][0x3b8] ;  /* 0x0000ee00ff567b82 */ /* 0x000e220000000a00 */
[----:B--2---:R-:W-:Y:S02]  /*2bca0*/  SHF.L.U32 R110, R18, 0x10, RZ ;  /* 0x00000010126e7819 */ /* 0x004fe400000006ff */
        /* <DEDUP_REMOVED lines=9> */
.L_x_24293:
[----:B------:R-:W-:Y:S05]  /*2bd40*/  BSYNC.RECONVERGENT B1 ;  /* 0x0000000000017941 */ /* 0x000fea0003800200 */
.L_x_24292:
[----:B------:R-:W-:Y:S01]  /*2bd50*/  FADD.FTZ R84, RZ, R44 ;  /* 0x0000002cff547221 */ /* 0x000fe20000010000 */
[C---:B------:R-:W-:Y:S01]  /*2bd60*/  ISETP.GE.U32.AND P5, PT, R0.reuse, 0x20, PT ;  /* 0x000000200000780c */ /* 0x040fe20003fa6070 */
[----:B0-2---:R-:W0:Y:S01]  /*2bd70*/  S2R R115, SR_TID.X ;  /* 0x0000000000737919 */ /* 0x005e220000002100 */
[C---:B------:R-:W-:Y:S01]  /*2bd80*/  ISETP.GT.U32.AND P4, PT, R0.reuse, 0x3f, PT ;  /* 0x0000003f0000780c */ /* 0x040fe20003f84070 */
[----:B-1-3--:R-:W-:Y:S01]  /*2bd90*/  FADD.FTZ R85, R45, R84 ;  /* 0x000000542d557221 */ /* 0x00afe20000010000 */
[C---:B------:R-:W-:Y:S01]  /*2bda0*/  ISETP.GT.U32.AND P3, PT, R0.reuse, 0x5f, PT ;  /* 0x0000005f0000780c */ /* 0x040fe20003f64070 */
[----:B------:R-:W-:Y:S01]  /*2bdb0*/  UMOV UR26, 0xffffffff ;  /* 0xffffffff001a7882 */ /* 0x000fe20000000000 */
[----:B------:R-:W-:Y:S01]  /*2bdc0*/  ISETP.GT.U32.AND P2, PT, R0, 0x7f, PT ;  /* 0x0000007f0000780c */ /* 0x000fe20003f44070 */
[----:B------:R-:W-:Y:S01]  /*2bdd0*/  FADD.FTZ R84, R46, R85 ;  /* 0x000000552e547221 */ /* 0x000fe20000010000 */
[C---:B------:R-:W-:Y:S02]  /*2bde0*/  ISETP.GT.U32.AND P1, PT, R0.reuse, 0x9f, PT ;  /* 0x0000009f0000780c */ /* 0x040fe40003f24070 */
[C---:B------:R-:W-:Y:S01]  /*2bdf0*/  ISETP.GT.U32.AND P0, PT, R0.reuse, 0xbf, PT ;  /* 0x000000bf0000780c */ /* 0x040fe20003f04070 */
        /* <DEDUP_REMOVED lines=50> */
[----:B0-----:R-:W-:Y:S02]  /*2c120*/  LOP3.LUT P6, RZ, R115, 0x1f, RZ, 0xc0, !PT ;  /* 0x0000001f73ff7812 */ /* 0x001fe400078cc0ff */
        /* <DEDUP_REMOVED lines=109> */
.L_x_24389:
        /* <DEDUP_REMOVED lines=17> */
[----:B01----:R-:W0:Y:S01]  /*2c910*/  LDC.64 R112, c[0x0][0x428] ;  /* 0x00010a00ff707b82 */ /* 0x003e220000000a00 */
[--C-:B------:R-:W-:Y:S01]  /*2c920*/  FADD.FTZ R85, R44, -R111.reuse ;  /* 0x8000006f2c557221 */ /* 0x100fe20000010000 */
[--C-:B------:R-:W-:Y:S01]  /*2c930*/  FADD.FTZ R117, R45, -R111.reuse ;  /* 0x8000006f2d757221 */ /* 0x100fe20000010000 */
[--C-:B------:R-:W-:Y:S01]  /*2c940*/  FADD.FTZ R119, R46, -R111.reuse ;  /* 0x8000006f2e777221 */ /* 0x100fe20000010000 */
[----:B------:R-:W-:Y:S01]  /*2c950*/  FADD.FTZ R121, R47, -R111 ;  /* 0x8000006f2f797221 */ /* 0x000fe20000010000 */
[----:B------:R-:W-:Y:S02]  /*2c960*/  HADD2.F32 R87, -RZ, R15.H1_H1 ;  /* 0x3000000fff577230 */ /* 0x000fe40000004100 */
[C---:B------:R-:W-:Y:S01]  /*2c970*/  FMUL.FTZ R84, R110.reuse, R85 ;  /* 0x000000556e547220 */ /* 0x040fe20000410000 */
[----:B------:R-:W-:Y:S02]  /*2c980*/  HADD2.F32 R115, -RZ, R32.H0_H0 ;  /* 0x20000020ff737230 */ /* 0x000fe40000004100 */
[----:B------:R-:W-:Y:S01]  /*2c990*/  FMUL.FTZ R85, R110, R117 ;  /* 0x000000756e557220 */ /* 0x000fe20000410000 */
[----:B------:R-:W-:-:S02]  /*2c9a0*/  HADD2.F32 R86, -RZ, R18.H1_H1 ;  /* 0x30000012ff567230 */ /* 0x000fc40000004100 */
[C---:B------:R-:W-:Y:S01]  /*2c9b0*/  FMUL.FTZ R119, R110.reuse, R119 ;  /* 0x000000776e777220 */ /* 0x040fe20000410000 */
[----:B------:R-:W-:Y:S02]  /*2c9c0*/  HADD2.F32 R116, -RZ, R129.H0_H0 ;  /* 0x20000081ff747230 */ /* 0x000fe40000004100 */
[----:B------:R-:W-:Y:S01]  /*2c9d0*/  FMUL.FTZ R121, R110, R121 ;  /* 0x000000796e797220 */ /* 0x000fe20000410000 */
[----:B------:R-:W-:Y:S02]  /*2c9e0*/  HADD2.F32 R118, -RZ, R17.H1_H1 ;  /* 0x30000011ff767230 */ /* 0x000fe40000004100 */
[----:B------:R-:W-:Y:S01]  /*2c9f0*/  FFMA.FTZ R84, R84, R87, R115 ;  /* 0x0000005754547223 */ /* 0x000fe20000010073 */
[----:B------:R-:W-:Y:S02]  /*2ca00*/  HADD2.F32 R120, -RZ, R33.H0_H0 ;  /* 0x20000021ff787230 */ /* 0x000fe40000004100 */
[----:B------:R-:W-:Y:S01]  /*2ca10*/  FFMA.FTZ R85, R85, R86, R116 ;  /* 0x0000005655557223 */ /* 0x000fe20000010074 */
[----:B------:R-:W-:-:S02]  /*2ca20*/  HADD2.F32 R122, -RZ, R19.H1_H1 ;  /* 0x30000013ff7a7230 */ /* 0x000fc40000004100 */
[----:B------:R-:W-:Y:S02]  /*2ca30*/  HADD2.F32 R134, -RZ, R129.H1_H1 ;  /* 0x30000081ff867230 */ /* 0x000fe40000004100 */
[----:B------:R-:W-:-:S03]  /*2ca40*/  FFMA.FTZ R86, R119, R118, R120 ;  /* 0x0000007677567223 */ /* 0x000fc60000010078 */
[----:B------:R-:W-:Y:S01]  /*2ca50*/  FFMA.FTZ R87, R121, R122, R134 ;  /* 0x0000007a79577223 */ /* 0x000fe20000010086 */
[C---:B0-----:R-:W-:Y:S01]  /*2ca60*/  IMAD.WIDE.U32 R112, R96.reuse, 0x10, R112 ;  /* 0x0000001060707825 */ /* 0x041fe200078e0070 */
[----:B------:R-:W-:-:S04]  /*2ca70*/  IADD3 R96, PT, PT, R96, 0x20, RZ ;  /* 0x0000002060607810 */ /* 0x000fc80007ffe0ff */
[----:B------:R2:W-:Y:S03]  /*2ca80*/  STG.E.128 desc[UR6][R112.64], R84 ;  /* 0x0000005470007986 */ /* 0x0005e6000c101d06 */
.L_x_24358:
[----:B------:R-:W-:Y:S05]  /*2ca90*/  BSYNC.RECONVERGENT B1 ;  /* 0x0000000000017941 */ /* 0x000fea0003800200 */
.L_x_24357:
[----:B------:R-:W-:Y:S01]  /*2caa0*/  LOP3.LUT P0, RZ, R95, 0x2000, RZ, 0xc0, !PT ;  /* 0x000020005fff7812 */ /* 0x000fe2000780c0ff */
[----:B------:R-:W-:-:S12]  /*2cab0*/  BSSY.RECONVERGENT B1, `(.L_x_24359) ;  /* 0x000001a000017945 */ /* 0x000fd80003800200 */
[----:B------:R-:W-:Y:S05]  /*2cac0*/  @!P0 BRA `(.L_x_24360) ;  /* 0x0000000000608947 */ /* 0x000fea0003800000 */
[----:B012---:R-:W0:Y:S01]  /*2cad0*/  LDC.64 R112, c[0x0][0x428] ;  /* 0x00010a00ff707b82 */ /* 0x007e220000000a00 */
[--C-:B------:R-:W-:Y:S01]  /*2cae0*/  FADD.FTZ R85, R48, -R111.reuse ;  /* 0x8000006f30557221 */ /* 0x100fe20000010000 */
[--C-:B------:R-:W-:Y:S01]  /*2caf0*/  FADD.FTZ R117, R49, -R111.reuse ;  /* 0x8000006f31757221 */ /* 0x100fe20000010000 */
[--C-:B------:R-:W-:Y:S01]  /*2cb00*/  FADD.FTZ R119, R50, -R111.reuse ;  /* 0x8000006f32777221 */ /* 0x100fe20000010000 */
[----:B------:R-:W-:Y:S01]  /*2cb10*/  FADD.FTZ R121, R51, -R111 ;  /* 0x8000006f33797221 */ /* 0x000fe20000010000 */
[----:B------:R-:W-:Y:S02]  /*2cb20*/  HADD2.F32 R87, -RZ, R97.H0_H0 ;  /* 0x20000061ff577230 */ /* 0x000fe40000004100 */
[C---:B------:R-:W-:Y:S01]  /*2cb30*/  FMUL.FTZ R84, R110.reuse, R85 ;  /* 0x000000556e547220 */ /* 0x040fe20000410000 */
[----:B------:R-:W-:Y:S02]  /*2cb40*/  HADD2.F32 R115, -RZ, R88.H0_H0 ;  /* 0x20000058ff737230 */ /* 0x000fe40000004100 */
[----:B------:R-:W-:Y:S01]  /*2cb50*/  FMUL.FTZ R85, R110, R117 ;  /* 0x000000756e557220 */ /* 0x000fe20000410000 */
[----:B------:R-:W-:-:S02]  /*2cb60*/  HADD2.F32 R86, -RZ, R106.H0_H0 ;  /* 0x2000006aff567230 */ /* 0x000fc40000004100 */
        /* <DEDUP_REMOVED lines=11> */
[----:B0-----:R-:W-:-:S04]  /*2cc20*/  IMAD.WIDE.U32 R112, R96, 0x10, R112 ;  /* 0x0000001060707825 */ /* 0x001fc800078e0070 */
[----:B------:R-:W-:Y:S01]  /*2cc30*/  VIADD R96, R96, 0x20 ;  /* 0x0000002060607836 */ /* 0x000fe20000000000 */
[----:B------:R3:W-:Y:S06]  /*2cc40*/  STG.E.128 desc[UR6][R112.64], R84 ;  /* 0x0000005470007986 */ /* 0x0007ec000c101d06 */
.L_x_24360:
[----:B------:R-:W-:Y:S05]  /*2cc50*/  BSYNC.RECONVERGENT B1 ;  /* 0x0000000000017941 */ /* 0x000fea0003800200 */
.L_x_24359:
[----:B------:R-:W-:Y:S01]  /*2cc60*/  LOP3.LUT P0, RZ, R95, 0x1000, RZ, 0xc0, !PT ;  /* 0x000010005fff7812 */ /* 0x000fe2000780c0ff */
[----:B------:R-:W-:-:S12]  /*2cc70*/  BSSY.RECONVERGENT B1, `(.L_x_24361) ;  /* 0x000001a000017945 */ /* 0x000fd80003800200 */
[----:B------:R-:W-:Y:S05]  /*2cc80*/  @!P0 BRA `(.L_x_24362) ;  /* 0x0000000000608947 */ /* 0x000fea0003800000 */
[----:B0123--:R-:W0:Y:S01]  /*2cc90*/  LDC.64 R112, c[0x0][0x428] ;  /* 0x00010a00ff707b82 */ /* 0x00fe220000000a00 */
        /* <DEDUP_REMOVED lines=23> */
.L_x_24362:
[----:B------:R-:W-:Y:S05]  /*2ce10*/  BSYNC.RECONVERGENT B1 ;  /* 0x0000000000017941 */ /* 0x000fea0003800200 */
.L_x_24361:
[----:B------:R-:W-:Y:S01]  /*2ce20*/  LOP3.LUT P0, RZ, R95, 0x800, RZ, 0xc0, !PT ;  /* 0x000008005fff7812 */ /* 0x000fe2000780c0ff */
[----:B------:R-:W-:-:S12]  /*2ce30*/  BSSY.RECONVERGENT B1, `(.L_x_24363) ;  /* 0x000001a000017945 */ /* 0x000fd80003800200 */
[----:B------:R-:W-:Y:S05]  /*2ce40*/  @!P0 BRA `(.L_x_24364) ;  /* 0x0000000000608947 */ /* 0x000fea0003800000 */
[----:B01234-:R-:W0:Y:S01]  /*2ce50*/  LDC.64 R112, c[0x0][0x428] ;  /* 0x00010a00ff707b82 */ /* 0x01fe220000000a00 */
        /* <DEDUP_REMOVED lines=23> */
.L_x_24364:
[----:B------:R-:W-:Y:S05]  /*2cfd0*/  BSYNC.RECONVERGENT B1 ;  /* 0x0000000000017941 */ /* 0x000fea0003800200 */
.L_x_24363:
        /* <DEDUP_REMOVED lines=27> */
.L_x_24366:
[----:B------:R-:W-:Y:S05]  /*2d190*/  BSYNC.RECONVERGENT B1 ;  /* 0x0000000000017941 */ /* 0x000fea0003800200 */
.L_x_24365:
[----:B------:R-:W-:Y:S01]  /*2d1a0*/  LOP3.LUT P0, RZ, R95, 0x200, RZ, 0xc0, !PT ;  /* 0x000002005fff7812 */ /* 0x000fe2000780c0ff */
[----:B------:R-:W-:-:S12]  /*2d1b0*/  BSSY.RECONVERGENT B1, `(.L_x_24367) ;  /* 0x000001e000017945 */ /* 0x000fd80003800200 */
[----:B------:R-:W-:Y:S05]  /*2d1c0*/  @!P0 BRA `(.L_x_24368) ;  /* 0x0000000000708947 */ /* 0x000fea0003800000 */
[----:B01234-:R-:W0:Y:S01]  /*2d1d0*/  LDC.64 R112, c[0x0][0x428] ;  /* 0x00010a00ff707b82 */ /* 0x01fe220000000a00 */
[----:B------:R-:W-:Y:S01]  /*2d1e0*/  SHF.R.U64 R86, R104, 0x10, R105 ;  /* 0x0000001068567819 */ /* 0x000fe20000001269 */
[----:B------:R-:W-:Y:S01]  /*2d1f0*/  FADD.FTZ R85, R64, -R111 ;  /* 0x8000006f40557221 */ /* 0x000fe20000010000 */
[----:B------:R-:W-:Y:S01]  /*2d200*/  SHF.R.U64 R116, R26, 0x10, R27 ;  /* 0x000000101a747819 */ /* 0x000fe2000000121b */
[----:B------:R-:W-:Y:S01]  /*2d210*/  FADD.FTZ R117, R65, -R111 ;  /* 0x8000006f41757221 */ /* 0x000fe20000010000 */
[----:B------:R-:W-:Y:S01]  /*2d220*/  SHF.R.U32.HI R122, RZ, 0x10, R105 ;  /* 0x00000010ff7a7819 */ /* 0x000fe20000011669 */
[----:B------:R-:W-:Y:S01]  /*2d230*/  FADD.FTZ R119, R66, -R111 ;  /* 0x8000006f42777221 */ /* 0x000fe20000010000 */
[----:B------:R-:W-:Y:S01]  /*2d240*/  SHF.R.U32.HI R134, RZ, 0x10, R27 ;  /* 0x00000010ff867819 */ /* 0x000fe2000001161b */
[----:B------:R-:W-:Y:S01]  /*2d250*/  FADD.FTZ R121, R67, -R111 ;  /* 0x8000006f43797221 */ /* 0x000fe20000010000 */
[----:B------:R-:W-:Y:S02]  /*2d260*/  HADD2.F32 R87, -RZ, R125.H0_H0 ;  /* 0x2000007dff577230 */ /* 0x000fe40000004100 */
[----:B------:R-:W-:Y:S01]  /*2d270*/  FMUL.FTZ R84, R110, R85 ;  /* 0x000000556e547220 */ /* 0x000fe20000410000 */
[----:B------:R-:W-:-:S02]  /*2d280*/  HADD2.F32 R115, -RZ, R26.H0_H0 ;  /* 0x2000001aff737230 */ /* 0x000fc40000004100 */
[C---:B------:R-:W-:Y:S01]  /*2d290*/  FMUL.FTZ R85, R110.reuse, R117 ;  /* 0x000000756e557220 */ /* 0x040fe20000410000 */
[----:B------:R-:W-:Y:S02]  /*2d2a0*/  HADD2.F32 R86, -RZ, R86.H0_H0 ;  /* 0x20000056ff567230 */ /* 0x000fe40000004100 */
[C---:B------:R-:W-:Y:S01]  /*2d2b0*/  FMUL.FTZ R119, R110.reuse, R119 ;  /* 0x000000776e777220 */ /* 0x040fe20000410000 */
[----:B------:R-:W-:Y:S02]  /*2d2c0*/  HADD2.F32 R116, -RZ, R116.H0_H0 ;  /* 0x20000074ff747230 */ /* 0x000fe40000004100 */
[----:B------:R-:W-:Y:S01]  /*2d2d0*/  FMUL.FTZ R121, R110, R121 ;  /* 0x000000796e797220 */ /* 0x000fe20000410000 */
[----:B------:R-:W-:Y:S02]  /*2d2e0*/  HADD2.F32 R118, -RZ, R125.H1_H1 ;  /* 0x3000007dff767230 */ /* 0x000fe40000004100 */
[----:B------:R-:W-:Y:S01]  /*2d2f0*/  FFMA.FTZ R84, R84, R87, R115 ;  /* 0x0000005754547223 */ /* 0x000fe20000010073 */
[----:B------:R-:W-:-:S02]  /*2d300*/  HADD2.F32 R120, -RZ, R27.H0_H0 ;  /* 0x2000001bff787230 */ /* 0x000fc40000004100 */
[----:B------:R-:W-:Y:S01]  /*2d310*/  FFMA.FTZ R85, R85, R86, R116 ;  /* 0x0000005655557223 */ /* 0x000fe20000010074 */
[----:B------:R-:W-:Y:S02]  /*2d320*/  HADD2.F32 R122, -RZ, R122.H0_H0 ;  /* 0x2000007aff7a7230 */ /* 0x000fe40000004100 */
[----:B------:R-:W-:Y:S02]  /*2d330*/  HADD2.F32 R134, -RZ, R134.H0_H0 ;  /* 0x20000086ff867230 */ /* 0x000fe40000004100 */
[----:B------:R-:W-:Y:S01]  /*2d340*/  FFMA.FTZ R86, R119, R118, R120 ;  /* 0x0000007677567223 */ /* 0x000fe20000010078 */
[----:B0-----:R-:W-:-:S04]  /*2d350*/  IMAD.WIDE.U32 R112, R96, 0x10, R112 ;  /* 0x0000001060707825 */ /* 0x001fc800078e0070 */
[----:B------:R-:W-:Y:S01]  /*2d360*/  FFMA.FTZ R87, R121, R122, R134 ;  /* 0x0000007a79577223 */ /* 0x000fe20000010086 */
[----:B------:R-:W-:-:S04]  /*2d370*/  VIADD R96, R96, 0x20 ;  /* 0x0000002060607836 */ /* 0x000fc80000000000 */
[----:B------:R0:W-:Y:S03]  /*2d380*/  STG.E.128 desc[UR6][R112.64], R84 ;  /* 0x0000005470007986 */ /* 0x0001e6000c101d06 */
.L_x_24368:
[----:B------:R-:W-:Y:S05]  /*2d390*/  BSYNC.RECONVERGENT B1 ;  /* 0x0000000000017941 */ /* 0x000fea0003800200 */
.L_x_24367:
        /* <DEDUP_REMOVED lines=27> */
[C---:B0-----:R-:W-:Y:S01]  /*2d550*/  IMAD.WIDE.U32 R112, R96.reuse, 0x10, R112 ;  /* 0x0000001060707825 */ /* 0x041fe200078e0070 */
[----:B------:R-:W-:-:S03]  /*2d560*/  IADD3 R96, PT, PT, R96, 0x20, RZ ;  /* 0x0000002060607810 */ /* 0x000fc60007ffe0ff */
[----:B------:R-:W-:-:S05]  /*2d570*/  FFMA.FTZ R87, R121, R122, R134 ;  /* 0x0000007a79577223 */ /* 0x000fca0000010086 */
[----:B------:R0:W-:Y:S02]  /*2d580*/  STG.E.128 desc[UR6][R112.64], R84 ;  /* 0x0000005470007986 */ /* 0x0001e4000c101d06 */
.L_x_24370:
[----:B------:R-:W-:Y:S05]  /*2d590*/  BSYNC.RECONVERGENT B1 ;  /* 0x0000000000017941 */ /* 0x000fea0003800200 */
.L_x_24369:
        /* <DEDUP_REMOVED lines=31> */
.L_x_24372:
[----:B------:R-:W-:Y:S05]  /*2d790*/  BSYNC.RECONVERGENT B1 ;  /* 0x0000000000017941 */ /* 0x000fea0003800200 */
.L_x_24371:
        /* <DEDUP_REMOVED lines=31> */
.L_x_24374:
[----:B------:R-:W-:Y:S05]  /*2d990*/  BSYNC.RECONVERGENT B1 ;  /* 0x0000000000017941 */ /* 0x000fea0003800200 */
.L_x_24373:
        /* <DEDUP_REMOVED lines=12> */
[----:B0-----:R-:W-:-:S04]  /*2da60*/  IMAD.WIDE.U32 R110, R96, 0x10, R84 ;  /* 0x00000010606e7825 */ /* 0x001fc800078e0054 */
[----:B------:R-:W-:Y:S01]  /*2da70*/  FFMA.FTZ R84, R87, R9, R4 ;  /* 0x0000000957547223 */ /* 0x000fe20000010004 */
[----:B------:R-:W-:Y:S01]  /*2da80*/  FFMA.FTZ R85, R86, R10, R13 ;  /* 0x0000000a56557223 */ /* 0x000fe2000001000d */
[----:B------:R-:W-:Y:S01]  /*2da90*/  FFMA.FTZ R86, R112, R8, R5 ;  /* 0x0000000870567223 */ /* 0x000fe20000010005 */
[----:B------:R-:W-:-:S05]  /*2daa0*/  FFMA.FTZ R87, R113, R11, R12 ;  /* 0x0000000b71577223 */ /* 0x000fca000001000c */
[----:B------:R0:W-:Y:S02]  /*2dab0*/  STG.E.128 desc[UR6][R110.64], R84 ;  /* 0x000000546e007986 */ /* 0x0001e4000c101d06 */
.L_x_24376:
[----:B------:R-:W-:Y:S05]  /*2dac0*/  BSYNC.RECONVERGENT B1 ;  /* 0x0000000000017941 */ /* 0x000fea0003800200 */
.L_x_24375:
[----:B01234-:R-:W0:Y:S02]  /*2dad0*/  LDC.64 R84, c[0x0][0x380] ;  /* 0x0000e000ff547b82 */ /* 0x01fe240000000a00 */
[----:B0-----:R-:W-:-:S05]  /*2dae0*/  IMAD R93, R84, 0x4, R93 ;  /* 0x00000004545d7824 */ /* 0x001fca00078e025d */
[----:B------:R-:W-:-:S13]  /*2daf0*/  ISETP.GE.AND P0, PT, R93, R85, PT ;  /* 0x000000555d00720c */ /* 0x000fda0003f06270 */
[----:B------:R-:W-:Y:S05]  /*2db00*/  @!P0 BRA `(.L_x_24377) ;  /* 0xfffffd3800a88947 */ /* 0x000fea000383ffff */
[----:B------:R-:W-:Y:S05]  /*2db10*/  BSYNC B0 ;  /* 0x0000000000007941 */ /* 0x000fea0003800000 */
.L_x_23706:
[----:B------:R-:W-:Y:S05]  /*2db20*/  EXIT ;  /* 0x000000000000794d */ /* 0x000fea0003800000 */
.L_x_24356:
        /* <DEDUP_REMOVED lines=8> */
.L_x_24379:
[----:B------:R-:W-:Y:S05]  /*2dbb0*/  BSYNC B1 ;  /* 0x0000000000017941 */ /* 0x000fea0003800000 */
.L_x_24378:
        /* <DEDUP_REMOVED lines=10> */
.L_x_24380:
[----:B------:R-:W-:Y:S02]  /*2dc60*/  IMAD.MOV.U32 R118, RZ, RZ, 0x4 ;  /* 0x00000004ff767424 */ /* 0x000fe400078e00ff */
[----:B------:R-:W-:-:S04]  /*2dc70*/  IMAD.MOV.U32 R87, RZ, RZ, R117 ;  /* 0x000000ffff577224 */ /* 0x000fc800078e0075 */
[----:B------:R-:W-:-:S05]  /*2dc80*/  FADD.FTZ R87, R86, R87 ;  /* 0x0000005756577221 */ /* 0x000fca0000010000 */
[----:B------:R-:W-:-:S07]  /*2dc90*/  MOV R119, R87 ;  /* 0x0000005700777202 */ /* 0x000fce0000000f00 */
[----:B------:R-:W-:Y:S05]  /*2dca0*/  WARPSYNC.COLLECTIVE R116, `(.L_x_24381) ;  /* 0x0000000074087348 */ /* 0x000fea0003c00000 */
[----:B------:R0:W1:Y:S02]  /*2dcb0*/  SHFL.BFLY P6, R117, R119, R118, R121 ;  /* 0x0c00007677757389 */ /* 0x00006400000c0079 */
[----:B01----:R-:W-:Y:S05]  /*2dcc0*/  ENDCOLLECTIVE ;  /* 0x000000000000791b */ /* 0x003fea0003800000 */
.L_x_24381:
[----:B------:R-:W-:Y:S01]  /*2dcd0*/  HFMA2 R118, -RZ, RZ, 0, 4.76837158203125e-07 ;  /* 0x00000008ff767431 */ /* 0x000fe200000001ff */
[----:B------:R-:W-:-:S05]  /*2dce0*/  MOV R84, R117 ;  /* 0x0000007500547202 */ /* 0x000fca0000000f00 */
[----:B------:R-:W-:-:S04]  /*2dcf0*/  FADD.FTZ R111, R87, R84 ;  /* 0x00000054576f7221 */ /* 0x000fc80000010000 */
[----:B------:R-:W-:-:S07]  /*2dd00*/  IMAD.MOV.U32 R119, RZ, RZ, R111 ;  /* 0x000000ffff777224 */ /* 0x000fce00078e006f */
[----:B------:R-:W-:Y:S05]  /*2dd10*/  WARPSYNC.COLLECTIVE R116, `(.L_x_24382) ;  /* 0x0000000074087348 */ /* 0x000fea0003c00000 */
[----:B------:R0:W1:Y:S02]  /*2dd20*/  SHFL.BFLY P6, R117, R119, R118, R121 ;  /* 0x0c00007677757389 */ /* 0x00006400000c0079 */
[----:B01----:R-:W-:Y:S05]  /*2dd30*/  ENDCOLLECTIVE ;  /* 0x000000000000791b */ /* 0x003fea0003800000 */
.L_x_24382:
[----:B------:R-:W-:Y:S02]  /*2dd40*/  IMAD.MOV.U32 R118, RZ, RZ, 0x10 ;  /* 0x00000010ff767424 */ /* 0x000fe400078e00ff */
[----:B------:R-:W-:-:S04]  /*2dd50*/  IMAD.MOV.U32 R84, RZ, RZ, R117 ;  /* 0x000000ffff547224 */ /* 0x000fc800078e0075 */
[----:B------:R-:W-:-:S05]  /*2dd60*/  FADD.FTZ R112, R111, R84 ;  /* 0x000000546f707221 */ /* 0x000fca0000010000 */
[----:B------:R-:W-:-:S07]  /*2dd70*/  MOV R119, R112 ;  /* 0x0000007000777202 */ /* 0x000fce0000000f00 */
[----:B------:R-:W-:Y:S05]  /*2dd80*/  WARPSYNC.COLLECTIVE R116, `(.L_x_24383) ;  /* 0x0000000074087348 */ /* 0x000fea0003c00000 */
[----:B------:R0:W1:Y:S02]  /*2dd90*/  SHFL.BFLY P6, R117, R119, R118, R121 ;  /* 0x0c00007677757389 */ /* 0x00006400000c0079 */
[----:B01----:R-:W-:Y:S05]  /*2dda0*/  ENDCOLLECTIVE ;  /* 0x000000000000791b */ /* 0x003fea0003800000 */
.L_x_24383:
[----:B------:R-:W-:Y:S01]  /*2ddb0*/  HFMA2 R118, -RZ, RZ, 0, 5.9604644775390625e-08 ;  /* 0x00000001ff767431 */ /* 0x000fe200000001ff */
[----:B------:R-:W-:Y:S02]  /*2ddc0*/  MOV R113, R117 ;  /* 0x0000007500717202 */ /* 0x000fe40000000f00 */
        /* <DEDUP_REMOVED lines=91> */
.L_x_24384:
[----:B------:R-:W-:Y:S02]  /*2e380*/  IMAD.MOV.U32 R118, RZ, RZ, 0x2 ;  /* 0x00000002ff767424 */ /* 0x000fe400078e00ff */
[----:B------:R-:W-:-:S04]  /*2e390*/  IMAD.MOV.U32 R85, RZ, RZ, R117 ;  /* 0x000000ffff557224 */ /* 0x000fc800078e0075 */
[----:B------:R-:W-:-:S05]  /*2e3a0*/  FADD.FTZ R85, R84, R85 ;  /* 0x0000005554557221 */ /* 0x000fca0000010000 */
[----:B------:R-:W-:-:S07]  /*2e3b0*/  MOV R119, R85 ;  /* 0x0000005500777202 */ /* 0x000fce0000000f00 */
[----:B------:R-:W-:Y:S05]  /*2e3c0*/  WARPSYNC.COLLECTIVE R116, `(.L_x_24385) ;  /* 0x0000000074087348 */ /* 0x000fea0003c00000 */
[----:B------:R0:W1:Y:S02]  /*2e3d0*/  SHFL.BFLY P6, R117, R119, R118, R121 ;  /* 0x0c00007677757389 */ /* 0x00006400000c0079 */
[----:B01----:R-:W-:Y:S05]  /*2e3e0*/  ENDCOLLECTIVE ;  /* 0x000000000000791b */ /* 0x003fea0003800000 */
.L_x_24385:
[----:B------:R-:W-:Y:S01]  /*2e3f0*/  HFMA2 R118, -RZ, RZ, 0, 2.384185791015625e-07 ;  /* 0x00000004ff767431 */ /* 0x000fe200000001ff */
[----:B------:R-:W-:-:S05]  /*2e400*/  MOV R86, R117 ;  /* 0x0000007500567202 */ /* 0x000fca0000000f00 */
[----:B------:R-:W-:-:S04]  /*2e410*/  FADD.FTZ R86, R85, R86 ;  /* 0x0000005655567221 */ /* 0x000fc80000010000 */
[----:B------:R-:W-:-:S07]  /*2e420*/  IMAD.MOV.U32 R119, RZ, RZ, R86 ;  /* 0x000000ffff777224 */ /* 0x000fce00078e0056 */
[----:B------:R-:W-:Y:S05]  /*2e430*/  WARPSYNC.COLLECTIVE R116, `(.L_x_24386) ;  /* 0x0000000074087348 */ /* 0x000fea0003c00000 */
[----:B------:R0:W1:Y:S02]  /*2e440*/  SHFL.BFLY P6, R117, R119, R118, R121 ;  /* 0x0c00007677757389 */ /* 0x00006400000c0079 */
[----:B01----:R-:W-:Y:S05]  /*2e450*/  ENDCOLLECTIVE ;  /* 0x000000000000791b */ /* 0x003fea0003800000 */
.L_x_24386:
[----:B------:R-:W-:Y:S02]  /*2e460*/  IMAD.MOV.U32 R118, RZ, RZ, 0x8 ;  /* 0x00000008ff767424 */ /* 0x000fe400078e00ff */
[----:B------:R-:W-:-:S04]  /*2e470*/  IMAD.MOV.U32 R87, RZ, RZ, R117 ;  /* 0x000000ffff577224 */ /* 0x000fc800078e0075 */
[----:B------:R-:W-:-:S05]  /*2e480*/  FADD.FTZ R87, R86, R87 ;  /* 0x0000005756577221 */ /* 0x000fca0000010000 */
[----:B------:R-:W-:-:S07]  /*2e490*/  MOV R119, R87 ;  /* 0x0000005700777202 */ /* 0x000fce0000000f00 */
[----:B------:R-:W-:Y:S05]  /*2e4a0*/  WARPSYNC.COLLECTIVE R116, `(.L_x_24387) ;  /* 0x0000000074087348 */ /* 0x000fea0003c00000 */
[----:B------:R0:W1:Y:S02]  /*2e4b0*/  SHFL.BFLY P6, R117, R119, R118, R121 ;  /* 0x0c00007677757389 */ /* 0x00006400000c0079 */
[----:B01----:R-:W-:Y:S05]  /*2e4c0*/  ENDCOLLECTIVE ;  /* 0x000000000000791b */ /* 0x003fea0003800000 */
.L_x_24387:
[----:B------:R-:W-:Y:S01]  /*2e4d0*/  HFMA2 R118, -RZ, RZ, 0, 9.5367431640625e-07 ;  /* 0x00000010ff767431 */ /* 0x000fe200000001ff */
[----:B------:R-:W-:-:S05]  /*2e4e0*/  MOV R112, R117 ;  /* 0x0000007500707202 */ /* 0x000fca0000000f00 */
[----:B------:R-:W-:-:S04]  /*2e4f0*/  FADD.FTZ R112, R87, R112 ;  /* 0x0000007057707221 */ /* 0x000fc80000010000 */
[----:B------:R-:W-:-:S07]  /*2e500*/  IMAD.MOV.U32 R119, RZ, RZ, R112 ;  /* 0x000000ffff777224 */ /* 0x000fce00078e0070 */
[----:B------:R-:W-:Y:S05]  /*2e510*/  WARPSYNC.COLLECTIVE R116, `(.L_x_24388) ;  /* 0x0000000074087348 */ /* 0x000fea0003c00000 */
[----:B------:R0:W1:Y:S02]  /*2e520*/  SHFL.BFLY P6, R117, R119, R118, R121 ;  /* 0x0c00007677757389 */ /* 0x00006400000c0079 */
[----:B01----:R-:W-:Y:S05]  /*2e530*/  ENDCOLLECTIVE ;  /* 0x000000000000791b */ /* 0x003fea0003800000 */
.L_x_24388:
[----:B------:R-:W-:Y:S05]  /*2e540*/  BRA `(.L_x_24389) ;  /* 0xffffffe000ac7947 */ /* 0x000fea000383ffff */
.L_x_24390:
        /* <DEDUP_REMOVED lines=11> */
.L_x_28022:


//--------------------- .text._ZN10layer_norm31ln_parallel_residual_fwd_kernelINS_13Kernel_traitsI6__halfffffjLj1280ELj1ELj4ELj1ELj16ENS_18Kernel_traits_baseILj1280ES2_ffffjLj128EEEEELb1ELb1ELb1EEEvNS_9FwdParamsE --------------------------
	.section	.text._ZN10layer_norm31ln_parallel_residual_fwd_kernelINS_13Kernel_traitsI6__halfffffjLj1280ELj1ELj4ELj1ELj16ENS_18Kernel_traits_baseILj1280ES2_ffffjLj128EEEEELb1ELb1ELb1EEEvNS_9FwdParamsE,"ax",@progbits
	.align	128
        .global         _ZN10layer_norm31ln_parallel_residual_fwd_kernelINS_13Kernel_traitsI6__halfffffjLj1280ELj1ELj4ELj1ELj16ENS_18Kernel_traits_baseILj1280ES2_ffffjLj128EEEEELb1ELb1ELb1EEEvNS_9FwdParamsE
        .type           _ZN10layer_norm31ln_parallel_residual_fwd_kernelINS_13Kernel_traitsI6__halfffffjLj1280ELj1ELj4ELj1ELj16ENS_18Kernel_traits_baseILj1280ES2_ffffjLj128EEEEELb1ELb1ELb1EEEvNS_9FwdParamsE,@function
        .size           _ZN10layer_norm31ln_parallel_residual_fwd_kernelINS_13Kernel_traitsI6__halfffffjLj1280ELj1ELj4ELj1ELj16ENS_18Kernel_traits_baseILj1280ES2_ffffjLj128EEEEELb1ELb1ELb1EEEvNS_9FwdParamsE,(.L_x_28023 - _ZN10layer_norm31ln_parallel_residual_fwd_kernelINS_13Kernel_traitsI6__halfffffjLj1280ELj1ELj4ELj1ELj16ENS_18Kernel_traits_baseILj1280ES2_ffffjLj128EEEEELb1ELb1ELb1EEEvNS_9FwdParamsE)
        .other          _ZN10layer_norm31ln_parallel_residual_fwd_kernelINS_13Kernel_traitsI6__halfffffjLj1280ELj1ELj4ELj1ELj16ENS_18Kernel_traits_baseILj1280ES2_ffffjLj128EEEEELb1ELb1ELb1EEEvNS_9FwdParamsE,@"STO_CUDA_ENTRY STV_DEFAULT"
_ZN10layer_norm31ln_parallel_residual_fwd_kernelINS_13Kernel_traitsI6__halfffffjLj1280ELj1ELj4ELj1ELj16ENS_18Kernel_traits_baseILj1280ES2_ffffjLj128EEEEELb1ELb1ELb1EEEvNS_9FwdParamsE:
.text._ZN10layer_norm31ln_parallel_residual_fwd_kernelINS_13Kernel_traitsI6__halfffffjLj1280ELj1ELj4ELj1ELj16ENS_18Kernel_traits_baseILj1280ES2_ffffjLj128EEEEELb1ELb1ELb1EEEvNS_9FwdParamsE:
        /* <DEDUP_REMOVED lines=73> */
.L_x_24391:
[----:B------:R-:W0:Y:S01]  /*0490*/  LDC.64 R2, c[0x0][0x3d0] ;  /* 0x0000f400ff027b82 */ /* 0x000e220000000a00 */
        /* <DEDUP_REMOVED lines=9> */
[----:B0-----:R-:W-:-:S05]  /*0530*/  IMAD.WIDE.U32 R2, R82, 0x8, R2 ;  /* 0x0000000852027825 */ /* 0x001fca00078e0002 */
        /* <DEDUP_REMOVED lines=11> */
.L_x_24392:
[----:B------:R-:W1:Y:S02]  /*05f0*/  LDCU UR4, c[0x0][0x384] ;  /* 0x00007080ff0477ac */ /* 0x000e640008000800 */
[----:B-1----:R-:W-:-:S13]  /*0600*/  ISETP.GE.AND P0, PT, R81, UR4, PT ;  /* 0x0000000451007c0c */ /* 0x002fda000bf06270 */
[----:B------:R-:W-:Y:S05]  /*0610*/  @P0 EXIT ;  /* 0x000000000000094d */ /* 0x000fea0003800000 */
[----:B-----5:R-:W-:Y:S01]  /*0620*/  IMAD.MOV.U32 R93, RZ, RZ, R6 ;  /* 0x000000ffff5d7224 */ /* 0x020fe200078e0006 */
[--C-:B0-----:R-:W-:Y:S01]  /*0630*/  SHF.R.U64 R16, R6, 0x10, R7.reuse ;  /* 0x0000001006107819 */ /* 0x101fe20000001207 */
[----:B------:R-:W-:Y:S01]  /*0640*/  IMAD.MOV.U32 R94, RZ, RZ, R10 ;  /* 0x000000ffff5e7224 */ /* 0x000fe200078e000a */
[----:B------:R-:W-:Y:S01]  /*0650*/  MOV R5, R11 ;  /* 0x0000000b00057202 */ /* 0x000fe20000000f00 */
        /* <DEDUP_REMOVED lines=8> */
[----:B------:R-:W-:Y:S01]  /*06e0*/  IMAD.HI.U32 R6, R80, -0x2daee0ad, RZ ;  /* 0xd2511f5350067827 */ /* 0x000fe200078e00ff */
[----:B------:R-:W-:Y:S01]  /*06f0*/  MOV R90, R8 ;  /* 0x00000008005a7202 */ /* 0x000fe20000000f00 */
[----:B------:R-:W0:Y:S01]  /*0700*/  LDCU.64 UR4, c[0x0][0x398] ;  /* 0x00007300ff0477ac */ /* 0x000e220008000a00 */
[----:B------:R-:W-:Y:S01]  /*0710*/  SHF.R.U64 R87, R8, 0x10, R9 ;  /* 0x0000001008577819 */ /* 0x000fe20000001209 */
[----:B------:R-:W-:Y:S01]  /*0720*/  IMAD.HI.U32 R5, R83, -0x326172a9, RZ ;  /* 0xcd9e8d5753057827 */ /* 0x000fe200078e00ff */
[----:B------:R-:W-:-:S03]  /*0730*/  PRMT R98, R98, 0x5410, R7 ;  /* 0x0000541062627816 */ /* 0x000fc60000000007 */
[----:B------:R-:W-:Y:S01]  /*0740*/  HFMA2 R86, -RZ, RZ, 0, 0 ;  /* 0x00000000ff567431 */ /* 0x000fe200000001ff */
[--C-:B------:R-:W-:Y:S01]  /*0750*/  SHF.R.U32.HI R8, RZ, 0x10, R9.reuse ;  /* 0x00000010ff087819 */ /* 0x100fe20000011609 */
[----:B------:R-:W-:Y:S01]  /*0760*/  IMAD.MOV.U32 R89, RZ, RZ, R9 ;  /* 0x000000ffff597224 */ /* 0x000fe200078e0009 */
[--C-:B------:R-:W-:Y:S01]  /*0770*/  SHF.R.U64 R95, R10, 0x10, R11.reuse ;  /* 0x000000100a5f7819 */ /* 0x100fe2000000120b */
[----:B------:R-:W-:Y:S01]  /*0780*/  IMAD.MOV.U32 R7, RZ, RZ, R66 ;  /* 0x000000ffff077224 */ /* 0x000fe200078e0042 */
[----:B------:R-:W-:Y:S01]  /*0790*/  SHF.R.U32.HI R9, RZ, 0x10, R11 ;  /* 0x00000010ff097819 */ /* 0x000fe2000001160b */
[----:B------:R-:W-:Y:S01]  /*07a0*/  BSSY B0, `(.L_x_24393) ;  /* 0x0002826000007945 */ /* 0x000fe20003800000 */
[--C-:B------:R-:W-:Y:S01]  /*07b0*/  SHF.R.U64 R97, R12, 0x10, R13.reuse ;  /* 0x000000100c617819 */ /* 0x100fe2000000120d */
[----:B------:R-:W-:Y:S01]  /*07c0*/  IMAD.MOV.U32 R12, RZ, RZ, R64 ;  /* 0x000000ffff0c7224 */ /* 0x000fe200078e0040 */
[----:B------:R-:W-:Y:S01]  /*07d0*/  SHF.R.U32.HI R10, RZ, 0x10, R13 ;  /* 0x00000010ff0a7819 */ /* 0x000fe2000001160d */
[----:B------:R-:W-:Y:S01]  /*07e0*/  IMAD.MOV.U32 R13, RZ, RZ, R65 ;  /* 0x000000ffff0d7224 */ /* 0x000fe200078e0041 */
[----:B------:R-:W-:-:S02]  /*07f0*/  LOP3.LUT R6, R6, UR7, RZ, 0x3c, !PT ;  /* 0x0000000706067c12 */ /* 0x000fc4000f8e3cff */
[----:B------:R-:W-:Y:S01]  /*0800*/  LOP3.LUT R5, R0, UR6, R5, 0x96, !PT ;  /* 0x0000000600057c12 */ /* 0x000fe2000f8e9605 */
[----:B0-----:R-:W-:Y:S01]  /*0810*/  UISETP.NE.U32.AND UP0, UPT, UR4, URZ, UPT ;  /* 0x000000ff0400728c */ /* 0x001fe2000bf05070 */
[--C-:B------:R-:W-:Y:S01]  /*0820*/  SHF.R.U64 R99, R14, 0x10, R15.reuse ;  /* 0x000000100e637819 */ /* 0x100fe2000000120f */
[----:B------:R-:W0:Y:S01]  /*0830*/  LDCU UR4, c[0x0][0x388] ;  /* 0x00007100ff0477ac */ /* 0x000e220008000800 */
[----:B------:R-:W-:Y:S02]  /*0840*/  SHF.R.U32.HI R11, RZ, 0x10, R15 ;  /* 0x00000010ff0b7819 */ /* 0x000fe4000001160f */
[----:B------:R-:W-:Y:S01]  /*0850*/  PRMT R93, R93, 0x5410, R8 ;  /* 0x000054105d5d7816 */ /* 0x000fe20000000008 */
[----:B------:R-:W-:Y:S01]  /*0860*/  IMAD R8, R83, -0x326172a9, RZ ;  /* 0xcd9e8d5753087824 */ /* 0x000fe200078e02ff */
[----:B------:R-:W-:Y:S01]  /*0870*/  PRMT R95, R95, 0x5410, R9 ;  /* 0x000054105f5f7816 */ /* 0x000fe20000000009 */
[----:B------:R-:W-:Y:S01]  /*0880*/  IMAD.HI.U32 R9, R5, -0x2daee0ad, RZ ;  /* 0xd2511f5305097827 */ /* 0x000fe200078e00ff */
[----:B------:R-:W-:Y:S01]  /*0890*/  PRMT R97, R97, 0x5410, R10 ;  /* 0x0000541061617816 */ /* 0x000fe2000000000a */
[----:B------:R-:W-:Y:S01]  /*08a0*/  UISETP.NE.AND.EX UP0, UPT, UR5, URZ, UPT, UP0 ;  /* 0x000000ff0500728c */ /* 0x000fe2000bf05300 */
[----:B------:R-:W-:Y:S01]  /*08b0*/  PRMT R126, R7, 0x7610, R126 ;  /* 0x00007610077e7816 */ /* 0x000fe2000000007e */
[----:B------:R-:W-:Y:S01]  /*08c0*/  IMAD R10, R80, -0x2daee0ad, RZ ;  /* 0xd2511f53500a7824 */ /* 0x000fe200078e02ff */
[----:B------:R-:W-:Y:S01]  /*08d0*/  PRMT R99, R99, 0x5410, R11 ;  /* 0x0000541063637816 */ /* 0x000fe2000000000b */
[----:B------:R-:W-:Y:S01]  /*08e0*/  IMAD.HI.U32 R7, R6, -0x326172a9, RZ ;  /* 0xcd9e8d5706077827 */ /* 0x000fe200078e00ff */
[----:B------:R-:W-:Y:S01]  /*08f0*/  MOV R11, R67 ;  /* 0x00000043000b7202 */ /* 0x000fe20000000f00 */
[----:B------:R-:W1:Y:S01]  /*0900*/  LDCU.U8 UR5, c[0x0][0x410] ;  /* 0x00008200ff0577ac */ /* 0x000e620008000000 */
[----:B------:R-:W-:Y:S01]  /*0910*/  LOP3.LUT R9, R10, UR11, R9, 0x96, !PT ;  /* 0x0000000b0a097c12 */ /* 0x000fe2000f8e9609 */
[----:B------:R-:W-:Y:S01]  /*0920*/  IMAD R6, R6, -0x326172a9, RZ ;  /* 0xcd9e8d5706067824 */ /* 0x000fe200078e02ff */
[----:B------:R-:W-:Y:S01]  /*0930*/  LOP3.LUT R7, R8, UR10, R7, 0x96, !PT ;  /* 0x0000000a08077c12 */ /* 0x000fe2000f8e9607 */
[----:B------:R-:W2:Y:S01]  /*0940*/  LDCU.64 UR10, c[0x0][0x3a0] ;  /* 0x00007400ff0a77ac */ /* 0x000ea20008000a00 */
[----:B------:R-:W-:Y:S01]  /*0950*/  PRMT R126, R126, 0x5410, R11 ;  /* 0x000054107e7e7816 */ /* 0x000fe2000000000b */
[----:B------:R-:W-:Y:S01]  /*0960*/  IMAD R11, R5, -0x2daee0ad, RZ ;  /* 0xd2511f53050b7824 */ /* 0x000fe200078e02ff */
[----:B------:R-:W-:Y:S01]  /*0970*/  PRMT R128, R12, 0x5410, R13 ;  /* 0x000054100c807816 */ /* 0x000fe2000000000d */
[----:B------:R-:W-:Y:S01]  /*0980*/  IMAD.HI.U32 R5, R9, -0x326172a9, RZ ;  /* 0xcd9e8d5709057827 */ /* 0x000fe200078e00ff */
[----:B------:R-:W-:-:S02]  /*0990*/  MOV R10, R62 ;  /* 0x0000003e000a7202 */ /* 0x000fc40000000f00 */
[----:B------:R-:W-:Y:S01]  /*09a0*/  SHF.R.U64 R132, R46, 0x10, R47 ;  /* 0x000000102e847819 */ /* 0x000fe2000000122f */
[----:B------:R-:W-:Y:S01]  /*09b0*/  IMAD.HI.U32 R8, R7, -0x2daee0ad, RZ ;  /* 0xd2511f5307087827 */ /* 0x000fe200078e00ff */
[----:B------:R-:W-:Y:S02]  /*09c0*/  LOP3.LUT R5, R6, UR13, R5, 0x96, !PT ;  /* 0x0000000d06057c12 */ /* 0x000fe4000f8e9605 */
[----:B------:R-:W-:Y:S01]  /*09d0*/  SHF.R.U32.HI R133, RZ, 0x10, R47 ;  /* 0x00000010ff857819 */ /* 0x000fe2000001162f */
[----:B------:R-:W-:Y:S01]  /*09e0*/  IMAD.MOV.U32 R12, RZ, RZ, R63 ;  /* 0x000000ffff0c7224 */ /* 0x000fe200078e003f */
[----:B------:R-:W-:Y:S01]  /*09f0*/  LOP3.LUT R8, R11, UR14, R8, 0x96, !PT ;  /* 0x0000000e0b087c12 */ /* 0x000fe2000f8e9608 */
[----:B------:R-:W-:Y:S01]  /*0a00*/  IMAD R9, R9, -0x326172a9, RZ ;  /* 0xcd9e8d5709097824 */ /* 0x000fe200078e02ff */
[----:B------:R-:W-:Y:S01]  /*0a10*/  MOV R11, R61 ;  /* 0x0000003d000b7202 */ /* 0x000fe20000000f00 */
[----:B------:R-:W-:Y:S01]  /*0a20*/  IMAD.MOV.U32 R13, RZ, RZ, R60 ;  /* 0x000000ffff0d7224 */ /* 0x000fe200078e003c */
[----:B------:R-:W-:Y:S01]  /*0a30*/  PRMT R129, R10, 0x5410, R12 ;  /* 0x000054100a817816 */ /* 0x000fe2000000000c */
[----:B------:R-:W-:Y:S01]  /*0a40*/  IMAD R10, R7, -0x2daee0ad, RZ ;  /* 0xd2511f53070a7824 */ /* 0x000fe200078e02ff */
[----:B------:R-:W-:Y:S01]  /*0a50*/  SHF.R.U32.HI R134, RZ, 0x10, R49 ;  /* 0x00000010ff867819 */ /* 0x000fe20000011631 */
[----:B------:R-:W-:Y:S01]  /*0a60*/  IMAD.HI.U32 R6, R8, -0x326172a9, RZ ;  /* 0xcd9e8d5708067827 */ /* 0x000fe200078e00ff */
[----:B------:R-:W-:-:S02]  /*0a70*/  PRMT R130, R13, 0x7610, R130 ;  /* 0x000076100d827816 */ /* 0x000fc40000000082 */
[----:B------:R-:W-:Y:S01]  /*0a80*/  SHF.R.U32.HI R135, RZ, 0x10, R51 ;  /* 0x00000010ff877819 */ /* 0x000fe20000011633 */
[----:B------:R-:W-:Y:S01]  /*0a90*/  IMAD.HI.U32 R7, R5, -0x2daee0ad, RZ ;  /* 0xd2511f5305077827 */ /* 0x000fe200078e00ff */
[----:B------:R-:W-:Y:S01]  /*0aa0*/  LOP3.LUT R6, R9, UR12, R6, 0x96, !PT ;  /* 0x0000000c09067c12 */ /* 0x000fe2000f8e9606 */
[----:B------:R-:W3:Y:S01]  /*0ab0*/  LDCU UR12, c[0x0][0x448] ;  /* 0x00008900ff0c77ac */ /* 0x000ee20008000800 */
[----:B------:R-:W-:Y:S01]  /*0ac0*/  PRMT R130, R130, 0x5410, R11 ;  /* 0x0000541082827816 */ /* 0x000fe2000000000b */
[----:B------:R-:W-:Y:S01]  /*0ad0*/  IMAD R8, R8, -0x326172a9, RZ ;  /* 0xcd9e8d5708087824 */ /* 0x000fe200078e02ff */
[----:B------:R-:W-:Y:S01]  /*0ae0*/  LOP3.LUT R7, R10, UR15, R7, 0x96, !PT ;  /* 0x0000000f0a077c12 */ /* 0x000fe2000f8e9607 */
[----:B------:R-:W-:Y:S01]  /*0af0*/  IMAD R10, R5, -0x2daee0ad, RZ ;  /* 0xd2511f53050a7824 */ /* 0x000fe200078e02ff */
[----:B------:R-:W-:Y:S01]  /*0b00*/  SHF.R.U32.HI R11, RZ, 0x10, R59 ;  /* 0x00000010ff0b7819 */ /* 0x000fe2000001163b */
[----:B------:R-:W-:Y:S01]  /*0b10*/  IMAD.HI.U32 R9, R6, -0x2daee0ad, RZ ;  /* 0xd2511f5306097827 */ /* 0x000fe200078e00ff */
[----:B------:R-:W-:Y:S01]  /*0b20*/  SHF.R.U32.HI R136, RZ, 0x10, R53 ;  /* 0x00000010ff887819 */ /* 0x000fe20000011635 */
[----:B------:R-:W4:Y:S01]  /*0b30*/  LDCU UR15, c[0x0][0x404] ;  /* 0x00008080ff0f77ac */ /* 0x000f220008000800 */
        /* <DEDUP_REMOVED lines=9> */
[----:B------:R-:W-:Y:S01]  /*0bd0*/  SHF.R.U32.HI R137, RZ, 0x10, R55 ;  /* 0x00000010ff897819 */ /* 0x000fe20000011637 */
[----:B------:R-:W0:Y:S01]  /*0be0*/  LDCU UR16, c[0x0][0x408] ;  /* 0x00008100ff1077ac */ /* 0x000e220008000800 */
[----:B------:R-:W-:Y:S01]  /*0bf0*/  PRMT R92, R16, 0x5410, R92 ;  /* 0x00005410105c7816 */ /* 0x000fe2000000005c */
[----:B------:R-:W-:Y:S01]  /*0c00*/  IMAD.HI.U32 R8, R5, -0x2daee0ad, RZ ;  /* 0xd2511f5305087827 */ /* 0x000fe200078e00ff */
[----:B------:R-:W-:-:S02]  /*0c10*/  LOP3.LUT R6, R7, UR18, R6, 0x96, !PT ;  /* 0x0000001207067c12 */ /* 0x000fc4000f8e9606 */
[----:B------:R-:W-:Y:S01]  /*0c20*/  PRMT R91, R91, 0x5410, R91 ;  /* 0x000054105b5b7816 */ /* 0x000fe2000000005b */
[----:B------:R-:W-:Y:S01]  /*0c30*/  IMAD.MOV.U32 R12, RZ, RZ, R58 ;  /* 0x000000ffff0c7224 */ /* 0x000fe200078e003a */
[----:B------:R-:W-:Y:S01]  /*0c40*/  LOP3.LUT R8, R11, UR19, R8, 0x96, !PT ;  /* 0x000000130b087c12 */ /* 0x000fe2000f8e9608 */
[----:B------:R-:W-:Y:S01]  /*0c50*/  IMAD.MOV.U32 R13, RZ, RZ, R59 ;  /* 0x000000ffff0d7224 */ /* 0x000fe200078e003b */
[----:B------:R-:W-:Y:S01]  /*0c60*/  SHF.R.U64 R11, R50, 0x10, R51 ;  /* 0x00000010320b7819 */ /* 0x000fe20000001233 */
[----:B------:R-:W-:Y:S01]  /*0c70*/  IMAD R10, R9, -0x326172a9, RZ ;  /* 0xcd9e8d57090a7824 */ /* 0x000fe200078e02ff */
[----:B------:R-:W-:Y:S01]  /*0c80*/  PRMT R90, R90, 0x5410, R90 ;  /* 0x000054105a5a7816 */ /* 0x000fe2000000005a */
[----:B------:R-:W-:Y:S01]  /*0c90*/  IMAD.HI.U32 R7, R6, -0x2daee0ad, RZ ;  /* 0xd2511f5306077827 */ /* 0x000fe200078e00ff */
[----:B------:R-:W-:Y:S02]  /*0ca0*/  PRMT R131, R12, 0x5410, R13 ;  /* 0x000054100c837816 */ /* 0x000fe4000000000d */
[----:B------:R-:W-:Y:S01]  /*0cb0*/  PRMT R134, R134, 0x5410, R11 ;  /* 0x0000541086867816 */ /* 0x000fe2000000000b */
[----:B------:R-:W-:Y:S01]  /*0cc0*/  IMAD R12, R5, -0x2daee0ad, RZ ;  /* 0xd2511f53050c7824 */ /* 0x000fe200078e02ff */
[----:B------:R-:W-:Y:S01]  /*0cd0*/  PRMT R89, R89, 0x5410, R89 ;  /* 0x0000541059597816 */ /* 0x000fe20000000059 */
[----:B------:R-:W-:Y:S01]  /*0ce0*/  IMAD.HI.U32 R5, R8, -0x326172a9, RZ ;  /* 0xcd9e8d5708057827 */ /* 0x000fe200078e00ff */
[----:B------:R-:W-:-:S02]  /*0cf0*/  PRMT R87, R87, 0x5410, R87 ;  /* 0x0000541057577816 */ /* 0x000fc40000000057 */
[----:B------:R-:W-:Y:S01]  /*0d00*/  LOP3.LUT R7, R12, UR21, R7, 0x96, !PT ;  /* 0x000000150c077c12 */ /* 0x000fe2000f8e9607 */
[----:B------:R-:W-:Y:S01]  /*0d10*/  IMAD R9, R8, -0x326172a9, RZ ;  /* 0xcd9e8d5708097824 */ /* 0x000fe200078e02ff */
[----:B------:R-:W-:Y:S01]  /*0d20*/  LOP3.LUT R5, R10, UR20, R5, 0x96, !PT ;  /* 0x000000140a057c12 */ /* 0x000fe2000f8e9605 */
[----:B------:R-:W-:Y:S01]  /*0d30*/  IMAD R11, R6, -0x2daee0ad, RZ ;  /* 0xd2511f53060b7824 */ /* 0x000fe200078e02ff */
[----:B------:R-:W-:Y:S01]  /*0d40*/  SHF.R.U64 R10, R52, 0x10, R53 ;  /* 0x00000010340a7819 */ /* 0x000fe20000001235 */
[----:B------:R-:W-:Y:S01]  /*0d50*/  IMAD.HI.U32 R6, R7, -0x326172a9, RZ ;  /* 0xcd9e8d5707067827 */ /* 0x000fe200078e00ff */
[----:B------:R-:W-:Y:S02]  /*0d60*/  SHF.R.U32.HI R138, RZ, 0x10, R57 ;  /* 0x00000010ff8a7819 */ /* 0x000fe40000011639 */
        /* <DEDUP_REMOVED lines=9> */
[----:B------:R-:W-:Y:S02]  /*0e00*/  PLOP3.LUT P0, PT, PT, PT, UP0, 0x80, 0x8 ;  /* 0x000000000008781c */ /* 0x000fe40003f0f008 */
[----:B------:R-:W-:Y:S01]  /*0e10*/  LOP3.LUT R101, R4, 0x3, RZ, 0xc0, !PT ;  /* 0x0000000304657812 */ /* 0x000fe200078ec0ff */
[----:B------:R-:W-:Y:S01]  /*0e20*/  IMAD.HI.U32 R7, R8, -0x326172a9, RZ ;  /* 0xcd9e8d5708077827 */ /* 0x000fe200078e00ff */
[----:B------:R-:W-:-:S03]  /*0e30*/  LOP3.LUT R5, R12, UR25, R5, 0x96, !PT ;  /* 0x000000190c057c12 */ /* 0x000fc6000f8e9605 */
[----:B------:R-:W-:Y:S01]  /*0e40*/  IMAD R8, R8, -0x326172a9, RZ ;  /* 0xcd9e8d5708087824 */ /* 0x000fe200078e02ff */
[----:B------:R-:W-:Y:S01]  /*0e50*/  LOP3.LUT R7, R10, UR24, R7, 0x96, !PT ;  /* 0x000000180a077c12 */ /* 0x000fe2000f8e9607 */
[----:B------:R-:W-:Y:S01]  /*0e60*/  IMAD R9, R6, -0x2daee0ad, RZ ;  /* 0xd2511f5306097824 */ /* 0x000fe200078e02ff */
[----:B------:R-:W-:Y:S01]  /*0e70*/  SHF.R.U64 R10, R56, 0x10, R57 ;  /* 0x00000010380a7819 */ /* 0x000fe20000001239 */
[----:B------:R-:W-:-:S03]  /*0e80*/  IMAD.HI.U32 R85, R5, -0x326172a9, RZ ;  /* 0xcd9e8d5705557827 */ /* 0x000fc600078e00ff */
[----:B------:R-:W-:Y:S01]  /*0e90*/  PRMT R137, R137, 0x5410, R10 ;  /* 0x0000541089897816 */ /* 0x000fe2000000000a */
[----:B------:R-:W-:Y:S01]  /*0ea0*/  IMAD.HI.U32 R84, R7, -0x2daee0ad, RZ ;  /* 0xd2511f5307547827 */ /* 0x000fe200078e00ff */
[----:B------:R-:W-:-:S03]  /*0eb0*/  LOP3.LUT R85, R8, UR26, R85, 0x96, !PT ;  /* 0x0000001a08557c12 */ /* 0x000fc6000f8e9655 */
[----:B------:R-:W-:Y:S01]  /*0ec0*/  IMAD R100, R7, -0x2daee0ad, RZ ;  /* 0xd2511f5307647824 */ /* 0x000fe200078e02ff */
[----:B------:R-:W-:Y:S01]  /*0ed0*/  LOP3.LUT R84, R9, UR27, R84, 0x96, !PT ;  /* 0x0000001b09547c12 */ /* 0x000fe2000f8e9654 */
[----:B01234-:R-:W-:-:S07]  /*0ee0*/  IMAD R88, R5, -0x326172a9, RZ ;  /* 0xcd9e8d5705587824 */ /* 0x01ffce00078e02ff */
.L_x_25025:
[----:B------:R-:W-:Y:S01]  /*0ef0*/  ISETP.NE.U32.AND P1, PT, RZ, UR10, PT ;  /* 0x0000000aff007c0c */ /* 0x000fe2000bf25070 */
[----:B------:R-:W0:Y:S01]  /*0f00*/  LDC.64 R148, c[0x0][0x390] ;  /* 0x0000e400ff947b82 */ /* 0x000e220000000a00 */
[----:B-1----:R-:W-:Y:S02]  /*0f10*/  IMAD R14, R81, UR4, RZ ;  /* 0x00000004510e7c24 */ /* 0x002fe4000f8e02ff */
[----:B------:R-:W-:-:S03]  /*0f20*/  ISETP.NE.AND.EX P1, PT, RZ, UR11, PT, P1 ;  /* 0x0000000bff007c0c */ /* 0x000fc6000bf25310 */
[----:B------:R-:W-:Y:S02]  /*0f30*/  SHF.R.S32.HI R15, RZ, 0x1f, R14 ;  /* 0x0000001fff0f7819 */ /* 0x000fe4000001140e */
[----:B------:R-:W1:Y:S02]  /*0f40*/  @P0 LDC.64 R18, c[0x0][0x398] ;  /* 0x0000e600ff120b82 */ /* 0x000e640000000a00 */
[----:B------:R-:W-:-:S04]  /*0f50*/  LEA.HI R15, R15, R14, RZ, 0x2 ;  /* 0x0000000e0f0f7211 */ /* 0x000fc800078f10ff */
[----:B------:R-:W-:Y:S02]  /*0f60*/  LEA.HI.SX32 R102, R15, R82, 0x1e ;  /* 0x000000520f667211 */ /* 0x000fe400078ff2ff */
[----:B------:R-:W2:Y:S08]  /*0f70*/  @P1 LDC.64 R12, c[0x0][0x3a0] ;  /* 0x0000e800ff0c1b82 */ /* 0x000eb00000000a00 */
[----:B------:R-:W3:Y:S01]  /*0f80*/  LDC.64 R16, c[0x0][0x398] ;  /* 0x0000e600ff107b82 */ /* 0x000ee20000000a00 */
[----:B-1----:R-:W-:-:S05]  /*0f90*/  @P0 IMAD.WIDE.U32 R18, R102, 0x10, R18 ;  /* 0x0000001066120825 */ /* 0x002fca00078e0012 */
[----:B------:R1:W5:Y:S01]  /*0fa0*/  @P0 LDG.E.128 R4, desc[UR8][R18.64] ;  /* 0x0000000812040981 */ /* 0x000362000c1e1d00 */
[----:B--2---:R-:W-:-:S04]  /*0fb0*/  @P1 IMAD.WIDE.U32 R20, R102, 0x10, R12 ;  /* 0x0000001066141825 */ /* 0x004fc800078e000c */
[----:B0-----:R-:W-:Y:S01]  /*0fc0*/  IMAD.WIDE.U32 R12, R102, 0x10, R148 ;  /* 0x00000010660c7825 */ /* 0x001fe200078e0094 */
[----:B------:R1:W5:Y:S05]  /*0fd0*/  @P1 LDG.E.128 R8, desc[UR8][R20.64] ;  /* 0x0000000814081981 */ /* 0x00036a000c1e1d00 */
[----:B------:R-:W5:Y:S01]  /*0fe0*/  LDG.E.128 R12, desc[UR8][R12.64] ;  /* 0x000000080c0c7981 */ /* 0x000f62000c1e1d00 */
[----:B---3--:R-:W-:-:S04]  /*0ff0*/  ISETP.NE.U32.AND P0, PT, R16, RZ, PT ;  /* 0x000000ff1000720c */ /* 0x008fc80003f05070 */
        /* <DEDUP_REMOVED lines=9> */
[----:B------:R-:W-:Y:S02]  /*1090*/  IMAD.U32 R104, RZ, RZ, UR7 ;  /* 0x00000007ff687e24 */ /* 0x000fe4000f8e00ff */
[----:B------:R-:W-:-:S02]  /*10a0*/  IMAD.U32 R107, RZ, RZ, UR7 ;  /* 0x00000007ff6b7e24 */ /* 0x000fc4000f8e00ff */
[----:B------:R-:W-:Y:S02]  /*10b0*/  IMAD.U32 R110, RZ, RZ, UR6 ;  /* 0x00000006ff6e7e24 */ /* 0x000fe4000f8e00ff */
[----:B------:R-:W-:Y:S01]  /*10c0*/  IMAD.U32 R113, RZ, RZ, UR7 ;  /* 0x00000007ff717e24 */ /* 0x000fe2000f8e00ff */
[----:B------:R-:W-:Y:S01]  /*10d0*/  IADD3 R105, PT, PT, R105, 0x32370b8f, RZ ;  /* 0x32370b8f69697810 */ /* 0x000fe20007ffe0ff */
[----:B------:R-:W-:Y:S01]  /*10e0*/  IMAD.MOV.U32 R103, RZ, RZ, 0x2f800000 ;  /* 0x2f800000ff677424 */ /* 0x000fe200078e00ff */
[----:B------:R-:W-:Y:S01]  /*10f0*/  IADD3 R108, PT, PT, R108, -0x255992d5, RZ ;  /* 0xdaa66d2b6c6c7810 */ /* 0x000fe20007ffe0ff */
[----:B------:R-:W-:Y:S01]  /*1100*/  VIADD R104, R104, 0xdb3d7428 ;  /* 0xdb3d742868687836 */ /* 0x000fe20000000000 */
[----:B------:R-:W-:Y:S01]  /*1110*/  IADD3 R111, PT, PT, R111, -0x4498517b, RZ ;  /* 0xbb67ae856f6f7810 */ /* 0x000fe20007ffe0ff */
[----:B------:R-:W-:Y:S01]  /*1120*/  VIADD R106, R106, 0x646e171e ;  /* 0x646e171e6a6a7836 */ /* 0x000fe20000000000 */
[----:B------:R-:W-:Y:S01]  /*1130*/  IADD3 R114, PT, PT, R114, -0x61c88647, RZ ;  /* 0x9e3779b972727810 */ /* 0x000fe20007ffe0ff */
[----:B------:R-:W-:-:S02]  /*1140*/  VIADD R107, R107, 0x96a522ad ;  /* 0x96a522ad6b6b7836 */ /* 0x000fc40000000000 */
        /* <DEDUP_REMOVED lines=22> */
.L_x_24397:
        /* <DEDUP_REMOVED lines=13> */
.L_x_24399:
[----:B------:R-:W-:Y:S05]  /*1380*/  BSYNC.RECONVERGENT B2 ;  /* 0x0000000000027941 */ /* 0x000fea0003800200 */
.L_x_24398:
        /* <DEDUP_REMOVED lines=42> */
.L_x_24396:
[----:B------:R-:W-:Y:S05]  /*1630*/  BSYNC.RECONVERGENT B1 ;  /* 0x0000000000017941 */ /* 0x000fea0003800200 */
.L_x_24395:
        /* <DEDUP_REMOVED lines=17> */
.L_x_24402:
        /* <DEDUP_REMOVED lines=13> */
.L_x_24404:
[----:B------:R-:W-:Y:S05]  /*1820*/  BSYNC.RECONVERGENT B2 ;  /* 0x0000000000027941 */ /* 0x000fea0003800200 */
.L_x_24403:
        /* <DEDUP_REMOVED lines=43> */
.L_x_24401:
[----:B------:R-:W-:Y:S05]  /*1ae0*/  BSYNC.RECONVERGENT B1 ;  /* 0x0000000000017941 */ /* 0x000fea0003800200 */
.L_x_24400:
        /* <DEDUP_REMOVED lines=16> */
.L_x_24407:
        /* <DEDUP_REMOVED lines=13> */
.L_x_24409:
[----:B------:R-:W-:Y:S05]  /*1cc0*/  BSYNC.RECONVERGENT B2 ;  /* 0x0000000000027941 */ /* 0x000fea0003800200 */
.L_x_24408:
        /* <DEDUP_REMOVED lines=43> */
.L_x_24406:
[----:B------:R-:W-:Y:S05]  /*1f80*/  BSYNC.RECONVERGENT B1 ;  /* 0x0000000000017941 */ /* 0x000fea0003800200 */
.L_x_24405:
        /* <DEDUP_REMOVED lines=16> */
.L_x_24412:
        /* <DEDUP_REMOVED lines=13> */
.L_x_24414:
[----:B------:R-:W-:Y:S05]  /*2160*/  BSYNC.RECONVERGENT B2 ;  /* 0x0000000000027941 */ /* 0x000fea0003800200 */
.L_x_24413:
        /* <DEDUP_REMOVED lines=43> */
.L_x_24411:
[----:B------:R-:W-:Y:S05]  /*2420*/  BSYNC.RECONVERGENT B1 ;  /* 0x0000000000017941 */ /* 0x000fea0003800200 */
.L_x_24410:
        /* <DEDUP_REMOVED lines=18> */
.L_x_24394:
        /* <DEDUP_REMOVED lines=16> */
.L_x_24418:
        /* <DEDUP_REMOVED lines=13> */
.L_x_24420:
[----:B------:R-:W-:Y:S05]  /*2720*/  BSYNC.RECONVERGENT B2 ;  /* 0x0000000000027941 */ /* 0x000fea0003800200 */
.L_x_24419:
        /* <DEDUP_REMOVED lines=42> */
.L_x_24417:
[----:B------:R-:W-:Y:S05]  /*29d0*/  BSYNC.RECONVERGENT B1 ;  /* 0x0000000000017941 */ /* 0x000fea0003800200 */
.L_x_24416:
[----:B------:R-:W-:Y:S01]  /*29e0*/  ISETP.NE.AND P0, PT, R20, 0x1, PT ;  /* 0x000000011400780c */ /* 0x000fe20003f05270 */
[----:B------:R-:W-:Y:S01]  /*29f0*/  IMAD.U32 R117, RZ, RZ, UR16 ;  /* 0x00000010ff757e24 */ /* 0x000fe2000f8e00ff */
[----:B------:R-:W-:Y:S01]  /*2a00*/  I2FP.F32.U32 R18, R18 ;  /* 0x0000001200127245 */ /* 0x000fe20000201000 */
[----:B------:R-:W-:Y:S01]  /*2a10*/  BSSY.RECONVERGENT B1, `(.L_x_24421) ;  /* 0x0000049000017945 */ /* 0x000fe20003800200 */
[----:B------:R-:W-:Y:S01]  /*2a20*/  MOV R116, UR15 ;  /* 0x0000000f00747c02 */ /* 0x000fe20008000f00 */
[----:B-----5:R-:W-:Y:S02]  /*2a30*/  FMUL.FTZ R24, R12, R117 ;  /* 0x000000750c187220 */ /* 0x020fe40000410000 */
        /* <DEDUP_REMOVED lines=13> */
.L_x_24423:
        /* <DEDUP_REMOVED lines=13> */
.L_x_24425:
[----:B------:R-:W-:Y:S05]  /*2be0*/  BSYNC.RECONVERGENT B2 ;  /* 0x0000000000027941 */ /* 0x000fea0003800200 */
.L_x_24424:
        /* <DEDUP_REMOVED lines=43> */
.L_x_24422:
[----:B------:R-:W-:Y:S05]  /*2ea0*/  BSYNC.RECONVERGENT B1 ;  /* 0x0000000000017941 */ /* 0x000fea0003800200 */
.L_x_24421:
        /* <DEDUP_REMOVED lines=15> */
.L_x_24428:
        /* <DEDUP_REMOVED lines=13> */
.L_x_24430:
[----:B------:R-:W-:Y:S05]  /*3070*/  BSYNC.RECONVERGENT B2 ;  /* 0x0000000000027941 */ /* 0x000fea0003800200 */
.L_x_24429:
        /* <DEDUP_REMOVED lines=43> */
.L_x_24427:
[----:B------:R-:W-:Y:S05]  /*3330*/  BSYNC.RECONVERGENT B1 ;  /* 0x0000000000017941 */ /* 0x000fea0003800200 */
.L_x_24426:
        /* <DEDUP_REMOVED lines=17> */
.L_x_24433:
        /* <DEDUP_REMOVED lines=13> */
.L_x_24435:
[----:B------:R-:W-:Y:S05]  /*3520*/  BSYNC.RECONVERGENT B2 ;  /* 0x0000000000027941 */ /* 0x000fea0003800200 */
.L_x_24434:
        /* <DEDUP_REMOVED lines=43> */
.L_x_24432:
[----:B------:R-:W-:Y:S05]  /*37e0*/  BSYNC.RECONVERGENT B1 ;  /* 0x0000000000017941 */ /* 0x000fea0003800200 */
.L_x_24431:
        /* <DEDUP_REMOVED lines=15> */
.L_x_24438:
        /* <DEDUP_REMOVED lines=13> */
.L_x_24440:
[----:B------:R-:W-:Y:S05]  /*39b0*/  BSYNC.RECONVERGENT B2 ;  /* 0x0000000000027941 */ /* 0x000fea0003800200 */
.L_x_24439:
        /* <DEDUP_REMOVED lines=43> */
.L_x_24437:
[----:B------:R-:W-:Y:S05]  /*3c70*/  BSYNC.RECONVERGENT B1 ;  /* 0x0000000000017941 */ /* 0x000fea0003800200 */
.L_x_24436:
        /* <DEDUP_REMOVED lines=17> */
.L_x_24443:
        /* <DEDUP_REMOVED lines=13> */
.L_x_24445:
[----:B------:R-:W-:Y:S05]  /*3e60*/  BSYNC.RECONVERGENT B2 ;  /* 0x0000000000027941 */ /* 0x000fea0003800200 */
.L_x_24444:
        /* <DEDUP_REMOVED lines=43> */
.L_x_24442:
[----:B------:R-:W-:Y:S05]  /*4120*/  BSYNC.RECONVERGENT B1 ;  /* 0x0000000000017941 */ /* 0x000fea0003800200 */
.L_x_24441:
        /* <DEDUP_REMOVED lines=15> */
.L_x_24448:
        /* <DEDUP_REMOVED lines=13> */
.L_x_24450:
[----:B------:R-:W-:Y:S05]  /*42f0*/  BSYNC.RECONVERGENT B2 ;  /* 0x0000000000027941 */ /* 0x000fea0003800200 */
.L_x_24449:
        /* <DEDUP_REMOVED lines=43> */
.L_x_24447:
[----:B------:R-:W-:Y:S05]  /*45b0*/  BSYNC.RECONVERGENT B1 ;  /* 0x0000000000017941 */ /* 0x000fea0003800200 */
.L_x_24446:
        /* <DEDUP_REMOVED lines=17> */
.L_x_24453:
        /* <DEDUP_REMOVED lines=13> */
.L_x_24455:
[----:B------:R-:W-:Y:S05]  /*47a0*/  BSYNC.RECONVERGENT B2 ;  /* 0x0000000000027941 */ /* 0x000fea0003800200 */
.L_x_24454:
        /* <DEDUP_REMOVED lines=43> */
.L_x_24452:
[----:B------:R-:W-:Y:S05]  /*4a60*/  BSYNC.RECONVERGENT B1 ;  /* 0x0000000000017941 */ /* 0x000fea0003800200 */
.L_x_24451:
[----:B------:R-:W-:Y:S01]  /*4a70*/  I2FP.F32.U32 R14, R13 ;  /* 0x0000000d000e7245 */ /* 0x000fe20000201000 */
[-C--:B------:R-:W-:Y:S01]  /*4a80*/  FMUL.FTZ R12, R4, R117.reuse ;  /* 0x00000075040c7220 */ /* 0x080fe20000410000 */
[-C--:B------:R-:W-:Y:S01]  /*4a90*/  FSETP.GTU.FTZ.AND P6, PT, R25, R116.reuse, PT ;  /* 0x000000741900720b */ /* 0x080fe20003fdc000 */
[----:B------:R-:W-:Y:S01]  /*4aa0*/  FMUL.FTZ R13, R5, R117 ;  /* 0x00000075050d7220 */ /* 0x000fe20000410000 */
[-C--:B------:R-:W-:Y:S01]  /*4ab0*/  FSETP.GTU.FTZ.AND P0, PT, R27, R116.reuse, PT ;  /* 0x000000741b00720b */ /* 0x080fe20003f1c000 */
        /* <DEDUP_REMOVED lines=29> */
.L_x_24415:
        /* <DEDUP_REMOVED lines=32> */
.L_x_24456:
        /* <DEDUP_REMOVED lines=20> */
.L_x_24460:
        /* <DEDUP_REMOVED lines=13> */
.L_x_24462:
[----:B------:R-:W-:Y:S05]  /*50a0*/  BSYNC.RECONVERGENT B2 ;  /* 0x0000000000027941 */ /* 0x000fea0003800200 */
.L_x_24461:
        /* <DEDUP_REMOVED lines=42> */
.L_x_24459:
[----:B------:R-:W-:Y:S05]  /*5350*/  BSYNC.RECONVERGENT B1 ;  /* 0x0000000000017941 */ /* 0x000fea0003800200 */
.L_x_24458:
[----:B------:R-:W-:Y:S01]  /*5360*/  ISETP.NE.AND P3, PT, R22, 0x1, PT ;  /* 0x000000011600780c */ /* 0x000fe20003f65270 */
[----:B------:R-:W-:Y:S01]  /*5370*/  BSSY.RECONVERGENT B1, `(.L_x_24463) ;  /* 0x0000049000017945 */ /* 0x000fe20003800200 */
[----:B------:R-:W-:Y:S01]  /*5380*/  I2FP.F32.U32 R20, R20 ;  /* 0x0000001400147245 */ /* 0x000fe20000201000 */
[----:B-----5:R-:W-:Y:S01]  /*5390*/  FMUL.FTZ R26, R16, R117 ;  /* 0x00000075101a7220 */ /* 0x020fe20000410000 */
        /* <DEDUP_REMOVED lines=13> */
.L_x_24465:
        /* <DEDUP_REMOVED lines=13> */
.L_x_24467:
[----:B------:R-:W-:Y:S05]  /*5540*/  BSYNC.RECONVERGENT B2 ;  /* 0x0000000000027941 */ /* 0x000fea0003800200 */
.L_x_24466:
        /* <DEDUP_REMOVED lines=43> */
.L_x_24464:
[----:B------:R-:W-:Y:S05]  /*5800*/  BSYNC.RECONVERGENT B1 ;  /* 0x0000000000017941 */ /* 0x000fea0003800200 */
.L_x_24463:
        /* <DEDUP_REMOVED lines=15> */
.L_x_24470:
        /* <DEDUP_REMOVED lines=13> */
.L_x_24472:
[----:B------:R-:W-:Y:S05]  /*59d0*/  BSYNC.RECONVERGENT B2 ;  /* 0x0000000000027941 */ /* 0x000fea0003800200 */
.L_x_24471:
        /* <DEDUP_REMOVED lines=43> */
.L_x_24469:
[----:B------:R-:W-:Y:S05]  /*5c90*/  BSYNC.RECONVERGENT B1 ;  /* 0x0000000000017941 */ /* 0x000fea0003800200 */
.L_x_24468:
        /* <DEDUP_REMOVED lines=17> */
.L_x_24475:
        /* <DEDUP_REMOVED lines=13> */
.L_x_24477:
[----:B------:R-:W-:Y:S05]  /*5e80*/  BSYNC.RECONVERGENT B2 ;  /* 0x0000000000027941 */ /* 0x000fea0003800200 */
.L_x_24476:
        /* <DEDUP_REMOVED lines=43> */
.L_x_24474:
[----:B------:R-:W-:Y:S05]  /*6140*/  BSYNC.RECONVERGENT B1 ;  /* 0x0000000000017941 */ /* 0x000fea0003800200 */
.L_x_24473:
        /* <DEDUP_REMOVED lines=15> */
.L_x_24480:
        /* <DEDUP_REMOVED lines=13> */
.L_x_24482:
[----:B------:R-:W-:Y:S05]  /*6310*/  BSYNC.RECONVERGENT B2 ;  /* 0x0000000000027941 */ /* 0x000fea0003800200 */
.L_x_24481:
        /* <DEDUP_REMOVED lines=43> */
.L_x_24479:
[----:B------:R-:W-:Y:S05]  /*65d0*/  BSYNC.RECONVERGENT B1 ;  /* 0x0000000000017941 */ /* 0x000fea0003800200 */
.L_x_24478:
        /* <DEDUP_REMOVED lines=17> */
.L_x_24485:
        /* <DEDUP_REMOVED lines=13> */
.L_x_24487:
[----:B------:R-:W-:Y:S05]  /*67c0*/  BSYNC.RECONVERGENT B2 ;  /* 0x0000000000027941 */ /* 0x000fea0003800200 */
.L_x_24486:
        /* <DEDUP_REMOVED lines=43> */
.L_x_24484:
[----:B------:R-:W-:Y:S05]  /*6a80*/  BSYNC.RECONVERGENT B1 ;  /* 0x0000000000017941 */ /* 0x000fea0003800200 */
.L_x_24483:
        /* <DEDUP_REMOVED lines=15> */
.L_x_24490:
        /* <DEDUP_REMOVED lines=13> */
.L_x_24492:
[----:B------:R-:W-:Y:S05]  /*6c50*/  BSYNC.RECONVERGENT B2 ;  /* 0x0000000000027941 */ /* 0x000fea0003800200 */
.L_x_24491:
        /* <DEDUP_REMOVED lines=43> */
.L_x_24489:
[----:B------:R-:W-:Y:S05]  /*6f10*/  BSYNC.RECONVERGENT B1 ;  /* 0x0000000000017941 */ /* 0x000fea0003800200 */
.L_x_24488:
        /* <DEDUP_REMOVED lines=17> */
.L_x_24495:
        /* <DEDUP_REMOVED lines=15> */
.L_x_24497:
[----:B------:R-:W-:Y:S05]  /*7120*/  BSYNC.RECONVERGENT B2 ;  /* 0x0000000000027941 */ /* 0x000fea0003800200 */
.L_x_24496:
        /* <DEDUP_REMOVED lines=43> */
.L_x_24494:
[----:B------:R-:W-:Y:S05]  /*73e0*/  BSYNC.RECONVERGENT B1 ;  /* 0x0000000000017941 */ /* 0x000fea0003800200 */
.L_x_24493:
[-C--:B------:R-:W-:Y:S01]  /*73f0*/  FMUL.FTZ R23, R4, R117.reuse ;  /* 0x0000007504177220 */ /* 0x080fe20000410000 */
[-C--:B------:R-:W-:Y:S01]  /*7400*/  FSETP.GTU.FTZ.AND P6, PT, R27, R116.reuse, PT ;  /* 0x000000741b00720b */ /* 0x080fe20003fdc000 */
[----:B------:R-:W-:Y:S01]  /*7410*/  FMUL.FTZ R21, R5, R117 ;  /* 0x0000007505157220 */ /* 0x000fe20000410000 */
[----:B------:R-:W-:Y:S01]  /*7420*/  I2FP.F32.U32 R16, R17 ;  /* 0x0000001100107245 */ /* 0x000fe20000201000 */
[----:B------:R-:W-:Y:S01]  /*7430*/  FMUL.FTZ R17, R6, R117 ;  /* 0x0000007506117220 */ /* 0x000fe20000410000 */
[----:B------:R-:W-:Y:S02]  /*7440*/  FSEL R23, R23, RZ, !P6 ;  /* 0x000000ff17177208 */ /* 0x000fe40007000000 */
[----:B------:R-:W-:Y:S01]  /*7450*/  SEL R22, RZ, 0x1, P6 ;  /* 0x00000001ff167807 */ /* 0x000fe20003000000 */
[----:B------:R-:W-:Y:S01]  /*7460*/  FFMA.FTZ R25, R16, R103, 1.1641532182693481445e-10 ;  /* 0x2f00000010197423 */ /* 0x000fe20000010067 */
[----:B------:R-:W-:Y:S01]  /*7470*/  FSETP.GTU.FTZ.AND P6, PT, R29, R116, PT ;  /* 0x000000741d00720b */ /* 0x000fe20003fdc000 */
[----:B------:R-:W-:Y:S01]  /*7480*/  FMUL.FTZ R16, R7, R117 ;  /* 0x0000007507107220 */ /* 0x000fe20000410000 */
        /* <DEDUP_REMOVED lines=25> */
.L_x_24457:
        /* <DEDUP_REMOVED lines=16> */
.L_x_24501:
        /* <DEDUP_REMOVED lines=13> */
.L_x_24503:
[----:B------:R-:W-:Y:S05]  /*77f0*/  BSYNC.RECONVERGENT B2 ;  /* 0x0000000000027941 */ /* 0x000fea0003800200 */
.L_x_24502:
        /* <DEDUP_REMOVED lines=42> */
.L_x_24500:
[----:B------:R-:W-:Y:S05]  /*7aa0*/  BSYNC.RECONVERGENT B1 ;  /* 0x0000000000017941 */ /* 0x000fea0003800200 */
.L_x_24499:
        /* <DEDUP_REMOVED lines=16> */
.L_x_24506:
        /* <DEDUP_REMOVED lines=13> */
.L_x_24508:
[----:B------:R-:W-:Y:S05]  /*7c80*/  BSYNC.RECONVERGENT B2 ;  /* 0x0000000000027941 */ /* 0x000fea0003800200 */
.L_x_24507:
        /* <DEDUP_REMOVED lines=43> */
.L_x_24505:
[----:B------:R-:W-:Y:S05]  /*7f40*/  BSYNC.RECONVERGENT B1 ;  /* 0x0000000000017941 */ /* 0x000fea0003800200 */
.L_x_24504:
        /* <DEDUP_REMOVED lines=16> */
.L_x_24511:
        /* <DEDUP_REMOVED lines=13> */
.L_x_24513:
[----:B------:R-:W-:Y:S05]  /*8120*/  BSYNC.RECONVERGENT B2 ;  /* 0x0000000000027941 */ /* 0x000fea0003800200 */
.L_x_24512:
        /* <DEDUP_REMOVED lines=43> */
.L_x_24510:
[----:B------:R-:W-:Y:S05]  /*83e0*/  BSYNC.RECONVERGENT B1 ;  /* 0x0000000000017941 */ /* 0x000fea0003800200 */
.L_x_24509:
        /* <DEDUP_REMOVED lines=16> */
.L_x_24516:
        /* <DEDUP_REMOVED lines=13> */
.L_x_24518:
[----:B------:R-:W-:Y:S05]  /*85c0*/  BSYNC.RECONVERGENT B2 ;  /* 0x0000000000027941 */ /* 0x000fea0003800200 */
.L_x_24517:
        /* <DEDUP_REMOVED lines=43> */
.L_x_24515:
[----:B------:R-:W-:Y:S05]  /*8880*/  BSYNC.RECONVERGENT B1 ;  /* 0x0000000000017941 */ /* 0x000fea0003800200 */
.L_x_24514:
        /* <DEDUP_REMOVED lines=16> */
.L_x_24498:
        /* <DEDUP_REMOVED lines=28> */
.L_x_24519:
        /* <DEDUP_REMOVED lines=20> */
.L_x_24523:
        /* <DEDUP_REMOVED lines=13> */
.L_x_24525:
[----:B------:R-:W-:Y:S05]  /*8d60*/  BSYNC.RECONVERGENT B2 ;  /* 0x0000000000027941 */ /* 0x000fea0003800200 */
.L_x_24524:
        /* <DEDUP_REMOVED lines=42> */
.L_x_24522:
[----:B------:R-:W-:Y:S05]  /*9010*/  BSYNC.RECONVERGENT B1 ;  /* 0x0000000000017941 */ /* 0x000fea0003800200 */
.L_x_24521:
[----:B------:R-:W-:Y:S01]  /*9020*/  ISETP.NE.AND P3, PT, R26, 0x1, PT ;  /* 0x000000011a00780c */ /* 0x000fe20003f65270 */
[----:B------:R-:W-:Y:S01]  /*9030*/  BSSY.RECONVERGENT B1, `(.L_x_24526) ;  /* 0x0000049000017945 */ /* 0x000fe20003800200 */
[----:B------:R-:W-:Y:S01]  /*9040*/  I2FP.F32.U32 R24, R24 ;  /* 0x0000001800187245 */ /* 0x000fe20000201000 */
[----:B-----5:R-:W-:Y:S01]  /*9050*/  FMUL.FTZ R28, R20, R117 ;  /* 0x00000075141c7220 */ /* 0x020fe20000410000 */
        /* <DEDUP_REMOVED lines=13> */
.L_x_24528:
        /* <DEDUP_REMOVED lines=13> */
.L_x_24530:
[----:B------:R-:W-:Y:S05]  /*9200*/  BSYNC.RECONVERGENT B2 ;  /* 0x0000000000027941 */ /* 0x000fea0003800200 */
.L_x_24529:
        /* <DEDUP_REMOVED lines=43> */
.L_x_24527:
[----:B------:R-:W-:Y:S05]  /*94c0*/  BSYNC.RECONVERGENT B1 ;  /* 0x0000000000017941 */ /* 0x000fea0003800200 */
.L_x_24526:
        /* <DEDUP_REMOVED lines=15> */
.L_x_24533:
        /* <DEDUP_REMOVED lines=13> */
.L_x_24535:
[----:B------:R-:W-:Y:S05]  /*9690*/  BSYNC.RECONVERGENT B2 ;  /* 0x0000000000027941 */ /* 0x000fea0003800200 */
.L_x_24534:
        /* <DEDUP_REMOVED lines=43> */
.L_x_24532:
[----:B------:R-:W-:Y:S05]  /*9950*/  BSYNC.RECONVERGENT B1 ;  /* 0x0000000000017941 */ /* 0x000fea0003800200 */
.L_x_24531:
        /* <DEDUP_REMOVED lines=17> */
.L_x_24538:
        /* <DEDUP_REMOVED lines=13> */
.L_x_24540:
[----:B------:R-:W-:Y:S05]  /*9b40*/  BSYNC.RECONVERGENT B2 ;  /* 0x0000000000027941 */ /* 0x000fea0003800200 */
.L_x_24539:
        /* <DEDUP_REMOVED lines=43> */
.L_x_24537:
[----:B------:R-:W-:Y:S05]  /*9e00*/  BSYNC.RECONVERGENT B1 ;  /* 0x0000000000017941 */ /* 0x000fea0003800200 */
.L_x_24536:
        /* <DEDUP_REMOVED lines=15> */
.L_x_24543:
        /* <DEDUP_REMOVED lines=13> */
.L_x_24545:
[----:B------:R-:W-:Y:S05]  /*9fd0*/  BSYNC.RECONVERGENT B2 ;  /* 0x0000000000027941 */ /* 0x000fea0003800200 */
.L_x_24544:
        /* <DEDUP_REMOVED lines=43> */
.L_x_24542:
[----:B------:R-:W-:Y:S05]  /*a290*/  BSYNC.RECONVERGENT B1 ;  /* 0x0000000000017941 */ /* 0x000fea0003800200 */
.L_x_24541:
        /* <DEDUP_REMOVED lines=17> */
.L_x_24548:
        /* <DEDUP_REMOVED lines=13> */
.L_x_24550:
[----:B------:R-:W-:Y:S05]  /*a480*/  BSYNC.RECONVERGENT B2 ;  /* 0x0000000000027941 */ /* 0x000fea0003800200 */
.L_x_24549:
        /* <DEDUP_REMOVED lines=43> */
.L_x_24547:
[----:B------:R-:W-:Y:S05]  /*a740*/  BSYNC.RECONVERGENT B1 ;  /* 0x0000000000017941 */ /* 0x000fea0003800200 */
.L_x_24546:
        /* <DEDUP_REMOVED lines=15> */
.L_x_24553:
        /* <DEDUP_REMOVED lines=13> */
.L_x_24555:
[----:B------:R-:W-:Y:S05]  /*a910*/  BSYNC.RECONVERGENT B2 ;  /* 0x0000000000027941 */ /* 0x000fea0003800200 */
.L_x_24554:
        /* <DEDUP_REMOVED lines=43> */
.L_x_24552:
[----:B------:R-:W-:Y:S05]  /*abd0*/  BSYNC.RECONVERGENT B1 ;  /* 0x0000000000017941 */ /* 0x000fea0003800200 */
.L_x_24551:
        /* <DEDUP_REMOVED lines=17> */
.L_x_24558:
        /* <DEDUP_REMOVED lines=15> */
.L_x_24560:
[----:B------:R-:W-:Y:S05]  /*ade0*/  BSYNC.RECONVERGENT B2 ;  /* 0x0000000000027941 */ /* 0x000fea0003800200 */
.L_x_24559:
        /* <DEDUP_REMOVED lines=43> */
.L_x_24557:
[----:B------:R-:W-:Y:S05]  /*b0a0*/  BSYNC.RECONVERGENT B1 ;  /* 0x0000000000017941 */ /* 0x000fea0003800200 */
.L_x_24556:
[-C--:B------:R-:W-:Y:S01]  /*b0b0*/  FMUL.FTZ R25, R4, R117.reuse ;  /* 0x0000007504197220 */ /* 0x080fe20000410000 */
[-C--:B------:R-:W-:Y:S01]  /*b0c0*/  FSETP.GTU.FTZ.AND P6, PT, R29, R116.reuse, PT ;  /* 0x000000741d00720b */ /* 0x080fe20003fdc000 */
        /* <DEDUP_REMOVED lines=33> */
.L_x_24520:
        /* <DEDUP_REMOVED lines=16> */
.L_x_24564:
        /* <DEDUP_REMOVED lines=13> */
.L_x_24566:
[----:B------:R-:W-:Y:S05]  /*b4b0*/  BSYNC.RECONVERGENT B2 ;  /* 0x0000000000027941 */ /* 0x000fea0003800200 */
.L_x_24565:
        /* <DEDUP_REMOVED lines=42> */
.L_x_24563:
[----:B------:R-:W-:Y:S05]  /*b760*/  BSYNC.RECONVERGENT B1 ;  /* 0x0000000000017941 */ /* 0x000fea0003800200 */
.L_x_24562:
        /* <DEDUP_REMOVED lines=16> */
.L_x_24569:
        /* <DEDUP_REMOVED lines=13> */
.L_x_24571:
[----:B------:R-:W-:Y:S05]  /*b940*/  BSYNC.RECONVERGENT B2 ;  /* 0x0000000000027941 */ /* 0x000fea0003800200 */
.L_x_24570:
        /* <DEDUP_REMOVED lines=43> */
.L_x_24568:
[----:B------:R-:W-:Y:S05]  /*bc00*/  BSYNC.RECONVERGENT B1 ;  /* 0x0000000000017941 */ /* 0x000fea0003800200 */
.L_x_24567:
        /* <DEDUP_REMOVED lines=16> */
.L_x_24574:
        /* <DEDUP_REMOVED lines=13> */
.L_x_24576:
[----:B------:R-:W-:Y:S05]  /*bde0*/  BSYNC.RECONVERGENT B2 ;  /* 0x0000000000027941 */ /* 0x000fea0003800200 */
.L_x_24575:
        /* <DEDUP_REMOVED lines=43> */
.L_x_24573:
[----:B------:R-:W-:Y:S05]  /*c0a0*/  BSYNC.RECONVERGENT B1 ;  /* 0x0000000000017941 */ /* 0x000fea0003800200 */
.L_x_24572:
        /* <DEDUP_REMOVED lines=16> */
.L_x_24579:
        /* <DEDUP_REMOVED lines=13> */
.L_x_24581:
[----:B------:R-:W-:Y:S05]  /*c280*/  BSYNC.RECONVERGENT B2 ;  /* 0x0000000000027941 */ /* 0x000fea0003800200 */
.L_x_24580:
        /* <DEDUP_REMOVED lines=43> */
.L_x_24578:
[----:B------:R-:W-:Y:S05]  /*c540*/  BSYNC.RECONVERGENT B1 ;  /* 0x0000000000017941 */ /* 0x000fea0003800200 */
.L_x_24577:
        /* <DEDUP_REMOVED lines=16> */
.L_x_24561:
[----:B------:R-:W-:Y:S01]  /*c650*/  SEL R28, RZ, 0x1000000, !P5 ;  /* 0x01000000ff1c7807 */ /* 0x000fe20006800000 */
[C---:B------:R-:W-:Y:S01]  /*c660*/  IMAD.WIDE.U32 R36, R119.reuse, 0x10, R144 ;  /* 0x0000001077247825 */ /* 0x040fe200078e0090 */
        /* <DEDUP_REMOVED lines=26> */
.L_x_24582:
        /* <DEDUP_REMOVED lines=20> */
.L_x_24586:
        /* <DEDUP_REMOVED lines=13> */
.L_x_24588:
[----:B------:R-:W-:Y:S05]  /*ca20*/  BSYNC.RECONVERGENT B2 ;  /* 0x0000000000027941 */ /* 0x000fea0003800200 */
.L_x_24587:
        /* <DEDUP_REMOVED lines=42> */
.L_x_24585:
[----:B------:R-:W-:Y:S05]  /*ccd0*/  BSYNC.RECONVERGENT B1 ;  /* 0x0000000000017941 */ /* 0x000fea0003800200 */
.L_x_24584:
[----:B------:R-:W-:Y:S01]  /*cce0*/  ISETP.NE.AND P3, PT, R30, 0x1, PT ;  /* 0x000000011e00780c */ /* 0x000fe20003f65270 */
[----:B------:R-:W-:Y:S01]  /*ccf0*/  BSSY.RECONVERGENT B1, `(.L_x_24589) ;  /* 0x0000049000017945 */ /* 0x000fe20003800200 */
[----:B------:R-:W-:Y:S01]  /*cd00*/  I2FP.F32.U32 R28, R28 ;  /* 0x0000001c001c7245 */ /* 0x000fe20000201000 */
[----:B-----5:R-:W-:Y:S01]  /*cd10*/  FMUL.FTZ R32, R24, R117 ;  /* 0x0000007518207220 */ /* 0x020fe20000410000 */
[----:B------:R-:W-:-:S03]  /*cd20*/  IMAD.MOV.U32 R24, RZ, RZ, R88 ;  /* 0x000000ffff187224 */ /* 0x000fc600078e0058 */
        /* <DEDUP_REMOVED lines=12> */
.L_x_24591:
        /* <DEDUP_REMOVED lines=13> */
.L_x_24593:
[----:B------:R-:W-:Y:S05]  /*cec0*/  BSYNC.RECONVERGENT B2 ;  /* 0x0000000000027941 */ /* 0x000fea0003800200 */
.L_x_24592:
        /* <DEDUP_REMOVED lines=43> */
.L_x_24590:
[----:B------:R-:W-:Y:S05]  /*d180*/  BSYNC.RECONVERGENT B1 ;  /* 0x0000000000017941 */ /* 0x000fea0003800200 */
.L_x_24589:
        /* <DEDUP_REMOVED lines=15> */
.L_x_24596:
        /* <DEDUP_REMOVED lines=13> */
.L_x_24598:
[----:B------:R-:W-:Y:S05]  /*d350*/  BSYNC.RECONVERGENT B2 ;  /* 0x0000000000027941 */ /* 0x000fea0003800200 */
.L_x_24597:
        /* <DEDUP_REMOVED lines=43> */
.L_x_24595:
[----:B------:R-:W-:Y:S05]  /*d610*/  BSYNC.RECONVERGENT B1 ;  /* 0x0000000000017941 */ /* 0x000fea0003800200 */
.L_x_24594:
        /* <DEDUP_REMOVED lines=17> */
.L_x_24601:
        /* <DEDUP_REMOVED lines=13> */
.L_x_24603:
[----:B------:R-:W-:Y:S05]  /*d800*/  BSYNC.RECONVERGENT B2 ;  /* 0x0000000000027941 */ /* 0x000fea0003800200 */
.L_x_24602:
        /* <DEDUP_REMOVED lines=43> */
.L_x_24600:
[----:B------:R-:W-:Y:S05]  /*dac0*/  BSYNC.RECONVERGENT B1 ;  /* 0x0000000000017941 */ /* 0x000fea0003800200 */
.L_x_24599:
        /* <DEDUP_REMOVED lines=15> */
.L_x_24606:
        /* <DEDUP_REMOVED lines=13> */
.L_x_24608:
[----:B------:R-:W-:Y:S05]  /*dc90*/  BSYNC.RECONVERGENT B2 ;  /* 0x0000000000027941 */ /* 0x000fea0003800200 */
.L_x_24607:
        /* <DEDUP_REMOVED lines=43> */
.L_x_24605:
[----:B------:R-:W-:Y:S05]  /*df50*/  BSYNC.RECONVERGENT B1 ;  /* 0x0000000000017941 */ /* 0x000fea0003800200 */
.L_x_24604:
        /* <DEDUP_REMOVED lines=17> */
.L_x_24611:
        /* <DEDUP_REMOVED lines=13> */
.L_x_24613:
[----:B------:R-:W-:Y:S05]  /*e140*/  BSYNC.RECONVERGENT B2 ;  /* 0x0000000000027941 */ /* 0x000fea0003800200 */
.L_x_24612:
        /* <DEDUP_REMOVED lines=43> */
.L_x_24610:
[----:B------:R-:W-:Y:S05]  /*e400*/  BSYNC.RECONVERGENT B1 ;  /* 0x0000000000017941 */ /* 0x000fea0003800200 */
.L_x_24609:
        /* <DEDUP_REMOVED lines=15> */
.L_x_24616:
        /* <DEDUP_REMOVED lines=13> */
.L_x_24618:
[----:B------:R-:W-:Y:S05]  /*e5d0*/  BSYNC.RECONVERGENT B2 ;  /* 0x0000000000027941 */ /* 0x000fea0003800200 */
.L_x_24617:
        /* <DEDUP_REMOVED lines=43> */
.L_x_24615:
[----:B------:R-:W-:Y:S05]  /*e890*/  BSYNC.RECONVERGENT B1 ;  /* 0x0000000000017941 */ /* 0x000fea0003800200 */
.L_x_24614:
        /* <DEDUP_REMOVED lines=17> */
.L_x_24621:
        /* <DEDUP_REMOVED lines=15> */
.L_x_24623:
[----:B------:R-:W-:Y:S05]  /*eaa0*/  BSYNC.RECONVERGENT B2 ;  /* 0x0000000000027941 */ /* 0x000fea0003800200 */
.L_x_24622:
        /* <DEDUP_REMOVED lines=43> */
.L_x_24620:
[----:B------:R-:W-:Y:S05]  /*ed60*/  BSYNC.RECONVERGENT B1 ;  /* 0x0000000000017941 */ /* 0x000fea0003800200 */
.L_x_24619:
        /* <DEDUP_REMOVED lines=35> */
.L_x_24583:
        /* <DEDUP_REMOVED lines=16> */
.L_x_24627:
        /* <DEDUP_REMOVED lines=13> */
.L_x_24629:
[----:B------:R-:W-:Y:S05]  /*f170*/  BSYNC.RECONVERGENT B2 ;  /* 0x0000000000027941 */ /* 0x000fea0003800200 */
.L_x_24628:
        /* <DEDUP_REMOVED lines=42> */
.L_x_24626:
[----:B------:R-:W-:Y:S05]  /*f420*/  BSYNC.RECONVERGENT B1 ;  /* 0x0000000000017941 */ /* 0x000fea0003800200 */
.L_x_24625:
        /* <DEDUP_REMOVED lines=16> */
.L_x_24632:
        /* <DEDUP_REMOVED lines=13> */
.L_x_24634:
[----:B------:R-:W-:Y:S05]  /*f600*/  BSYNC.RECONVERGENT B2 ;  /* 0x0000000000027941 */ /* 0x000fea0003800200 */
.L_x_24633:
        /* <DEDUP_REMOVED lines=43> */
.L_x_24631:
[----:B------:R-:W-:Y:S05]  /*f8c0*/  BSYNC.RECONVERGENT B1 ;  /* 0x0000000000017941 */ /* 0x000fea0003800200 */
.L_x_24630:
        /* <DEDUP_REMOVED lines=16> */
.L_x_24637:
        /* <DEDUP_REMOVED lines=13> */
.L_x_24639:
[----:B------:R-:W-:Y:S05]  /*faa0*/  BSYNC.RECONVERGENT B2 ;  /* 0x0000000000027941 */ /* 0x000fea0003800200 */
.L_x_24638:
        /* <DEDUP_REMOVED lines=43> */
.L_x_24636:
[----:B------:R-:W-:Y:S05]  /*fd60*/  BSYNC.RECONVERGENT B1 ;  /* 0x0000000000017941 */ /* 0x000fea0003800200 */
.L_x_24635:
        /* <DEDUP_REMOVED lines=16> */
.L_x_24642:
        /* <DEDUP_REMOVED lines=13> */
.L_x_24644:
[----:B------:R-:W-:Y:S05]  /*ff40*/  BSYNC.RECONVERGENT B2 ;  /* 0x0000000000027941 */ /* 0x000fea0003800200 */
.L_x_24643:
        /* <DEDUP_REMOVED lines=43> */
.L_x_24641:
[----:B------:R-:W-:Y:S05]  /*10200*/  BSYNC.RECONVERGENT B1 ;  /* 0x0000000000017941 */ /* 0x000fea0003800200 */
.L_x_24640:
        /* <DEDUP_REMOVED lines=16> */
.L_x_24624:
        /* <DEDUP_REMOVED lines=28> */
.L_x_24645:
        /* <DEDUP_REMOVED lines=20> */
.L_x_24649:
        /* <DEDUP_REMOVED lines=13> */
.L_x_24651:
[----:B------:R-:W-:Y:S05]  /*106e0*/  BSYNC.RECONVERGENT B2 ;  /* 0x0000000000027941 */ /* 0x000fea0003800200 */
.L_x_24650:
        /* <DEDUP_REMOVED lines=42> */
.L_x_24648:
[----:B------:R-:W-:Y:S05]  /*10990*/  BSYNC.RECONVERGENT B1 ;  /* 0x0000000000017941 */ /* 0x000fea0003800200 */
.L_x_24647:
        /* <DEDUP_REMOVED lines=17> */
.L_x_24654:
        /* <DEDUP_REMOVED lines=13> */
.L_x_24656:
[----:B------:R-:W-:Y:S05]  /*10b80*/  BSYNC.RECONVERGENT B2 ;  /* 0x0000000000027941 */ /* 0x000fea0003800200 */
.L_x_24655:
        /* <DEDUP_REMOVED lines=43> */
.L_x_24653:
[----:B------:R-:W-:Y:S05]  /*10e40*/  BSYNC.RECONVERGENT B1 ;  /* 0x0000000000017941 */ /* 0x000fea0003800200 */
.L_x_24652:
        /* <DEDUP_REMOVED lines=15> */
.L_x_24659:
        /* <DEDUP_REMOVED lines=13> */
.L_x_24661:
[----:B------:R-:W-:Y:S05]  /*11010*/  BSYNC.RECONVERGENT B2 ;  /* 0x0000000000027941 */ /* 0x000fea0003800200 */
.L_x_24660:
        /* <DEDUP_REMOVED lines=43> */
.L_x_24658:
[----:B------:R-:W-:Y:S05]  /*112d0*/  BSYNC.RECONVERGENT B1 ;  /* 0x0000000000017941 */ /* 0x000fea0003800200 */
.L_x_24657:
        /* <DEDUP_REMOVED lines=17> */
.L_x_24664:
        /* <DEDUP_REMOVED lines=13> */
.L_x_24666:
[----:B------:R-:W-:Y:S05]  /*114c0*/  BSYNC.RECONVERGENT B2 ;  /* 0x0000000000027941 */ /* 0x000fea0003800200 */
.L_x_24665:
        /* <DEDUP_REMOVED lines=43> */
.L_x_24663:
[----:B------:R-:W-:Y:S05]  /*11780*/  BSYNC.RECONVERGENT B1 ;  /* 0x0000000000017941 */ /* 0x000fea0003800200 */
.L_x_24662:
        /* <DEDUP_REMOVED lines=15> */
.L_x_24669:
        /* <DEDUP_REMOVED lines=13> */
.L_x_24671:
[----:B------:R-:W-:Y:S05]  /*11950*/  BSYNC.RECONVERGENT B2 ;  /* 0x0000000000027941 */ /* 0x000fea0003800200 */
.L_x_24670:
        /* <DEDUP_REMOVED lines=43> */
.L_x_24668:
[----:B------:R-:W-:Y:S05]  /*11c10*/  BSYNC.RECONVERGENT B1 ;  /* 0x0000000000017941 */ /* 0x000fea0003800200 */
.L_x_24667:
        /* <DEDUP_REMOVED lines=17> */
.L_x_24674:
        /* <DEDUP_REMOVED lines=13> */
.L_x_24676:
[----:B------:R-:W-:Y:S05]  /*11e00*/  BSYNC.RECONVERGENT B2 ;  /* 0x0000000000027941 */ /* 0x000fea0003800200 */
.L_x_24675:
        /* <DEDUP_REMOVED lines=43> */
.L_x_24673:
[----:B------:R-:W-:Y:S05]  /*120c0*/  BSYNC.RECONVERGENT B1 ;  /* 0x0000000000017941 */ /* 0x000fea0003800200 */
.L_x_24672:
        /* <DEDUP_REMOVED lines=15> */
.L_x_24679:
        /* <DEDUP_REMOVED lines=13> */
.L_x_24681:
[----:B------:R-:W-:Y:S05]  /*12290*/  BSYNC.RECONVERGENT B2 ;  /* 0x0000000000027941 */ /* 0x000fea0003800200 */
.L_x_24680:
        /* <DEDUP_REMOVED lines=43> */
.L_x_24678:
[----:B------:R-:W-:Y:S05]  /*12550*/  BSYNC.RECONVERGENT B1 ;  /* 0x0000000000017941 */ /* 0x000fea0003800200 */
.L_x_24677:
        /* <DEDUP_REMOVED lines=17> */
.L_x_24684:
        /* <DEDUP_REMOVED lines=15> */
.L_x_24686:
[----:B------:R-:W-:Y:S05]  /*12760*/  BSYNC.RECONVERGENT B2 ;  /* 0x0000000000027941 */ /* 0x000fea0003800200 */
.L_x_24685:
        /* <DEDUP_REMOVED lines=43> */
.L_x_24683:
[----:B------:R-:W-:Y:S05]  /*12a20*/  BSYNC.RECONVERGENT B1 ;  /* 0x0000000000017941 */ /* 0x000fea0003800200 */
.L_x_24682:
        /* <DEDUP_REMOVED lines=35> */
.L_x_24646:
        /* <DEDUP_REMOVED lines=16> */
.L_x_24690:
        /* <DEDUP_REMOVED lines=13> */
.L_x_24692:
[----:B------:R-:W-:Y:S05]  /*12e30*/  BSYNC.RECONVERGENT B2 ;  /* 0x0000000000027941 */ /* 0x000fea0003800200 */
.L_x_24691:
        /* <DEDUP_REMOVED lines=42> */
.L_x_24689:
[----:B------:R-:W-:Y:S05]  /*130e0*/  BSYNC.RECONVERGENT B1 ;  /* 0x0000000000017941 */ /* 0x000fea0003800200 */
.L_x_24688:
        /* <DEDUP_REMOVED lines=16> */
.L_x_24695:
        /* <DEDUP_REMOVED lines=13> */
.L_x_24697:
[----:B------:R-:W-:Y:S05]  /*132c0*/  BSYNC.RECONVERGENT B2 ;  /* 0x0000000000027941 */ /* 0x000fea0003800200 */
.L_x_24696:
        /* <DEDUP_REMOVED lines=43> */
.L_x_24694:
[----:B------:R-:W-:Y:S05]  /*13580*/  BSYNC.RECONVERGENT B1 ;  /* 0x0000000000017941 */ /* 0x000fea0003800200 */
.L_x_24693:
        /* <DEDUP_REMOVED lines=16> */
.L_x_24700:
        /* <DEDUP_REMOVED lines=13> */
.L_x_24702:
[----:B------:R-:W-:Y:S05]  /*13760*/  BSYNC.RECONVERGENT B2 ;  /* 0x0000000000027941 */ /* 0x000fea0003800200 */
.L_x_24701:
        /* <DEDUP_REMOVED lines=43> */
.L_x_24699:
[----:B------:R-:W-:Y:S05]  /*13a20*/  BSYNC.RECONVERGENT B1 ;  /* 0x0000000000017941 */ /* 0x000fea0003800200 */
.L_x_24698:
        /* <DEDUP_REMOVED lines=16> */
.L_x_24705:
        /* <DEDUP_REMOVED lines=13> */
.L_x_24707:
[----:B------:R-:W-:Y:S05]  /*13c00*/  BSYNC.RECONVERGENT B2 ;  /* 0x0000000000027941 */ /* 0x000fea0003800200 */
.L_x_24706:
        /* <DEDUP_REMOVED lines=43> */
.L_x_24704:
[----:B------:R-:W-:Y:S05]  /*13ec0*/  BSYNC.RECONVERGENT B1 ;  /* 0x0000000000017941 */ /* 0x000fea0003800200 */
.L_x_24703:
        /* <DEDUP_REMOVED lines=16> */
.L_x_24687:
[----:B------:R-:W-:Y:S01]  /*13fd0*/  SEL R36, RZ, 0x1000000, !P5 ;  /* 0x01000000ff247807 */ /* 0x000fe20006800000 */
[C---:B------:R-:W-:Y:S01]  /*13fe0*/  IMAD.WIDE.U32 R74, R121.reuse, 0x10, R144 ;  /* 0x00000010794a7825 */ /* 0x040fe200078e0090 */
        /* <DEDUP_REMOVED lines=26> */
.L_x_24708:
        /* <DEDUP_REMOVED lines=20> */
.L_x_24712:
        /* <DEDUP_REMOVED lines=13> */
.L_x_24714:
[----:B------:R-:W-:Y:S05]  /*143a0*/  BSYNC.RECONVERGENT B2 ;  /* 0x0000000000027941 */ /* 0x000fea0003800200 */
.L_x_24713:
        /* <DEDUP_REMOVED lines=42> */
.L_x_24711:
[----:B------:R-:W-:Y:S05]  /*14650*/  BSYNC.RECONVERGENT B1 ;  /* 0x0000000000017941 */ /* 0x000fea0003800200 */
.L_x_24710:
        /* <DEDUP_REMOVED lines=17> */
.L_x_24717:
        /* <DEDUP_REMOVED lines=13> */
.L_x_24719:
[----:B------:R-:W-:Y:S05]  /*14840*/  BSYNC.RECONVERGENT B2 ;  /* 0x0000000000027941 */ /* 0x000fea0003800200 */
.L_x_24718:
        /* <DEDUP_REMOVED lines=43> */
.L_x_24716:
[----:B------:R-:W-:Y:S05]  /*14b00*/  BSYNC.RECONVERGENT B1 ;  /* 0x0000000000017941 */ /* 0x000fea0003800200 */
.L_x_24715:
        /* <DEDUP_REMOVED lines=15> */
.L_x_24722:
        /* <DEDUP_REMOVED lines=13> */
.L_x_24724:
[----:B------:R-:W-:Y:S05]  /*14cd0*/  BSYNC.RECONVERGENT B2 ;  /* 0x0000000000027941 */ /* 0x000fea0003800200 */
.L_x_24723:
        /* <DEDUP_REMOVED lines=43> */
.L_x_24721:
[----:B------:R-:W-:Y:S05]  /*14f90*/  BSYNC.RECONVERGENT B1 ;  /* 0x0000000000017941 */ /* 0x000fea0003800200 */
.L_x_24720:
        /* <DEDUP_REMOVED lines=17> */
.L_x_24727:
        /* <DEDUP_REMOVED lines=13> */
.L_x_24729:
[----:B------:R-:W-:Y:S05]  /*15180*/  BSYNC.RECONVERGENT B2 ;  /* 0x0000000000027941 */ /* 0x000fea0003800200 */
.L_x_24728:
        /* <DEDUP_REMOVED lines=43> */
.L_x_24726:
[----:B------:R-:W-:Y:S05]  /*15440*/  BSYNC.RECONVERGENT B1 ;  /* 0x0000000000017941 */ /* 0x000fea0003800200 */
.L_x_24725:
        /* <DEDUP_REMOVED lines=15> */
.L_x_24732:
        /* <DEDUP_REMOVED lines=13> */
.L_x_24734:
[----:B------:R-:W-:Y:S05]  /*15610*/  BSYNC.RECONVERGENT B2 ;  /* 0x0000000000027941 */ /* 0x000fea0003800200 */
.L_x_24733:
        /* <DEDUP_REMOVED lines=43> */
.L_x_24731:
[----:B------:R-:W-:Y:S05]  /*158d0*/  BSYNC.RECONVERGENT B1 ;  /* 0x0000000000017941 */ /* 0x000fea0003800200 */
.L_x_24730:
        /* <DEDUP_REMOVED lines=17> */
.L_x_24737:
        /* <DEDUP_REMOVED lines=13> */
.L_x_24739:
[----:B------:R-:W-:Y:S05]  /*15ac0*/  BSYNC.RECONVERGENT B2 ;  /* 0x0000000000027941 */ /* 0x000fea0003800200 */
.L_x_24738:
        /* <DEDUP_REMOVED lines=43> */
.L_x_24736:
[----:B------:R-:W-:Y:S05]  /*15d80*/  BSYNC.RECONVERGENT B1 ;  /* 0x0000000000017941 */ /* 0x000fea0003800200 */
.L_x_24735:
        /* <DEDUP_REMOVED lines=15> */
.L_x_24742:
        /* <DEDUP_REMOVED lines=13> */
.L_x_24744:
[----:B------:R-:W-:Y:S05]  /*15f50*/  BSYNC.RECONVERGENT B2 ;  /* 0x0000000000027941 */ /* 0x000fea0003800200 */
.L_x_24743:
        /* <DEDUP_REMOVED lines=43> */
.L_x_24741:
[----:B------:R-:W-:Y:S05]  /*16210*/  BSYNC.RECONVERGENT B1 ;  /* 0x0000000000017941 */ /* 0x000fea0003800200 */
.L_x_24740:
        /* <DEDUP_REMOVED lines=17> */
.L_x_24747:
        /* <DEDUP_REMOVED lines=15> */
.L_x_24749:
[----:B------:R-:W-:Y:S05]  /*16420*/  BSYNC.RECONVERGENT B2 ;  /* 0x0000000000027941 */ /* 0x000fea0003800200 */
.L_x_24748:
        /* <DEDUP_REMOVED lines=43> */
.L_x_24746:
[----:B------:R-:W-:Y:S05]  /*166e0*/  BSYNC.RECONVERGENT B1 ;  /* 0x0000000000017941 */ /* 0x000fea0003800200 */
.L_x_24745:
        /* <DEDUP_REMOVED lines=21> */
[----:B------:R-:W-:Y:S01]  /*16840*/  FSEL R39, R76, RZ, P5 ;  /* 0x000000ff4c277208 */ /* 0x000fe20002800000 */
[----:B------:R-:W-:Y:S01]  /*16850*/  @P1 FADD.FTZ R34, R10, R34 ;  /* 0x000000220a221221 */ /* 0x000fe20000010000 */
[----:B------:R-:W-:Y:S01]  /*16860*/  FSEL R38, R38, RZ, !P6 ;  /* 0x000000ff26267208 */ /* 0x000fe20007000000 */
[----:B------:R-:W-:Y:S01]  /*16870*/  FADD.FTZ R32, R68, R37 ;  /* 0x0000002544207221 */ /* 0x000fe20000010000 */
[----:B------:R-:W-:Y:S01]  /*16880*/  PRMT R87, R36, 0x7610, R87 ;  /* 0x0000761024577816 */ /* 0x000fe20000000057 */
[----:B------:R-:W-:Y:S01]  /*16890*/  @P1 FADD.FTZ R33, R9, R33 ;  /* 0x0000002109211221 */ /* 0x000fe20000010000 */
        /* <DEDUP_REMOVED lines=8> */
.L_x_24709:
        /* <DEDUP_REMOVED lines=16> */
.L_x_24753:
        /* <DEDUP_REMOVED lines=13> */
.L_x_24755:
[----:B------:R-:W-:Y:S05]  /*16af0*/  BSYNC.RECONVERGENT B2 ;  /* 0x0000000000027941 */ /* 0x000fea0003800200 */
.L_x_24754:
        /* <DEDUP_REMOVED lines=42> */
.L_x_24752:
[----:B------:R-:W-:Y:S05]  /*16da0*/  BSYNC.RECONVERGENT B1 ;  /* 0x0000000000017941 */ /* 0x000fea0003800200 */
.L_x_24751:
        /* <DEDUP_REMOVED lines=16> */
.L_x_24758:
        /* <DEDUP_REMOVED lines=13> */
.L_x_24760:
[----:B------:R-:W-:Y:S05]  /*16f80*/  BSYNC.RECONVERGENT B2 ;  /* 0x0000000000027941 */ /* 0x000fea0003800200 */
.L_x_24759:
        /* <DEDUP_REMOVED lines=43> */
.L_x_24757:
[----:B------:R-:W-:Y:S05]  /*17240*/  BSYNC.RECONVERGENT B1 ;  /* 0x0000000000017941 */ /* 0x000fea0003800200 */
.L_x_24756:
        /* <DEDUP_REMOVED lines=16> */
.L_x_24763:
        /* <DEDUP_REMOVED lines=13> */
.L_x_24765:
[----:B------:R-:W-:Y:S05]  /*17420*/  BSYNC.RECONVERGENT B2 ;  /* 0x0000000000027941 */ /* 0x000fea0003800200 */
.L_x_24764:
        /* <DEDUP_REMOVED lines=43> */
.L_x_24762:
[----:B------:R-:W-:Y:S05]  /*176e0*/  BSYNC.RECONVERGENT B1 ;  /* 0x0000000000017941 */ /* 0x000fea0003800200 */
.L_x_24761:
        /* <DEDUP_REMOVED lines=16> */
.L_x_24768:
        /* <DEDUP_REMOVED lines=13> */
.L_x_24770:
[----:B------:R-:W-:Y:S05]  /*178c0*/  BSYNC.RECONVERGENT B2 ;  /* 0x0000000000027941 */ /* 0x000fea0003800200 */
.L_x_24769:
        /* <DEDUP_REMOVED lines=43> */
.L_x_24767:
[----:B------:R-:W-:Y:S05]  /*17b80*/  BSYNC.RECONVERGENT B1 ;  /* 0x0000000000017941 */ /* 0x000fea0003800200 */
.L_x_24766:
        /* <DEDUP_REMOVED lines=16> */
.L_x_24750:
        /* <DEDUP_REMOVED lines=28> */
.L_x_24771:
        /* <DEDUP_REMOVED lines=20> */
.L_x_24775:
        /* <DEDUP_REMOVED lines=13> */
.L_x_24777:
[----:B------:R-:W-:Y:S05]  /*18060*/  BSYNC.RECONVERGENT B2 ;  /* 0x0000000000027941 */ /* 0x000fea0003800200 */
.L_x_24776:
        /* <DEDUP_REMOVED lines=36> */
[----:B------:R-:W-:Y:S02]  /*182b0*/  HFMA2 R71, -RZ, RZ, 0, 0 ;  /* 0x00000000ff477431 */ /* 0x000fe400000001ff */
[----:B------:R-:W-:Y:S01]  /*182c0*/  IMAD.WIDE.U32 R72, R72, -0x2daee0ad, RZ ;  /* 0xd2511f5348487825 */ /* 0x000fe200078e00ff */
[----:B------:R-:W-:-:S03]  /*182d0*/  LOP3.LUT R85, R112, R70, R69, 0x96, !PT ;  /* 0x0000004670557212 */ /* 0x000fc600078e9645 */
[----:B------:R-:W-:Y:S01]  /*182e0*/  IMAD.MOV.U32 R88, RZ, RZ, R68 ;  /* 0x000000ffff587224 */ /* 0x000fe200078e0044 */
[----:B------:R-:W-:Y:S01]  /*182f0*/  LOP3.LUT R84, R107, R84, R73, 0x96, !PT ;  /* 0x000000546b547212 */ /* 0x000fe200078e9649 */
[----:B------:R-:W-:-:S07]  /*18300*/  IMAD.MOV.U32 R68, RZ, RZ, R74 ;  /* 0x000000ffff447224 */ /* 0x000fce00078e004a */
.L_x_24774:
[----:B------:R-:W-:Y:S05]  /*18310*/  BSYNC.RECONVERGENT B1 ;  /* 0x0000000000017941 */ /* 0x000fea0003800200 */
.L_x_24773:
        /* <DEDUP_REMOVED lines=17> */
.L_x_24780:
        /* <DEDUP_REMOVED lines=13> */
.L_x_24782:
[----:B------:R-:W-:Y:S05]  /*18500*/  BSYNC.RECONVERGENT B2 ;  /* 0x0000000000027941 */ /* 0x000fea0003800200 */
.L_x_24781:
        /* <DEDUP_REMOVED lines=43> */
.L_x_24779:
[----:B------:R-:W-:Y:S05]  /*187c0*/  BSYNC.RECONVERGENT B1 ;  /* 0x0000000000017941 */ /* 0x000fea0003800200 */
.L_x_24778:
        /* <DEDUP_REMOVED lines=15> */
.L_x_24785:
        /* <DEDUP_REMOVED lines=13> */
.L_x_24787:
[----:B------:R-:W-:Y:S05]  /*18990*/  BSYNC.RECONVERGENT B2 ;  /* 0x0000000000027941 */ /* 0x000fea0003800200 */
.L_x_24786:
        /* <DEDUP_REMOVED lines=43> */
.L_x_24784:
[----:B------:R-:W-:Y:S05]  /*18c50*/  BSYNC.RECONVERGENT B1 ;  /* 0x0000000000017941 */ /* 0x000fea0003800200 */
.L_x_24783:
        /* <DEDUP_REMOVED lines=17> */
.L_x_24790:
        /* <DEDUP_REMOVED lines=13> */
.L_x_24792:
[----:B------:R-:W-:Y:S05]  /*18e40*/  BSYNC.RECONVERGENT B2 ;  /* 0x0000000000027941 */ /* 0x000fea0003800200 */
.L_x_24791:
        /* <DEDUP_REMOVED lines=43> */
.L_x_24789:
[----:B------:R-:W-:Y:S05]  /*19100*/  BSYNC.RECONVERGENT B1 ;  /* 0x0000000000017941 */ /* 0x000fea0003800200 */
.L_x_24788:
        /* <DEDUP_REMOVED lines=15> */
.L_x_24795:
        /* <DEDUP_REMOVED lines=13> */
.L_x_24797:
[----:B------:R-:W-:Y:S05]  /*192d0*/  BSYNC.RECONVERGENT B2 ;  /* 0x0000000000027941 */ /* 0x000fea0003800200 */
.L_x_24796:
        /* <DEDUP_REMOVED lines=43> */
.L_x_24794:
[----:B------:R-:W-:Y:S05]  /*19590*/  BSYNC.RECONVERGENT B1 ;  /* 0x0000000000017941 */ /* 0x000fea0003800200 */
.L_x_24793:
        /* <DEDUP_REMOVED lines=17> */
.L_x_24800:
        /* <DEDUP_REMOVED lines=13> */
.L_x_24802:
[----:B------:R-:W-:Y:S05]  /*19780*/  BSYNC.RECONVERGENT B2 ;  /* 0x0000000000027941 */ /* 0x000fea0003800200 */
.L_x_24801:
        /* <DEDUP_REMOVED lines=43> */
.L_x_24799:
[----:B------:R-:W-:Y:S05]  /*19a40*/  BSYNC.RECONVERGENT B1 ;  /* 0x0000000000017941 */ /* 0x000fea0003800200 */
.L_x_24798:
        /* <DEDUP_REMOVED lines=15> */
.L_x_24805:
        /* <DEDUP_REMOVED lines=13> */
.L_x_24807:
[----:B------:R-:W-:Y:S05]  /*19c10*/  BSYNC.RECONVERGENT B2 ;  /* 0x0000000000027941 */ /* 0x000fea0003800200 */
.L_x_24806:
        /* <DEDUP_REMOVED lines=43> */
.L_x_24804:
[----:B------:R-:W-:Y:S05]  /*19ed0*/  BSYNC.RECONVERGENT B1 ;  /* 0x0000000000017941 */ /* 0x000fea0003800200 */
.L_x_24803:
        /* <DEDUP_REMOVED lines=17> */
.L_x_24810:
        /* <DEDUP_REMOVED lines=15> */
.L_x_24812:
[----:B------:R-:W-:Y:S05]  /*1a0e0*/  BSYNC.RECONVERGENT B2 ;  /* 0x0000000000027941 */ /* 0x000fea0003800200 */
.L_x_24811:
        /* <DEDUP_REMOVED lines=43> */
.L_x_24809:
[----:B------:R-:W-:Y:S05]  /*1a3a0*/  BSYNC.RECONVERGENT B1 ;  /* 0x0000000000017941 */ /* 0x000fea0003800200 */
.L_x_24808:
[-C--:B------:R-:W-:Y:S01]  /*1a3b0*/  FMUL.FTZ R36, R4, R117.reuse ;  /* 0x0000007504247220 */ /* 0x080fe20000410000 */
[-C--:B------:R-:W-:Y:S01]  /*1a3c0*/  FSETP.GTU.FTZ.AND P6, PT, R71, R116.reuse, PT ;  /* 0x000000744700720b */ /* 0x080fe20003fdc000 */
[----:B------:R-:W-:Y:S01]  /*1a3d0*/  FMUL.FTZ R39, R5, R117 ;  /* 0x0000007505277220 */ /* 0x000fe20000410000 */
[----:B------:R-:W-:Y:S01]  /*1a3e0*/  I2FP.F32.U32 R38, R37 ;  /* 0x0000002500267245 */ /* 0x000fe20000201000 */
[----:B------:R-:W-:Y:S01]  /*1a3f0*/  FMUL.FTZ R37, R6, R117 ;  /* 0x0000007506257220 */ /* 0x000fe20000410000 */
[----:B------:R-:W-:Y:S02]  /*1a400*/  FSEL R36, R36, RZ, !P6 ;  /* 0x000000ff24247208 */ /* 0x000fe40007000000 */
[----:B------:R-:W-:Y:S02]  /*1a410*/  SEL R68, RZ, 0x1, P6 ;  /* 0x00000001ff447807 */ /* 0x000fe40003000000 */
[----:B------:R-:W-:Y:S01]  /*1a420*/  FSETP.GTU.FTZ.AND P6, PT, R75, R116, PT ;  /* 0x000000744b00720b */ /* 0x000fe20003fdc000 */
[----:B------:R-:W-:Y:S01]  /*1a430*/  FFMA.FTZ R75, R38, R103, 1.1641532182693481445e-10 ;  /* 0x2f000000264b7423 */ /* 0x000fe20000010067 */
        /* <DEDUP_REMOVED lines=26> */
.L_x_24772:
        /* <DEDUP_REMOVED lines=16> */
.L_x_24816:
        /* <DEDUP_REMOVED lines=13> */
.L_x_24818:
[----:B------:R-:W-:Y:S05]  /*1a7b0*/  BSYNC.RECONVERGENT B2 ;  /* 0x0000000000027941 */ /* 0x000fea0003800200 */
.L_x_24817:
        /* <DEDUP_REMOVED lines=42> */
.L_x_24815:
[----:B------:R-:W-:Y:S05]  /*1aa60*/  BSYNC.RECONVERGENT B1 ;  /* 0x0000000000017941 */ /* 0x000fea0003800200 */
.L_x_24814:
        /* <DEDUP_REMOVED lines=16> */
.L_x_24821:
        /* <DEDUP_REMOVED lines=13> */
.L_x_24823:
[----:B------:R-:W-:Y:S05]  /*1ac40*/  BSYNC.RECONVERGENT B2 ;  /* 0x0000000000027941 */ /* 0x000fea0003800200 */
.L_x_24822:
        /* <DEDUP_REMOVED lines=43> */
.L_x_24820:
[----:B------:R-:W-:Y:S05]  /*1af00*/  BSYNC.RECONVERGENT B1 ;  /* 0x0000000000017941 */ /* 0x000fea0003800200 */
.L_x_24819:
        /* <DEDUP_REMOVED lines=16> */
.L_x_24826:
        /* <DEDUP_REMOVED lines=13> */
.L_x_24828:
[----:B------:R-:W-:Y:S05]  /*1b0e0*/  BSYNC.RECONVERGENT B2 ;  /* 0x0000000000027941 */ /* 0x000fea0003800200 */
.L_x_24827:
        /* <DEDUP_REMOVED lines=43> */
.L_x_24825:
[----:B------:R-:W-:Y:S05]  /*1b3a0*/  BSYNC.RECONVERGENT B1 ;  /* 0x0000000000017941 */ /* 0x000fea0003800200 */
.L_x_24824:
        /* <DEDUP_REMOVED lines=16> */
.L_x_24831:
        /* <DEDUP_REMOVED lines=13> */
.L_x_24833:
[----:B------:R-:W-:Y:S05]  /*1b580*/  BSYNC.RECONVERGENT B2 ;  /* 0x0000000000027941 */ /* 0x000fea0003800200 */
.L_x_24832:
        /* <DEDUP_REMOVED lines=43> */
.L_x_24830:
[----:B------:R-:W-:Y:S05]  /*1b840*/  BSYNC.RECONVERGENT B1 ;  /* 0x0000000000017941 */ /* 0x000fea0003800200 */
.L_x_24829:
        /* <DEDUP_REMOVED lines=16> */
.L_x_24813:
[----:B------:R-:W-:Y:S01]  /*1b950*/  SEL R74, RZ, 0x1000000, !P5 ;  /* 0x01000000ff4a7807 */ /* 0x000fe20006800000 */
[C---:B------:R-:W-:Y:S01]  /*1b960*/  IMAD.WIDE.U32 R146, R123.reuse, 0x10, R144 ;  /* 0x000000107b927825 */ /* 0x040fe200078e0090 */
[----:B------:R-:W-:Y:S01]  /*1b970*/  SEL R75, RZ, 0x10000, !P4 ;  /* 0x00010000ff4b7807 */ /* 0x000fe20006000000 */
[----:B------:R-:W0:Y:S01]  /*1b980*/  @P0 LDC.64 R70, c[0x0][0x398] ;  /* 0x0000e600ff460b82 */ /* 0x000e220000000a00 */
[----:B------:R-:W-:Y:S01]  /*1b990*/  SEL R76, RZ, 0x100, !P3 ;  /* 0x00000100ff4c7807 */ /* 0x000fe20005800000 */
[----:B------:R-:W-:Y:S01]  /*1b9a0*/  VIADD R124, R102, 0xe0 ;  /* 0x000000e0667c7836 */ /* 0x000fe20000000000 */
[----:B------:R-:W-:Y:S01]  /*1b9b0*/  SEL R101, RZ, 0x1, !P2 ;  /* 0x00000001ff657807 */ /* 0x000fe20005000000 */
[----:B------:R1:W-:Y:S01]  /*1b9c0*/  STG.E.128 desc[UR8][R146.64], R36 ;  /* 0x0000002492007986 */ /* 0x0003e2000c101d08 */
[----:B------:R-:W-:Y:S01]  /*1b9d0*/  IADD3 R74, PT, PT, R76, R74, R75 ;  /* 0x0000004a4c4a7210 */ /* 0x000fe20007ffe04b */
[----:B------:R-:W-:Y:S02]  /*1b9e0*/  IMAD.WIDE.U32 R76, R123, 0x4, R142 ;  /* 0x000000047b4c7825 */ /* 0x000fe400078e008e */
[----:B------:R-:W2:Y:S01]  /*1b9f0*/  @P1 LDC.64 R68, c[0x0][0x3a0] ;  /* 0x0000e800ff441b82 */ /* 0x000ea20000000a00 */
        /* <DEDUP_REMOVED lines=8> */
[----:B------:R-:W-:-:S04]  /*1ba80*/  LOP3.LUT R71, R91, 0xffff, RZ, 0xc0, !PT ;  /* 0x0000ffff5b477812 */ /* 0x000fc800078ec0ff */
[----:B------:R-:W-:Y:S02]  /*1ba90*/  LOP3.LUT R76, R70, 0xff0000, RZ, 0xc0, !PT ;  /* 0x00ff0000464c7812 */ /* 0x000fe400078ec0ff */
[----:B------:R-:W-:Y:S02]  /*1baa0*/  LOP3.LUT R70, R89, 0xff, RZ, 0xc0, !PT ;  /* 0x000000ff59467812 */ /* 0x000fe400078ec0ff */
[----:B------:R-:W-:Y:S02]  /*1bab0*/  LEA R77, R71, R76, 0x18 ;  /* 0x0000004c474d7211 */ /* 0x000fe400078ec0ff */
[----:B------:R-:W-:-:S03]  /*1bac0*/  LOP3.LUT R71, R87, 0xff, RZ, 0xc0, !PT ;  /* 0x000000ff57477812 */ /* 0x000fc600078ec0ff */
[----:B------:R-:W-:-:S05]  /*1bad0*/  IMAD R70, R70, 0x100, R77 ;  /* 0x0000010046467824 */ /* 0x000fca00078e024d */
[----:B------:R-:W-:Y:S01]  /*1bae0*/  IADD3 R71, PT, PT, R70, R71, RZ ;  /* 0x0000004746477210 */ /* 0x000fe20007ffe0ff */
[----:B0-----:R-:W-:-:S05]  /*1baf0*/  IMAD.WIDE.U32 R68, R123, 0x4, R68 ;  /* 0x000000047b447825 */ /* 0x001fca00078e0044 */
[----:B------:R0:W-:Y:S02]  /*1bb00*/  STG.E desc[UR8][R68.64], R71 ;  /* 0x0000004744007986 */ /* 0x0001e4000c101908 */
.L_x_24834:
[----:B------:R1:W5:Y:S04]  /*1bb10*/  @P0 LDG.E.128 R4, desc[UR8][R78.64] ;  /* 0x000000084e040981 */ /* 0x000368000c1e1d00 */
[----:B------:R1:W5:Y:S04]  /*1bb20*/  @P1 LDG.E.128 R8, desc[UR8][R140.64] ;  /* 0x000000088c081981 */ /* 0x000368000c1e1d00 */
[----:B0-----:R1:W5:Y:S01]  /*1bb30*/  LDG.E.128 R68, desc[UR8][R74.64] ;  /* 0x000000084a447981 */ /* 0x001362000c1e1d00 */
        /* <DEDUP_REMOVED lines=17> */
.L_x_24838:
        /* <DEDUP_REMOVED lines=13> */
.L_x_24840:
[----:B------:R-:W-:Y:S05]  /*1bd20*/  BSYNC.RECONVERGENT B2 ;  /* 0x0000000000027941 */ /* 0x000fea0003800200 */
.L_x_24839:
        /* <DEDUP_REMOVED lines=42> */
.L_x_24837:
[----:B------:R-:W-:Y:S05]  /*1bfd0*/  BSYNC.RECONVERGENT B1 ;  /* 0x0000000000017941 */ /* 0x000fea0003800200 */
.L_x_24836:
        /* <DEDUP_REMOVED lines=17> */
.L_x_24843:
        /* <DEDUP_REMOVED lines=13> */
.L_x_24845:
[----:B------:R-:W-:Y:S05]  /*1c1c0*/  BSYNC.RECONVERGENT B2 ;  /* 0x0000000000027941 */ /* 0x000fea0003800200 */
.L_x_24844:
        /* <DEDUP_REMOVED lines=43> */
.L_x_24842:
[----:B------:R-:W-:Y:S05]  /*1c480*/  BSYNC.RECONVERGENT B1 ;  /* 0x0000000000017941 */ /* 0x000fea0003800200 */
.L_x_24841:
        /* <DEDUP_REMOVED lines=15> */
.L_x_24848:
        /* <DEDUP_REMOVED lines=13> */
.L_x_24850:
[----:B------:R-:W-:Y:S05]  /*1c650*/  BSYNC.RECONVERGENT B2 ;  /* 0x0000000000027941 */ /* 0x000fea0003800200 */
.L_x_24849:
        /* <DEDUP_REMOVED lines=43> */
.L_x_24847:
[----:B------:R-:W-:Y:S05]  /*1c910*/  BSYNC.RECONVERGENT B1 ;  /* 0x0000000000017941 */ /* 0x000fea0003800200 */
.L_x_24846:
        /* <DEDUP_REMOVED lines=17> */
.L_x_24853:
        /* <DEDUP_REMOVED lines=13> */
.L_x_24855:
[----:B------:R-:W-:Y:S05]  /*1cb00*/  BSYNC.RECONVERGENT B2 ;  /* 0x0000000000027941 */ /* 0x000fea0003800200 */
.L_x_24854:
        /* <DEDUP_REMOVED lines=43> */
.L_x_24852:
[----:B------:R-:W-:Y:S05]  /*1cdc0*/  BSYNC.RECONVERGENT B1 ;  /* 0x0000000000017941 */ /* 0x000fea0003800200 */
.L_x_24851:
        /* <DEDUP_REMOVED lines=15> */
.L_x_24858:
        /* <DEDUP_REMOVED lines=13> */
.L_x_24860:
[----:B------:R-:W-:Y:S05]  /*1cf90*/  BSYNC.RECONVERGENT B2 ;  /* 0x0000000000027941 */ /* 0x000fea0003800200 */
.L_x_24859:
        /* <DEDUP_REMOVED lines=43> */
.L_x_24857:
[----:B------:R-:W-:Y:S05]  /*1d250*/  BSYNC.RECONVERGENT B1 ;  /* 0x0000000000017941 */ /* 0x000fea0003800200 */
.L_x_24856:
        /* <DEDUP_REMOVED lines=17> */
.L_x_24863:
        /* <DEDUP_REMOVED lines=13> */
.L_x_24865:
[----:B------:R-:W-:Y:S05]  /*1d440*/  BSYNC.RECONVERGENT B2 ;  /* 0x0000000000027941 */ /* 0x000fea0003800200 */
.L_x_24864:
        /* <DEDUP_REMOVED lines=43> */
.L_x_24862:
[----:B------:R-:W-:Y:S05]  /*1d700*/  BSYNC.RECONVERGENT B1 ;  /* 0x0000000000017941 */ /* 0x000fea0003800200 */
.L_x_24861:
        /* <DEDUP_REMOVED lines=15> */
.L_x_24868:
        /* <DEDUP_REMOVED lines=13> */
.L_x_24870:
[----:B------:R-:W-:Y:S05]  /*1d8d0*/  BSYNC.RECONVERGENT B2 ;  /* 0x0000000000027941 */ /* 0x000fea0003800200 */
.L_x_24869:
        /* <DEDUP_REMOVED lines=43> */
.L_x_24867:
[----:B------:R-:W-:Y:S05]  /*1db90*/  BSYNC.RECONVERGENT B1 ;  /* 0x0000000000017941 */ /* 0x000fea0003800200 */
.L_x_24866:
        /* <DEDUP_REMOVED lines=17> */
.L_x_24873:
        /* <DEDUP_REMOVED lines=15> */
.L_x_24875:
[----:B------:R-:W-:Y:S05]  /*1dda0*/  BSYNC.RECONVERGENT B2 ;  /* 0x0000000000027941 */ /* 0x000fea0003800200 */
.L_x_24874:
        /* <DEDUP_REMOVED lines=43> */
.L_x_24872:
[----:B------:R-:W-:Y:S05]  /*1e060*/  BSYNC.RECONVERGENT B1 ;  /* 0x0000000000017941 */ /* 0x000fea0003800200 */
.L_x_24871:
[-C--:B------:R-:W-:Y:S01]  /*1e070*/  FMUL.FTZ R68, R4, R117.reuse ;  /* 0x0000007504447220 */ /* 0x080fe20000410000 */
[-C--:B------:R-:W-:Y:S01]  /*1e080*/  FSETP.GTU.FTZ.AND P6, PT, R75, R116.reuse, PT ;  /* 0x000000744b00720b */ /* 0x080fe20003fdc000 */
[----:B------:R-:W-:Y:S01]  /*1e090*/  FMUL.FTZ R71, R5, R117 ;  /* 0x0000007505477220 */ /* 0x000fe20000410000 */
[----:B------:R-:W-:Y:S01]  /*1e0a0*/  I2FP.F32.U32 R70, R69 ;  /* 0x0000004500467245 */ /* 0x000fe20000201000 */
[----:B------:R-:W-:Y:S01]  /*1e0b0*/  FMUL.FTZ R75, R6, R117 ;  /* 0x00000075064b7220 */ /* 0x000fe20000410000 */
[----:B------:R-:W-:Y:S02]  /*1e0c0*/  FSEL R68, R68, RZ, !P6 ;  /* 0x000000ff44447208 */ /* 0x000fe40007000000 */
[----:B------:R-:W-:Y:S02]  /*1e0d0*/  SEL R72, RZ, 0x1, P6 ;  /* 0x00000001ff487807 */ /* 0x000fe40003000000 */
[----:B------:R-:W-:Y:S02]  /*1e0e0*/  FSETP.GTU.FTZ.AND P6, PT, R79, R116, PT ;  /* 0x000000744f00720b */ /* 0x000fe40003fdc000 */
[----:B------:R-:W-:-:S02]  /*1e0f0*/  FSEL R79, R74, RZ, P2 ;  /* 0x000000ff4a4f7208 */ /* 0x000fc40001000000 */
[----:B------:R-:W-:Y:S01]  /*1e100*/  FSEL R69, R71, RZ, !P6 ;  /* 0x000000ff47457208 */ /* 0x000fe20007000000 */
[----:B------:R-:W-:Y:S01]  /*1e110*/  FFMA.FTZ R71, R70, R103, 1.1641532182693481445e-10 ;  /* 0x2f00000046477423 */ /* 0x000fe20000010067 */
[----:B------:R-:W-:Y:S01]  /*1e120*/  SEL R73, RZ, 0x1, P6 ;  /* 0x00000001ff497807 */ /* 0x000fe20003000000 */
[----:B------:R-:W-:Y:S01]  /*1e130*/  FADD.FTZ R68, R79, R68 ;  /* 0x000000444f447221 */ /* 0x000fe20000010000 */
[-C--:B------:R-:W-:Y:S01]  /*1e140*/  FSETP.GTU.FTZ.AND P6, PT, R101, R116.reuse, PT ;  /* 0x000000746500720b */ /* 0x080fe20003fdc000 */
[----:B------:R-:W-:Y:S01]  /*1e150*/  FMUL.FTZ R101, R7, R117 ;  /* 0x0000007507657220 */ /* 0x000fe20000410000 */
        /* <DEDUP_REMOVED lines=11> */
[----:B------:R-:W-:Y:S02]  /*1e210*/  PRMT R87, R72, 0x7610, R87 ;  /* 0x0000761048577816 */ /* 0x000fe40000000057 */
        /* <DEDUP_REMOVED lines=8> */
.L_x_24835:
        /* <DEDUP_REMOVED lines=16> */
.L_x_24879:
        /* <DEDUP_REMOVED lines=13> */
.L_x_24881:
[----:B------:R-:W-:Y:S05]  /*1e470*/  BSYNC.RECONVERGENT B2 ;  /* 0x0000000000027941 */ /* 0x000fea0003800200 */
.L_x_24880:
        /* <DEDUP_REMOVED lines=42> */
.L_x_24878:
[----:B------:R-:W-:Y:S05]  /*1e720*/  BSYNC.RECONVERGENT B1 ;  /* 0x0000000000017941 */ /* 0x000fea0003800200 */
.L_x_24877:
        /* <DEDUP_REMOVED lines=16> */
.L_x_24884:
        /* <DEDUP_REMOVED lines=13> */
.L_x_24886:
[----:B------:R-:W-:Y:S05]  /*1e900*/  BSYNC.RECONVERGENT B2 ;  /* 0x0000000000027941 */ /* 0x000fea0003800200 */
.L_x_24885:
        /* <DEDUP_REMOVED lines=43> */
.L_x_24883:
[----:B------:R-:W-:Y:S05]  /*1ebc0*/  BSYNC.RECONVERGENT B1 ;  /* 0x0000000000017941 */ /* 0x000fea0003800200 */
.L_x_24882:
        /* <DEDUP_REMOVED lines=16> */
.L_x_24889:
        /* <DEDUP_REMOVED lines=13> */
.L_x_24891:
[----:B------:R-:W-:Y:S05]  /*1eda0*/  BSYNC.RECONVERGENT B2 ;  /* 0x0000000000027941 */ /* 0x000fea0003800200 */
.L_x_24890:
        /* <DEDUP_REMOVED lines=43> */
.L_x_24888:
[----:B------:R-:W-:Y:S05]  /*1f060*/  BSYNC.RECONVERGENT B1 ;  /* 0x0000000000017941 */ /* 0x000fea0003800200 */
.L_x_24887:
        /* <DEDUP_REMOVED lines=16> */
.L_x_24894:
        /* <DEDUP_REMOVED lines=13> */
.L_x_24896:
[----:B------:R-:W-:Y:S05]  /*1f240*/  BSYNC.RECONVERGENT B2 ;  /* 0x0000000000027941 */ /* 0x000fea0003800200 */
.L_x_24895:
        /* <DEDUP_REMOVED lines=43> */
.L_x_24893:
[----:B------:R-:W-:Y:S05]  /*1f500*/  BSYNC.RECONVERGENT B1 ;  /* 0x0000000000017941 */ /* 0x000fea0003800200 */
.L_x_24892:
        /* <DEDUP_REMOVED lines=16> */
.L_x_24876:
        /* <DEDUP_REMOVED lines=10> */
[----:B------:R-:W2:Y:S02]  /*1f6b0*/  @P1 LDC.64 R78, c[0x0][0x3a0] ;  /* 0x0000e800ff4e1b82 */ /* 0x000ea40000000a00 */
[----:B------:R-:W-:Y:S01]  /*1f6c0*/  IMAD.WIDE.U32 R146, R125, 0x10, R148 ;  /* 0x000000107d927825 */ /* 0x000fe200078e0094 */
[----:B------:R-:W-:-:S05]  /*1f6d0*/  IADD3 R72, PT, PT, R73, R72, RZ ;  /* 0x0000004849487210 */ /* 0x000fca0007ffe0ff */
        /* <DEDUP_REMOVED lines=15> */
.L_x_24897:
        /* <DEDUP_REMOVED lines=20> */
.L_x_24901:
        /* <DEDUP_REMOVED lines=13> */
.L_x_24903:
[----:B------:R-:W-:Y:S05]  /*1f9e0*/  BSYNC.RECONVERGENT B2 ;  /* 0x0000000000027941 */ /* 0x000fea0003800200 */
.L_x_24902:
        /* <DEDUP_REMOVED lines=42> */
.L_x_24900:
[----:B------:R-:W-:Y:S05]  /*1fc90*/  BSYNC.RECONVERGENT B1 ;  /* 0x0000000000017941 */ /* 0x000fea0003800200 */
.L_x_24899:
        /* <DEDUP_REMOVED lines=17> */
.L_x_24906:
        /* <DEDUP_REMOVED lines=13> */
.L_x_24908:
[----:B------:R-:W-:Y:S05]  /*1fe80*/  BSYNC.RECONVERGENT B2 ;  /* 0x0000000000027941 */ /* 0x000fea0003800200 */
.L_x_24907:
        /* <DEDUP_REMOVED lines=43> */
.L_x_24905:
[----:B------:R-:W-:Y:S05]  /*20140*/  BSYNC.RECONVERGENT B1 ;  /* 0x0000000000017941 */ /* 0x000fea0003800200 */
.L_x_24904:
        /* <DEDUP_REMOVED lines=15> */
.L_x_24911:
        /* <DEDUP_REMOVED lines=13> */
.L_x_24913:
[----:B------:R-:W-:Y:S05]  /*20310*/  BSYNC.RECONVERGENT B2 ;  /* 0x0000000000027941 */ /* 0x000fea0003800200 */
.L_x_24912:
        /* <DEDUP_REMOVED lines=43> */
.L_x_24910:
[----:B------:R-:W-:Y:S05]  /*205d0*/  BSYNC.RECONVERGENT B1 ;  /* 0x0000000000017941 */ /* 0x000fea0003800200 */
.L_x_24909:
        /* <DEDUP_REMOVED lines=17> */
.L_x_24916:
        /* <DEDUP_REMOVED lines=13> */
.L_x_24918:
[----:B------:R-:W-:Y:S05]  /*207c0*/  BSYNC.RECONVERGENT B2 ;  /* 0x0000000000027941 */ /* 0x000fea0003800200 */
.L_x_24917:
        /* <DEDUP_REMOVED lines=43> */
.L_x_24915:
[----:B------:R-:W-:Y:S05]  /*20a80*/  BSYNC.RECONVERGENT B1 ;  /* 0x0000000000017941 */ /* 0x000fea0003800200 */
.L_x_24914:
        /* <DEDUP_REMOVED lines=15> */
.L_x_24921:
        /* <DEDUP_REMOVED lines=13> */
.L_x_24923:
[----:B------:R-:W-:Y:S05]  /*20c50*/  BSYNC.RECONVERGENT B2 ;  /* 0x0000000000027941 */ /* 0x000fea0003800200 */
.L_x_24922:
        /* <DEDUP_REMOVED lines=43> */
.L_x_24920:
[----:B------:R-:W-:Y:S05]  /*20f10*/  BSYNC.RECONVERGENT B1 ;  /* 0x0000000000017941 */ /* 0x000fea0003800200 */
.L_x_24919:
        /* <DEDUP_REMOVED lines=17> */
.L_x_24926:
        /* <DEDUP_REMOVED lines=13> */
.L_x_24928:
[----:B------:R-:W-:Y:S05]  /*21100*/  BSYNC.RECONVERGENT B2 ;  /* 0x0000000000027941 */ /* 0x000fea0003800200 */
.L_x_24927:
[----:B------:R-:W-:Y:S01]  /*21110*/  IMAD.WIDE.U32 R84, R83, -0x326172a9, RZ ;  /* 0xcd9e8d5753547825 */ /* 0x000fe200078e00ff */
[----:B------:R-:W-:-:S03]  /*21120*/  LOP3.LUT R100, R86, UR7, R153, 0x96, !PT ;  /* 0x0000000756647c12 */ /* 0x000fc6000f8e9699 */
[----:B------:R-:W-:Y:S01]  /*21130*/  HFMA2 R74, -RZ, RZ, 0, 0 ;  /* 0x00000000ff4a7431 */ /* 0x000fe200000001ff */
        /* <DEDUP_REMOVED lines=40> */
.L_x_24925:
[----:B------:R-:W-:Y:S05]  /*213c0*/  BSYNC.RECONVERGENT B1 ;  /* 0x0000000000017941 */ /* 0x000fea0003800200 */
.L_x_24924:
        /* <DEDUP_REMOVED lines=15> */
.L_x_24931:
        /* <DEDUP_REMOVED lines=13> */
.L_x_24933:
[----:B------:R-:W-:Y:S05]  /*21590*/  BSYNC.RECONVERGENT B2 ;  /* 0x0000000000027941 */ /* 0x000fea0003800200 */
.L_x_24932:
        /* <DEDUP_REMOVED lines=43> */
.L_x_24930:
[----:B------:R-:W-:Y:S05]  /*21850*/  BSYNC.RECONVERGENT B1 ;  /* 0x0000000000017941 */ /* 0x000fea0003800200 */
.L_x_24929:
        /* <DEDUP_REMOVED lines=17> */
.L_x_24936:
        /* <DEDUP_REMOVED lines=15> */
.L_x_24938:
[----:B------:R-:W-:Y:S05]  /*21a60*/  BSYNC.RECONVERGENT B2 ;  /* 0x0000000000027941 */ /* 0x000fea0003800200 */
.L_x_24937:
        /* <DEDUP_REMOVED lines=41> */
[----:B------:R-:W-:Y:S02]  /*21d00*/  HFMA2 R101, -RZ, RZ, 0, 0 ;  /* 0x00000000ff657431 */ /* 0x000fe400000001ff */
[----:B------:R-:W-:-:S07]  /*21d10*/  IMAD.MOV.U32 R140, RZ, RZ, R100 ;  /* 0x000000ffff8c7224 */ /* 0x000fce00078e0064 */
.L_x_24935:
[----:B------:R-:W-:Y:S05]  /*21d20*/  BSYNC.RECONVERGENT B1 ;  /* 0x0000000000017941 */ /* 0x000fea0003800200 */
.L_x_24934:
[-C--:B------:R-:W-:Y:S01]  /*21d30*/  FMUL.FTZ R72, R4, R117.reuse ;  /* 0x0000007504487220 */ /* 0x080fe20000410000 */
[----:B------:R-:W-:Y:S01]  /*21d40*/  FSETP.GTU.FTZ.AND P6, PT, R77, R116, PT ;  /* 0x000000744d00720b */ /* 0x000fe20003fdc000 */
[-C--:B------:R-:W-:Y:S01]  /*21d50*/  FMUL.FTZ R77, R5, R117.reuse ;  /* 0x00000075054d7220 */ /* 0x080fe20000410000 */
[----:B------:R-:W-:Y:S01]  /*21d60*/  I2FP.F32.U32 R76, R74 ;  /* 0x0000004a004c7245 */ /* 0x000fe20000201000 */
[-C--:B------:R-:W-:Y:S01]  /*21d70*/  FMUL.FTZ R74, R6, R117.reuse ;  /* 0x00000075064a7220 */ /* 0x080fe20000410000 */
[----:B------:R-:W-:Y:S01]  /*21d80*/  FSEL R72, R72, RZ, !P6 ;  /* 0x000000ff48487208 */ /* 0x000fe20007000000 */
[----:B------:R-:W-:Y:S01]  /*21d90*/  FMUL.FTZ R100, R7, R117 ;  /* 0x0000007507647220 */ /* 0x000fe20000410000 */
[----:B------:R-:W-:Y:S02]  /*21da0*/  SEL R78, RZ, 0x1, P6 ;  /* 0x00000001ff4e7807 */ /* 0x000fe40003000000 */
[----:B------:R-:W-:Y:S02]  /*21db0*/  FSETP.GTU.FTZ.AND P6, PT, R73, R116, PT ;  /* 0x000000744900720b */ /* 0x000fe40003fdc000 */
[----:B------:R-:W-:-:S02]  /*21dc0*/  FSEL R127, R127, RZ, P4 ;  /* 0x000000ff7f7f7208 */ /* 0x000fc40002000000 */
[----:B------:R-:W-:Y:S02]  /*21dd0*/  FSEL R73, R77, RZ, !P6 ;  /* 0x000000ff4d497208 */ /* 0x000fe40007000000 */
[----:B------:R-:W-:Y:S02]  /*21de0*/  SEL R77, RZ, 0x1, P6 ;  /* 0x00000001ff4d7807 */ /* 0x000fe40003000000 */
[-C--:B------:R-:W-:Y:S01]  /*21df0*/  FSETP.GTU.FTZ.AND P6, PT, R139, R116.reuse, PT ;  /* 0x000000748b00720b */ /* 0x080fe20003fdc000 */
[----:B------:R-:W-:Y:S01]  /*21e00*/  FFMA.FTZ R139, R76, R103, 1.1641532182693481445e-10 ;  /* 0x2f0000004c8b7423 */ /* 0x000fe20000010067 */
        /* <DEDUP_REMOVED lines=8> */
[----:B------:R-:W-:Y:S01]  /*21e90*/  FSEL R75, R75, RZ, P5 ;  /* 0x000000ff4b4b7208 */ /* 0x000fe20002800000 */
[----:B------:R-:W-:Y:S01]  /*21ea0*/  @P1 FADD.FTZ R74, R10, R74 ;  /* 0x0000004a0a4a1221 */ /* 0x000fe20000010000 */
[----:B------:R-:W-:Y:S01]  /*21eb0*/  FSEL R100, R100, RZ, !P6 ;  /* 0x000000ff64647208 */ /* 0x000fe20007000000 */
[----:B------:R-:W-:Y:S01]  /*21ec0*/  FADD.FTZ R72, R79, R72 ;  /* 0x000000484f487221 */ /* 0x000fe20000010000 */
[----:B------:R-:W-:-:S02]  /*21ed0*/  PRMT R90, R76, 0x7610, R90 ;  /* 0x000076104c5a7816 */ /* 0x000fc4000000005a */
        /* <DEDUP_REMOVED lines=8> */
.L_x_24898:
        /* <DEDUP_REMOVED lines=16> */
.L_x_24942:
        /* <DEDUP_REMOVED lines=13> */
.L_x_24944:
[----:B------:R-:W-:Y:S05]  /*22130*/  BSYNC.RECONVERGENT B2 ;  /* 0x0000000000027941 */ /* 0x000fea0003800200 */
.L_x_24943:
        /* <DEDUP_REMOVED lines=42> */
.L_x_24941:
[----:B------:R-:W-:Y:S05]  /*223e0*/  BSYNC.RECONVERGENT B1 ;  /* 0x0000000000017941 */ /* 0x000fea0003800200 */
.L_x_24940:
        /* <DEDUP_REMOVED lines=16> */
.L_x_24947:
        /* <DEDUP_REMOVED lines=13> */
.L_x_24949:
[----:B------:R-:W-:Y:S05]  /*225c0*/  BSYNC.RECONVERGENT B2 ;  /* 0x0000000000027941 */ /* 0x000fea0003800200 */
.L_x_24948:
        /* <DEDUP_REMOVED lines=40> */
[----:B------:R-:W-:Y:S02]  /*22850*/  IMAD.MOV.U32 R140, RZ, RZ, R78 ;  /* 0x000000ffff8c7224 */ /* 0x000fe400078e004e */
[----:B------:R-:W-:Y:S01]  /*22860*/  HFMA2 R78, -RZ, RZ, 0, 0 ;  /* 0x00000000ff4e7431 */ /* 0x000fe200000001ff */
[----:B------:R-:W-:-:S07]  /*22870*/  LOP3.LUT R84, R107, R84, R79, 0x96, !PT ;  /* 0x000000546b547212 */ /* 0x000fce00078e964f */
.L_x_24946:
[----:B------:R-:W-:Y:S05]  /*22880*/  BSYNC.RECONVERGENT B1 ;  /* 0x0000000000017941 */ /* 0x000fea0003800200 */
.L_x_24945:
        /* <DEDUP_REMOVED lines=16> */
.L_x_24952:
        /* <DEDUP_REMOVED lines=13> */
.L_x_24954:
[----:B------:R-:W-:Y:S05]  /*22a60*/  BSYNC.RECONVERGENT B2 ;  /* 0x0000000000027941 */ /* 0x000fea0003800200 */
.L_x_24953:
        /* <DEDUP_REMOVED lines=43> */
.L_x_24951:
[----:B------:R-:W-:Y:S05]  /*22d20*/  BSYNC.RECONVERGENT B1 ;  /* 0x0000000000017941 */ /* 0x000fea0003800200 */
.L_x_24950:
        /* <DEDUP_REMOVED lines=16> */
.L_x_24957:
        /* <DEDUP_REMOVED lines=13> */
.L_x_24959:
[----:B------:R-:W-:Y:S05]  /*22f00*/  BSYNC.RECONVERGENT B2 ;  /* 0x0000000000027941 */ /* 0x000fea0003800200 */
.L_x_24958:
        /* <DEDUP_REMOVED lines=43> */
.L_x_24956:
[----:B------:R-:W-:Y:S05]  /*231c0*/  BSYNC.RECONVERGENT B1 ;  /* 0x0000000000017941 */ /* 0x000fea0003800200 */
.L_x_24955:
        /* <DEDUP_REMOVED lines=16> */
.L_x_24939:
[----:B------:R-:W-:Y:S01]  /*232d0*/  SEL R76, RZ, 0x1000000, !P5 ;  /* 0x01000000ff4c7807 */ /* 0x000fe20006800000 */
[C---:B------:R-:W-:Y:S01]  /*232e0*/  IMAD.WIDE.U32 R152, R125.reuse, 0x10, R144 ;  /* 0x000000107d987825 */ /* 0x040fe200078e0090 */
[----:B------:R-:W-:Y:S01]  /*232f0*/  SEL R77, RZ, 0x10000, !P4 ;  /* 0x00010000ff4d7807 */ /* 0x000fe20006000000 */
[----:B------:R-:W0:Y:S01]  /*23300*/  @P0 LDC.64 R150, c[0x0][0x398] ;  /* 0x0000e600ff960b82 */ /* 0x000e220000000a00 */
[----:B------:R-:W-:Y:S01]  /*23310*/  SEL R78, RZ, 0x100, !P3 ;  /* 0x00000100ff4e7807 */ /* 0x000fe20005800000 */
[----:B------:R-:W-:Y:S01]  /*23320*/  IMAD.WIDE.U32 R154, R125, 0x4, R142 ;  /* 0x000000047d9a7825 */ /* 0x000fe200078e008e */
[----:B------:R1:W-:Y:S02]  /*23330*/  STG.E.128 desc[UR8][R152.64], R72 ;  /* 0x0000004898007986 */ /* 0x0003e4000c101d08 */
[----:B------:R-:W-:Y:S01]  /*23340*/  IADD3 R76, PT, PT, R78, R76, R77 ;  /* 0x0000004c4e4c7210 */ /* 0x000fe20007ffe04d */
[----:B------:R-:W-:Y:S01]  /*23350*/  VIADD R127, R102, 0x120 ;  /* 0x00000120667f7836 */ /* 0x000fe20000000000 */
        /* <DEDUP_REMOVED lines=10> */
[----:B------:R-:W-:-:S04]  /*23400*/  LOP3.LUT R77, R91, 0xffff, RZ, 0xc0, !PT ;  /* 0x0000ffff5b4d7812 */ /* 0x000fc800078ec0ff */
[----:B------:R-:W-:-:S04]  /*23410*/  LOP3.LUT R76, R76, 0xff0000, RZ, 0xc0, !PT ;  /* 0x00ff00004c4c7812 */ /* 0x000fc800078ec0ff */
[----:B------:R-:W-:Y:S02]  /*23420*/  LEA R76, R77, R76, 0x18 ;  /* 0x0000004c4d4c7211 */ /* 0x000fe400078ec0ff */
[----:B------:R-:W-:-:S05]  /*23430*/  LOP3.LUT R77, R89, 0xff, RZ, 0xc0, !PT ;  /* 0x000000ff594d7812 */ /* 0x000fca00078ec0ff */
[----:B------:R-:W-:Y:S01]  /*23440*/  IMAD R76, R77, 0x100, R76 ;  /* 0x000001004d4c7824 */ /* 0x000fe200078e024c */
[----:B------:R-:W-:-:S04]  /*23450*/  LOP3.LUT R77, R87, 0xff, RZ, 0xc0, !PT ;  /* 0x000000ff574d7812 */ /* 0x000fc800078ec0ff */
[----:B------:R-:W-:Y:S01]  /*23460*/  IADD3 R76, PT, PT, R76, R77, RZ ;  /* 0x0000004d4c4c7210 */ /* 0x000fe20007ffe0ff */
[----:B0-----:R-:W-:-:S05]  /*23470*/  IMAD.WIDE.U32 R150, R125, 0x4, R150 ;  /* 0x000000047d967825 */ /* 0x001fca00078e0096 */
[----:B------:R0:W-:Y:S02]  /*23480*/  STG.E desc[UR8][R150.64], R76 ;  /* 0x0000004c96007986 */ /* 0x0001e4000c101908 */
.L_x_24960:
        /* <DEDUP_REMOVED lines=20> */
.L_x_24964:
[----:B------:R-:W-:Y:S01]  /*235d0*/  IADD3 R80, PT, PT, R80, 0x1, RZ ;  /* 0x0000000150507810 */ /* 0x000fe20007ffe0ff */
[----:B------:R-:W-:Y:S03]  /*235e0*/  BSSY.RECONVERGENT B2, `(.L_x_24965) ;  /* 0x000000c000027945 */ /* 0x000fe60003800200 */
[C---:B------:R-:W-:Y:S01]  /*235f0*/  ISETP.NE.AND P2, PT, R80.reuse, RZ, PT ;  /* 0x000000ff5000720c */ /* 0x040fe20003f45270 */
[----:B-1----:R-:W-:-:S12]  /*23600*/  IMAD.WIDE.U32 R148, R80, -0x2daee0ad, RZ ;  /* 0xd2511f5350947825 */ /* 0x002fd800078e00ff */
        /* <DEDUP_REMOVED lines=9> */
.L_x_24966:
[----:B------:R-:W-:Y:S05]  /*236a0*/  BSYNC.RECONVERGENT B2 ;  /* 0x0000000000027941 */ /* 0x000fea0003800200 */
.L_x_24965:
        /* <DEDUP_REMOVED lines=41> */
[----:B------:R-:W-:-:S07]  /*23940*/  LOP3.LUT R84, R107, R84, R101, 0x96, !PT ;  /* 0x000000546b547212 */ /* 0x000fce00078e9665 */
.L_x_24963:
[----:B------:R-:W-:Y:S05]  /*23950*/  BSYNC.RECONVERGENT B1 ;  /* 0x0000000000017941 */ /* 0x000fea0003800200 */
.L_x_24962:
[----:B------:R-:W-:Y:S01]  /*23960*/  ISETP.NE.AND P3, PT, R141, 0x1, PT ;  /* 0x000000018d00780c */ /* 0x000fe20003f65270 */
[----:B------:R-:W-:Y:S01]  /*23970*/  BSSY.RECONVERGENT B1, `(.L_x_24967) ;  /* 0x0000049000017945 */ /* 0x000fe20003800200 */
[----:B------:R-:W-:Y:S01]  /*23980*/  I2FP.F32.U32 R140, R139 ;  /* 0x0000008b008c7245 */ /* 0x000fe20000201000 */
[----:B-----5:R-:W-:-:S04]  /*23990*/  FMUL.FTZ R76, R76, R117 ;  /* 0x000000754c4c7220 */ /* 0x020fc80000410000 */
[----:B------:R-:W-:Y:S01]  /*239a0*/  FFMA.FTZ R101, R140, R103, 1.1641532182693481445e-10 ;  /* 0x2f0000008c657423 */ /* 0x000fe20000010067 */
[----:B------:R-:W-:-:S04]  /*239b0*/  HFMA2 R140, -RZ, RZ, 0, 1.1920928955078125e-07 ;  /* 0x00000002ff8c7431 */ /* 0x000fc800000001ff */
        /* <DEDUP_REMOVED lines=11> */
.L_x_24969:
        /* <DEDUP_REMOVED lines=13> */
.L_x_24971:
[----:B------:R-:W-:Y:S05]  /*23b40*/  BSYNC.RECONVERGENT B2 ;  /* 0x0000000000027941 */ /* 0x000fea0003800200 */
.L_x_24970:
        /* <DEDUP_REMOVED lines=43> */
.L_x_24968:
[----:B------:R-:W-:Y:S05]  /*23e00*/  BSYNC.RECONVERGENT B1 ;  /* 0x0000000000017941 */ /* 0x000fea0003800200 */
.L_x_24967:
[----:B------:R-:W-:Y:S01]  /*23e10*/  ISETP.NE.AND P3, PT, R140, 0x1, PT ;  /* 0x000000018c00780c */ /* 0x000fe20003f65270 */
[----:B------:R-:W-:Y:S01]  /*23e20*/  BSSY.RECONVERGENT B1, `(.L_x_24972) ;  /* 0x0000047000017945 */ /* 0x000fe20003800200 */
[----:B-1----:R-:W-:Y:S01]  /*23e30*/  I2FP.F32.U32 R146, R101 ;  /* 0x0000006500927245 */ /* 0x002fe20000201000 */
        /* <DEDUP_REMOVED lines=12> */
.L_x_24974:
        /* <DEDUP_REMOVED lines=13> */
.L_x_24976:
[----:B------:R-:W-:Y:S05]  /*23fd0*/  BSYNC.RECONVERGENT B2 ;  /* 0x0000000000027941 */ /* 0x000fea0003800200 */
.L_x_24975:
        /* <DEDUP_REMOVED lines=43> */
.L_x_24973:
[----:B------:R-:W-:Y:S05]  /*24290*/  BSYNC.RECONVERGENT B1 ;  /* 0x0000000000017941 */ /* 0x000fea0003800200 */
.L_x_24972:
[----:B------:R-:W-:Y:S01]  /*242a0*/  ISETP.NE.AND P4, PT, R101, 0x1, PT ;  /* 0x000000016500780c */ /* 0x000fe20003f85270 */
[----:B------:R-:W-:Y:S01]  /*242b0*/  BSSY.RECONVERGENT B1, `(.L_x_24977) ;  /* 0x0000049000017945 */ /* 0x000fe20003800200 */
[----:B------:R-:W-:Y:S01]  /*242c0*/  I2FP.F32.U32 R140, R141 ;  /* 0x0000008d008c7245 */ /* 0x000fe20000201000 */
[----:B------:R-:W-:-:S04]  /*242d0*/  HFMA2 R146, -RZ, RZ, 0, 1.1920928955078125e-07 ;  /* 0x00000002ff927431 */ /* 0x000fc800000001ff */
        /* <DEDUP_REMOVED lines=13> */
.L_x_24979:
        /* <DEDUP_REMOVED lines=13> */
.L_x_24981:
[----:B------:R-:W-:Y:S05]  /*24480*/  BSYNC.RECONVERGENT B2 ;  /* 0x0000000000027941 */ /* 0x000fea0003800200 */
.L_x_24980:
        /* <DEDUP_REMOVED lines=43> */
.L_x_24978:
[----:B------:R-:W-:Y:S05]  /*24740*/  BSYNC.RECONVERGENT B1 ;  /* 0x0000000000017941 */ /* 0x000fea0003800200 */
.L_x_24977:
        /* <DEDUP_REMOVED lines=15> */
.L_x_24984:
        /* <DEDUP_REMOVED lines=13> */
.L_x_24986:
[----:B------:R-:W-:Y:S05]  /*24910*/  BSYNC.RECONVERGENT B2 ;  /* 0x0000000000027941 */ /* 0x000fea0003800200 */
.L_x_24985:
        /* <DEDUP_REMOVED lines=43> */
.L_x_24983:
[----:B------:R-:W-:Y:S05]  /*24bd0*/  BSYNC.RECONVERGENT B1 ;  /* 0x0000000000017941 */ /* 0x000fea0003800200 */
.L_x_24982:
        /* <DEDUP_REMOVED lines=17> */
.L_x_24989:
        /* <DEDUP_REMOVED lines=13> */
.L_x_24991:
[----:B------:R-:W-:Y:S05]  /*24dc0*/  BSYNC.RECONVERGENT B2 ;  /* 0x0000000000027941 */ /* 0x000fea0003800200 */
.L_x_24990:
        /* <DEDUP_REMOVED lines=43> */
.L_x_24988:
[----:B------:R-:W-:Y:S05]  /*25080*/  BSYNC.RECONVERGENT B1 ;  /* 0x0000000000017941 */ /* 0x000fea0003800200 */
.L_x_24987:
        /* <DEDUP_REMOVED lines=15> */
.L_x_24994:
        /* <DEDUP_REMOVED lines=13> */
.L_x_24996:
[----:B------:R-:W-:Y:S05]  /*25250*/  BSYNC.RECONVERGENT B2 ;  /* 0x0000000000027941 */ /* 0x000fea0003800200 */
.L_x_24995:
        /* <DEDUP_REMOVED lines=43> */
.L_x_24993:
[----:B------:R-:W-:Y:S05]  /*25510*/  BSYNC.RECONVERGENT B1 ;  /* 0x0000000000017941 */ /* 0x000fea0003800200 */
.L_x_24992:
        /* <DEDUP_REMOVED lines=17> */
.L_x_24999:
        /* <DEDUP_REMOVED lines=15> */
.L_x_25001:
[----:B------:R-:W-:Y:S05]  /*25720*/  BSYNC.RECONVERGENT B2 ;  /* 0x0000000000027941 */ /* 0x000fea0003800200 */
.L_x_25000:
        /* <DEDUP_REMOVED lines=43> */
.L_x_24998:
[----:B------:R-:W-:Y:S05]  /*259e0*/  BSYNC.RECONVERGENT B1 ;  /* 0x0000000000017941 */ /* 0x000fea0003800200 */
.L_x_24997:
        /* <DEDUP_REMOVED lines=20> */
[----:B------:R-:W-:Y:S01]  /*25b30*/  FSEL R109, R76, RZ, P2 ;  /* 0x000000ff4c6d7208 */ /* 0x000fe20001000000 */
[----:B------:R-:W-:Y:S01]  /*25b40*/  @P1 FADD.FTZ R78, R10, R78 ;  /* 0x0000004e0a4e1221 */ /* 0x000fe20000010000 */
[----:B------:R-:W-:Y:S01]  /*25b50*/  FSEL R79, R117, RZ, !P6 ;  /* 0x000000ff754f7208 */ /* 0x000fe20007000000 */
        /* <DEDUP_REMOVED lines=12> */
.L_x_24961:
        /* <DEDUP_REMOVED lines=16> */
.L_x_25005:
        /* <DEDUP_REMOVED lines=13> */
.L_x_25007:
[----:B------:R-:W-:Y:S05]  /*25df0*/  BSYNC.RECONVERGENT B2 ;  /* 0x0000000000027941 */ /* 0x000fea0003800200 */
.L_x_25006:
[----:B-1----:R-:W-:Y:S01]  /*25e00*/  IMAD.WIDE.U32 R148, R83, -0x326172a9, RZ ;  /* 0xcd9e8d5753947825 */ /* 0x002fe200078e00ff */
        /* <DEDUP_REMOVED lines=41> */
.L_x_25004:
[----:B------:R-:W-:Y:S05]  /*260a0*/  BSYNC.RECONVERGENT B1 ;  /* 0x0000000000017941 */ /* 0x000fea0003800200 */
.L_x_25003:
[----:B------:R-:W-:Y:S01]  /*260b0*/  ISETP.NE.AND P3, PT, R139, 0x1, PT ;  /* 0x000000018b00780c */ /* 0x000fe20003f65270 */
[----:B------:R-:W-:Y:S01]  /*260c0*/  BSSY.RECONVERGENT B1, `(.L_x_25008) ;  /* 0x0000048000017945 */ /* 0x000fe20003800200 */
[----:B------:R-:W-:-:S05]  /*260d0*/  I2FP.F32.U32 R140, R141 ;  /* 0x0000008d008c7245 */ /* 0x000fca0000201000 */
        /* <DEDUP_REMOVED lines=13> */
.L_x_25010:
        /* <DEDUP_REMOVED lines=13> */
.L_x_25012:
[----:B------:R-:W-:Y:S05]  /*26280*/  BSYNC.RECONVERGENT B2 ;  /* 0x0000000000027941 */ /* 0x000fea0003800200 */
.L_x_25011:
[----:B-1----:R-:W-:Y:S01]  /*26290*/  IMAD.WIDE.U32 R148, R83, -0x326172a9, RZ ;  /* 0xcd9e8d5753947825 */ /* 0x002fe200078e00ff */
        /* <DEDUP_REMOVED lines=42> */
.L_x_25009:
[----:B------:R-:W-:Y:S05]  /*26540*/  BSYNC.RECONVERGENT B1 ;  /* 0x0000000000017941 */ /* 0x000fea0003800200 */
.L_x_25008:
[----:B------:R-:W-:Y:S01]  /*26550*/  ISETP.NE.AND P4, PT, R101, 0x1, PT ;  /* 0x000000016500780c */ /* 0x000fe20003f85270 */
[----:B------:R-:W-:Y:S01]  /*26560*/  BSSY.RECONVERGENT B1, `(.L_x_25013) ;  /* 0x0000048000017945 */ /* 0x000fe20003800200 */
[----:B------:R-:W-:-:S05]  /*26570*/  I2FP.F32.U32 R140, R140 ;  /* 0x0000008c008c7245 */ /* 0x000fca0000201000 */
        /* <DEDUP_REMOVED lines=13> */
.L_x_25015:
        /* <DEDUP_REMOVED lines=13> */
.L_x_25017:
[----:B------:R-:W-:Y:S05]  /*26720*/  BSYNC.RECONVERGENT B2 ;  /* 0x0000000000027941 */ /* 0x000fea0003800200 */
.L_x_25016:
[----:B-1----:R-:W-:Y:S01]  /*26730*/  IMAD.WIDE.U32 R148, R83, -0x326172a9, RZ ;  /* 0xcd9e8d5753947825 */ /* 0x002fe200078e00ff */
        /* <DEDUP_REMOVED lines=40> */
[----:B------:R-:W-:Y:S02]  /*269c0*/  LOP3.LUT R84, R107, R84, R147, 0x96, !PT ;  /* 0x000000546b547212 */ /* 0x000fe400078e9693 */
[----:B------:R-:W-:-:S07]  /*269d0*/  MOV R100, R146 ;  /* 0x0000009200647202 */ /* 0x000fce0000000f00 */
.L_x_25014:
[----:B------:R-:W-:Y:S05]  /*269e0*/  BSYNC.RECONVERGENT B1 ;  /* 0x0000000000017941 */ /* 0x000fea0003800200 */
.L_x_25013:
        /* <DEDUP_REMOVED lines=16> */
.L_x_25020:
        /* <DEDUP_REMOVED lines=13> */
.L_x_25022:
[----:B------:R-:W-:Y:S05]  /*26bc0*/  BSYNC.RECONVERGENT B2 ;  /* 0x0000000000027941 */ /* 0x000fea0003800200 */
.L_x_25021:
[----:B------:R-:W-:Y:S01]  /*26bd0*/  IMAD.WIDE.U32 R84, R83, -0x326172a9, RZ ;  /* 0xcd9e8d5753547825 */ /* 0x000fe200078e00ff */
[----:B------:R-:W-:-:S03]  /*26be0*/  LOP3.LUT R88, R86, UR7, R141, 0x96, !PT ;  /* 0x0000000756587c12 */ /* 0x000fc6000f8e968d */
[----:B------:R-:W-:Y:S01]  /*26bf0*/  HFMA2 R101, -RZ, RZ, 0, 0 ;  /* 0x00000000ff657431 */ /* 0x000fe200000001ff */
[----:B------:R-:W-:Y:S01]  /*26c00*/  LOP3.LUT R85, R0, UR6, R85, 0x96, !PT ;  /* 0x0000000600557c12 */ /* 0x000fe2000f8e9655 */
[----:B-1----:R-:W-:-:S04]  /*26c10*/  IMAD.WIDE.U32 R146, R88, -0x326172a9, RZ ;  /* 0xcd9e8d5758927825 */ /* 0x002fc800078e00ff */
        /* <DEDUP_REMOVED lines=27> */
[----:B------:R-:W-:Y:S01]  /*26dd0*/  IMAD.WIDE.U32 R84, R84, -0x2daee0ad, RZ ;  /* 0xd2511f5354547825 */ /* 0x000fe200078e00ff */
[----:B------:R-:W-:-:S03]  /*26de0*/  MOV R140, R100 ;  /* 0x00000064008c7202 */ /* 0x000fc60000000f00 */
        /* <DEDUP_REMOVED lines=9> */
.L_x_25019:
[----:B------:R-:W-:Y:S05]  /*26e80*/  BSYNC.RECONVERGENT B1 ;  /* 0x0000000000017941 */ /* 0x000fea0003800200 */
.L_x_25018:
        /* <DEDUP_REMOVED lines=16> */
.L_x_25002:
[----:B------:R-:W-:Y:S01]  /*26f90*/  FADD.FTZ R104, RZ, R12 ;  /* 0x0000000cff687221 */ /* 0x000fe20000010000 */
[----:B------:R-:W-:Y:S01]  /*26fa0*/  SEL R105, RZ, 0x100, !P3 ;  /* 0x00000100ff697807 */ /* 0x000fe20005800000 */
[----:B------:R-:W0:Y:S01]  /*26fb0*/  S2R R106, SR_TID.X ;  /* 0x00000000006a7919 */ /* 0x000e220000002100 */
[----:B------:R-:W-:-:S04]  /*26fc0*/  IMAD.WIDE.U32 R144, R127, 0x10, R144 ;  /* 0x000000107f907825 */ /* 0x000fc800078e0090 */
[----:B------:R-:W-:Y:S01]  /*26fd0*/  FADD.FTZ R103, R104, R13 ;  /* 0x0000000d68677221 */ /* 0x000fe20000010000 */
[----:B------:R-:W-:-:S04]  /*26fe0*/  IMAD.WIDE.U32 R142, R127, 0x4, R142 ;  /* 0x000000047f8e7825 */ /* 0x000fc800078e008e */
        /* <DEDUP_REMOVED lines=35> */
[----:B------:R-:W-:Y:S02]  /*27220*/  IADD3 R103, PT, PT, R105, R103, R104 ;  /* 0x0000006769677210 */ /* 0x000fe40007ffe068 */
[----:B------:R-:W-:Y:S01]  /*27230*/  SEL R104, RZ, 0x1, !P2 ;  /* 0x00000001ff687807 */ /* 0x000fe20005000000 */
[----:B------:R-:W-:-:S04]  /*27240*/  FADD.FTZ R105, R108, R73 ;  /* 0x000000496c697221 */ /* 0x000fc80000010000 */
[----:B------:R-:W-:Y:S02]  /*27250*/  IMAD.IADD R103, R103, 0x1, R104 ;  /* 0x0000000167677824 */ /* 0x000fe400078e0268 */
[----:B------:R-:W-:-:S03]  /*27260*/  FADD.FTZ R104, R105, R74 ;  /* 0x0000004a69687221 */ /* 0x000fc60000010000 */
[----:B------:R2:W-:Y:S01]  /*27270*/  STG.E desc[UR8][R142.64], R103 ;  /* 0x000000678e007986 */ /* 0x0005e2000c101908 */
[----:B------:R-:W-:-:S04]  /*27280*/  FADD.FTZ R105, R104, R75 ;  /* 0x0000004b68697221 */ /* 0x000fc80000010000 */
[----:B------:R-:W-:-:S04]  /*27290*/  FADD.FTZ R104, R105, R76 ;  /* 0x0000004c69687221 */ /* 0x000fc80000010000 */
[----:B------:R-:W-:-:S04]  /*272a0*/  FADD.FTZ R105, R104, R77 ;  /* 0x0000004d68697221 */ /* 0x000fc80000010000 */
[----:B------:R-:W-:Y:S01]  /*272b0*/  FADD.FTZ R106, R105, R78 ;  /* 0x0000004e696a7221 */ /* 0x000fe20000010000 */
[----:B--2---:R-:W-:Y:S06]  /*272c0*/  @!P0 BRA `(.L_x_25023) ;  /* 0x00000000002c8947 */ /* 0x004fec0003800000 */
        /* <DEDUP_REMOVED lines=11> */
.L_x_25023:
[----:B------:R-:W-:Y:S01]  /*27380*/  UMOV UR20, 0xffffffff ;  /* 0xffffffff00147882 */ /* 0x000fe20000000000 */
[----:B------:R-:W-:Y:S02]  /*27390*/  FADD.FTZ R106, R106, R79 ;  /* 0x0000004f6a6a7221 */ /* 0x000fe40000010000 */
[----:B------:R-:W-:Y:S05]  /*273a0*/  BRA.DIV UR20, `(.L_x_25024) ;  /* 0x00000016149c7947 */ /* 0x000fea000b800000 */
[----:B0-----:R-:W0:Y:S01]  /*273b0*/  SHFL.BFLY PT, R103, R106, 0x1, 0x1f ;  /* 0x0c201f006a677f89 */ /* 0x001e2200000e0000 */
[----:B------:R-:W2:Y:S01]  /*273c0*/  LDC R105, c[0x0][0x400] ;  /* 0x00010000ff697b82 */ /* 0x000ea20000000800 */
        /* <DEDUP_REMOVED lines=98> */
[----:B------:R0:W2:Y:S02]  /*279f0*/  SHFL.BFLY PT, R110, R109, 0x10, 0x1f ;  /* 0x0e001f006d6e7f89 */ /* 0x0000a400000e0000 */
.L_x_25037:
[----:B------:R-:W-:Y:S01]  /*27a00*/  FMUL.FTZ R103, R104, R104 ;  /* 0x0000006868677220 */ /* 0x000fe20000410000 */
[----:B------:R-:W-:Y:S01]  /*27a10*/  ISETP.NE.AND P2, PT, RZ, UR5, PT ;  /* 0x00000005ff007c0c */ /* 0x000fe2000bf45270 */
[----:B--2---:R-:W-:Y:S01]  /*27a20*/  FADD.FTZ R106, R109, R110 ;  /* 0x0000006e6d6a7221 */ /* 0x004fe20000010000 */
[----:B------:R-:W2:Y:S01]  /*27a30*/  @!P1 LDC.64 R140, c[0x0][0x3c8] ;  /* 0x0000f200ff8c9b82 */ /* 0x000ea20000000a00 */
[----:B------:R-:W-:Y:S01]  /*27a40*/  HADD2.F32 R139, -RZ, R40.H0_H0 ;  /* 0x20000028ff8b7230 */ /* 0x000fe20000004100 */
[----:B------:R-:W-:Y:S01]  /*27a50*/  FSEL R103, R103, RZ, P2 ;  /* 0x000000ff67677208 */ /* 0x000fe20001000000 */
[----:B------:R-:W-:Y:S01]  /*27a60*/  FFMA.FTZ R106, R106, R105, UR12 ;  /* 0x0000000c6a6a7e23 */ /* 0x000fe20008010069 */
[----:B------:R-:W-:-:S03]  /*27a70*/  FSEL R108, R104, RZ, !P2 ;  /* 0x000000ff686c7208 */ /* 0x000fc60005000000 */
[----:B------:R-:W-:Y:S02]  /*27a80*/  FADD.FTZ R106, R106, R103 ;  /* 0x000000676a6a7221 */ /* 0x000fe40000010000 */
[C---:B------:R-:W-:Y:S01]  /*27a90*/  FADD.FTZ R103, -R108.reuse, R12 ;  /* 0x0000000c6c677221 */ /* 0x040fe20000010100 */
[C---:B------:R-:W-:Y:S01]  /*27aa0*/  FADD.FTZ R105, -R108.reuse, R13 ;  /* 0x0000000d6c697221 */ /* 0x040fe20000010100 */
[C---:B------:R-:W-:Y:S01]  /*27ab0*/  FADD.FTZ R113, -R108.reuse, R74 ;  /* 0x0000004a6c717221 */ /* 0x040fe20000010100 */
[----:B------:R-:W3:Y:S01]  /*27ac0*/  @!P1 LDC.64 R12, c[0x0][0x3c0] ;  /* 0x0000f000ff0c9b82 */ /* 0x000ee20000000a00 */
[----:B------:R-:W4:Y:S01]  /*27ad0*/  MUFU.RSQ R106, R106 ;  /* 0x0000006a006a7308 */ /* 0x000f220000001400 */
[----:B------:R-:W-:Y:S01]  /*27ae0*/  FADD.FTZ R115, -R108, R76 ;  /* 0x0000004c6c737221 */ /* 0x000fe20000010100 */
[----:B------:R-:W-:Y:S01]  /*27af0*/  SHF.R.U64 R74, R66, 0x10, R67 ;  /* 0x00000010424a7819 */ /* 0x000fe20000001243 */
[----:B------:R-:W-:Y:S01]  /*27b00*/  FADD.FTZ R107, -R108, R68 ;  /* 0x000000446c6b7221 */ /* 0x000fe20000010100 */
[----:B------:R-:W-:Y:S01]  /*27b10*/  SHF.R.U64 R76, R2, 0x10, R3 ;  /* 0x00000010024c7819 */ /* 0x000fe20000001203 */
[----:B0-----:R-:W-:Y:S01]  /*27b20*/  FADD.FTZ R109, -R108, R70 ;  /* 0x000000466c6d7221 */ /* 0x001fe20000010100 */
[----:B------:R-:W-:Y:S01]  /*27b30*/  SHF.R.U32.HI R68, RZ, 0x10, R67 ;  /* 0x00000010ff447819 */ /* 0x000fe20000011643 */
[----:B------:R-:W-:Y:S01]  /*27b40*/  HADD2.F32 R74, -RZ, R74.H0_H0 ;  /* 0x2000004aff4a7230 */ /* 0x000fe20000004100 */
[----:B------:R-:W-:Y:S01]  /*27b50*/  SHF.R.U32.HI R70, RZ, 0x10, R3 ;  /* 0x00000010ff467819 */ /* 0x000fe20000011603 */
[----:B------:R-:W-:-:S02]  /*27b60*/  HADD2.F32 R76, -RZ, R76.H0_H0 ;  /* 0x2000004cff4c7230 */ /* 0x000fc40000004100 */
[C---:B------:R-:W-:Y:S01]  /*27b70*/  FADD.FTZ R15, -R108.reuse, R15 ;  /* 0x0000000f6c0f7221 */ /* 0x040fe20000010100 */
[----:B------:R-:W-:Y:S01]  /*27b80*/  FADD.FTZ R19, -R108, R19 ;  /* 0x000000136c137221 */ /* 0x000fe20000010100 */
[----:B--2---:R-:W-:-:S04]  /*27b90*/  @!P1 IMAD.WIDE R140, R81, 0x4, R140 ;  /* 0x00000004518c9825 */ /* 0x004fc800078e028c */
[C---:B------:R-:W-:Y:S01]  /*27ba0*/  FADD.FTZ R14, -R108.reuse, R14 ;  /* 0x0000000e6c0e7221 */ /* 0x040fe20000010100 */
[C---:B------:R-:W-:Y:S01]  /*27bb0*/  FADD.FTZ R111, -R108.reuse, R72 ;  /* 0x000000486c6f7221 */ /* 0x040fe20000010100 */
[C---:B------:R-:W-:Y:S01]  /*27bc0*/  FADD.FTZ R16, -R108.reuse, R16 ;  /* 0x000000106c107221 */ /* 0x040fe20000010100 */
[----:B------:R-:W-:Y:S02]  /*27bd0*/  HADD2.F32 R68, -RZ, R68.H0_H0 ;  /* 0x20000044ff447230 */ /* 0x000fe40000004100 */
[----:B------:R-:W-:Y:S01]  /*27be0*/  FADD.FTZ R18, -R108, R18 ;  /* 0x000000126c127221 */ /* 0x000fe20000010100 */
[C---:B----4-:R-:W-:Y:S01]  /*27bf0*/  FMUL.FTZ R103, R106.reuse, R103 ;  /* 0x000000676a677220 */ /* 0x050fe20000410000 */
[C---:B------:R-:W-:Y:S01]  /*27c00*/  FMUL.FTZ R105, R106.reuse, R105 ;  /* 0x000000696a697220 */ /* 0x040fe20000410000 */
[----:B------:R-:W-:Y:S02]  /*27c10*/  HADD2.F32 R70, -RZ, R70.H0_H0 ;  /* 0x20000046ff467230 */ /* 0x000fe40000004100 */
[C---:B------:R-:W-:Y:S01]  /*27c20*/  FMUL.FTZ R15, R106.reuse, R15 ;  /* 0x0000000f6a0f7220 */ /* 0x040fe20000410000 */
[----:B------:R-:W-:Y:S01]  /*27c30*/  FMUL.FTZ R19, R106, R19 ;  /* 0x000000136a137220 */ /* 0x000fe20000410000 */
[----:B---3--:R-:W-:-:S04]  /*27c40*/  @!P1 IMAD.WIDE R142, R81, 0x4, R12 ;  /* 0x00000004518e9825 */ /* 0x008fc800078e020c */
[----:B------:R-:W-:Y:S01]  /*27c50*/  FMUL.FTZ R14, R106, R14 ;  /* 0x0000000e6a0e7220 */ /* 0x000fe20000410000 */
[----:B------:R-:W1:Y:S01]  /*27c60*/  LDC.64 R12, c[0x0][0x428] ;  /* 0x00010a00ff0c7b82 */ /* 0x000e620000000a00 */
[----:B------:R-:W-:Y:S01]  /*27c70*/  FFMA.FTZ R15, R15, R68, R70 ;  /* 0x000000440f0f7223 */ /* 0x000fe20000010046 */
[----:B------:R-:W-:Y:S01]  /*27c80*/  HADD2.F32 R72, -RZ, R126.H1_H1 ;  /* 0x3000007eff487230 */ /* 0x000fe20000004100 */
[----:B------:R0:W-:Y:S01]  /*27c90*/  @!P1 STG.E desc[UR8][R142.64], R104 ;  /* 0x000000688e009986 */ /* 0x0001e2000c101908 */
[----:B------:R-:W-:Y:S01]  /*27ca0*/  SHF.R.U64 R68, R62, 0x10, R63 ;  /* 0x000000103e447819 */ /* 0x000fe2000000123f */
[----:B------:R-:W-:Y:S01]  /*27cb0*/  FADD.FTZ R21, -R108, R21 ;  /* 0x000000156c157221 */ /* 0x000fe20000010100 */
[----:B------:R-:W-:Y:S01]  /*27cc0*/  SHF.R.U64 R70, R42, 0x10, R43 ;  /* 0x000000102a467819 */ /* 0x000fe2000000122b */
[----:B------:R2:W-:Y:S01]  /*27cd0*/  @!P1 STG.E desc[UR8][R140.64], R106 ;  /* 0x0000006a8c009986 */ /* 0x0005e2000c101908 */
[C---:B------:R-:W-:Y:S01]  /*27ce0*/  FADD.FTZ R20, -R108.reuse, R20 ;  /* 0x000000146c147221 */ /* 0x040fe20000010100 */
[C---:B------:R-:W-:Y:S01]  /*27cf0*/  FADD.FTZ R117, -R108.reuse, R78 ;  /* 0x0000004e6c757221 */ /* 0x040fe20000010100 */
[----:B------:R-:W-:Y:S01]  /*27d00*/  FADD.FTZ R23, -R108, R23 ;  /* 0x000000176c177221 */ /* 0x000fe20000010100 */
[----:B------:R-:W-:-:S02]  /*27d10*/  HADD2.F32 R78, -RZ, R128.H1_H1 ;  /* 0x30000080ff4e7230 */ /* 0x000fc40000004100 */
[C---:B------:R-:W-:Y:S01]  /*27d20*/  FMUL.FTZ R16, R106.reuse, R16 ;  /* 0x000000106a107220 */ /* 0x040fe20000410000 */
[----:B------:R-:W-:Y:S01]  /*27d30*/  FMUL.FTZ R18, R106, R18 ;  /* 0x000000126a127220 */ /* 0x000fe20000410000 */
[----:B------:R-:W-:Y:S01]  /*27d40*/  HADD2.F32 R68, -RZ, R68.H0_H0 ;  /* 0x20000044ff447230 */ /* 0x000fe20000004100 */
[----:B0-----:R-:W-:Y:S01]  /*27d50*/  SHF.R.U64 R104, R40, 0x10, R41 ;  /* 0x0000001028687819 */ /* 0x001fe20000001229 */
[----:B------:R-:W-:Y:S02]  /*27d60*/  HADD2.F32 R70, -RZ, R70.H0_H0 ;  /* 0x20000046ff467230 */ /* 0x000fe40000004100 */
[----:B------:R-:W-:Y:S01]  /*27d70*/  FMUL.FTZ R21, R106, R21 ;  /* 0x000000156a157220 */ /* 0x000fe20000410000 */
[C---:B------:R-:W-:Y:S01]  /*27d80*/  FADD.FTZ R17, -R108.reuse, R17 ;  /* 0x000000116c117221 */ /* 0x040fe20000010100 */
[----:B--2---:R-:W-:Y:S02]  /*27d90*/  HADD2.F32 R141, -RZ, R3.H0_H0 ;  /* 0x20000003ff8d7230 */ /* 0x004fe40000004100 */
[----:B------:R-:W-:Y:S01]  /*27da0*/  FADD.FTZ R22, -R108, R22 ;  /* 0x000000166c167221 */ /* 0x000fe20000010100 */
[C---:B------:R-:W-:Y:S01]  /*27db0*/  FMUL.FTZ R20, R106.reuse, R20 ;  /* 0x000000146a147220 */ /* 0x040fe20000410000 */
[----:B------:R-:W-:Y:S01]  /*27dc0*/  FMUL.FTZ R23, R106, R23 ;  /* 0x000000176a177220 */ /* 0x000fe20000410000 */
[----:B------:R-:W-:Y:S01]  /*27dd0*/  FADD.FTZ R24, -R108, R24 ;  /* 0x000000186c187221 */ /* 0x000fe20000010100 */
[----:B-1----:R-:W-:-:S04]  /*27de0*/  IMAD.WIDE.U32 R146, R118, 0x10, R12 ;  /* 0x0000001076927825 */ /* 0x002fc800078e000c */
[----:B------:R-:W-:Y:S01]  /*27df0*/  FFMA.FTZ R14, R14, R72, R141 ;  /* 0x000000480e0e7223 */ /* 0x000fe2000001008d */
[----:B------:R-:W-:Y:S01]  /*27e00*/  FFMA.FTZ R21, R21, R68, R70 ;  /* 0x0000004415157223 */ /* 0x000fe20000010046 */
[----:B------:R-:W-:Y:S01]  /*27e10*/  FMUL.FTZ R17, R106, R17 ;  /* 0x000000116a117220 */ /* 0x000fe20000410000 */
[----:B------:R-:W-:-:S04]  /*27e20*/  IMAD.WIDE.U32 R148, R119, 0x10, R12 ;  /* 0x0000001077947825 */ /* 0x000fc800078e000c */
[----:B------:R-:W-:Y:S01]  /*27e30*/  FMUL.FTZ R22, R106, R22 ;  /* 0x000000166a167220 */ /* 0x000fe20000410000 */
[----:B------:R-:W-:Y:S01]  /*27e40*/  SHF.R.U64 R68, R60, 0x10, R61 ;  /* 0x000000103c447819 */ /* 0x000fe2000000123d */
[----:B------:R-:W-:Y:S01]  /*27e50*/  FADD.FTZ R26, -R108, R26 ;  /* 0x0000001a6c1a7221 */ /* 0x000fe20000010100 */
[----:B------:R-:W-:Y:S01]  /*27e60*/  IMAD.WIDE.U32 R150, R120, 0x10, R12 ;  /* 0x0000001078967825 */ /* 0x000fe200078e000c */
[----:B------:R-:W-:-:S03]  /*27e70*/  SHF.R.U64 R70, R44, 0x10, R45 ;  /* 0x000000102c467819 */ /* 0x000fc6000000122d */
[----:B------:R-:W-:Y:S01]  /*27e80*/  FADD.FTZ R25, -R108, R25 ;  /* 0x000000196c197221 */ /* 0x000fe20000010100 */
[----:B------:R-:W-:Y:S01]  /*27e90*/  FMUL.FTZ R24, R106, R24 ;  /* 0x000000186a187220 */ /* 0x000fe20000410000 */
[----:B------:R-:W-:-:S04]  /*27ea0*/  IMAD.WIDE.U32 R152, R121, 0x10, R12 ;  /* 0x0000001079987825 */ /* 0x000fc800078e000c */
[----:B------:R-:W-:Y:S01]  /*27eb0*/  FADD.FTZ R29, -R108, R29 ;  /* 0x0000001d6c1d7221 */ /* 0x000fe20000010100 */
[C---:B------:R-:W-:Y:S01]  /*27ec0*/  FMUL.FTZ R26, R106.reuse, R26 ;  /* 0x0000001a6a1a7220 */ /* 0x040fe20000410000 */
[----:B------:R-:W-:Y:S01]  /*27ed0*/  FMUL.FTZ R25, R106, R25 ;  /* 0x000000196a197220 */ /* 0x000fe20000410000 */
[----:B------:R-:W-:-:S04]  /*27ee0*/  IMAD.WIDE.U32 R118, R122, 0x10, R12 ;  /* 0x000000107a767825 */ /* 0x000fc800078e000c */
[C---:B------:R-:W-:Y:S01]  /*27ef0*/  FADD.FTZ R27, -R108.reuse, R27 ;  /* 0x0000001b6c1b7221 */ /* 0x040fe20000010100 */
[C---:B------:R-:W-:Y:S01]  /*27f00*/  FADD.FTZ R30, -R108.reuse, R30 ;  /* 0x0000001e6c1e7221 */ /* 0x040fe20000010100 */
[----:B------:R-:W-:Y:S01]  /*27f10*/  FADD.FTZ R28, -R108, R28 ;  /* 0x0000001c6c1c7221 */ /* 0x000fe20000010100 */
[----:B------:R-:W-:-:S04]  /*27f20*/  IMAD.WIDE.U32 R120, R123, 0x10, R12 ;  /* 0x000000107b787825 */ /* 0x000fc800078e000c */
[----:B------:R-:W-:Y:S01]  /*27f30*/  FADD.FTZ R31, -R108, R31 ;  /* 0x0000001f6c1f7221 */ /* 0x000fe20000010100 */
[----:B------:R-:W-:Y:S01]  /*27f40*/  FMUL.FTZ R29, R106, R29 ;  /* 0x0000001d6a1d7220 */ /* 0x000fe20000410000 */
[----:B------:R-:W-:Y:S01]  /*27f50*/  FADD.FTZ R35, -R108, R35 ;  /* 0x000000236c237221 */ /* 0x000fe20000010100 */
[----:B------:R-:W-:-:S04]  /*27f60*/  IMAD.WIDE.U32 R122, R124, 0x10, R12 ;  /* 0x000000107c7a7825 */ /* 0x000fc800078e000c */
[----:B------:R-:W-:Y:S01]  /*27f70*/  FADD.FTZ R36, -R108, R36 ;  /* 0x000000246c247221 */ /* 0x000fe20000010100 */
[C---:B------:R-:W-:Y:S01]  /*27f80*/  FMUL.FTZ R27, R106.reuse, R27 ;  /* 0x0000001b6a1b7220 */ /* 0x040fe20000410000 */
[----:B------:R-:W-:Y:S01]  /*27f90*/  FMUL.FTZ R30, R106, R30 ;  /* 0x0000001e6a1e7220 */ /* 0x000fe20000410000 */
[----:B------:R-:W-:Y:S01]  /*27fa0*/  IMAD.WIDE.U32 R144, R102, 0x10, R12 ;  /* 0x0000001066907825 */ /* 0x000fe200078e000c */
[----:B------:R-:W-:-:S03]  /*27fb0*/  SHF.R.U64 R102, R64, 0x10, R65 ;  /* 0x0000001040667819 */ /* 0x000fc60000001241 */
[C---:B------:R-:W-:Y:S01]  /*27fc0*/  FMUL.FTZ R28, R106.reuse, R28 ;  /* 0x0000001c6a1c7220 */ /* 0x040fe20000410000 */
[----:B------:R-:W-:Y:S01]  /*27fd0*/  FMUL.FTZ R31, R106, R31 ;  /* 0x0000001f6a1f7220 */ /* 0x000fe20000410000 */
[----:B------:R-:W-:-:S04]  /*27fe0*/  IMAD.WIDE.U32 R124, R125, 0x10, R12 ;  /* 0x000000107d7c7825 */ /* 0x000fc800078e000c */
[----:B------:R-:W-:Y:S01]  /*27ff0*/  FADD.FTZ R32, -R108, R32 ;  /* 0x000000206c207221 */ /* 0x000fe20000010100 */
[C---:B------:R-:W-:Y:S01]  /*28000*/  FMUL.FTZ R35, R106.reuse, R35 ;  /* 0x000000236a237220 */ /* 0x040fe20000410000 */
[----:B------:R-:W-:Y:S01]  /*28010*/  FMUL.FTZ R36, R106, R36 ;  /* 0x000000246a247220 */ /* 0x000fe20000410000 */
[----:B------:R-:W-:-:S04]  /*28020*/  IMAD.WIDE.U32 R142, R127, 0x10, R12 ;  /* 0x000000107f8e7825 */ /* 0x000fc800078e000c */
[C---:B------:R-:W-:Y:S01]  /*28030*/  FADD.FTZ R37, -R108.reuse, R37 ;  /* 0x000000256c257221 */ /* 0x040fe20000010100 */
[----:B------:R-:W-:Y:S01]  /*28040*/  FADD.FTZ R38, -R108, R38 ;  /* 0x000000266c267221 */ /* 0x000fe20000010100 */
[----:B------:R-:W-:Y:S01]  /*28050*/  FMUL.FTZ R32, R106, R32 ;  /* 0x000000206a207220 */ /* 0x000fe20000410000 */
[----:B------:R-:W-:Y:S02]  /*28060*/  HADD2.F32 R13, -RZ, R126.H0_H0 ;  /* 0x2000007eff0d7230 */ /* 0x000fe40000004100 */
[C---:B------:R-:W-:Y:S01]  /*28070*/  FADD.FTZ R39, -R108.reuse, R39 ;  /* 0x000000276c277221 */ /* 0x040fe20000010100 */
[----:B------:R-:W-:Y:S02]  /*28080*/  HADD2.F32 R12, -RZ, R2.H0_H0 ;  /* 0x20000002ff0c7230 */ /* 0x000fe40000004100 */
[----:B------:R-:W-:Y:S01]  /*28090*/  FADD.FTZ R69, -R108, R69 ;  /* 0x000000456c457221 */ /* 0x000fe20000010100 */
[----:B------:R-:W-:Y:S02]  /*280a0*/  HADD2.F32 R127, -RZ, R128.H0_H0 ;  /* 0x20000080ff7f7230 */ /* 0x000fe40000004100 */
[----:B------:R-:W-:Y:S01]  /*280b0*/  FMUL.FTZ R37, R106, R37 ;  /* 0x000000256a257220 */ /* 0x000fe20000410000 */
[----:B------:R-:W-:-:S02]  /*280c0*/  HADD2.F32 R72, -RZ, R129.H0_H0 ;  /* 0x20000081ff487230 */ /* 0x000fc40000004100 */
[----:B------:R-:W-:Y:S01]  /*280d0*/  FFMA.FTZ R12, R103, R13, R12 ;  /* 0x0000000d670c7223 */ /* 0x000fe2000001000c */
[----:B------:R-:W-:Y:S01]  /*280e0*/  FFMA.FTZ R13, R105, R74, R76 ;  /* 0x0000004a690d7223 */ /* 0x000fe2000001004c */
[----:B------:R-:W-:Y:S01]  /*280f0*/  SHF.R.U32.HI R74, RZ, 0x10, R65 ;  /* 0x00000010ff4a7819 */ /* 0x000fe20000011641 */
[----:B------:R-:W-:Y:S01]  /*28100*/  HADD2.F32 R105, -RZ, R41.H0_H0 ;  /* 0x20000029ff697230 */ /* 0x000fe20000004100 */
[----:B------:R-:W-:Y:S01]  /*28110*/  SHF.R.U32.HI R76, RZ, 0x10, R41 ;  /* 0x00000010ff4c7819 */ /* 0x000fe20000011629 */
[----:B------:R-:W-:Y:S02]  /*28120*/  HADD2.F32 R103, -RZ, R42.H0_H0 ;  /* 0x2000002aff677230 */ /* 0x000fe40000004100 */
[----:B------:R-:W-:Y:S01]  /*28130*/  FFMA.FTZ R16, R16, R127, R139 ;  /* 0x0000007f10107223 */ /* 0x000fe2000001008b */
[----:B------:R-:W-:Y:S02]  /*28140*/  HADD2.F32 R74, -RZ, R74.H0_H0 ;  /* 0x2000004aff4a7230 */ /* 0x000fe40000004100 */
[----:B------:R-:W-:Y:S01]  /*28150*/  FFMA.FTZ R18, R18, R78, R105 ;  /* 0x0000004e12127223 */ /* 0x000fe20000010069 */
[----:B------:R-:W-:-:S02]  /*28160*/  HADD2.F32 R76, -RZ, R76.H0_H0 ;  /* 0x2000004cff4c7230 */ /* 0x000fc40000004100 */
[----:B------:R-:W-:Y:S01]  /*28170*/  FFMA.FTZ R20, R20, R72, R103 ;  /* 0x0000004814147223 */ /* 0x000fe20000010067 */
[----:B------:R-:W-:Y:S01]  /*28180*/  HADD2.F32 R102, -RZ, R102.H0_H0 ;  /* 0x20000066ff667230 */ /* 0x000fe20000004100 */
[----:B------:R-:W-:Y:S01]  /*28190*/  STG.E.128 desc[UR8][R144.64], R12 ;  /* 0x0000000c90007986 */ /* 0x000fe2000c101d08 */
[----:B------:R-:W-:Y:S02]  /*281a0*/  HADD2.F32 R104, -RZ, R104.H0_H0 ;  /* 0x20000068ff687230 */ /* 0x000fe40000004100 */
[----:B------:R-:W-:Y:S01]  /*281b0*/  FFMA.FTZ R19, R19, R74, R76 ;  /* 0x0000004a13137223 */ /* 0x000fe2000001004c */
[----:B------:R-:W-:Y:S01]  /*281c0*/  SHF.R.U32.HI R74, RZ, 0x10, R63 ;  /* 0x00000010ff4a7819 */ /* 0x000fe2000001163f */
[----:B------:R-:W-:Y:S01]  /*281d0*/  HADD2.F32 R78, -RZ, R129.H1_H1 ;  /* 0x30000081ff4e7230 */ /* 0x000fe20000004100 */
[----:B------:R-:W-:Y:S01]  /*281e0*/  SHF.R.U32.HI R76, RZ, 0x10, R43 ;  /* 0x00000010ff4c7819 */ /* 0x000fe2000001162b */
[----:B------:R-:W-:Y:S02]  /*281f0*/  HADD2.F32 R139, -RZ, R43.H0_H0 ;  /* 0x2000002bff8b7230 */ /* 0x000fe40000004100 */
[----:B------:R-:W-:Y:S01]  /*28200*/  FFMA.FTZ R17, R17, R102, R104 ;  /* 0x0000006611117223 */ /* 0x000fe20000010068 */
[----:B------:R-:W-:Y:S01]  /*28210*/  HADD2.F32 R74, -RZ, R74.H0_H0 ;  /* 0x2000004aff4a7230 */ /* 0x000fe20000004100 */
[----:B------:R-:W-:Y:S01]  /*28220*/  SHF.R.U32.HI R102, RZ, 0x10, R61 ;  /* 0x00000010ff667819 */ /* 0x000fe2000001163d */
[----:B------:R-:W-:-:S02]  /*28230*/  HADD2.F32 R76, -RZ, R76.H0_H0 ;  /* 0x2000004cff4c7230 */ /* 0x000fc40000004100 */
[----:B------:R-:W-:Y:S01]  /*28240*/  FFMA.FTZ R22, R22, R78, R139 ;  /* 0x0000004e16167223 */ /* 0x000fe2000001008b */
[----:B------:R-:W-:Y:S01]  /*28250*/  HADD2.F32 R72, -RZ, R130.H0_H0 ;  /* 0x20000082ff487230 */ /* 0x000fe20000004100 */
[----:B------:R-:W-:Y:S01]  /*28260*/  SHF.R.U32.HI R78, RZ, 0x10, R45 ;  /* 0x00000010ff4e7819 */ /* 0x000fe2000001162d */
[----:B------:R-:W-:Y:S02]  /*28270*/  HADD2.F32 R127, -RZ, R44.H0_H0 ;  /* 0x2000002cff7f7230 */ /* 0x000fe40000004100 */
[----:B------:R-:W-:Y:S01]  /*28280*/  FFMA.FTZ R23, R23, R74, R76 ;  /* 0x0000004a17177223 */ /* 0x000fe2000001004c */
[----:B------:R-:W-:Y:S01]  /*28290*/  SHF.R.U64 R74, R58, 0x10, R59 ;  /* 0x000000103a4a7819 */ /* 0x000fe2000000123b */
[----:B------:R-:W-:Y:S01]  /*282a0*/  HADD2.F32 R103, -RZ, R130.H1_H1 ;  /* 0x30000082ff677230 */ /* 0x000fe20000004100 */
[----:B------:R0:W-:Y:S01]  /*282b0*/  STG.E.128 desc[UR8][R146.64], R16 ;  /* 0x0000001092007986 */ /* 0x0001e2000c101d08 */
[----:B------:R-:W-:Y:S02]  /*282c0*/  HADD2.F32 R105, -RZ, R45.H0_H0 ;  /* 0x2000002dff697230 */ /* 0x000fe40000004100 */
[----:B------:R-:W-:Y:S01]  /*282d0*/  FFMA.FTZ R24, R24, R72, R127 ;  /* 0x0000004818187223 */ /* 0x000fe2000001007f */
[----:B------:R-:W-:Y:S01]  /*282e0*/  HADD2.F32 R68, -RZ, R68.H0_H0 ;  /* 0x20000044ff447230 */ /* 0x000fe20000004100 */
[----:B------:R1:W-:Y:S01]  /*282f0*/  STG.E.128 desc[UR8][R148.64], R20 ;  /* 0x0000001494007986 */ /* 0x0003e2000c101d08 */
        /* <DEDUP_REMOVED lines=8> */
[----:B------:R-:W-:-:S02]  /*28380*/  HADD2.F32 R102, -RZ, R102.H0_H0 ;  /* 0x20000066ff667230 */ /* 0x000fc40000004100 */
[----:B------:R-:W-:Y:S01]  /*28390*/  FFMA.FTZ R29, R29, R74, R72 ;  /* 0x0000004a1d1d7223 */ /* 0x000fe20000010048 */
[----:B------:R-:W-:Y:S02]  /*283a0*/  HADD2.F32 R78, -RZ, R78.H0_H0 ;  /* 0x2000004eff4e7230 */ /* 0x000fe40000004100 */
[----:B------:R-:W-:Y:S01]  /*283b0*/  FMUL.FTZ R69, R106, R69 ;  /* 0x000000456a457220 */ /* 0x000fe20000410000 */
[----:B------:R-:W-:Y:S02]  /*283c0*/  HADD2.F32 R105, -RZ, R47.H0_H0 ;  /* 0x2000002fff697230 */ /* 0x000fe40000004100 */
[----:B------:R-:W-:Y:S01]  /*283d0*/  FADD.FTZ R33, -R108, R33 ;  /* 0x000000216c217221 */ /* 0x000fe20000010100 */
[----:B------:R-:W-:Y:S02]  /*283e0*/  HADD2.F32 R76, -RZ, R131.H0_H0 ;  /* 0x20000083ff4c7230 */ /* 0x000fe40000004100 */
[----:B------:R-:W-:Y:S01]  /*283f0*/  FFMA.FTZ R27, R27, R102, R78 ;  /* 0x000000661b1b7223 */ /* 0x000fe2000001004e */
[----:B------:R-:W-:-:S02]  /*28400*/  HADD2.F32 R127, -RZ, R46.H0_H0 ;  /* 0x2000002eff7f7230 */ /* 0x000fc40000004100 */
[----:B------:R-:W-:Y:S01]  /*28410*/  FFMA.FTZ R30, R30, R103, R105 ;  /* 0x000000671e1e7223 */ /* 0x000fe20000010069 */
[----:B------:R-:W-:Y:S02]  /*28420*/  HADD2.F32 R68, -RZ, R132.H1_H1 ;  /* 0x30000084ff447230 */ /* 0x000fe40000004100 */
[----:B------:R-:W-:Y:S01]  /*28430*/  FMUL.FTZ R33, R106, R33 ;  /* 0x000000216a217220 */ /* 0x000fe20000410000 */
[----:B------:R-:W-:Y:S02]  /*28440*/  HADD2.F32 R70, -RZ, R133.H0_H0 ;  /* 0x20000085ff467230 */ /* 0x000fe40000004100 */
[----:B------:R-:W-:Y:S01]  /*28450*/  FFMA.FTZ R28, R28, R76, R127 ;  /* 0x0000004c1c1c7223 */ /* 0x000fe2000001007f */
[----:B------:R-:W-:Y:S01]  /*28460*/  HADD2.F32 R72, -RZ, R91.H1_H1 ;  /* 0x3000005bff487230 */ /* 0x000fe20000004100 */
[----:B------:R2:W-:Y:S01]  /*28470*/  STG.E.128 desc[UR8][R150.64], R24 ;  /* 0x0000001896007986 */ /* 0x0005e2000c101d08 */
[----:B0-----:R-:W-:Y:S02]  /*28480*/  HADD2.F32 R16, -RZ, R134.H0_H0 ;  /* 0x20000086ff107230 */ /* 0x001fe40000004100 */
[----:B------:R-:W-:Y:S01]  /*28490*/  FFMA.FTZ R31, R31, R68, R70 ;  /* 0x000000441f1f7223 */ /* 0x000fe20000010046 */
[----:B------:R-:W-:-:S02]  /*284a0*/  HADD2.F32 R17, -RZ, R90.H1_H1 ;  /* 0x3000005aff117230 */ /* 0x000fc40000004100 */
[----:B------:R-:W-:Y:S01]  /*284b0*/  FMUL.FTZ R109, R106, R109 ;  /* 0x0000006d6a6d7220 */ /* 0x000fe20000410000 */
[----:B------:R-:W-:Y:S02]  /*284c0*/  HADD2.F32 R19, -RZ, R50.H0_H0 ;  /* 0x20000032ff137230 */ /* 0x000fe40000004100 */
[----:B------:R-:W-:Y:S01]  /*284d0*/  FFMA.FTZ R15, R35, R72, R16 ;  /* 0x00000048230f7223 */ /* 0x000fe20000010010 */
[----:B------:R-:W-:Y:S01]  /*284e0*/  HADD2.F32 R103, -RZ, R93.H0_H0 ;  /* 0x2000005dff677230 */ /* 0x000fe20000004100 */
[----:B------:R0:W-:Y:S01]  /*284f0*/  STG.E.128 desc[UR8][R152.64], R28 ;  /* 0x0000001c98007986 */ /* 0x0001e2000c101d08 */
[----:B------:R-:W-:Y:S02]  /*28500*/  HADD2.F32 R105, -RZ, R48.H0_H0 ;  /* 0x20000030ff697230 */ /* 0x000fe40000004100 */
[----:B------:R-:W-:Y:S01]  /*28510*/  FFMA.FTZ R16, R36, R17, R19 ;  /* 0x0000001124107223 */ /* 0x000fe20000010013 */
[----:B------:R-:W-:Y:S02]  /*28520*/  HADD2.F32 R18, -RZ, R87.H1_H1 ;  /* 0x30000057ff127230 */ /* 0x000fe40000004100 */
[----:B------:R-:W-:Y:S01]  /*28530*/  FMUL.FTZ R111, R106, R111 ;  /* 0x0000006f6a6f7220 */ /* 0x000fe20000410000 */
[----:B-1----:R-:W-:-:S02]  /*28540*/  HADD2.F32 R20, -RZ, R134.H1_H1 ;  /* 0x30000086ff147230 */ /* 0x002fc40000004100 */
[----:B------:R-:W-:Y:S01]  /*28550*/  FFMA.FTZ R12, R32, R103, R105 ;  /* 0x00000067200c7223 */ /* 0x000fe20000010069 */
[----:B------:R-:W-:Y:S02]  /*28560*/  HADD2.F32 R19, -RZ, R89.H1_H1 ;  /* 0x30000059ff137230 */ /* 0x000fe40000004100 */
[----:B------:R-:W-:Y:S01]  /*28570*/  FADD.FTZ R34, -R108, R34 ;  /* 0x000000226c227221 */ /* 0x000fe20000010100 */
[----:B------:R-:W-:Y:S02]  /*28580*/  HADD2.F32 R21, -RZ, R51.H0_H0 ;  /* 0x20000033ff157230 */ /* 0x000fe40000004100 */
[----:B------:R-:W-:Y:S01]  /*28590*/  FFMA.FTZ R17, R37, R18, R20 ;  /* 0x0000001225117223 */ /* 0x000fe20000010014 */
[----:B------:R-:W-:Y:S02]  /*285a0*/  HADD2.F32 R22, -RZ, R93.H1_H1 ;  /* 0x3000005dff167230 */ /* 0x000fe40000004100 */
[----:B------:R-:W-:Y:S01]  /*285b0*/  FMUL.FTZ R107, R106, R107 ;  /* 0x0000006b6a6b7220 */ /* 0x000fe20000410000 */
[----:B--2---:R-:W-:-:S02]  /*285c0*/  HADD2.F32 R24, -RZ, R135.H0_H0 ;  /* 0x20000087ff187230 */ /* 0x004fc40000004100 */
[----:B------:R-:W-:Y:S01]  /*285d0*/  FFMA.FTZ R18, R38, R19, R21 ;  /* 0x0000001326127223 */ /* 0x000fe20000010015 */
[----:B------:R-:W-:Y:S02]  /*285e0*/  HADD2.F32 R32, -RZ, R135.H1_H1 ;  /* 0x30000087ff207230 */ /* 0x000fe40000004100 */
[----:B------:R-:W-:Y:S01]  /*285f0*/  FMUL.FTZ R34, R106, R34 ;  /* 0x000000226a227220 */ /* 0x000fe20000410000 */
[----:B------:R-:W-:Y:S02]  /*28600*/  HADD2.F32 R68, -RZ, R92.H0_H0 ;  /* 0x2000005cff447230 */ /* 0x000fe40000004100 */
[----:B------:R-:W-:Y:S01]  /*28610*/  FFMA.FTZ R19, R39, R22, R24 ;  /* 0x0000001627137223 */ /* 0x000fe20000010018 */
[----:B0-----:R-:W-:Y:S02]  /*28620*/  HADD2.F32 R30, -RZ, R95.H0_H0 ;  /* 0x2000005fff1e7230 */ /* 0x001fe40000004100 */
[----:B------:R-:W-:Y:S01]  /*28630*/  FADD.FTZ R71, -R108, R71 ;  /* 0x000000476c477221 */ /* 0x000fe20000010100 */
[----:B------:R-:W-:-:S02]  /*28640*/  HADD2.F32 R22, -RZ, R94.H1_H1 ;  /* 0x3000005eff167230 */ /* 0x000fc40000004100 */
[----:B------:R-:W-:Y:S01]  /*28650*/  FADD.FTZ R73, -R108, R73 ;  /* 0x000000496c497221 */ /* 0x000fe20000010100 */
        /* <DEDUP_REMOVED lines=12> */
[----:B------:R-:W-:Y:S01]  /*28720*/  HADD2.F32 R127, -RZ, R92.H1_H1 ;  /* 0x3000005cff7f7230 */ /* 0x000fe20000004100 */
[----:B------:R-:W0:Y:S01]  /*28730*/  LDC.64 R32, c[0x0][0x380] ;  /* 0x0000e000ff207b82 */ /* 0x000e220000000a00 */
[----:B------:R-:W-:Y:S02]  /*28740*/  HADD2.F32 R139, -RZ, R49.H0_H0 ;  /* 0x20000031ff8b7230 */ /* 0x000fe40000004100 */
[----:B------:R-:W-:Y:S01]  /*28750*/  FFMA.FTZ R20, R107, R26, R28 ;  /* 0x0000001a6b147223 */ /* 0x000fe2000001001c */
[----:B------:R-:W-:-:S02]  /*28760*/  HADD2.F32 R26, -RZ, R95.H1_H1 ;  /* 0x3000005fff1a7230 */ /* 0x000fc40000004100 */
[----:B------:R-:W-:Y:S01]  /*28770*/  FMUL.FTZ R113, R106, R113 ;  /* 0x000000716a717220 */ /* 0x000fe20000410000 */
[--C-:B------:R-:W-:Y:S02]  /*28780*/  HADD2.F32 R28, -RZ, R136.reuse.H0_H0 ;  /* 0x20000088ff1c7230 */ /* 0x100fe40000004100 */
[----:B------:R-:W-:Y:S01]  /*28790*/  FFMA.FTZ R14, R34, R127, R139 ;  /* 0x0000007f220e7223 */ /* 0x000fe2000001008b */
[----:B------:R-:W-:Y:S02]  /*287a0*/  HADD2.F32 R34, -RZ, R97.H0_H0 ;  /* 0x20000061ff227230 */ /* 0x000fe40000004100 */
[C---:B------:R-:W-:Y:S01]  /*287b0*/  FADD.FTZ R75, -R108.reuse, R75 ;  /* 0x0000004b6c4b7221 */ /* 0x040fe20000010100 */
[----:B------:R-:W-:Y:S02]  /*287c0*/  HADD2.F32 R36, -RZ, R136.H1_H1 ;  /* 0x30000088ff247230 */ /* 0x000fe40000004100 */
[----:B------:R-:W-:Y:S01]  /*287d0*/  FADD.FTZ R77, -R108, R77 ;  /* 0x0000004d6c4d7221 */ /* 0x000fe20000010100 */
[----:B------:R-:W-:-:S02]  /*287e0*/  HADD2.F32 R38, -RZ, R96.H1_H1 ;  /* 0x30000060ff267230 */ /* 0x000fc40000004100 */
[----:B------:R-:W-:Y:S01]  /*287f0*/  FADD.FTZ R79, -R108, R79 ;  /* 0x0000004f6c4f7221 */ /* 0x000fe20000010100 */
[----:B------:R-:W-:Y:S02]  /*28800*/  HADD2.F32 R68, -RZ, R55.H0_H0 ;  /* 0x20000037ff447230 */ /* 0x000fe40000004100 */
[----:B------:R-:W-:Y:S01]  /*28810*/  FFMA.FTZ R23, R71, R26, R28 ;  /* 0x0000001a47177223 */ /* 0x000fe2000001001c */
[----:B------:R-:W-:Y:S01]  /*28820*/  FFMA.FTZ R25, R73, R34, R36 ;  /* 0x0000002249197223 */ /* 0x000fe20000010024 */
[----:B------:R-:W-:Y:S02]  /*28830*/  HADD2.F32 R28, -RZ, R97.H1_H1 ;  /* 0x30000061ff1c7230 */ /* 0x000fe40000004100 */
[C---:B------:R-:W-:Y:S01]  /*28840*/  FMUL.FTZ R75, R106.reuse, R75 ;  /* 0x0000004b6a4b7220 */ /* 0x040fe20000410000 */
[----:B------:R-:W-:Y:S01]  /*28850*/  FFMA.FTZ R26, R113, R38, R68 ;  /* 0x00000026711a7223 */ /* 0x000fe20000010044 */
        /* <DEDUP_REMOVED lines=10> */
[----:B------:R-:W-:-:S02]  /*28900*/  HADD2.F32 R70, -RZ, R98.H1_H1 ;  /* 0x30000062ff467230 */ /* 0x000fc40000004100 */
[----:B------:R-:W-:Y:S01]  /*28910*/  FFMA.FTZ R28, R115, R34, R36 ;  /* 0x00000022731c7223 */ /* 0x000fe20000010024 */
[----:B------:R-:W-:Y:S02]  /*28920*/  HADD2.F32 R72, -RZ, R57.H0_H0 ;  /* 0x20000039ff487230 */ /* 0x000fe40000004100 */
[----:B------:R-:W-:Y:S01]  /*28930*/  FFMA.FTZ R29, R77, R38, R68 ;  /* 0x000000264d1d7223 */ /* 0x000fe20000010044 */
[----:B------:R-:W-:Y:S01]  /*28940*/  HADD2.F32 R74, -RZ, R99.H1_H1 ;  /* 0x30000063ff4a7230 */ /* 0x000fe20000004100 */
[----:B------:R1:W-:Y:S01]  /*28950*/  STG.E.128 desc[UR8][R118.64], R12 ;  /* 0x0000000c76007986 */ /* 0x0003e2000c101d08 */
[----:B------:R-:W-:Y:S02]  /*28960*/  HADD2.F32 R76, -RZ, R138.H0_H0 ;  /* 0x2000008aff4c7230 */ /* 0x000fe40000004100 */
[----:B------:R-:W-:Y:S01]  /*28970*/  FFMA.FTZ R30, R117, R70, R72 ;  /* 0x00000046751e7223 */ /* 0x000fe20000010048 */
[----:B0-----:R-:W-:Y:S01]  /*28980*/  LEA R81, R32, R81, 0x2 ;  /* 0x0000005120517211 */ /* 0x001fe200078e10ff */
[----:B------:R1:W-:Y:S01]  /*28990*/  STG.E.128 desc[UR8][R120.64], R16 ;  /* 0x0000001078007986 */ /* 0x0003e2000c101d08 */
[----:B------:R-:W-:-:S02]  /*289a0*/  FFMA.FTZ R31, R79, R74, R76 ;  /* 0x0000004a4f1f7223 */ /* 0x000fc4000001004c */
[----:B------:R-:W-:Y:S01]  /*289b0*/  ISETP.GE.AND P1, PT, R81, R33, PT ;  /* 0x000000215100720c */ /* 0x000fe20003f26270 */
[----:B------:R1:W-:Y:S04]  /*289c0*/  STG.E.128 desc[UR8][R122.64], R20 ;  /* 0x000000147a007986 */ /* 0x0003e8000c101d08 */
[----:B------:R1:W-:Y:S04]  /*289d0*/  STG.E.128 desc[UR8][R124.64], R24 ;  /* 0x000000187c007986 */ /* 0x0003e8000c101d08 */
[----:B------:R1:W-:Y:S04]  /*289e0*/  STG.E.128 desc[UR8][R142.64], R28 ;  /* 0x0000001c8e007986 */ /* 0x0003e8000c101d08 */
[----:B------:R-:W-:Y:S05]  /*289f0*/  @!P1 BRA `(.L_x_25025) ;  /* 0xfffffd84003c9947 */ /* 0x000fea000383ffff */
[----:B------:R-:W-:Y:S05]  /*28a00*/  BSYNC B0 ;  /* 0x0000000000007941 */ /* 0x000fea0003800000 */
.L_x_24393:
[----:B------:R-:W-:Y:S05]  /*28a10*/  EXIT ;  /* 0x000000000000794d */ /* 0x000fea0003800000 */
.L_x_25024:
[----:B------:R-:W-:Y:S01]  /*28a20*/  HFMA2 R113, -RZ, RZ, 0, 5.9604644775390625e-08 ;  /* 0x00000001ff717431 */ /* 0x000fe200000001ff */
[----:B------:R-:W-:Y:S01]  /*28a30*/  BSSY B1, `(.L_x_25026) ;  /* 0x0000007000017945 */ /* 0x000fe20003800000 */
[----:B------:R-:W-:Y:S01]  /*28a40*/  IMAD.MOV.U32 R114, RZ, RZ, R106 ;  /* 0x000000ffff727224 */ /* 0x000fe200078e006a */
[----:B------:R-:W-:Y:S01]  /*28a50*/  MOV R111, 0xffffffff ;  /* 0xffffffff006f7802 */ /* 0x000fe20000000f00 */
[----:B------:R-:W-:-:S07]  /*28a60*/  IMAD.MOV.U32 R116, RZ, RZ, 0x1f ;  /* 0x0000001fff747424 */ /* 0x000fce00078e00ff */
[----:B01----:R-:W-:Y:S05]  /*28a70*/  WARPSYNC.COLLECTIVE R111, `(.L_x_25027) ;  /* 0x000000006f087348 */ /* 0x003fea0003c00000 */
[----:B------:R2:W3:Y:S02]  /*28a80*/  SHFL.BFLY P2, R112, R114, R113, R116 ;  /* 0x0c00007172707389 */ /* 0x0004e40000040074 */
[----:B0123--:R-:W-:Y:S05]  /*28a90*/  ENDCOLLECTIVE ;  /* 0x000000000000791b */ /* 0x00ffea0003800000 */
.L_x_25027:
[----:B------:R-:W-:Y:S05]  /*28aa0*/  BSYNC B1 ;  /* 0x0000000000017941 */ /* 0x000fea0003800000 */
.L_x_25026:
        /* <DEDUP_REMOVED lines=10> */
.L_x_25028:
[----:B------:R-:W-:Y:S01]  /*28b50*/  HFMA2 R113, -RZ, RZ, 0, 2.384185791015625e-07 ;  /* 0x00000004ff717431 */ /* 0x000fe200000001ff */
[----:B------:R-:W-:-:S05]  /*28b60*/  MOV R104, R112 ;  /* 0x0000007000687202 */ /* 0x000fca0000000f00 */
[----:B------:R-:W-:-:S04]  /*28b70*/  FADD.FTZ R108, R107, R104 ;  /* 0x000000686b6c7221 */ /* 0x000fc80000010000 */
[----:B------:R-:W-:-:S07]  /*28b80*/  IMAD.MOV.U32 R114, RZ, RZ, R108 ;  /* 0x000000ffff727224 */ /* 0x000fce00078e006c */
[----:B------:R-:W-:Y:S05]  /*28b90*/  WARPSYNC.COLLECTIVE R111, `(.L_x_25029) ;  /* 0x000000006f087348 */ /* 0x000fea0003c00000 */
[----:B------:R0:W1:Y:S02]  /*28ba0*/  SHFL.BFLY P2, R112, R114, R113, R116 ;  /* 0x0c00007172707389 */ /* 0x0000640000040074 */
[----:B01----:R-:W-:Y:S05]  /*28bb0*/  ENDCOLLECTIVE ;  /* 0x000000000000791b */ /* 0x003fea0003800000 */
.L_x_25029:
[----:B------:R-:W-:Y:S02]  /*28bc0*/  IMAD.MOV.U32 R113, RZ, RZ, 0x8 ;  /* 0x00000008ff717424 */ /* 0x000fe400078e00ff */
[----:B------:R-:W-:-:S04]  /*28bd0*/  IMAD.MOV.U32 R103, RZ, RZ, R112 ;  /* 0x000000ffff677224 */ /* 0x000fc800078e0070 */
[----:B------:R-:W-:-:S05]  /*28be0*/  FADD.FTZ R109, R108, R103 ;  /* 0x000000676c6d7221 */ /* 0x000fca0000010000 */
[----:B------:R-:W-:-:S07]  /*28bf0*/  MOV R114, R109 ;  /* 0x0000006d00727202 */ /* 0x000fce0000000f00 */
[----:B------:R-:W-:Y:S05]  /*28c00*/  WARPSYNC.COLLECTIVE R111, `(.L_x_25030) ;  /* 0x000000006f087348 */ /* 0x000fea0003c00000 */
[----:B------:R0:W1:Y:S02]  /*28c10*/  SHFL.BFLY P2, R112, R114, R113, R116 ;  /* 0x0c00007172707389 */ /* 0x0000640000040074 */
[----:B01----:R-:W-:Y:S05]  /*28c20*/  ENDCOLLECTIVE ;  /* 0x000000000000791b */ /* 0x003fea0003800000 */
.L_x_25030:
[----:B------:R-:W-:Y:S01]  /*28c30*/  HFMA2 R113, -RZ, RZ, 0, 9.5367431640625e-07 ;  /* 0x00000010ff717431 */ /* 0x000fe200000001ff */
[----:B------:R-:W-:-:S05]  /*28c40*/  MOV R104, R112 ;  /* 0x0000007000687202 */ /* 0x000fca0000000f00 */
[----:B------:R-:W-:-:S04]  /*28c50*/  FADD.FTZ R110, R109, R104 ;  /* 0x000000686d6e7221 */ /* 0x000fc80000010000 */
[----:B------:R-:W-:-:S07]  /*28c60*/  IMAD.MOV.U32 R114, RZ, RZ, R110 ;  /* 0x000000ffff727224 */ /* 0x000fce00078e006e */
[----:B------:R-:W-:Y:S05]  /*28c70*/  WARPSYNC.COLLECTIVE R111, `(.L_x_25031) ;  /* 0x000000006f087348 */ /* 0x000fea0003c00000 */
[----:B------:R0:W1:Y:S02]  /*28c80*/  SHFL.BFLY P2, R112, R114, R113, R116 ;  /* 0x0c00007172707389 */ /* 0x0000640000040074 */
[----:B01----:R-:W-:Y:S05]  /*28c90*/  ENDCOLLECTIVE ;  /* 0x000000000000791b */ /* 0x003fea0003800000 */
.L_x_25031:
        /* <DEDUP_REMOVED lines=88> */
.L_x_25032:
[----:B------:R-:W-:Y:S01]  /*29220*/  HFMA2 R113, -RZ, RZ, 0, 1.1920928955078125e-07 ;  /* 0x00000002ff717431 */ /* 0x000fe200000001ff */
[----:B------:R-:W-:-:S05]  /*29230*/  MOV R106, R112 ;  /* 0x00000070006a7202 */ /* 0x000fca0000000f00 */
[----:B------:R-:W-:-:S04]  /*29240*/  FADD.FTZ R106, R103, R106 ;  /* 0x0000006a676a7221 */ /* 0x000fc80000010000 */
[----:B------:R-:W-:-:S07]  /*29250*/  IMAD.MOV.U32 R114, RZ, RZ, R106 ;  /* 0x000000ffff727224 */ /* 0x000fce00078e006a */
[----:B------:R-:W-:Y:S05]  /*29260*/  WARPSYNC.COLLECTIVE R111, `(.L_x_25033) ;  /* 0x000000006f087348 */ /* 0x000fea0003c00000 */
[----:B------:R0:W1:Y:S02]  /*29270*/  SHFL.BFLY P2, R112, R114, R113, R116 ;  /* 0x0c00007172707389 */ /* 0x0000640000040074 */
[----:B01----:R-:W-:Y:S05]  /*29280*/  ENDCOLLECTIVE ;  /* 0x000000000000791b */ /* 0x003fea0003800000 */
.L_x_25033:
[----:B------:R-:W-:Y:S02]  /*29290*/  IMAD.MOV.U32 R113, RZ, RZ, 0x4 ;  /* 0x00000004ff717424 */ /* 0x000fe400078e00ff */
[----:B------:R-:W-:-:S04]  /*292a0*/  IMAD.MOV.U32 R107, RZ, RZ, R112 ;  /* 0x000000ffff6b7224 */ /* 0x000fc800078e0070 */
[----:B------:R-:W-:-:S05]  /*292b0*/  FADD.FTZ R107, R106, R107 ;  /* 0x0000006b6a6b7221 */ /* 0x000fca0000010000 */
[----:B------:R-:W-:-:S07]  /*292c0*/  MOV R114, R107 ;  /* 0x0000006b00727202 */ /* 0x000fce0000000f00 */
[----:B------:R-:W-:Y:S05]  /*292d0*/  WARPSYNC.COLLECTIVE R111, `(.L_x_25034) ;  /* 0x000000006f087348 */ /* 0x000fea0003c00000 */
[----:B------:R0:W1:Y:S02]  /*292e0*/  SHFL.BFLY P2, R112, R114, R113, R116 ;  /* 0x0c00007172707389 */ /* 0x0000640000040074 */
[----:B01----:R-:W-:Y:S05]  /*292f0*/  ENDCOLLECTIVE ;  /* 0x000000000000791b */ /* 0x003fea0003800000 */
.L_x_25034:
[----:B------:R-:W-:Y:S01]  /*29300*/  HFMA2 R113, -RZ, RZ, 0, 4.76837158203125e-07 ;  /* 0x00000008ff717431 */ /* 0x000fe200000001ff */
[----:B------:R-:W-:-:S05]  /*29310*/  MOV R108, R112 ;  /* 0x00000070006c7202 */ /* 0x000fca0000000f00 */
[----:B------:R-:W-:-:S04]  /*29320*/  FADD.FTZ R108, R107, R108 ;  /* 0x0000006c6b6c7221 */ /* 0x000fc80000010000 */
[----:B------:R-:W-:-:S07]  /*29330*/  IMAD.MOV.U32 R114, RZ, RZ, R108 ;  /* 0x000000ffff727224 */ /* 0x000fce00078e006c */
[----:B------:R-:W-:Y:S05]  /*29340*/  WARPSYNC.COLLECTIVE R111, `(.L_x_25035) ;  /* 0x000000006f087348 */ /* 0x000fea0003c00000 */
[----:B------:R0:W1:Y:S02]  /*29350*/  SHFL.BFLY P2, R112, R114, R113, R116 ;  /* 0x0c00007172707389 */ /* 0x0000640000040074 */
[----:B01----:R-:W-:Y:S05]  /*29360*/  ENDCOLLECTIVE ;  /* 0x000000000000791b */ /* 0x003fea0003800000 */
.L_x_25035:
[----:B------:R-:W-:Y:S02]  /*29370*/  IMAD.MOV.U32 R113, RZ, RZ, 0x10 ;  /* 0x00000010ff717424 */ /* 0x000fe400078e00ff */
[----:B------:R-:W-:-:S04]  /*29380*/  IMAD.MOV.U32 R109, RZ, RZ, R112 ;  /* 0x000000ffff6d7224 */ /* 0x000fc800078e0070 */
[----:B------:R-:W-:-:S05]  /*29390*/  FADD.FTZ R109, R108, R109 ;  /* 0x0000006d6c6d7221 */ /* 0x000fca0000010000 */
[----:B------:R-:W-:-:S07]  /*293a0*/  MOV R114, R109 ;  /* 0x0000006d00727202 */ /* 0x000fce0000000f00 */
[----:B------:R-:W-:Y:S05]  /*293b0*/  WARPSYNC.COLLECTIVE R111, `(.L_x_25036) ;  /* 0x000000006f087348 */ /* 0x000fea0003c00000 */
[----:B------:R0:W1:Y:S02]  /*293c0*/  SHFL.BFLY P2, R112, R114, R113, R116 ;  /* 0x0c00007172707389 */ /* 0x0000640000040074 */
[----:B01----:R-:W-:Y:S05]  /*293d0*/  ENDCOLLECTIVE ;  /* 0x000000000000791b */ /* 0x003fea0003800000 */
.L_x_25036:
[----:B------:R-:W-:Y:S01]  /*293e0*/  MOV R110, R112 ;  /* 0x00000070006e7202 */ /* 0x000fe20000000f00 */
[----:B------:R-:W-:Y:S06]  /*293f0*/  BRA `(.L_x_25037) ;  /* 0xffffffe400807947 */ /* 0x000fec000383ffff */
.L_x_25038:
        /* <DEDUP_REMOVED lines=16> */
.L_x_28023:


//--------------------- .text._ZN10layer_norm31ln_parallel_residual_fwd_kernelINS_13Kernel_traitsIfffffjLj1280ELj1ELj4ELj1ELj16ENS_18Kernel_traits_baseILj1280EfffffjLj128EEEEELb0ELb0ELb0EEEvNS_9FwdParamsE --------------------------
	.section	.text._ZN10layer_norm31ln_parallel_residual_fwd_kernelINS_13Kernel_traitsIfffffjLj1280ELj1ELj4ELj1ELj16ENS_18Kernel_traits_baseILj1280EfffffjLj128EEEEELb0ELb0ELb0EEEvNS_9FwdParamsE,"ax",@progbits
	.align	128
        .global         _ZN10layer_norm31ln_parallel_residual_fwd_kernelINS_13Kernel_traitsIfffffjLj1280ELj1ELj4ELj1ELj16ENS_18Kernel_traits_baseILj1280EfffffjLj128EEEEELb0ELb0ELb0EEEvNS_9FwdParamsE
        .type           _ZN10layer_norm31ln_parallel_residual_fwd_kernelINS_13Kernel_traitsIfffffjLj1280ELj1ELj4ELj1ELj16ENS_18Kernel_traits_baseILj1280EfffffjLj128EEEEELb0ELb0ELb0EEEvNS_9FwdParamsE,@function
        .size           _ZN10layer_norm31ln_parallel_residual_fwd_kernelINS_13Kernel_traitsIfffffjLj1280ELj1ELj4ELj1ELj16ENS_18Kernel_traits_baseILj1280EfffffjLj128EEEEELb0ELb0ELb0EEEvNS_9FwdParamsE,(.L_x_28024 - _ZN10layer_norm31ln_parallel_residual_fwd_kernelINS_13Kernel_traitsIfffffjLj1280ELj1ELj4ELj1ELj16ENS_18Kernel_traits_baseILj1280EfffffjLj128EEEEELb0ELb0ELb0EEEvNS_9FwdParamsE)
        .other          _ZN10layer_norm31ln_parallel_residual_fwd_kernelINS_13Kernel_traitsIfffffjLj1280ELj1ELj4ELj1ELj16ENS_18Kernel_traits_baseILj1280EfffffjLj128EEEEELb0ELb0ELb0EEEvNS_9FwdParamsE,@"STO_CUDA_ENTRY STV_DEFAULT"
_ZN10layer_norm31ln_parallel_residual_fwd_kernelINS_13Kernel_traitsIfffffjLj1280ELj1ELj4ELj1ELj16ENS_18Kernel_traits_baseILj1280EfffffjLj128EEEEELb0ELb0ELb0EEEvNS_9FwdParamsE:
.text._ZN10layer_norm31ln_parallel_residual_fwd_kernelINS_13Kernel_traitsIfffffjLj1280ELj1ELj4ELj1ELj16ENS_18Kernel_traits_baseILj1280EfffffjLj128EEEEELb0ELb0ELb0EEEvNS_9FwdParamsE:
        /* <DEDUP_REMOVED lines=23> */
[C---:B------:R-:W-:Y:S01]  /*0170*/  ISETP.GE.U32.AND P4, PT, R222.reuse, 0x80, PT ;  /* 0x00000080de00780c */ /* 0x040fe20003f86070 */
[----:B------:R-:W1:Y:S01]  /*0180*/  LDC.64 R6, c[0x0][0x3d8] ;  /* 0x0000f600ff067b82 */ /* 0x000e620000000a00 */
[C---:B------:R-:W-:Y:S02]  /*0190*/  ISETP.GE.U32.AND P3, PT, R222.reuse, 0xa0, PT ;  /* 0x000000a0de00780c */ /* 0x040fe40003f66070 */
[----:B------:R-:W-:-:S05]  /*01a0*/  ISETP.GE.U32.AND P2, PT, R222, 0xc0, PT ;  /* 0x000000c0de00780c */ /* 0x000fca0003f46070 */
[----:B------:R-:W2:Y:S08]  /*01b0*/  LDC.64 R8, c[0x0][0x3d0] ;  /* 0x0000f400ff087b82 */ /* 0x000eb00000000a00 */
[----:B------:R-:W3:Y:S01]  /*01c0*/  LDC.64 R10, c[0x0][0x3d8] ;  /* 0x0000f600ff0a7b82 */ /* 0x000ee20000000a00 */
[----:B0-----:R-:W-:-:S05]  /*01d0*/  @P5 IMAD.WIDE.U32 R4, R2, 0x10, R4 ;  /* 0x0000001002045825 */ /* 0x001fca00078e0004 */
[----:B------:R-:W5:Y:S02]  /*01e0*/  @P5 LDG.E.128 R28, desc[UR6][R4.64] ;  /* 0x00000006041c5981 */ /* 0x000f64000c1e1d00 */
[----:B------:R-:W0:Y:S01]  /*01f0*/  LDC.64 R12, c[0x0][0x3d0] ;  /* 0x0000f400ff0c7b82 */ /* 0x000e220000000a00 */
[C---:B-1----:R-:W-:Y:S01]  /*0200*/  @P5 IMAD.WIDE.U32 R6, R2.reuse, 0x10, R6 ;  /* 0x0000001002065825 */ /* 0x042fe200078e0006 */
[----:B------:R-:W-:-:S04]  /*0210*/  @P5 LOP3.LUT R2, R2, 0x20, RZ, 0xfc, !PT ;  /* 0x0000002002025812 */ /* 0x000fc800078efcff */
[----:B------:R-:W5:Y:S02]  /*0220*/  @P5 LDG.E.128 R40, desc[UR6][R6.64] ;  /* 0x0000000606285981 */ /* 0x000f64000c1e1d00 */
[----:B------:R-:W1:Y:S01]  /*0230*/  LDC.64 R14, c[0x0][0x3d8] ;  /* 0x0000f600ff0e7b82 */ /* 0x000e620000000a00 */
[----:B--2---:R-:W-:-:S07]  /*0240*/  @P0 IMAD.WIDE.U32 R8, R2, 0x10, R8 ;  /* 0x0000001002080825 */ /* 0x004fce00078e0008 */
[----:B------:R-:W2:Y:S01]  /*0250*/  LDC.64 R16, c[0x0][0x3d0] ;  /* 0x0000f400ff107b82 */ /* 0x000ea20000000a00 */
[C---:B---3--:R-:W-:Y:S01]  /*0260*/  @P0 IMAD.WIDE.U32 R10, R2.reuse, 0x10, R10 ;  /* 0x00000010020a0825 */ /* 0x048fe200078e000a */
[----:B------:R-:W-:Y:S01]  /*0270*/  @P0 IADD3 R2, PT, PT, R2, 0x20, RZ ;  /* 0x0000002002020810 */ /* 0x000fe20007ffe0ff */
[----:B------:R-:W5:Y:S05]  /*0280*/  @P0 LDG.E.128 R20, desc[UR6][R8.64] ;  /* 0x0000000608140981 */ /* 0x000f6a000c1e1d00 */
[----:B------:R-:W3:Y:S01]  /*0290*/  LDC.64 R18, c[0x0][0x3d8] ;  /* 0x0000f600ff127b82 */ /* 0x000ee20000000a00 */
[----:B0-----:R-:W-:-:S07]  /*02a0*/  @P6 IMAD.WIDE.U32 R12, R2, 0x10, R12 ;  /* 0x00000010020c6825 */ /* 0x001fce00078e000c */
[----:B------:R-:W0:Y:S01]  /*02b0*/  LDC.64 R92, c[0x0][0x3d0] ;  /* 0x0000f400ff5c7b82 */ /* 0x000e220000000a00 */
[C---:B-1----:R-:W-:Y:S01]  /*02c0*/  @P6 IMAD.WIDE.U32 R14, R2.reuse, 0x10, R14 ;  /* 0x00000010020e6825 */ /* 0x042fe200078e000e */
[----:B------:R-:W-:Y:S01]  /*02d0*/  @P6 IADD3 R2, PT, PT, R2, 0x20, RZ ;  /* 0x0000002002026810 */ /* 0x000fe20007ffe0ff */
[----:B------:R-:W5:Y:S05]  /*02e0*/  @P0 LDG.E.128 R24, desc[UR6][R10.64] ;  /* 0x000000060a180981 */ /* 0x000f6a000c1e1d00 */
[----:B------:R-:W1:Y:S01]  /*02f0*/  LDC.64 R94, c[0x0][0x3d8] ;  /* 0x0000f600ff5e7b82 */ /* 0x000e620000000a00 */
[----:B--2---:R-:W-:-:S07]  /*0300*/  @P4 IMAD.WIDE.U32 R16, R2, 0x10, R16 ;  /* 0x0000001002104825 */ /* 0x004fce00078e0010 */
[----:B------:R-:W2:Y:S01]  /*0310*/  LDC.64 R96, c[0x0][0x3d0] ;  /* 0x0000f400ff607b82 */ /* 0x000ea20000000a00 */
[C---:B---3--:R-:W-:Y:S01]  /*0320*/  @P4 IMAD.WIDE.U32 R18, R2.reuse, 0x10, R18 ;  /* 0x0000001002124825 */ /* 0x048fe200078e0012 */
[----:B------:R-:W5:Y:S01]  /*0330*/  @P4 LDG.E.128 R44, desc[UR6][R16.64] ;  /* 0x00000006102c4981 */ /* 0x000f62000c1e1d00 */
[----:B------:R-:W-:-:S03]  /*0340*/  @P4 IADD3 R2, PT, PT, R2, 0x20, RZ ;  /* 0x0000002002024810 */ /* 0x000fc60007ffe0ff */
[----:B------:R-:W5:Y:S02]  /*0350*/  @P4 LDG.E.128 R48, desc[UR6][R18.64] ;  /* 0x0000000612304981 */ /* 0x000f64000c1e1d00 */
[----:B------:R-:W3:Y:S08]  /*0360*/  LDC.64 R98, c[0x0][0x3d8] ;  /* 0x0000f600ff627b82 */ /* 0x000ef00000000a00 */
[----:B------:R-:W4:Y:S08]  /*0370*/  LDC.64 R100, c[0x0][0x3d0] ;  /* 0x0000f400ff647b82 */ /* 0x000f300000000a00 */
[----:B------:R-:W4:Y:S01]  /*0380*/  LDC.64 R102, c[0x0][0x3d8] ;  /* 0x0000f600ff667b82 */ /* 0x000f220000000a00 */
[----:B------:R-:W-:Y:S01]  /*0390*/  ISETP.GE.U32.AND P1, PT, R222, 0xe0, PT ;  /* 0x000000e0de00780c */ /* 0x000fe20003f26070 */
[C---:B0-----:R-:W-:Y:S01]  /*03a0*/  @P3 IMAD.WIDE.U32 R92, R2.reuse, 0x10, R92 ;  /* 0x00000010025c3825 */ /* 0x041fe200078e005c */
[----:B------:R-:W5:Y:S05]  /*03b0*/  @P6 LDG.E.128 R32, desc[UR6][R12.64] ;  /* 0x000000060c206981 */ /* 0x000f6a000c1e1d00 */
[----:B------:R-:W0:Y:S01]  /*03c0*/  LDC.64 R104, c[0x0][0x3d0] ;  /* 0x0000f400ff687b82 */ /* 0x000e220000000a00 */
[----:B-1----:R-:W-:-:S07]  /*03d0*/  @P3 IMAD.WIDE.U32 R94, R2, 0x10, R94 ;  /* 0x00000010025e3825 */ /* 0x002fce00078e005e */
[----:B------:R-:W1:Y:S01]  /*03e0*/  LDC.64 R106, c[0x0][0x3d8] ;  /* 0x0000f600ff6a7b82 */ /* 0x000e620000000a00 */
[----:B------:R-:W-:Y:S01]  /*03f0*/  @P3 IADD3 R2, PT, PT, R2, 0x20, RZ ;  /* 0x0000002002023810 */ /* 0x000fe20007ffe0ff */
[----:B------:R-:W5:Y:S01]  /*0400*/  @P6 LDG.E.128 R36, desc[UR6][R14.64] ;  /* 0x000000060e246981 */ /* 0x000f62000c1e1d00 */
[----:B------:R-:W-:-:S03]  /*0410*/  ISETP.GE.U32.AND P0, PT, R222, 0x100, PT ;  /* 0x00000100de00780c */ /* 0x000fc60003f06070 */
[C---:B--2---:R-:W-:Y:S01]  /*0420*/  @P2 IMAD.WIDE.U32 R96, R2.reuse, 0x10, R96 ;  /* 0x0000001002602825 */ /* 0x044fe200078e0060 */
[----:B------:R-:W5:Y:S01]  /*0430*/  @P3 LDG.E.128 R52, desc[UR6][R92.64] ;  /* 0x000000065c343981 */ /* 0x000f62000c1e1d00 */
[----:B------:R-:W2:Y:S02]  /*0440*/  LDC.64 R108, c[0x0][0x3d0] ;  /* 0x0000f400ff6c7b82 */ /* 0x000ea40000000a00 */
[C---:B---3--:R-:W-:Y:S01]  /*0450*/  @P2 IMAD.WIDE.U32 R98, R2.reuse, 0x10, R98 ;  /* 0x0000001002622825 */ /* 0x048fe200078e0062 */
[----:B------:R-:W-:Y:S01]  /*0460*/  @P2 IADD3 R2, PT, PT, R2, 0x20, RZ ;  /* 0x0000002002022810 */ /* 0x000fe20007ffe0ff */
[----:B------:R3:W5:Y:S04]  /*0470*/  @P3 LDG.E.128 R56, desc[UR6][R94.64] ;  /* 0x000000065e383981 */ /* 0x000768000c1e1d00 */
[----:B------:R-:W3:Y:S01]  /*0480*/  LDC.64 R110, c[0x0][0x3d8] ;  /* 0x0000f600ff6e7b82 */ /* 0x000ee20000000a00 */
[----:B----4-:R-:W-:Y:S01]  /*0490*/  @P1 IMAD.WIDE.U32 R100, R2, 0x10, R100 ;  /* 0x0000001002641825 */ /* 0x010fe200078e0064 */
[----:B------:R-:W-:Y:S01]  /*04a0*/  ISETP.GE.U32.AND P6, PT, R222, 0x120, PT ;  /* 0x00000120de00780c */ /* 0x000fe20003fc6070 */
[----:B------:R-:W5:Y:S02]  /*04b0*/  @P2 LDG.E.128 R60, desc[UR6][R96.64] ;  /* 0x00000006603c2981 */ /* 0x000f64000c1e1d00 */
[C---:B------:R-:W-:Y:S01]  /*04c0*/  @P1 IMAD.WIDE.U32 R102, R2.reuse, 0x10, R102 ;  /* 0x0000001002661825 */ /* 0x040fe200078e0066 */
[----:B------:R-:W-:Y:S01]  /*04d0*/  @P1 IADD3 R2, PT, PT, R2, 0x20, RZ ;  /* 0x0000002002021810 */ /* 0x000fe20007ffe0ff */
[----:B------:R4:W5:Y:S04]  /*04e0*/  @P2 LDG.E.128 R64, desc[UR6][R98.64] ;  /* 0x0000000662402981 */ /* 0x000968000c1e1d00 */
[C---:B0-----:R-:W-:Y:S01]  /*04f0*/  @P0 IMAD.WIDE.U32 R104, R2.reuse, 0x10, R104 ;  /* 0x0000001002680825 */ /* 0x041fe200078e0068 */
[----:B------:R0:W5:Y:S03]  /*0500*/  @P1 LDG.E.128 R68, desc[UR6][R100.64] ;  /* 0x0000000664441981 */ /* 0x000166000c1e1d00 */
[C---:B-1----:R-:W-:Y:S01]  /*0510*/  @P0 IMAD.WIDE.U32 R106, R2.reuse, 0x10, R106 ;  /* 0x00000010026a0825 */ /* 0x042fe200078e006a */
[----:B------:R-:W-:Y:S01]  /*0520*/  @P0 IADD3 R2, PT, PT, R2, 0x20, RZ ;  /* 0x0000002002020810 */ /* 0x000fe20007ffe0ff */
[----:B------:R-:W5:Y:S04]  /*0530*/  @P0 LDG.E.128 R76, desc[UR6][R104.64] ;  /* 0x00000006684c0981 */ /* 0x000f68000c1e1d00 */
[----:B------:R1:W5:Y:S01]  /*0540*/  @P0 LDG.E.128 R80, desc[UR6][R106.64] ;  /* 0x000000066a500981 */ /* 0x000362000c1e1d00 */
[----:B------:R-:W-:Y:S01]  /*0550*/  ISETP.GE.U32.AND P0, PT, R222, 0x140, PT ;  /* 0x00000140de00780c */ /* 0x000fe20003f06070 */
[C---:B--2---:R-:W-:Y:S01]  /*0560*/  @P6 IMAD.WIDE.U32 R108, R2.reuse, 0x10, R108 ;  /* 0x00000010026c6825 */ /* 0x044fe200078e006c */
[----:B---3--:R-:W-:Y:S01]  /*0570*/  CS2R R94, SRZ ;  /* 0x00000000005e7805 */ /* 0x008fe2000001ff00 */
[----:B------:R2:W5:Y:S02]  /*0580*/  @P1 LDG.E.128 R72, desc[UR6][R102.64] ;  /* 0x0000000666481981 */ /* 0x000564000c1e1d00 */
[----:B------:R-:W-:Y:S01]  /*0590*/  @P6 IMAD.WIDE.U32 R110, R2, 0x10, R110 ;  /* 0x00000010026e6825 */ /* 0x000fe200078e006e */
[----:B------:R-:W-:Y:S01]  /*05a0*/  CS2R R92, SRZ ;  /* 0x00000000005c7805 */ /* 0x000fe2000001ff00 */
[----:B------:R3:W5:Y:S01]  /*05b0*/  @P6 LDG.E.128 R84, desc[UR6][R108.64] ;  /* 0x000000066c546981 */ /* 0x000762000c1e1d00 */
[----:B----4-:R-:W-:-:S02]  /*05c0*/  CS2R R98, SRZ ;  /* 0x0000000000627805 */ /* 0x010fc4000001ff00 */
[----:B------:R-:W-:Y:S02]  /*05d0*/  CS2R R96, SRZ ;  /* 0x0000000000607805 */ /* 0x000fe4000001ff00 */
[----:B0-----:R-:W-:Y:S01]  /*05e0*/  CS2R R100, SRZ ;  /* 0x0000000000647805 */ /* 0x001fe2000001ff00 */
[----:B------:R0:W5:Y:S01]  /*05f0*/  @P6 LDG.E.128 R88, desc[UR6][R110.64] ;  /* 0x000000066e586981 */ /* 0x000162000c1e1d00 */
[----:B-1----:R-:W-:Y:S02]  /*0600*/  CS2R R106, SRZ ;  /* 0x00000000006a7805 */ /* 0x002fe4000001ff00 */
[----:B--2---:R-:W-:Y:S02]  /*0610*/  CS2R R102, SRZ ;  /* 0x0000000000667805 */ /* 0x004fe4000001ff00 */
[----:B------:R-:W-:Y:S02]  /*0620*/  CS2R R104, SRZ ;  /* 0x0000000000687805 */ /* 0x000fe4000001ff00 */
[----:B------:R-:W-:-:S02]  /*0630*/  CS2R R114, SRZ ;  /* 0x0000000000727805 */ /* 0x000fc4000001ff00 */
[----:B------:R-:W-:Y:S02]  /*0640*/  CS2R R112, SRZ ;  /* 0x0000000000707805 */ /* 0x000fe4000001ff00 */
[----:B---3--:R-:W-:Y:S02]  /*0650*/  CS2R R108, SRZ ;  /* 0x00000000006c7805 */ /* 0x008fe4000001ff00 */
[----:B------:R-:W-:Y:S02]  /*0660*/  CS2R R118, SRZ ;  /* 0x0000000000767805 */ /* 0x000fe4000001ff00 */
[----:B------:R-:W-:Y:S02]  /*0670*/  CS2R R116, SRZ ;  /* 0x0000000000747805 */ /* 0x000fe4000001ff00 */
[----:B------:R-:W-:Y:S02]  /*0680*/  CS2R R122, SRZ ;  /* 0x00000000007a7805 */ /* 0x000fe4000001ff00 */
[----:B0-----:R-:W-:-:S02]  /*0690*/  CS2R R110, SRZ ;  /* 0x00000000006e7805 */ /* 0x001fc4000001ff00 */
        /* <DEDUP_REMOVED lines=21> */
[----:B------:R-:W-:Y:S01]  /*07f0*/  @P6 IADD3 R2, PT, PT, R2, 0x20, RZ ;  /* 0x0000002002026810 */ /* 0x000fe20007ffe0ff */
        /* <DEDUP_REMOVED lines=48> */
.L_x_25041:
[C---:B------:R-:W-:Y:S01]  /*0b00*/  ISETP.GE.U32.AND P5, PT, R222.reuse, 0x20, PT ;  /* 0x00000020de00780c */ /* 0x040fe20003fa6070 */
[----:B------:R-:W0:Y:S01]  /*0b10*/  LDC.64 R6, c[0x0][0x3d0] ;  /* 0x0000f400ff067b82 */ /* 0x000e220000000a00 */
[C---:B------:R-:W-:Y:S02]  /*0b20*/  ISETP.GE.U32.AND P0, PT, R222.reuse, 0x40, PT ;  /* 0x00000040de00780c */ /* 0x040fe40003f06070 */
[C---:B------:R-:W-:Y:S02]  /*0b30*/  ISETP.GE.U32.AND P6, PT, R222.reuse, 0x60, PT ;  /* 0x00000060de00780c */ /* 0x040fe40003fc6070 */
[----:B------:R-:W-:-:S03]  /*0b40*/  ISETP.GE.U32.AND P4, PT, R222, 0x80, PT ;  /* 0x00000080de00780c */ /* 0x000fc60003f86070 */
[----:B------:R-:W1:Y:S08]  /*0b50*/  LDC.64 R8, c[0x0][0x3d8] ;  /* 0x0000f600ff087b82 */ /* 0x000e700000000a00 */
[----:B------:R-:W2:Y:S08]  /*0b60*/  @P5 LDC.64 R4, c[0x0][0x440] ;  /* 0x00011000ff045b82 */ /* 0x000eb00000000a00 */
[----:B------:R-:W3:Y:S08]  /*0b70*/  LDC.64 R10, c[0x0][0x3d0] ;  /* 0x0000f400ff0a7b82 */ /* 0x000ef00000000a00 */
[----:B------:R-:W4:Y:S01]  /*0b80*/  LDC.64 R12, c[0x0][0x3d8] ;  /* 0x0000f600ff0c7b82 */ /* 0x000f220000000a00 */
[----:B------:R-:W-:Y:S01]  /*0b90*/  ISETP.GE.U32.AND P3, PT, R222, 0xa0, PT ;  /* 0x000000a0de00780c */ /* 0x000fe20003f66070 */
[----:B0-----:R-:W-:-:S04]  /*0ba0*/  @P5 IMAD.WIDE.U32 R6, R2, 0x10, R6 ;  /* 0x0000001002065825 */ /* 0x001fc800078e0006 */
[----:B-1----:R-:W-:Y:S02]  /*0bb0*/  @P5 IMAD.WIDE.U32 R8, R2, 0x10, R8 ;  /* 0x0000001002085825 */ /* 0x002fe400078e0008 */
[----:B------:R-:W0:Y:S01]  /*0bc0*/  LDC.64 R16, c[0x0][0x3d0] ;  /* 0x0000f400ff107b82 */ /* 0x000e220000000a00 */
[----:B------:R-:W-:Y:S01]  /*0bd0*/  ISETP.GE.U32.AND P2, PT, R222, 0xc0, PT ;  /* 0x000000c0de00780c */ /* 0x000fe20003f46070 */
[C---:B--2---:R-:W-:Y:S01]  /*0be0*/  @P5 IMAD.WIDE.U32 R4, R2.reuse, 0x10, R4 ;  /* 0x0000001002045825 */ /* 0x044fe200078e0004 */
[----:B------:R-:W-:Y:S01]  /*0bf0*/  @P5 LOP3.LUT R2, R2, 0x20, RZ, 0xfc, !PT ;  /* 0x0000002002025812 */ /* 0x000fe200078efcff */
[----:B------:R1:W5:Y:S04]  /*0c00*/  @P5 LDG.E.128 R28, desc[UR6][R6.64] ;  /* 0x00000006061c5981 */ /* 0x000368000c1e1d00 */
[----:B------:R-:W2:Y:S01]  /*0c10*/  @P0 LDC.64 R14, c[0x0][0x440] ;  /* 0x00011000ff0e0b82 */ /* 0x000ea20000000a00 */
[----:B---3--:R-:W-:Y:S01]  /*0c20*/  @P0 IMAD.WIDE.U32 R10, R2, 0x10, R10 ;  /* 0x00000010020a0825 */ /* 0x008fe200078e000a */
[----:B------:R3:W5:Y:S06]  /*0c30*/  @P5 LDG.E.128 R40, desc[UR6][R8.64] ;  /* 0x0000000608285981 */ /* 0x00076c000c1e1d00 */
[----:B------:R-:W3:Y:S01]  /*0c40*/  LDC.64 R18, c[0x0][0x3d8] ;  /* 0x0000f600ff127b82 */ /* 0x000ee20000000a00 */
[----:B------:R3:W5:Y:S01]  /*0c50*/  @P0 LDG.E.128 R20, desc[UR6][R10.64] ;  /* 0x000000060a140981 */ /* 0x000762000c1e1d00 */
[----:B------:R-:W-:Y:S01]  /*0c60*/  ISETP.GE.U32.AND P1, PT, R222, 0xe0, PT ;  /* 0x000000e0de00780c */ /* 0x000fe20003f26070 */
[----:B----4-:R-:W-:-:S02]  /*0c70*/  @P0 IMAD.WIDE.U32 R12, R2, 0x10, R12 ;  /* 0x00000010020c0825 */ /* 0x010fc400078e000c */
[----:B------:R-:W5:Y:S03]  /*0c80*/  @P5 LDG.E.128 R160, desc[UR6][R4.64] ;  /* 0x0000000604a05981 */ /* 0x000f66000c1e1d00 */
[----:B------:R-:W4:Y:S01]  /*0c90*/  @P6 LDC.64 R92, c[0x0][0x440] ;  /* 0x00011000ff5c6b82 */ /* 0x000f220000000a00 */
[----:B------:R3:W5:Y:S07]  /*0ca0*/  @P0 LDG.E.128 R24, desc[UR6][R12.64] ;  /* 0x000000060c180981 */ /* 0x00076e000c1e1d00 */
[----:B------:R-:W4:Y:S01]  /*0cb0*/  LDC.64 R94, c[0x0][0x3d0] ;  /* 0x0000f400ff5e7b82 */ /* 0x000f220000000a00 */
[----:B--2---:R-:W-:-:S07]  /*0cc0*/  @P0 IMAD.WIDE.U32 R14, R2, 0x10, R14 ;  /* 0x00000010020e0825 */ /* 0x004fce00078e000e */
[----:B------:R-:W2:Y:S01]  /*0cd0*/  LDC.64 R96, c[0x0][0x3d8] ;  /* 0x0000f600ff607b82 */ /* 0x000ea20000000a00 */
[----:B------:R-:W-:Y:S01]  /*0ce0*/  @P0 IADD3 R2, PT, PT, R2, 0x20, RZ ;  /* 0x0000002002020810 */ /* 0x000fe20007ffe0ff */
[----:B------:R4:W5:Y:S06]  /*0cf0*/  @P0 LDG.E.128 R156, desc[UR6][R14.64] ;  /* 0x000000060e9c0981 */ /* 0x00096c000c1e1d00 */
[----:B------:R-:W2:Y:S01]  /*0d00*/  @P4 LDC.64 R98, c[0x0][0x440] ;  /* 0x00011000ff624b82 */ /* 0x000ea20000000a00 */
[----:B0-----:R-:W-:-:S07]  /*0d10*/  @P6 IMAD.WIDE.U32 R16, R2, 0x10, R16 ;  /* 0x0000001002106825 */ /* 0x001fce00078e0010 */
[----:B-1----:R-:W0:Y:S01]  /*0d20*/  LDC.64 R6, c[0x0][0x3d0] ;  /* 0x0000f400ff067b82 */ /* 0x002e220000000a00 */
[----:B------:R1:W5:Y:S07]  /*0d30*/  @P6 LDG.E.128 R32, desc[UR6][R16.64] ;  /* 0x0000000610206981 */ /* 0x00036e000c1e1d00 */
[----:B---3--:R-:W3:Y:S08]  /*0d40*/  LDC.64 R8, c[0x0][0x3d8] ;  /* 0x0000f600ff087b82 */ /* 0x008ef00000000a00 */
[----:B------:R-:W3:Y:S01]  /*0d50*/  @P3 LDC.64 R10, c[0x0][0x440] ;  /* 0x00011000ff0a3b82 */ /* 0x000ee20000000a00 */
[----:B------:R-:W-:-:S07]  /*0d60*/  @P6 IMAD.WIDE.U32 R18, R2, 0x10, R18 ;  /* 0x0000001002126825 */ /* 0x000fce00078e0012 */
[----:B------:R-:W3:Y:S01]  /*0d70*/  LDC.64 R12, c[0x0][0x3d0] ;  /* 0x0000f400ff0c7b82 */ /* 0x000ee20000000a00 */
[----:B----4-:R-:W-:-:S07]  /*0d80*/  @P6 IMAD.WIDE.U32 R92, R2, 0x10, R92 ;  /* 0x00000010025c6825 */ /* 0x010fce00078e005c */
[----:B------:R-:W4:Y:S01]  /*0d90*/  LDC.64 R100, c[0x0][0x3d8] ;  /* 0x0000f600ff647b82 */ /* 0x000f220000000a00 */
[----:B------:R-:W-:Y:S01]  /*0da0*/  @P6 IADD3 R2, PT, PT, R2, 0x20, RZ ;  /* 0x0000002002026810 */ /* 0x000fe20007ffe0ff */
[----:B------:R3:W5:Y:S06]  /*0db0*/  @P6 LDG.E.128 R36, desc[UR6][R18.64] ;  /* 0x0000000612246981 */ /* 0x00076c000c1e1d00 */
[----:B------:R-:W4:Y:S01]  /*0dc0*/  @P2 LDC.64 R102, c[0x0][0x440] ;  /* 0x00011000ff662b82 */ /* 0x000f220000000a00 */
[----:B------:R-:W-:-:S07]  /*0dd0*/  @P4 IMAD.WIDE.U32 R94, R2, 0x10, R94 ;  /* 0x00000010025e4825 */ /* 0x000fce00078e005e */
[----:B------:R-:W4:Y:S01]  /*0de0*/  LDC.64 R14, c[0x0][0x3d8] ;  /* 0x0000f600ff0e7b82 */ /* 0x000f220000000a00 */
[----:B--2---:R-:W-:Y:S01]  /*0df0*/  @P4 IMAD.WIDE.U32 R96, R2, 0x10, R96 ;  /* 0x0000001002604825 */ /* 0x004fe200078e0060 */
[----:B------:R-:W-:Y:S01]  /*0e00*/  ISETP.GE.U32.AND P0, PT, R222, 0x100, PT ;  /* 0x00000100de00780c */ /* 0x000fe20003f06070 */
[----:B------:R2:W5:Y:S05]  /*0e10*/  @P6 LDG.E.128 R152, desc[UR6][R92.64] ;  /* 0x000000065c986981 */ /* 0x00056a000c1e1d00 */
[----:B-1----:R-:W1:Y:S01]  /*0e20*/  @P1 LDC.64 R16, c[0x0][0x440] ;  /* 0x00011000ff101b82 */ /* 0x002e620000000a00 */
[C---:B------:R-:W-:Y:S01]  /*0e30*/  @P4 IMAD.WIDE.U32 R98, R2.reuse, 0x10, R98 ;  /* 0x0000001002624825 */ /* 0x040fe200078e0062 */
[----:B------:R-:W-:Y:S01]  /*0e40*/  @P4 IADD3 R2, PT, PT, R2, 0x20, RZ ;  /* 0x0000002002024810 */ /* 0x000fe20007ffe0ff */
[----:B------:R1:W5:Y:S04]  /*0e50*/  @P4 LDG.E.128 R44, desc[UR6][R94.64] ;  /* 0x000000065e2c4981 */ /* 0x000368000c1e1d00 */
[----:B0-----:R-:W-:Y:S01]  /*0e60*/  @P3 IMAD.WIDE.U32 R6, R2, 0x10, R6 ;  /* 0x0000001002063825 */ /* 0x001fe200078e0006 */
[----:B------:R-:W0:Y:S01]  /*0e70*/  LDC.64 R104, c[0x0][0x3d0] ;  /* 0x0000f400ff687b82 */ /* 0x000e220000000a00 */
[----:B------:R-:W-:Y:S01]  /*0e80*/  ISETP.GE.U32.AND P6, PT, R222, 0x120, PT ;  /* 0x00000120de00780c */ /* 0x000fe20003fc6070 */
[----:B------:R-:W5:Y:S01]  /*0e90*/  @P4 LDG.E.128 R48, desc[UR6][R96.64] ;  /* 0x0000000660304981 */ /* 0x000f62000c1e1d00 */
[----:B---3--:R-:W-:-:S03]  /*0ea0*/  @P3 IMAD.WIDE.U32 R8, R2, 0x10, R8 ;  /* 0x0000001002083825 */ /* 0x008fc600078e0008 */
[----:B------:R-:W5:Y:S01]  /*0eb0*/  @P3 LDG.E.128 R52, desc[UR6][R6.64] ;  /* 0x0000000606343981 */ /* 0x000f62000c1e1d00 */
[C---:B------:R-:W-:Y:S01]  /*0ec0*/  @P3 IMAD.WIDE.U32 R10, R2.reuse, 0x10, R10 ;  /* 0x00000010020a3825 */ /* 0x040fe200078e000a */
[----:B------:R-:W-:Y:S01]  /*0ed0*/  @P3 IADD3 R2, PT, PT, R2, 0x20, RZ ;  /* 0x0000002002023810 */ /* 0x000fe20007ffe0ff */
[----:B------:R-:W3:Y:S01]  /*0ee0*/  LDC.64 R18, c[0x0][0x3d0] ;  /* 0x0000f400ff127b82 */ /* 0x000ee20000000a00 */
[----:B------:R-:W5:Y:S03]  /*0ef0*/  @P3 LDG.E.128 R56, desc[UR6][R8.64] ;  /* 0x0000000608383981 */ /* 0x000f66000c1e1d00 */
[C---:B------:R-:W-:Y:S01]  /*0f00*/  @P2 IMAD.WIDE.U32 R12, R2.reuse, 0x10, R12 ;  /* 0x00000010020c2825 */ /* 0x040fe200078e000c */
[----:B------:R-:W5:Y:S03]  /*0f10*/  @P3 LDG.E.128 R144, desc[UR6][R10.64] ;  /* 0x000000060a903981 */ /* 0x000f66000c1e1d00 */
[C---:B----4-:R-:W-:Y:S01]  /*0f20*/  @P2 IMAD.WIDE.U32 R100, R2.reuse, 0x10, R100 ;  /* 0x0000001002642825 */ /* 0x050fe200078e0064 */
[----:B------:R-:W5:Y:S01]  /*0f30*/  @P2 LDG.E.128 R60, desc[UR6][R12.64] ;  /* 0x000000060c3c2981 */ /* 0x000f62000c1e1d00 */
[----:B--2---:R-:W2:Y:S02]  /*0f40*/  LDC.64 R92, c[0x0][0x3d8] ;  /* 0x0000f600ff5c7b82 */ /* 0x004ea40000000a00 */
[C---:B------:R-:W-:Y:S01]  /*0f50*/  @P2 IMAD.WIDE.U32 R102, R2.reuse, 0x10, R102 ;  /* 0x0000001002662825 */ /* 0x040fe200078e0066 */
[----:B------:R-:W-:Y:S01]  /*0f60*/  @P2 IADD3 R2, PT, PT, R2, 0x20, RZ ;  /* 0x0000002002022810 */ /* 0x000fe20007ffe0ff */
[----:B------:R4:W5:Y:S04]  /*0f70*/  @P4 LDG.E.128 R148, desc[UR6][R98.64] ;  /* 0x0000000662944981 */ /* 0x000968000c1e1d00 */
[C---:B------:R-:W-:Y:S01]  /*0f80*/  @P1 IMAD.WIDE.U32 R14, R2.reuse, 0x10, R14 ;  /* 0x00000010020e1825 */ /* 0x040fe200078e000e */
[----:B------:R-:W4:Y:S01]  /*0f90*/  @P0 LDC.64 R106, c[0x0][0x440] ;  /* 0x00011000ff6a0b82 */ /* 0x000f220000000a00 */
[----:B------:R-:W5:Y:S02]  /*0fa0*/  @P2 LDG.E.128 R64, desc[UR6][R100.64] ;  /* 0x0000000664402981 */ /* 0x000f64000c1e1d00 */
[----:B-1----:R-:W-:-:S02]  /*0fb0*/  @P1 IMAD.WIDE.U32 R16, R2, 0x10, R16 ;  /* 0x0000001002101825 */ /* 0x002fc400078e0010 */
[----:B------:R-:W5:Y:S03]  /*0fc0*/  @P1 LDG.E.128 R72, desc[UR6][R14.64] ;  /* 0x000000060e481981 */ /* 0x000f66000c1e1d00 */
[----:B------:R-:W1:Y:S01]  /*0fd0*/  LDC.64 R108, c[0x0][0x3d0] ;  /* 0x0000f400ff6c7b82 */ /* 0x000e620000000a00 */
[----:B------:R-:W5:Y:S01]  /*0fe0*/  @P1 LDG.E.128 R136, desc[UR6][R16.64] ;  /* 0x0000000610881981 */ /* 0x000f62000c1e1d00 */
[C---:B0-----:R-:W-:Y:S01]  /*0ff0*/  @P1 IMAD.WIDE.U32 R104, R2.reuse, 0x10, R104 ;  /* 0x0000001002681825 */ /* 0x041fe200078e0068 */
[----:B------:R-:W-:-:S05]  /*1000*/  @P1 IADD3 R2, PT, PT, R2, 0x20, RZ ;  /* 0x0000002002021810 */ /* 0x000fca0007ffe0ff */
[----:B------:R-:W0:Y:S08]  /*1010*/  LDC.64 R110, c[0x0][0x3d8] ;  /* 0x0000f600ff6e7b82 */ /* 0x000e300000000a00 */
[----:B------:R-:W0:Y:S01]  /*1020*/  @P6 LDC.64 R112, c[0x0][0x440] ;  /* 0x00011000ff706b82 */ /* 0x000e220000000a00 */
[C---:B---3--:R-:W-:Y:S01]  /*1030*/  @P0 IMAD.WIDE.U32 R18, R2.reuse, 0x10, R18 ;  /* 0x0000001002120825 */ /* 0x048fe200078e0012 */
[----:B------:R3:W5:Y:S03]  /*1040*/  @P2 LDG.E.128 R140, desc[UR6][R102.64] ;  /* 0x00000006668c2981 */ /* 0x000766000c1e1d00 */
[C---:B--2---:R-:W-:Y:S01]  /*1050*/  @P0 IMAD.WIDE.U32 R4, R2.reuse, 0x10, R92 ;  /* 0x0000001002040825 */ /* 0x044fe200078e005c */
[----:B------:R-:W5:Y:S03]  /*1060*/  @P0 LDG.E.128 R76, desc[UR6][R18.64] ;  /* 0x00000006124c0981 */ /* 0x000f66000c1e1d00 */
[C---:B----4-:R-:W-:Y:S01]  /*1070*/  @P0 IMAD.WIDE.U32 R106, R2.reuse, 0x10, R106 ;  /* 0x00000010026a0825 */ /* 0x050fe200078e006a */
[----:B------:R-:W-:Y:S01]  /*1080*/  @P0 IADD3 R2, PT, PT, R2, 0x20, RZ ;  /* 0x0000002002020810 */ /* 0x000fe20007ffe0ff */
[----:B------:R-:W5:Y:S04]  /*1090*/  @P0 LDG.E.128 R80, desc[UR6][R4.64] ;  /* 0x0000000604500981 */ /* 0x000f68000c1e1d00 */
[----:B------:R2:W5:Y:S01]  /*10a0*/  @P0 LDG.E.128 R132, desc[UR6][R106.64] ;  /* 0x000000066a840981 */ /* 0x000562000c1e1d00 */
[----:B------:R-:W-:Y:S01]  /*10b0*/  ISETP.GE.U32.AND P0, PT, R222, 0x140, PT ;  /* 0x00000140de00780c */ /* 0x000fe20003f06070 */
[C---:B-1----:R-:W-:Y:S01]  /*10c0*/  @P6 IMAD.WIDE.U32 R108, R2.reuse, 0x10, R108 ;  /* 0x00000010026c6825 */ /* 0x042fe200078e006c */
[----:B------:R-:W-:Y:S01]  /*10d0*/  CS2R R94, SRZ ;  /* 0x00000000005e7805 */ /* 0x000fe2000001ff00 */
[----:B------:R1:W5:Y:S02]  /*10e0*/  @P1 LDG.E.128 R68, desc[UR6][R104.64] ;  /* 0x0000000668441981 */ /* 0x000364000c1e1d00 */
[C---:B0-----:R-:W-:Y:S01]  /*10f0*/  @P6 IMAD.WIDE.U32 R110, R2.reuse, 0x10, R110 ;  /* 0x00000010026e6825 */ /* 0x041fe200078e006e */
[----:B------:R-:W-:Y:S01]  /*1100*/  CS2R R92, SRZ ;  /* 0x00000000005c7805 */ /* 0x000fe2000001ff00 */
[----:B------:R0:W5:Y:S02]  /*1110*/  @P6 LDG.E.128 R84, desc[UR6][R108.64] ;  /* 0x000000066c546981 */ /* 0x000164000c1e1d00 */
[----:B------:R-:W-:Y:S01]  /*1120*/  @P6 IMAD.WIDE.U32 R112, R2, 0x10, R112 ;  /* 0x0000001002706825 */ /* 0x000fe200078e0070 */
[----:B------:R-:W-:Y:S01]  /*1130*/  CS2R R98, SRZ ;  /* 0x0000000000627805 */ /* 0x000fe2000001ff00 */
[----:B------:R4:W5:Y:S01]  /*1140*/  @P6 LDG.E.128 R88, desc[UR6][R110.64] ;  /* 0x000000066e586981 */ /* 0x000962000c1e1d00 */
[----:B------:R-:W-:-:S02]  /*1150*/  CS2R R96, SRZ ;  /* 0x0000000000607805 */ /* 0x000fc4000001ff00 */
[----:B---3--:R-:W-:Y:S02]  /*1160*/  CS2R R102, SRZ ;  /* 0x0000000000667805 */ /* 0x008fe4000001ff00 */
[----:B------:R-:W-:Y:S01]  /*1170*/  CS2R R100, SRZ ;  /* 0x0000000000647805 */ /* 0x000fe2000001ff00 */
[----:B------:R3:W5:Y:S01]  /*1180*/  @P6 LDG.E.128 R128, desc[UR6][R112.64] ;  /* 0x0000000670806981 */ /* 0x000762000c1e1d00 */
[----:B--2---:R-:W-:Y:S02]  /*1190*/  CS2R R106, SRZ ;  /* 0x00000000006a7805 */ /* 0x004fe4000001ff00 */
[----:B-1----:R-:W-:Y:S02]  /*11a0*/  CS2R R104, SRZ ;  /* 0x0000000000687805 */ /* 0x002fe4000001ff00 */
[----:B0-----:R-:W-:Y:S02]  /*11b0*/  CS2R R108, SRZ ;  /* 0x00000000006c7805 */ /* 0x001fe4000001ff00 */
[----:B------:R-:W-:-:S02]  /*11c0*/  CS2R R114, SRZ ;  /* 0x0000000000727805 */ /* 0x000fc4000001ff00 */
[----:B------:R-:W-:Y:S02]  /*11d0*/  CS2R R118, SRZ ;  /* 0x0000000000767805 */ /* 0x000fe4000001ff00 */
[----:B----4-:R-:W-:Y:S02]  /*11e0*/  CS2R R110, SRZ ;  /* 0x00000000006e7805 */ /* 0x010fe4000001ff00 */
[----:B------:R-:W-:Y:S02]  /*11f0*/  CS2R R116, SRZ ;  /* 0x0000000000747805 */ /* 0x000fe4000001ff00 */
[----:B------:R-:W-:Y:S02]  /*1200*/  CS2R R122, SRZ ;  /* 0x00000000007a7805 */ /* 0x000fe4000001ff00 */
[----:B------:R-:W-:Y:S02]  /*1210*/  CS2R R120, SRZ ;  /* 0x0000000000787805 */ /* 0x000fe4000001ff00 */
[----:B---3--:R-:W-:-:S02]  /*1220*/  CS2R R112, SRZ ;  /* 0x0000000000707805 */ /* 0x008fc4000001ff00 */
[----:B------:R-:W-:Y:S02]  /*1230*/  CS2R R126, SRZ ;  /* 0x00000000007e7805 */ /* 0x000fe4000001ff00 */
[----:B------:R-:W-:Y:S02]  /*1240*/  CS2R R124, SRZ ;  /* 0x00000000007c7805 */ /* 0x000fe4000001ff00 */
[----:B------:R-:W-:Y:S01]  /*1250*/  @P6 IADD3 R2, PT, PT, R2, 0x20, RZ ;  /* 0x0000002002026810 */ /* 0x000fe20007ffe0ff */
[----:B------:R-:W-:Y:S06]  /*1260*/  @!P0 BRA `(.L_x_25042) ;  /* 0x00000014000c8947 */ /* 0x000fec0003800000 */
        /* <DEDUP_REMOVED lines=30> */
.L_x_25040:
        /* <DEDUP_REMOVED lines=16> */
[----:B--2---:R-:W-:Y:S01]  /*1550*/  @P5 IMAD.WIDE.U32 R4, R2, 0x10, R4 ;  /* 0x0000001002045825 */ /* 0x004fe200078e0004 */
[----:B------:R-:W-:Y:S01]  /*1560*/  ISETP.GE.U32.AND P1, PT, R222, 0xa0, PT ;  /* 0x000000a0de00780c */ /* 0x000fe20003f26070 */
[----:B------:R-:W5:Y:S04]  /*1570*/  @P5 LDG.E.128 R28, desc[UR6][R6.64] ;  /* 0x00000006061c5981 */ /* 0x000f68000c1e1d00 */
[----:B------:R2:W5:Y:S01]  /*1580*/  @P5 LDG.E.128 R124, desc[UR6][R4.64] ;  /* 0x00000006047c5981 */ /* 0x000562000c1e1d00 */
[----:B------:R-:W4:Y:S01]  /*1590*/  @P2 LDC.64 R14, c[0x0][0x438] ;  /* 0x00010e00ff0e2b82 */ /* 0x000f220000000a00 */
[----:B---3--:R-:W-:-:S07]  /*15a0*/  @P5 IMAD.WIDE.U32 R10, R2, 0x10, R10 ;  /* 0x00000010020a5825 */ /* 0x008fce00078e000a */
[----:B------:R-:W3:Y:S01]  /*15b0*/  @P2 LDC.64 R18, c[0x0][0x440] ;  /* 0x00011000ff122b82 */ /* 0x000ee20000000a00 */
[----:B------:R-:W-:Y:S01]  /*15c0*/  @P5 LOP3.LUT R2, R2, 0x20, RZ, 0xfc, !PT ;  /* 0x0000002002025812 */ /* 0x000fe200078efcff */
[----:B------:R2:W5:Y:S06]  /*15d0*/  @P5 LDG.E.128 R40, desc[UR6][R8.64] ;  /* 0x0000000608285981 */ /* 0x00056c000c1e1d00 */
[----:B------:R-:W2:Y:S01]  /*15e0*/  LDC.64 R164, c[0x0][0x3d0] ;  /* 0x0000f400ffa47b82 */ /* 0x000ea20000000a00 */
[C---:B0-----:R-:W-:Y:S01]  /*15f0*/  @P2 IMAD.WIDE.U32 R12, R2.reuse, 0x10, R12 ;  /* 0x00000010020c2825 */ /* 0x041fe200078e000c */
[----:B------:R0:W5:Y:S06]  /*1600*/  @P5 LDG.E.128 R160, desc[UR6][R10.64] ;  /* 0x000000060aa05981 */ /* 0x00016c000c1e1d00 */
[----:B------:R-:W0:Y:S01]  /*1610*/  LDC.64 R168, c[0x0][0x3d8] ;  /* 0x0000f600ffa87b82 */ /* 0x000e220000000a00 */
[C---:B----4-:R-:W-:Y:S01]  /*1620*/  @P2 IMAD.WIDE.U32 R14, R2.reuse, 0x10, R14 ;  /* 0x00000010020e2825 */ /* 0x050fe200078e000e */
[----:B------:R4:W5:Y:S06]  /*1630*/  @P2 LDG.E.128 R20, desc[UR6][R12.64] ;  /* 0x000000060c142981 */ /* 0x00096c000c1e1d00 */
[----:B------:R-:W4:Y:S01]  /*1640*/  @P3 LDC.64 R166, c[0x0][0x438] ;  /* 0x00010e00ffa63b82 */ /* 0x000f220000000a00 */
[C---:B-1----:R-:W-:Y:S01]  /*1650*/  @P2 IMAD.WIDE.U32 R16, R2.reuse, 0x10, R16 ;  /* 0x0000001002102825 */ /* 0x042fe200078e0010 */
[----:B------:R-:W5:Y:S06]  /*1660*/  @P2 LDG.E.128 R120, desc[UR6][R14.64] ;  /* 0x000000060e782981 */ /* 0x000f6c000c1e1d00 */
[----:B------:R-:W1:Y:S01]  /*1670*/  @P3 LDC.64 R170, c[0x0][0x440] ;  /* 0x00011000ffaa3b82 */ /* 0x000e620000000a00 */
[C---:B---3--:R-:W-:Y:S01]  /*1680*/  @P2 IMAD.WIDE.U32 R18, R2.reuse, 0x10, R18 ;  /* 0x0000001002122825 */ /* 0x048fe200078e0012 */
[----:B------:R-:W-:Y:S01]  /*1690*/  @P2 IADD3 R2, PT, PT, R2, 0x20, RZ ;  /* 0x0000002002022810 */ /* 0x000fe20007ffe0ff */
[----:B------:R3:W5:Y:S04]  /*16a0*/  @P2 LDG.E.128 R24, desc[UR6][R16.64] ;  /* 0x0000000610182981 */ /* 0x000768000c1e1d00 */
[----:B------:R3:W5:Y:S01]  /*16b0*/  @P2 LDG.E.128 R156, desc[UR6][R18.64] ;  /* 0x00000006129c2981 */ /* 0x000762000c1e1d00 */
[----:B------:R-:W3:Y:S01]  /*16c0*/  LDC.64 R172, c[0x0][0x3d0] ;  /* 0x0000f400ffac7b82 */ /* 0x000ee20000000a00 */
[----:B------:R-:W-:-:S07]  /*16d0*/  ISETP.GE.U32.AND P2, PT, R222, 0xc0, PT ;  /* 0x000000c0de00780c */ /* 0x000fce0003f46070 */
[----:B------:R-:W3:Y:S08]  /*16e0*/  LDC.64 R176, c[0x0][0x3d8] ;  /* 0x0000f600ffb07b82 */ /* 0x000ef00000000a00 */
[----:B------:R-:W3:Y:S08]  /*16f0*/  @P0 LDC.64 R174, c[0x0][0x438] ;  /* 0x00010e00ffae0b82 */ /* 0x000ef00000000a00 */
[----:B------:R-:W3:Y:S01]  /*1700*/  @P0 LDC.64 R178, c[0x0][0x440] ;  /* 0x00011000ffb20b82 */ /* 0x000ee20000000a00 */
[----:B------:R-:W-:-:S07]  /*1710*/  ISETP.GE.U32.AND P4, PT, R222, 0xe0, PT ;  /* 0x000000e0de00780c */ /* 0x000fce0003f86070 */
[----:B--2---:R-:W2:Y:S08]  /*1720*/  LDC.64 R4, c[0x0][0x3d0] ;  /* 0x0000f400ff047b82 */ /* 0x004eb00000000a00 */
[----:B------:R-:W2:Y:S08]  /*1730*/  @P1 LDC.64 R6, c[0x0][0x438] ;  /* 0x00010e00ff061b82 */ /* 0x000eb00000000a00 */
[----:B------:R-:W2:Y:S01]  /*1740*/  LDC.64 R8, c[0x0][0x3d8] ;  /* 0x0000f600ff087b82 */ /* 0x000ea20000000a00 */
[----:B------:R-:W-:Y:S01]  /*1750*/  @P3 IMAD.WIDE.U32 R164, R2, 0x10, R164 ;  /* 0x0000001002a43825 */ /* 0x000fe200078e00a4 */
[----:B------:R-:W-:-:S06]  /*1760*/  ISETP.GE.U32.AND P6, PT, R222, 0x100, PT ;  /* 0x00000100de00780c */ /* 0x000fcc0003fc6070 */
[----:B0-----:R-:W0:Y:S01]  /*1770*/  @P1 LDC.64 R10, c[0x0][0x440] ;  /* 0x00011000ff0a1b82 */ /* 0x001e220000000a00 */
[C---:B----4-:R-:W-:Y:S01]  /*1780*/  @P3 IMAD.WIDE.U32 R166, R2.reuse, 0x10, R166 ;  /* 0x0000001002a63825 */ /* 0x050fe200078e00a6 */
[----:B------:R4:W5:Y:S03]  /*1790*/  @P3 LDG.E.128 R32, desc[UR6][R164.64] ;  /* 0x00000006a4203981 */ /* 0x000966000c1e1d00 */
[C---:B------:R-:W-:Y:S01]  /*17a0*/  @P3 IMAD.WIDE.U32 R168, R2.reuse, 0x10, R168 ;  /* 0x0000001002a83825 */ /* 0x040fe200078e00a8 */
[----:B------:R-:W5:Y:S02]  /*17b0*/  @P3 LDG.E.128 R116, desc[UR6][R166.64] ;  /* 0x00000006a6743981 */ /* 0x000f64000c1e1d00 */
[----:B------:R-:W0:Y:S01]  /*17c0*/  LDC.64 R12, c[0x0][0x3d0] ;  /* 0x0000f400ff0c7b82 */ /* 0x000e220000000a00 */
[C---:B-1----:R-:W-:Y:S01]  /*17d0*/  @P3 IMAD.WIDE.U32 R170, R2.reuse, 0x10, R170 ;  /* 0x0000001002aa3825 */ /* 0x042fe200078e00aa */
[----:B------:R-:W-:Y:S01]  /*17e0*/  @P3 IADD3 R2, PT, PT, R2, 0x20, RZ ;  /* 0x0000002002023810 */ /* 0x000fe20007ffe0ff */
[----:B------:R1:W5:Y:S04]  /*17f0*/  @P3 LDG.E.128 R36, desc[UR6][R168.64] ;  /* 0x00000006a8243981 */ /* 0x000368000c1e1d00 */
[----:B------:R2:W5:Y:S01]  /*1800*/  @P3 LDG.E.128 R152, desc[UR6][R170.64] ;  /* 0x00000006aa983981 */ /* 0x000562000c1e1d00 */
[----:B---3--:R-:W3:Y:S01]  /*1810*/  LDC.64 R16, c[0x0][0x3d8] ;  /* 0x0000f600ff107b82 */ /* 0x008ee20000000a00 */
[----:B------:R-:W-:Y:S01]  /*1820*/  ISETP.GE.U32.AND P3, PT, R222, 0x120, PT ;  /* 0x00000120de00780c */ /* 0x000fe20003f66070 */
[----:B------:R-:W-:-:S06]  /*1830*/  @P0 IMAD.WIDE.U32 R172, R2, 0x10, R172 ;  /* 0x0000001002ac0825 */ /* 0x000fcc00078e00ac */
[----:B------:R-:W3:Y:S01]  /*1840*/  @P2 LDC.64 R14, c[0x0][0x438] ;  /* 0x00010e00ff0e2b82 */ /* 0x000ee20000000a00 */
[C---:B------:R-:W-:Y:S01]  /*1850*/  @P0 IMAD.WIDE.U32 R174, R2.reuse, 0x10, R174 ;  /* 0x0000001002ae0825 */ /* 0x040fe200078e00ae */
[----:B------:R0:W5:Y:S06]  /*1860*/  @P0 LDG.E.128 R44, desc[UR6][R172.64] ;  /* 0x00000006ac2c0981 */ /* 0x00016c000c1e1d00 */
[----:B------:R-:W3:Y:S01]  /*1870*/  @P2 LDC.64 R18, c[0x0][0x440] ;  /* 0x00011000ff122b82 */ /* 0x000ee20000000a00 */
[C---:B------:R-:W-:Y:S01]  /*1880*/  @P0 IMAD.WIDE.U32 R176, R2.reuse, 0x10, R176 ;  /* 0x0000001002b00825 */ /* 0x040fe200078e00b0 */
[----:B------:R0:W5:Y:S03]  /*1890*/  @P0 LDG.E.128 R112, desc[UR6][R174.64] ;  /* 0x00000006ae700981 */ /* 0x000166000c1e1d00 */
[C---:B------:R-:W-:Y:S01]  /*18a0*/  @P0 IMAD.WIDE.U32 R178, R2.reuse, 0x10, R178 ;  /* 0x0000001002b20825 */ /* 0x040fe200078e00b2 */
[----:B------:R-:W-:Y:S01]  /*18b0*/  @P0 IADD3 R2, PT, PT, R2, 0x20, RZ ;  /* 0x0000002002020810 */ /* 0x000fe20007ffe0ff */
[----:B------:R0:W5:Y:S01]  /*18c0*/  @P0 LDG.E.128 R48, desc[UR6][R176.64] ;  /* 0x00000006b0300981 */ /* 0x000162000c1e1d00 */
[----:B----4-:R-:W4:Y:S03]  /*18d0*/  LDC.64 R164, c[0x0][0x3d0] ;  /* 0x0000f400ffa47b82 */ /* 0x010f260000000a00 */
[----:B------:R0:W5:Y:S05]  /*18e0*/  @P0 LDG.E.128 R148, desc[UR6][R178.64] ;  /* 0x00000006b2940981 */ /* 0x00016a000c1e1d00 */
[----:B-1----:R-:W1:Y:S01]  /*18f0*/  LDC.64 R168, c[0x0][0x3d8] ;  /* 0x0000f600ffa87b82 */ /* 0x002e620000000a00 */
[----:B--2---:R-:W-:-:S07]  /*1900*/  @P1 IMAD.WIDE.U32 R4, R2, 0x10, R4 ;  /* 0x0000001002041825 */ /* 0x004fce00078e0004 */
[----:B------:R-:W2:Y:S01]  /*1910*/  @P4 LDC.64 R166, c[0x0][0x438] ;  /* 0x00010e00ffa64b82 */ /* 0x000ea20000000a00 */
[C---:B------:R-:W-:Y:S01]  /*1920*/  @P1 IMAD.WIDE.U32 R6, R2.reuse, 0x10, R6 ;  /* 0x0000001002061825 */ /* 0x040fe200078e0006 */
[----:B------:R3:W5:Y:S06]  /*1930*/  @P1 LDG.E.128 R52, desc[UR6][R4.64] ;  /* 0x0000000604341981 */ /* 0x00076c000c1e1d00 */
[----:B------:R-:W1:Y:S01]  /*1940*/  @P4 LDC.64 R170, c[0x0][0x440] ;  /* 0x00011000ffaa4b82 */ /* 0x000e620000000a00 */
[C---:B------:R-:W-:Y:S01]  /*1950*/  @P1 IMAD.WIDE.U32 R8, R2.reuse, 0x10, R8 ;  /* 0x0000001002081825 */ /* 0x040fe200078e0008 */
[----:B------:R4:W5:Y:S06]  /*1960*/  @P1 LDG.E.128 R108, desc[UR6][R6.64] ;  /* 0x00000006066c1981 */ /* 0x00096c000c1e1d00 */
[----:B0-----:R-:W0:Y:S01]  /*1970*/  LDC.64 R172, c[0x0][0x3d0] ;  /* 0x0000f400ffac7b82 */ /* 0x001e220000000a00 */
[----:B------:R4:W5:Y:S01]  /*1980*/  @P1 LDG.E.128 R56, desc[UR6][R8.64] ;  /* 0x0000000608381981 */ /* 0x000962000c1e1d00 */
[----:B------:R-:W-:-:S06]  /*1990*/  @P1 IMAD.WIDE.U32 R10, R2, 0x10, R10 ;  /* 0x00000010020a1825 */ /* 0x000fcc00078e000a */
[----:B------:R-:W0:Y:S01]  /*19a0*/  @P6 LDC.64 R174, c[0x0][0x438] ;  /* 0x00010e00ffae6b82 */ /* 0x000e220000000a00 */
[----:B------:R-:W-:Y:S01]  /*19b0*/  @P1 IADD3 R2, PT, PT, R2, 0x20, RZ ;  /* 0x0000002002021810 */ /* 0x000fe20007ffe0ff */
[----:B------:R0:W5:Y:S06]  /*19c0*/  @P1 LDG.E.128 R144, desc[UR6][R10.64] ;  /* 0x000000060a901981 */ /* 0x00016c000c1e1d00 */
[----:B------:R-:W0:Y:S08]  /*19d0*/  LDC.64 R176, c[0x0][0x3d8] ;  /* 0x0000f600ffb07b82 */ /* 0x000e300000000a00 */
[----:B------:R-:W0:Y:S01]  /*19e0*/  @P6 LDC.64 R178, c[0x0][0x440] ;  /* 0x00011000ffb26b82 */ /* 0x000e220000000a00 */
[----:B------:R-:W-:-:S07]  /*19f0*/  @P2 IMAD.WIDE.U32 R12, R2, 0x10, R12 ;  /* 0x00000010020c2825 */ /* 0x000fce00078e000c */
[----:B------:R-:W0:Y:S01]  /*1a00*/  LDC.64 R180, c[0x0][0x3d0] ;  /* 0x0000f400ffb47b82 */ /* 0x000e220000000a00 */
[C---:B---3--:R-:W-:Y:S01]  /*1a10*/  @P2 IMAD.WIDE.U32 R14, R2.reuse, 0x10, R14 ;  /* 0x00000010020e2825 */ /* 0x048fe200078e000e */
[----:B------:R3:W5:Y:S06]  /*1a20*/  @P2 LDG.E.128 R60, desc[UR6][R12.64] ;  /* 0x000000060c3c2981 */ /* 0x00076c000c1e1d00 */
[----:B------:R-:W3:Y:S01]  /*1a30*/  @P3 LDC.64 R4, c[0x0][0x438] ;  /* 0x00010e00ff043b82 */ /* 0x000ee20000000a00 */
[C---:B------:R-:W-:Y:S01]  /*1a40*/  @P2 IMAD.WIDE.U32 R16, R2.reuse, 0x10, R16 ;  /* 0x0000001002102825 */ /* 0x040fe200078e0010 */
[----:B------:R0:W5:Y:S06]  /*1a50*/  @P2 LDG.E.128 R104, desc[UR6][R14.64] ;  /* 0x000000060e682981 */ /* 0x00016c000c1e1d00 */
[----:B----4-:R-:W4:Y:S01]  /*1a60*/  LDC.64 R6, c[0x0][0x3d8] ;  /* 0x0000f600ff067b82 */ /* 0x010f220000000a00 */
[----:B------:R-:W-:-:S07]  /*1a70*/  @P2 IMAD.WIDE.U32 R18, R2, 0x10, R18 ;  /* 0x0000001002122825 */ /* 0x000fce00078e0012 */
[----:B------:R-:W4:Y:S01]  /*1a80*/  @P3 LDC.64 R8, c[0x0][0x440] ;  /* 0x00011000ff083b82 */ /* 0x000f220000000a00 */
[----:B------:R-:W-:Y:S01]  /*1a90*/  @P2 IADD3 R2, PT, PT, R2, 0x20, RZ ;  /* 0x0000002002022810 */ /* 0x000fe20007ffe0ff */
[----:B------:R0:W5:Y:S04]  /*1aa0*/  @P2 LDG.E.128 R64, desc[UR6][R16.64] ;  /* 0x0000000610402981 */ /* 0x000168000c1e1d00 */
[C---:B------:R-:W-:Y:S01]  /*1ab0*/  @P4 IMAD.WIDE.U32 R164, R2.reuse, 0x10, R164 ;  /* 0x0000001002a44825 */ /* 0x040fe200078e00a4 */
[----:B------:R0:W5:Y:S03]  /*1ac0*/  @P2 LDG.E.128 R140, desc[UR6][R18.64] ;  /* 0x00000006128c2981 */ /* 0x000166000c1e1d00 */
[C---:B--2---:R-:W-:Y:S01]  /*1ad0*/  @P4 IMAD.WIDE.U32 R166, R2.reuse, 0x10, R166 ;  /* 0x0000001002a64825 */ /* 0x044fe200078e00a6 */
[----:B------:R2:W5:Y:S03]  /*1ae0*/  @P4 LDG.E.128 R68, desc[UR6][R164.64] ;  /* 0x00000006a4444981 */ /* 0x000566000c1e1d00 */
[C---:B-1----:R-:W-:Y:S01]  /*1af0*/  @P4 IMAD.WIDE.U32 R168, R2.reuse, 0x10, R168 ;  /* 0x0000001002a84825 */ /* 0x042fe200078e00a8 */
[----:B------:R2:W5:Y:S03]  /*1b00*/  @P4 LDG.E.128 R100, desc[UR6][R166.64] ;  /* 0x00000006a6644981 */ /* 0x000566000c1e1d00 */
[C---:B------:R-:W-:Y:S01]  /*1b10*/  @P4 IMAD.WIDE.U32 R170, R2.reuse, 0x10, R170 ;  /* 0x0000001002aa4825 */ /* 0x040fe200078e00aa */
        /* <DEDUP_REMOVED lines=8> */
[C---:B------:R-:W-:Y:S01]  /*1ba0*/  @P6 IMAD.WIDE.U32 R178, R2.reuse, 0x10, R178 ;  /* 0x0000001002b26825 */ /* 0x040fe200078e00b2 */
[----:B------:R-:W-:Y:S01]  /*1bb0*/  @P6 IADD3 R2, PT, PT, R2, 0x20, RZ ;  /* 0x0000002002026810 */ /* 0x000fe20007ffe0ff */
[----:B------:R2:W5:Y:S04]  /*1bc0*/  @P6 LDG.E.128 R80, desc[UR6][R176.64] ;  /* 0x00000006b0506981 */ /* 0x000568000c1e1d00 */
[C---:B------:R-:W-:Y:S01]  /*1bd0*/  @P3 IMAD.WIDE.U32 R180, R2.reuse, 0x10, R180 ;  /* 0x0000001002b43825 */ /* 0x040fe200078e00b4 */
[----:B------:R2:W5:Y:S03]  /*1be0*/  @P6 LDG.E.128 R132, desc[UR6][R178.64] ;  /* 0x00000006b2846981 */ /* 0x000566000c1e1d00 */
[C---:B---3--:R-:W-:Y:S01]  /*1bf0*/  @P3 IMAD.WIDE.U32 R4, R2.reuse, 0x10, R4 ;  /* 0x0000001002043825 */ /* 0x048fe200078e0004 */
[----:B------:R2:W5:Y:S03]  /*1c00*/  @P3 LDG.E.128 R84, desc[UR6][R180.64] ;  /* 0x00000006b4543981 */ /* 0x000566000c1e1d00 */
[C---:B----4-:R-:W-:Y:S01]  /*1c10*/  @P3 IMAD.WIDE.U32 R6, R2.reuse, 0x10, R6 ;  /* 0x0000001002063825 */ /* 0x050fe200078e0006 */
[----:B------:R2:W5:Y:S03]  /*1c20*/  @P3 LDG.E.128 R92, desc[UR6][R4.64] ;  /* 0x00000006045c3981 */ /* 0x000566000c1e1d00 */
[----:B------:R-:W-:Y:S01]  /*1c30*/  @P3 IMAD.WIDE.U32 R8, R2, 0x10, R8 ;  /* 0x0000001002083825 */ /* 0x000fe200078e0008 */
[----:B------:R2:W5:Y:S04]  /*1c40*/  @P3 LDG.E.128 R88, desc[UR6][R6.64] ;  /* 0x0000000606583981 */ /* 0x000568000c1e1d00 */
[----:B------:R2:W5:Y:S01]  /*1c50*/  @P3 LDG.E.128 R128, desc[UR6][R8.64] ;  /* 0x0000000608803981 */ /* 0x000562000c1e1d00 */
        /* <DEDUP_REMOVED lines=10> */
[----:B------:R-:W5:Y:S01]  /*1d00*/  LDG.E.128 R168, desc[UR6][R168.64] ;  /* 0x00000006a8a87981 */ /* 0x000f62000c1e1d00 */
[----:B--2---:R-:W-:-:S06]  /*1d10*/  IMAD.WIDE.U32 R172, R2, 0x10, R172 ;  /* 0x0000001002ac7825 */ /* 0x004fcc00078e00ac */
[----:B------:R-:W5:Y:S01]  /*1d20*/  LDG.E.128 R172, desc[UR6][R172.64] ;  /* 0x00000006acac7981 */ /* 0x000f62000c1e1d00 */
[----:B---3--:R-:W-:-:S06]  /*1d30*/  IMAD.WIDE.U32 R164, R2, 0x10, R164 ;  /* 0x0000001002a47825 */ /* 0x008fcc00078e00a4 */
[----:B------:R-:W5:Y:S01]  /*1d40*/  LDG.E.128 R164, desc[UR6][R164.64] ;  /* 0x00000006a4a47981 */ /* 0x000f62000c1e1d00 */
[----:B------:R-:W-:Y:S05]  /*1d50*/  BRA `(.L_x_25042) ;  /* 0x0000000800507947 */ /* 0x000fea0003800000 */
.L_x_25043:
        /* <DEDUP_REMOVED lines=10> */
[----:B------:R-:W0:Y:S01]  /*1e00*/  LDC.64 R14, c[0x0][0x3d8] ;  /* 0x0000f600ff0e7b82 */ /* 0x000e220000000a00 */
[----:B-1----:R-:W-:-:S07]  /*1e10*/  @P5 IMAD.WIDE.U32 R8, R2, 0x10, R8 ;  /* 0x0000001002085825 */ /* 0x002fce00078e0008 */
[----:B------:R-:W1:Y:S01]  /*1e20*/  LDC.64 R16, c[0x0][0x3d0] ;  /* 0x0000f400ff107b82 */ /* 0x000e620000000a00 */
[C---:B--2---:R-:W-:Y:S01]  /*1e30*/  @P5 IMAD.WIDE.U32 R6, R2.reuse, 0x10, R6 ;  /* 0x0000001002065825 */ /* 0x044fe200078e0006 */
[----:B------:R-:W-:Y:S01]  /*1e40*/  @P5 LOP3.LUT R2, R2, 0x20, RZ, 0xfc, !PT ;  /* 0x0000002002025812 */ /* 0x000fe200078efcff */
[----:B------:R2:W5:Y:S05]  /*1e50*/  @P5 LDG.E.128 R28, desc[UR6][R4.64] ;  /* 0x00000006041c5981 */ /* 0x00056a000c1e1d00 */
[----:B------:R-:W4:Y:S01]  /*1e60*/  LDC.64 R128, c[0x0][0x3d8] ;  /* 0x0000f600ff807b82 */ /* 0x000f220000000a00 */
[----:B------:R-:W-:Y:S01]  /*1e70*/  ISETP.GE.U32.AND P2, PT, R222, 0xc0, PT ;  /* 0x000000c0de00780c */ /* 0x000fe20003f46070 */
[C---:B---3--:R-:W-:Y:S01]  /*1e80*/  @P0 IMAD.WIDE.U32 R10, R2.reuse, 0x10, R10 ;  /* 0x00000010020a0825 */ /* 0x048fe200078e000a */
[----:B------:R3:W5:Y:S05]  /*1e90*/  @P5 LDG.E.128 R124, desc[UR6][R6.64] ;  /* 0x00000006067c5981 */ /* 0x00076a000c1e1d00 */
[----:B------:R-:W4:Y:S01]  /*1ea0*/  LDC.64 R130, c[0x0][0x3d0] ;  /* 0x0000f400ff827b82 */ /* 0x000f220000000a00 */
[----:B------:R3:W5:Y:S07]  /*1eb0*/  @P0 LDG.E.128 R20, desc[UR6][R10.64] ;  /* 0x000000060a140981 */ /* 0x00076e000c1e1d00 */
[----:B------:R-:W2:Y:S08]  /*1ec0*/  @P0 LDC.64 R12, c[0x0][0x438] ;  /* 0x00010e00ff0c0b82 */ /* 0x000eb00000000a00 */
[----:B------:R-:W4:Y:S01]  /*1ed0*/  @P6 LDC.64 R18, c[0x0][0x438] ;  /* 0x00010e00ff126b82 */ /* 0x000f220000000a00 */
[----:B0-----:R-:W-:Y:S01]  /*1ee0*/  @P0 IMAD.WIDE.U32 R14, R2, 0x10, R14 ;  /* 0x00000010020e0825 */ /* 0x001fe200078e000e */
[----:B------:R-:W-:Y:S01]  /*1ef0*/  ISETP.GE.U32.AND P1, PT, R222, 0xe0, PT ;  /* 0x000000e0de00780c */ /* 0x000fe20003f26070 */
[----:B------:R-:W5:Y:S04]  /*1f00*/  @P5 LDG.E.128 R40, desc[UR6][R8.64] ;  /* 0x0000000608285981 */ /* 0x000f68000c1e1d00 */
[----:B------:R-:W5:Y:S01]  /*1f10*/  @P0 LDG.E.128 R24, desc[UR6][R14.64] ;  /* 0x000000060e180981 */ /* 0x000f62000c1e1d00 */
[----:B------:R-:W0:Y:S08]  /*1f20*/  LDC.64 R134, c[0x0][0x3d8] ;  /* 0x0000f600ff867b82 */ /* 0x000e300000000a00 */
[----:B------:R-:W0:Y:S01]  /*1f30*/  @P4 LDC.64 R132, c[0x0][0x438] ;  /* 0x00010e00ff844b82 */ /* 0x000e220000000a00 */
[C---:B--2---:R-:W-:Y:S01]  /*1f40*/  @P0 IMAD.WIDE.U32 R12, R2.reuse, 0x10, R12 ;  /* 0x00000010020c0825 */ /* 0x044fe200078e000c */
[----:B------:R-:W-:-:S04]  /*1f50*/  @P0 IADD3 R2, PT, PT, R2, 0x20, RZ ;  /* 0x0000002002020810 */ /* 0x000fc80007ffe0ff */
[----:B------:R2:W5:Y:S02]  /*1f60*/  @P0 LDG.E.128 R120, desc[UR6][R12.64] ;  /* 0x000000060c780981 */ /* 0x000564000c1e1d00 */
[----:B------:R-:W0:Y:S01]  /*1f70*/  LDC.64 R4, c[0x0][0x3d0] ;  /* 0x0000f400ff047b82 */ /* 0x000e220000000a00 */
[----:B-1----:R-:W-:Y:S01]  /*1f80*/  @P6 IMAD.WIDE.U32 R16, R2, 0x10, R16 ;  /* 0x0000001002106825 */ /* 0x002fe200078e0010 */
[----:B------:R-:W-:-:S06]  /*1f90*/  ISETP.GE.U32.AND P0, PT, R222, 0x100, PT ;  /* 0x00000100de00780c */ /* 0x000fcc0003f06070 */
[----:B---3--:R-:W1:Y:S01]  /*1fa0*/  @P3 LDC.64 R6, c[0x0][0x438] ;  /* 0x00010e00ff063b82 */ /* 0x008e620000000a00 */
[C---:B----4-:R-:W-:Y:S01]  /*1fb0*/  @P6 IMAD.WIDE.U32 R18, R2.reuse, 0x10, R18 ;  /* 0x0000001002126825 */ /* 0x050fe200078e0012 */
[----:B------:R3:W5:Y:S06]  /*1fc0*/  @P6 LDG.E.128 R32, desc[UR6][R16.64] ;  /* 0x0000000610206981 */ /* 0x00076c000c1e1d00 */
[----:B------:R-:W4:Y:S01]  /*1fd0*/  LDC.64 R10, c[0x0][0x3d8] ;  /* 0x0000f600ff0a7b82 */ /* 0x000f220000000a00 */
[C---:B------:R-:W-:Y:S01]  /*1fe0*/  @P6 IMAD.WIDE.U32 R128, R2.reuse, 0x10, R128 ;  /* 0x0000001002806825 */ /* 0x040fe200078e0080 */
[----:B------:R-:W5:Y:S01]  /*1ff0*/  @P6 LDG.E.128 R116, desc[UR6][R18.64] ;  /* 0x0000000612746981 */ /* 0x000f62000c1e1d00 */
[----:B------:R-:W-:-:S03]  /*2000*/  @P6 IADD3 R2, PT, PT, R2, 0x20, RZ ;  /* 0x0000002002026810 */ /* 0x000fc60007ffe0ff */
[----:B------:R3:W5:Y:S02]  /*2010*/  @P6 LDG.E.128 R36, desc[UR6][R128.64] ;  /* 0x0000000680246981 */ /* 0x000764000c1e1d00 */
[----:B--2---:R-:W2:Y:S01]  /*2020*/  LDC.64 R12, c[0x0][0x3d0] ;  /* 0x0000f400ff0c7b82 */ /* 0x004ea20000000a00 */
[----:B------:R-:W-:-:S07]  /*2030*/  ISETP.GE.U32.AND P6, PT, R222, 0x120, PT ;  /* 0x00000120de00780c */ /* 0x000fce0003fc6070 */
[----:B------:R-:W2:Y:S08]  /*2040*/  @P2 LDC.64 R136, c[0x0][0x438] ;  /* 0x00010e00ff882b82 */ /* 0x000eb00000000a00 */
[----:B------:R-:W2:Y:S01]  /*2050*/  LDC.64 R138, c[0x0][0x3d8] ;  /* 0x0000f600ff8a7b82 */ /* 0x000ea20000000a00 */
[----:B------:R-:W-:-:S07]  /*2060*/  @P4 IMAD.WIDE.U32 R130, R2, 0x10, R130 ;  /* 0x0000001002824825 */ /* 0x000fce00078e0082 */
[----:B------:R-:W2:Y:S01]  /*2070*/  LDC.64 R140, c[0x0][0x3d0] ;  /* 0x0000f400ff8c7b82 */ /* 0x000ea20000000a00 */
[C---:B0-----:R-:W-:Y:S01]  /*2080*/  @P4 IMAD.WIDE.U32 R132, R2.reuse, 0x10, R132 ;  /* 0x0000001002844825 */ /* 0x041fe200078e0084 */
[----:B------:R0:W5:Y:S06]  /*2090*/  @P4 LDG.E.128 R44, desc[UR6][R130.64] ;  /* 0x00000006822c4981 */ /* 0x00016c000c1e1d00 */
[----:B------:R-:W0:Y:S01]  /*20a0*/  LDC.64 R142, c[0x0][0x3d8] ;  /* 0x0000f600ff8e7b82 */ /* 0x000e220000000a00 */
[----:B------:R-:W-:-:S07]  /*20b0*/  @P4 IMAD.WIDE.U32 R134, R2, 0x10, R134 ;  /* 0x0000001002864825 */ /* 0x000fce00078e0086 */
[----:B------:R-:W0:Y:S01]  /*20c0*/  @P1 LDC.64 R14, c[0x0][0x438] ;  /* 0x00010e00ff0e1b82 */ /* 0x000e220000000a00 */
[----:B------:R-:W-:Y:S01]  /*20d0*/  @P4 IADD3 R2, PT, PT, R2, 0x20, RZ ;  /* 0x0000002002024810 */ /* 0x000fe20007ffe0ff */
[----:B------:R-:W5:Y:S06]  /*20e0*/  @P4 LDG.E.128 R112, desc[UR6][R132.64] ;  /* 0x0000000684704981 */ /* 0x000f6c000c1e1d00 */
[----:B---3--:R-:W3:Y:S01]  /*20f0*/  LDC.64 R16, c[0x0][0x3d0] ;  /* 0x0000f400ff107b82 */ /* 0x008ee20000000a00 */
[C---:B------:R-:W-:Y:S01]  /*2100*/  @P3 IMAD.WIDE.U32 R4, R2.reuse, 0x10, R4 ;  /* 0x0000001002043825 */ /* 0x040fe200078e0004 */
[----:B------:R-:W5:Y:S06]  /*2110*/  @P4 LDG.E.128 R48, desc[UR6][R134.64] ;  /* 0x0000000686304981 */ /* 0x000f6c000c1e1d00 */
[----:B------:R-:W3:Y:S01]  /*2120*/  LDC.64 R128, c[0x0][0x3d8] ;  /* 0x0000f600ff807b82 */ /* 0x000ee20000000a00 */
[C---:B-1----:R-:W-:Y:S01]  /*2130*/  @P3 IMAD.WIDE.U32 R6, R2.reuse, 0x10, R6 ;  /* 0x0000001002063825 */ /* 0x042fe200078e0006 */
[----:B------:R1:W5:Y:S06]  /*2140*/  @P3 LDG.E.128 R52, desc[UR6][R4.64] ;  /* 0x0000000604343981 */ /* 0x00036c000c1e1d00 */
[----:B------:R-:W1:Y:S01]  /*2150*/  @P0 LDC.64 R18, c[0x0][0x438] ;  /* 0x00010e00ff120b82 */ /* 0x000e620000000a00 */
[C---:B----4-:R-:W-:Y:S01]  /*2160*/  @P3 IMAD.WIDE.U32 R10, R2.reuse, 0x10, R10 ;  /* 0x00000010020a3825 */ /* 0x050fe200078e000a */
[----:B------:R-:W-:Y:S01]  /*2170*/  @P3 IADD3 R2, PT, PT, R2, 0x20, RZ ;  /* 0x0000002002023810 */ /* 0x000fe20007ffe0ff */
[----:B------:R-:W5:Y:S05]  /*2180*/  @P3 LDG.E.128 R108, desc[UR6][R6.64] ;  /* 0x00000006066c3981 */ /* 0x000f6a000c1e1d00 */
[----:B------:R-:W4:Y:S01]  /*2190*/  @P6 LDC.64 R8, c[0x0][0x438] ;  /* 0x00010e00ff086b82 */ /* 0x000f220000000a00 */
[C---:B--2---:R-:W-:Y:S01]  /*21a0*/  @P2 IMAD.WIDE.U32 R12, R2.reuse, 0x10, R12 ;  /* 0x00000010020c2825 */ /* 0x044fe200078e000c */
[----:B------:R-:W5:Y:S03]  /*21b0*/  @P3 LDG.E.128 R56, desc[UR6][R10.64] ;  /* 0x000000060a383981 */ /* 0x000f66000c1e1d00 */
[C---:B------:R-:W-:Y:S01]  /*21c0*/  @P2 IMAD.WIDE.U32 R136, R2.reuse, 0x10, R136 ;  /* 0x0000001002882825 */ /* 0x040fe200078e0088 */
[----:B------:R-:W5:Y:S02]  /*21d0*/  @P2 LDG.E.128 R60, desc[UR6][R12.64] ;  /* 0x000000060c3c2981 */ /* 0x000f64000c1e1d00 */
[----:B------:R-:W2:Y:S01]  /*21e0*/  LDC.64 R144, c[0x0][0x3d0] ;  /* 0x0000f400ff907b82 */ /* 0x000ea20000000a00 */
[C---:B------:R-:W-:Y:S01]  /*21f0*/  @P2 IMAD.WIDE.U32 R138, R2.reuse, 0x10, R138 ;  /* 0x00000010028a2825 */ /* 0x040fe200078e008a */
[----:B------:R-:W-:Y:S01]  /*2200*/  @P2 IADD3 R2, PT, PT, R2, 0x20, RZ ;  /* 0x0000002002022810 */ /* 0x000fe20007ffe0ff */
[----:B------:R-:W5:Y:S04]  /*2210*/  @P2 LDG.E.128 R104, desc[UR6][R136.64] ;  /* 0x0000000688682981 */ /* 0x000f68000c1e1d00 */
[C---:B------:R-:W-:Y:S01]  /*2220*/  @P1 IMAD.WIDE.U32 R140, R2.reuse, 0x10, R140 ;  /* 0x00000010028c1825 */ /* 0x040fe200078e008c */
[----:B------:R-:W2:Y:S01]  /*2230*/  LDC.64 R146, c[0x0][0x3d8] ;  /* 0x0000f600ff927b82 */ /* 0x000ea20000000a00 */
[----:B------:R2:W5:Y:S02]  /*2240*/  @P2 LDG.E.128 R64, desc[UR6][R138.64] ;  /* 0x000000068a402981 */ /* 0x000564000c1e1d00 */
[C---:B0-----:R-:W-:Y:S01]  /*2250*/  @P1 IMAD.WIDE.U32 R14, R2.reuse, 0x10, R14 ;  /* 0x00000010020e1825 */ /* 0x041fe200078e000e */
[----:B------:R-:W-:Y:S01]  /*2260*/  CS2R R130, SRZ ;  /* 0x0000000000827805 */ /* 0x000fe2000001ff00 */
[----:B------:R-:W5:Y:S02]  /*2270*/  @P1 LDG.E.128 R68, desc[UR6][R140.64] ;  /* 0x000000068c441981 */ /* 0x000f64000c1e1d00 */
[C---:B------:R-:W-:Y:S01]  /*2280*/  @P1 IMAD.WIDE.U32 R142, R2.reuse, 0x10, R142 ;  /* 0x00000010028e1825 */ /* 0x040fe200078e008e */
[----:B------:R-:W-:Y:S01]  /*2290*/  @P1 IADD3 R2, PT, PT, R2, 0x20, RZ ;  /* 0x0000002002021810 */ /* 0x000fe20007ffe0ff */
[----:B------:R-:W5:Y:S04]  /*22a0*/  @P1 LDG.E.128 R100, desc[UR6][R14.64] ;  /* 0x000000060e641981 */ /* 0x000f68000c1e1d00 */
[C---:B---3--:R-:W-:Y:S01]  /*22b0*/  @P0 IMAD.WIDE.U32 R16, R2.reuse, 0x10, R16 ;  /* 0x0000001002100825 */ /* 0x048fe200078e0010 */
[----:B------:R0:W5:Y:S03]  /*22c0*/  @P1 LDG.E.128 R72, desc[UR6][R142.64] ;  /* 0x000000068e481981 */ /* 0x000166000c1e1d00 */
[C---:B-1----:R-:W-:Y:S01]  /*22d0*/  @P0 IMAD.WIDE.U32 R18, R2.reuse, 0x10, R18 ;  /* 0x0000001002120825 */ /* 0x042fe200078e0012 */
[----:B------:R-:W5:Y:S03]  /*22e0*/  @P0 LDG.E.128 R76, desc[UR6][R16.64] ;  /* 0x00000006104c0981 */ /* 0x000f66000c1e1d00 */
[C---:B------:R-:W-:Y:S01]  /*22f0*/  @P0 IMAD.WIDE.U32 R4, R2.reuse, 0x10, R128 ;  /* 0x0000001002040825 */ /* 0x040fe200078e0080 */
[----:B------:R-:W-:Y:S01]  /*2300*/  @P0 IADD3 R2, PT, PT, R2, 0x20, RZ ;  /* 0x0000002002020810 */ /* 0x000fe20007ffe0ff */
[----:B------:R-:W5:Y:S04]  /*2310*/  @P0 LDG.E.128 R96, desc[UR6][R18.64] ;  /* 0x0000000612600981 */ /* 0x000f68000c1e1d00 */
[----:B----4-:R-:W-:Y:S01]  /*2320*/  @P6 IMAD.WIDE.U32 R8, R2, 0x10, R8 ;  /* 0x0000001002086825 */ /* 0x010fe200078e0008 */
[----:B------:R-:W5:Y:S04]  /*2330*/  @P0 LDG.E.128 R80, desc[UR6][R4.64] ;  /* 0x0000000604500981 */ /* 0x000f68000c1e1d00 */
[----:B------:R-:W5:Y:S01]  /*2340*/  @P6 LDG.E.128 R92, desc[UR6][R8.64] ;  /* 0x00000006085c6981 */ /* 0x000f62000c1e1d00 */
[----:B------:R-:W-:Y:S01]  /*2350*/  ISETP.GE.U32.AND P0, PT, R222, 0x140, PT ;  /* 0x00000140de00780c */ /* 0x000fe20003f06070 */
[----:B--2---:R-:W-:-:S04]  /*2360*/  @P6 IMAD.WIDE.U32 R144, R2, 0x10, R144 ;  /* 0x0000001002906825 */ /* 0x004fc800078e0090 */
[----:B------:R-:W-:Y:S01]  /*2370*/  @P6 IMAD.WIDE.U32 R146, R2, 0x10, R146 ;  /* 0x0000001002926825 */ /* 0x000fe200078e0092 */
[----:B------:R1:W5:Y:S01]  /*2380*/  @P6 LDG.E.128 R84, desc[UR6][R144.64] ;  /* 0x0000000690546981 */ /* 0x000362000c1e1d00 */
[----:B------:R-:W-:Y:S02]  /*2390*/  CS2R R128, SRZ ;  /* 0x0000000000807805 */ /* 0x000fe4000001ff00 */
[----:B------:R-:W-:Y:S02]  /*23a0*/  CS2R R134, SRZ ;  /* 0x0000000000867805 */ /* 0x000fe4000001ff00 */
[----:B------:R-:W-:Y:S01]  /*23b0*/  CS2R R132, SRZ ;  /* 0x0000000000847805 */ /* 0x000fe2000001ff00 */
[----:B------:R2:W5:Y:S01]  /*23c0*/  @P6 LDG.E.128 R88, desc[UR6][R146.64] ;  /* 0x0000000692586981 */ /* 0x000562000c1e1d00 */
[----:B------:R-:W-:Y:S02]  /*23d0*/  CS2R R138, SRZ ;  /* 0x00000000008a7805 */ /* 0x000fe4000001ff00 */
[----:B------:R-:W-:-:S02]  /*23e0*/  CS2R R136, SRZ ;  /* 0x0000000000887805 */ /* 0x000fc4000001ff00 */
[----:B0-----:R-:W-:Y:S02]  /*23f0*/  CS2R R142, SRZ ;  /* 0x00000000008e7805 */ /* 0x001fe4000001ff00 */
[----:B------:R-:W-:Y:S02]  /*2400*/  CS2R R140, SRZ ;  /* 0x00000000008c7805 */ /* 0x000fe4000001ff00 */
[----:B------:R-:W-:Y:S02]  /*2410*/  CS2R R150, SRZ ;  /* 0x0000000000967805 */ /* 0x000fe4000001ff00 */
[----:B-1----:R-:W-:Y:S02]  /*2420*/  CS2R R144, SRZ ;  /* 0x0000000000907805 */ /* 0x002fe4000001ff00 */
[----:B------:R-:W-:Y:S02]  /*2430*/  CS2R R148, SRZ ;  /* 0x0000000000947805 */ /* 0x000fe4000001ff00 */
[----:B------:R-:W-:-:S02]  /*2440*/  CS2R R154, SRZ ;  /* 0x00000000009a7805 */ /* 0x000fc4000001ff00 */
[----:B------:R-:W-:Y:S02]  /*2450*/  CS2R R152, SRZ ;  /* 0x0000000000987805 */ /* 0x000fe4000001ff00 */
[----:B--2---:R-:W-:Y:S02]  /*2460*/  CS2R R146, SRZ ;  /* 0x0000000000927805 */ /* 0x004fe4000001ff00 */
[----:B------:R-:W-:Y:S02]  /*2470*/  CS2R R158, SRZ ;  /* 0x00000000009e7805 */ /* 0x000fe4000001ff00 */
[----:B------:R-:W-:Y:S02]  /*2480*/  CS2R R156, SRZ ;  /* 0x00000000009c7805 */ /* 0x000fe4000001ff00 */
[----:B------:R-:W-:Y:S02]  /*2490*/  CS2R R162, SRZ ;  /* 0x0000000000a27805 */ /* 0x000fe4000001ff00 */
[----:B------:R-:W-:-:S02]  /*24a0*/  CS2R R160, SRZ ;  /* 0x0000000000a07805 */ /* 0x000fc4000001ff00 */
        /* <DEDUP_REMOVED lines=30> */
[----:B------:R-:W-:-:S07]  /*2690*/  CS2R R160, SRZ ;  /* 0x0000000000a07805 */ /* 0x000fce000001ff00 */
.L_x_25042:
[----:B------:R-:W-:Y:S05]  /*26a0*/  BSYNC.RECONVERGENT B0 ;  /* 0x0000000000007941 */ /* 0x000fea0003800200 */
.L_x_25039:
[----:B------:R-:W0:Y:S01]  /*26b0*/  S2UR UR4, SR_CTAID.X ;  /* 0x00000000000479c3 */ /* 0x000e220000002500 */
[----:B------:R-:W1:Y:S01]  /*26c0*/  LDCU UR5, c[0x0][0x384] ;  /* 0x00007080ff0577ac */ /* 0x000e620008000800 */
[----:B------:R-:W-:Y:S01]  /*26d0*/  SHF.R.U32.HI R0, RZ, 0x5, R0 ;  /* 0x00000005ff007819 */ /* 0x000fe20000011600 */
[----:B0-----:R-:W-:-:S06]  /*26e0*/  USHF.L.U32 UR4, UR4, 0x2, URZ ;  /* 0x0000000204047899 */ /* 0x001fcc00080006ff */
[----:B------:R-:W-:-:S04]  /*26f0*/  LOP3.LUT R221, R0, UR4, RZ, 0xfc, !PT ;  /* 0x0000000400dd7c12 */ /* 0x000fc8000f8efcff */
[----:B-1----:R-:W-:-:S13]  /*2700*/  ISETP.GE.AND P0, PT, R221, UR5, PT ;  /* 0x00000005dd007c0c */ /* 0x002fda000bf06270 */
[----:B------:R-:W-:Y:S05]  /*2710*/  @P0 EXIT ;  /* 0x000000000000094d */ /* 0x000fea0003800000 */
[----:B------:R-:W0:Y:S01]  /*2720*/  LDC.64 R2, c[0x0][0x398] ;  /* 0x0000e600ff027b82 */ /* 0x000e220000000a00 */
[----:B------:R-:W0:Y:S01]  /*2730*/  LDCU.64 UR4, c[0x0][0x3a0] ;  /* 0x00007400ff0477ac */ /* 0x000e220008000a00 */
[----:B------:R-:W1:Y:S01]  /*2740*/  LDCU UR10, c[0x0][0x388] ;  /* 0x00007100ff0a77ac */ /* 0x000e620008000800 */
[----:B------:R-:W2:Y:S01]  /*2750*/  LDCU.U8 UR8, c[0x0][0x410] ;  /* 0x00008200ff0877ac */ /* 0x000ea20008000000 */
[----:B------:R-:W3:Y:S01]  /*2760*/  LDCU UR9, c[0x0][0x448] ;  /* 0x00008900ff0977ac */ /* 0x000ee20008000800 */
[----:B------:R-:W4:Y:S01]  /*2770*/  LDCU.64 UR12, c[0x0][0x398] ;  /* 0x00007300ff0c77ac */ /* 0x000f220008000a00 */
[----:B------:R-:W0:Y:S02]  /*2780*/  LDCU.64 UR14, c[0x0][0x3a0] ;  /* 0x00007400ff0e77ac */ /* 0x000e240008000a00 */
[----:B0-----:R-:W-:-:S04]  /*2790*/  LOP3.LUT P4, RZ, R2, UR4, RZ, 0xfc, !PT ;  /* 0x0000000402ff7c12 */ /* 0x001fc8000f88fcff */
[----:B-1234-:R-:W-:-:S13]  /*27a0*/  LOP3.LUT P4, RZ, R3, UR5, RZ, 0xfc, P4 ;  /* 0x0000000503ff7c12 */ /* 0x01efda000a08fcff */
.L_x_25106:
        /* <DEDUP_REMOVED lines=22> */
[----:B0----5:R-:W-:Y:S01]  /*2910*/  FADD.FTZ R3, R192, R180 ;  /* 0x000000b4c0037221 */ /* 0x021fe20000010000 */
        /* <DEDUP_REMOVED lines=12> */
.L_x_25047:
        /* <DEDUP_REMOVED lines=9> */
.L_x_25046:
        /* <DEDUP_REMOVED lines=12> */
.L_x_25048:
[----:B------:R-:W0:Y:S01]  /*2b30*/  @P4 LDC.64 R192, c[0x0][0x3a8] ;  /* 0x0000ea00ffc04b82 */ /* 0x000e220000000a00 */
[C---:B------:R-:W-:Y:S01]  /*2b40*/  IADD3 R196, PT, PT, R225.reuse, 0x20, RZ ;  /* 0x00000020e1c47810 */ /* 0x040fe20007ffe0ff */
[----:B0-----:R-:W-:-:S05]  /*2b50*/  @P4 IMAD.WIDE.U32 R192, R225, 0x10, R192 ;  /* 0x00000010e1c04825 */ /* 0x001fca00078e00c0 */
[----:B------:R0:W-:Y:S02]  /*2b60*/  @P4 STG.E.128 desc[UR6][R192.64], R188 ;  /* 0x000000bcc0004986 */ /* 0x0001e4000c101d06 */
.L_x_25045:
[----:B------:R-:W-:Y:S05]  /*2b70*/  BSYNC.RECONVERGENT B0 ;  /* 0x0000000000007941 */ /* 0x000fea0003800200 */
.L_x_25044:
        /* <DEDUP_REMOVED lines=36> */
.L_x_25051:
        /* <DEDUP_REMOVED lines=23> */
.L_x_25052:
[----:B------:R-:W0:Y:S02]  /*2f30*/  @P4 LDC.64 R192, c[0x0][0x3a8] ;  /* 0x0000ea00ffc04b82 */ /* 0x000e240000000a00 */
[C---:B0-----:R-:W-:Y:S01]  /*2f40*/  @P4 IMAD.WIDE.U32 R192, R196.reuse, 0x10, R192 ;  /* 0x00000010c4c04825 */ /* 0x041fe200078e00c0 */
[----:B------:R-:W-:-:S04]  /*2f50*/  IADD3 R196, PT, PT, R196, 0x20, RZ ;  /* 0x00000020c4c47810 */ /* 0x000fc80007ffe0ff */
[----:B------:R1:W-:Y:S03]  /*2f60*/  @P4 STG.E.128 desc[UR6][R192.64], R188 ;  /* 0x000000bcc0004986 */ /* 0x0003e6000c101d06 */
.L_x_25050:
[----:B------:R-:W-:Y:S05]  /*2f70*/  BSYNC.RECONVERGENT B0 ;  /* 0x0000000000007941 */ /* 0x000fea0003800200 */
.L_x_25049:
        /* <DEDUP_REMOVED lines=36> */
.L_x_25055:
        /* <DEDUP_REMOVED lines=23> */
.L_x_25056:
[----:B------:R-:W0:Y:S02]  /*3330*/  @P4 LDC.64 R192, c[0x0][0x3a8] ;  /* 0x0000ea00ffc04b82 */ /* 0x000e240000000a00 */
[C---:B0-----:R-:W-:Y:S01]  /*3340*/  @P4 IMAD.WIDE.U32 R192, R196.reuse, 0x10, R192 ;  /* 0x00000010c4c04825 */ /* 0x041fe200078e00c0 */
[----:B------:R-:W-:-:S04]  /*3350*/  IADD3 R196, PT, PT, R196, 0x20, RZ ;  /* 0x00000020c4c47810 */ /* 0x000fc80007ffe0ff */
[----:B------:R2:W-:Y:S03]  /*3360*/  @P4 STG.E.128 desc[UR6][R192.64], R188 ;  /* 0x000000bcc0004986 */ /* 0x0005e6000c101d06 */
.L_x_25054:
[----:B------:R-:W-:Y:S05]  /*3370*/  BSYNC.RECONVERGENT B0 ;  /* 0x0000000000007941 */ /* 0x000fea0003800200 */
.L_x_25053:
        /* <DEDUP_REMOVED lines=36> */
.L_x_25059:
        /* <DEDUP_REMOVED lines=23> */
.L_x_25060:
[----:B------:R-:W0:Y:S02]  /*3730*/  @P4 LDC.64 R192, c[0x0][0x3a8] ;  /* 0x0000ea00ffc04b82 */ /* 0x000e240000000a00 */
[C---:B0-----:R-:W-:Y:S01]  /*3740*/  @P4 IMAD.WIDE.U32 R192, R196.reuse, 0x10, R192 ;  /* 0x00000010c4c04825 */ /* 0x041fe200078e00c0 */
[----:B------:R-:W-:-:S04]  /*3750*/  IADD3 R196, PT, PT, R196, 0x20, RZ ;  /* 0x00000020c4c47810 */ /* 0x000fc80007ffe0ff */
[----:B------:R3:W-:Y:S03]  /*3760*/  @P4 STG.E.128 desc[UR6][R192.64], R188 ;  /* 0x000000bcc0004986 */ /* 0x0007e6000c101d06 */
.L_x_25058:
[----:B------:R-:W-:Y:S05]  /*3770*/  BSYNC.RECONVERGENT B0 ;  /* 0x0000000000007941 */ /* 0x000fea0003800200 */
.L_x_25057:
        /* <DEDUP_REMOVED lines=36> */
.L_x_25063:
        /* <DEDUP_REMOVED lines=23> */
.L_x_25064:
[----:B------:R-:W0:Y:S02]  /*3b30*/  @P4 LDC.64 R192, c[0x0][0x3a8] ;  /* 0x0000ea00ffc04b82 */ /* 0x000e240000000a00 */
[C---:B0-----:R-:W-:Y:S01]  /*3b40*/  @P4 IMAD.WIDE.U32 R192, R196.reuse, 0x10, R192 ;  /* 0x00000010c4c04825 */ /* 0x041fe200078e00c0 */
[----:B------:R-:W-:-:S04]  /*3b50*/  IADD3 R196, PT, PT, R196, 0x20, RZ ;  /* 0x00000020c4c47810 */ /* 0x000fc80007ffe0ff */
[----:B------:R4:W-:Y:S03]  /*3b60*/  @P4 STG.E.128 desc[UR6][R192.64], R188 ;  /* 0x000000bcc0004986 */ /* 0x0009e6000c101d06 */
.L_x_25062:
[----:B------:R-:W-:Y:S05]  /*3b70*/  BSYNC.RECONVERGENT B0 ;  /* 0x0000000000007941 */ /* 0x000fea0003800200 */
.L_x_25061:
[----:B------:R-:W-:Y:S01]  /*3b80*/  ISETP.GE.U32.AND P0, PT, R222, 0xc0, PT ;  /* 0x000000c0de00780c */ /* 0x000fe20003f06070 */
[----:B------:R-:W-:Y:S01]  /*3b90*/  BSSY.RECONVERGENT B0, `(.L_x_25065) ;  /* 0x000003e000007945 */ /* 0x000fe20003800200 */
[----:B------:R-:W-:-:S11]  /*3ba0*/  LOP3.LUT R224, R224, 0xffffbfff, RZ, 0xc0, !PT ;  /* 0xffffbfffe0e07812 */ /* 0x000fd600078ec0ff */
[----:B------:R-:W-:Y:S01]  /*3bb0*/  @P0 LOP3.LUT R224, R224, 0x4000, RZ, 0xfc, !PT ;  /* 0x00004000e0e00812 */ /* 0x000fe200078efcff */
[----:B------:R-:W-:Y:S06]  /*3bc0*/  @!P0 BRA `(.L_x_25066) ;  /* 0x0000000000e88947 */ /* 0x000fec0003800000 */
[----:B------:R-:W-:Y:S01]  /*3bd0*/  ISETP.NE.U32.AND P0, PT, RZ, UR12, PT ;  /* 0x0000000cff007c0c */ /* 0x000fe2000bf05070 */
[----:B01234-:R-:W0:Y:S03]  /*3be0*/  LDC.64 R192, c[0x0][0x390] ;  /* 0x0000e400ffc07b82 */ /* 0x01fe260000000a00 */
        /* <DEDUP_REMOVED lines=29> */
.L_x_25067:
        /* <DEDUP_REMOVED lines=23> */
.L_x_25068:
[----:B------:R-:W0:Y:S02]  /*3f30*/  @P4 LDC.64 R192, c[0x0][0x3a8] ;  /* 0x0000ea00ffc04b82 */ /* 0x000e240000000a00 */
[C---:B0-----:R-:W-:Y:S01]  /*3f40*/  @P4 IMAD.WIDE.U32 R192, R196.reuse, 0x10, R192 ;  /* 0x00000010c4c04825 */ /* 0x041fe200078e00c0 */
[----:B------:R-:W-:-:S04]  /*3f50*/  IADD3 R196, PT, PT, R196, 0x20, RZ ;  /* 0x00000020c4c47810 */ /* 0x000fc80007ffe0ff */
[----:B------:R0:W-:Y:S03]  /*3f60*/  @P4 STG.E.128 desc[UR6][R192.64], R188 ;  /* 0x000000bcc0004986 */ /* 0x0001e6000c101d06 */
.L_x_25066:
[----:B------:R-:W-:Y:S05]  /*3f70*/  BSYNC.RECONVERGENT B0 ;  /* 0x0000000000007941 */ /* 0x000fea0003800200 */
.L_x_25065:
        /* <DEDUP_REMOVED lines=36> */
.L_x_25071:
        /* <DEDUP_REMOVED lines=23> */
.L_x_25072:
[----:B------:R-:W0:Y:S02]  /*4330*/  @P4 LDC.64 R192, c[0x0][0x3a8] ;  /* 0x0000ea00ffc04b82 */ /* 0x000e240000000a00 */
[C---:B0-----:R-:W-:Y:S01]  /*4340*/  @P4 IMAD.WIDE.U32 R192, R196.reuse, 0x10, R192 ;  /* 0x00000010c4c04825 */ /* 0x041fe200078e00c0 */
[----:B------:R-:W-:-:S04]  /*4350*/  IADD3 R196, PT, PT, R196, 0x20, RZ ;  /* 0x00000020c4c47810 */ /* 0x000fc80007ffe0ff */
[----:B------:R0:W-:Y:S03]  /*4360*/  @P4 STG.E.128 desc[UR6][R192.64], R188 ;  /* 0x000000bcc0004986 */ /* 0x0001e6000c101d06 */
.L_x_25070:
[----:B------:R-:W-:Y:S05]  /*4370*/  BSYNC.RECONVERGENT B0 ;  /* 0x0000000000007941 */ /* 0x000fea0003800200 */
.L_x_25069:
        /* <DEDUP_REMOVED lines=36> */
.L_x_25075:
        /* <DEDUP_REMOVED lines=23> */
.L_x_25076:
[----:B------:R-:W0:Y:S02]  /*4730*/  @P4 LDC.64 R192, c[0x0][0x3a8] ;  /* 0x0000ea00ffc04b82 */ /* 0x000e240000000a00 */
[C---:B0-----:R-:W-:Y:S01]  /*4740*/  @P4 IMAD.WIDE.U32 R192, R196.reuse, 0x10, R192 ;  /* 0x00000010c4c04825 */ /* 0x041fe200078e00c0 */
[----:B------:R-:W-:-:S04]  /*4750*/  IADD3 R196, PT, PT, R196, 0x20, RZ ;  /* 0x00000020c4c47810 */ /* 0x000fc80007ffe0ff */
[----:B------:R0:W-:Y:S03]  /*4760*/  @P4 STG.E.128 desc[UR6][R192.64], R188 ;  /* 0x000000bcc0004986 */ /* 0x0001e6000c101d06 */
.L_x_25074:
[----:B------:R-:W-:Y:S05]  /*4770*/  BSYNC.RECONVERGENT B0 ;  /* 0x0000000000007941 */ /* 0x000fea0003800200 */
.L_x_25073:
        /* <DEDUP_REMOVED lines=36> */
.L_x_25079:
        /* <DEDUP_REMOVED lines=23> */
.L_x_25080:
[----:B------:R-:W0:Y:S02]  /*4b30*/  @P4 LDC.64 R192, c[0x0][0x3a8] ;  /* 0x0000ea00ffc04b82 */ /* 0x000e240000000a00 */
[C---:B0-----:R-:W-:Y:S01]  /*4b40*/  @P4 IMAD.WIDE.U32 R192, R196.reuse, 0x10, R192 ;  /* 0x00000010c4c04825 */ /* 0x041fe200078e00c0 */
[----:B------:R-:W-:-:S04]  /*4b50*/  IADD3 R196, PT, PT, R196, 0x20, RZ ;  /* 0x00000020c4c47810 */ /* 0x000fc80007ffe0ff */
[----:B------:R0:W-:Y:S03]  /*4b60*/  @P4 STG.E.128 desc[UR6][R192.64], R188 ;  /* 0x000000bcc0004986 */ /* 0x0001e6000c101d06 */
.L_x_25078:
[----:B------:R-:W-:Y:S05]  /*4b70*/  BSYNC.RECONVERGENT B0 ;  /* 0x0000000000007941 */ /* 0x000fea0003800200 */
.L_x_25077:
[----:B------:R-:W-:Y:S01]  /*4b80*/  ISETP.GE.U32.AND P0, PT, R222, 0x140, PT ;  /* 0x00000140de00780c */ /* 0x000fe20003f06070 */
[----:B------:R-:W-:Y:S01]  /*4b90*/  BSSY.RECONVERGENT B0, `(.L_x_25081) ;  /* 0x000003d000007945 */ /* 0x000fe20003800200 */
[----:B------:R-:W-:-:S11]  /*4ba0*/  LOP3.LUT R224, R224, 0xffffffdf, RZ, 0xc0, !PT ;  /* 0xffffffdfe0e07812 */ /* 0x000fd600078ec0ff */
[----:B------:R-:W-:Y:S01]  /*4bb0*/  @P0 LOP3.LUT R224, R224, 0x20, RZ, 0xfc, !PT ;  /* 0x00000020e0e00812 */ /* 0x000fe200078efcff */
[----:B------:R-:W-:Y:S06]  /*4bc0*/  @!P0 BRA `(.L_x_25082) ;  /* 0x0000000000e48947 */ /* 0x000fec0003800000 */
[----:B------:R-:W-:-:S04]  /*4bd0*/  ISETP.NE.U32.AND P0, PT, RZ, UR12, PT ;  /* 0x0000000cff007c0c */ /* 0x000fc8000bf05070 */
[----:B------:R-:W-:-:S13]  /*4be0*/  ISETP.NE.AND.EX P0, PT, RZ, UR13, PT, P0 ;  /* 0x0000000dff007c0c */ /* 0x000fda000bf05300 */
[----:B01234-:R-:W0:Y:S02]  /*4bf0*/  @P0 LDC.64 R192, c[0x0][0x398] ;  /* 0x0000e600ffc00b82 */ /* 0x01fe240000000a00 */
        /* <DEDUP_REMOVED lines=28> */
.L_x_25083:
        /* <DEDUP_REMOVED lines=23> */
.L_x_25084:
[----:B------:R-:W0:Y:S02]  /*4f30*/  @P4 LDC.64 R192, c[0x0][0x3a8] ;  /* 0x0000ea00ffc04b82 */ /* 0x000e240000000a00 */
[----:B0-----:R-:W-:-:S05]  /*4f40*/  @P4 IMAD.WIDE.U32 R192, R196, 0x10, R192 ;  /* 0x00000010c4c04825 */ /* 0x001fca00078e00c0 */
[----:B------:R0:W-:Y:S02]  /*4f50*/  @P4 STG.E.128 desc[UR6][R192.64], R188 ;  /* 0x000000bcc0004986 */ /* 0x0001e4000c101d06 */
.L_x_25082:
[----:B------:R-:W-:Y:S05]  /*4f60*/  BSYNC.RECONVERGENT B0 ;  /* 0x0000000000007941 */ /* 0x000fea0003800200 */
.L_x_25081:
[----:B01234-:R-:W-:Y:S01]  /*4f70*/  FADD.FTZ R193, RZ, R0 ;  /* 0x00000000ffc17221 */ /* 0x01ffe20000010000 */
        /* <DEDUP_REMOVED lines=8> */
[C---:B------:R-:W-:Y:S02]  /*5000*/  ISETP.GT.U32.AND P0, PT, R222.reuse, 0x9f, PT ;  /* 0x0000009fde00780c */ /* 0x040fe40003f04070 */
[----:B------:R-:W-:Y:S01]  /*5010*/  ISETP.GT.U32.AND P6, PT, R222, 0xbf, PT ;  /* 0x000000bfde00780c */ /* 0x000fe20003fc4070 */
[----:B------:R-:W-:Y:S01]  /*5020*/  FADD.FTZ R193, R4, R193 ;  /* 0x000000c104c17221 */ /* 0x000fe20000010000 */
[----:B------:R-:W-:-:S04]  /*5030*/  LOP3.LUT R224, R224, 0xfffffffe, RZ, 0xc0, !PT ;  /* 0xfffffffee0e07812 */ /* 0x000fc800078ec0ff */
[----:B------:R-:W-:-:S05]  /*5040*/  FSEL R192, R193, RZ, P5 ;  /* 0x000000ffc1c07208 */ /* 0x000fca0002800000 */
[----:B------:R-:W-:Y:S02]  /*5050*/  FADD.FTZ R193, R5, R192 ;  /* 0x000000c005c17221 */ /* 0x000fe40000010000 */
[----:B------:R-:W-:Y:S02]  /*5060*/  @P6 LOP3.LUT R224, R224, 0x1, RZ, 0xfc, !PT ;  /* 0x00000001e0e06812 */ /* 0x000fe400078efcff */
[----:B------:R-:W-:Y:S02]  /*5070*/  FADD.FTZ R194, R6, R193 ;  /* 0x000000c106c27221 */ /* 0x000fe40000010000 */
[----:B------:R-:W-:Y:S02]  /*5080*/  LOP3.LUT R224, R224, 0xfffffffd, RZ, 0xc0, !PT ;  /* 0xfffffffde0e07812 */ /* 0x000fe400078ec0ff */
        /* <DEDUP_REMOVED lines=156> */
.L_x_25118:
        /* <DEDUP_REMOVED lines=27> */
[C---:B-----5:R-:W-:Y:S01]  /*5c00*/  FFMA.FTZ R192, R193.reuse, R28, R124 ;  /* 0x0000001cc1c07223 */ /* 0x060fe2000001007c */
[----:B------:R-:W-:Y:S01]  /*5c10*/  FFMA.FTZ R196, R193, R40, R160 ;  /* 0x00000028c1c47223 */ /* 0x000fe200000100a0 */
[C---:B------:R-:W-:Y:S01]  /*5c20*/  FFMA.FTZ R193, R194.reuse, R29, R125 ;  /* 0x0000001dc2c17223 */ /* 0x040fe2000001007d */
[----:B------:R-:W-:Y:S01]  /*5c30*/  FFMA.FTZ R197, R194, R41, R161 ;  /* 0x00000029c2c57223 */ /* 0x000fe200000100a1 */
[C---:B------:R-:W-:Y:S01]  /*5c40*/  FFMA.FTZ R194, R195.reuse, R30, R126 ;  /* 0x0000001ec3c27223 */ /* 0x040fe2000001007e */
[----:B0-----:R-:W-:Y:S01]  /*5c50*/  FFMA.FTZ R198, R195, R42, R162 ;  /* 0x0000002ac3c67223 */ /* 0x001fe200000100a2 */
[C---:B------:R-:W-:Y:S01]  /*5c60*/  FFMA.FTZ R195, R232.reuse, R31, R127 ;  /* 0x0000001fe8c37223 */ /* 0x040fe2000001007f */
[----:B------:R-:W-:Y:S01]  /*5c70*/  FFMA.FTZ R199, R232, R43, R163 ;  /* 0x0000002be8c77223 */ /* 0x000fe200000100a3 */
[----:B--2---:R-:W-:-:S05]  /*5c80*/  IMAD.WIDE.U32 R230, R225, 0x10, R230 ;  /* 0x00000010e1e67825 */ /* 0x004fca00078e00e6 */
[----:B------:R2:W-:Y:S01]  /*5c90*/  STG.E.128 desc[UR6][R230.64], R192 ;  /* 0x000000c0e6007986 */ /* 0x0005e2000c101d06 */
[C---:B-1----:R-:W-:Y:S01]  /*5ca0*/  IMAD.WIDE.U32 R228, R225.reuse, 0x10, R228 ;  /* 0x00000010e1e47825 */ /* 0x042fe200078e00e4 */
[----:B------:R-:W-:-:S04]  /*5cb0*/  IADD3 R225, PT, PT, R225, 0x20, RZ ;  /* 0x00000020e1e17810 */ /* 0x000fc80007ffe0ff */
[----:B------:R2:W-:Y:S03]  /*5cc0*/  STG.E.128 desc[UR6][R228.64], R196 ;  /* 0x000000c4e4007986 */ /* 0x0005e6000c101d06 */
.L_x_25087:
[----:B------:R-:W-:Y:S05]  /*5cd0*/  BSYNC.RECONVERGENT B0 ;  /* 0x0000000000007941 */ /* 0x000fea0003800200 */
.L_x_25086:
[----:B------:R-:W-:Y:S01]  /*5ce0*/  ISETP.GE.U32.AND P0, PT, R222, 0x40, PT ;  /* 0x00000040de00780c */ /* 0x000fe20003f06070 */
[----:B------:R-:W-:-:S12]  /*5cf0*/  BSSY.RECONVERGENT B0, `(.L_x_25088) ;  /* 0x0000019000007945 */ /* 0x000fd80003800200 */
[----:B------:R-:W-:Y:S05]  /*5d00*/  @!P0 BRA `(.L_x_25089) ;  /* 0x00000000005c8947 */ /* 0x000fea0003800000 */
[----:B--2---:R-:W2:Y:S01]  /*5d10*/  LDC.64 R230, c[0x0][0x428] ;  /* 0x00010a00ffe67b82 */ /* 0x004ea20000000a00 */
        /* <DEDUP_REMOVED lines=22> */
.L_x_25089:
[----:B------:R-:W-:Y:S05]  /*5e80*/  BSYNC.RECONVERGENT B0 ;  /* 0x0000000000007941 */ /* 0x000fea0003800200 */
.L_x_25088:
[----:B------:R-:W-:Y:S01]  /*5e90*/  ISETP.GE.U32.AND P0, PT, R222, 0x60, PT ;  /* 0x00000060de00780c */ /* 0x000fe20003f06070 */
[----:B------:R-:W-:-:S12]  /*5ea0*/  BSSY.RECONVERGENT B0, `(.L_x_25090) ;  /* 0x0000019000007945 */ /* 0x000fd80003800200 */
[----:B------:R-:W-:Y:S05]  /*5eb0*/  @!P0 BRA `(.L_x_25091) ;  /* 0x00000000005c8947 */ /* 0x000fea0003800000 */
[----:B--23--:R-:W2:Y:S01]  /*5ec0*/  LDC.64 R230, c[0x0][0x428] ;  /* 0x00010a00ffe67b82 */ /* 0x00cea20000000a00 */
        /* <DEDUP_REMOVED lines=22> */
.L_x_25091:
[----:B------:R-:W-:Y:S05]  /*6030*/  BSYNC.RECONVERGENT B0 ;  /* 0x0000000000007941 */ /* 0x000fea0003800200 */
.L_x_25090:
[----:B------:R-:W-:Y:S01]  /*6040*/  ISETP.GE.U32.AND P0, PT, R222, 0x80, PT ;  /* 0x00000080de00780c */ /* 0x000fe20003f06070 */
[----:B------:R-:W-:-:S12]  /*6050*/  BSSY.RECONVERGENT B0, `(.L_x_25092) ;  /* 0x0000019000007945 */ /* 0x000fd80003800200 */
[----:B------:R-:W-:Y:S05]  /*6060*/  @!P0 BRA `(.L_x_25093) ;  /* 0x00000000005c8947 */ /* 0x000fea0003800000 */
[----:B--234-:R-:W2:Y:S01]  /*6070*/  LDC.64 R230, c[0x0][0x428] ;  /* 0x00010a00ffe67b82 */ /* 0x01cea20000000a00 */
        /* <DEDUP_REMOVED lines=22> */
.L_x_25093:
[----:B------:R-:W-:Y:S05]  /*61e0*/  BSYNC.RECONVERGENT B0 ;  /* 0x0000000000007941 */ /* 0x000fea0003800200 */
.L_x_25092:
        /* <DEDUP_REMOVED lines=18> */
[----:B------:R-:W-:Y:S01]  /*6310*/  FFMA.FTZ R198, R195, R58, R146 ;  /* 0x0000003ac3c67223 */ /* 0x000fe20000010092 */
[C---:B------:R-:W-:Y:S01]  /*6320*/  FFMA.FTZ R195, R232.reuse, R55, R111 ;  /* 0x00000037e8c37223 */ /* 0x040fe2000001006f */
[----:B------:R-:W-:Y:S01]  /*6330*/  FFMA.FTZ R199, R232, R59, R147 ;  /* 0x0000003be8c77223 */ /* 0x000fe20000010093 */
[----:B0-----:R-:W-:-:S05]  /*6340*/  IMAD.WIDE.U32 R230, R225, 0x10, R230 ;  /* 0x00000010e1e67825 */ /* 0x001fca00078e00e6 */
[----:B------:R0:W-:Y:S01]  /*6350*/  STG.E.128 desc[UR6][R230.64], R192 ;  /* 0x000000c0e6007986 */ /* 0x0001e2000c101d06 */
[C---:B-1----:R-:W-:Y:S01]  /*6360*/  IMAD.WIDE.U32 R228, R225.reuse, 0x10, R228 ;  /* 0x00000010e1e47825 */ /* 0x042fe200078e00e4 */
[----:B------:R-:W-:-:S04]  /*6370*/  IADD3 R225, PT, PT, R225, 0x20, RZ ;  /* 0x00000020e1e17810 */ /* 0x000fc80007ffe0ff */
[----:B------:R0:W-:Y:S03]  /*6380*/  STG.E.128 desc[UR6][R228.64], R196 ;  /* 0x000000c4e4007986 */ /* 0x0001e6000c101d06 */
.L_x_25095:
[----:B------:R-:W-:Y:S05]  /*6390*/  BSYNC.RECONVERGENT B0 ;  /* 0x0000000000007941 */ /* 0x000fea0003800200 */
.L_x_25094:
        /* <DEDUP_REMOVED lines=26> */
.L_x_25097:
[----:B------:R-:W-:Y:S05]  /*6540*/  BSYNC.RECONVERGENT B0 ;  /* 0x0000000000007941 */ /* 0x000fea0003800200 */
.L_x_25096:
        /* <DEDUP_REMOVED lines=26> */
.L_x_25099:
[----:B------:R-:W-:Y:S05]  /*66f0*/  BSYNC.RECONVERGENT B0 ;  /* 0x0000000000007941 */ /* 0x000fea0003800200 */
.L_x_25098:
        /* <DEDUP_REMOVED lines=26> */
.L_x_25101:
[----:B------:R-:W-:Y:S05]  /*68a0*/  BSYNC.RECONVERGENT B0 ;  /* 0x0000000000007941 */ /* 0x000fea0003800200 */
.L_x_25100:
        /* <DEDUP_REMOVED lines=26> */
.L_x_25103:
[----:B------:R-:W-:Y:S05]  /*6a50*/  BSYNC.RECONVERGENT B0 ;  /* 0x0000000000007941 */ /* 0x000fea0003800200 */
.L_x_25102:
        /* <DEDUP_REMOVED lines=13> */
[----:B-----5:R-:W-:Y:S01]  /*6b30*/  FFMA.FTZ R196, R195, R164, R176 ;  /* 0x000000a4c3c47223 */ /* 0x020fe200000100b0 */
[----:B------:R-:W-:Y:S01]  /*6b40*/  FFMA.FTZ R197, R194, R165, R177 ;  /* 0x000000a5c2c57223 */ /* 0x000fe200000100b1 */
[----:B------:R-:W-:Y:S01]  /*6b50*/  FFMA.FTZ R198, R199, R166, R178 ;  /* 0x000000a6c7c67223 */ /* 0x000fe200000100b2 */
[----:B0-----:R-:W-:-:S04]  /*6b60*/  IMAD.WIDE.U32 R226, R225, 0x10, R192 ;  /* 0x00000010e1e27825 */ /* 0x001fc800078e00c0 */
[----:B------:R-:W-:Y:S01]  /*6b70*/  FFMA.FTZ R192, R195, R168, R172 ;  /* 0x000000a8c3c07223 */ /* 0x000fe200000100ac */
[----:B------:R-:W-:Y:S01]  /*6b80*/  FFMA.FTZ R193, R194, R169, R173 ;  /* 0x000000a9c2c17223 */ /* 0x000fe200000100ad */
[----:B------:R-:W-:Y:S01]  /*6b90*/  FFMA.FTZ R194, R199, R170, R174 ;  /* 0x000000aac7c27223 */ /* 0x000fe200000100ae */
[C---:B------:R-:W-:Y:S01]  /*6ba0*/  FFMA.FTZ R195, R230.reuse, R171, R175 ;  /* 0x000000abe6c37223 */ /* 0x040fe200000100af */
[----:B------:R-:W-:Y:S01]  /*6bb0*/  FFMA.FTZ R199, R230, R167, R179 ;  /* 0x000000a7e6c77223 */ /* 0x000fe200000100b3 */
[----:B-1----:R-:W-:-:S03]  /*6bc0*/  IMAD.WIDE.U32 R228, R225, 0x10, R228 ;  /* 0x00000010e1e47825 */ /* 0x002fc600078e00e4 */
[----:B------:R0:W-:Y:S04]  /*6bd0*/  STG.E.128 desc[UR6][R226.64], R192 ;  /* 0x000000c0e2007986 */ /* 0x0001e8000c101d06 */
[----:B------:R0:W-:Y:S02]  /*6be0*/  STG.E.128 desc[UR6][R228.64], R196 ;  /* 0x000000c4e4007986 */ /* 0x0001e4000c101d06 */
.L_x_25105:
[----:B------:R-:W-:Y:S05]  /*6bf0*/  BSYNC.RECONVERGENT B0 ;  /* 0x0000000000007941 */ /* 0x000fea0003800200 */
.L_x_25104:
[----:B01234-:R-:W0:Y:S02]  /*6c00*/  LDC.64 R192, c[0x0][0x380] ;  /* 0x0000e000ffc07b82 */ /* 0x01fe240000000a00 */
[----:B0-----:R-:W-:-:S04]  /*6c10*/  LEA R221, R192, R221, 0x2 ;  /* 0x000000ddc0dd7211 */ /* 0x001fc800078e10ff */
[----:B------:R-:W-:-:S13]  /*6c20*/  ISETP.GE.AND P0, PT, R221, R193, PT ;  /* 0x000000c1dd00720c */ /* 0x000fda0003f06270 */
[----:B------:R-:W-:Y:S05]  /*6c30*/  @!P0 BRA `(.L_x_25106) ;  /* 0xffffffb800dc8947 */ /* 0x000fea000383ffff */
[----:B------:R-:W-:Y:S05]  /*6c40*/  EXIT ;  /* 0x000000000000794d */ /* 0x000fea0003800000 */
.L_x_25085:
        /* <DEDUP_REMOVED lines=8> */
.L_x_25108:
[----:B------:R-:W-:Y:S05]  /*6cd0*/  BSYNC B0 ;  /* 0x0000000000007941 */ /* 0x000fea0003800000 */
.L_x_25107:
        /* <DEDUP_REMOVED lines=9> */
.L_x_25109:
[----:B------:R-:W-:Y:S01]  /*6d70*/  HFMA2 R229, -RZ, RZ, 0, 2.384185791015625e-07 ;  /* 0x00000004ffe57431 */ /* 0x000fe200000001ff */
[----:B------:R-:W-:-:S05]  /*6d80*/  MOV R194, R199 ;  /* 0x000000c700c27202 */ /* 0x000fca0000000f00 */
[----:B------:R-:W-:-:S05]  /*6d90*/  FADD.FTZ R194, R193, R194 ;  /* 0x000000c2c1c27221 */ /* 0x000fca0000010000 */
[----:B------:R-:W-:-:S07]  /*6da0*/  MOV R228, R194 ;  /* 0x000000c200e47202 */ /* 0x000fce0000000f00 */
[----:B------:R-:W-:Y:S05]  /*6db0*/  WARPSYNC.COLLECTIVE R227, `(.L_x_25110) ;  /* 0x00000000e3087348 */ /* 0x000fea0003c00000 */
[----:B------:R0:W1:Y:S02]  /*6dc0*/  SHFL.BFLY P6, R199, R228, R229, R230 ;  /* 0x0c0000e5e4c77389 */ /* 0x00006400000c00e6 */
[----:B01----:R-:W-:Y:S05]  /*6dd0*/  ENDCOLLECTIVE ;  /* 0x000000000000791b */ /* 0x003fea0003800000 */
.L_x_25110:
[----:B------:R-:W-:Y:S01]  /*6de0*/  HFMA2 R229, -RZ, RZ, 0, 4.76837158203125e-07 ;  /* 0x00000008ffe57431 */ /* 0x000fe200000001ff */
[----:B------:R-:W-:-:S05]  /*6df0*/  MOV R195, R199 ;  /* 0x000000c700c37202 */ /* 0x000fca0000000f00 */
[----:B------:R-:W-:-:S05]  /*6e00*/  FADD.FTZ R195, R194, R195 ;  /* 0x000000c3c2c37221 */ /* 0x000fca0000010000 */
[----:B------:R-:W-:-:S07]  /*6e10*/  MOV R228, R195 ;  /* 0x000000c300e47202 */ /* 0x000fce0000000f00 */
[----:B------:R-:W-:Y:S05]  /*6e20*/  WARPSYNC.COLLECTIVE R227, `(.L_x_25111) ;  /* 0x00000000e3087348 */ /* 0x000fea0003c00000 */
[----:B------:R0:W1:Y:S02]  /*6e30*/  SHFL.BFLY P6, R199, R228, R229, R230 ;  /* 0x0c0000e5e4c77389 */ /* 0x00006400000c00e6 */
[----:B01----:R-:W-:Y:S05]  /*6e40*/  ENDCOLLECTIVE ;  /* 0x000000000000791b */ /* 0x003fea0003800000 */
.L_x_25111:
        /* <DEDUP_REMOVED lines=8> */
.L_x_25112:
        /* <DEDUP_REMOVED lines=55> */
[----:B------:R-:W-:Y:S01]  /*7240*/  FADD.FTZ R194, R206, -R197 ;  /* 0x800000c5cec27221 */ /* 0x000fe20000010000 */
[----:B------:R-:W-:Y:S02]  /*7250*/  ISETP.GT.U32.AND P6, PT, R222, 0xdf, PT ;  /* 0x000000dfde00780c */ /* 0x000fe40003fc4070 */
        /* <DEDUP_REMOVED lines=37> */
.L_x_25113:
[----:B------:R-:W-:Y:S01]  /*74b0*/  HFMA2 R229, -RZ, RZ, 0, 1.1920928955078125e-07 ;  /* 0x00000002ffe57431 */ /* 0x000fe200000001ff */
[----:B------:R-:W-:-:S05]  /*74c0*/  MOV R193, R199 ;  /* 0x000000c700c17202 */ /* 0x000fca0000000f00 */
[----:B------:R-:W-:-:S05]  /*74d0*/  FADD.FTZ R193, R192, R193 ;  /* 0x000000c1c0c17221 */ /* 0x000fca0000010000 */
[----:B------:R-:W-:-:S07]  /*74e0*/  MOV R228, R193 ;  /* 0x000000c100e47202 */ /* 0x000fce0000000f00 */
[----:B------:R-:W-:Y:S05]  /*74f0*/  WARPSYNC.COLLECTIVE R227, `(.L_x_25114) ;  /* 0x00000000e3087348 */ /* 0x000fea0003c00000 */
[----:B------:R0:W1:Y:S02]  /*7500*/  SHFL.BFLY P6, R199, R228, R229, R230 ;  /* 0x0c0000e5e4c77389 */ /* 0x00006400000c00e6 */
[----:B01----:R-:W-:Y:S05]  /*7510*/  ENDCOLLECTIVE ;  /* 0x000000000000791b */ /* 0x003fea0003800000 */
.L_x_25114:
[----:B------:R-:W-:Y:S01]  /*7520*/  HFMA2 R229, -RZ, RZ, 0, 2.384185791015625e-07 ;  /* 0x00000004ffe57431 */ /* 0x000fe200000001ff */
[----:B------:R-:W-:-:S05]  /*7530*/  MOV R194, R199 ;  /* 0x000000c700c27202 */ /* 0x000fca0000000f00 */
[----:B------:R-:W-:-:S05]  /*7540*/  FADD.FTZ R194, R193, R194 ;  /* 0x000000c2c1c27221 */ /* 0x000fca0000010000 */
[----:B------:R-:W-:-:S07]  /*7550*/  MOV R228, R194 ;  /* 0x000000c200e47202 */ /* 0x000fce0000000f00 */
[----:B------:R-:W-:Y:S05]  /*7560*/  WARPSYNC.COLLECTIVE R227, `(.L_x_25115) ;  /* 0x00000000e3087348 */ /* 0x000fea0003c00000 */
[----:B------:R0:W1:Y:S02]  /*7570*/  SHFL.BFLY P6, R199, R228, R229, R230 ;  /* 0x0c0000e5e4c77389 */ /* 0x00006400000c00e6 */
[----:B01----:R-:W-:Y:S05]  /*7580*/  ENDCOLLECTIVE ;  /* 0x000000000000791b */ /* 0x003fea0003800000 */
.L_x_25115:
[----:B------:R-:W-:Y:S01]  /*7590*/  HFMA2 R229, -RZ, RZ, 0, 4.76837158203125e-07 ;  /* 0x00000008ffe57431 */ /* 0x000fe200000001ff */
[----:B------:R-:W-:-:S05]  /*75a0*/  MOV R195, R199 ;  /* 0x000000c700c37202 */ /* 0x000fca0000000f00 */
[----:B------:R-:W-:-:S05]  /*75b0*/  FADD.FTZ R195, R194, R195 ;  /* 0x000000c3c2c37221 */ /* 0x000fca0000010000 */
[----:B------:R-:W-:-:S07]  /*75c0*/  MOV R228, R195 ;  /* 0x000000c300e47202 */ /* 0x000fce0000000f00 */
[----:B------:R-:W-:Y:S05]  /*75d0*/  WARPSYNC.COLLECTIVE R227, `(.L_x_25116) ;  /* 0x00000000e3087348 */ /* 0x000fea0003c00000 */
[----:B------:R0:W1:Y:S02]  /*75e0*/  SHFL.BFLY P6, R199, R228, R229, R230 ;  /* 0x0c0000e5e4c77389 */ /* 0x00006400000c00e6 */
[----:B01----:R-:W-:Y:S05]  /*75f0*/  ENDCOLLECTIVE ;  /* 0x000000000000791b */ /* 0x003fea0003800000 */
.L_x_25116:
[----:B------:R-:W-:Y:S01]  /*7600*/  HFMA2 R229, -RZ, RZ, 0, 9.5367431640625e-07 ;  /* 0x00000010ffe57431 */ /* 0x000fe200000001ff */
[----:B------:R-:W-:-:S05]  /*7610*/  MOV R198, R199 ;  /* 0x000000c700c67202 */ /* 0x000fca0000000f00 */
[----:B------:R-:W-:-:S05]  /*7620*/  FADD.FTZ R198, R195, R198 ;  /* 0x000000c6c3c67221 */ /* 0x000fca0000010000 */
[----:B------:R-:W-:-:S07]  /*7630*/  MOV R228, R198 ;  /* 0x000000c600e47202 */ /* 0x000fce0000000f00 */
[----:B------:R-:W-:Y:S05]  /*7640*/  WARPSYNC.COLLECTIVE R227, `(.L_x_25117) ;  /* 0x00000000e3087348 */ /* 0x000fea0003c00000 */
[----:B------:R0:W1:Y:S02]  /*7650*/  SHFL.BFLY P6, R199, R228, R229, R230 ;  /* 0x0c0000e5e4c77389 */ /* 0x00006400000c00e6 */
[----:B01----:R-:W-:Y:S05]  /*7660*/  ENDCOLLECTIVE ;  /* 0x000000000000791b */ /* 0x003fea0003800000 */
.L_x_25117:
[----:B------:R-:W-:Y:S05]  /*7670*/  BRA `(.L_x_25118) ;  /* 0xffffffe000f47947 */ /* 0x000fea000383ffff */
.L_x_25119:
        /* <DEDUP_REMOVED lines=16> */
.L_x_28024:


//--------------------- .text._ZN10layer_norm31ln_parallel_residual_fwd_kernelINS_13Kernel_traitsIfffffjLj1280ELj1ELj4ELj1ELj16ENS_18Kernel_traits_baseILj1280EfffffjLj128EEEEELb0ELb0ELb1EEEvNS_9FwdParamsE --------------------------
	.section	.text._ZN10layer_norm31ln_parallel_residual_fwd_kernelINS_13Kernel_traitsIfffffjLj1280ELj1ELj4ELj1ELj16ENS_18Kernel_traits_baseILj1280EfffffjLj128EEEEELb0ELb0ELb1EEEvNS_9FwdParamsE,"ax",@progbits
	.align	128
        .global         _ZN10layer_norm31ln_parallel_residual_fwd_kernelINS_13Kernel_traitsIfffffjLj1280ELj1ELj4ELj1ELj16ENS_18Kernel_traits_baseILj1280EfffffjLj128EEEEELb0ELb0ELb1EEEvNS_9FwdParamsE
        .type           _ZN10layer_norm31ln_parallel_residual_fwd_kernelINS_13Kernel_traitsIfffffjLj1280ELj1ELj4ELj1ELj16ENS_18Kernel_traits_baseILj1280EfffffjLj128EEEEELb0ELb0ELb1EEEvNS_9FwdParamsE,@function
        .size           _ZN10layer_norm31ln_parallel_residual_fwd_kernelINS_13Kernel_traitsIfffffjLj1280ELj1ELj4ELj1ELj16ENS_18Kernel_traits_baseILj1280EfffffjLj128EEEEELb0ELb0ELb1EEEvNS_9FwdParamsE,(.L_x_28025 - _ZN10layer_norm31ln_parallel_residual_fwd_kernelINS_13Kernel_traitsIfffffjLj1280ELj1ELj4ELj1ELj16ENS_18Kernel_traits_baseILj1280EfffffjLj128EEEEELb0ELb0ELb1EEEvNS_9FwdParamsE)
        .other          _ZN10layer_norm31ln_parallel_residual_fwd_kernelINS_13Kernel_traitsIfffffjLj1280ELj1ELj4ELj1ELj16ENS_18Kernel_traits_baseILj1280EfffffjLj128EEEEELb0ELb0ELb1EEEvNS_9FwdParamsE,@"STO_CUDA_ENTRY STV_DEFAULT"
_ZN10layer_norm31ln_parallel_residual_fwd_kernelINS_13Kernel_traitsIfffffjLj1280ELj1ELj4ELj1ELj16ENS_18Kernel_traits_baseILj1280EfffffjLj128EEEEELb0ELb0ELb1EEEvNS_9FwdParamsE:
.text._ZN10layer_norm31ln_parallel_residual_fwd_kernelINS_13Kernel_traitsIfffffjLj1280ELj1ELj4ELj1ELj16ENS_18Kernel_traits_baseILj1280EfffffjLj128EEEEELb0ELb0ELb1EEEvNS_9FwdParamsE:
        /* <DEDUP_REMOVED lines=85> */
.L_x_25121:
        /* <DEDUP_REMOVED lines=37> */
.L_x_25120:
        /* <DEDUP_REMOVED lines=53> */
.L_x_25123:
        /* <DEDUP_REMOVED lines=56> */
.L_x_25122:
        /* <DEDUP_REMOVED lines=11> */
.L_x_25146:
[----:B0-----:R-:W-:Y:S01]  /*0f20*/  ISETP.NE.U32.AND P2, PT, RZ, UR10, PT ;  /* 0x0000000aff007c0c */ /* 0x001fe2000bf45070 */
[----:B-1--4-:R-:W0:Y:S01]  /*0f30*/  @P1 LDC.64 R4, c[0x0][0x398] ;  /* 0x0000e600ff041b82 */ /* 0x012e220000000a00 */
[----:B--2---:R-:W-:Y:S02]  /*0f40*/  IMAD R0, R16, UR5, RZ ;  /* 0x0000000510007c24 */ /* 0x004fe4000f8e02ff */
[----:B------:R-:W-:-:S03]  /*0f50*/  ISETP.NE.AND.EX P2, PT, RZ, UR11, PT, P2 ;  /* 0x0000000bff007c0c */ /* 0x000fc6000bf45320 */
[----:B------:R-:W-:Y:S02]  /*0f60*/  SHF.R.S32.HI R3, RZ, 0x1f, R0 ;  /* 0x0000001fff037819 */ /* 0x000fe40000011400 */
[----:B------:R-:W1:Y:S02]  /*0f70*/  LDC.64 R212, c[0x0][0x390] ;  /* 0x0000e400ffd47b82 */ /* 0x000e640000000a00 */
[----:B------:R-:W-:-:S04]  /*0f80*/  LEA.HI R0, R3, R0, RZ, 0x2 ;  /* 0x0000000003007211 */ /* 0x000fc800078f10ff */
[----:B------:R-:W-:Y:S02]  /*0f90*/  LEA.HI.SX32 R199, R0, R17, 0x1e ;  /* 0x0000001100c77211 */ /* 0x000fe400078ff2ff */
[----:B------:R-:W2:Y:S03]  /*0fa0*/  @P2 LDC.64 R6, c[0x0][0x3a0] ;  /* 0x0000e800ff062b82 */ /* 0x000ea60000000a00 */
[----:B0-----:R-:W-:-:S05]  /*0fb0*/  @P1 IMAD.WIDE.U32 R4, R199, 0x10, R4 ;  /* 0x00000010c7041825 */ /* 0x001fca00078e0004 */
[----:B-----5:R0:W5:Y:S01]  /*0fc0*/  @P1 LDG.E.128 R28, desc[UR6][R4.64] ;  /* 0x00000006041c1981 */ /* 0x020162000c1e1d00 */
[----:B-1----:R-:W-:-:S05]  /*0fd0*/  IMAD.WIDE.U32 R2, R199, 0x10, R212 ;  /* 0x00000010c7027825 */ /* 0x002fca00078e00d4 */
[----:B------:R0:W5:Y:S01]  /*0fe0*/  LDG.E.128 R8, desc[UR6][R2.64] ;  /* 0x0000000602087981 */ /* 0x000162000c1e1d00 */
        /* <DEDUP_REMOVED lines=17> */
.L_x_25125:
        /* <DEDUP_REMOVED lines=9> */
.L_x_25124:
        /* <DEDUP_REMOVED lines=12> */
.L_x_25126:
        /* <DEDUP_REMOVED lines=8> */
[----:B------:R0:W5:Y:S04]  /*12d0*/  LDG.E.128 R192, desc[UR6][R4.64] ;  /* 0x0000000604c07981 */ /* 0x000168000c1e1d00 */
[----:B------:R0:W5:Y:S01]  /*12e0*/  @P1 LDG.E.128 R28, desc[UR6][R6.64] ;  /* 0x00000006061c1981 */ /* 0x000162000c1e1d00 */
[----:B--2---:R-:W-:-:S05]  /*12f0*/  @P2 IMAD.WIDE.U32 R8, R15, 0x10, R8 ;  /* 0x000000100f082825 */ /* 0x004fca00078e0008 */
[----:B------:R0:W5:Y:S01]  /*1300*/  @P2 LDG.E.128 R24, desc[UR6][R8.64] ;  /* 0x0000000608182981 */ /* 0x000162000c1e1d00 */
        /* <DEDUP_REMOVED lines=19> */
.L_x_25127:
        /* <DEDUP_REMOVED lines=23> */
.L_x_25128:
        /* <DEDUP_REMOVED lines=17> */
[----:B0-----:R-:W-:Y:S01]  /*16c0*/  @!P3 MOV R7, R194 ;  /* 0x000000c20007b202 */ /* 0x001fe20000000f00 */
        /* <DEDUP_REMOVED lines=8> */
.L_x_25129:
[----:B-----5:R-:W-:Y:S01]  /*1750*/  @!P3 FADD.FTZ R9, R28, R192 ;  /* 0x000000c01c09b221 */ /* 0x020fe20000010000 */
[----:B------:R-:W-:Y:S01]  /*1760*/  @!P3 FADD.FTZ R8, R29, R193 ;  /* 0x000000c11d08b221 */ /* 0x000fe20000010000 */
[----:B0-----:R-:W-:Y:S01]  /*1770*/  @!P3 FADD.FTZ R7, R30, R194 ;  /* 0x000000c21e07b221 */ /* 0x001fe20000010000 */
        /* <DEDUP_REMOVED lines=18> */
.L_x_25130:
        /* <DEDUP_REMOVED lines=26> */
.L_x_25131:
        /* <DEDUP_REMOVED lines=21> */
.L_x_25132:
        /* <DEDUP_REMOVED lines=26> */
.L_x_25133:
        /* <DEDUP_REMOVED lines=21> */
.L_x_25134:
        /* <DEDUP_REMOVED lines=26> */
.L_x_25135:
        /* <DEDUP_REMOVED lines=21> */
.L_x_25136:
        /* <DEDUP_REMOVED lines=26> */
.L_x_25137:
        /* <DEDUP_REMOVED lines=21> */
.L_x_25138:
        /* <DEDUP_REMOVED lines=26> */
.L_x_25139:
        /* <DEDUP_REMOVED lines=21> */
.L_x_25140:
        /* <DEDUP_REMOVED lines=26> */
.L_x_25141:
        /* <DEDUP_REMOVED lines=21> */
.L_x_25142:
        /* <DEDUP_REMOVED lines=26> */
.L_x_25143:
        /* <DEDUP_REMOVED lines=21> */
.L_x_25144:
        /* <DEDUP_REMOVED lines=147> */
.L_x_25158:
[C---:B------:R-:W-:Y:S01]  /*3660*/  FMUL.FTZ R231, R233.reuse, R233 ;  /* 0x000000e9e9e77220 */ /* 0x040fe20000410000 */
[----:B-1----:R-:W-:Y:S01]  /*3670*/  FADD.FTZ R213, R232, R213 ;  /* 0x000000d5e8d57221 */ /* 0x002fe20000010000 */
[----:B------:R-:W1:Y:S01]  /*3680*/  @!P2 LDC.64 R194, c[0x0][0x3c0] ;  /* 0x0000f000ffc2ab82 */ /* 0x000e620000000a00 */
[----:B0-----:R-:W-:Y:S02]  /*3690*/  FSEL R232, R233, RZ, !P4 ;  /* 0x000000ffe9e87208 */ /* 0x001fe40006000000 */
[----:B------:R-:W-:Y:S01]  /*36a0*/  FSEL R231, R231, RZ, P4 ;  /* 0x000000ffe7e77208 */ /* 0x000fe20002000000 */
[----:B---3--:R-:W-:Y:S02]  /*36b0*/  FFMA.FTZ R212, R213, R212, UR8 ;  /* 0x00000008d5d47e23 */ /* 0x008fe400080100d4 */
[C---:B------:R-:W-:Y:S01]  /*36c0*/  FADD.FTZ R208, -R232.reuse, R208 ;  /* 0x000000d0e8d07221 */ /* 0x040fe20000010100 */
[----:B------:R-:W-:Y:S01]  /*36d0*/  FADD.FTZ R236, -R232, R207 ;  /* 0x000000cfe8ec7221 */ /* 0x000fe20000010100 */
[----:B------:R-:W0:Y:S01]  /*36e0*/  @!P2 LDC.64 R192, c[0x0][0x3c8] ;  /* 0x0000f200ffc0ab82 */ /* 0x000e220000000a00 */
        /* <DEDUP_REMOVED lines=15> */
[----:B------:R-:W4:Y:S01]  /*37e0*/  LDC.64 R212, c[0x0][0x430] ;  /* 0x00010c00ffd47b82 */ /* 0x000f220000000a00 */
[----:B-1----:R-:W-:-:S04]  /*37f0*/  @!P2 IMAD.WIDE R194, R16, 0x4, R194 ;  /* 0x0000000410c2a825 */ /* 0x002fc800078e02c2 */
[C---:B------:R-:W-:Y:S01]  /*3800*/  FADD.FTZ R3, -R232.reuse, R3 ;  /* 0x00000003e8037221 */ /* 0x040fe20000010100 */
[C---:B------:R-:W-:Y:S01]  /*3810*/  FADD.FTZ R2, -R232.reuse, R2 ;  /* 0x00000002e8027221 */ /* 0x040fe20000010100 */
[C---:B------:R-:W-:Y:S01]  /*3820*/  FADD.FTZ R197, -R232.reuse, R197 ;  /* 0x000000c5e8c57221 */ /* 0x040fe20000010100 */
[C---:B------:R-:W-:Y:S01]  /*3830*/  FADD.FTZ R196, -R232.reuse, R196 ;  /* 0x000000c4e8c47221 */ /* 0x040fe20000010100 */
[----:B------:R1:W-:Y:S01]  /*3840*/  @!P2 STG.E desc[UR6][R194.64], R233 ;  /* 0x000000e9c200a986 */ /* 0x0003e2000c101906 */
[----:B------:R-:W-:Y:S01]  /*3850*/  FADD.FTZ R19, -R232, R19 ;  /* 0x00000013e8137221 */ /* 0x000fe20000010100 */
[----:B0-----:R-:W-:-:S04]  /*3860*/  @!P2 IMAD.WIDE R192, R16, 0x4, R192 ;  /* 0x0000000410c0a825 */ /* 0x001fc800078e02c0 */
[C---:B--2---:R-:W-:Y:S01]  /*3870*/  FMUL.FTZ R205, R231.reuse, R208 ;  /* 0x000000d0e7cd7220 */ /* 0x044fe20000410000 */
[C---:B------:R-:W-:Y:S01]  /*3880*/  FMUL.FTZ R236, R231.reuse, R236 ;  /* 0x000000ece7ec7220 */ /* 0x040fe20000410000 */
[C---:B------:R-:W-:Y:S01]  /*3890*/  FMUL.FTZ R238, R231.reuse, R238 ;  /* 0x000000eee7ee7220 */ /* 0x040fe20000410000 */
[C---:B------:R-:W-:Y:S01]  /*38a0*/  FMUL.FTZ R9, R231.reuse, R9 ;  /* 0x00000009e7097220 */ /* 0x040fe20000410000 */
[----:B------:R0:W-:Y:S01]  /*38b0*/  @!P2 STG.E desc[UR6][R192.64], R231 ;  /* 0x000000e7c000a986 */ /* 0x0001e2000c101906 */
[C---:B------:R-:W-:Y:S01]  /*38c0*/  FADD.FTZ R208, -R232.reuse, R220 ;  /* 0x000000dce8d07221 */ /* 0x040fe20000010100 */
[C---:B------:R-:W-:Y:S01]  /*38d0*/  FMUL.FTZ R6, R231.reuse, R6 ;  /* 0x00000006e7067220 */ /* 0x040fe20000410000 */
[C---:B------:R-:W-:Y:S01]  /*38e0*/  FADD.FTZ R18, -R232.reuse, R18 ;  /* 0x00000012e8127221 */ /* 0x040fe20000010100 */
[----:B------:R-:W-:Y:S01]  /*38f0*/  FADD.FTZ R202, -R232, R202 ;  /* 0x000000cae8ca7221 */ /* 0x000fe20000010100 */
[----:B-1----:R-:W-:Y:S01]  /*3900*/  FMUL.FTZ R233, R231, R206 ;  /* 0x000000cee7e97220 */ /* 0x002fe20000410000 */
[----:B------:R-:W-:Y:S01]  /*3910*/  FFMA.FTZ R195, R238, R151, R155 ;  /* 0x00000097eec37223 */ /* 0x000fe2000001009b */
[----:B---3--:R-:W-:-:S04]  /*3920*/  IMAD.WIDE.U32 R206, R199, 0x10, R234 ;  /* 0x00000010c7ce7825 */ /* 0x008fc800078e00ea */
[C---:B------:R-:W-:Y:S01]  /*3930*/  FADD.FTZ R201, -R232.reuse, R201 ;  /* 0x000000c9e8c97221 */ /* 0x040fe20000010100 */
[----:B------:R-:W-:Y:S01]  /*3940*/  FFMA.FTZ R194, R233, R150, R154 ;  /* 0x00000096e9c27223 */ /* 0x000fe2000001009a */
[C---:B------:R-:W-:Y:S01]  /*3950*/  FADD.FTZ R200, -R232.reuse, R200 ;  /* 0x000000c8e8c87221 */ /* 0x040fe20000010100 */
[----:B------:R-:W-:Y:S01]  /*3960*/  FADD.FTZ R220, -R232, R230 ;  /* 0x000000e6e8dc7221 */ /* 0x000fe20000010100 */
[----:B0-----:R-:W-:Y:S01]  /*3970*/  FFMA.FTZ R192, R205, R148, R152 ;  /* 0x00000094cdc07223 */ /* 0x001fe20000010098 */
[----:B------:R-:W-:Y:S01]  /*3980*/  FFMA.FTZ R193, R236, R149, R153 ;  /* 0x00000095ecc17223 */ /* 0x000fe20000010099 */
[C---:B------:R-:W-:Y:S01]  /*3990*/  FMUL.FTZ R4, R231.reuse, R4 ;  /* 0x00000004e7047220 */ /* 0x040fe20000410000 */
        /* <DEDUP_REMOVED lines=9> */
[----:B------:R-:W-:Y:S01]  /*3a30*/  FMUL.FTZ R200, R231, R200 ;  /* 0x000000c8e7c87220 */ /* 0x000fe20000410000 */
[----:B----4-:R-:W-:-:S04]  /*3a40*/  IMAD.WIDE.U32 R244, R198, 0x10, R212 ;  /* 0x00000010c6f47825 */ /* 0x010fc800078e00d4 */
[C---:B------:R-:W-:Y:S01]  /*3a50*/  FMUL.FTZ R208, R231.reuse, R208 ;  /* 0x000000d0e7d07220 */ /* 0x040fe20000410000 */
[----:B------:R-:W-:Y:S01]  /*3a60*/  FMUL.FTZ R220, R231, R220 ;  /* 0x000000dce7dc7220 */ /* 0x000fe20000410000 */
[----:B------:R-:W-:-:S04]  /*3a70*/  IMAD.WIDE.U32 R240, R211, 0x10, R212 ;  /* 0x00000010d3f07825 */ /* 0x000fc800078e00d4 */
[----:B------:R-:W-:-:S04]  /*3a80*/  IMAD.WIDE.U32 R242, R216, 0x10, R212 ;  /* 0x00000010d8f27825 */ /* 0x000fc800078e00d4 */
[----:B0-----:R-:W-:Y:S01]  /*3a90*/  FFMA.FTZ R192, R205, R108, R32 ;  /* 0x0000006ccdc07223 */ /* 0x001fe20000010020 */
[----:B------:R-:W-:-:S04]  /*3aa0*/  IMAD.WIDE.U32 R206, R199, 0x10, R212 ;  /* 0x00000010c7ce7825 */ /* 0x000fc800078e00d4 */
[----:B------:R-:W-:Y:S01]  /*3ab0*/  FFMA.FTZ R193, R236, R109, R33 ;  /* 0x0000006decc17223 */ /* 0x000fe20000010021 */
[----:B------:R-:W-:Y:S01]  /*3ac0*/  FFMA.FTZ R194, R233, R110, R34 ;  /* 0x0000006ee9c27223 */ /* 0x000fe20000010022 */
[----:B------:R-:W-:Y:S01]  /*3ad0*/  FFMA.FTZ R195, R238, R111, R35 ;  /* 0x0000006feec37223 */ /* 0x000fe20000010023 */
[C---:B------:R-:W-:Y:S01]  /*3ae0*/  FADD.FTZ R199, -R232.reuse, R203 ;  /* 0x000000cbe8c77221 */ /* 0x040fe20000010100 */
[C---:B------:R-:W-:Y:S01]  /*3af0*/  FADD.FTZ R203, -R232.reuse, R209 ;  /* 0x000000d1e8cb7221 */ /* 0x040fe20000010100 */
[C---:B------:R-:W-:Y:S01]  /*3b00*/  FADD.FTZ R205, -R232.reuse, R210 ;  /* 0x000000d2e8cd7221 */ /* 0x040fe20000010100 */
[C---:B------:R-:W-:Y:S01]  /*3b10*/  FADD.FTZ R209, -R232.reuse, R219 ;  /* 0x000000dbe8d17221 */ /* 0x040fe20000010100 */
[C---:B------:R-:W-:Y:S01]  /*3b20*/  FADD.FTZ R210, -R232.reuse, R217 ;  /* 0x000000d9e8d27221 */ /* 0x040fe20000010100 */
[----:B------:R0:W-:Y:S01]  /*3b30*/  STG.E.128 desc[UR6][R206.64], R192 ;  /* 0x000000c0ce007986 */ /* 0x0001e2000c101d06 */
[C---:B------:R-:W-:Y:S01]  /*3b40*/  FADD.FTZ R217, -R232.reuse, R224 ;  /* 0x000000e0e8d97221 */ /* 0x040fe20000010100 */
[----:B------:R-:W-:Y:S01]  /*3b50*/  FADD.FTZ R219, -R232, R225 ;  /* 0x000000e1e8db7221 */ /* 0x000fe20000010100 */
[----:B------:R-:W-:-:S04]  /*3b60*/  IMAD.WIDE.U32 R224, R15, 0x10, R234 ;  /* 0x000000100fe07825 */ /* 0x000fc800078e00ea */
[C---:B------:R-:W-:Y:S01]  /*3b70*/  FMUL.FTZ R199, R231.reuse, R199 ;  /* 0x000000c7e7c77220 */ /* 0x040fe20000410000 */
[C---:B------:R-:W-:Y:S01]  /*3b80*/  FMUL.FTZ R203, R231.reuse, R203 ;  /* 0x000000cbe7cb7220 */ /* 0x040fe20000410000 */
[----:B------:R-:W-:Y:S01]  /*3b90*/  FMUL.FTZ R205, R231, R205 ;  /* 0x000000cde7cd7220 */ /* 0x000fe20000410000 */
[----:B------:R-:W-:-:S04]  /*3ba0*/  IMAD.WIDE.U32 R236, R15, 0x10, R212 ;  /* 0x000000100fec7825 */ /* 0x000fc800078e00d4 */
[C---:B------:R-:W-:Y:S01]  /*3bb0*/  FMUL.FTZ R15, R231.reuse, R14 ;  /* 0x0000000ee70f7220 */ /* 0x040fe20000410000 */
[C---:B------:R-:W-:Y:S01]  /*3bc0*/  FMUL.FTZ R14, R231.reuse, R13 ;  /* 0x0000000de70e7220 */ /* 0x040fe20000410000 */
[C---:B------:R-:W-:Y:S01]  /*3bd0*/  FMUL.FTZ R209, R231.reuse, R209 ;  /* 0x000000d1e7d17220 */ /* 0x040fe20000410000 */
[C---:B------:R-:W-:Y:S01]  /*3be0*/  FMUL.FTZ R210, R231.reuse, R210 ;  /* 0x000000d2e7d27220 */ /* 0x040fe20000410000 */
[C---:B------:R-:W-:Y:S01]  /*3bf0*/  FMUL.FTZ R217, R231.reuse, R217 ;  /* 0x000000d9e7d97220 */ /* 0x040fe20000410000 */
[----:B------:R-:W-:Y:S01]  /*3c00*/  FFMA.FTZ R13, R14, R145, R157 ;  /* 0x000000910e0d7223 */ /* 0x000fe2000001009d */
[----:B------:R-:W-:Y:S01]  /*3c10*/  FMUL.FTZ R219, R231, R219 ;  /* 0x000000dbe7db7220 */ /* 0x000fe20000410000 */
[----:B------:R-:W-:-:S04]  /*3c20*/  IMAD.WIDE.U32 R238, R204, 0x10, R212 ;  /* 0x00000010ccee7825 */ /* 0x000fc800078e00d4 */
[C---:B0-----:R-:W-:Y:S01]  /*3c30*/  FADD.FTZ R206, -R232.reuse, R214 ;  /* 0x000000d6e8ce7221 */ /* 0x041fe20000010100 */
[C---:B------:R-:W-:Y:S01]  /*3c40*/  FADD.FTZ R214, -R232.reuse, R218 ;  /* 0x000000dae8d67221 */ /* 0x040fe20000010100 */
[----:B------:R-:W-:Y:S01]  /*3c50*/  FADD.FTZ R218, -R232, R222 ;  /* 0x000000dee8da7221 */ /* 0x000fe20000010100 */
[C---:B------:R-:W-:Y:S01]  /*3c60*/  FMUL.FTZ R195, R231.reuse, R12 ;  /* 0x0000000ce7c37220 */ /* 0x040fe20000410000 */
[----:B------:R-:W-:Y:S01]  /*3c70*/  FMUL.FTZ R222, R231, R11 ;  /* 0x0000000be7de7220 */ /* 0x000fe20000410000 */
[C---:B------:R-:W-:Y:S01]  /*3c80*/  FFMA.FTZ R12, R15.reuse, R144, R156 ;  /* 0x000000900f0c7223 */ /* 0x040fe2000001009c */
[----:B------:R-:W-:Y:S01]  /*3c90*/  FFMA.FTZ R192, R15, R104, R36 ;  /* 0x000000680fc07223 */ /* 0x000fe20000010024 */
[----:B------:R-:W-:Y:S01]  /*3ca0*/  FFMA.FTZ R193, R14, R105, R37 ;  /* 0x000000690ec17223 */ /* 0x000fe20000010025 */
[C---:B------:R-:W-:Y:S01]  /*3cb0*/  FFMA.FTZ R14, R195.reuse, R146, R158 ;  /* 0x00000092c30e7223 */ /* 0x040fe2000001009e */
[C---:B------:R-:W-:Y:S01]  /*3cc0*/  FFMA.FTZ R15, R222.reuse, R147, R159 ;  /* 0x00000093de0f7223 */ /* 0x040fe2000001009f */
[----:B------:R-:W-:Y:S01]  /*3cd0*/  FFMA.FTZ R194, R195, R106, R38 ;  /* 0x0000006ac3c27223 */ /* 0x000fe20000010026 */
[----:B------:R-:W-:Y:S01]  /*3ce0*/  FFMA.FTZ R195, R222, R107, R39 ;  /* 0x0000006bdec37223 */ /* 0x000fe20000010027 */
[C---:B------:R-:W-:Y:S01]  /*3cf0*/  FADD.FTZ R11, -R232.reuse, R229 ;  /* 0x000000e5e80b7221 */ /* 0x040fe20000010100 */
[C---:B------:R-:W-:Y:S01]  /*3d00*/  FADD.FTZ R207, -R232.reuse, R215 ;  /* 0x000000d7e8cf7221 */ /* 0x040fe20000010100 */
[----:B------:R0:W-:Y:S01]  /*3d10*/  STG.E.128 desc[UR6][R224.64], R12 ;  /* 0x0000000ce0007986 */ /* 0x0001e2000c101d06 */
[C---:B------:R-:W-:Y:S01]  /*3d20*/  FADD.FTZ R215, -R232.reuse, R223 ;  /* 0x000000dfe8d77221 */ /* 0x040fe20000010100 */
[C---:B------:R-:W-:Y:S01]  /*3d30*/  FADD.FTZ R222, -R232.reuse, R226 ;  /* 0x000000e2e8de7221 */ /* 0x040fe20000010100 */
[----:B------:R-:W-:Y:S01]  /*3d40*/  FADD.FTZ R232, -R232, R228 ;  /* 0x000000e4e8e87221 */ /* 0x000fe20000010100 */
[----:B------:R1:W-:Y:S01]  /*3d50*/  STG.E.128 desc[UR6][R236.64], R192 ;  /* 0x000000c0ec007986 */ /* 0x0003e2000c101d06 */
[----:B------:R-:W-:-:S04]  /*3d60*/  IMAD.WIDE.U32 R228, R10, 0x10, R234 ;  /* 0x000000100ae47825 */ /* 0x000fc800078e00ea */
[C---:B------:R-:W-:Y:S01]  /*3d70*/  FMUL.FTZ R206, R231.reuse, R206 ;  /* 0x000000cee7ce7220 */ /* 0x040fe20000410000 */
[C---:B------:R-:W-:Y:S01]  /*3d80*/  FMUL.FTZ R207, R231.reuse, R207 ;  /* 0x000000cfe7cf7220 */ /* 0x040fe20000410000 */
[C---:B------:R-:W-:Y:S01]  /*3d90*/  FMUL.FTZ R214, R231.reuse, R214 ;  /* 0x000000d6e7d67220 */ /* 0x040fe20000410000 */
[C---:B------:R-:W-:Y:S01]  /*3da0*/  FMUL.FTZ R215, R231.reuse, R215 ;  /* 0x000000d7e7d77220 */ /* 0x040fe20000410000 */
[C---:B------:R-:W-:Y:S01]  /*3db0*/  FMUL.FTZ R218, R231.reuse, R218 ;  /* 0x000000dae7da7220 */ /* 0x040fe20000410000 */
[C---:B------:R-:W-:Y:S01]  /*3dc0*/  FMUL.FTZ R222, R231.reuse, R222 ;  /* 0x000000dee7de7220 */ /* 0x040fe20000410000 */
[----:B------:R-:W-:-:S04]  /*3dd0*/  FMUL.FTZ R232, R231, R232 ;  /* 0x000000e8e7e87220 */ /* 0x000fc80000410000 */
[----:B------:R-:W-:Y:S01]  /*3de0*/  FFMA.FTZ R223, R232, R75, R71 ;  /* 0x0000004be8df7223 */ /* 0x000fe20000010047 */
[C---:B0-----:R-:W-:Y:S01]  /*3df0*/  FMUL.FTZ R13, R231.reuse, R8 ;  /* 0x00000008e70d7220 */ /* 0x041fe20000410000 */
[C---:B------:R-:W-:Y:S01]  /*3e00*/  FMUL.FTZ R14, R231.reuse, R7 ;  /* 0x00000007e70e7220 */ /* 0x040fe20000410000 */
[C---:B------:R-:W-:Y:S01]  /*3e10*/  FMUL.FTZ R7, R231.reuse, R0 ;  /* 0x00000000e7077220 */ /* 0x040fe20000410000 */
[----:B------:R-:W-:Y:S01]  /*3e20*/  FMUL.FTZ R0, R231, R11 ;  /* 0x0000000be7007220 */ /* 0x000fe20000410000 */
[----:B-1----:R-:W-:-:S04]  /*3e30*/  IMAD.WIDE.U32 R236, R10, 0x10, R212 ;  /* 0x000000100aec7825 */ /* 0x002fc800078e00d4 */
[C---:B------:R-:W-:Y:S01]  /*3e40*/  FFMA.FTZ R8, R9.reuse, R140, R160 ;  /* 0x0000008c09087223 */ /* 0x040fe200000100a0 */
[----:B------:R-:W-:Y:S01]  /*3e50*/  FFMA.FTZ R12, R9, R100, R40 ;  /* 0x00000064090c7223 */ /* 0x000fe20000010028 */
[C---:B------:R-:W-:Y:S01]  /*3e60*/  FFMA.FTZ R9, R13.reuse, R141, R161 ;  /* 0x0000008d0d097223 */ /* 0x040fe200000100a1 */
        /* <DEDUP_REMOVED lines=9> */
[C---:B------:R-:W-:Y:S01]  /*3f00*/  FFMA.FTZ R195, R7.reuse, R139, R167 ;  /* 0x0000008b07c37223 */ /* 0x040fe200000100a7 */
[----:B------:R0:W-:Y:S01]  /*3f10*/  STG.E.128 desc[UR6][R228.64], R8 ;  /* 0x00000008e4007986 */ /* 0x0001e2000c101d06 */
[----:B------:R-:W-:Y:S01]  /*3f20*/  FFMA.FTZ R4, R4, R96, R44 ;  /* 0x0000006004047223 */ /* 0x000fe2000001002c */
[----:B------:R-:W-:Y:S01]  /*3f30*/  FFMA.FTZ R6, R2, R98, R46 ;  /* 0x0000006202067223 */ /* 0x000fe2000001002e */
[----:B------:R-:W-:Y:S01]  /*3f40*/  FFMA.FTZ R7, R7, R99, R47 ;  /* 0x0000006307077223 */ /* 0x000fe2000001002f */
[----:B------:R1:W-:Y:S01]  /*3f50*/  STG.E.128 desc[UR6][R236.64], R12 ;  /* 0x0000000cec007986 */ /* 0x0003e2000c101d06 */
[----:B------:R-:W-:-:S04]  /*3f60*/  IMAD.WIDE.U32 R230, R211, 0x10, R234 ;  /* 0x00000010d3e67825 */ /* 0x000fc800078e00ea */
[----:B------:R-:W-:Y:S01]  /*3f70*/  FFMA.FTZ R211, R214, R83, R63 ;  /* 0x00000053d6d37223 */ /* 0x000fe2000001003f */
[----:B------:R2:W-:Y:S01]  /*3f80*/  STG.E.128 desc[UR6][R224.64], R192 ;  /* 0x000000c0e0007986 */ /* 0x0005e2000c101d06 */
[----:B0-----:R-:W-:Y:S01]  /*3f90*/  FFMA.FTZ R10, R19, R134, R170 ;  /* 0x00000086130a7223 */ /* 0x001fe200000100aa */
[----:B------:R-:W-:Y:S01]  /*3fa0*/  FFMA.FTZ R11, R18, R135, R171 ;  /* 0x00000087120b7223 */ /* 0x000fe200000100ab */
[----:B------:R-:W-:Y:S01]  /*3fb0*/  FFMA.FTZ R8, R197, R132, R168 ;  /* 0x00000084c5087223 */ /* 0x000fe200000100a8 */
[----:B------:R-:W-:Y:S01]  /*3fc0*/  FFMA.FTZ R9, R196, R133, R169 ;  /* 0x00000085c4097223 */ /* 0x000fe200000100a9 */
[----:B-1----:R-:W-:Y:S01]  /*3fd0*/  FFMA.FTZ R14, R19, R94, R50 ;  /* 0x0000005e130e7223 */ /* 0x002fe20000010032 */
[----:B------:R-:W-:Y:S01]  /*3fe0*/  FFMA.FTZ R15, R18, R95, R51 ;  /* 0x0000005f120f7223 */ /* 0x000fe20000010033 */
[----:B------:R-:W-:Y:S01]  /*3ff0*/  FFMA.FTZ R12, R197, R92, R48 ;  /* 0x0000005cc50c7223 */ /* 0x000fe20000010030 */
[----:B------:R-:W0:Y:S01]  /*4000*/  LDC.64 R18, c[0x0][0x380] ;  /* 0x0000e000ff127b82 */ /* 0x000e220000000a00 */
[----:B--2---:R-:W-:-:S04]  /*4010*/  IMAD.WIDE.U32 R194, R5, 0x10, R212 ;  /* 0x0000001005c27825 */ /* 0x004fc800078e00d4 */
[----:B------:R-:W-:Y:S01]  /*4020*/  FFMA.FTZ R5, R3, R97, R45 ;  /* 0x0000006103057223 */ /* 0x000fe2000001002d */
[----:B------:R-:W-:Y:S01]  /*4030*/  FFMA.FTZ R13, R196, R93, R49 ;  /* 0x0000005dc40d7223 */ /* 0x000fe20000010031 */
[----:B------:R-:W-:Y:S01]  /*4040*/  FFMA.FTZ R196, R215, R116, R184 ;  /* 0x00000074d7c47223 */ /* 0x000fe200000100b8 */
[----:B------:R-:W-:-:S04]  /*4050*/  IMAD.WIDE.U32 R192, R198, 0x10, R234 ;  /* 0x00000010c6c07825 */ /* 0x000fc800078e00ea */
[----:B------:R-:W-:Y:S01]  /*4060*/  FFMA.FTZ R197, R217, R117, R185 ;  /* 0x00000075d9c57223 */ /* 0x000fe200000100b9 */
[----:B------:R1:W-:Y:S01]  /*4070*/  STG.E.128 desc[UR6][R194.64], R4 ;  /* 0x00000004c2007986 */ /* 0x0003e2000c101d06 */
        /* <DEDUP_REMOVED lines=10> */
[----:B------:R-:W-:-:S04]  /*4120*/  IMAD.WIDE.U32 R2, R221, 0x10, R212 ;  /* 0x00000010dd027825 */ /* 0x000fc800078e00d4 */
[----:B------:R-:W-:Y:S01]  /*4130*/  FFMA.FTZ R221, R0, R73, R69 ;  /* 0x0000004900dd7223 */ /* 0x000fe20000010045 */
[----:B0-----:R-:W-:Y:S01]  /*4140*/  LEA R16, R18, R16, 0x2 ;  /* 0x0000001012107211 */ /* 0x001fe200078e10ff */
[----:B-1----:R-:W-:Y:S01]  /*4150*/  FFMA.FTZ R4, R199, R128, R172 ;  /* 0x00000080c7047223 */ /* 0x002fe200000100ac */
[----:B------:R-:W-:Y:S01]  /*4160*/  FFMA.FTZ R5, R202, R129, R173 ;  /* 0x00000081ca057223 */ /* 0x000fe200000100ad */
[----:B------:R-:W-:Y:S01]  /*4170*/  FFMA.FTZ R6, R201, R130, R174 ;  /* 0x00000082c9067223 */ /* 0x000fe200000100ae */
[----:B------:R-:W-:Y:S01]  /*4180*/  FFMA.FTZ R7, R200, R131, R175 ;  /* 0x00000083c8077223 */ /* 0x000fe200000100af */
[----:B--2---:R-:W-:Y:S01]  /*4190*/  FFMA.FTZ R8, R199, R88, R52 ;  /* 0x00000058c7087223 */ /* 0x004fe20000010034 */
[----:B------:R-:W-:Y:S01]  /*41a0*/  FFMA.FTZ R9, R202, R89, R53 ;  /* 0x00000059ca097223 */ /* 0x000fe20000010035 */
[----:B------:R-:W-:Y:S01]  /*41b0*/  FFMA.FTZ R10, R201, R90, R54 ;  /* 0x0000005ac90a7223 */ /* 0x000fe20000010036 */
[----:B------:R-:W-:Y:S01]  /*41c0*/  FFMA.FTZ R11, R200, R91, R55 ;  /* 0x0000005bc80b7223 */ /* 0x000fe20000010037 */
[----:B---3--:R-:W-:Y:S01]  /*41d0*/  FFMA.FTZ R12, R203, R124, R176 ;  /* 0x0000007ccb0c7223 */ /* 0x008fe200000100b0 */
[----:B------:R-:W-:Y:S01]  /*41e0*/  FFMA.FTZ R13, R205, R125, R177 ;  /* 0x0000007dcd0d7223 */ /* 0x000fe200000100b1 */
[C---:B------:R-:W-:Y:S01]  /*41f0*/  FFMA.FTZ R14, R206.reuse, R126, R178 ;  /* 0x0000007ece0e7223 */ /* 0x040fe200000100b2 */
[----:B------:R-:W-:Y:S01]  /*4200*/  FFMA.FTZ R15, R207, R127, R179 ;  /* 0x0000007fcf0f7223 */ /* 0x000fe200000100b3 */
[----:B------:R-:W-:Y:S01]  /*4210*/  FFMA.FTZ R205, R205, R85, R57 ;  /* 0x00000055cdcd7223 */ /* 0x000fe20000010039 */
[----:B------:R-:W-:Y:S01]  /*4220*/  FFMA.FTZ R206, R206, R86, R58 ;  /* 0x00000056cece7223 */ /* 0x000fe2000001003a */
[----:B------:R-:W-:Y:S01]  /*4230*/  FFMA.FTZ R207, R207, R87, R59 ;  /* 0x00000057cfcf7223 */ /* 0x000fe2000001003b */
[----:B------:R-:W-:Y:S01]  /*4240*/  FFMA.FTZ R192, R208, R120, R180 ;  /* 0x00000078d0c07223 */ /* 0x000fe200000100b4 */
[C---:B------:R-:W-:Y:S01]  /*4250*/  FFMA.FTZ R193, R209.reuse, R121, R181 ;  /* 0x00000079d1c17223 */ /* 0x040fe200000100b5 */
[----:B------:R-:W-:Y:S01]  /*4260*/  FFMA.FTZ R194, R210, R122, R182 ;  /* 0x0000007ad2c27223 */ /* 0x000fe200000100b6 */
[----:B------:R-:W-:Y:S01]  /*4270*/  FFMA.FTZ R195, R214, R123, R183 ;  /* 0x0000007bd6c37223 */ /* 0x000fe200000100b7 */
[----:B------:R0:W-:Y:S01]  /*4280*/  STG.E.128 desc[UR6][R236.64], R4 ;  /* 0x00000004ec007986 */ /* 0x0001e2000c101d06 */
[----:B------:R-:W-:Y:S01]  /*4290*/  FFMA.FTZ R208, R208, R80, R60 ;  /* 0x00000050d0d07223 */ /* 0x000fe2000001003c */
[----:B------:R-:W-:Y:S01]  /*42a0*/  FFMA.FTZ R209, R209, R81, R61 ;  /* 0x00000051d1d17223 */ /* 0x000fe2000001003d */
[----:B------:R-:W-:Y:S01]  /*42b0*/  FFMA.FTZ R210, R210, R82, R62 ;  /* 0x00000052d2d27223 */ /* 0x000fe2000001003e */
[----:B------:R1:W-:Y:S01]  /*42c0*/  STG.E.128 desc[UR6][R238.64], R8 ;  /* 0x00000008ee007986 */ /* 0x0003e2000c101d06 */
[C---:B------:R-:W-:Y:S01]  /*42d0*/  FFMA.FTZ R199, R219.reuse, R119, R187 ;  /* 0x00000077dbc77223 */ /* 0x040fe200000100bb */
[----:B------:R-:W-:Y:S01]  /*42e0*/  FFMA.FTZ R219, R219, R79, R67 ;  /* 0x0000004fdbdb7223 */ /* 0x000fe20000010043 */
[----:B------:R-:W-:Y:S01]  /*42f0*/  IMAD.WIDE.U32 R234, R227, 0x10, R234 ;  /* 0x00000010e3ea7825 */ /* 0x000fe200078e00ea */
[----:B------:R1:W-:Y:S01]  /*4300*/  STG.E.128 desc[UR6][R230.64], R12 ;  /* 0x0000000ce6007986 */ /* 0x0003e2000c101d06 */
[----:B------:R-:W-:-:S02]  /*4310*/  ISETP.GE.AND P2, PT, R16, R19, PT ;  /* 0x000000131000720c */ /* 0x000fc40003f46270 */
[----:B------:R-:W-:Y:S01]  /*4320*/  IMAD.WIDE.U32 R212, R227, 0x10, R212 ;  /* 0x00000010e3d47825 */ /* 0x000fe200078e00d4 */
[----:B------:R1:W-:Y:S04]  /*4330*/  STG.E.128 desc[UR6][R240.64], R204 ;  /* 0x000000ccf0007986 */ /* 0x0003e8000c101d06 */
[----:B------:R1:W-:Y:S01]  /*4340*/  STG.E.128 desc[UR6][R228.64], R192 ;  /* 0x000000c0e4007986 */ /* 0x0003e2000c101d06 */
[----:B0-----:R-:W-:Y:S01]  /*4350*/  FFMA.FTZ R4, R220, R112, R188 ;  /* 0x00000070dc047223 */ /* 0x001fe200000100bc */
[----:B------:R-:W-:Y:S01]  /*4360*/  FFMA.FTZ R5, R0, R113, R189 ;  /* 0x0000007100057223 */ /* 0x000fe200000100bd */
[----:B------:R-:W-:Y:S01]  /*4370*/  FFMA.FTZ R6, R222, R114, R190 ;  /* 0x00000072de067223 */ /* 0x000fe200000100be */
[----:B------:R-:W-:Y:S01]  /*4380*/  FFMA.FTZ R7, R232, R115, R191 ;  /* 0x00000073e8077223 */ /* 0x000fe200000100bf */
[----:B------:R-:W-:Y:S01]  /*4390*/  FFMA.FTZ R220, R220, R72, R68 ;  /* 0x00000048dcdc7223 */ /* 0x000fe20000010044 */
[----:B------:R-:W-:Y:S01]  /*43a0*/  FFMA.FTZ R222, R222, R74, R70 ;  /* 0x0000004adede7223 */ /* 0x000fe20000010046 */
[----:B------:R1:W-:Y:S04]  /*43b0*/  STG.E.128 desc[UR6][R242.64], R208 ;  /* 0x000000d0f2007986 */ /* 0x0003e8000c101d06 */
[----:B------:R1:W-:Y:S04]  /*43c0*/  STG.E.128 desc[UR6][R224.64], R196 ;  /* 0x000000c4e0007986 */ /* 0x0003e8000c101d06 */
[----:B------:R1:W-:Y:S04]  /*43d0*/  STG.E.128 desc[UR6][R2.64], R216 ;  /* 0x000000d802007986 */ /* 0x0003e8000c101d06 */
[----:B------:R1:W-:Y:S04]  /*43e0*/  STG.E.128 desc[UR6][R234.64], R4 ;  /* 0x00000004ea007986 */ /* 0x0003e8000c101d06 */
[----:B------:R1:W-:Y:S01]  /*43f0*/  STG.E.128 desc[UR6][R212.64], R220 ;  /* 0x000000dcd4007986 */ /* 0x0003e2000c101d06 */
[----:B------:R-:W-:Y:S05]  /*4400*/  @!P2 BRA `(.L_x_25146) ;  /* 0xffffffc800c4a947 */ /* 0x000fea000383ffff */
[----:B------:R-:W-:Y:S05]  /*4410*/  EXIT ;  /* 0x000000000000794d */ /* 0x000fea0003800000 */
.L_x_25145:
        /* <DEDUP_REMOVED lines=8> */
.L_x_25148:
[----:B------:R-:W-:Y:S05]  /*44a0*/  BSYNC B0 ;  /* 0x0000000000007941 */ /* 0x000fea0003800000 */
.L_x_25147:
        /* <DEDUP_REMOVED lines=10> */
.L_x_25149:
[----:B------:R-:W-:Y:S01]  /*4550*/  HFMA2 R236, -RZ, RZ, 0, 2.384185791015625e-07 ;  /* 0x00000004ffec7431 */ /* 0x000fe200000001ff */
[----:B------:R-:W-:-:S05]  /*4560*/  MOV R192, R235 ;  /* 0x000000eb00c07202 */ /* 0x000fca0000000f00 */
[----:B------:R-:W-:-:S05]  /*4570*/  FADD.FTZ R194, R193, R192 ;  /* 0x000000c0c1c27221 */ /* 0x000fca0000010000 */
[----:B------:R-:W-:-:S07]  /*4580*/  MOV R237, R194 ;  /* 0x000000c200ed7202 */ /* 0x000fce0000000f00 */
[----:B------:R-:W-:Y:S05]  /*4590*/  WARPSYNC.COLLECTIVE R234, `(.L_x_25150) ;  /* 0x00000000ea087348 */ /* 0x000fea0003c00000 */
[----:B------:R0:W1:Y:S02]  /*45a0*/  SHFL.BFLY P3, R235, R237, R236, R239 ;  /* 0x0c0000ecedeb7389 */ /* 0x00006400000600ef */
[----:B01----:R-:W-:Y:S05]  /*45b0*/  ENDCOLLECTIVE ;  /* 0x000000000000791b */ /* 0x003fea0003800000 */
.L_x_25150:
[----:B------:R-:W-:Y:S01]  /*45c0*/  HFMA2 R236, -RZ, RZ, 0, 4.76837158203125e-07 ;  /* 0x00000008ffec7431 */ /* 0x000fe200000001ff */
[----:B------:R-:W-:-:S05]  /*45d0*/  MOV R213, R235 ;  /* 0x000000eb00d57202 */ /* 0x000fca0000000f00 */
[----:B------:R-:W-:-:S05]  /*45e0*/  FADD.FTZ R213, R194, R213 ;  /* 0x000000d5c2d57221 */ /* 0x000fca0000010000 */
[----:B------:R-:W-:-:S07]  /*45f0*/  MOV R237, R213 ;  /* 0x000000d500ed7202 */ /* 0x000fce0000000f00 */
[----:B------:R-:W-:Y:S05]  /*4600*/  WARPSYNC.COLLECTIVE R234, `(.L_x_25151) ;  /* 0x00000000ea087348 */ /* 0x000fea0003c00000 */
[----:B------:R0:W1:Y:S02]  /*4610*/  SHFL.BFLY P3, R235, R237, R236, R239 ;  /* 0x0c0000ecedeb7389 */ /* 0x00006400000600ef */
[----:B01----:R-:W-:Y:S05]  /*4620*/  ENDCOLLECTIVE ;  /* 0x000000000000791b */ /* 0x003fea0003800000 */
.L_x_25151:
[----:B------:R-:W-:Y:S01]  /*4630*/  HFMA2 R236, -RZ, RZ, 0, 9.5367431640625e-07 ;  /* 0x00000010ffec7431 */ /* 0x000fe200000001ff */
[----:B------:R-:W-:-:S05]  /*4640*/  MOV R192, R235 ;  /* 0x000000eb00c07202 */ /* 0x000fca0000000f00 */
[----:B------:R-:W-:-:S05]  /*4650*/  FADD.FTZ R231, R213, R192 ;  /* 0x000000c0d5e77221 */ /* 0x000fca0000010000 */
[----:B------:R-:W-:-:S07]  /*4660*/  MOV R237, R231 ;  /* 0x000000e700ed7202 */ /* 0x000fce0000000f00 */
[----:B------:R-:W-:Y:S05]  /*4670*/  WARPSYNC.COLLECTIVE R234, `(.L_x_25152) ;  /* 0x00000000ea087348 */ /* 0x000fea0003c00000 */
[----:B------:R0:W1:Y:S02]  /*4680*/  SHFL.BFLY P3, R235, R237, R236, R239 ;  /* 0x0c0000ecedeb7389 */ /* 0x00006400000600ef */
[----:B01----:R-:W-:Y:S05]  /*4690*/  ENDCOLLECTIVE ;  /* 0x000000000000791b */ /* 0x003fea0003800000 */
.L_x_25152:
        /* <DEDUP_REMOVED lines=88> */
.L_x_25153:
[----:B------:R-:W-:Y:S01]  /*4c20*/  HFMA2 R236, -RZ, RZ, 0, 1.1920928955078125e-07 ;  /* 0x00000002ffec7431 */ /* 0x000fe200000001ff */
[----:B------:R-:W-:-:S05]  /*4c30*/  MOV R193, R235 ;  /* 0x000000eb00c17202 */ /* 0x000fca0000000f00 */
[----:B------:R-:W-:-:S05]  /*4c40*/  FADD.FTZ R193, R192, R193 ;  /* 0x000000c1c0c17221 */ /* 0x000fca0000010000 */
[----:B------:R-:W-:-:S07]  /*4c50*/  MOV R237, R193 ;  /* 0x000000c100ed7202 */ /* 0x000fce0000000f00 */
[----:B------:R-:W-:Y:S05]  /*4c60*/  WARPSYNC.COLLECTIVE R234, `(.L_x_25154) ;  /* 0x00000000ea087348 */ /* 0x000fea0003c00000 */
[----:B------:R0:W1:Y:S02]  /*4c70*/  SHFL.BFLY P3, R235, R237, R236, R239 ;  /* 0x0c0000ecedeb7389 */ /* 0x00006400000600ef */
[----:B01----:R-:W-:Y:S05]  /*4c80*/  ENDCOLLECTIVE ;  /* 0x000000000000791b */ /* 0x003fea0003800000 */
.L_x_25154:
[----:B------:R-:W-:Y:S01]  /*4c90*/  HFMA2 R236, -RZ, RZ, 0, 2.384185791015625e-07 ;  /* 0x00000004ffec7431 */ /* 0x000fe200000001ff */
[----:B------:R-:W-:-:S05]  /*4ca0*/  MOV R194, R235 ;  /* 0x000000eb00c27202 */ /* 0x000fca0000000f00 */
[----:B------:R-:W-:-:S05]  /*4cb0*/  FADD.FTZ R194, R193, R194 ;  /* 0x000000c2c1c27221 */ /* 0x000fca0000010000 */
[----:B------:R-:W-:-:S07]  /*4cc0*/  MOV R237, R194 ;  /* 0x000000c200ed7202 */ /* 0x000fce0000000f00 */
[----:B------:R-:W-:Y:S05]  /*4cd0*/  WARPSYNC.COLLECTIVE R234, `(.L_x_25155) ;  /* 0x00000000ea087348 */ /* 0x000fea0003c00000 */
[----:B------:R0:W1:Y:S02]  /*4ce0*/  SHFL.BFLY P3, R235, R237, R236, R239 ;  /* 0x0c0000ecedeb7389 */ /* 0x00006400000600ef */
[----:B01----:R-:W-:Y:S05]  /*4cf0*/  ENDCOLLECTIVE ;  /* 0x000000000000791b */ /* 0x003fea0003800000 */
.L_x_25155:
[----:B------:R-:W-:Y:S01]  /*4d00*/  HFMA2 R236, -RZ, RZ, 0, 4.76837158203125e-07 ;  /* 0x00000008ffec7431 */ /* 0x000fe200000001ff */
[----:B------:R-:W-:-:S05]  /*4d10*/  MOV R195, R235 ;  /* 0x000000eb00c37202 */ /* 0x000fca0000000f00 */
[----:B------:R-:W-:-:S05]  /*4d20*/  FADD.FTZ R195, R194, R195 ;  /* 0x000000c3c2c37221 */ /* 0x000fca0000010000 */
[----:B------:R-:W-:-:S07]  /*4d30*/  MOV R237, R195 ;  /* 0x000000c300ed7202 */ /* 0x000fce0000000f00 */
[----:B------:R-:W-:Y:S05]  /*4d40*/  WARPSYNC.COLLECTIVE R234, `(.L_x_25156) ;  /* 0x00000000ea087348 */ /* 0x000fea0003c00000 */
[----:B------:R0:W1:Y:S02]  /*4d50*/  SHFL.BFLY P3, R235, R237, R236, R239 ;  /* 0x0c0000ecedeb7389 */ /* 0x00006400000600ef */
[----:B01----:R-:W-:Y:S05]  /*4d60*/  ENDCOLLECTIVE ;  /* 0x000000000000791b */ /* 0x003fea0003800000 */
.L_x_25156:
[----:B------:R-:W-:Y:S01]  /*4d70*/  HFMA2 R236, -RZ, RZ, 0, 9.5367431640625e-07 ;  /* 0x00000010ffec7431 */ /* 0x000fe200000001ff */
[----:B------:R-:W-:-:S05]  /*4d80*/  MOV R232, R235 ;  /* 0x000000eb00e87202 */ /* 0x000fca0000000f00 */
[----:B------:R-:W-:-:S05]  /*4d90*/  FADD.FTZ R232, R195, R232 ;  /* 0x000000e8c3e87221 */ /* 0x000fca0000010000 */
[----:B------:R-:W-:-:S07]  /*4da0*/  MOV R237, R232 ;  /* 0x000000e800ed7202 */ /* 0x000fce0000000f00 */
[----:B------:R-:W-:Y:S05]  /*4db0*/  WARPSYNC.COLLECTIVE R234, `(.L_x_25157) ;  /* 0x00000000ea087348 */ /* 0x000fea0003c00000 */
[----:B------:R0:W1:Y:S02]  /*4dc0*/  SHFL.BFLY P3, R235, R237, R236, R239 ;  /* 0x0c0000ecedeb7389 */ /* 0x00006400000600ef */
[----:B01----:R-:W-:Y:S05]  /*4dd0*/  ENDCOLLECTIVE ;  /* 0x000000000000791b */ /* 0x003fea0003800000 */
.L_x_25157:
[----:B------:R-:W-:Y:S01]  /*4de0*/  MOV R213, R235 ;  /* 0x000000eb00d57202 */ /* 0x000fe20000000f00 */
[----:B------:R-:W-:Y:S06]  /*4df0*/  BRA `(.L_x_25158) ;  /* 0xffffffe800187947 */ /* 0x000fec000383ffff */
.L_x_25159:
        /* <DEDUP_REMOVED lines=16> */
.L_x_28025:


//--------------------- .text._ZN10layer_norm31ln_parallel_residual_fwd_kernelINS_13Kernel_traitsIfffffjLj1280ELj1ELj4ELj1ELj16ENS_18Kernel_traits_baseILj1280EfffffjLj128EEEEELb0ELb1ELb0EEEvNS_9FwdParamsE --------------------------
	.section	.text._ZN10layer_norm31ln_parallel_residual_fwd_kernelINS_13Kernel_traitsIfffffjLj1280ELj1ELj4ELj1ELj16ENS_18Kernel_traits_baseILj1280EfffffjLj128EEEEELb0ELb1ELb0EEEvNS_9FwdParamsE,"ax",@progbits
	.align	128
        .global         _ZN10layer_norm31ln_parallel_residual_fwd_kernelINS_13Kernel_traitsIfffffjLj1280ELj1ELj4ELj1ELj16ENS_18Kernel_traits_baseILj1280EfffffjLj128EEEEELb0ELb1ELb0EEEvNS_9FwdParamsE
        .type           _ZN10layer_norm31ln_parallel_residual_fwd_kernelINS_13Kernel_traitsIfffffjLj1280ELj1ELj4ELj1ELj16ENS_18Kernel_traits_baseILj1280EfffffjLj128EEEEELb0ELb1ELb0EEEvNS_9FwdParamsE,@function
        .size           _ZN10layer_norm31ln_parallel_residual_fwd_kernelINS_13Kernel_traitsIfffffjLj1280ELj1ELj4ELj1ELj16ENS_18Kernel_traits_baseILj1280EfffffjLj128EEEEELb0ELb1ELb0EEEvNS_9FwdParamsE,(.L_x_28026 - _ZN10layer_norm31ln_parallel_residual_fwd_kernelINS_13Kernel_traitsIfffffjLj1280ELj1ELj4ELj1ELj16ENS_18Kernel_traits_baseILj1280EfffffjLj128EEEEELb0ELb1ELb0EEEvNS_9FwdParamsE)
        .other          _ZN10layer_norm31ln_parallel_residual_fwd_kernelINS_13Kernel_traitsIfffffjLj1280ELj1ELj4ELj1ELj16ENS_18Kernel_traits_baseILj1280EfffffjLj128EEEEELb0ELb1ELb0EEEvNS_9FwdParamsE,@"STO_CUDA_ENTRY STV_DEFAULT"
_ZN10layer_norm31ln_parallel_residual_fwd_kernelINS_13Kernel_traitsIfffffjLj1280ELj1ELj4ELj1ELj16ENS_18Kernel_traits_baseILj1280EfffffjLj128EEEEELb0ELb1ELb0EEEvNS_9FwdParamsE:
.text._ZN10layer_norm31ln_parallel_residual_fwd_kernelINS_13Kernel_traitsIfffffjLj1280ELj1ELj4ELj1ELj16ENS_18Kernel_traits_baseILj1280EfffffjLj128EEEEELb0ELb1ELb0EEEvNS_9FwdParamsE:
        /* <DEDUP_REMOVED lines=32> */
[----:B------:R-:W5:Y:S02]  /*0200*/  @P0 LDG.E.128 R108, desc[UR6][R2.64] ;  /* 0x00000006026c0981 */ /* 0x000f64000c1e1d00 */
[----:B------:R-:W0:Y:S01]  /*0210*/  @P5 LDC.64 R10, c[0x0][0x3d0] ;  /* 0x0000f400ff0a5b82 */ /* 0x000e220000000a00 */
[C---:B-1----:R-:W-:Y:S01]  /*0220*/  @P0 IMAD.WIDE.U32 R4, R31.reuse, 0x10, R4 ;  /* 0x000000101f040825 */ /* 0x042fe200078e0004 */
[----:B------:R-:W-:-:S04]  /*0230*/  @P0 IADD3 R31, PT, PT, R31, 0x20, RZ ;  /* 0x000000201f1f0810 */ /* 0x000fc80007ffe0ff */
[----:B------:R-:W5:Y:S02]  /*0240*/  @P0 LDG.E.128 R104, desc[UR6][R4.64] ;  /* 0x0000000604680981 */ /* 0x000f64000c1e1d00 */
[----:B------:R-:W1:Y:S01]  /*0250*/  @P5 LDC.64 R12, c[0x0][0x438] ;  /* 0x00010e00ff0c5b82 */ /* 0x000e620000000a00 */
[----:B------:R-:W-:Y:S01]  /*0260*/  ISETP.GE.U32.AND P0, PT, R138, 0x100, PT ;  /* 0x000001008a00780c */ /* 0x000fe20003f06070 */
[----:B--2---:R-:W-:-:S05]  /*0270*/  @P6 IMAD.WIDE.U32 R6, R31, 0x10, R6 ;  /* 0x000000101f066825 */ /* 0x004fca00078e0006 */
[----:B------:R2:W5:Y:S01]  /*0280*/  @P6 LDG.E.128 R100, desc[UR6][R6.64] ;  /* 0x0000000606646981 */ /* 0x000562000c1e1d00 */
[----:B------:R-:W4:Y:S01]  /*0290*/  @P3 LDC.64 R14, c[0x0][0x3d0] ;  /* 0x0000f400ff0e3b82 */ /* 0x000f220000000a00 */
[----:B---3--:R-:W-:-:S07]  /*02a0*/  @P6 IMAD.WIDE.U32 R8, R31, 0x10, R8 ;  /* 0x000000101f086825 */ /* 0x008fce00078e0008 */
[----:B------:R-:W3:Y:S01]  /*02b0*/  @P3 LDC.64 R16, c[0x0][0x438] ;  /* 0x00010e00ff103b82 */ /* 0x000ee20000000a00 */
[----:B------:R2:W5:Y:S01]  /*02c0*/  @P6 LDG.E.128 R96, desc[UR6][R8.64] ;  /* 0x0000000608606981 */ /* 0x000562000c1e1d00 */
        /* <DEDUP_REMOVED lines=9> */
[----:B------:R0:W5:Y:S06]  /*0360*/  @P5 LDG.E.128 R92, desc[UR6][R10.64] ;  /* 0x000000060a5c5981 */ /* 0x00016c000c1e1d00 */
[----:B------:R-:W1:Y:S01]  /*0370*/  @P0 LDC.64 R26, c[0x0][0x3d0] ;  /* 0x0000f400ff1a0b82 */ /* 0x000e620000000a00 */
[C---:B----4-:R-:W-:Y:S01]  /*0380*/  @P3 IMAD.WIDE.U32 R14, R31.reuse, 0x10, R14 ;  /* 0x000000101f0e3825 */ /* 0x050fe200078e000e */
[----:B------:R4:W5:Y:S06]  /*0390*/  @P5 LDG.E.128 R88, desc[UR6][R12.64] ;  /* 0x000000060c585981 */ /* 0x00096c000c1e1d00 */
[----:B------:R-:W4:Y:S01]  /*03a0*/  @P0 LDC.64 R28, c[0x0][0x438] ;  /* 0x00010e00ff1c0b82 */ /* 0x000f220000000a00 */
[C---:B---3--:R-:W-:Y:S01]  /*03b0*/  @P3 IMAD.WIDE.U32 R16, R31.reuse, 0x10, R16 ;  /* 0x000000101f103825 */ /* 0x048fe200078e0010 */
[----:B------:R-:W-:Y:S01]  /*03c0*/  @P3 IADD3 R31, PT, PT, R31, 0x20, RZ ;  /* 0x000000201f1f3810 */ /* 0x000fe20007ffe0ff */
[----:B------:R3:W5:Y:S05]  /*03d0*/  @P3 LDG.E.128 R84, desc[UR6][R14.64] ;  /* 0x000000060e543981 */ /* 0x00076a000c1e1d00 */
[----:B--2---:R-:W2:Y:S01]  /*03e0*/  @P6 LDC.64 R6, c[0x0][0x3d0] ;  /* 0x0000f400ff066b82 */ /* 0x004ea20000000a00 */
[C---:B------:R-:W-:Y:S01]  /*03f0*/  @P2 IMAD.WIDE.U32 R18, R31.reuse, 0x10, R18 ;  /* 0x000000101f122825 */ /* 0x040fe200078e0012 */
[----:B------:R3:W5:Y:S06]  /*0400*/  @P3 LDG.E.128 R80, desc[UR6][R16.64] ;  /* 0x0000000610503981 */ /* 0x00076c000c1e1d00 */
[----:B------:R-:W3:Y:S01]  /*0410*/  @P6 LDC.64 R8, c[0x0][0x438] ;  /* 0x00010e00ff086b82 */ /* 0x000ee20000000a00 */
[----:B------:R-:W-:-:S07]  /*0420*/  @P2 IMAD.WIDE.U32 R20, R31, 0x10, R20 ;  /* 0x000000101f142825 */ /* 0x000fce00078e0014 */
[----:B------:R-:W2:Y:S01]  /*0430*/  @P4 LDC.64 R2, c[0x0][0x3d0] ;  /* 0x0000f400ff024b82 */ /* 0x000ea20000000a00 */
[----:B------:R-:W-:Y:S01]  /*0440*/  @P2 IADD3 R31, PT, PT, R31, 0x20, RZ ;  /* 0x000000201f1f2810 */ /* 0x000fe20007ffe0ff */
[----:B------:R1:W5:Y:S06]  /*0450*/  @P2 LDG.E.128 R76, desc[UR6][R18.64] ;  /* 0x00000006124c2981 */ /* 0x00036c000c1e1d00 */
[----:B------:R-:W3:Y:S01]  /*0460*/  @P4 LDC.64 R4, c[0x0][0x438] ;  /* 0x00010e00ff044b82 */ /* 0x000ee20000000a00 */
[C---:B0-----:R-:W-:Y:S01]  /*0470*/  @P1 IMAD.WIDE.U32 R22, R31.reuse, 0x10, R22 ;  /* 0x000000101f161825 */ /* 0x041fe200078e0016 */
[----:B------:R0:W5:Y:S03]  /*0480*/  @P2 LDG.E.128 R72, desc[UR6][R20.64] ;  /* 0x0000000614482981 */ /* 0x000166000c1e1d00 */
[C---:B-1----:R-:W-:Y:S01]  /*0490*/  @P1 IMAD.WIDE.U32 R24, R31.reuse, 0x10, R24 ;  /* 0x000000101f181825 */ /* 0x042fe200078e0018 */
[----:B------:R-:W-:Y:S01]  /*04a0*/  @P1 IADD3 R31, PT, PT, R31, 0x20, RZ ;  /* 0x000000201f1f1810 */ /* 0x000fe20007ffe0ff */
[----:B------:R0:W5:Y:S04]  /*04b0*/  @P1 LDG.E.128 R68, desc[UR6][R22.64] ;  /* 0x0000000616441981 */ /* 0x000168000c1e1d00 */
[C---:B------:R-:W-:Y:S01]  /*04c0*/  @P0 IMAD.WIDE.U32 R26, R31.reuse, 0x10, R26 ;  /* 0x000000101f1a0825 */ /* 0x040fe200078e001a */
[----:B------:R0:W5:Y:S03]  /*04d0*/  @P1 LDG.E.128 R64, desc[UR6][R24.64] ;  /* 0x0000000618401981 */ /* 0x000166000c1e1d00 */
[C---:B----4-:R-:W-:Y:S01]  /*04e0*/  @P0 IMAD.WIDE.U32 R28, R31.reuse, 0x10, R28 ;  /* 0x000000101f1c0825 */ /* 0x050fe200078e001c */
[----:B------:R-:W-:Y:S01]  /*04f0*/  @P0 IADD3 R31, PT, PT, R31, 0x20, RZ ;  /* 0x000000201f1f0810 */ /* 0x000fe20007ffe0ff */
[----:B------:R0:W5:Y:S02]  /*0500*/  @P0 LDG.E.128 R60, desc[UR6][R26.64] ;  /* 0x000000061a3c0981 */ /* 0x000164000c1e1d00 */
[----:B--2---:R-:W-:-:S02]  /*0510*/  @P4 IMAD.WIDE.U32 R2, R139, 0x10, R2 ;  /* 0x000000108b024825 */ /* 0x004fc400078e0002 */
[----:B------:R0:W5:Y:S02]  /*0520*/  @P0 LDG.E.128 R56, desc[UR6][R28.64] ;  /* 0x000000061c380981 */ /* 0x000164000c1e1d00 */
[C---:B------:R-:W-:Y:S02]  /*0530*/  @P6 IMAD.WIDE.U32 R6, R31.reuse, 0x10, R6 ;  /* 0x000000101f066825 */ /* 0x040fe400078e0006 */
[----:B------:R0:W5:Y:S02]  /*0540*/  @P4 LDG.E.128 R44, desc[UR6][R2.64] ;  /* 0x00000006022c4981 */ /* 0x000164000c1e1d00 */
[----:B---3--:R-:W-:Y:S02]  /*0550*/  @P6 IMAD.WIDE.U32 R8, R31, 0x10, R8 ;  /* 0x000000101f086825 */ /* 0x008fe400078e0008 */
[----:B------:R0:W5:Y:S02]  /*0560*/  @P6 LDG.E.128 R52, desc[UR6][R6.64] ;  /* 0x0000000606346981 */ /* 0x000164000c1e1d00 */
[----:B------:R-:W-:-:S02]  /*0570*/  @P4 IMAD.WIDE.U32 R4, R139, 0x10, R4 ;  /* 0x000000108b044825 */ /* 0x000fc400078e0004 */
[----:B------:R0:W5:Y:S04]  /*0580*/  @P6 LDG.E.128 R48, desc[UR6][R8.64] ;  /* 0x0000000608306981 */ /* 0x000168000c1e1d00 */
[----:B------:R0:W5:Y:S01]  /*0590*/  @P4 LDG.E.128 R40, desc[UR6][R4.64] ;  /* 0x0000000604284981 */ /* 0x000162000c1e1d00 */
        /* <DEDUP_REMOVED lines=8> */
[----:B------:R-:W5:Y:S01]  /*0620*/  LDG.E.128 R32, desc[UR6][R32.64] ;  /* 0x0000000620207981 */ /* 0x000f62000c1e1d00 */
[----:B------:R-:W-:Y:S05]  /*0630*/  BRA `(.L_x_25162) ;  /* 0x0000000400187947 */ /* 0x000fea0003800000 */
.L_x_25161:
[C---:B------:R-:W-:Y:S02]  /*0640*/  ISETP.GE.U32.AND P5, PT, R138.reuse, 0x40, PT ;  /* 0x000000408a00780c */ /* 0x040fe40003fa6070 */
[C---:B------:R-:W-:Y:S02]  /*0650*/  ISETP.GE.U32.AND P6, PT, R138.reuse, 0x60, PT ;  /* 0x000000608a00780c */ /* 0x040fe40003fc6070 */
[C---:B------:R-:W-:Y:S02]  /*0660*/  ISETP.GE.U32.AND P0, PT, R138.reuse, 0x80, PT ;  /* 0x000000808a00780c */ /* 0x040fe40003f06070 */
[C---:B------:R-:W-:Y:S02]  /*0670*/  ISETP.GE.U32.AND P4, PT, R138.reuse, 0x20, PT ;  /* 0x000000208a00780c */ /* 0x040fe40003f86070 */
[----:B------:R-:W-:Y:S02]  /*0680*/  MOV R19, R139 ;  /* 0x0000008b00137202 */ /* 0x000fe40000000f00 */
[----:B------:R-:W-:-:S02]  /*0690*/  ISETP.GE.U32.AND P1, PT, R138, 0xa0, PT ;  /* 0x000000a08a00780c */ /* 0x000fc40003f26070 */
[C---:B------:R-:W-:Y:S01]  /*06a0*/  ISETP.GE.U32.AND P2, PT, R138.reuse, 0xc0, PT ;  /* 0x000000c08a00780c */ /* 0x040fe20003f46070 */
[----:B------:R-:W0:Y:S01]  /*06b0*/  @P5 LDC.64 R2, c[0x0][0x3d0] ;  /* 0x0000f400ff025b82 */ /* 0x000e220000000a00 */
[----:B------:R-:W-:-:S05]  /*06c0*/  ISETP.GE.U32.AND P3, PT, R138, 0xe0, PT ;  /* 0x000000e08a00780c */ /* 0x000fca0003f66070 */
[----:B------:R-:W-:Y:S02]  /*06d0*/  @P4 LOP3.LUT R19, R139, 0x20, RZ, 0xfc, !PT ;  /* 0x000000208b134812 */ /* 0x000fe400078efcff */
[----:B------:R-:W1:Y:S08]  /*06e0*/  @P6 LDC.64 R4, c[0x0][0x3d0] ;  /* 0x0000f400ff046b82 */ /* 0x000e700000000a00 */
[----:B------:R-:W2:Y:S01]  /*06f0*/  @P0 LDC.64 R6, c[0x0][0x3d0] ;  /* 0x0000f400ff060b82 */ /* 0x000ea20000000a00 */
[C---:B0-----:R-:W-:Y:S01]  /*0700*/  @P5 IMAD.WIDE.U32 R2, R19.reuse, 0x10, R2 ;  /* 0x0000001013025825 */ /* 0x041fe200078e0002 */
[----:B------:R-:W-:-:S06]  /*0710*/  @P5 IADD3 R19, PT, PT, R19, 0x20, RZ ;  /* 0x0000002013135810 */ /* 0x000fcc0007ffe0ff */
[----:B------:R-:W0:Y:S01]  /*0720*/  @P1 LDC.64 R8, c[0x0][0x3d0] ;  /* 0x0000f400ff081b82 */ /* 0x000e220000000a00 */
[----:B------:R-:W5:Y:S01]  /*0730*/  @P5 LDG.E.128 R108, desc[UR6][R2.64] ;  /* 0x00000006026c5981 */ /* 0x000f62000c1e1d00 */
[C---:B-1----:R-:W-:Y:S01]  /*0740*/  @P6 IMAD.WIDE.U32 R4, R19.reuse, 0x10, R4 ;  /* 0x0000001013046825 */ /* 0x042fe200078e0004 */
[----:B------:R-:W-:-:S05]  /*0750*/  @P6 IADD3 R19, PT, PT, R19, 0x20, RZ ;  /* 0x0000002013136810 */ /* 0x000fca0007ffe0ff */
[----:B------:R-:W1:Y:S01]  /*0760*/  @P2 LDC.64 R10, c[0x0][0x3d0] ;  /* 0x0000f400ff0a2b82 */ /* 0x000e620000000a00 */
[----:B------:R3:W5:Y:S01]  /*0770*/  @P6 LDG.E.128 R100, desc[UR6][R4.64] ;  /* 0x0000000604646981 */ /* 0x000762000c1e1d00 */
[C---:B------:R-:W-:Y:S01]  /*0780*/  ISETP.GE.U32.AND P6, PT, R138.reuse, 0x100, PT ;  /* 0x000001008a00780c */ /* 0x040fe20003fc6070 */
[----:B--2---:R-:W-:Y:S01]  /*0790*/  @P0 IMAD.WIDE.U32 R6, R19, 0x10, R6 ;  /* 0x0000001013060825 */ /* 0x004fe200078e0006 */
[----:B------:R-:W-:-:S04]  /*07a0*/  ISETP.GE.U32.AND P5, PT, R138, 0x120, PT ;  /* 0x000001208a00780c */ /* 0x000fc80003fa6070 */
[----:B------:R-:W2:Y:S01]  /*07b0*/  @P3 LDC.64 R12, c[0x0][0x3d0] ;  /* 0x0000f400ff0c3b82 */ /* 0x000ea20000000a00 */
[----:B------:R-:W-:Y:S01]  /*07c0*/  @P0 IADD3 R19, PT, PT, R19, 0x20, RZ ;  /* 0x0000002013130810 */ /* 0x000fe20007ffe0ff */
[----:B------:R4:W5:Y:S01]  /*07d0*/  @P0 LDG.E.128 R92, desc[UR6][R6.64] ;  /* 0x00000006065c0981 */ /* 0x000962000c1e1d00 */
[----:B------:R-:W-:-:S05]  /*07e0*/  ISETP.GE.U32.AND P0, PT, R138, 0x140, PT ;  /* 0x000001408a00780c */ /* 0x000fca0003f06070 */
[----:B---3--:R-:W3:Y:S01]  /*07f0*/  @P4 LDC.64 R4, c[0x0][0x3d0] ;  /* 0x0000f400ff044b82 */ /* 0x008ee20000000a00 */
[----:B0-----:R-:W-:-:S07]  /*0800*/  @P1 IMAD.WIDE.U32 R8, R19, 0x10, R8 ;  /* 0x0000001013081825 */ /* 0x001fce00078e0008 */
[----:B------:R-:W4:Y:S01]  /*0810*/  @P6 LDC.64 R2, c[0x0][0x3d0] ;  /* 0x0000f400ff026b82 */ /* 0x000f220000000a00 */
[----:B------:R-:W-:Y:S01]  /*0820*/  @P1 IADD3 R19, PT, PT, R19, 0x20, RZ ;  /* 0x0000002013131810 */ /* 0x000fe20007ffe0ff */
[----:B------:R0:W5:Y:S06]  /*0830*/  @P1 LDG.E.128 R84, desc[UR6][R8.64] ;  /* 0x0000000608541981 */ /* 0x00016c000c1e1d00 */
[----:B------:R-:W0:Y:S01]  /*0840*/  @P5 LDC.64 R14, c[0x0][0x3d0] ;  /* 0x0000f400ff0e5b82 */ /* 0x000e220000000a00 */
[C---:B-1----:R-:W-:Y:S01]  /*0850*/  @P2 IMAD.WIDE.U32 R10, R19.reuse, 0x10, R10 ;  /* 0x00000010130a2825 */ /* 0x042fe200078e000a */
[----:B------:R-:W-:-:S04]  /*0860*/  @P2 IADD3 R19, PT, PT, R19, 0x20, RZ ;  /* 0x0000002013132810 */ /* 0x000fc80007ffe0ff */
[----:B------:R1:W5:Y:S02]  /*0870*/  @P2 LDG.E.128 R76, desc[UR6][R10.64] ;  /* 0x000000060a4c2981 */ /* 0x000364000c1e1d00 */
[----:B------:R-:W1:Y:S01]  /*0880*/  @P0 LDC.64 R16, c[0x0][0x3d0] ;  /* 0x0000f400ff100b82 */ /* 0x000e620000000a00 */
[C---:B--2---:R-:W-:Y:S01]  /*0890*/  @P3 IMAD.WIDE.U32 R12, R19.reuse, 0x10, R12 ;  /* 0x00000010130c3825 */ /* 0x044fe200078e000c */
[----:B------:R-:W-:-:S03]  /*08a0*/  @P3 IADD3 R19, PT, PT, R19, 0x20, RZ ;  /* 0x0000002013133810 */ /* 0x000fc60007ffe0ff */
[----:B---3--:R-:W-:Y:S01]  /*08b0*/  @P4 IMAD.WIDE.U32 R4, R139, 0x10, R4 ;  /* 0x000000108b044825 */ /* 0x008fe200078e0004 */
[----:B------:R2:W5:Y:S03]  /*08c0*/  @P3 LDG.E.128 R68, desc[UR6][R12.64] ;  /* 0x000000060c443981 */ /* 0x000566000c1e1d00 */
[C---:B----4-:R-:W-:Y:S01]  /*08d0*/  @P6 IMAD.WIDE.U32 R6, R19.reuse, 0x10, R2 ;  /* 0x0000001013066825 */ /* 0x050fe200078e0002 */
[----:B------:R-:W-:Y:S01]  /*08e0*/  @P6 IADD3 R19, PT, PT, R19, 0x20, RZ ;  /* 0x0000002013136810 */ /* 0x000fe20007ffe0ff */
[----:B------:R2:W5:Y:S04]  /*08f0*/  @P4 LDG.E.128 R44, desc[UR6][R4.64] ;  /* 0x00000006042c4981 */ /* 0x000568000c1e1d00 */
[----:B------:R2:W5:Y:S01]  /*0900*/  @P6 LDG.E.128 R60, desc[UR6][R6.64] ;  /* 0x00000006063c6981 */ /* 0x000562000c1e1d00 */
[C---:B0-----:R-:W-:Y:S01]  /*0910*/  @P5 IMAD.WIDE.U32 R14, R19.reuse, 0x10, R14 ;  /* 0x00000010130e5825 */ /* 0x041fe200078e000e */
[----:B------:R-:W-:-:S04]  /*0920*/  @P5 IADD3 R19, PT, PT, R19, 0x20, RZ ;  /* 0x0000002013135810 */ /* 0x000fc80007ffe0ff */
[----:B------:R2:W5:Y:S01]  /*0930*/  @P5 LDG.E.128 R52, desc[UR6][R14.64] ;  /* 0x000000060e345981 */ /* 0x000562000c1e1d00 */
[----:B-1----:R-:W-:-:S05]  /*0940*/  @P0 IMAD.WIDE.U32 R2, R19, 0x10, R16 ;  /* 0x0000001013020825 */ /* 0x002fca00078e0010 */
[----:B------:R2:W5:Y:S01]  /*0950*/  @P0 LDG.E.128 R36, desc[UR6][R2.64] ;  /* 0x0000000602240981 */ /* 0x000562000c1e1d00 */
        /* <DEDUP_REMOVED lines=18> */
[----:B------:R-:W-:Y:S02]  /*0a80*/  @P0 CS2R R34, SRZ ;  /* 0x0000000000220805 */ /* 0x000fe4000001ff00 */
[----:B--2---:R-:W-:-:S07]  /*0a90*/  @P0 CS2R R32, SRZ ;  /* 0x0000000000200805 */ /* 0x004fce000001ff00 */
.L_x_25162:
[----:B------:R-:W-:Y:S05]  /*0aa0*/  BSYNC.RECONVERGENT B0 ;  /* 0x0000000000007941 */ /* 0x000fea0003800200 */
.L_x_25160:
[----:B------:R-:W0:Y:S02]  /*0ab0*/  LDCU UR4, c[0x0][0x384] ;  /* 0x00007080ff0477ac */ /* 0x000e240008000800 */
[----:B0-----:R-:W-:-:S13]  /*0ac0*/  ISETP.GE.AND P0, PT, R137, UR4, PT ;  /* 0x0000000489007c0c */ /* 0x001fda000bf06270 */
[----:B------:R-:W-:Y:S05]  /*0ad0*/  @P0 EXIT ;  /* 0x000000000000094d */ /* 0x000fea0003800000 */
[----:B------:R-:W0:Y:S01]  /*0ae0*/  LDC.64 R2, c[0x0][0x398] ;  /* 0x0000e600ff027b82 */ /* 0x000e220000000a00 */
[----:B------:R-:W0:Y:S01]  /*0af0*/  LDCU.64 UR8, c[0x0][0x3a0] ;  /* 0x00007400ff0877ac */ /* 0x000e220008000a00 */
[----:B------:R-:W1:Y:S01]  /*0b00*/  LDCU.U8 UR4, c[0x0][0x410] ;  /* 0x00008200ff0477ac */ /* 0x000e620008000000 */
[----:B------:R-:W2:Y:S01]  /*0b10*/  LDCU UR10, c[0x0][0x388] ;  /* 0x00007100ff0a77ac */ /* 0x000ea20008000800 */
[----:B------:R-:W3:Y:S01]  /*0b20*/  LDCU UR5, c[0x0][0x448] ;  /* 0x00008900ff0577ac */ /* 0x000ee20008000800 */
[----:B------:R-:W4:Y:S01]  /*0b30*/  LDCU.64 UR12, c[0x0][0x398] ;  /* 0x00007300ff0c77ac */ /* 0x000f220008000a00 */
[----:B------:R-:W0:Y:S01]  /*0b40*/  LDCU.64 UR14, c[0x0][0x3a0] ;  /* 0x00007400ff0e77ac */ /* 0x000e220008000a00 */
[----:B-1----:R-:W-:Y:S02]  /*0b50*/  ISETP.NE.AND P0, PT, RZ, UR4, PT ;  /* 0x00000004ff007c0c */ /* 0x002fe4000bf05270 */
[----:B0-----:R-:W-:Y:S02]  /*0b60*/  LOP3.LUT P3, RZ, R2, UR8, RZ, 0xfc, !PT ;  /* 0x0000000802ff7c12 */ /* 0x001fe4000f86fcff */
[----:B------:R-:W-:-:S02]  /*0b70*/  P2R R140, PR, RZ, 0x1 ;  /* 0x00000001ff8c7803 */ /* 0x000fc40000000000 */
[----:B--234-:R-:W-:-:S13]  /*0b80*/  LOP3.LUT P3, RZ, R3, UR9, RZ, 0xfc, P3 ;  /* 0x0000000903ff7c12 */ /* 0x01cfda000986fcff */
.L_x_25225:
        /* <DEDUP_REMOVED lines=35> */
.L_x_25166:
        /* <DEDUP_REMOVED lines=9> */
.L_x_25165:
        /* <DEDUP_REMOVED lines=12> */
.L_x_25167:
[----:B------:R-:W0:Y:S01]  /*0f10*/  @P3 LDC.64 R112, c[0x0][0x3a8] ;  /* 0x0000ea00ff703b82 */ /* 0x000e220000000a00 */
[C---:B------:R-:W-:Y:S01]  /*0f20*/  IADD3 R142, PT, PT, R141.reuse, 0x20, RZ ;  /* 0x000000208d8e7810 */ /* 0x040fe20007ffe0ff */
[----:B0-----:R-:W-:-:S05]  /*0f30*/  @P3 IMAD.WIDE.U32 R112, R141, 0x10, R112 ;  /* 0x000000108d703825 */ /* 0x001fca00078e0070 */
[----:B------:R0:W-:Y:S02]  /*0f40*/  @P3 STG.E.128 desc[UR6][R112.64], R20 ;  /* 0x0000001470003986 */ /* 0x0001e4000c101d06 */
.L_x_25164:
[----:B------:R-:W-:Y:S05]  /*0f50*/  BSYNC.RECONVERGENT B0 ;  /* 0x0000000000007941 */ /* 0x000fea0003800200 */
.L_x_25163:
        /* <DEDUP_REMOVED lines=35> */
.L_x_25170:
        /* <DEDUP_REMOVED lines=23> */
.L_x_25171:
[----:B------:R-:W0:Y:S02]  /*1300*/  @P3 LDC.64 R112, c[0x0][0x3a8] ;  /* 0x0000ea00ff703b82 */ /* 0x000e240000000a00 */
[C---:B0-----:R-:W-:Y:S01]  /*1310*/  @P3 IMAD.WIDE.U32 R112, R142.reuse, 0x10, R112 ;  /* 0x000000108e703825 */ /* 0x041fe200078e0070 */
[----:B------:R-:W-:-:S04]  /*1320*/  IADD3 R142, PT, PT, R142, 0x20, RZ ;  /* 0x000000208e8e7810 */ /* 0x000fc80007ffe0ff */
[----:B------:R0:W-:Y:S03]  /*1330*/  @P3 STG.E.128 desc[UR6][R112.64], R20 ;  /* 0x0000001470003986 */ /* 0x0001e6000c101d06 */
.L_x_25169:
[----:B------:R-:W-:Y:S05]  /*1340*/  BSYNC.RECONVERGENT B0 ;  /* 0x0000000000007941 */ /* 0x000fea0003800200 */
.L_x_25168:
        /* <DEDUP_REMOVED lines=35> */
.L_x_25174:
        /* <DEDUP_REMOVED lines=23> */
.L_x_25175:
[----:B------:R-:W0:Y:S02]  /*16f0*/  @P3 LDC.64 R112, c[0x0][0x3a8] ;  /* 0x0000ea00ff703b82 */ /* 0x000e240000000a00 */
[C---:B0-----:R-:W-:Y:S01]  /*1700*/  @P3 IMAD.WIDE.U32 R112, R142.reuse, 0x10, R112 ;  /* 0x000000108e703825 */ /* 0x041fe200078e0070 */
[----:B------:R-:W-:-:S04]  /*1710*/  IADD3 R142, PT, PT, R142, 0x20, RZ ;  /* 0x000000208e8e7810 */ /* 0x000fc80007ffe0ff */
[----:B------:R0:W-:Y:S03]  /*1720*/  @P3 STG.E.128 desc[UR6][R112.64], R20 ;  /* 0x0000001470003986 */ /* 0x0001e6000c101d06 */
.L_x_25173:
[----:B------:R-:W-:Y:S05]  /*1730*/  BSYNC.RECONVERGENT B0 ;  /* 0x0000000000007941 */ /* 0x000fea0003800200 */
.L_x_25172:
        /* <DEDUP_REMOVED lines=35> */
.L_x_25178:
        /* <DEDUP_REMOVED lines=23> */
.L_x_25179:
[----:B------:R-:W0:Y:S02]  /*1ae0*/  @P3 LDC.64 R112, c[0x0][0x3a8] ;  /* 0x0000ea00ff703b82 */ /* 0x000e240000000a00 */
[C---:B0-----:R-:W-:Y:S01]  /*1af0*/  @P3 IMAD.WIDE.U32 R112, R142.reuse, 0x10, R112 ;  /* 0x000000108e703825 */ /* 0x041fe200078e0070 */
[----:B------:R-:W-:-:S04]  /*1b00*/  IADD3 R142, PT, PT, R142, 0x20, RZ ;  /* 0x000000208e8e7810 */ /* 0x000fc80007ffe0ff */
[----:B------:R0:W-:Y:S03]  /*1b10*/  @P3 STG.E.128 desc[UR6][R112.64], R20 ;  /* 0x0000001470003986 */ /* 0x0001e6000c101d06 */
.L_x_25177:
[----:B------:R-:W-:Y:S05]  /*1b20*/  BSYNC.RECONVERGENT B0 ;  /* 0x0000000000007941 */ /* 0x000fea0003800200 */
.L_x_25176:
        /* <DEDUP_REMOVED lines=35> */
.L_x_25182:
        /* <DEDUP_REMOVED lines=23> */
.L_x_25183:
[----:B------:R-:W0:Y:S02]  /*1ed0*/  @P3 LDC.64 R112, c[0x0][0x3a8] ;  /* 0x0000ea00ff703b82 */ /* 0x000e240000000a00 */
[C---:B0-----:R-:W-:Y:S01]  /*1ee0*/  @P3 IMAD.WIDE.U32 R112, R142.reuse, 0x10, R112 ;  /* 0x000000108e703825 */ /* 0x041fe200078e0070 */
[----:B------:R-:W-:-:S04]  /*1ef0*/  IADD3 R142, PT, PT, R142, 0x20, RZ ;  /* 0x000000208e8e7810 */ /* 0x000fc80007ffe0ff */
[----:B------:R0:W-:Y:S03]  /*1f00*/  @P3 STG.E.128 desc[UR6][R112.64], R20 ;  /* 0x0000001470003986 */ /* 0x0001e6000c101d06 */
.L_x_25181:
[----:B------:R-:W-:Y:S05]  /*1f10*/  BSYNC.RECONVERGENT B0 ;  /* 0x0000000000007941 */ /* 0x000fea0003800200 */
.L_x_25180:
        /* <DEDUP_REMOVED lines=35> */
.L_x_25186:
        /* <DEDUP_REMOVED lines=23> */
.L_x_25187:
[----:B------:R-:W0:Y:S02]  /*22c0*/  @P3 LDC.64 R112, c[0x0][0x3a8] ;  /* 0x0000ea00ff703b82 */ /* 0x000e240000000a00 */
[C---:B0-----:R-:W-:Y:S01]  /*22d0*/  @P3 IMAD.WIDE.U32 R112, R142.reuse, 0x10, R112 ;  /* 0x000000108e703825 */ /* 0x041fe200078e0070 */
[----:B------:R-:W-:-:S04]  /*22e0*/  IADD3 R142, PT, PT, R142, 0x20, RZ ;  /* 0x000000208e8e7810 */ /* 0x000fc80007ffe0ff */
[----:B------:R0:W-:Y:S03]  /*22f0*/  @P3 STG.E.128 desc[UR6][R112.64], R20 ;  /* 0x0000001470003986 */ /* 0x0001e6000c101d06 */
.L_x_25185:
[----:B------:R-:W-:Y:S05]  /*2300*/  BSYNC.RECONVERGENT B0 ;  /* 0x0000000000007941 */ /* 0x000fea0003800200 */
.L_x_25184:
        /* <DEDUP_REMOVED lines=35> */
.L_x_25190:
        /* <DEDUP_REMOVED lines=23> */
.L_x_25191:
[----:B------:R-:W0:Y:S02]  /*26b0*/  @P3 LDC.64 R112, c[0x0][0x3a8] ;  /* 0x0000ea00ff703b82 */ /* 0x000e240000000a00 */
[C---:B0-----:R-:W-:Y:S01]  /*26c0*/  @P3 IMAD.WIDE.U32 R112, R142.reuse, 0x10, R112 ;  /* 0x000000108e703825 */ /* 0x041fe200078e0070 */
[----:B------:R-:W-:-:S04]  /*26d0*/  IADD3 R142, PT, PT, R142, 0x20, RZ ;  /* 0x000000208e8e7810 */ /* 0x000fc80007ffe0ff */
[----:B------:R0:W-:Y:S03]  /*26e0*/  @P3 STG.E.128 desc[UR6][R112.64], R20 ;  /* 0x0000001470003986 */ /* 0x0001e6000c101d06 */
.L_x_25189:
[----:B------:R-:W-:Y:S05]  /*26f0*/  BSYNC.RECONVERGENT B0 ;  /* 0x0000000000007941 */ /* 0x000fea0003800200 */
.L_x_25188:
        /* <DEDUP_REMOVED lines=35> */
.L_x_25194:
        /* <DEDUP_REMOVED lines=23> */
.L_x_25195:
[----:B------:R-:W0:Y:S02]  /*2aa0*/  @P3 LDC.64 R112, c[0x0][0x3a8] ;  /* 0x0000ea00ff703b82 */ /* 0x000e240000000a00 */
[C---:B0-----:R-:W-:Y:S01]  /*2ab0*/  @P3 IMAD.WIDE.U32 R112, R142.reuse, 0x10, R112 ;  /* 0x000000108e703825 */ /* 0x041fe200078e0070 */
[----:B------:R-:W-:-:S04]  /*2ac0*/  IADD3 R142, PT, PT, R142, 0x20, RZ ;  /* 0x000000208e8e7810 */ /* 0x000fc80007ffe0ff */
[----:B------:R0:W-:Y:S03]  /*2ad0*/  @P3 STG.E.128 desc[UR6][R112.64], R20 ;  /* 0x0000001470003986 */ /* 0x0001e6000c101d06 */
.L_x_25193:
[----:B------:R-:W-:Y:S05]  /*2ae0*/  BSYNC.RECONVERGENT B0 ;  /* 0x0000000000007941 */ /* 0x000fea0003800200 */
.L_x_25192:
        /* <DEDUP_REMOVED lines=35> */
.L_x_25198:
        /* <DEDUP_REMOVED lines=23> */
.L_x_25199:
[----:B------:R-:W0:Y:S02]  /*2e90*/  @P3 LDC.64 R112, c[0x0][0x3a8] ;  /* 0x0000ea00ff703b82 */ /* 0x000e240000000a00 */
[C---:B0-----:R-:W-:Y:S01]  /*2ea0*/  @P3 IMAD.WIDE.U32 R112, R142.reuse, 0x10, R112 ;  /* 0x000000108e703825 */ /* 0x041fe200078e0070 */
[----:B------:R-:W-:-:S04]  /*2eb0*/  IADD3 R142, PT, PT, R142, 0x20, RZ ;  /* 0x000000208e8e7810 */ /* 0x000fc80007ffe0ff */
[----:B------:R0:W-:Y:S03]  /*2ec0*/  @P3 STG.E.128 desc[UR6][R112.64], R20 ;  /* 0x0000001470003986 */ /* 0x0001e6000c101d06 */
.L_x_25197:
[----:B------:R-:W-:Y:S05]  /*2ed0*/  BSYNC.RECONVERGENT B0 ;  /* 0x0000000000007941 */ /* 0x000fea0003800200 */
.L_x_25196:
        /* <DEDUP_REMOVED lines=35> */
.L_x_25202:
        /* <DEDUP_REMOVED lines=23> */
.L_x_25203:
[----:B------:R-:W0:Y:S02]  /*3280*/  @P3 LDC.64 R112, c[0x0][0x3a8] ;  /* 0x0000ea00ff703b82 */ /* 0x000e240000000a00 */
[----:B0-----:R-:W-:-:S05]  /*3290*/  @P3 IMAD.WIDE.U32 R112, R142, 0x10, R112 ;  /* 0x000000108e703825 */ /* 0x001fca00078e0070 */
[----:B------:R0:W-:Y:S02]  /*32a0*/  @P3 STG.E.128 desc[UR6][R112.64], R20 ;  /* 0x0000001470003986 */ /* 0x0001e4000c101d06 */
.L_x_25201:
[----:B------:R-:W-:Y:S05]  /*32b0*/  BSYNC.RECONVERGENT B0 ;  /* 0x0000000000007941 */ /* 0x000fea0003800200 */
.L_x_25200:
        /* <DEDUP_REMOVED lines=168> */
.L_x_25237:
[----:B------:R-:W-:Y:S01]  /*3d40*/  FMUL.FTZ R146, R145, R145 ;  /* 0x0000009191927220 */ /* 0x000fe20000410000 */
[----:B------:R-:W-:Y:S01]  /*3d50*/  ISETP.NE.AND P0, PT, R140, RZ, PT ;  /* 0x000000ff8c00720c */ /* 0x000fe20003f05270 */
[----:B-1----:R-:W-:Y:S01]  /*3d60*/  FADD.FTZ R147, R144, R143 ;  /* 0x0000008f90937221 */ /* 0x002fe20000010000 */
[----:B------:R-:W1:Y:S01]  /*3d70*/  @!P5 LDC.64 R114, c[0x0][0x3c0] ;  /* 0x0000f000ff72db82 */ /* 0x000e620000000a00 */
[----:B------:R-:W-:Y:S01]  /*3d80*/  BSSY.RECONVERGENT B0, `(.L_x_25205) ;  /* 0x000001c000007945 */ /* 0x000fe20003800200 */
[----:B------:R-:W-:Y:S01]  /*3d90*/  FSEL R143, R146, RZ, P0 ;  /* 0x000000ff928f7208 */ /* 0x000fe20000000000 */
[----:B------:R-:W-:-:S04]  /*3da0*/  FFMA.FTZ R142, R147, R142, UR5 ;  /* 0x00000005938e7e23 */ /* 0x000fc8000801008e */
[----:B------:R-:W-:Y:S01]  /*3db0*/  FADD.FTZ R142, R142, R143 ;  /* 0x0000008f8e8e7221 */ /* 0x000fe20000010000 */
[----:B------:R-:W2:Y:S01]  /*3dc0*/  @!P5 LDC.64 R112, c[0x0][0x3c8] ;  /* 0x0000f200ff70db82 */ /* 0x000ea20000000a00 */
[----:B------:R-:W-:-:S04]  /*3dd0*/  FSEL R143, R145, RZ, !P0 ;  /* 0x000000ff918f7208 */ /* 0x000fc80004000000 */
[----:B------:R-:W3:Y:S01]  /*3de0*/  MUFU.RSQ R142, R142 ;  /* 0x0000008e008e7308 */ /* 0x000ee20000001400 */
[----:B-1----:R-:W-:-:S05]  /*3df0*/  @!P5 IMAD.WIDE R114, R137, 0x4, R114 ;  /* 0x000000048972d825 */ /* 0x002fca00078e0272 */
[----:B------:R1:W-:Y:S01]  /*3e00*/  @!P5 STG.E desc[UR6][R114.64], R145 ;  /* 0x000000917200d986 */ /* 0x0003e2000c101906 */
[----:B--2---:R-:W-:-:S05]  /*3e10*/  @!P5 IMAD.WIDE R112, R137, 0x4, R112 ;  /* 0x000000048970d825 */ /* 0x004fca00078e0270 */
[----:B---3--:R1:W-:Y:S01]  /*3e20*/  @!P5 STG.E desc[UR6][R112.64], R142 ;  /* 0x0000008e7000d986 */ /* 0x0083e2000c101906 */
[----:B------:R-:W-:Y:S05]  /*3e30*/  @!P4 BRA `(.L_x_25206) ;  /* 0x000000000040c947 */ /* 0x000fea0003800000 */
[----:B01----:R-:W0:Y:S01]  /*3e40*/  LDC.64 R144, c[0x0][0x428] ;  /* 0x00010a00ff907b82 */ /* 0x003e220000000a00 */
        /* <DEDUP_REMOVED lines=12> */
[C---:B0-----:R-:W-:Y:S01]  /*3f10*/  IMAD.WIDE.U32 R144, R141.reuse, 0x10, R144 ;  /* 0x000000108d907825 */ /* 0x041fe200078e0090 */
[----:B------:R-:W-:-:S04]  /*3f20*/  IADD3 R141, PT, PT, R141, 0x20, RZ ;  /* 0x000000208d8d7810 */ /* 0x000fc80007ffe0ff */
[----:B------:R2:W-:Y:S03]  /*3f30*/  STG.E.128 desc[UR6][R144.64], R112 ;  /* 0x0000007090007986 */ /* 0x0005e6000c101d06 */
.L_x_25206:
[----:B------:R-:W-:Y:S05]  /*3f40*/  BSYNC.RECONVERGENT B0 ;  /* 0x0000000000007941 */ /* 0x000fea0003800200 */
.L_x_25205:
[----:B------:R-:W-:Y:S01]  /*3f50*/  ISETP.GE.U32.AND P0, PT, R138, 0x40, PT ;  /* 0x000000408a00780c */ /* 0x000fe20003f06070 */
[----:B------:R-:W-:-:S12]  /*3f60*/  BSSY.RECONVERGENT B0, `(.L_x_25207) ;  /* 0x0000012000007945 */ /* 0x000fd80003800200 */
[----:B------:R-:W-:Y:S05]  /*3f70*/  @!P0 BRA `(.L_x_25208) ;  /* 0x0000000000408947 */ /* 0x000fea0003800000 */
[----:B012---:R-:W0:Y:S01]  /*3f80*/  LDC.64 R144, c[0x0][0x428] ;  /* 0x00010a00ff907b82 */ /* 0x007e220000000a00 */
        /* <DEDUP_REMOVED lines=15> */
.L_x_25208:
[----:B------:R-:W-:Y:S05]  /*4080*/  BSYNC.RECONVERGENT B0 ;  /* 0x0000000000007941 */ /* 0x000fea0003800200 */
.L_x_25207:
[----:B------:R-:W-:Y:S01]  /*4090*/  ISETP.GE.U32.AND P0, PT, R138, 0x60, PT ;  /* 0x000000608a00780c */ /* 0x000fe20003f06070 */
[----:B------:R-:W-:-:S12]  /*40a0*/  BSSY.RECONVERGENT B0, `(.L_x_25209) ;  /* 0x0000012000007945 */ /* 0x000fd80003800200 */
[----:B------:R-:W-:Y:S05]  /*40b0*/  @!P0 BRA `(.L_x_25210) ;  /* 0x0000000000408947 */ /* 0x000fea0003800000 */
[----:B0123--:R-:W0:Y:S01]  /*40c0*/  LDC.64 R144, c[0x0][0x428] ;  /* 0x00010a00ff907b82 */ /* 0x00fe220000000a00 */
        /* <DEDUP_REMOVED lines=15> */
.L_x_25210:
[----:B------:R-:W-:Y:S05]  /*41c0*/  BSYNC.RECONVERGENT B0 ;  /* 0x0000000000007941 */ /* 0x000fea0003800200 */
.L_x_25209:
        /* <DEDUP_REMOVED lines=19> */
.L_x_25212:
[----:B------:R-:W-:Y:S05]  /*4300*/  BSYNC.RECONVERGENT B0 ;  /* 0x0000000000007941 */ /* 0x000fea0003800200 */
.L_x_25211:
        /* <DEDUP_REMOVED lines=19> */
.L_x_25214:
[----:B------:R-:W-:Y:S05]  /*4440*/  BSYNC.RECONVERGENT B0 ;  /* 0x0000000000007941 */ /* 0x000fea0003800200 */
.L_x_25213:
        /* <DEDUP_REMOVED lines=19> */
.L_x_25216:
[----:B------:R-:W-:Y:S05]  /*4580*/  BSYNC.RECONVERGENT B0 ;  /* 0x0000000000007941 */ /* 0x000fea0003800200 */
.L_x_25215:
        /* <DEDUP_REMOVED lines=19> */
.L_x_25218:
[----:B------:R-:W-:Y:S05]  /*46c0*/  BSYNC.RECONVERGENT B0 ;  /* 0x0000000000007941 */ /* 0x000fea0003800200 */
.L_x_25217:
        /* <DEDUP_REMOVED lines=19> */
.L_x_25220:
[----:B------:R-:W-:Y:S05]  /*4800*/  BSYNC.RECONVERGENT B0 ;  /* 0x0000000000007941 */ /* 0x000fea0003800200 */
.L_x_25219:
        /* <DEDUP_REMOVED lines=19> */
.L_x_25222:
[----:B------:R-:W-:Y:S05]  /*4940*/  BSYNC.RECONVERGENT B0 ;  /* 0x0000000000007941 */ /* 0x000fea0003800200 */
.L_x_25221:
        /* <DEDUP_REMOVED lines=13> */
[----:B-----5:R-:W-:Y:S01]  /*4a20*/  FFMA.FTZ R112, R115, R36, R32 ;  /* 0x0000002473707223 */ /* 0x020fe20000010020 */
[----:B------:R-:W-:Y:S01]  /*4a30*/  FFMA.FTZ R113, R114, R37, R33 ;  /* 0x0000002572717223 */ /* 0x000fe20000010021 */
[----:B------:R-:W-:Y:S01]  /*4a40*/  FFMA.FTZ R114, R147, R38, R34 ;  /* 0x0000002693727223 */ /* 0x000fe20000010022 */
[----:B------:R-:W-:-:S05]  /*4a50*/  FFMA.FTZ R115, R144, R39, R35 ;  /* 0x0000002790737223 */ /* 0x000fca0000010023 */
[----:B------:R0:W-:Y:S02]  /*4a60*/  STG.E.128 desc[UR6][R142.64], R112 ;  /* 0x000000708e007986 */ /* 0x0001e4000c101d06 */
.L_x_25224:
[----:B------:R-:W-:Y:S05]  /*4a70*/  BSYNC.RECONVERGENT B0 ;  /* 0x0000000000007941 */ /* 0x000fea0003800200 */
.L_x_25223:
[----:B01234-:R-:W0:Y:S02]  /*4a80*/  LDC.64 R112, c[0x0][0x380] ;  /* 0x0000e000ff707b82 */ /* 0x01fe240000000a00 */
[----:B0-----:R-:W-:-:S04]  /*4a90*/  LEA R137, R112, R137, 0x2 ;  /* 0x0000008970897211 */ /* 0x001fc800078e10ff */
[----:B------:R-:W-:-:S13]  /*4aa0*/  ISETP.GE.AND P0, PT, R137, R113, PT ;  /* 0x000000718900720c */ /* 0x000fda0003f06270 */
[----:B------:R-:W-:Y:S05]  /*4ab0*/  @!P0 BRA `(.L_x_25225) ;  /* 0xffffffc000348947 */ /* 0x000fea000383ffff */
[----:B------:R-:W-:Y:S05]  /*4ac0*/  EXIT ;  /* 0x000000000000794d */ /* 0x000fea0003800000 */
.L_x_25204:
        /* <DEDUP_REMOVED lines=8> */
.L_x_25227:
[----:B------:R-:W-:Y:S05]  /*4b50*/  BSYNC B0 ;  /* 0x0000000000007941 */ /* 0x000fea0003800000 */
.L_x_25226:
        /* <DEDUP_REMOVED lines=9> */
.L_x_25228:
[----:B------:R-:W-:Y:S01]  /*4bf0*/  HFMA2 R148, -RZ, RZ, 0, 2.384185791015625e-07 ;  /* 0x00000004ff947431 */ /* 0x000fe200000001ff */
[----:B------:R-:W-:-:S05]  /*4c00*/  MOV R114, R147 ;  /* 0x0000009300727202 */ /* 0x000fca0000000f00 */
[----:B------:R-:W-:-:S05]  /*4c10*/  FADD.FTZ R114, R113, R114 ;  /* 0x0000007271727221 */ /* 0x000fca0000010000 */
[----:B------:R-:W-:-:S07]  /*4c20*/  MOV R149, R114 ;  /* 0x0000007200957202 */ /* 0x000fce0000000f00 */
[----:B------:R-:W-:Y:S05]  /*4c30*/  WARPSYNC.COLLECTIVE R146, `(.L_x_25229) ;  /* 0x0000000092087348 */ /* 0x000fea0003c00000 */
[----:B------:R0:W1:Y:S02]  /*4c40*/  SHFL.BFLY P6, R147, R149, R148, R151 ;  /* 0x0c00009495937389 */ /* 0x00006400000c0097 */
[----:B01----:R-:W-:Y:S05]  /*4c50*/  ENDCOLLECTIVE ;  /* 0x000000000000791b */ /* 0x003fea0003800000 */
.L_x_25229:
[----:B------:R-:W-:Y:S01]  /*4c60*/  HFMA2 R148, -RZ, RZ, 0, 4.76837158203125e-07 ;  /* 0x00000008ff947431 */ /* 0x000fe200000001ff */
[----:B------:R-:W-:-:S05]  /*4c70*/  MOV R115, R147 ;  /* 0x0000009300737202 */ /* 0x000fca0000000f00 */
[----:B------:R-:W-:-:S05]  /*4c80*/  FADD.FTZ R115, R114, R115 ;  /* 0x0000007372737221 */ /* 0x000fca0000010000 */
[----:B------:R-:W-:-:S07]  /*4c90*/  MOV R149, R115 ;  /* 0x0000007300957202 */ /* 0x000fce0000000f00 */
[----:B------:R-:W-:Y:S05]  /*4ca0*/  WARPSYNC.COLLECTIVE R146, `(.L_x_25230) ;  /* 0x0000000092087348 */ /* 0x000fea0003c00000 */
[----:B------:R0:W1:Y:S02]  /*4cb0*/  SHFL.BFLY P6, R147, R149, R148, R151 ;  /* 0x0c00009495937389 */ /* 0x00006400000c0097 */
[----:B01----:R-:W-:Y:S05]  /*4cc0*/  ENDCOLLECTIVE ;  /* 0x000000000000791b */ /* 0x003fea0003800000 */
.L_x_25230:
        /* <DEDUP_REMOVED lines=8> */
.L_x_25231:
        /* <DEDUP_REMOVED lines=95> */
.L_x_25232:
[----:B------:R-:W-:Y:S01]  /*5340*/  HFMA2 R148, -RZ, RZ, 0, 1.1920928955078125e-07 ;  /* 0x00000002ff947431 */ /* 0x000fe200000001ff */
[----:B------:R-:W-:-:S05]  /*5350*/  MOV R113, R147 ;  /* 0x0000009300717202 */ /* 0x000fca0000000f00 */
[----:B------:R-:W-:-:S05]  /*5360*/  FADD.FTZ R113, R112, R113 ;  /* 0x0000007170717221 */ /* 0x000fca0000010000 */
[----:B------:R-:W-:-:S07]  /*5370*/  MOV R149, R113 ;  /* 0x0000007100957202 */ /* 0x000fce0000000f00 */
[----:B------:R-:W-:Y:S05]  /*5380*/  WARPSYNC.COLLECTIVE R146, `(.L_x_25233) ;  /* 0x0000000092087348 */ /* 0x000fea0003c00000 */
[----:B------:R0:W1:Y:S02]  /*5390*/  SHFL.BFLY P6, R147, R149, R148, R151 ;  /* 0x0c00009495937389 */ /* 0x00006400000c0097 */
[----:B01----:R-:W-:Y:S05]  /*53a0*/  ENDCOLLECTIVE ;  /* 0x000000000000791b */ /* 0x003fea0003800000 */
.L_x_25233:
[----:B------:R-:W-:Y:S01]  /*53b0*/  HFMA2 R148, -RZ, RZ, 0, 2.384185791015625e-07 ;  /* 0x00000004ff947431 */ /* 0x000fe200000001ff */
[----:B------:R-:W-:-:S05]  /*53c0*/  MOV R114, R147 ;  /* 0x0000009300727202 */ /* 0x000fca0000000f00 */
[----:B------:R-:W-:-:S05]  /*53d0*/  FADD.FTZ R114, R113, R114 ;  /* 0x0000007271727221 */ /* 0x000fca0000010000 */
[----:B------:R-:W-:-:S07]  /*53e0*/  MOV R149, R114 ;  /* 0x0000007200957202 */ /* 0x000fce0000000f00 */
[----:B------:R-:W-:Y:S05]  /*53f0*/  WARPSYNC.COLLECTIVE R146, `(.L_x_25234) ;  /* 0x0000000092087348 */ /* 0x000fea0003c00000 */
[----:B------:R0:W1:Y:S02]  /*5400*/  SHFL.BFLY P6, R147, R149, R148, R151 ;  /* 0x0c00009495937389 */ /* 0x00006400000c0097 */
[----:B01----:R-:W-:Y:S05]  /*5410*/  ENDCOLLECTIVE ;  /* 0x000000000000791b */ /* 0x003fea0003800000 */
.L_x_25234:
[----:B------:R-:W-:Y:S01]  /*5420*/  HFMA2 R148, -RZ, RZ, 0, 4.76837158203125e-07 ;  /* 0x00000008ff947431 */ /* 0x000fe200000001ff */
[----:B------:R-:W-:-:S05]  /*5430*/  MOV R115, R147 ;  /* 0x0000009300737202 */ /* 0x000fca0000000f00 */
[----:B------:R-:W-:-:S05]  /*5440*/  FADD.FTZ R115, R114, R115 ;  /* 0x0000007372737221 */ /* 0x000fca0000010000 */
[----:B------:R-:W-:-:S07]  /*5450*/  MOV R149, R115 ;  /* 0x0000007300957202 */ /* 0x000fce0000000f00 */
[----:B------:R-:W-:Y:S05]  /*5460*/  WARPSYNC.COLLECTIVE R146, `(.L_x_25235) ;  /* 0x0000000092087348 */ /* 0x000fea0003c00000 */
[----:B------:R0:W1:Y:S02]  /*5470*/  SHFL.BFLY P6, R147, R149, R148, R151 ;  /* 0x0c00009495937389 */ /* 0x00006400000c0097 */
[----:B01----:R-:W-:Y:S05]  /*5480*/  ENDCOLLECTIVE ;  /* 0x000000000000791b */ /* 0x003fea0003800000 */
.L_x_25235:
[----:B------:R-:W-:Y:S01]  /*5490*/  HFMA2 R148, -RZ, RZ, 0, 9.5367431640625e-07 ;  /* 0x00000010ff947431 */ /* 0x000fe200000001ff */
[----:B------:R-:W-:-:S05]  /*54a0*/  MOV R144, R147 ;  /* 0x0000009300907202 */ /* 0x000fca0000000f00 */
[----:B------:R-:W-:-:S05]  /*54b0*/  FADD.FTZ R144, R115, R144 ;  /* 0x0000009073907221 */ /* 0x000fca0000010000 */
[----:B------:R-:W-:-:S07]  /*54c0*/  MOV R149, R144 ;  /* 0x0000009000957202 */ /* 0x000fce0000000f00 */
[----:B------:R-:W-:Y:S05]  /*54d0*/  WARPSYNC.COLLECTIVE R146, `(.L_x_25236) ;  /* 0x0000000092087348 */ /* 0x000fea0003c00000 */
[----:B------:R0:W1:Y:S02]  /*54e0*/  SHFL.BFLY P6, R147, R149, R148, R151 ;  /* 0x0c00009495937389 */ /* 0x00006400000c0097 */
[----:B01----:R-:W-:Y:S05]  /*54f0*/  ENDCOLLECTIVE ;  /* 0x000000000000791b */ /* 0x003fea0003800000 */
.L_x_25236:
[----:B------:R-:W-:Y:S01]  /*5500*/  MOV R143, R147 ;  /* 0x00000093008f7202 */ /* 0x000fe20000000f00 */
[----:B------:R-:W-:Y:S06]  /*5510*/  BRA `(.L_x_25237) ;  /* 0xffffffe800087947 */ /* 0x000fec000383ffff */
.L_x_25238:
        /* <DEDUP_REMOVED lines=14> */
.L_x_28026:


//--------------------- .text._ZN10layer_norm31ln_parallel_residual_fwd_kernelINS_13Kernel_traitsIfffffjLj1280ELj1ELj4ELj1ELj16ENS_18Kernel_traits_baseILj1280EfffffjLj128EEEEELb0ELb1ELb1EEEvNS_9FwdParamsE --------------------------
	.section	.text._ZN10layer_norm31ln_parallel_residual_fwd_kernelINS_13Kernel_traitsIfffffjLj1280ELj1ELj4ELj1ELj16ENS_18Kernel_traits_baseILj1280EfffffjLj128EEEEELb0ELb1ELb1EEEvNS_9FwdParamsE,"ax",@progbits
	.align	128
        .global         _ZN10layer_norm31ln_parallel_residual_fwd_kernelINS_13Kernel_traitsIfffffjLj1280ELj1ELj4ELj1ELj16ENS_18Kernel_traits_baseILj1280EfffffjLj128EEEEELb0ELb1ELb1EEEvNS_9FwdParamsE
        .type           _ZN10layer_norm31ln_parallel_residual_fwd_kernelINS_13Kernel_traitsIfffffjLj1280ELj1ELj4ELj1ELj16ENS_18Kernel_traits_baseILj1280EfffffjLj128EEEEELb0ELb1ELb1EEEvNS_9FwdParamsE,@function
        .size           _ZN10layer_norm31ln_parallel_residual_fwd_kernelINS_13Kernel_traitsIfffffjLj1280ELj1ELj4ELj1ELj16ENS_18Kernel_traits_baseILj1280EfffffjLj128EEEEELb0ELb1ELb1EEEvNS_9FwdParamsE,(.L_x_28027 - _ZN10layer_norm31ln_parallel_residual_fwd_kernelINS_13Kernel_traitsIfffffjLj1280ELj1ELj4ELj1ELj16ENS_18Kernel_traits_baseILj1280EfffffjLj128EEEEELb0ELb1ELb1EEEvNS_9FwdParamsE)
        .other          _ZN10layer_norm31ln_parallel_residual_fwd_kernelINS_13Kernel_traitsIfffffjLj1280ELj1ELj4ELj1ELj16ENS_18Kernel_traits_baseILj1280EfffffjLj128EEEEELb0ELb1ELb1EEEvNS_9FwdParamsE,@"STO_CUDA_ENTRY STV_DEFAULT"
_ZN10layer_norm31ln_parallel_residual_fwd_kernelINS_13Kernel_traitsIfffffjLj1280ELj1ELj4ELj1ELj16ENS_18Kernel_traits_baseILj1280EfffffjLj128EEEEELb0ELb1ELb1EEEvNS_9FwdParamsE:
.text._ZN10layer_norm31ln_parallel_residual_fwd_kernelINS_13Kernel_traitsIfffffjLj1280ELj1ELj4ELj1ELj16ENS_18Kernel_traits_baseILj1280EfffffjLj128EEEEELb0ELb1ELb1EEEvNS_9FwdParamsE:
        /* <DEDUP_REMOVED lines=41> */
.L_x_25239:
        /* <DEDUP_REMOVED lines=32> */
.L_x_25240:
[----:B------:R-:W1:Y:S02]  /*0490*/  LDCU UR4, c[0x0][0x384] ;  /* 0x00007080ff0477ac */ /* 0x000e640008000800 */
[----:B-1----:R-:W-:-:S13]  /*04a0*/  ISETP.GE.AND P1, PT, R16, UR4, PT ;  /* 0x0000000410007c0c */ /* 0x002fda000bf26270 */
[----:B------:R-:W-:Y:S05]  /*04b0*/  @P1 EXIT ;  /* 0x000000000000194d */ /* 0x000fea0003800000 */
[----:B------:R-:W-:Y:S01]  /*04c0*/  ISETP.NE.U32.AND P1, PT, R6, RZ, PT ;  /* 0x000000ff0600720c */ /* 0x000fe20003f25070 */
[----:B------:R-:W1:Y:S03]  /*04d0*/  LDCU UR4, c[0x0][0x388] ;  /* 0x00007100ff0477ac */ /* 0x000e660008000800 */
[----:B------:R-:W-:Y:S01]  /*04e0*/  ISETP.NE.AND.EX P1, PT, R7, RZ, PT, P1 ;  /* 0x000000ff0700720c */ /* 0x000fe20003f25310 */
[----:B------:R-:W2:Y:S01]  /*04f0*/  LDCU.U8 UR12, c[0x0][0x410] ;  /* 0x00008200ff0c77ac */ /* 0x000ea20008000000 */
[----:B------:R-:W3:Y:S01]  /*0500*/  LDCU UR5, c[0x0][0x448] ;  /* 0x00008900ff0577ac */ /* 0x000ee20008000800 */
[----:B------:R-:W4:Y:S01]  /*0510*/  LDCU.64 UR8, c[0x0][0x3a0] ;  /* 0x00007400ff0877ac */ /* 0x000f220008000a00 */
[----:B------:R-:W0:Y:S09]  /*0520*/  LDCU.64 UR10, c[0x0][0x398] ;  /* 0x00007300ff0a77ac */ /* 0x000e320008000a00 */
.L_x_25263:
[----:B----4-:R-:W-:Y:S01]  /*0530*/  ISETP.NE.U32.AND P2, PT, RZ, UR8, PT ;  /* 0x00000008ff007c0c */ /* 0x010fe2000bf45070 */
[----:B0-----:R-:W0:Y:S01]  /*0540*/  @P1 LDC.64 R4, c[0x0][0x398] ;  /* 0x0000e600ff041b82 */ /* 0x001e220000000a00 */
[----:B-1----:R-:W-:Y:S02]  /*0550*/  IMAD R0, R16, UR4, RZ ;  /* 0x0000000410007c24 */ /* 0x002fe4000f8e02ff */
[----:B------:R-:W-:-:S03]  /*0560*/  ISETP.NE.AND.EX P2, PT, RZ, UR9, PT, P2 ;  /* 0x00000009ff007c0c */ /* 0x000fc6000bf45320 */
[----:B------:R-:W-:Y:S02]  /*0570*/  SHF.R.S32.HI R3, RZ, 0x1f, R0 ;  /* 0x0000001fff037819 */ /* 0x000fe40000011400 */
[----:B------:R-:W1:Y:S02]  /*0580*/  LDC.64 R144, c[0x0][0x390] ;  /* 0x0000e400ff907b82 */ /* 0x000e640000000a00 */
[----:B------:R-:W-:-:S04]  /*0590*/  LEA.HI R0, R3, R0, RZ, 0x2 ;  /* 0x0000000003007211 */ /* 0x000fc800078f10ff */
[----:B------:R-:W-:Y:S02]  /*05a0*/  LEA.HI.SX32 R15, R0, R17, 0x1e ;  /* 0x00000011000f7211 */ /* 0x000fe400078ff2ff */
[----:B------:R-:W4:Y:S03]  /*05b0*/  @P2 LDC.64 R6, c[0x0][0x3a0] ;  /* 0x0000e800ff062b82 */ /* 0x000f260000000a00 */
[----:B0-----:R-:W-:-:S05]  /*05c0*/  @P1 IMAD.WIDE.U32 R4, R15, 0x10, R4 ;  /* 0x000000100f041825 */ /* 0x001fca00078e0004 */
[----:B-----5:R0:W5:Y:S01]  /*05d0*/  @P1 LDG.E.128 R28, desc[UR6][R4.64] ;  /* 0x00000006041c1981 */ /* 0x020162000c1e1d00 */
[----:B-1----:R-:W-:-:S05]  /*05e0*/  IMAD.WIDE.U32 R2, R15, 0x10, R144 ;  /* 0x000000100f027825 */ /* 0x002fca00078e0090 */
[----:B------:R0:W5:Y:S01]  /*05f0*/  LDG.E.128 R112, desc[UR6][R2.64] ;  /* 0x0000000602707981 */ /* 0x000162000c1e1d00 */
[----:B----4-:R-:W-:-:S05]  /*0600*/  @P2 IMAD.WIDE.U32 R6, R15, 0x10, R6 ;  /* 0x000000100f062825 */ /* 0x010fca00078e0006 */
        /* <DEDUP_REMOVED lines=16> */
.L_x_25242:
        /* <DEDUP_REMOVED lines=9> */
.L_x_25241:
        /* <DEDUP_REMOVED lines=12> */
.L_x_25243:
[----:B0-----:R-:W0:Y:S01]  /*0860*/  @P0 LDC.64 R2, c[0x0][0x3a8] ;  /* 0x0000ea00ff020b82 */ /* 0x001e220000000a00 */
[----:B------:R-:W-:-:S05]  /*0870*/  IADD3 R10, PT, PT, R15, 0x20, RZ ;  /* 0x000000200f0a7810 */ /* 0x000fca0007ffe0ff */
[----:B------:R-:W-:Y:S02]  /*0880*/  IMAD.WIDE.U32 R4, R10, 0x10, R144 ;  /* 0x000000100a047825 */ /* 0x000fe400078e0090 */
[----:B------:R-:W1:Y:S08]  /*0890*/  @P1 LDC.64 R6, c[0x0][0x398] ;  /* 0x0000e600ff061b82 */ /* 0x000e700000000a00 */
[----:B------:R-:W4:Y:S01]  /*08a0*/  @P2 LDC.64 R8, c[0x0][0x3a0] ;  /* 0x0000e800ff082b82 */ /* 0x000f220000000a00 */
[----:B0-----:R-:W-:-:S05]  /*08b0*/  @P0 IMAD.WIDE.U32 R2, R15, 0x10, R2 ;  /* 0x000000100f020825 */ /* 0x001fca00078e0002 */
[----:B------:R0:W-:Y:S01]  /*08c0*/  @P0 STG.E.128 desc[UR6][R2.64], R20 ;  /* 0x0000001402000986 */ /* 0x0001e2000c101d06 */
[----:B-1----:R-:W-:-:S03]  /*08d0*/  @P1 IMAD.WIDE.U32 R6, R10, 0x10, R6 ;  /* 0x000000100a061825 */ /* 0x002fc600078e0006 */
[----:B------:R0:W5:Y:S04]  /*08e0*/  LDG.E.128 R112, desc[UR6][R4.64] ;  /* 0x0000000604707981 */ /* 0x000168000c1e1d00 */
[----:B------:R0:W5:Y:S01]  /*08f0*/  @P1 LDG.E.128 R28, desc[UR6][R6.64] ;  /* 0x00000006061c1981 */ /* 0x000162000c1e1d00 */
[----:B----4-:R-:W-:-:S05]  /*0900*/  @P2 IMAD.WIDE.U32 R8, R10, 0x10, R8 ;  /* 0x000000100a082825 */ /* 0x010fca00078e0008 */
        /* <DEDUP_REMOVED lines=20> */
.L_x_25244:
        /* <DEDUP_REMOVED lines=23> */
.L_x_25245:
[----:B------:R-:W0:Y:S01]  /*0bc0*/  @P0 LDC.64 R2, c[0x0][0x3a8] ;  /* 0x0000ea00ff020b82 */ /* 0x000e220000000a00 */
[----:B------:R-:W-:-:S05]  /*0bd0*/  IADD3 R5, PT, PT, R15, 0x40, RZ ;  /* 0x000000400f057810 */ /* 0x000fca0007ffe0ff */
[----:B------:R-:W-:Y:S02]  /*0be0*/  IMAD.WIDE.U32 R112, R5, 0x10, R144 ;  /* 0x0000001005707825 */ /* 0x000fe400078e0090 */
[----:B------:R-:W1:Y:S08]  /*0bf0*/  @P1 LDC.64 R18, c[0x0][0x398] ;  /* 0x0000e600ff121b82 */ /* 0x000e700000000a00 */
[----:B------:R-:W4:Y:S01]  /*0c00*/  @P2 LDC.64 R116, c[0x0][0x3a0] ;  /* 0x0000e800ff742b82 */ /* 0x000f220000000a00 */
[----:B0-----:R-:W-:-:S05]  /*0c10*/  @P0 IMAD.WIDE.U32 R2, R10, 0x10, R2 ;  /* 0x000000100a020825 */ /* 0x001fca00078e0002 */
[----:B------:R0:W-:Y:S01]  /*0c20*/  @P0 STG.E.128 desc[UR6][R2.64], R20 ;  /* 0x0000001402000986 */ /* 0x0001e2000c101d06 */
[----:B-1----:R-:W-:-:S03]  /*0c30*/  @P1 IMAD.WIDE.U32 R18, R5, 0x10, R18 ;  /* 0x0000001005121825 */ /* 0x002fc600078e0012 */
[----:B------:R-:W5:Y:S04]  /*0c40*/  LDG.E.128 R112, desc[UR6][R112.64] ;  /* 0x0000000670707981 */ /* 0x000f68000c1e1d00 */
[----:B------:R0:W5:Y:S01]  /*0c50*/  @P1 LDG.E.128 R28, desc[UR6][R18.64] ;  /* 0x00000006121c1981 */ /* 0x000162000c1e1d00 */
[----:B----4-:R-:W-:-:S05]  /*0c60*/  @P2 IMAD.WIDE.U32 R116, R5, 0x10, R116 ;  /* 0x0000001005742825 */ /* 0x010fca00078e0074 */
        /* <DEDUP_REMOVED lines=15> */
.L_x_25246:
        /* <DEDUP_REMOVED lines=21> */
.L_x_25247:
        /* <DEDUP_REMOVED lines=26> */
.L_x_25248:
        /* <DEDUP_REMOVED lines=21> */
.L_x_25249:
        /* <DEDUP_REMOVED lines=26> */
.L_x_25250:
        /* <DEDUP_REMOVED lines=21> */
.L_x_25251:
        /* <DEDUP_REMOVED lines=26> */
.L_x_25252:
        /* <DEDUP_REMOVED lines=21> */
.L_x_25253:
[----:B------:R-:W0:Y:S01]  /*1780*/  @P0 LDC.64 R134, c[0x0][0x3a8] ;  /* 0x0000ea00ff860b82 */ /* 0x000e220000000a00 */
[----:B------:R-:W-:-:S05]  /*1790*/  IADD3 R130, PT, PT, R15, 0xc0, RZ ;  /* 0x000000c00f827810 */ /* 0x000fca0007ffe0ff */
[----:B------:R-:W-:Y:S02]  /*17a0*/  IMAD.WIDE.U32 R132, R130, 0x10, R144 ;  /* 0x0000001082847825 */ /* 0x000fe400078e0090 */
[----:B------:R-:W1:Y:S08]  /*17b0*/  @P1 LDC.64 R114, c[0x0][0x398] ;  /* 0x0000e600ff721b82 */ /* 0x000e700000000a00 */
[----:B------:R-:W4:Y:S01]  /*17c0*/  @P2 LDC.64 R112, c[0x0][0x3a0] ;  /* 0x0000e800ff702b82 */ /* 0x000f220000000a00 */
[----:B0-----:R-:W-:-:S05]  /*17d0*/  @P0 IMAD.WIDE.U32 R134, R127, 0x10, R134 ;  /* 0x000000107f860825 */ /* 0x001fca00078e0086 */
[----:B------:R0:W-:Y:S01]  /*17e0*/  @P0 STG.E.128 desc[UR6][R134.64], R20 ;  /* 0x0000001486000986 */ /* 0x0001e2000c101d06 */
[----:B-1----:R-:W-:-:S05]  /*17f0*/  @P1 IMAD.WIDE.U32 R114, R130, 0x10, R114 ;  /* 0x0000001082721825 */ /* 0x002fca00078e0072 */
[----:B------:R0:W5:Y:S01]  /*1800*/  @P1 LDG.E.128 R28, desc[UR6][R114.64] ;  /* 0x00000006721c1981 */ /* 0x000162000c1e1d00 */
[----:B----4-:R-:W-:-:S05]  /*1810*/  @P2 IMAD.WIDE.U32 R112, R130, 0x10, R112 ;  /* 0x0000001082702825 */ /* 0x010fca00078e0070 */
        /* <DEDUP_REMOVED lines=16> */
.L_x_25254:
        /* <DEDUP_REMOVED lines=21> */
.L_x_25255:
        /* <DEDUP_REMOVED lines=26> */
.L_x_25256:
        /* <DEDUP_REMOVED lines=21> */
.L_x_25257:
        /* <DEDUP_REMOVED lines=26> */
.L_x_25258:
        /* <DEDUP_REMOVED lines=21> */
.L_x_25259:
        /* <DEDUP_REMOVED lines=26> */
.L_x_25260:
        /* <DEDUP_REMOVED lines=21> */
.L_x_25261:
[----:B------:R-:W-:Y:S01]  /*2340*/  FADD.FTZ R112, RZ, R14 ;  /* 0x0000000eff707221 */ /* 0x000fe20000010000 */
[----:B------:R-:W0:Y:S01]  /*2350*/  S2R R149, SR_TID.X ;  /* 0x0000000000957919 */ /* 0x000e220000002100 */
[----:B------:R-:W-:Y:S02]  /*2360*/  UMOV UR13, 0xffffffff ;  /* 0xffffffff000d7882 */ /* 0x000fe40000000000 */
        /* <DEDUP_REMOVED lines=145> */
.L_x_25275:
[----:B------:R-:W4:Y:S01]  /*2c80*/  @!P2 LDC.64 R112, c[0x0][0x3c0] ;  /* 0x0000f000ff70ab82 */ /* 0x000f220000000a00 */
[----:B------:R-:W-:Y:S01]  /*2c90*/  FMUL.FTZ R149, R115, R115 ;  /* 0x0000007373957220 */ /* 0x000fe20000410000 */
[----:B--2---:R-:W-:Y:S01]  /*2ca0*/  ISETP.NE.AND P3, PT, RZ, UR12, PT ;  /* 0x0000000cff007c0c */ /* 0x004fe2000bf65270 */
[----:B01----:R-:W-:-:S03]  /*2cb0*/  FADD.FTZ R151, R151, R154 ;  /* 0x0000009a97977221 */ /* 0x003fc60000010000 */
[----:B------:R-:W-:Y:S01]  /*2cc0*/  FSEL R149, R149, RZ, P3 ;  /* 0x000000ff95957208 */ /* 0x000fe20001800000 */
[----:B---3--:R-:W-:Y:S01]  /*2cd0*/  FFMA.FTZ R114, R151, R114, UR5 ;  /* 0x0000000597727e23 */ /* 0x008fe20008010072 */
[----:B------:R-:W0:Y:S08]  /*2ce0*/  @!P2 LDC.64 R152, c[0x0][0x3c8] ;  /* 0x0000f200ff98ab82 */ /* 0x000e300000000a00 */
[----:B------:R-:W1:Y:S01]  /*2cf0*/  LDC.64 R150, c[0x0][0x428] ;  /* 0x00010a00ff967b82 */ /* 0x000e620000000a00 */
[----:B----4-:R-:W-:-:S05]  /*2d00*/  @!P2 IMAD.WIDE R112, R16, 0x4, R112 ;  /* 0x000000041070a825 */ /* 0x010fca00078e0270 */
[----:B------:R2:W-:Y:S01]  /*2d10*/  @!P2 STG.E desc[UR6][R112.64], R115 ;  /* 0x000000737000a986 */ /* 0x0005e2000c101906 */
[----:B0-----:R-:W-:-:S04]  /*2d20*/  @!P2 IMAD.WIDE R152, R16, 0x4, R152 ;  /* 0x000000041098a825 */ /* 0x001fc800078e0298 */
[----:B-1----:R-:W-:-:S04]  /*2d30*/  IMAD.WIDE.U32 R160, R5, 0x10, R150 ;  /* 0x0000001005a07825 */ /* 0x002fc800078e0096 */
[----:B--2---:R-:W-:Y:S01]  /*2d40*/  FADD.FTZ R112, R114, R149 ;  /* 0x0000009572707221 */ /* 0x004fe20000010000 */
[----:B------:R-:W-:Y:S01]  /*2d50*/  FSEL R113, R115, RZ, !P3 ;  /* 0x000000ff73717208 */ /* 0x000fe20005800000 */
[----:B------:R-:W-:-:S04]  /*2d60*/  IMAD.WIDE.U32 R156, R10, 0x10, R150 ;  /* 0x000000100a9c7825 */ /* 0x000fc800078e0096 */
        /* <DEDUP_REMOVED lines=15> */
[C---:B------:R-:W-:Y:S01]  /*2e60*/  FADD.FTZ R6, -R113.reuse, R6 ;  /* 0x0000000671067221 */ /* 0x040fe20000010100 */
[C---:B------:R-:W-:Y:S01]  /*2e70*/  FADD.FTZ R3, -R113.reuse, R3 ;  /* 0x0000000371037221 */ /* 0x040fe20000010100 */
[----:B------:R-:W-:Y:S01]  /*2e80*/  FADD.FTZ R2, -R113, R2 ;  /* 0x0000000271027221 */ /* 0x000fe20000010100 */
        /* <DEDUP_REMOVED lines=11> */
[----:B------:R-:W-:Y:S01]  /*2f40*/  @!P2 STG.E desc[UR6][R152.64], R112 ;  /* 0x000000709800a986 */ /* 0x000fe2000c101906 */
[C---:B------:R-:W-:Y:S01]  /*2f50*/  FADD.FTZ R9, -R113.reuse, R9 ;  /* 0x0000000971097221 */ /* 0x040fe20000010100 */
[C---:B------:R-:W-:Y:S01]  /*2f60*/  FADD.FTZ R8, -R113.reuse, R8 ;  /* 0x0000000871087221 */ /* 0x040fe20000010100 */
[----:B------:R-:W-:Y:S01]  /*2f70*/  FADD.FTZ R7, -R113, R7 ;  /* 0x0000000771077221 */ /* 0x000fe20000010100 */
[----:B------:R0:W-:Y:S01]  /*2f80*/  STG.E.128 desc[UR6][R148.64], R12 ;  /* 0x0000000c94007986 */ /* 0x0001e2000c101d06 */
        /* <DEDUP_REMOVED lines=8> */
[C---:B------:R-:W-:Y:S01]  /*3010*/  FMUL.FTZ R9, R112.reuse, R9 ;  /* 0x0000000970097220 */ /* 0x040fe20000410000 */
[C---:B------:R-:W-:Y:S01]  /*3020*/  FMUL.FTZ R8, R112.reuse, R8 ;  /* 0x0000000870087220 */ /* 0x040fe20000410000 */
[C---:B------:R-:W-:Y:S01]  /*3030*/  FMUL.FTZ R7, R112.reuse, R7 ;  /* 0x0000000770077220 */ /* 0x040fe20000410000 */
[C---:B------:R-:W-:Y:S01]  /*3040*/  FADD.FTZ R120, -R113.reuse, R120 ;  /* 0x0000007871787221 */ /* 0x040fe20000010100 */
[C---:B------:R-:W-:Y:S01]  /*3050*/  FADD.FTZ R119, -R113.reuse, R119 ;  /* 0x0000007771777221 */ /* 0x040fe20000010100 */
[C---:B------:R-:W-:Y:S01]  /*3060*/  FADD.FTZ R126, -R113.reuse, R132 ;  /* 0x00000084717e7221 */ /* 0x040fe20000010100 */
[C---:B------:R-:W-:Y:S01]  /*3070*/  FMUL.FTZ R4, R112.reuse, R4 ;  /* 0x0000000470047220 */ /* 0x040fe20000410000 */
[----:B------:R-:W-:Y:S01]  /*3080*/  FMUL.FTZ R0, R112, R0 ;  /* 0x0000000070007220 */ /* 0x000fe20000410000 */
[C---:B------:R-:W-:Y:S01]  /*3090*/  FADD.FTZ R132, -R113.reuse, R135 ;  /* 0x0000008771847221 */ /* 0x040fe20000010100 */
[----:B0-----:R-:W-:Y:S01]  /*30a0*/  FFMA.FTZ R15, R6, R107, R67 ;  /* 0x0000006b060f7223 */ /* 0x001fe20000010043 */
[----:B------:R-:W-:Y:S01]  /*30b0*/  FFMA.FTZ R6, R2, R102, R62 ;  /* 0x0000006602067223 */ /* 0x000fe2000001003e */
[C---:B------:R-:W-:Y:S01]  /*30c0*/  FMUL.FTZ R114, R112.reuse, R114 ;  /* 0x0000007270727220 */ /* 0x040fe20000410000 */
[----:B------:R-:W0:Y:S01]  /*30d0*/  LDC.64 R2, c[0x0][0x380] ;  /* 0x0000e000ff027b82 */ /* 0x000e220000000a00 */
[C---:B------:R-:W-:Y:S01]  /*30e0*/  FMUL.FTZ R115, R112.reuse, R115 ;  /* 0x0000007370737220 */ /* 0x040fe20000410000 */
[C---:B------:R-:W-:Y:S01]  /*30f0*/  FMUL.FTZ R19, R112.reuse, R19 ;  /* 0x0000001370137220 */ /* 0x040fe20000410000 */
[----:B------:R-:W-:Y:S01]  /*3100*/  FMUL.FTZ R18, R112, R18 ;  /* 0x0000001270127220 */ /* 0x000fe20000410000 */
        /* <DEDUP_REMOVED lines=8> */
[C---:B------:R-:W-:Y:S01]  /*3190*/  FADD.FTZ R134, -R113.reuse, R134 ;  /* 0x0000008671867221 */ /* 0x040fe20000010100 */
[C---:B------:R-:W-:Y:S01]  /*31a0*/  FADD.FTZ R141, -R113.reuse, R145 ;  /* 0x00000091718d7221 */ /* 0x040fe20000010100 */
[C---:B------:R-:W-:Y:S01]  /*31b0*/  FMUL.FTZ R116, R112.reuse, R116 ;  /* 0x0000007470747220 */ /* 0x040fe20000410000 */
[C---:B------:R-:W-:Y:S01]  /*31c0*/  FMUL.FTZ R117, R112.reuse, R117 ;  /* 0x0000007570757220 */ /* 0x040fe20000410000 */
[C---:B------:R-:W-:Y:S01]  /*31d0*/  FMUL.FTZ R120, R112.reuse, R120 ;  /* 0x0000007870787220 */ /* 0x040fe20000410000 */
[----:B------:R-:W-:Y:S01]  /*31e0*/  FMUL.FTZ R119, R112, R119 ;  /* 0x0000007770777220 */ /* 0x000fe20000410000 */
[----:B------:R-:W-:Y:S01]  /*31f0*/  FFMA.FTZ R4, R4, R100, R60 ;  /* 0x0000006404047223 */ /* 0x000fe2000001003c */
[----:B------:R-:W-:Y:S01]  /*3200*/  FFMA.FTZ R7, R0, R103, R63 ;  /* 0x0000006700077223 */ /* 0x000fe2000001003f */
[C---:B------:R-:W-:Y:S01]  /*3210*/  FADD.FTZ R139, -R113.reuse, R139 ;  /* 0x0000008b718b7221 */ /* 0x040fe20000010100 */
[----:B------:R-:W-:Y:S01]  /*3220*/  FADD.FTZ R145, -R113, R146 ;  /* 0x0000009271917221 */ /* 0x000fe20000010100 */
[----:B------:R-:W-:-:S04]  /*3230*/  IMAD.WIDE.U32 R162, R118, 0x10, R150 ;  /* 0x0000001076a27825 */ /* 0x000fc800078e0096 */
[----:B------:R-:W-:Y:S01]  /*3240*/  FFMA.FTZ R8, R114, R96, R56 ;  /* 0x0000006072087223 */ /* 0x000fe20000010038 */
[----:B------:R-:W-:Y:S01]  /*3250*/  FFMA.FTZ R9, R115, R97, R57 ;  /* 0x0000006173097223 */ /* 0x000fe20000010039 */
[----:B------:R-:W-:Y:S01]  /*3260*/  FFMA.FTZ R10, R19, R98, R58 ;  /* 0x00000062130a7223 */ /* 0x000fe2000001003a */
[----:B------:R-:W-:Y:S01]  /*3270*/  FFMA.FTZ R11, R18, R99, R59 ;  /* 0x00000063120b7223 */ /* 0x000fe2000001003b */
[----:B------:R-:W-:Y:S01]  /*3280*/  FADD.FTZ R113, -R113, R144 ;  /* 0x0000009071717221 */ /* 0x000fe20000010100 */
        /* <DEDUP_REMOVED lines=13> */
[----:B------:R-:W-:Y:S01]  /*3360*/  FFMA.FTZ R116, R116, R92, R52 ;  /* 0x0000005c74747223 */ /* 0x000fe20000010034 */
[----:B------:R-:W-:Y:S01]  /*3370*/  FFMA.FTZ R117, R117, R93, R53 ;  /* 0x0000005d75757223 */ /* 0x000fe20000010035 */
[----:B------:R-:W-:Y:S01]  /*3380*/  FFMA.FTZ R118, R120, R94, R54 ;  /* 0x0000005e78767223 */ /* 0x000fe20000010036 */
[----:B------:R-:W-:Y:S01]  /*3390*/  FFMA.FTZ R119, R119, R95, R55 ;  /* 0x0000005f77777223 */ /* 0x000fe20000010037 */
[----:B------:R1:W-:Y:S01]  /*33a0*/  STG.E.128 desc[UR6][R156.64], R12 ;  /* 0x0000000c9c007986 */ /* 0x0003e2000c101d06 */
        /* <DEDUP_REMOVED lines=8> */
[----:B------:R-:W-:Y:S01]  /*3430*/  FMUL.FTZ R113, R112, R113 ;  /* 0x0000007170717220 */ /* 0x000fe20000410000 */
[----:B------:R-:W-:Y:S01]  /*3440*/  IMAD.WIDE.U32 R148, R127, 0x10, R150 ;  /* 0x000000107f947825 */ /* 0x000fe200078e0096 */
[----:B------:R3:W-:Y:S03]  /*3450*/  STG.E.128 desc[UR6][R162.64], R8 ;  /* 0x00000008a2007986 */ /* 0x0007e6000c101d06 */
[----:B------:R-:W-:Y:S01]  /*3460*/  FFMA.FTZ R136, R136, R76, R36 ;  /* 0x0000004c88887223 */ /* 0x000fe20000010024 */
[----:B------:R-:W-:Y:S01]  /*3470*/  FFMA.FTZ R137, R137, R77, R37 ;  /* 0x0000004d89897223 */ /* 0x000fe20000010025 */
[----:B------:R-:W-:Y:S01]  /*3480*/  IMAD.WIDE.U32 R152, R130, 0x10, R150 ;  /* 0x0000001082987825 */ /* 0x000fe200078e0096 */
[----:B------:R4:W-:Y:S03]  /*3490*/  STG.E.128 desc[UR6][R164.64], R116 ;  /* 0x00000074a4007986 */ /* 0x0009e6000c101d06 */
[----:B------:R-:W-:Y:S01]  /*34a0*/  FFMA.FTZ R139, R139, R79, R39 ;  /* 0x0000004f8b8b7223 */ /* 0x000fe20000010027 */
[----:B0-----:R-:W-:Y:S01]  /*34b0*/  LEA R16, R2, R16, 0x2 ;  /* 0x0000001002107211 */ /* 0x001fe200078e10ff */
[----:B------:R-:W-:-:S04]  /*34c0*/  IMAD.WIDE.U32 R154, R138, 0x10, R150 ;  /* 0x000000108a9a7825 */ /* 0x000fc800078e0096 */
        /* <DEDUP_REMOVED lines=8> */
[----:B------:R-:W-:-:S04]  /*3550*/  IMAD.WIDE.U32 R158, R143, 0x10, R150 ;  /* 0x000000108f9e7825 */ /* 0x000fc800078e0096 */
[----:B------:R-:W-:Y:S01]  /*3560*/  FFMA.FTZ R138, R140, R78, R38 ;  /* 0x0000004e8c8a7223 */ /* 0x000fe20000010026 */
[----:B---3--:R-:W-:Y:S01]  /*3570*/  FFMA.FTZ R8, R126, R84, R44 ;  /* 0x000000547e087223 */ /* 0x008fe2000001002c */
[----:B------:R-:W-:Y:S01]  /*3580*/  FFMA.FTZ R9, R128, R85, R45 ;  /* 0x0000005580097223 */ /* 0x000fe2000001002d */
[----:B------:R-:W-:Y:S01]  /*3590*/  FFMA.FTZ R10, R129, R86, R46 ;  /* 0x00000056810a7223 */ /* 0x000fe2000001002e */
[----:B------:R-:W-:Y:S01]  /*35a0*/  FFMA.FTZ R11, R131, R87, R47 ;  /* 0x00000057830b7223 */ /* 0x000fe2000001002f */
[----:B------:R-:W-:-:S04]  /*35b0*/  IMAD.WIDE.U32 R150, R147, 0x10, R150 ;  /* 0x0000001093967825 */ /* 0x000fc800078e0096 */
[----:B----4-:R-:W-:Y:S01]  /*35c0*/  FFMA.FTZ R116, R141, R72, R32 ;  /* 0x000000488d747223 */ /* 0x010fe20000010020 */
[----:B------:R-:W-:Y:S01]  /*35d0*/  FFMA.FTZ R117, R142, R73, R33 ;  /* 0x000000498e757223 */ /* 0x000fe20000010021 */
[----:B------:R-:W-:Y:S01]  /*35e0*/  FFMA.FTZ R118, R145, R74, R34 ;  /* 0x0000004a91767223 */ /* 0x000fe20000010022 */
[----:B------:R-:W-:Y:S01]  /*35f0*/  FFMA.FTZ R119, R113, R75, R35 ;  /* 0x0000004b71777223 */ /* 0x000fe20000010023 */
[----:B------:R0:W-:Y:S01]  /*3600*/  STG.E.128 desc[UR6][R148.64], R4 ;  /* 0x0000000494007986 */ /* 0x0001e2000c101d06 */
[----:B------:R-:W-:-:S03]  /*3610*/  ISETP.GE.AND P2, PT, R16, R3, PT ;  /* 0x000000031000720c */ /* 0x000fc60003f46270 */
[----:B------:R0:W-:Y:S04]  /*3620*/  STG.E.128 desc[UR6][R152.64], R8 ;  /* 0x0000000898007986 */ /* 0x0001e8000c101d06 */
[----:B------:R0:W-:Y:S04]  /*3630*/  STG.E.128 desc[UR6][R154.64], R12 ;  /* 0x0000000c9a007986 */ /* 0x0001e8000c101d06 */
[----:B------:R0:W-:Y:S04]  /*3640*/  STG.E.128 desc[UR6][R158.64], R136 ;  /* 0x000000889e007986 */ /* 0x0001e8000c101d06 */
[----:B------:R0:W-:Y:S01]  /*3650*/  STG.E.128 desc[UR6][R150.64], R116 ;  /* 0x0000007496007986 */ /* 0x0001e2000c101d06 */
[----:B------:R-:W-:Y:S05]  /*3660*/  @!P2 BRA `(.L_x_25263) ;  /* 0xffffffcc00b0a947 */ /* 0x000fea000383ffff */
[----:B------:R-:W-:Y:S05]  /*3670*/  EXIT ;  /* 0x000000000000794d */ /* 0x000fea0003800000 */
.L_x_25262:
[----:B------:R-:W-:Y:S01]  /*3680*/  HFMA2 R155, -RZ, RZ, 0, 5.9604644775390625e-08 ;  /* 0x00000001ff9b7431 */ /* 0x000fe200000001ff */
[----:B------:R-:W-:Y:S01]  /*3690*/  BSSY B0, `(.L_x_25264) ;  /* 0x0000007000007945 */ /* 0x000fe20003800000 */
[----:B------:R-:W-:Y:S02]  /*36a0*/  MOV R156, R115 ;  /* 0x00000073009c7202 */ /* 0x000fe40000000f00 */
[----:B------:R-:W-:Y:S02]  /*36b0*/  MOV R158, 0x1f ;  /* 0x0000001f009e7802 */ /* 0x000fe40000000f00 */
[----:B------:R-:W-:-:S07]  /*36c0*/  MOV R153, 0xffffffff ;  /* 0xffffffff00997802 */ /* 0x000fce0000000f00 */
[----:B--23--:R-:W-:Y:S05]  /*36d0*/  WARPSYNC.COLLECTIVE R153, `(.L_x_25265) ;  /* 0x0000000099087348 */ /* 0x00cfea0003c00000 */
[----:B------:R0:W1:Y:S02]  /*36e0*/  SHFL.BFLY P3, R152, R156, R155, R158 ;  /* 0x0c00009b9c987389 */ /* 0x000064000006009e */
[----:B0123--:R-:W-:Y:S05]  /*36f0*/  ENDCOLLECTIVE ;  /* 0x000000000000791b */ /* 0x00ffea0003800000 */
.L_x_25265:
[----:B------:R-:W-:Y:S05]  /*3700*/  BSYNC B0 ;  /* 0x0000000000007941 */ /* 0x000fea0003800000 */
.L_x_25264:
        /* <DEDUP_REMOVED lines=10> */
.L_x_25266:
[----:B------:R-:W-:Y:S01]  /*37b0*/  HFMA2 R155, -RZ, RZ, 0, 2.384185791015625e-07 ;  /* 0x00000004ff9b7431 */ /* 0x000fe200000001ff */
[----:B------:R-:W-:-:S05]  /*37c0*/  MOV R112, R152 ;  /* 0x0000009800707202 */ /* 0x000fca0000000f00 */
[----:B------:R-:W-:-:S05]  /*37d0*/  FADD.FTZ R149, R113, R112 ;  /* 0x0000007071957221 */ /* 0x000fca0000010000 */
[----:B------:R-:W-:-:S07]  /*37e0*/  MOV R156, R149 ;  /* 0x00000095009c7202 */ /* 0x000fce0000000f00 */
[----:B------:R-:W-:Y:S05]  /*37f0*/  WARPSYNC.COLLECTIVE R153, `(.L_x_25267) ;  /* 0x0000000099087348 */ /* 0x000fea0003c00000 */
[----:B------:R0:W1:Y:S02]  /*3800*/  SHFL.BFLY P3, R152, R156, R155, R158 ;  /* 0x0c00009b9c987389 */ /* 0x000064000006009e */
[----:B01----:R-:W-:Y:S05]  /*3810*/  ENDCOLLECTIVE ;  /* 0x000000000000791b */ /* 0x003fea0003800000 */
.L_x_25267:
[----:B------:R-:W-:Y:S01]  /*3820*/  HFMA2 R155, -RZ, RZ, 0, 4.76837158203125e-07 ;  /* 0x00000008ff9b7431 */ /* 0x000fe200000001ff */
[----:B------:R-:W-:-:S05]  /*3830*/  MOV R112, R152 ;  /* 0x0000009800707202 */ /* 0x000fca0000000f00 */
[----:B------:R-:W-:-:S05]  /*3840*/  FADD.FTZ R150, R149, R112 ;  /* 0x0000007095967221 */ /* 0x000fca0000010000 */
[----:B------:R-:W-:-:S07]  /*3850*/  MOV R156, R150 ;  /* 0x00000096009c7202 */ /* 0x000fce0000000f00 */
[----:B------:R-:W-:Y:S05]  /*3860*/  WARPSYNC.COLLECTIVE R153, `(.L_x_25268) ;  /* 0x0000000099087348 */ /* 0x000fea0003c00000 */
[----:B------:R0:W1:Y:S02]  /*3870*/  SHFL.BFLY P3, R152, R156, R155, R158 ;  /* 0x0c00009b9c987389 */ /* 0x000064000006009e */
[----:B01----:R-:W-:Y:S05]  /*3880*/  ENDCOLLECTIVE ;  /* 0x000000000000791b */ /* 0x003fea0003800000 */
.L_x_25268:
[----:B------:R-:W-:Y:S01]  /*3890*/  HFMA2 R155, -RZ, RZ, 0, 9.5367431640625e-07 ;  /* 0x00000010ff9b7431 */ /* 0x000fe200000001ff */
[----:B------:R-:W-:-:S05]  /*38a0*/  MOV R151, R152 ;  /* 0x0000009800977202 */ /* 0x000fca0000000f00 */
[----:B------:R-:W-:-:S05]  /*38b0*/  FADD.FTZ R151, R150, R151 ;  /* 0x0000009796977221 */ /* 0x000fca0000010000 */
[----:B------:R-:W-:-:S07]  /*38c0*/  MOV R156, R151 ;  /* 0x00000097009c7202 */ /* 0x000fce0000000f00 */
[----:B------:R-:W-:Y:S05]  /*38d0*/  WARPSYNC.COLLECTIVE R153, `(.L_x_25269) ;  /* 0x0000000099087348 */ /* 0x000fea0003c00000 */
[----:B------:R0:W1:Y:S02]  /*38e0*/  SHFL.BFLY P3, R152, R156, R155, R158 ;  /* 0x0c00009b9c987389 */ /* 0x000064000006009e */
[----:B01----:R-:W-:Y:S05]  /*38f0*/  ENDCOLLECTIVE ;  /* 0x000000000000791b */ /* 0x003fea0003800000 */
.L_x_25269:
        /* <DEDUP_REMOVED lines=88> */
.L_x_25270:
[----:B------:R-:W-:Y:S01]  /*3e80*/  HFMA2 R155, -RZ, RZ, 0, 1.1920928955078125e-07 ;  /* 0x00000002ff9b7431 */ /* 0x000fe200000001ff */
[----:B------:R-:W-:-:S05]  /*3e90*/  MOV R113, R152 ;  /* 0x0000009800717202 */ /* 0x000fca0000000f00 */
[----:B------:R-:W-:-:S05]  /*3ea0*/  FADD.FTZ R113, R112, R113 ;  /* 0x0000007170717221 */ /* 0x000fca0000010000 */
[----:B------:R-:W-:-:S07]  /*3eb0*/  MOV R156, R113 ;  /* 0x00000071009c7202 */ /* 0x000fce0000000f00 */
[----:B------:R-:W-:Y:S05]  /*3ec0*/  WARPSYNC.COLLECTIVE R153, `(.L_x_25271) ;  /* 0x0000000099087348 */ /* 0x000fea0003c00000 */
[----:B------:R0:W1:Y:S02]  /*3ed0*/  SHFL.BFLY P3, R152, R156, R155, R158 ;  /* 0x0c00009b9c987389 */ /* 0x000064000006009e */
[----:B01----:R-:W-:Y:S05]  /*3ee0*/  ENDCOLLECTIVE ;  /* 0x000000000000791b */ /* 0x003fea0003800000 */
.L_x_25271:
[----:B------:R-:W-:Y:S01]  /*3ef0*/  HFMA2 R155, -RZ, RZ, 0, 2.384185791015625e-07 ;  /* 0x00000004ff9b7431 */ /* 0x000fe200000001ff */
[----:B------:R-:W-:-:S05]  /*3f00*/  MOV R150, R152 ;  /* 0x0000009800967202 */ /* 0x000fca0000000f00 */
[----:B------:R-:W-:-:S05]  /*3f10*/  FADD.FTZ R150, R113, R150 ;  /* 0x0000009671967221 */ /* 0x000fca0000010000 */
[----:B------:R-:W-:-:S07]  /*3f20*/  MOV R156, R150 ;  /* 0x00000096009c7202 */ /* 0x000fce0000000f00 */
[----:B------:R-:W-:Y:S05]  /*3f30*/  WARPSYNC.COLLECTIVE R153, `(.L_x_25272) ;  /* 0x0000000099087348 */ /* 0x000fea0003c00000 */
[----:B------:R0:W1:Y:S02]  /*3f40*/  SHFL.BFLY P3, R152, R156, R155, R158 ;  /* 0x0c00009b9c987389 */ /* 0x000064000006009e */
[----:B01----:R-:W-:Y:S05]  /*3f50*/  ENDCOLLECTIVE ;  /* 0x000000000000791b */ /* 0x003fea0003800000 */
.L_x_25272:
[----:B------:R-:W-:Y:S01]  /*3f60*/  HFMA2 R155, -RZ, RZ, 0, 4.76837158203125e-07 ;  /* 0x00000008ff9b7431 */ /* 0x000fe200000001ff */
[----:B------:R-:W-:-:S05]  /*3f70*/  MOV R149, R152 ;  /* 0x0000009800957202 */ /* 0x000fca0000000f00 */
[----:B------:R-:W-:-:S05]  /*3f80*/  FADD.FTZ R149, R150, R149 ;  /* 0x0000009596957221 */ /* 0x000fca0000010000 */
[----:B------:R-:W-:-:S07]  /*3f90*/  MOV R156, R149 ;  /* 0x00000095009c7202 */ /* 0x000fce0000000f00 */
[----:B------:R-:W-:Y:S05]  /*3fa0*/  WARPSYNC.COLLECTIVE R153, `(.L_x_25273) ;  /* 0x0000000099087348 */ /* 0x000fea0003c00000 */
[----:B------:R0:W1:Y:S02]  /*3fb0*/  SHFL.BFLY P3, R152, R156, R155, R158 ;  /* 0x0c00009b9c987389 */ /* 0x000064000006009e */
[----:B01----:R-:W-:Y:S05]  /*3fc0*/  ENDCOLLECTIVE ;  /* 0x000000000000791b */ /* 0x003fea0003800000 */
.L_x_25273:
[----:B------:R-:W-:Y:S02]  /*3fd0*/  HFMA2 R155, -RZ, RZ, 0, 9.5367431640625e-07 ;  /* 0x00000010ff9b7431 */ /* 0x000fe400000001ff */
[----:B------:R-:W-:-:S05]  /*3fe0*/  FADD.FTZ R151, R149, R152 ;  /* 0x0000009895977221 */ /* 0x000fca0000010000 */
[----:B------:R-:W-:-:S07]  /*3ff0*/  MOV R156, R151 ;  /* 0x00000097009c7202 */ /* 0x000fce0000000f00 */
[----:B------:R-:W-:Y:S05]  /*4000*/  WARPSYNC.COLLECTIVE R153, `(.L_x_25274) ;  /* 0x0000000099087348 */ /* 0x000fea0003c00000 */
[----:B------:R0:W1:Y:S02]  /*4010*/  SHFL.BFLY P3, R152, R156, R155, R158 ;  /* 0x0c00009b9c987389 */ /* 0x000064000006009e */
[----:B01----:R-:W-:Y:S05]  /*4020*/  ENDCOLLECTIVE ;  /* 0x000000000000791b */ /* 0x003fea0003800000 */
.L_x_25274:
[----:B------:R-:W-:Y:S01]  /*4030*/  MOV R154, R152 ;  /* 0x00000098009a7202 */ /* 0x000fe20000000f00 */
[----:B------:R-:W-:Y:S06]  /*4040*/  BRA `(.L_x_25275) ;  /* 0xffffffec000c7947 */ /* 0x000fec000383ffff */
.L_x_25276:
        /* <DEDUP_REMOVED lines=11> */
.L_x_28027:


//--------------------- .text._ZN10layer_norm31ln_parallel_residual_fwd_kernelINS_13Kernel_traitsIfffffjLj1280ELj1ELj4ELj1ELj16ENS_18Kernel_traits_baseILj1280EfffffjLj128EEEEELb1ELb0ELb0EEEvNS_9FwdParamsE --------------------------
	.section	.text._ZN10layer_norm31ln_parallel_residual_fwd_kernelINS_13Kernel_traitsIfffffjLj1280ELj1ELj4ELj1ELj16ENS_18Kernel_traits_baseILj1280EfffffjLj128EEEEELb1ELb0ELb0EEEvNS_9FwdParamsE,"ax",@progbits
	.align	128
        .global         _ZN10layer_norm31ln_parallel_residual_fwd_kernelINS_13Kernel_traitsIfffffjLj1280ELj1ELj4ELj1ELj16ENS_18Kernel_traits_baseILj1280EfffffjLj128EEEEELb1ELb0ELb0EEEvNS_9FwdParamsE
        .type           _ZN10layer_norm31ln_parallel_residual_fwd_kernelINS_13Kernel_traitsIfffffjLj1280ELj1ELj4ELj1ELj16ENS_18Kernel_traits_baseILj1280EfffffjLj128EEEEELb1ELb0ELb0EEEvNS_9FwdParamsE,@function
        .size           _ZN10layer_norm31ln_parallel_residual_fwd_kernelINS_13Kernel_traitsIfffffjLj1280ELj1ELj4ELj1ELj16ENS_18Kernel_traits_baseILj1280EfffffjLj128EEEEELb1ELb0ELb0EEEvNS_9FwdParamsE,(.L_x_28028 - _ZN10layer_norm31ln_parallel_residual_fwd_kernelINS_13Kernel_traitsIfffffjLj1280ELj1ELj4ELj1ELj16ENS_18Kernel_traits_baseILj1280EfffffjLj128EEEEELb1ELb0ELb0EEEvNS_9FwdParamsE)
        .other          _ZN10layer_norm31ln_parallel_residual_fwd_kernelINS_13Kernel_traitsIfffffjLj1280ELj1ELj4ELj1ELj16ENS_18Kernel_traits_baseILj1280EfffffjLj128EEEEELb1ELb0ELb0EEEvNS_9FwdParamsE,@"STO_CUDA_ENTRY STV_DEFAULT"
_ZN10layer_norm31ln_parallel_residual_fwd_kernelINS_13Kernel_traitsIfffffjLj1280ELj1ELj4ELj1ELj16ENS_18Kernel_traits_baseILj1280EfffffjLj128EEEEELb1ELb0ELb0EEEvNS_9FwdParamsE:
.text._ZN10layer_norm31ln_parallel_residual_fwd_kernelINS_13Kernel_traitsIfffffjLj1280ELj1ELj4ELj1ELj16ENS_18Kernel_traits_baseILj1280EfffffjLj128EEEEELb1ELb0ELb0EEEvNS_9FwdParamsE:
        /* <DEDUP_REMOVED lines=67> */
[----:B------:R-:W-:-:S02]  /*0430*/  ISETP.GE.U32.AND P2, PT, R0, 0xc0, PT ;  /* 0x000000c00000780c */ /* 0x000fc40003f46070 */
[----:B------:R-:W-:-:S03]  /*0440*/  LOP3.LUT R233, R233, 0xfffff7ff, RZ, 0xc0, !PT ;  /* 0xfffff7ffe9e97812 */ /* 0x000fc600078ec0ff */
[----:B------:R-:W2:Y:S08]  /*0450*/  LDC.64 R8, c[0x0][0x3d0] ;  /* 0x0000f400ff087b82 */ /* 0x000eb00000000a00 */
[----:B------:R-:W3:Y:S01]  /*0460*/  LDC.64 R10, c[0x0][0x3d8] ;  /* 0x0000f600ff0a7b82 */ /* 0x000ee20000000a00 */
[----:B0-----:R-:W-:-:S07]  /*0470*/  @P6 IMAD.WIDE.U32 R4, R3, 0x10, R4 ;  /* 0x0000001003046825 */ /* 0x001fce00078e0004 */
[----:B------:R-:W0:Y:S01]  /*0480*/  LDC.64 R84, c[0x0][0x3d0] ;  /* 0x0000f400ff547b82 */ /* 0x000e220000000a00 */
[C---:B-1----:R-:W-:Y:S01]  /*0490*/  @P6 IMAD.WIDE.U32 R6, R3.reuse, 0x10, R6 ;  /* 0x0000001003066825 */ /* 0x042fe200078e0006 */
[----:B------:R-:W5:Y:S01]  /*04a0*/  @P6 LDG.E.128 R20, desc[UR6][R4.64] ;  /* 0x0000000604146981 */ /* 0x000f62000c1e1d00 */
[----:B------:R-:W-:-:S05]  /*04b0*/  @P6 LOP3.LUT R3, R3, 0x20, RZ, 0xfc, !PT ;  /* 0x0000002003036812 */ /* 0x000fca00078efcff */
[----:B------:R-:W1:Y:S01]  /*04c0*/  LDC.64 R86, c[0x0][0x3d8] ;  /* 0x0000f600ff567b82 */ /* 0x000e620000000a00 */
[----:B------:R-:W5:Y:S01]  /*04d0*/  @P6 LDG.E.128 R32, desc[UR6][R6.64] ;  /* 0x0000000606206981 */ /* 0x000f62000c1e1d00 */
[----:B--2---:R-:W-:-:S06]  /*04e0*/  @P0 IMAD.WIDE.U32 R8, R3, 0x10, R8 ;  /* 0x0000001003080825 */ /* 0x004fcc00078e0008 */
[----:B------:R-:W2:Y:S01]  /*04f0*/  LDC.64 R88, c[0x0][0x3d0] ;  /* 0x0000f400ff587b82 */ /* 0x000ea20000000a00 */
[C---:B---3--:R-:W-:Y:S01]  /*0500*/  @P0 IMAD.WIDE.U32 R10, R3.reuse, 0x10, R10 ;  /* 0x00000010030a0825 */ /* 0x048fe200078e000a */
[----:B------:R-:W-:Y:S01]  /*0510*/  @P0 IADD3 R3, PT, PT, R3, 0x20, RZ ;  /* 0x0000002003030810 */ /* 0x000fe20007ffe0ff */
[----:B------:R-:W5:Y:S05]  /*0520*/  @P0 LDG.E.128 R12, desc[UR6][R8.64] ;  /* 0x00000006080c0981 */ /* 0x000f6a000c1e1d00 */
[----:B------:R-:W3:Y:S01]  /*0530*/  LDC.64 R90, c[0x0][0x3d8] ;  /* 0x0000f600ff5a7b82 */ /* 0x000ee20000000a00 */
[----:B0-----:R-:W-:-:S07]  /*0540*/  @P5 IMAD.WIDE.U32 R84, R3, 0x10, R84 ;  /* 0x0000001003545825 */ /* 0x001fce00078e0054 */
[----:B------:R-:W0:Y:S01]  /*0550*/  LDC.64 R92, c[0x0][0x3d0] ;  /* 0x0000f400ff5c7b82 */ /* 0x000e220000000a00 */
[----:B-1----:R-:W-:-:S07]  /*0560*/  @P5 IMAD.WIDE.U32 R86, R3, 0x10, R86 ;  /* 0x0000001003565825 */ /* 0x002fce00078e0056 */
[----:B------:R-:W1:Y:S01]  /*0570*/  LDC.64 R94, c[0x0][0x3d8] ;  /* 0x0000f600ff5e7b82 */ /* 0x000e620000000a00 */
[----:B------:R-:W-:-:S07]  /*0580*/  @P5 VIADD R3, R3, 0x20 ;  /* 0x0000002003035836 */ /* 0x000fce0000000000 */
[----:B------:R-:W4:Y:S01]  /*0590*/  LDC.64 R96, c[0x0][0x3d0] ;  /* 0x0000f400ff607b82 */ /* 0x000f220000000a00 */
[----:B--2---:R-:W-:-:S07]  /*05a0*/  @P4 IMAD.WIDE.U32 R88, R3, 0x10, R88 ;  /* 0x0000001003584825 */ /* 0x004fce00078e0058 */
[----:B------:R-:W2:Y:S01]  /*05b0*/  LDC.64 R98, c[0x0][0x3d8] ;  /* 0x0000f600ff627b82 */ /* 0x000ea20000000a00 */
[----:B---3--:R-:W-:-:S07]  /*05c0*/  @P4 IMAD.WIDE.U32 R90, R3, 0x10, R90 ;  /* 0x00000010035a4825 */ /* 0x008fce00078e005a */
[----:B------:R-:W3:Y:S01]  /*05d0*/  LDC.64 R100, c[0x0][0x3d0] ;  /* 0x0000f400ff647b82 */ /* 0x000ee20000000a00 */
[----:B------:R-:W-:-:S07]  /*05e0*/  @P4 VIADD R3, R3, 0x20 ;  /* 0x0000002003034836 */ /* 0x000fce0000000000 */
[----:B------:R-:W3:Y:S01]  /*05f0*/  LDC.64 R102, c[0x0][0x3d8] ;  /* 0x0000f600ff667b82 */ /* 0x000ee20000000a00 */
[----:B------:R-:W-:-:S07]  /*0600*/  ISETP.GE.U32.AND P1, PT, R0, 0xe0, PT ;  /* 0x000000e00000780c */ /* 0x000fce0003f26070 */
[----:B------:R-:W3:Y:S08]  /*0610*/  LDC.64 R104, c[0x0][0x3d0] ;  /* 0x0000f400ff687b82 */ /* 0x000ef00000000a00 */
[----:B------:R-:W3:Y:S01]  /*0620*/  LDC.64 R106, c[0x0][0x3d8] ;  /* 0x0000f600ff6a7b82 */ /* 0x000ee20000000a00 */
[----:B0-----:R-:W-:Y:S01]  /*0630*/  @P3 IMAD.WIDE.U32 R92, R3, 0x10, R92 ;  /* 0x00000010035c3825 */ /* 0x001fe200078e005c */
[----:B------:R-:W5:Y:S01]  /*0640*/  @P0 LDG.E.128 R16, desc[UR6][R10.64] ;  /* 0x000000060a100981 */ /* 0x000f62000c1e1d00 */
[----:B------:R-:W-:-:S02]  /*0650*/  @P6 LOP3.LUT R233, R233, 0x800, RZ, 0xfc, !PT ;  /* 0x00000800e9e96812 */ /* 0x000fc400078efcff */
[C---:B-1----:R-:W-:Y:S01]  /*0660*/  @P3 IMAD.WIDE.U32 R94, R3.reuse, 0x10, R94 ;  /* 0x00000010035e3825 */ /* 0x042fe200078e005e */
[----:B------:R-:W-:Y:S01]  /*0670*/  @P3 IADD3 R3, PT, PT, R3, 0x20, RZ ;  /* 0x0000002003033810 */ /* 0x000fe20007ffe0ff */
[----:B------:R-:W5:Y:S01]  /*0680*/  @P5 LDG.E.128 R24, desc[UR6][R84.64] ;  /* 0x0000000654185981 */ /* 0x000f62000c1e1d00 */
[C---:B------:R-:W-:Y:S01]  /*0690*/  ISETP.GE.U32.AND P0, PT, R0.reuse, 0x100, PT ;  /* 0x000001000000780c */ /* 0x040fe20003f06070 */
[----:B------:R-:W0:Y:S02]  /*06a0*/  LDC.64 R108, c[0x0][0x3d0] ;  /* 0x0000f400ff6c7b82 */ /* 0x000e240000000a00 */
[C---:B----4-:R-:W-:Y:S01]  /*06b0*/  @P2 IMAD.WIDE.U32 R96, R3.reuse, 0x10, R96 ;  /* 0x0000001003602825 */ /* 0x050fe200078e0060 */
[----:B------:R1:W5:Y:S03]  /*06c0*/  @P5 LDG.E.128 R28, desc[UR6][R86.64] ;  /* 0x00000006561c5981 */ /* 0x000366000c1e1d00 */
[C---:B--2---:R-:W-:Y:S01]  /*06d0*/  @P2 IMAD.WIDE.U32 R98, R3.reuse, 0x10, R98 ;  /* 0x0000001003622825 */ /* 0x044fe200078e0062 */
[----:B------:R-:W5:Y:S01]  /*06e0*/  @P4 LDG.E.128 R36, desc[UR6][R88.64] ;  /* 0x0000000658244981 */ /* 0x000f62000c1e1d00 */
[----:B------:R-:W2:Y:S02]  /*06f0*/  LDC.64 R110, c[0x0][0x3d8] ;  /* 0x0000f600ff6e7b82 */ /* 0x000ea40000000a00 */
[----:B------:R-:W-:Y:S01]  /*0700*/  @P2 VIADD R3, R3, 0x20 ;  /* 0x0000002003032836 */ /* 0x000fe20000000000 */
[C---:B------:R-:W-:Y:S01]  /*0710*/  ISETP.GE.U32.AND P5, PT, R0.reuse, 0x120, PT ;  /* 0x000001200000780c */ /* 0x040fe20003fa6070 */
[----:B------:R4:W5:Y:S02]  /*0720*/  @P4 LDG.E.128 R40, desc[UR6][R90.64] ;  /* 0x000000065a284981 */ /* 0x000964000c1e1d00 */
[C---:B---3--:R-:W-:Y:S01]  /*0730*/  @P1 IMAD.WIDE.U32 R100, R3.reuse, 0x10, R100 ;  /* 0x0000001003641825 */ /* 0x048fe200078e0064 */
[----:B-1----:R-:W-:Y:S01]  /*0740*/  CS2R R86, SRZ ;  /* 0x0000000000567805 */ /* 0x002fe2000001ff00 */
[----:B------:R1:W5:Y:S02]  /*0750*/  @P3 LDG.E.128 R44, desc[UR6][R92.64] ;  /* 0x000000065c2c3981 */ /* 0x000364000c1e1d00 */
[C---:B------:R-:W-:Y:S01]  /*0760*/  @P1 IMAD.WIDE.U32 R102, R3.reuse, 0x10, R102 ;  /* 0x0000001003661825 */ /* 0x040fe200078e0066 */
[----:B------:R-:W-:Y:S01]  /*0770*/  CS2R R84, SRZ ;  /* 0x0000000000547805 */ /* 0x000fe2000001ff00 */
[----:B------:R3:W5:Y:S02]  /*0780*/  @P3 LDG.E.128 R48, desc[UR6][R94.64] ;  /* 0x000000065e303981 */ /* 0x000764000c1e1d00 */
[----:B------:R-:W-:Y:S01]  /*0790*/  @P1 VIADD R3, R3, 0x20 ;  /* 0x0000002003031836 */ /* 0x000fe20000000000 */
[----:B----4-:R-:W-:Y:S01]  /*07a0*/  CS2R R90, SRZ ;  /* 0x00000000005a7805 */ /* 0x010fe2000001ff00 */
[----:B------:R-:W5:Y:S02]  /*07b0*/  @P2 LDG.E.128 R52, desc[UR6][R96.64] ;  /* 0x0000000660342981 */ /* 0x000f64000c1e1d00 */
[C---:B------:R-:W-:Y:S01]  /*07c0*/  @P0 IMAD.WIDE.U32 R104, R3.reuse, 0x10, R104 ;  /* 0x0000001003680825 */ /* 0x040fe200078e0068 */
[----:B------:R-:W-:Y:S01]  /*07d0*/  CS2R R88, SRZ ;  /* 0x0000000000587805 */ /* 0x000fe2000001ff00 */
[----:B------:R4:W5:Y:S02]  /*07e0*/  @P2 LDG.E.128 R56, desc[UR6][R98.64] ;  /* 0x0000000662382981 */ /* 0x000964000c1e1d00 */
[C---:B------:R-:W-:Y:S01]  /*07f0*/  @P0 IMAD.WIDE.U32 R106, R3.reuse, 0x10, R106 ;  /* 0x00000010036a0825 */ /* 0x040fe200078e006a */
[----:B------:R-:W-:Y:S01]  /*0800*/  @P0 IADD3 R3, PT, PT, R3, 0x20, RZ ;  /* 0x0000002003030810 */ /* 0x000fe20007ffe0ff */
[----:B------:R-:W5:Y:S04]  /*0810*/  @P0 LDG.E.128 R68, desc[UR6][R104.64] ;  /* 0x0000000668440981 */ /* 0x000f68000c1e1d00 */
[----:B------:R4:W5:Y:S01]  /*0820*/  @P0 LDG.E.128 R72, desc[UR6][R106.64] ;  /* 0x000000066a480981 */ /* 0x000962000c1e1d00 */
[----:B------:R-:W-:Y:S01]  /*0830*/  ISETP.GE.U32.AND P0, PT, R0, 0x140, PT ;  /* 0x000001400000780c */ /* 0x000fe20003f06070 */
[C---:B0-----:R-:W-:Y:S01]  /*0840*/  @P5 IMAD.WIDE.U32 R108, R3.reuse, 0x10, R108 ;  /* 0x00000010036c5825 */ /* 0x041fe200078e006c */
[----:B-1----:R-:W-:Y:S01]  /*0850*/  CS2R R92, SRZ ;  /* 0x00000000005c7805 */ /* 0x002fe2000001ff00 */
[----:B------:R0:W5:Y:S02]  /*0860*/  @P1 LDG.E.128 R60, desc[UR6][R100.64] ;  /* 0x00000006643c1981 */ /* 0x000164000c1e1d00 */
[----:B--2---:R-:W-:Y:S01]  /*0870*/  @P5 IMAD.WIDE.U32 R110, R3, 0x10, R110 ;  /* 0x00000010036e5825 */ /* 0x004fe200078e006e */
[----:B---3--:R-:W-:Y:S01]  /*0880*/  CS2R R94, SRZ ;  /* 0x00000000005e7805 */ /* 0x008fe2000001ff00 */
[----:B------:R1:W5:Y:S01]  /*0890*/  @P1 LDG.E.128 R64, desc[UR6][R102.64] ;  /* 0x0000000666401981 */ /* 0x000362000c1e1d00 */
[----:B----4-:R-:W-:-:S02]  /*08a0*/  CS2R R98, SRZ ;  /* 0x0000000000627805 */ /* 0x010fc4000001ff00 */
[----:B------:R-:W-:Y:S02]  /*08b0*/  CS2R R96, SRZ ;  /* 0x0000000000607805 */ /* 0x000fe4000001ff00 */
[----:B------:R-:W-:Y:S01]  /*08c0*/  CS2R R106, SRZ ;  /* 0x00000000006a7805 */ /* 0x000fe2000001ff00 */
[----:B------:R2:W5:Y:S01]  /*08d0*/  @P5 LDG.E.128 R76, desc[UR6][R108.64] ;  /* 0x000000066c4c5981 */ /* 0x000562000c1e1d00 */
[----:B------:R-:W-:Y:S02]  /*08e0*/  CS2R R104, SRZ ;  /* 0x0000000000687805 */ /* 0x000fe4000001ff00 */
[----:B0-----:R-:W-:Y:S02]  /*08f0*/  CS2R R100, SRZ ;  /* 0x0000000000647805 */ /* 0x001fe4000001ff00 */
[----:B------:R-:W-:Y:S01]  /*0900*/  CS2R R114, SRZ ;  /* 0x0000000000727805 */ /* 0x000fe2000001ff00 */
[----:B------:R0:W5:Y:S01]  /*0910*/  @P5 LDG.E.128 R80, desc[UR6][R110.64] ;  /* 0x000000066e505981 */ /* 0x000162000c1e1d00 */
[----:B------:R-:W-:-:S02]  /*0920*/  CS2R R112, SRZ ;  /* 0x0000000000707805 */ /* 0x000fc4000001ff00 */
[----:B-1----:R-:W-:Y:S02]  /*0930*/  CS2R R102, SRZ ;  /* 0x0000000000667805 */ /* 0x002fe4000001ff00 */
[----:B------:R-:W-:Y:S02]  /*0940*/  CS2R R118, SRZ ;  /* 0x0000000000767805 */ /* 0x000fe4000001ff00 */
[----:B------:R-:W-:Y:S02]  /*0950*/  CS2R R116, SRZ ;  /* 0x0000000000747805 */ /* 0x000fe4000001ff00 */
[----:B------:R-:W-:Y:S02]  /*0960*/  CS2R R122, SRZ ;  /* 0x00000000007a7805 */ /* 0x000fe4000001ff00 */
[----:B--2---:R-:W-:Y:S02]  /*0970*/  CS2R R108, SRZ ;  /* 0x00000000006c7805 */ /* 0x004fe4000001ff00 */
[----:B------:R-:W-:-:S02]  /*0980*/  CS2R R120, SRZ ;  /* 0x0000000000787805 */ /* 0x000fc4000001ff00 */
[----:B------:R-:W-:Y:S02]  /*0990*/  CS2R R126, SRZ ;  /* 0x00000000007e7805 */ /* 0x000fe4000001ff00 */
[----:B------:R-:W-:Y:S02]  /*09a0*/  CS2R R124, SRZ ;  /* 0x00000000007c7805 */ /* 0x000fe4000001ff00 */
[----:B0-----:R-:W-:Y:S02]  /*09b0*/  CS2R R110, SRZ ;  /* 0x00000000006e7805 */ /* 0x001fe4000001ff00 */
        /* <DEDUP_REMOVED lines=14> */
[----:B------:R-:W-:Y:S01]  /*0aa0*/  @P5 VIADD R3, R3, 0x20 ;  /* 0x0000002003035836 */ /* 0x000fe20000000000 */
        /* <DEDUP_REMOVED lines=48> */
.L_x_25279:
[C---:B------:R-:W-:Y:S01]  /*0db0*/  ISETP.GE.U32.AND P6, PT, R0.reuse, 0x20, PT ;  /* 0x000000200000780c */ /* 0x040fe20003fc6070 */
[----:B------:R-:W0:Y:S01]  /*0dc0*/  LDC.64 R6, c[0x0][0x3d0] ;  /* 0x0000f400ff067b82 */ /* 0x000e220000000a00 */
[C---:B------:R-:W-:Y:S02]  /*0dd0*/  ISETP.GE.U32.AND P0, PT, R0.reuse, 0x40, PT ;  /* 0x000000400000780c */ /* 0x040fe40003f06070 */
[C---:B------:R-:W-:Y:S02]  /*0de0*/  ISETP.GE.U32.AND P5, PT, R0.reuse, 0x60, PT ;  /* 0x000000600000780c */ /* 0x040fe40003fa6070 */
[C---:B------:R-:W-:Y:S02]  /*0df0*/  ISETP.GE.U32.AND P4, PT, R0.reuse, 0x80, PT ;  /* 0x000000800000780c */ /* 0x040fe40003f86070 */
[----:B------:R-:W-:Y:S01]  /*0e00*/  LOP3.LUT R233, R233, 0xfffff7ff, RZ, 0xc0, !PT ;  /* 0xfffff7ffe9e97812 */ /* 0x000fe200078ec0ff */
[----:B------:R-:W1:Y:S08]  /*0e10*/  LDC.64 R8, c[0x0][0x3d8] ;  /* 0x0000f600ff087b82 */ /* 0x000e700000000a00 */
[----:B------:R-:W2:Y:S08]  /*0e20*/  LDC.64 R10, c[0x0][0x3d0] ;  /* 0x0000f400ff0a7b82 */ /* 0x000eb00000000a00 */
[----:B------:R-:W3:Y:S08]  /*0e30*/  LDC.64 R84, c[0x0][0x3d8] ;  /* 0x0000f600ff547b82 */ /* 0x000ef00000000a00 */
[----:B------:R-:W4:Y:S08]  /*0e40*/  LDC.64 R88, c[0x0][0x3d0] ;  /* 0x0000f400ff587b82 */ /* 0x000f300000000a00 */
[----:B------:R-:W4:Y:S01]  /*0e50*/  LDC.64 R90, c[0x0][0x3d8] ;  /* 0x0000f600ff5a7b82 */ /* 0x000f220000000a00 */
[C---:B------:R-:W-:Y:S01]  /*0e60*/  ISETP.GE.U32.AND P3, PT, R0.reuse, 0xa0, PT ;  /* 0x000000a00000780c */ /* 0x040fe20003f66070 */
[----:B0-----:R-:W-:Y:S01]  /*0e70*/  @P6 IMAD.WIDE.U32 R6, R3, 0x10, R6 ;  /* 0x0000001003066825 */ /* 0x001fe200078e0006 */
[----:B------:R-:W-:-:S02]  /*0e80*/  ISETP.GE.U32.AND P2, PT, R0, 0xc0, PT ;  /* 0x000000c00000780c */ /* 0x000fc40003f46070 */
[----:B------:R-:W-:Y:S01]  /*0e90*/  ISETP.GE.U32.AND P1, PT, R0, 0xe0, PT ;  /* 0x000000e00000780c */ /* 0x000fe20003f26070 */
[----:B-1----:R-:W-:Y:S01]  /*0ea0*/  @P6 IMAD.WIDE.U32 R8, R3, 0x10, R8 ;  /* 0x0000001003086825 */ /* 0x002fe200078e0008 */
[----:B------:R0:W5:Y:S01]  /*0eb0*/  @P6 LDG.E.128 R20, desc[UR6][R6.64] ;  /* 0x0000000606146981 */ /* 0x000162000c1e1d00 */
[----:B------:R-:W1:Y:S01]  /*0ec0*/  @P6 LDC.64 R4, c[0x0][0x440] ;  /* 0x00011000ff046b82 */ /* 0x000e620000000a00 */
[----:B------:R-:W-:Y:S02]  /*0ed0*/  @P6 LOP3.LUT R233, R233, 0x800, RZ, 0xfc, !PT ;  /* 0x00000800e9e96812 */ /* 0x000fe400078efcff */
[----:B------:R0:W5:Y:S05]  /*0ee0*/  @P6 LDG.E.128 R32, desc[UR6][R8.64] ;  /* 0x0000000608206981 */ /* 0x00016a000c1e1d00 */
[----:B------:R-:W0:Y:S08]  /*0ef0*/  @P0 LDC.64 R86, c[0x0][0x440] ;  /* 0x00011000ff560b82 */ /* 0x000e300000000a00 */
[----:B------:R-:W4:Y:S01]  /*0f00*/  @P5 LDC.64 R92, c[0x0][0x440] ;  /* 0x00011000ff5c5b82 */ /* 0x000f220000000a00 */
[C---:B-1----:R-:W-:Y:S01]  /*0f10*/  @P6 IMAD.WIDE.U32 R4, R3.reuse, 0x10, R4 ;  /* 0x0000001003046825 */ /* 0x042fe200078e0004 */
[----:B------:R-:W-:-:S06]  /*0f20*/  @P6 LOP3.LUT R3, R3, 0x20, RZ, 0xfc, !PT ;  /* 0x0000002003036812 */ /* 0x000fcc00078efcff */
[----:B------:R-:W1:Y:S01]  /*0f30*/  LDC.64 R94, c[0x0][0x3d0] ;  /* 0x0000f400ff5e7b82 */ /* 0x000e620000000a00 */
[----:B------:R-:W5:Y:S01]  /*0f40*/  @P6 LDG.E.128 R152, desc[UR6][R4.64] ;  /* 0x0000000604986981 */ /* 0x000f62000c1e1d00 */
[----:B--2---:R-:W-:-:S06]  /*0f50*/  @P0 IMAD.WIDE.U32 R10, R3, 0x10, R10 ;  /* 0x00000010030a0825 */ /* 0x004fcc00078e000a */
[----:B------:R-:W2:Y:S01]  /*0f60*/  LDC.64 R96, c[0x0][0x3d8] ;  /* 0x0000f600ff607b82 */ /* 0x000ea20000000a00 */
[C---:B---3--:R-:W-:Y:S01]  /*0f70*/  @P0 IMAD.WIDE.U32 R84, R3.reuse, 0x10, R84 ;  /* 0x0000001003540825 */ /* 0x048fe200078e0054 */
[----:B------:R3:W5:Y:S03]  /*0f80*/  @P0 LDG.E.128 R12, desc[UR6][R10.64] ;  /* 0x000000060a0c0981 */ /* 0x000766000c1e1d00 */
[C---:B0-----:R-:W-:Y:S01]  /*0f90*/  @P0 IMAD.WIDE.U32 R86, R3.reuse, 0x10, R86 ;  /* 0x0000001003560825 */ /* 0x041fe200078e0056 */
[----:B------:R0:W5:Y:S02]  /*0fa0*/  @P0 LDG.E.128 R16, desc[UR6][R84.64] ;  /* 0x0000000654100981 */ /* 0x000164000c1e1d00 */
[----:B------:R-:W2:Y:S01]  /*0fb0*/  @P4 LDC.64 R98, c[0x0][0x440] ;  /* 0x00011000ff624b82 */ /* 0x000ea20000000a00 */
[----:B------:R-:W-:Y:S01]  /*0fc0*/  @P0 VIADD R3, R3, 0x20 ;  /* 0x0000002003030836 */ /* 0x000fe20000000000 */
[----:B------:R1:W5:Y:S01]  /*0fd0*/  @P0 LDG.E.128 R148, desc[UR6][R86.64] ;  /* 0x0000000656940981 */ /* 0x000362000c1e1d00 */
[----:B------:R-:W-:-:S02]  /*0fe0*/  ISETP.GE.U32.AND P0, PT, R0, 0x100, PT ;  /* 0x000001000000780c */ /* 0x000fc40003f06070 */
[----:B----4-:R-:W-:-:S03]  /*0ff0*/  @P5 IMAD.WIDE.U32 R88, R3, 0x10, R88 ;  /* 0x0000001003585825 */ /* 0x010fc600078e0058 */
[----:B------:R-:W4:Y:S01]  /*1000*/  LDC.64 R6, c[0x0][0x3d0] ;  /* 0x0000f400ff067b82 */ /* 0x000f220000000a00 */
[C---:B------:R-:W-:Y:S01]  /*1010*/  @P5 IMAD.WIDE.U32 R90, R3.reuse, 0x10, R90 ;  /* 0x00000010035a5825 */ /* 0x040fe200078e005a */
[----:B------:R1:W5:Y:S03]  /*1020*/  @P5 LDG.E.128 R24, desc[UR6][R88.64] ;  /* 0x0000000658185981 */ /* 0x000366000c1e1d00 */
[C---:B------:R-:W-:Y:S01]  /*1030*/  @P5 IMAD.WIDE.U32 R92, R3.reuse, 0x10, R92 ;  /* 0x00000010035c5825 */ /* 0x040fe200078e005c */
[----:B------:R2:W5:Y:S02]  /*1040*/  @P5 LDG.E.128 R28, desc[UR6][R90.64] ;  /* 0x000000065a1c5981 */ /* 0x000564000c1e1d00 */
[----:B------:R-:W4:Y:S01]  /*1050*/  LDC.64 R8, c[0x0][0x3d8] ;  /* 0x0000f600ff087b82 */ /* 0x000f220000000a00 */
[----:B------:R-:W-:Y:S01]  /*1060*/  @P5 IADD3 R3, PT, PT, R3, 0x20, RZ ;  /* 0x0000002003035810 */ /* 0x000fe20007ffe0ff */
[----:B------:R2:W5:Y:S06]  /*1070*/  @P5 LDG.E.128 R144, desc[UR6][R92.64] ;  /* 0x000000065c905981 */ /* 0x00056c000c1e1d00 */
[----:B---3--:R-:W3:Y:S01]  /*1080*/  @P3 LDC.64 R10, c[0x0][0x440] ;  /* 0x00011000ff0a3b82 */ /* 0x008ee20000000a00 */
[----:B------:R-:W-:-:S07]  /*1090*/  ISETP.GE.U32.AND P5, PT, R0, 0x120, PT ;  /* 0x000001200000780c */ /* 0x000fce0003fa6070 */
[----:B0-----:R-:W0:Y:S08]  /*10a0*/  LDC.64 R84, c[0x0][0x3d0] ;  /* 0x0000f400ff547b82 */ /* 0x001e300000000a00 */
[----:B------:R-:W0:Y:S08]  /*10b0*/  LDC.64 R100, c[0x0][0x3d8] ;  /* 0x0000f600ff647b82 */ /* 0x000e300000000a00 */
[----:B------:R-:W0:Y:S08]  /*10c0*/  @P2 LDC.64 R102, c[0x0][0x440] ;  /* 0x00011000ff662b82 */ /* 0x000e300000000a00 */
[----:B------:R-:W0:Y:S08]  /*10d0*/  LDC.64 R104, c[0x0][0x3d0] ;  /* 0x0000f400ff687b82 */ /* 0x000e300000000a00 */
[----:B-1----:R-:W1:Y:S08]  /*10e0*/  LDC.64 R86, c[0x0][0x3d8] ;  /* 0x0000f600ff567b82 */ /* 0x002e700000000a00 */
[----:B------:R-:W1:Y:S01]  /*10f0*/  @P1 LDC.64 R88, c[0x0][0x440] ;  /* 0x00011000ff581b82 */ /* 0x000e620000000a00 */
[----:B------:R-:W-:-:S04]  /*1100*/  @P4 IMAD.WIDE.U32 R94, R3, 0x10, R94 ;  /* 0x00000010035e4825 */ /* 0x000fc800078e005e */
[C---:B--2---:R-:W-:Y:S01]  /*1110*/  @P4 IMAD.WIDE.U32 R96, R3.reuse, 0x10, R96 ;  /* 0x0000001003604825 */ /* 0x044fe200078e0060 */
[----:B------:R-:W5:Y:S02]  /*1120*/  @P4 LDG.E.128 R36, desc[UR6][R94.64] ;  /* 0x000000065e244981 */ /* 0x000f64000c1e1d00 */
[----:B------:R-:W2:Y:S01]  /*1130*/  LDC.64 R90, c[0x0][0x3d0] ;  /* 0x0000f400ff5a7b82 */ /* 0x000ea20000000a00 */
[C---:B------:R-:W-:Y:S01]  /*1140*/  @P4 IMAD.WIDE.U32 R98, R3.reuse, 0x10, R98 ;  /* 0x0000001003624825 */ /* 0x040fe200078e0062 */
[----:B------:R-:W5:Y:S06]  /*1150*/  @P4 LDG.E.128 R40, desc[UR6][R96.64] ;  /* 0x0000000660284981 */ /* 0x000f6c000c1e1d00 */
[----:B------:R-:W2:Y:S01]  /*1160*/  LDC.64 R92, c[0x0][0x3d8] ;  /* 0x0000f600ff5c7b82 */ /* 0x000ea20000000a00 */
[----:B------:R-:W-:Y:S01]  /*1170*/  @P4 VIADD R3, R3, 0x20 ;  /* 0x0000002003034836 */ /* 0x000fe20000000000 */
[----:B------:R-:W5:Y:S06]  /*1180*/  @P4 LDG.E.128 R140, desc[UR6][R98.64] ;  /* 0x00000006628c4981 */ /* 0x000f6c000c1e1d00 */
[----:B------:R-:W2:Y:S01]  /*1190*/  @P0 LDC.64 R106, c[0x0][0x440] ;  /* 0x00011000ff6a0b82 */ /* 0x000ea20000000a00 */
[----:B----4-:R-:W-:-:S04]  /*11a0*/  @P3 IMAD.WIDE.U32 R6, R3, 0x10, R6 ;  /* 0x0000001003063825 */ /* 0x010fc800078e0006 */
[C---:B------:R-:W-:Y:S01]  /*11b0*/  @P3 IMAD.WIDE.U32 R8, R3.reuse, 0x10, R8 ;  /* 0x0000001003083825 */ /* 0x040fe200078e0008 */
[----:B------:R-:W5:Y:S02]  /*11c0*/  @P3 LDG.E.128 R44, desc[UR6][R6.64] ;  /* 0x00000006062c3981 */ /* 0x000f64000c1e1d00 */
[----:B------:R-:W4:Y:S01]  /*11d0*/  @P5 LDC.64 R4, c[0x0][0x440] ;  /* 0x00011000ff045b82 */ /* 0x000f220000000a00 */
[C---:B---3--:R-:W-:Y:S01]  /*11e0*/  @P3 IMAD.WIDE.U32 R10, R3.reuse, 0x10, R10 ;  /* 0x00000010030a3825 */ /* 0x048fe200078e000a */
[----:B------:R-:W5:Y:S03]  /*11f0*/  @P3 LDG.E.128 R48, desc[UR6][R8.64] ;  /* 0x0000000608303981 */ /* 0x000f66000c1e1d00 */
[----:B------:R-:W-:Y:S01]  /*1200*/  @P3 VIADD R3, R3, 0x20 ;  /* 0x0000002003033836 */ /* 0x000fe20000000000 */
[----:B------:R-:W5:Y:S02]  /*1210*/  @P3 LDG.E.128 R136, desc[UR6][R10.64] ;  /* 0x000000060a883981 */ /* 0x000f64000c1e1d00 */
[----:B------:R-:W3:Y:S01]  /*1220*/  LDC.64 R108, c[0x0][0x3d0] ;  /* 0x0000f400ff6c7b82 */ /* 0x000ee20000000a00 */
[----:B0-----:R-:W-:-:S04]  /*1230*/  @P2 IMAD.WIDE.U32 R84, R3, 0x10, R84 ;  /* 0x0000001003542825 */ /* 0x001fc800078e0054 */
[C---:B------:R-:W-:Y:S01]  /*1240*/  @P2 IMAD.WIDE.U32 R100, R3.reuse, 0x10, R100 ;  /* 0x0000001003642825 */ /* 0x040fe200078e0064 */
[----:B------:R-:W5:Y:S02]  /*1250*/  @P2 LDG.E.128 R52, desc[UR6][R84.64] ;  /* 0x0000000654342981 */ /* 0x000f64000c1e1d00 */
[----:B------:R-:W0:Y:S01]  /*1260*/  LDC.64 R110, c[0x0][0x3d8] ;  /* 0x0000f600ff6e7b82 */ /* 0x000e220000000a00 */
[C---:B------:R-:W-:Y:S01]  /*1270*/  @P2 IMAD.WIDE.U32 R102, R3.reuse, 0x10, R102 ;  /* 0x0000001003662825 */ /* 0x040fe200078e0066 */
[----:B------:R-:W-:Y:S01]  /*1280*/  @P2 IADD3 R3, PT, PT, R3, 0x20, RZ ;  /* 0x0000002003032810 */ /* 0x000fe20007ffe0ff */
[----:B------:R-:W5:Y:S04]  /*1290*/  @P2 LDG.E.128 R56, desc[UR6][R100.64] ;  /* 0x0000000664382981 */ /* 0x000f68000c1e1d00 */
[C---:B------:R-:W-:Y:S01]  /*12a0*/  @P1 IMAD.WIDE.U32 R104, R3.reuse, 0x10, R104 ;  /* 0x0000001003681825 */ /* 0x040fe200078e0068 */
[----:B------:R-:W5:Y:S03]  /*12b0*/  @P2 LDG.E.128 R132, desc[UR6][R102.64] ;  /* 0x0000000666842981 */ /* 0x000f66000c1e1d00 */
[C---:B-1----:R-:W-:Y:S01]  /*12c0*/  @P1 IMAD.WIDE.U32 R86, R3.reuse, 0x10, R86 ;  /* 0x0000001003561825 */ /* 0x042fe200078e0056 */
[----:B------:R-:W5:Y:S03]  /*12d0*/  @P1 LDG.E.128 R60, desc[UR6][R104.64] ;  /* 0x00000006683c1981 */ /* 0x000f66000c1e1d00 */
[C---:B------:R-:W-:Y:S01]  /*12e0*/  @P1 IMAD.WIDE.U32 R88, R3.reuse, 0x10, R88 ;  /* 0x0000001003581825 */ /* 0x040fe200078e0058 */
[----:B------:R1:W5:Y:S03]  /*12f0*/  @P1 LDG.E.128 R64, desc[UR6][R86.64] ;  /* 0x0000000656401981 */ /* 0x000366000c1e1d00 */
[----:B------:R-:W-:Y:S01]  /*1300*/  @P1 VIADD R3, R3, 0x20 ;  /* 0x0000002003031836 */ /* 0x000fe20000000000 */
[----:B------:R-:W5:Y:S03]  /*1310*/  @P1 LDG.E.128 R128, desc[UR6][R88.64] ;  /* 0x0000000658801981 */ /* 0x000f66000c1e1d00 */
[----:B--2---:R-:W-:-:S04]  /*1320*/  @P0 IMAD.WIDE.U32 R90, R3, 0x10, R90 ;  /* 0x00000010035a0825 */ /* 0x004fc800078e005a */
[C---:B------:R-:W-:Y:S01]  /*1330*/  @P0 IMAD.WIDE.U32 R92, R3.reuse, 0x10, R92 ;  /* 0x00000010035c0825 */ /* 0x040fe200078e005c */
[----:B------:R2:W5:Y:S03]  /*1340*/  @P0 LDG.E.128 R68, desc[UR6][R90.64] ;  /* 0x000000065a440981 */ /* 0x000566000c1e1d00 */
[C---:B------:R-:W-:Y:S01]  /*1350*/  @P0 IMAD.WIDE.U32 R106, R3.reuse, 0x10, R106 ;  /* 0x00000010036a0825 */ /* 0x040fe200078e006a */
[----:B------:R2:W5:Y:S03]  /*1360*/  @P0 LDG.E.128 R72, desc[UR6][R92.64] ;  /* 0x000000065c480981 */ /* 0x000566000c1e1d00 */
[----:B------:R-:W-:Y:S01]  /*1370*/  @P0 VIADD R3, R3, 0x20 ;  /* 0x0000002003030836 */ /* 0x000fe20000000000 */
[----:B------:R2:W5:Y:S03]  /*1380*/  @P0 LDG.E.128 R124, desc[UR6][R106.64] ;  /* 0x000000066a7c0981 */ /* 0x000566000c1e1d00 */
[----:B----4-:R-:W-:-:S05]  /*1390*/  @P5 IMAD.WIDE.U32 R4, R3, 0x10, R4 ;  /* 0x0000001003045825 */ /* 0x010fca00078e0004 */
[----:B------:R-:W5:Y:S01]  /*13a0*/  @P5 LDG.E.128 R120, desc[UR6][R4.64] ;  /* 0x0000000604785981 */ /* 0x000f62000c1e1d00 */
[----:B------:R-:W-:Y:S01]  /*13b0*/  ISETP.GE.U32.AND P0, PT, R0, 0x140, PT ;  /* 0x000001400000780c */ /* 0x000fe20003f06070 */
[----:B---3--:R-:W-:-:S04]  /*13c0*/  @P5 IMAD.WIDE.U32 R108, R3, 0x10, R108 ;  /* 0x00000010036c5825 */ /* 0x008fc800078e006c */
[----:B0-----:R-:W-:Y:S01]  /*13d0*/  @P5 IMAD.WIDE.U32 R110, R3, 0x10, R110 ;  /* 0x00000010036e5825 */ /* 0x001fe200078e006e */
[----:B------:R-:W5:Y:S01]  /*13e0*/  @P5 LDG.E.128 R76, desc[UR6][R108.64] ;  /* 0x000000066c4c5981 */ /* 0x000f62000c1e1d00 */
[----:B-1----:R-:W-:Y:S02]  /*13f0*/  CS2R R86, SRZ ;  /* 0x0000000000567805 */ /* 0x002fe4000001ff00 */
[----:B------:R-:W-:Y:S02]  /*1400*/  CS2R R84, SRZ ;  /* 0x0000000000547805 */ /* 0x000fe4000001ff00 */
[----:B--2---:R-:W-:Y:S01]  /*1410*/  CS2R R90, SRZ ;  /* 0x00000000005a7805 */ /* 0x004fe2000001ff00 */
        /* <DEDUP_REMOVED lines=13> */
[----:B------:R-:W-:Y:S02]  /*14f0*/  CS2R R112, SRZ ;  /* 0x0000000000707805 */ /* 0x000fe4000001ff00 */
[----:B------:R-:W-:-:S02]  /*1500*/  CS2R R118, SRZ ;  /* 0x0000000000767805 */ /* 0x000fc4000001ff00 */
        /* <DEDUP_REMOVED lines=33> */
.L_x_25278:
        /* <DEDUP_REMOVED lines=15> */
[----:B------:R-:W5:Y:S02]  /*1810*/  @P1 LDG.E.128 R20, desc[UR6][R6.64] ;  /* 0x0000000606141981 */ /* 0x000f64000c1e1d00 */
[----:B------:R-:W0:Y:S01]  /*1820*/  LDC.64 R156, c[0x0][0x3d0] ;  /* 0x0000f400ff9c7b82 */ /* 0x000e220000000a00 */
[----:B-1----:R-:W-:-:S05]  /*1830*/  @P1 IMAD.WIDE.U32 R8, R3, 0x10, R8 ;  /* 0x0000001003081825 */ /* 0x002fca00078e0008 */
[----:B------:R-:W5:Y:S02]  /*1840*/  @P1 LDG.E.128 R32, desc[UR6][R8.64] ;  /* 0x0000000608201981 */ /* 0x000f64000c1e1d00 */
[----:B------:R-:W1:Y:S01]  /*1850*/  @P2 LDC.64 R158, c[0x0][0x438] ;  /* 0x00010e00ff9e2b82 */ /* 0x000e620000000a00 */
[----:B--2---:R-:W-:-:S05]  /*1860*/  @P1 IMAD.WIDE.U32 R4, R3, 0x10, R4 ;  /* 0x0000001003041825 */ /* 0x004fca00078e0004 */
[----:B------:R2:W5:Y:S02]  /*1870*/  @P1 LDG.E.128 R116, desc[UR6][R4.64] ;  /* 0x0000000604741981 */ /* 0x000564000c1e1d00 */
[----:B------:R-:W4:Y:S01]  /*1880*/  LDC.64 R160, c[0x0][0x3d8] ;  /* 0x0000f600ffa07b82 */ /* 0x000f220000000a00 */
[----:B---3--:R-:W-:-:S07]  /*1890*/  @P1 IMAD.WIDE.U32 R10, R3, 0x10, R10 ;  /* 0x00000010030a1825 */ /* 0x008fce00078e000a */
[----:B------:R-:W3:Y:S01]  /*18a0*/  @P2 LDC.64 R162, c[0x0][0x440] ;  /* 0x00011000ffa22b82 */ /* 0x000ee20000000a00 */
[----:B------:R2:W5:Y:S01]  /*18b0*/  @P1 LDG.E.128 R152, desc[UR6][R10.64] ;  /* 0x000000060a981981 */ /* 0x000562000c1e1d00 */
[----:B------:R-:W-:Y:S02]  /*18c0*/  @P1 LOP3.LUT R3, R3, 0x20, RZ, 0xfc, !PT ;  /* 0x0000002003031812 */ /* 0x000fe400078efcff */
[----:B------:R-:W-:-:S04]  /*18d0*/  ISETP.GE.U32.AND P1, PT, R0, 0xa0, PT ;  /* 0x000000a00000780c */ /* 0x000fc80003f26070 */
[----:B------:R-:W2:Y:S08]  /*18e0*/  LDC.64 R164, c[0x0][0x3d0] ;  /* 0x0000f400ffa47b82 */ /* 0x000eb00000000a00 */
[----:B------:R-:W2:Y:S08]  /*18f0*/  LDC.64 R168, c[0x0][0x3d8] ;  /* 0x0000f600ffa87b82 */ /* 0x000eb00000000a00 */
[----:B------:R-:W2:Y:S08]  /*1900*/  @P3 LDC.64 R166, c[0x0][0x438] ;  /* 0x00010e00ffa63b82 */ /* 0x000eb00000000a00 */
[----:B------:R-:W2:Y:S01]  /*1910*/  @P3 LDC.64 R170, c[0x0][0x440] ;  /* 0x00011000ffaa3b82 */ /* 0x000ea20000000a00 */
[----:B0-----:R-:W-:-:S04]  /*1920*/  @P2 IMAD.WIDE.U32 R156, R3, 0x10, R156 ;  /* 0x00000010039c2825 */ /* 0x001fc800078e009c */
[C---:B-1----:R-:W-:Y:S01]  /*1930*/  @P2 IMAD.WIDE.U32 R158, R3.reuse, 0x10, R158 ;  /* 0x00000010039e2825 */ /* 0x042fe200078e009e */
[----:B------:R0:W5:Y:S02]  /*1940*/  @P2 LDG.E.128 R12, desc[UR6][R156.64] ;  /* 0x000000069c0c2981 */ /* 0x000164000c1e1d00 */
[----:B------:R-:W1:Y:S01]  /*1950*/  LDC.64 R172, c[0x0][0x3d0] ;  /* 0x0000f400ffac7b82 */ /* 0x000e620000000a00 */
[C---:B----4-:R-:W-:Y:S01]  /*1960*/  @P2 IMAD.WIDE.U32 R160, R3.reuse, 0x10, R160 ;  /* 0x0000001003a02825 */ /* 0x050fe200078e00a0 */
[----:B------:R-:W5:Y:S03]  /*1970*/  @P2 LDG.E.128 R112, desc[UR6][R158.64] ;  /* 0x000000069e702981 */ /* 0x000f66000c1e1d00 */
[C---:B---3--:R-:W-:Y:S01]  /*1980*/  @P2 IMAD.WIDE.U32 R162, R3.reuse, 0x10, R162 ;  /* 0x0000001003a22825 */ /* 0x048fe200078e00a2 */
[----:B------:R3:W5:Y:S02]  /*1990*/  @P2 LDG.E.128 R16, desc[UR6][R160.64] ;  /* 0x00000006a0102981 */ /* 0x000764000c1e1d00 */
[----:B------:R-:W4:Y:S01]  /*19a0*/  LDC.64 R176, c[0x0][0x3d8] ;  /* 0x0000f600ffb07b82 */ /* 0x000f220000000a00 */
[----:B------:R-:W-:Y:S01]  /*19b0*/  @P2 VIADD R3, R3, 0x20 ;  /* 0x0000002003032836 */ /* 0x000fe20000000000 */
[----:B------:R1:W5:Y:S06]  /*19c0*/  @P2 LDG.E.128 R148, desc[UR6][R162.64] ;  /* 0x00000006a2942981 */ /* 0x00036c000c1e1d00 */
[----:B------:R-:W4:Y:S01]  /*19d0*/  @P0 LDC.64 R174, c[0x0][0x438] ;  /* 0x00010e00ffae0b82 */ /* 0x000f220000000a00 */
[----:B------:R-:W-:-:S07]  /*19e0*/  ISETP.GE.U32.AND P2, PT, R0, 0xc0, PT ;  /* 0x000000c00000780c */ /* 0x000fce0003f46070 */
[----:B------:R-:W4:Y:S01]  /*19f0*/  @P0 LDC.64 R178, c[0x0][0x440] ;  /* 0x00011000ffb20b82 */ /* 0x000f220000000a00 */
[----:B------:R-:W-:-:S07]  /*1a00*/  ISETP.GE.U32.AND P4, PT, R0, 0xe0, PT ;  /* 0x000000e00000780c */ /* 0x000fce0003f86070 */
[----:B--2---:R-:W2:Y:S08]  /*1a10*/  LDC.64 R4, c[0x0][0x3d0] ;  /* 0x0000f400ff047b82 */ /* 0x004eb00000000a00 */
[----:B------:R-:W2:Y:S08]  /*1a20*/  @P1 LDC.64 R6, c[0x0][0x438] ;  /* 0x00010e00ff061b82 */ /* 0x000eb00000000a00 */
[----:B------:R-:W2:Y:S01]  /*1a30*/  LDC.64 R8, c[0x0][0x3d8] ;  /* 0x0000f600ff087b82 */ /* 0x000ea20000000a00 */
[----:B------:R-:W-:Y:S01]  /*1a40*/  @P3 IMAD.WIDE.U32 R164, R3, 0x10, R164 ;  /* 0x0000001003a43825 */ /* 0x000fe200078e00a4 */
[----:B------:R-:W-:-:S03]  /*1a50*/  ISETP.GE.U32.AND P5, PT, R0, 0x100, PT ;  /* 0x000001000000780c */ /* 0x000fc60003fa6070 */
[C---:B------:R-:W-:Y:S01]  /*1a60*/  @P3 IMAD.WIDE.U32 R166, R3.reuse, 0x10, R166 ;  /* 0x0000001003a63825 */ /* 0x040fe200078e00a6 */
[----:B------:R4:W5:Y:S02]  /*1a70*/  @P3 LDG.E.128 R24, desc[UR6][R164.64] ;  /* 0x00000006a4183981 */ /* 0x000964000c1e1d00 */
[----:B------:R-:W2:Y:S01]  /*1a80*/  @P1 LDC.64 R10, c[0x0][0x440] ;  /* 0x00011000ff0a1b82 */ /* 0x000ea20000000a00 */
[C---:B------:R-:W-:Y:S01]  /*1a90*/  @P3 IMAD.WIDE.U32 R168, R3.reuse, 0x10, R168 ;  /* 0x0000001003a83825 */ /* 0x040fe200078e00a8 */
[----:B------:R-:W5:Y:S03]  /*1aa0*/  @P3 LDG.E.128 R108, desc[UR6][R166.64] ;  /* 0x00000006a66c3981 */ /* 0x000f66000c1e1d00 */
[C---:B------:R-:W-:Y:S01]  /*1ab0*/  @P3 IMAD.WIDE.U32 R170, R3.reuse, 0x10, R170 ;  /* 0x0000001003aa3825 */ /* 0x040fe200078e00aa */
[----:B------:R4:W5:Y:S02]  /*1ac0*/  @P3 LDG.E.128 R28, desc[UR6][R168.64] ;  /* 0x00000006a81c3981 */ /* 0x000964000c1e1d00 */
[----:B0-----:R-:W0:Y:S01]  /*1ad0*/  LDC.64 R156, c[0x0][0x3d0] ;  /* 0x0000f400ff9c7b82 */ /* 0x001e220000000a00 */
[----:B------:R-:W-:Y:S01]  /*1ae0*/  @P3 VIADD R3, R3, 0x20 ;  /* 0x0000002003033836 */ /* 0x000fe20000000000 */
[----:B------:R2:W5:Y:S01]  /*1af0*/  @P3 LDG.E.128 R144, desc[UR6][R170.64] ;  /* 0x00000006aa903981 */ /* 0x000562000c1e1d00 */
[----:B------:R-:W-:-:S05]  /*1b00*/  ISETP.GE.U32.AND P3, PT, R0, 0x120, PT ;  /* 0x000001200000780c */ /* 0x000fca0003f66070 */
[----:B---3--:R-:W3:Y:S01]  /*1b10*/  LDC.64 R160, c[0x0][0x3d8] ;  /* 0x0000f600ffa07b82 */ /* 0x008ee20000000a00 */
[----:B-1----:R-:W-:-:S07]  /*1b20*/  @P0 IMAD.WIDE.U32 R172, R3, 0x10, R172 ;  /* 0x0000001003ac0825 */ /* 0x002fce00078e00ac */
[----:B------:R-:W1:Y:S01]  /*1b30*/  @P2 LDC.64 R158, c[0x0][0x438] ;  /* 0x00010e00ff9e2b82 */ /* 0x000e620000000a00 */
[C---:B----4-:R-:W-:Y:S01]  /*1b40*/  @P0 IMAD.WIDE.U32 R174, R3.reuse, 0x10, R174 ;  /* 0x0000001003ae0825 */ /* 0x050fe200078e00ae */
[----:B------:R4:W5:Y:S06]  /*1b50*/  @P0 LDG.E.128 R36, desc[UR6][R172.64] ;  /* 0x00000006ac240981 */ /* 0x00096c000c1e1d00 */
[----:B------:R-:W3:Y:S01]  /*1b60*/  @P2 LDC.64 R162, c[0x0][0x440] ;  /* 0x00011000ffa22b82 */ /* 0x000ee20000000a00 */
[C---:B------:R-:W-:Y:S01]  /*1b70*/  @P0 IMAD.WIDE.U32 R176, R3.reuse, 0x10, R176 ;  /* 0x0000001003b00825 */ /* 0x040fe200078e00b0 */
[----:B------:R4:W5:Y:S03]  /*1b80*/  @P0 LDG.E.128 R104, desc[UR6][R174.64] ;  /* 0x00000006ae680981 */ /* 0x000966000c1e1d00 */
[C---:B------:R-:W-:Y:S01]  /*1b90*/  @P0 IMAD.WIDE.U32 R178, R3.reuse, 0x10, R178 ;  /* 0x0000001003b20825 */ /* 0x040fe200078e00b2 */
[----:B------:R-:W-:Y:S01]  /*1ba0*/  @P0 IADD3 R3, PT, PT, R3, 0x20, RZ ;  /* 0x0000002003030810 */ /* 0x000fe20007ffe0ff */
[----:B------:R0:W5:Y:S01]  /*1bb0*/  @P0 LDG.E.128 R40, desc[UR6][R176.64] ;  /* 0x00000006b0280981 */ /* 0x000162000c1e1d00 */
[----:B------:R-:W3:Y:S03]  /*1bc0*/  LDC.64 R164, c[0x0][0x3d0] ;  /* 0x0000f400ffa47b82 */ /* 0x000ee60000000a00 */
[----:B------:R0:W5:Y:S05]  /*1bd0*/  @P0 LDG.E.128 R140, desc[UR6][R178.64] ;  /* 0x00000006b28c0981 */ /* 0x00016a000c1e1d00 */
[----:B------:R-:W3:Y:S01]  /*1be0*/  LDC.64 R168, c[0x0][0x3d8] ;  /* 0x0000f600ffa87b82 */ /* 0x000ee20000000a00 */
[----:B--2---:R-:W-:-:S07]  /*1bf0*/  @P1 IMAD.WIDE.U32 R4, R3, 0x10, R4 ;  /* 0x0000001003041825 */ /* 0x004fce00078e0004 */
[----:B------:R-:W2:Y:S01]  /*1c00*/  @P4 LDC.64 R166, c[0x0][0x438] ;  /* 0x00010e00ffa64b82 */ /* 0x000ea20000000a00 */
[C---:B------:R-:W-:Y:S01]  /*1c10*/  @P1 IMAD.WIDE.U32 R6, R3.reuse, 0x10, R6 ;  /* 0x0000001003061825 */ /* 0x040fe200078e0006 */
[----:B------:R1:W5:Y:S06]  /*1c20*/  @P1 LDG.E.128 R44, desc[UR6][R4.64] ;  /* 0x00000006042c1981 */ /* 0x00036c000c1e1d00 */
[----:B------:R-:W2:Y:S01]  /*1c30*/  @P4 LDC.64 R170, c[0x0][0x440] ;  /* 0x00011000ffaa4b82 */ /* 0x000ea20000000a00 */
[C---:B------:R-:W-:Y:S01]  /*1c40*/  @P1 IMAD.WIDE.U32 R8, R3.reuse, 0x10, R8 ;  /* 0x0000001003081825 */ /* 0x040fe200078e0008 */
[----:B------:R1:W5:Y:S04]  /*1c50*/  @P1 LDG.E.128 R100, desc[UR6][R6.64] ;  /* 0x0000000606641981 */ /* 0x000368000c1e1d00 */
[----:B------:R1:W5:Y:S02]  /*1c60*/  @P1 LDG.E.128 R48, desc[UR6][R8.64] ;  /* 0x0000000608301981 */ /* 0x000364000c1e1d00 */
[----:B----4-:R-:W4:Y:S08]  /*1c70*/  LDC.64 R172, c[0x0][0x3d0] ;  /* 0x0000f400ffac7b82 */ /* 0x010f300000000a00 */
[----:B------:R-:W4:Y:S08]  /*1c80*/  @P5 LDC.64 R174, c[0x0][0x438] ;  /* 0x00010e00ffae5b82 */ /* 0x000f300000000a00 */
[----:B0-----:R-:W0:Y:S08]  /*1c90*/  LDC.64 R176, c[0x0][0x3d8] ;  /* 0x0000f600ffb07b82 */ /* 0x001e300000000a00 */
[----:B------:R-:W0:Y:S01]  /*1ca0*/  @P5 LDC.64 R178, c[0x0][0x440] ;  /* 0x00011000ffb25b82 */ /* 0x000e220000000a00 */
[----:B------:R-:W-:-:S07]  /*1cb0*/  @P1 IMAD.WIDE.U32 R10, R3, 0x10, R10 ;  /* 0x00000010030a1825 */ /* 0x000fce00078e000a */
[----:B------:R-:W0:Y:S01]  /*1cc0*/  LDC.64 R180, c[0x0][0x3d0] ;  /* 0x0000f400ffb47b82 */ /* 0x000e220000000a00 */
[----:B------:R-:W-:Y:S01]  /*1cd0*/  @P1 VIADD R3, R3, 0x20 ;  /* 0x0000002003031836 */ /* 0x000fe20000000000 */
[----:B------:R0:W5:Y:S06]  /*1ce0*/  @P1 LDG.E.128 R136, desc[UR6][R10.64] ;  /* 0x000000060a881981 */ /* 0x00016c000c1e1d00 */
[----:B-1----:R-:W1:Y:S08]  /*1cf0*/  @P3 LDC.64 R4, c[0x0][0x438] ;  /* 0x00010e00ff043b82 */ /* 0x002e700000000a00 */
[----:B------:R-:W1:Y:S08]  /*1d00*/  LDC.64 R6, c[0x0][0x3d8] ;  /* 0x0000f600ff067b82 */ /* 0x000e700000000a00 */
[----:B------:R-:W1:Y:S01]  /*1d10*/  @P3 LDC.64 R8, c[0x0][0x440] ;  /* 0x00011000ff083b82 */ /* 0x000e620000000a00 */
[----:B------:R-:W-:-:S04]  /*1d20*/  @P2 IMAD.WIDE.U32 R156, R3, 0x10, R156 ;  /* 0x00000010039c2825 */ /* 0x000fc800078e009c */
[C---:B------:R-:W-:Y:S01]  /*1d30*/  @P2 IMAD.WIDE.U32 R158, R3.reuse, 0x10, R158 ;  /* 0x00000010039e2825 */ /* 0x040fe200078e009e */
[----:B------:R0:W5:Y:S03]  /*1d40*/  @P2 LDG.E.128 R52, desc[UR6][R156.64] ;  /* 0x000000069c342981 */ /* 0x000166000c1e1d00 */
[C---:B---3--:R-:W-:Y:S01]  /*1d50*/  @P2 IMAD.WIDE.U32 R160, R3.reuse, 0x10, R160 ;  /* 0x0000001003a02825 */ /* 0x048fe200078e00a0 */
[----:B------:R3:W5:Y:S03]  /*1d60*/  @P2 LDG.E.128 R96, desc[UR6][R158.64] ;  /* 0x000000069e602981 */ /* 0x000766000c1e1d00 */
[C---:B------:R-:W-:Y:S01]  /*1d70*/  @P2 IMAD.WIDE.U32 R162, R3.reuse, 0x10, R162 ;  /* 0x0000001003a22825 */ /* 0x040fe200078e00a2 */
[----:B------:R3:W5:Y:S03]  /*1d80*/  @P2 LDG.E.128 R56, desc[UR6][R160.64] ;  /* 0x00000006a0382981 */ /* 0x000766000c1e1d00 */
[----:B------:R-:W-:Y:S01]  /*1d90*/  @P2 VIADD R3, R3, 0x20 ;  /* 0x0000002003032836 */ /* 0x000fe20000000000 */
[----:B------:R3:W5:Y:S03]  /*1da0*/  @P2 LDG.E.128 R132, desc[UR6][R162.64] ;  /* 0x00000006a2842981 */ /* 0x000766000c1e1d00 */
[----:B------:R-:W-:-:S04]  /*1db0*/  @P4 IMAD.WIDE.U32 R164, R3, 0x10, R164 ;  /* 0x0000001003a44825 */ /* 0x000fc800078e00a4 */
[C---:B--2---:R-:W-:Y:S01]  /*1dc0*/  @P4 IMAD.WIDE.U32 R166, R3.reuse, 0x10, R166 ;  /* 0x0000001003a64825 */ /* 0x044fe200078e00a6 */
[----:B------:R3:W5:Y:S03]  /*1dd0*/  @P4 LDG.E.128 R60, desc[UR6][R164.64] ;  /* 0x00000006a43c4981 */ /* 0x000766000c1e1d00 */
[C---:B------:R-:W-:Y:S01]  /*1de0*/  @P4 IMAD.WIDE.U32 R168, R3.reuse, 0x10, R168 ;  /* 0x0000001003a84825 */ /* 0x040fe200078e00a8 */
[----:B------:R3:W5:Y:S03]  /*1df0*/  @P4 LDG.E.128 R92, desc[UR6][R166.64] ;  /* 0x00000006a65c4981 */ /* 0x000766000c1e1d00 */
[C---:B------:R-:W-:Y:S01]  /*1e00*/  @P4 IMAD.WIDE.U32 R170, R3.reuse, 0x10, R170 ;  /* 0x0000001003aa4825 */ /* 0x040fe200078e00aa */
[----:B------:R-:W-:Y:S01]  /*1e10*/  @P4 IADD3 R3, PT, PT, R3, 0x20, RZ ;  /* 0x0000002003034810 */ /* 0x000fe20007ffe0ff */
[----:B------:R3:W5:Y:S04]  /*1e20*/  @P4 LDG.E.128 R64, desc[UR6][R168.64] ;  /* 0x00000006a8404981 */ /* 0x000768000c1e1d00 */
[C---:B----4-:R-:W-:Y:S01]  /*1e30*/  @P5 IMAD.WIDE.U32 R172, R3.reuse, 0x10, R172 ;  /* 0x0000001003ac5825 */ /* 0x050fe200078e00ac */
[----:B------:R3:W5:Y:S03]  /*1e40*/  @P4 LDG.E.128 R128, desc[UR6][R170.64] ;  /* 0x00000006aa804981 */ /* 0x000766000c1e1d00 */
[C---:B------:R-:W-:Y:S01]  /*1e50*/  @P5 IMAD.WIDE.U32 R174, R3.reuse, 0x10, R174 ;  /* 0x0000001003ae5825 */ /* 0x040fe200078e00ae */
[----:B------:R3:W5:Y:S03]  /*1e60*/  @P5 LDG.E.128 R68, desc[UR6][R172.64] ;  /* 0x00000006ac445981 */ /* 0x000766000c1e1d00 */
[C---:B0-----:R-:W-:Y:S01]  /*1e70*/  @P5 IMAD.WIDE.U32 R176, R3.reuse, 0x10, R176 ;  /* 0x0000001003b05825 */ /* 0x041fe200078e00b0 */
[----:B------:R3:W5:Y:S03]  /*1e80*/  @P5 LDG.E.128 R88, desc[UR6][R174.64] ;  /* 0x00000006ae585981 */ /* 0x000766000c1e1d00 */
[C---:B------:R-:W-:Y:S01]  /*1e90*/  @P5 IMAD.WIDE.U32 R178, R3.reuse, 0x10, R178 ;  /* 0x0000001003b25825 */ /* 0x040fe200078e00b2 */
[----:B------:R3:W5:Y:S03]  /*1ea0*/  @P5 LDG.E.128 R72, desc[UR6][R176.64] ;  /* 0x00000006b0485981 */ /* 0x000766000c1e1d00 */
[----:B------:R-:W-:Y:S01]  /*1eb0*/  @P5 VIADD R3, R3, 0x20 ;  /* 0x0000002003035836 */ /* 0x000fe20000000000 */
[----:B------:R3:W5:Y:S03]  /*1ec0*/  @P5 LDG.E.128 R124, desc[UR6][R178.64] ;  /* 0x00000006b27c5981 */ /* 0x000766000c1e1d00 */
[----:B------:R-:W-:-:S04]  /*1ed0*/  @P3 IMAD.WIDE.U32 R180, R3, 0x10, R180 ;  /* 0x0000001003b43825 */ /* 0x000fc800078e00b4 */
[C---:B-1----:R-:W-:Y:S01]  /*1ee0*/  @P3 IMAD.WIDE.U32 R4, R3.reuse, 0x10, R4 ;  /* 0x0000001003043825 */ /* 0x042fe200078e0004 */
[----:B------:R3:W5:Y:S03]  /*1ef0*/  @P3 LDG.E.128 R76, desc[UR6][R180.64] ;  /* 0x00000006b44c3981 */ /* 0x000766000c1e1d00 */
[C---:B------:R-:W-:Y:S01]  /*1f00*/  @P3 IMAD.WIDE.U32 R6, R3.reuse, 0x10, R6 ;  /* 0x0000001003063825 */ /* 0x040fe200078e0006 */
[----:B------:R3:W5:Y:S03]  /*1f10*/  @P3 LDG.E.128 R84, desc[UR6][R4.64] ;  /* 0x0000000604543981 */ /* 0x000766000c1e1d00 */
[C---:B------:R-:W-:Y:S01]  /*1f20*/  @P3 IMAD.WIDE.U32 R8, R3.reuse, 0x10, R8 ;  /* 0x0000001003083825 */ /* 0x040fe200078e0008 */
[----:B------:R3:W5:Y:S04]  /*1f30*/  @P3 LDG.E.128 R80, desc[UR6][R6.64] ;  /* 0x0000000606503981 */ /* 0x000768000c1e1d00 */
[----:B------:R3:W5:Y:S01]  /*1f40*/  @P3 LDG.E.128 R120, desc[UR6][R8.64] ;  /* 0x0000000608783981 */ /* 0x000762000c1e1d00 */
[----:B------:R-:W-:Y:S01]  /*1f50*/  ISETP.GE.U32.AND P0, PT, R0, 0x140, PT ;  /* 0x000001400000780c */ /* 0x000fe20003f06070 */
[----:B------:R-:W-:-:S12]  /*1f60*/  @P3 VIADD R3, R3, 0x20 ;  /* 0x0000002003033836 */ /* 0x000fd80000000000 */
[----:B---3--:R-:W-:Y:S05]  /*1f70*/  @!P0 BRA `(.L_x_25280) ;  /* 0x00000008008c8947 */ /* 0x008fea0003800000 */
        /* <DEDUP_REMOVED lines=13> */
.L_x_25281:
        /* <DEDUP_REMOVED lines=14> */
[C---:B------:R-:W-:Y:S01]  /*2130*/  ISETP.GE.U32.AND P2, PT, R0.reuse, 0xc0, PT ;  /* 0x000000c00000780c */ /* 0x040fe20003f46070 */
[----:B------:R4:W5:Y:S01]  /*2140*/  @P6 LDG.E.128 R20, desc[UR6][R4.64] ;  /* 0x0000000604146981 */ /* 0x000962000c1e1d00 */
[----:B------:R-:W-:-:S05]  /*2150*/  ISETP.GE.U32.AND P1, PT, R0, 0xe0, PT ;  /* 0x000000e00000780c */ /* 0x000fca0003f26070 */
[----:B------:R-:W1:Y:S01]  /*2160*/  LDC.64 R130, c[0x0][0x3d0] ;  /* 0x0000f400ff827b82 */ /* 0x000e620000000a00 */
[----:B------:R-:W5:Y:S01]  /*2170*/  @P6 LDG.E.128 R32, desc[UR6][R8.64] ;  /* 0x0000000608206981 */ /* 0x000f62000c1e1d00 */
[----:B------:R-:W-:-:S06]  /*2180*/  @P6 LOP3.LUT R233, R233, 0x800, RZ, 0xfc, !PT ;  /* 0x00000800e9e96812 */ /* 0x000fcc00078efcff */
[----:B------:R-:W2:Y:S08]  /*2190*/  @P6 LDC.64 R6, c[0x0][0x438] ;  /* 0x00010e00ff066b82 */ /* 0x000eb00000000a00 */
[----:B------:R-:W3:Y:S08]  /*21a0*/  @P0 LDC.64 R120, c[0x0][0x438] ;  /* 0x00010e00ff780b82 */ /* 0x000ef00000000a00 */
[----:B------:R-:W1:Y:S01]  /*21b0*/  @P5 LDC.64 R126, c[0x0][0x438] ;  /* 0x00010e00ff7e5b82 */ /* 0x000e620000000a00 */
[C---:B--2---:R-:W-:Y:S01]  /*21c0*/  @P6 IMAD.WIDE.U32 R6, R3.reuse, 0x10, R6 ;  /* 0x0000001003066825 */ /* 0x044fe200078e0006 */
[----:B------:R-:W-:-:S06]  /*21d0*/  @P6 LOP3.LUT R3, R3, 0x20, RZ, 0xfc, !PT ;  /* 0x0000002003036812 */ /* 0x000fcc00078efcff */
[----:B------:R-:W2:Y:S01]  /*21e0*/  LDC.64 R134, c[0x0][0x3d8] ;  /* 0x0000f600ff867b82 */ /* 0x000ea20000000a00 */
[----:B------:R1:W5:Y:S01]  /*21f0*/  @P6 LDG.E.128 R116, desc[UR6][R6.64] ;  /* 0x0000000606746981 */ /* 0x000362000c1e1d00 */
[----:B------:R-:W-:-:S06]  /*2200*/  @P0 IMAD.WIDE.U32 R10, R3, 0x10, R10 ;  /* 0x00000010030a0825 */ /* 0x000fcc00078e000a */
[----:B------:R-:W2:Y:S01]  /*2210*/  @P4 LDC.64 R132, c[0x0][0x438] ;  /* 0x00010e00ff844b82 */ /* 0x000ea20000000a00 */
[C---:B---3--:R-:W-:Y:S01]  /*2220*/  @P0 IMAD.WIDE.U32 R120, R3.reuse, 0x10, R120 ;  /* 0x0000001003780825 */ /* 0x048fe200078e0078 */
[----:B------:R3:W5:Y:S03]  /*2230*/  @P0 LDG.E.128 R12, desc[UR6][R10.64] ;  /* 0x000000060a0c0981 */ /* 0x000766000c1e1d00 */
[C---:B------:R-:W-:Y:S01]  /*2240*/  @P0 IMAD.WIDE.U32 R122, R3.reuse, 0x10, R122 ;  /* 0x00000010037a0825 */ /* 0x040fe200078e007a */
[----:B------:R-:W-:Y:S01]  /*2250*/  @P0 IADD3 R3, PT, PT, R3, 0x20, RZ ;  /* 0x0000002003030810 */ /* 0x000fe20007ffe0ff */
[----:B------:R3:W5:Y:S01]  /*2260*/  @P0 LDG.E.128 R112, desc[UR6][R120.64] ;  /* 0x0000000678700981 */ /* 0x000762000c1e1d00 */
[----:B----4-:R-:W4:Y:S03]  /*2270*/  LDC.64 R4, c[0x0][0x3d0] ;  /* 0x0000f400ff047b82 */ /* 0x010f260000000a00 */
[----:B------:R2:W5:Y:S01]  /*2280*/  @P0 LDG.E.128 R16, desc[UR6][R122.64] ;  /* 0x000000067a100981 */ /* 0x000562000c1e1d00 */
[----:B0-----:R-:W-:Y:S01]  /*2290*/  @P5 IMAD.WIDE.U32 R124, R3, 0x10, R124 ;  /* 0x00000010037c5825 */ /* 0x001fe200078e007c */
[----:B------:R-:W-:-:S03]  /*22a0*/  ISETP.GE.U32.AND P0, PT, R0, 0x100, PT ;  /* 0x000001000000780c */ /* 0x000fc60003f06070 */
[----:B-1----:R-:W0:Y:S01]  /*22b0*/  @P3 LDC.64 R6, c[0x0][0x438] ;  /* 0x00010e00ff063b82 */ /* 0x002e220000000a00 */
[C---:B------:R-:W-:Y:S01]  /*22c0*/  @P5 IMAD.WIDE.U32 R126, R3.reuse, 0x10, R126 ;  /* 0x00000010037e5825 */ /* 0x040fe200078e007e */
[----:B------:R1:W5:Y:S03]  /*22d0*/  @P5 LDG.E.128 R24, desc[UR6][R124.64] ;  /* 0x000000067c185981 */ /* 0x000366000c1e1d00 */
[C---:B------:R-:W-:Y:S01]  /*22e0*/  @P5 IMAD.WIDE.U32 R128, R3.reuse, 0x10, R128 ;  /* 0x0000001003805825 */ /* 0x040fe200078e0080 */
[----:B------:R-:W5:Y:S02]  /*22f0*/  @P5 LDG.E.128 R108, desc[UR6][R126.64] ;  /* 0x000000067e6c5981 */ /* 0x000f64000c1e1d00 */
[----:B---3--:R-:W3:Y:S01]  /*2300*/  LDC.64 R10, c[0x0][0x3d8] ;  /* 0x0000f600ff0a7b82 */ /* 0x008ee20000000a00 */
[----:B------:R-:W-:Y:S01]  /*2310*/  @P5 VIADD R3, R3, 0x20 ;  /* 0x0000002003035836 */ /* 0x000fe20000000000 */
[----:B------:R1:W5:Y:S01]  /*2320*/  @P5 LDG.E.128 R28, desc[UR6][R128.64] ;  /* 0x00000006801c5981 */ /* 0x000362000c1e1d00 */
[----:B------:R-:W-:-:S05]  /*2330*/  ISETP.GE.U32.AND P5, PT, R0, 0x120, PT ;  /* 0x000001200000780c */ /* 0x000fca0003fa6070 */
[----:B------:R-:W3:Y:S08]  /*2340*/  LDC.64 R120, c[0x0][0x3d0] ;  /* 0x0000f400ff787b82 */ /* 0x000ef00000000a00 */
[----:B------:R-:W3:Y:S08]  /*2350*/  @P2 LDC.64 R136, c[0x0][0x438] ;  /* 0x00010e00ff882b82 */ /* 0x000ef00000000a00 */
[----:B------:R-:W3:Y:S08]  /*2360*/  LDC.64 R138, c[0x0][0x3d8] ;  /* 0x0000f600ff8a7b82 */ /* 0x000ef00000000a00 */
[----:B------:R-:W3:Y:S08]  /*2370*/  LDC.64 R140, c[0x0][0x3d0] ;  /* 0x0000f400ff8c7b82 */ /* 0x000ef00000000a00 */
[----:B------:R-:W3:Y:S08]  /*2380*/  LDC.64 R142, c[0x0][0x3d8] ;  /* 0x0000f600ff8e7b82 */ /* 0x000ef00000000a00 */
[----:B--2---:R-:W2:Y:S01]  /*2390*/  @P1 LDC.64 R122, c[0x0][0x438] ;  /* 0x00010e00ff7a1b82 */ /* 0x004ea20000000a00 */
[----:B------:R-:W-:-:S04]  /*23a0*/  @P4 IMAD.WIDE.U32 R130, R3, 0x10, R130 ;  /* 0x0000001003824825 */ /* 0x000fc800078e0082 */
[C---:B------:R-:W-:Y:S01]  /*23b0*/  @P4 IMAD.WIDE.U32 R132, R3.reuse, 0x10, R132 ;  /* 0x0000001003844825 */ /* 0x040fe200078e0084 */
[----:B------:R-:W5:Y:S02]  /*23c0*/  @P4 LDG.E.128 R36, desc[UR6][R130.64] ;  /* 0x0000000682244981 */ /* 0x000f64000c1e1d00 */
[----:B-1----:R-:W1:Y:S01]  /*23d0*/  LDC.64 R124, c[0x0][0x3d0] ;  /* 0x0000f400ff7c7b82 */ /* 0x002e620000000a00 */
[C---:B------:R-:W-:Y:S01]  /*23e0*/  @P4 IMAD.WIDE.U32 R134, R3.reuse, 0x10, R134 ;  /* 0x0000001003864825 */ /* 0x040fe200078e0086 */
[----:B------:R-:W5:Y:S06]  /*23f0*/  @P4 LDG.E.128 R104, desc[UR6][R132.64] ;  /* 0x0000000684684981 */ /* 0x000f6c000c1e1d00 */
[----:B------:R-:W1:Y:S01]  /*2400*/  LDC.64 R128, c[0x0][0x3d8] ;  /* 0x0000f600ff807b82 */ /* 0x000e620000000a00 */
[----:B------:R-:W-:Y:S01]  /*2410*/  @P4 VIADD R3, R3, 0x20 ;  /* 0x0000002003034836 */ /* 0x000fe20000000000 */
[----:B------:R-:W5:Y:S06]  /*2420*/  @P4 LDG.E.128 R40, desc[UR6][R134.64] ;  /* 0x0000000686284981 */ /* 0x000f6c000c1e1d00 */
[----:B------:R-:W1:Y:S01]  /*2430*/  @P0 LDC.64 R126, c[0x0][0x438] ;  /* 0x00010e00ff7e0b82 */ /* 0x000e620000000a00 */
[----:B----4-:R-:W-:-:S04]  /*2440*/  @P3 IMAD.WIDE.U32 R4, R3, 0x10, R4 ;  /* 0x0000001003043825 */ /* 0x010fc800078e0004 */
[C---:B0-----:R-:W-:Y:S01]  /*2450*/  @P3 IMAD.WIDE.U32 R6, R3.reuse, 0x10, R6 ;  /* 0x0000001003063825 */ /* 0x041fe200078e0006 */
[----:B------:R0:W5:Y:S02]  /*2460*/  @P3 LDG.E.128 R44, desc[UR6][R4.64] ;  /* 0x00000006042c3981 */ /* 0x000164000c1e1d00 */
[----:B------:R-:W4:Y:S01]  /*2470*/  @P5 LDC.64 R8, c[0x0][0x438] ;  /* 0x00010e00ff085b82 */ /* 0x000f220000000a00 */
[C---:B---3--:R-:W-:Y:S01]  /*2480*/  @P3 IMAD.WIDE.U32 R10, R3.reuse, 0x10, R10 ;  /* 0x00000010030a3825 */ /* 0x048fe200078e000a */
[----:B------:R-:W-:Y:S01]  /*2490*/  @P3 IADD3 R3, PT, PT, R3, 0x20, RZ ;  /* 0x0000002003033810 */ /* 0x000fe20007ffe0ff */
[----:B------:R-:W5:Y:S04]  /*24a0*/  @P3 LDG.E.128 R100, desc[UR6][R6.64] ;  /* 0x0000000606643981 */ /* 0x000f68000c1e1d00 */
[C---:B------:R-:W-:Y:S01]  /*24b0*/  @P2 IMAD.WIDE.U32 R120, R3.reuse, 0x10, R120 ;  /* 0x0000001003782825 */ /* 0x040fe200078e0078 */
[----:B------:R-:W5:Y:S01]  /*24c0*/  @P3 LDG.E.128 R48, desc[UR6][R10.64] ;  /* 0x000000060a303981 */ /* 0x000f62000c1e1d00 */
[----:B------:R-:W3:Y:S02]  /*24d0*/  LDC.64 R144, c[0x0][0x3d0] ;  /* 0x0000f400ff907b82 */ /* 0x000ee40000000a00 */
[C---:B------:R-:W-:Y:S01]  /*24e0*/  @P2 IMAD.WIDE.U32 R136, R3.reuse, 0x10, R136 ;  /* 0x0000001003882825 */ /* 0x040fe200078e0088 */
[----:B------:R-:W5:Y:S03]  /*24f0*/  @P2 LDG.E.128 R52, desc[UR6][R120.64] ;  /* 0x0000000678342981 */ /* 0x000f66000c1e1d00 */
[C---:B------:R-:W-:Y:S01]  /*2500*/  @P2 IMAD.WIDE.U32 R138, R3.reuse, 0x10, R138 ;  /* 0x00000010038a2825 */ /* 0x040fe200078e008a */
[----:B------:R-:W5:Y:S01]  /*2510*/  @P2 LDG.E.128 R96, desc[UR6][R136.64] ;  /* 0x0000000688602981 */ /* 0x000f62000c1e1d00 */
[----:B------:R-:W3:Y:S02]  /*2520*/  LDC.64 R146, c[0x0][0x3d8] ;  /* 0x0000f600ff927b82 */ /* 0x000ee40000000a00 */
[----:B------:R-:W-:Y:S01]  /*2530*/  @P2 VIADD R3, R3, 0x20 ;  /* 0x0000002003032836 */ /* 0x000fe20000000000 */
[----:B------:R-:W5:Y:S03]  /*2540*/  @P2 LDG.E.128 R56, desc[UR6][R138.64] ;  /* 0x000000068a382981 */ /* 0x000f66000c1e1d00 */
[----:B------:R-:W-:-:S04]  /*2550*/  @P1 IMAD.WIDE.U32 R140, R3, 0x10, R140 ;  /* 0x00000010038c1825 */ /* 0x000fc800078e008c */
[C---:B--2---:R-:W-:Y:S01]  /*2560*/  @P1 IMAD.WIDE.U32 R122, R3.reuse, 0x10, R122 ;  /* 0x00000010037a1825 */ /* 0x044fe200078e007a */
[----:B------:R-:W5:Y:S03]  /*2570*/  @P1 LDG.E.128 R60, desc[UR6][R140.64] ;  /* 0x000000068c3c1981 */ /* 0x000f66000c1e1d00 */
[C---:B------:R-:W-:Y:S01]  /*2580*/  @P1 IMAD.WIDE.U32 R142, R3.reuse, 0x10, R142 ;  /* 0x00000010038e1825 */ /* 0x040fe200078e008e */
[----:B------:R2:W5:Y:S03]  /*2590*/  @P1 LDG.E.128 R92, desc[UR6][R122.64] ;  /* 0x000000067a5c1981 */ /* 0x000566000c1e1d00 */
[----:B------:R-:W-:Y:S01]  /*25a0*/  @P1 VIADD R3, R3, 0x20 ;  /* 0x0000002003031836 */ /* 0x000fe20000000000 */
[----:B------:R-:W5:Y:S03]  /*25b0*/  @P1 LDG.E.128 R64, desc[UR6][R142.64] ;  /* 0x000000068e401981 */ /* 0x000f66000c1e1d00 */
[----:B-1----:R-:W-:-:S04]  /*25c0*/  @P0 IMAD.WIDE.U32 R124, R3, 0x10, R124 ;  /* 0x00000010037c0825 */ /* 0x002fc800078e007c */
[C---:B0-----:R-:W-:Y:S01]  /*25d0*/  @P0 IMAD.WIDE.U32 R4, R3.reuse, 0x10, R126 ;  /* 0x0000001003040825 */ /* 0x041fe200078e007e */
[----:B------:R0:W5:Y:S03]  /*25e0*/  @P0 LDG.E.128 R68, desc[UR6][R124.64] ;  /* 0x000000067c440981 */ /* 0x000166000c1e1d00 */
[C---:B------:R-:W-:Y:S01]  /*25f0*/  @P0 IMAD.WIDE.U32 R128, R3.reuse, 0x10, R128 ;  /* 0x0000001003800825 */ /* 0x040fe200078e0080 */
[----:B------:R-:W-:Y:S01]  /*2600*/  @P0 IADD3 R3, PT, PT, R3, 0x20, RZ ;  /* 0x0000002003030810 */ /* 0x000fe20007ffe0ff */
[----:B------:R-:W5:Y:S04]  /*2610*/  @P0 LDG.E.128 R88, desc[UR6][R4.64] ;  /* 0x0000000604580981 */ /* 0x000f68000c1e1d00 */
[C---:B----4-:R-:W-:Y:S01]  /*2620*/  @P5 IMAD.WIDE.U32 R8, R3.reuse, 0x10, R8 ;  /* 0x0000001003085825 */ /* 0x050fe200078e0008 */
[----:B------:R1:W5:Y:S04]  /*2630*/  @P0 LDG.E.128 R72, desc[UR6][R128.64] ;  /* 0x0000000680480981 */ /* 0x000368000c1e1d00 */
[----:B------:R-:W5:Y:S01]  /*2640*/  @P5 LDG.E.128 R84, desc[UR6][R8.64] ;  /* 0x0000000608545981 */ /* 0x000f62000c1e1d00 */
[----:B------:R-:W-:Y:S01]  /*2650*/  ISETP.GE.U32.AND P0, PT, R0, 0x140, PT ;  /* 0x000001400000780c */ /* 0x000fe20003f06070 */
[----:B---3--:R-:W-:-:S04]  /*2660*/  @P5 IMAD.WIDE.U32 R144, R3, 0x10, R144 ;  /* 0x0000001003905825 */ /* 0x008fc800078e0090 */
[----:B------:R-:W-:Y:S01]  /*2670*/  @P5 IMAD.WIDE.U32 R146, R3, 0x10, R146 ;  /* 0x0000001003925825 */ /* 0x000fe200078e0092 */
[----:B------:R-:W5:Y:S01]  /*2680*/  @P5 LDG.E.128 R76, desc[UR6][R144.64] ;  /* 0x00000006904c5981 */ /* 0x000f62000c1e1d00 */
[----:B--2---:R-:W-:Y:S02]  /*2690*/  CS2R R122, SRZ ;  /* 0x00000000007a7805 */ /* 0x004fe4000001ff00 */
[----:B------:R-:W-:Y:S02]  /*26a0*/  CS2R R120, SRZ ;  /* 0x0000000000787805 */ /* 0x000fe4000001ff00 */
[----:B------:R-:W-:Y:S01]  /*26b0*/  CS2R R126, SRZ ;  /* 0x00000000007e7805 */ /* 0x000fe2000001ff00 */
[----:B------:R2:W5:Y:S01]  /*26c0*/  @P5 LDG.E.128 R80, desc[UR6][R146.64] ;  /* 0x0000000692505981 */ /* 0x000562000c1e1d00 */
[----:B0-----:R-:W-:Y:S02]  /*26d0*/  CS2R R124, SRZ ;  /* 0x00000000007c7805 */ /* 0x001fe4000001ff00 */
        /* <DEDUP_REMOVED lines=13> */
[----:B------:R-:W-:Y:S01]  /*27b0*/  CS2R R152, SRZ ;  /* 0x0000000000987805 */ /* 0x000fe2000001ff00 */
[----:B------:R-:W-:Y:S01]  /*27c0*/  @P5 VIADD R3, R3, 0x20 ;  /* 0x0000002003035836 */ /* 0x000fe20000000000 */
        /* <DEDUP_REMOVED lines=30> */
.L_x_25280:
[----:B------:R-:W-:Y:S05]  /*29b0*/  BSYNC.RECONVERGENT B0 ;  /* 0x0000000000007941 */ /* 0x000fea0003800200 */
.L_x_25277:
[----:B------:R-:W0:Y:S02]  /*29c0*/  LDCU UR8, c[0x0][0x384] ;  /* 0x00007080ff0877ac */ /* 0x000e240008000800 */
[----:B0-----:R-:W-:-:S13]  /*29d0*/  ISETP.GE.AND P0, PT, R231, UR8, PT ;  /* 0x00000008e7007c0c */ /* 0x001fda000bf06270 */
[----:B------:R-:W-:Y:S05]  /*29e0*/  @P0 EXIT ;  /* 0x000000000000094d */ /* 0x000fea0003800000 */
[----:B------:R-:W-:Y:S01]  /*29f0*/  IMAD.HI.U32 R3, R230, -0x326172a9, RZ ;  /* 0xcd9e8d57e6037827 */ /* 0x000fe200078e00ff */
[----:B------:R-:W-:Y:S01]  /*2a00*/  BSSY B0, `(.L_x_25282) ;  /* 0x0002aaa000007945 */ /* 0x000fe20003800000 */
[----:B------:R-:W-:Y:S01]  /*2a10*/  LOP3.LUT R2, R2, 0x3, RZ, 0xc0, !PT ;  /* 0x0000000302027812 */ /* 0x000fe200078ec0ff */
[----:B------:R-:W0:Y:S01]  /*2a20*/  LDCU.U8 UR28, c[0x0][0x410] ;  /* 0x00008200ff1c77ac */ /* 0x000e220008000000 */
[C---:B------:R-:W-:Y:S01]  /*2a30*/  IMAD.HI.U32 R4, R229.reuse, -0x2daee0ad, RZ ;  /* 0xd2511f53e5047827 */ /* 0x040fe200078e00ff */
[----:B------:R-:W-:Y:S01]  /*2a40*/  LOP3.LUT R3, R228, UR4, R3, 0x96, !PT ;  /* 0x00000004e4037c12 */ /* 0x000fe2000f8e9603 */
[----:B------:R-:W1:Y:S02]  /*2a50*/  LDCU UR29, c[0x0][0x448] ;  /* 0x00008900ff1d77ac */ /* 0x000e640008000800 */
[----:B------:R-:W-:Y:S01]  /*2a60*/  IMAD R6, R230, -0x326172a9, RZ ;  /* 0xcd9e8d57e6067824 */ /* 0x000fe200078e02ff */
[----:B------:R-:W-:Y:S01]  /*2a70*/  LOP3.LUT R4, R4, UR5, RZ, 0x3c, !PT ;  /* 0x0000000504047c12 */ /* 0x000fe2000f8e3cff */
[----:B------:R-:W-:Y:S01]  /*2a80*/  IMAD R8, R229, -0x2daee0ad, RZ ;  /* 0xd2511f53e5087824 */ /* 0x000fe200078e02ff */
[----:B------:R-:W2:Y:S01]  /*2a90*/  LDCU.64 UR8, c[0x0][0x398] ;  /* 0x00007300ff0877ac */ /* 0x000ea20008000a00 */
[----:B------:R-:W-:-:S04]  /*2aa0*/  IMAD.HI.U32 R7, R3, -0x2daee0ad, RZ ;  /* 0xd2511f5303077827 */ /* 0x000fc800078e00ff */
[----:B------:R-:W-:Y:S01]  /*2ab0*/  IMAD.HI.U32 R5, R4, -0x326172a9, RZ ;  /* 0xcd9e8d5704057827 */ /* 0x000fe200078e00ff */
[----:B------:R-:W-:Y:S01]  /*2ac0*/  LOP3.LUT R7, R8, UR10, R7, 0x96, !PT ;  /* 0x0000000a08077c12 */ /* 0x000fe2000f8e9607 */
[----:B------:R-:W3:Y:S02]  /*2ad0*/  LDCU.64 UR10, c[0x0][0x3a0] ;  /* 0x00007400ff0a77ac */ /* 0x000ee40008000a00 */
        /* <DEDUP_REMOVED lines=54> */
.L_x_25953:
        /* <DEDUP_REMOVED lines=40> */
.L_x_25288:
        /* <DEDUP_REMOVED lines=13> */
.L_x_25290:
[----:B------:R-:W-:Y:S05]  /*3190*/  BSYNC.RECONVERGENT B3 ;  /* 0x0000000000037941 */ /* 0x000fea0003800200 */
.L_x_25289:
        /* <DEDUP_REMOVED lines=47> */
.L_x_25287:
[----:B------:R-:W-:Y:S05]  /*3490*/  BSYNC.RECONVERGENT B2 ;  /* 0x0000000000027941 */ /* 0x000fea0003800200 */
.L_x_25286:
        /* <DEDUP_REMOVED lines=18> */
.L_x_25293:
        /* <DEDUP_REMOVED lines=13> */
.L_x_25295:
[----:B------:R-:W-:Y:S05]  /*3690*/  BSYNC.RECONVERGENT B3 ;  /* 0x0000000000037941 */ /* 0x000fea0003800200 */
.L_x_25294:
        /* <DEDUP_REMOVED lines=47> */
.L_x_25292:
[----:B------:R-:W-:Y:S05]  /*3990*/  BSYNC.RECONVERGENT B2 ;  /* 0x0000000000027941 */ /* 0x000fea0003800200 */
.L_x_25291:
        /* <DEDUP_REMOVED lines=16> */
.L_x_25298:
        /* <DEDUP_REMOVED lines=13> */
.L_x_25300:
[----:B------:R-:W-:Y:S05]  /*3b70*/  BSYNC.RECONVERGENT B3 ;  /* 0x0000000000037941 */ /* 0x000fea0003800200 */
.L_x_25299:
        /* <DEDUP_REMOVED lines=47> */
.L_x_25297:
[----:B------:R-:W-:Y:S05]  /*3e70*/  BSYNC.RECONVERGENT B2 ;  /* 0x0000000000027941 */ /* 0x000fea0003800200 */
.L_x_25296:
        /* <DEDUP_REMOVED lines=16> */
.L_x_25303:
        /* <DEDUP_REMOVED lines=13> */
.L_x_25305:
[----:B------:R-:W-:Y:S05]  /*4050*/  BSYNC.RECONVERGENT B3 ;  /* 0x0000000000037941 */ /* 0x000fea0003800200 */
.L_x_25304:
[----:B------:R-:W-:Y:S01]  /*4060*/  IMAD.WIDE.U32 R222, R230, -0x326172a9, RZ ;  /* 0xcd9e8d57e6de7825 */ /* 0x000fe200078e00ff */
[----:B------:R-:W-:Y:S01]  /*4070*/  LOP3.LUT R224, R3, UR5, R11, 0x96, !PT ;  /* 0x0000000503e07c12 */ /* 0x000fe2000f8e960b */
[----:B------:R-:W-:Y:S02]  /*4080*/  UIADD3 UR30, UPT, UPT, UR5, -0x4498517b, URZ ;  /* 0xbb67ae85051e7890 */ /* 0x000fe4000fffe0ff */
[----:B------:R-:W-:Y:S01]  /*4090*/  HFMA2 R2, -RZ, RZ, 0, 0 ;  /* 0x00000000ff027431 */ /* 0x000fe200000001ff */
        /* <DEDUP_REMOVED lines=43> */
.L_x_25302:
[----:B------:R-:W-:Y:S05]  /*4350*/  BSYNC.RECONVERGENT B2 ;  /* 0x0000000000027941 */ /* 0x000fea0003800200 */
.L_x_25301:
        /* <DEDUP_REMOVED lines=17> */
.L_x_25285:
        /* <DEDUP_REMOVED lines=16> */
.L_x_25309:
        /* <DEDUP_REMOVED lines=13> */
.L_x_25311:
[----:B------:R-:W-:Y:S05]  /*4640*/  BSYNC.RECONVERGENT B3 ;  /* 0x0000000000037941 */ /* 0x000fea0003800200 */
.L_x_25310:
        /* <DEDUP_REMOVED lines=40> */
[----:B------:R-:W-:-:S03]  /*48d0*/  MOV R7, R4 ;  /* 0x0000000400077202 */ /* 0x000fc60000000f00 */
[----:B------:R-:W-:Y:S01]  /*48e0*/  IMAD.WIDE.U32 R220, R220, -0x2daee0ad, RZ ;  /* 0xd2511f53dcdc7825 */ /* 0x000fe200078e00ff */
[----:B------:R-:W-:-:S03]  /*48f0*/  LOP3.LUT R10, R6, UR24, R223, 0x96, !PT ;  /* 0x00000018060a7c12 */ /* 0x000fc6000f8e96df */
[----:B------:R-:W-:Y:S01]  /*4900*/  IMAD.MOV.U32 R6, RZ, RZ, R222 ;  /* 0x000000ffff067224 */ /* 0x000fe200078e00de */
[----:B------:R-:W-:Y:S01]  /*4910*/  LOP3.LUT R11, R8, UR25, R221, 0x96, !PT ;  /* 0x00000019080b7c12 */ /* 0x000fe2000f8e96dd */
[----:B------:R-:W-:-:S07]  /*4920*/  IMAD.MOV.U32 R8, RZ, RZ, RZ ;  /* 0x000000ffff087224 */ /* 0x000fce00078e00ff */
.L_x_25308:
[----:B------:R-:W-:Y:S05]  /*4930*/  BSYNC.RECONVERGENT B2 ;  /* 0x0000000000027941 */ /* 0x000fea0003800200 */
.L_x_25307:
[----:B------:R-:W0:Y:S01]  /*4940*/  LDC R4, c[0x0][0x404] ;  /* 0x00010100ff047b82 */ /* 0x000e220000000800 */
[----:B------:R-:W-:Y:S01]  /*4950*/  ISETP.NE.AND P3, PT, R8, 0x1, PT ;  /* 0x000000010800780c */ /* 0x000fe20003f65270 */
[----:B------:R-:W-:Y:S01]  /*4960*/  BSSY.RECONVERGENT B2, `(.L_x_25312) ;  /* 0x000004f000027945 */ /* 0x000fe20003800200 */
[----:B------:R-:W-:Y:S01]  /*4970*/  I2FP.F32.U32 R2, R7 ;  /* 0x0000000700027245 */ /* 0x000fe20000201000 */
[----:B------:R-:W-:Y:S02]  /*4980*/  IMAD.MOV.U32 R7, RZ, RZ, 0x2f800000 ;  /* 0x2f800000ff077424 */ /* 0x000fe400078e00ff */
[----:B------:R-:W-:Y:S02]  /*4990*/  HFMA2 R221, -RZ, RZ, 0, 1.1920928955078125e-07 ;  /* 0x00000002ffdd7431 */ /* 0x000fe400000001ff */
[----:B------:R-:W1:Y:S01]  /*49a0*/  LDC R5, c[0x0][0x408] ;  /* 0x00010200ff057b82 */ /* 0x000e620000000800 */
[----:B------:R-:W-:Y:S01]  /*49b0*/  FFMA.FTZ R9, R2, R7, 1.1641532182693481445e-10 ;  /* 0x2f00000002097423 */ /* 0x000fe20000010007 */
[----:B------:R-:W-:-:S04]  /*49c0*/  IMAD.MOV.U32 R2, RZ, RZ, R6 ;  /* 0x000000ffff027224 */ /* 0x000fc800078e0006 */
        /* <DEDUP_REMOVED lines=11> */
.L_x_25314:
        /* <DEDUP_REMOVED lines=13> */
.L_x_25316:
[----:B------:R-:W-:Y:S05]  /*4b50*/  BSYNC.RECONVERGENT B3 ;  /* 0x0000000000037941 */ /* 0x000fea0003800200 */
.L_x_25315:
        /* <DEDUP_REMOVED lines=47> */
.L_x_25313:
[----:B------:R-:W-:Y:S05]  /*4e50*/  BSYNC.RECONVERGENT B2 ;  /* 0x0000000000027941 */ /* 0x000fea0003800200 */
.L_x_25312:
        /* <DEDUP_REMOVED lines=15> */
.L_x_25319:
        /* <DEDUP_REMOVED lines=13> */
.L_x_25321:
[----:B------:R-:W-:Y:S05]  /*5020*/  BSYNC.RECONVERGENT B3 ;  /* 0x0000000000037941 */ /* 0x000fea0003800200 */
.L_x_25320:
        /* <DEDUP_REMOVED lines=47> */
.L_x_25318:
[----:B------:R-:W-:Y:S05]  /*5320*/  BSYNC.RECONVERGENT B2 ;  /* 0x0000000000027941 */ /* 0x000fea0003800200 */
.L_x_25317:
        /* <DEDUP_REMOVED lines=17> */
.L_x_25324:
        /* <DEDUP_REMOVED lines=13> */
.L_x_25326:
[----:B------:R-:W-:Y:S05]  /*5510*/  BSYNC.RECONVERGENT B3 ;  /* 0x0000000000037941 */ /* 0x000fea0003800200 */
.L_x_25325:
        /* <DEDUP_REMOVED lines=43> */
[----:B------:R-:W-:-:S03]  /*57d0*/  LOP3.LUT R10, R226, UR24, R237, 0x96, !PT ;  /* 0x00000018e20a7c12 */ /* 0x000fc6000f8e96ed */
[----:B------:R-:W-:Y:S01]  /*57e0*/  IMAD.MOV.U32 R6, RZ, RZ, R236 ;  /* 0x000000ffff067224 */ /* 0x000fe200078e00ec */
[----:B------:R-:W-:Y:S01]  /*57f0*/  LOP3.LUT R11, R222, UR25, R225, 0x96, !PT ;  /* 0x00000019de0b7c12 */ /* 0x000fe2000f8e96e1 */
[----:B------:R-:W-:-:S07]  /*5800*/  IMAD.MOV.U32 R220, RZ, RZ, R224 ;  /* 0x000000ffffdc7224 */ /* 0x000fce00078e00e0 */
.L_x_25323:
[----:B------:R-:W-:Y:S05]  /*5810*/  BSYNC.RECONVERGENT B2 ;  /* 0x0000000000027941 */ /* 0x000fea0003800200 */
.L_x_25322:
        /* <DEDUP_REMOVED lines=15> */
.L_x_25329:
        /* <DEDUP_REMOVED lines=13> */
.L_x_25331:
[----:B------:R-:W-:Y:S05]  /*59e0*/  BSYNC.RECONVERGENT B3 ;  /* 0x0000000000037941 */ /* 0x000fea0003800200 */
.L_x_25330:
        /* <DEDUP_REMOVED lines=47> */
.L_x_25328:
[----:B------:R-:W-:Y:S05]  /*5ce0*/  BSYNC.RECONVERGENT B2 ;  /* 0x0000000000027941 */ /* 0x000fea0003800200 */
.L_x_25327:
        /* <DEDUP_REMOVED lines=17> */
.L_x_25334:
        /* <DEDUP_REMOVED lines=13> */
.L_x_25336:
[----:B------:R-:W-:Y:S05]  /*5ed0*/  BSYNC.RECONVERGENT B3 ;  /* 0x0000000000037941 */ /* 0x000fea0003800200 */
.L_x_25335:
        /* <DEDUP_REMOVED lines=47> */
.L_x_25333:
[----:B------:R-:W-:Y:S05]  /*61d0*/  BSYNC.RECONVERGENT B2 ;  /* 0x0000000000027941 */ /* 0x000fea0003800200 */
.L_x_25332:
        /* <DEDUP_REMOVED lines=15> */
.L_x_25339:
        /* <DEDUP_REMOVED lines=13> */
.L_x_25341:
[----:B------:R-:W-:Y:S05]  /*63a0*/  BSYNC.RECONVERGENT B3 ;  /* 0x0000000000037941 */ /* 0x000fea0003800200 */
.L_x_25340:
[----:B------:R-:W-:Y:S01]  /*63b0*/  IMAD.WIDE.U32 R10, R230, -0x326172a9, RZ ;  /* 0xcd9e8d57e60a7825 */ /* 0x000fe200078e00ff */
[----:B------:R-:W-:Y:S01]  /*63c0*/  LOP3.LUT R224, R3, UR5, R227, 0x96, !PT ;  /* 0x0000000503e07c12 */ /* 0x000fe2000f8e96e3 */
[----:B------:R-:W-:Y:S01]  /*63d0*/  UIADD3 UR30, UPT, UPT, UR5, -0x4498517b, URZ ;  /* 0xbb67ae85051e7890 */ /* 0x000fe2000fffe0ff */
[----:B------:R-:W-:Y:S01]  /*63e0*/  MOV R8, R220 ;  /* 0x000000dc00087202 */ /* 0x000fe20000000f00 */
[----:B------:R-:W-:Y:S01]  /*63f0*/  IMAD.MOV.U32 R222, RZ, RZ, RZ ;  /* 0x000000ffffde7224 */ /* 0x000fe200078e00ff */
        /* <DEDUP_REMOVED lines=42> */
.L_x_25338:
[----:B------:R-:W-:Y:S05]  /*66a0*/  BSYNC.RECONVERGENT B2 ;  /* 0x0000000000027941 */ /* 0x000fea0003800200 */
.L_x_25337:
        /* <DEDUP_REMOVED lines=17> */
.L_x_25344:
        /* <DEDUP_REMOVED lines=15> */
.L_x_25346:
[----:B------:R-:W-:Y:S05]  /*68b0*/  BSYNC.RECONVERGENT B3 ;  /* 0x0000000000037941 */ /* 0x000fea0003800200 */
.L_x_25345:
        /* <DEDUP_REMOVED lines=47> */
.L_x_25343:
[----:B------:R-:W-:Y:S05]  /*6bb0*/  BSYNC.RECONVERGENT B2 ;  /* 0x0000000000027941 */ /* 0x000fea0003800200 */
.L_x_25342:
[-C--:B------:R-:W-:Y:S01]  /*6bc0*/  FMUL.FTZ R222, R172, R5.reuse ;  /* 0x00000005acde7220 */ /* 0x080fe20000410000 */
[----:B------:R-:W-:Y:S01]  /*6bd0*/  FSETP.GTU.FTZ.AND P6, PT, R9, R4, PT ;  /* 0x000000040900720b */ /* 0x000fe20003fdc000 */
[----:B------:R-:W-:Y:S01]  /*6be0*/  FMUL.FTZ R9, R173, R5 ;  /* 0x00000005ad097220 */ /* 0x000fe20000410000 */
[----:B------:R-:W-:Y:S02]  /*6bf0*/  I2FP.F32.U32 R8, R8 ;  /* 0x0000000800087245 */ /* 0x000fe40000201000 */
[----:B------:R-:W-:Y:S02]  /*6c00*/  FSEL R225, R222, RZ, !P6 ;  /* 0x000000ffdee17208 */ /* 0x000fe40007000000 */
[----:B------:R-:W-:Y:S01]  /*6c10*/  SEL R224, RZ, 0x1, P6 ;  /* 0x00000001ffe07807 */ /* 0x000fe20003000000 */
[----:B------:R-:W-:Y:S01]  /*6c20*/  FFMA.FTZ R7, R8, R7, 1.1641532182693481445e-10 ;  /* 0x2f00000008077423 */ /* 0x000fe20000010007 */
[----:B------:R-:W-:Y:S01]  /*6c30*/  FSETP.GTU.FTZ.AND P6, PT, R221, R4, PT ;  /* 0x00000004dd00720b */ /* 0x000fe20003fdc000 */
[-C--:B------:R-:W-:Y:S01]  /*6c40*/  FMUL.FTZ R8, R175, R5.reuse ;  /* 0x00000005af087220 */ /* 0x080fe20000410000 */
[----:B------:R-:W-:Y:S01]  /*6c50*/  FMUL.FTZ R5, R174, R5 ;  /* 0x00000005ae057220 */ /* 0x000fe20000410000 */
        /* <DEDUP_REMOVED lines=14> */
[----:B------:R-:W-:Y:S01]  /*6d40*/  PRMT R7, R221, 0x7610, R7 ;  /* 0x00007610dd077816 */ /* 0x000fe20000000007 */
[--C-:B------:R-:W-:Y:S01]  /*6d50*/  FADD.FTZ R182, R182, R5.reuse ;  /* 0x00000005b6b67221 */ /* 0x100fe20000010000 */
[----:B------:R-:W-:Y:S01]  /*6d60*/  PRMT R5, R224, 0x7610, R5 ;  /* 0x00007610e0057816 */ /* 0x000fe20000000005 */
[----:B------:R-:W-:Y:S01]  /*6d70*/  FADD.FTZ R183, R8, R183 ;  /* 0x000000b708b77221 */ /* 0x000fe20000010000 */
[----:B------:R-:W-:Y:S01]  /*6d80*/  @P1 FADD.FTZ R180, R176, R180 ;  /* 0x000000b4b0b41221 */ /* 0x000fe20000010000 */
[----:B------:R-:W-:Y:S01]  /*6d90*/  @P1 FADD.FTZ R182, R178, R182 ;  /* 0x000000b6b2b61221 */ /* 0x000fe20000010000 */
[----:B------:R-:W-:Y:S01]  /*6da0*/  SEL R8, RZ, 0x1, P6 ;  /* 0x00000001ff087807 */ /* 0x000fe20003000000 */
[----:B------:R-:W-:-:S07]  /*6db0*/  @P1 FADD.FTZ R183, R179, R183 ;  /* 0x000000b7b3b71221 */ /* 0x000fce0000010000 */
.L_x_25306:
        /* <DEDUP_REMOVED lines=24> */
.L_x_25347:
[----:B------:R-:W-:Y:S02]  /*6f40*/  IMAD.MOV.U32 R4, RZ, RZ, R220 ;  /* 0x000000ffff047224 */ /* 0x000fe400078e00dc */
[----:B------:R-:W-:-:S07]  /*6f50*/  VIADD R220, R234, 0x20 ;  /* 0x00000020eadc7836 */ /* 0x000fce0000000000 */
.L_x_25284:
[----:B------:R-:W-:Y:S05]  /*6f60*/  BSYNC.RECONVERGENT B1 ;  /* 0x0000000000017941 */ /* 0x000fea0003800200 */
.L_x_25283:
        /* <DEDUP_REMOVED lines=10> */
[----:B01----:R-:W0:Y:S08]  /*7010*/  @P0 LDC.64 R222, c[0x0][0x398] ;  /* 0x0000e600ffde0b82 */ /* 0x003e300000000a00 */
[----:B------:R-:W1:Y:S01]  /*7020*/  @P1 LDC.64 R224, c[0x0][0x3a0] ;  /* 0x0000e800ffe01b82 */ /* 0x000e620000000a00 */
        /* <DEDUP_REMOVED lines=23> */
.L_x_25353:
        /* <DEDUP_REMOVED lines=13> */
.L_x_25355:
[----:B------:R-:W-:Y:S05]  /*7270*/  BSYNC.RECONVERGENT B3 ;  /* 0x0000000000037941 */ /* 0x000fea0003800200 */
.L_x_25354:
        /* <DEDUP_REMOVED lines=46> */
.L_x_25352:
[----:B------:R-:W-:Y:S05]  /*7560*/  BSYNC.RECONVERGENT B2 ;  /* 0x0000000000027941 */ /* 0x000fea0003800200 */
.L_x_25351:
[----:B------:R-:W0:Y:S01]  /*7570*/  LDC R4, c[0x0][0x404] ;  /* 0x00010100ff047b82 */ /* 0x000e220000000800 */
[----:B------:R-:W-:Y:S01]  /*7580*/  ISETP.NE.AND P3, PT, R8, 0x1, PT ;  /* 0x000000010800780c */ /* 0x000fe20003f65270 */
[----:B------:R-:W-:Y:S01]  /*7590*/  BSSY.RECONVERGENT B2, `(.L_x_25356) ;  /* 0x000004f000027945 */ /* 0x000fe20003800200 */
[----:B------:R-:W-:Y:S01]  /*75a0*/  I2FP.F32.U32 R2, R7 ;  /* 0x0000000700027245 */ /* 0x000fe20000201000 */
[----:B------:R-:W-:Y:S02]  /*75b0*/  IMAD.MOV.U32 R7, RZ, RZ, 0x2f800000 ;  /* 0x2f800000ff077424 */ /* 0x000fe400078e00ff */
[----:B------:R-:W-:Y:S02]  /*75c0*/  IMAD.MOV.U32 R221, RZ, RZ, 0x2 ;  /* 0x00000002ffdd7424 */ /* 0x000fe400078e00ff */
[----:B------:R-:W1:Y:S01]  /*75d0*/  LDC R5, c[0x0][0x408] ;  /* 0x00010200ff057b82 */ /* 0x000e620000000800 */
[----:B------:R-:W-:Y:S01]  /*75e0*/  FFMA.FTZ R9, R2, R7, 1.1641532182693481445e-10 ;  /* 0x2f00000002097423 */ /* 0x000fe20000010007 */
[----:B------:R-:W-:-:S04]  /*75f0*/  MOV R2, R6 ;  /* 0x0000000600027202 */ /* 0x000fc80000000f00 */
[----:B0-----:R-:W-:Y:S01]  /*7600*/  FSETP.LE.FTZ.AND P2, PT, R9, R4, PT ;  /* 0x000000040900720b */ /* 0x001fe20003f53000 */
[----:B-1---5:R-:W-:Y:S01]  /*7610*/  FMUL.FTZ R184, R184, R5 ;  /* 0x00000005b8b87220 */ /* 0x022fe20000410000 */
        /* <DEDUP_REMOVED lines=9> */
.L_x_25358:
        /* <DEDUP_REMOVED lines=13> */
.L_x_25360:
[----:B------:R-:W-:Y:S05]  /*7780*/  BSYNC.RECONVERGENT B3 ;  /* 0x0000000000037941 */ /* 0x000fea0003800200 */
.L_x_25359:
[----:B------:R-:W-:Y:S01]  /*7790*/  IMAD.WIDE.U32 R226, R230, -0x326172a9, RZ ;  /* 0xcd9e8d57e6e27825 */ /* 0x000fe200078e00ff */
[----:B------:R-:W-:Y:S01]  /*77a0*/  LOP3.LUT R8, R3, UR5, R225, 0x96, !PT ;  /* 0x0000000503087c12 */ /* 0x000fe2000f8e96e1 */
[----:B------:R-:W-:Y:S02]  /*77b0*/  UIADD3 UR30, UPT, UPT, UR5, -0x4498517b, URZ ;  /* 0xbb67ae85051e7890 */ /* 0x000fe4000fffe0ff */
[----:B------:R-:W-:Y:S02]  /*77c0*/  HFMA2 R221, -RZ, RZ, 0, 0 ;  /* 0x00000000ffdd7431 */ /* 0x000fe400000001ff */
        /* <DEDUP_REMOVED lines=43> */
.L_x_25357:
[----:B------:R-:W-:Y:S05]  /*7a80*/  BSYNC.RECONVERGENT B2 ;  /* 0x0000000000027941 */ /* 0x000fea0003800200 */
.L_x_25356:
        /* <DEDUP_REMOVED lines=15> */
.L_x_25363:
        /* <DEDUP_REMOVED lines=13> */
.L_x_25365:
[----:B------:R-:W-:Y:S05]  /*7c50*/  BSYNC.RECONVERGENT B3 ;  /* 0x0000000000037941 */ /* 0x000fea0003800200 */
.L_x_25364:
        /* <DEDUP_REMOVED lines=47> */
.L_x_25362:
[----:B------:R-:W-:Y:S05]  /*7f50*/  BSYNC.RECONVERGENT B2 ;  /* 0x0000000000027941 */ /* 0x000fea0003800200 */
.L_x_25361:
        /* <DEDUP_REMOVED lines=17> */
.L_x_25368:
        /* <DEDUP_REMOVED lines=13> */
.L_x_25370:
[----:B------:R-:W-:Y:S05]  /*8140*/  BSYNC.RECONVERGENT B3 ;  /* 0x0000000000037941 */ /* 0x000fea0003800200 */
.L_x_25369:
        /* <DEDUP_REMOVED lines=47> */
.L_x_25367:
[----:B------:R-:W-:Y:S05]  /*8440*/  BSYNC.RECONVERGENT B2 ;  /* 0x0000000000027941 */ /* 0x000fea0003800200 */
.L_x_25366:
        /* <DEDUP_REMOVED lines=15> */
.L_x_25373:
        /* <DEDUP_REMOVED lines=13> */
.L_x_25375:
[----:B------:R-:W-:Y:S05]  /*8610*/  BSYNC.RECONVERGENT B3 ;  /* 0x0000000000037941 */ /* 0x000fea0003800200 */
.L_x_25374:
        /* <DEDUP_REMOVED lines=47> */
.L_x_25372:
[----:B------:R-:W-:Y:S05]  /*8910*/  BSYNC.RECONVERGENT B2 ;  /* 0x0000000000027941 */ /* 0x000fea0003800200 */
.L_x_25371:
        /* <DEDUP_REMOVED lines=17> */
.L_x_25378:
        /* <DEDUP_REMOVED lines=13> */
.L_x_25380:
[----:B------:R-:W-:Y:S05]  /*8b00*/  BSYNC.RECONVERGENT B3 ;  /* 0x0000000000037941 */ /* 0x000fea0003800200 */
.L_x_25379:
        /* <DEDUP_REMOVED lines=47> */
.L_x_25377:
[----:B------:R-:W-:Y:S05]  /*8e00*/  BSYNC.RECONVERGENT B2 ;  /* 0x0000000000027941 */ /* 0x000fea0003800200 */
.L_x_25376:
        /* <DEDUP_REMOVED lines=15> */
.L_x_25383:
        /* <DEDUP_REMOVED lines=13> */
.L_x_25385:
[----:B------:R-:W-:Y:S05]  /*8fd0*/  BSYNC.RECONVERGENT B3 ;  /* 0x0000000000037941 */ /* 0x000fea0003800200 */
.L_x_25384:
        /* <DEDUP_REMOVED lines=47> */
.L_x_25382:
[----:B------:R-:W-:Y:S05]  /*92d0*/  BSYNC.RECONVERGENT B2 ;  /* 0x0000000000027941 */ /* 0x000fea0003800200 */
.L_x_25381:
[----:B------:R-:W-:Y:S01]  /*92e0*/  ISETP.NE.AND P6, PT, R226, 0x1, PT ;  /* 0x00000001e200780c */ /* 0x000fe20003fc5270 */
[----:B------:R-:W-:Y:S01]  /*92f0*/  BSSY.RECONVERGENT B2, `(.L_x_25386) ;  /* 0x000004f000027945 */ /* 0x000fe20003800200 */
[----:B------:R-:W-:Y:S01]  /*9300*/  I2FP.F32.U32 R2, R223 ;  /* 0x000000df00027245 */ /* 0x000fe20000201000 */
[----:B------:R-:W-:Y:S01]  /*9310*/  FMUL.FTZ R187, R187, R5 ;  /* 0x00000005bbbb7220 */ /* 0x000fe20000410000 */
        /* <DEDUP_REMOVED lines=13> */
.L_x_25388:
        /* <DEDUP_REMOVED lines=15> */
.L_x_25390:
[----:B------:R-:W-:Y:S05]  /*94e0*/  BSYNC.RECONVERGENT B3 ;  /* 0x0000000000037941 */ /* 0x000fea0003800200 */
.L_x_25389:
        /* <DEDUP_REMOVED lines=47> */
.L_x_25387:
[----:B------:R-:W-:Y:S05]  /*97e0*/  BSYNC.RECONVERGENT B2 ;  /* 0x0000000000027941 */ /* 0x000fea0003800200 */
.L_x_25386:
[-C--:B------:R-:W-:Y:S01]  /*97f0*/  FMUL.FTZ R223, R172, R5.reuse ;  /* 0x00000005acdf7220 */ /* 0x080fe20000410000 */
[-C--:B------:R-:W-:Y:S01]  /*9800*/  FSETP.GTU.FTZ.AND P6, PT, R9, R4.reuse, PT ;  /* 0x000000040900720b */ /* 0x080fe20003fdc000 */
[----:B------:R-:W-:Y:S01]  /*9810*/  FMUL.FTZ R9, R173, R5 ;  /* 0x00000005ad097220 */ /* 0x000fe20000410000 */
[----:B------:R-:W-:Y:S02]  /*9820*/  I2FP.F32.U32 R224, R225 ;  /* 0x000000e100e07245 */ /* 0x000fe40000201000 */
[----:B------:R-:W-:Y:S02]  /*9830*/  FSEL R223, R223, RZ, !P6 ;  /* 0x000000ffdfdf7208 */ /* 0x000fe40007000000 */
[----:B------:R-:W-:Y:S01]  /*9840*/  SEL R226, RZ, 0x1, P6 ;  /* 0x00000001ffe27807 */ /* 0x000fe20003000000 */
[----:B------:R-:W-:Y:S01]  /*9850*/  FFMA.FTZ R7, R224, R7, 1.1641532182693481445e-10 ;  /* 0x2f000000e0077423 */ /* 0x000fe20000010007 */
[----:B------:R-:W-:Y:S02]  /*9860*/  FSETP.GTU.FTZ.AND P6, PT, R185, R4, PT ;  /* 0x00000004b900720b */ /* 0x000fe40003fdc000 */
[----:B------:R-:W-:-:S02]  /*9870*/  FSEL R184, R184, RZ, P2 ;  /* 0x000000ffb8b87208 */ /* 0x000fc40001000000 */
[----:B------:R-:W-:Y:S01]  /*9880*/  FSEL R185, R9, RZ, !P6 ;  /* 0x000000ff09b97208 */ /* 0x000fe20007000000 */
[-C--:B------:R-:W-:Y:S01]  /*9890*/  FMUL.FTZ R9, R174, R5.reuse ;  /* 0x00000005ae097220 */ /* 0x080fe20000410000 */
[----:B------:R-:W-:Y:S01]  /*98a0*/  SEL R227, RZ, 0x1, P6 ;  /* 0x00000001ffe37807 */ /* 0x000fe20003000000 */
[----:B------:R-:W-:Y:S01]  /*98b0*/  FMUL.FTZ R5, R175, R5 ;  /* 0x00000005af057220 */ /* 0x000fe20000410000 */
[-C--:B------:R-:W-:Y:S01]  /*98c0*/  FSETP.GTU.FTZ.AND P6, PT, R221, R4.reuse, PT ;  /* 0x00000004dd00720b */ /* 0x080fe20003fdc000 */
[----:B------:R-:W-:Y:S01]  /*98d0*/  FADD.FTZ R184, R184, R223 ;  /* 0x000000dfb8b87221 */ /* 0x000fe20000010000 */
[----:B------:R-:W-:Y:S02]  /*98e0*/  FSEL R8, R8, RZ, P3 ;  /* 0x000000ff08087208 */ /* 0x000fe40001800000 */
[----:B------:R-:W-:Y:S01]  /*98f0*/  FSEL R9, R9, RZ, !P6 ;  /* 0x000000ff09097208 */ /* 0x000fe20007000000 */
[----:B------:R-:W-:Y:S01]  /*9900*/  @P1 FADD.FTZ R184, R176, R184 ;  /* 0x000000b8b0b81221 */ /* 0x000fe20000010000 */
        /* <DEDUP_REMOVED lines=17> */
.L_x_25350:
        /* <DEDUP_REMOVED lines=16> */
.L_x_25394:
        /* <DEDUP_REMOVED lines=13> */
.L_x_25396:
[----:B------:R-:W-:Y:S05]  /*9bf0*/  BSYNC.RECONVERGENT B3 ;  /* 0x0000000000037941 */ /* 0x000fea0003800200 */
.L_x_25395:
        /* <DEDUP_REMOVED lines=46> */
[----:B------:R-:W-:-:S07]  /*9ee0*/  IMAD.MOV.U32 R224, RZ, RZ, RZ ;  /* 0x000000ffffe07224 */ /* 0x000fce00078e00ff */
.L_x_25393:
[----:B------:R-:W-:Y:S05]  /*9ef0*/  BSYNC.RECONVERGENT B2 ;  /* 0x0000000000027941 */ /* 0x000fea0003800200 */
.L_x_25392:
        /* <DEDUP_REMOVED lines=18> */
.L_x_25399:
        /* <DEDUP_REMOVED lines=13> */
.L_x_25401:
[----:B------:R-:W-:Y:S05]  /*a0f0*/  BSYNC.RECONVERGENT B3 ;  /* 0x0000000000037941 */ /* 0x000fea0003800200 */
.L_x_25400:
        /* <DEDUP_REMOVED lines=47> */
.L_x_25398:
[----:B------:R-:W-:Y:S05]  /*a3f0*/  BSYNC.RECONVERGENT B2 ;  /* 0x0000000000027941 */ /* 0x000fea0003800200 */
.L_x_25397:
        /* <DEDUP_REMOVED lines=16> */
.L_x_25404:
        /* <DEDUP_REMOVED lines=13> */
.L_x_25406:
[----:B------:R-:W-:Y:S05]  /*a5d0*/  BSYNC.RECONVERGENT B3 ;  /* 0x0000000000037941 */ /* 0x000fea0003800200 */
.L_x_25405:
        /* <DEDUP_REMOVED lines=47> */
.L_x_25403:
[----:B------:R-:W-:Y:S05]  /*a8d0*/  BSYNC.RECONVERGENT B2 ;  /* 0x0000000000027941 */ /* 0x000fea0003800200 */
.L_x_25402:
        /* <DEDUP_REMOVED lines=16> */
.L_x_25409:
        /* <DEDUP_REMOVED lines=13> */
.L_x_25411:
[----:B------:R-:W-:Y:S05]  /*aab0*/  BSYNC.RECONVERGENT B3 ;  /* 0x0000000000037941 */ /* 0x000fea0003800200 */
.L_x_25410:
        /* <DEDUP_REMOVED lines=47> */
.L_x_25408:
[----:B------:R-:W-:Y:S05]  /*adb0*/  BSYNC.RECONVERGENT B2 ;  /* 0x0000000000027941 */ /* 0x000fea0003800200 */
.L_x_25407:
        /* <DEDUP_REMOVED lines=16> */
.L_x_25391:
        /* <DEDUP_REMOVED lines=24> */
.L_x_25412:
[----:B------:R-:W-:Y:S01]  /*b040*/  MOV R4, R222 ;  /* 0x000000de00047202 */ /* 0x000fe20000000f00 */
[----:B------:R-:W-:-:S07]  /*b050*/  VIADD R220, R220, 0x20 ;  /* 0x00000020dcdc7836 */ /* 0x000fce0000000000 */
.L_x_25349:
[----:B------:R-:W-:Y:S05]  /*b060*/  BSYNC.RECONVERGENT B1 ;  /* 0x0000000000017941 */ /* 0x000fea0003800200 */
.L_x_25348:
        /* <DEDUP_REMOVED lines=35> */
.L_x_25418:
        /* <DEDUP_REMOVED lines=13> */
.L_x_25420:
[----:B------:R-:W-:Y:S05]  /*b370*/  BSYNC.RECONVERGENT B3 ;  /* 0x0000000000037941 */ /* 0x000fea0003800200 */
.L_x_25419:
        /* <DEDUP_REMOVED lines=46> */
.L_x_25417:
[----:B------:R-:W-:Y:S05]  /*b660*/  BSYNC.RECONVERGENT B2 ;  /* 0x0000000000027941 */ /* 0x000fea0003800200 */
.L_x_25416:
[----:B------:R-:W0:Y:S01]  /*b670*/  LDC R4, c[0x0][0x404] ;  /* 0x00010100ff047b82 */ /* 0x000e220000000800 */
[----:B------:R-:W-:Y:S01]  /*b680*/  ISETP.NE.AND P3, PT, R8, 0x1, PT ;  /* 0x000000010800780c */ /* 0x000fe20003f65270 */
[----:B------:R-:W-:Y:S01]  /*b690*/  BSSY.RECONVERGENT B2, `(.L_x_25421) ;  /* 0x000004f000027945 */ /* 0x000fe20003800200 */
[----:B------:R-:W-:Y:S01]  /*b6a0*/  I2FP.F32.U32 R2, R7 ;  /* 0x0000000700027245 */ /* 0x000fe20000201000 */
[----:B------:R-:W-:Y:S02]  /*b6b0*/  HFMA2 R7, -RZ, RZ, 0.1171875, 0 ;  /* 0x2f800000ff077431 */ /* 0x000fe400000001ff */
[----:B------:R-:W-:Y:S02]  /*b6c0*/  IMAD.MOV.U32 R221, RZ, RZ, 0x2 ;  /* 0x00000002ffdd7424 */ /* 0x000fe400078e00ff */
        /* <DEDUP_REMOVED lines=14> */
.L_x_25423:
        /* <DEDUP_REMOVED lines=13> */
.L_x_25425:
[----:B------:R-:W-:Y:S05]  /*b880*/  BSYNC.RECONVERGENT B3 ;  /* 0x0000000000037941 */ /* 0x000fea0003800200 */
.L_x_25424:
        /* <DEDUP_REMOVED lines=47> */
.L_x_25422:
[----:B------:R-:W-:Y:S05]  /*bb80*/  BSYNC.RECONVERGENT B2 ;  /* 0x0000000000027941 */ /* 0x000fea0003800200 */
.L_x_25421:
        /* <DEDUP_REMOVED lines=15> */
.L_x_25428:
        /* <DEDUP_REMOVED lines=13> */
.L_x_25430:
[----:B------:R-:W-:Y:S05]  /*bd50*/  BSYNC.RECONVERGENT B3 ;  /* 0x0000000000037941 */ /* 0x000fea0003800200 */
.L_x_25429:
        /* <DEDUP_REMOVED lines=47> */
.L_x_25427:
[----:B------:R-:W-:Y:S05]  /*c050*/  BSYNC.RECONVERGENT B2 ;  /* 0x0000000000027941 */ /* 0x000fea0003800200 */
.L_x_25426:
        /* <DEDUP_REMOVED lines=17> */
.L_x_25433:
        /* <DEDUP_REMOVED lines=13> */
.L_x_25435:
[----:B------:R-:W-:Y:S05]  /*c240*/  BSYNC.RECONVERGENT B3 ;  /* 0x0000000000037941 */ /* 0x000fea0003800200 */
.L_x_25434:
        /* <DEDUP_REMOVED lines=47> */
.L_x_25432:
[----:B------:R-:W-:Y:S05]  /*c540*/  BSYNC.RECONVERGENT B2 ;  /* 0x0000000000027941 */ /* 0x000fea0003800200 */
.L_x_25431:
        /* <DEDUP_REMOVED lines=15> */
.L_x_25438:
        /* <DEDUP_REMOVED lines=13> */
.L_x_25440:
[----:B------:R-:W-:Y:S05]  /*c710*/  BSYNC.RECONVERGENT B3 ;  /* 0x0000000000037941 */ /* 0x000fea0003800200 */
.L_x_25439:
        /* <DEDUP_REMOVED lines=47> */
.L_x_25437:
[----:B------:R-:W-:Y:S05]  /*ca10*/  BSYNC.RECONVERGENT B2 ;  /* 0x0000000000027941 */ /* 0x000fea0003800200 */
.L_x_25436:
        /* <DEDUP_REMOVED lines=17> */
.L_x_25443:
        /* <DEDUP_REMOVED lines=13> */
.L_x_25445:
[----:B------:R-:W-:Y:S05]  /*cc00*/  BSYNC.RECONVERGENT B3 ;  /* 0x0000000000037941 */ /* 0x000fea0003800200 */
.L_x_25444:
        /* <DEDUP_REMOVED lines=47> */
.L_x_25442:
[----:B------:R-:W-:Y:S05]  /*cf00*/  BSYNC.RECONVERGENT B2 ;  /* 0x0000000000027941 */ /* 0x000fea0003800200 */
.L_x_25441:
        /* <DEDUP_REMOVED lines=15> */
.L_x_25448:
        /* <DEDUP_REMOVED lines=13> */
.L_x_25450:
[----:B------:R-:W-:Y:S05]  /*d0d0*/  BSYNC.RECONVERGENT B3 ;  /* 0x0000000000037941 */ /* 0x000fea0003800200 */
.L_x_25449:
        /* <DEDUP_REMOVED lines=47> */
.L_x_25447:
[----:B------:R-:W-:Y:S05]  /*d3d0*/  BSYNC.RECONVERGENT B2 ;  /* 0x0000000000027941 */ /* 0x000fea0003800200 */
.L_x_25446:
[----:B------:R-:W-:Y:S01]  /*d3e0*/  ISETP.NE.AND P6, PT, R226, 0x1, PT ;  /* 0x00000001e200780c */ /* 0x000fe20003fc5270 */
[----:B------:R-:W-:Y:S01]  /*d3f0*/  BSSY.RECONVERGENT B2, `(.L_x_25451) ;  /* 0x000004f000027945 */ /* 0x000fe20003800200 */
[----:B------:R-:W-:Y:S01]  /*d400*/  I2FP.F32.U32 R2, R223 ;  /* 0x000000df00027245 */ /* 0x000fe20000201000 */
[----:B------:R-:W-:Y:S01]  /*d410*/  FMUL.FTZ R191, R191, R5 ;  /* 0x00000005bfbf7220 */ /* 0x000fe20000410000 */
        /* <DEDUP_REMOVED lines=13> */
.L_x_25453:
        /* <DEDUP_REMOVED lines=15> */
.L_x_25455:
[----:B------:R-:W-:Y:S05]  /*d5e0*/  BSYNC.RECONVERGENT B3 ;  /* 0x0000000000037941 */ /* 0x000fea0003800200 */
.L_x_25454:
[----:B------:R-:W-:Y:S01]  /*d5f0*/  IMAD.WIDE.U32 R10, R230, -0x326172a9, RZ ;  /* 0xcd9e8d57e60a7825 */ /* 0x000fe200078e00ff */
[----:B------:R-:W-:Y:S01]  /*d600*/  LOP3.LUT R224, R3, UR5, R227, 0x96, !PT ;  /* 0x0000000503e07c12 */ /* 0x000fe2000f8e96e3 */
[----:B------:R-:W-:Y:S02]  /*d610*/  UIADD3 UR30, UPT, UPT, UR5, -0x4498517b, URZ ;  /* 0xbb67ae85051e7890 */ /* 0x000fe4000fffe0ff */
        /* <DEDUP_REMOVED lines=44> */
.L_x_25452:
[----:B------:R-:W-:Y:S05]  /*d8e0*/  BSYNC.RECONVERGENT B2 ;  /* 0x0000000000027941 */ /* 0x000fea0003800200 */
.L_x_25451:
        /* <DEDUP_REMOVED lines=35> */
.L_x_25415:
        /* <DEDUP_REMOVED lines=16> */
.L_x_25459:
        /* <DEDUP_REMOVED lines=13> */
.L_x_25461:
[----:B------:R-:W-:Y:S05]  /*dcf0*/  BSYNC.RECONVERGENT B3 ;  /* 0x0000000000037941 */ /* 0x000fea0003800200 */
.L_x_25460:
        /* <DEDUP_REMOVED lines=47> */
.L_x_25458:
[----:B------:R-:W-:Y:S05]  /*dff0*/  BSYNC.RECONVERGENT B2 ;  /* 0x0000000000027941 */ /* 0x000fea0003800200 */
.L_x_25457:
        /* <DEDUP_REMOVED lines=18> */
.L_x_25464:
        /* <DEDUP_REMOVED lines=13> */
.L_x_25466:
[----:B------:R-:W-:Y:S05]  /*e1f0*/  BSYNC.RECONVERGENT B3 ;  /* 0x0000000000037941 */ /* 0x000fea0003800200 */
.L_x_25465:
        /* <DEDUP_REMOVED lines=47> */
.L_x_25463:
[----:B------:R-:W-:Y:S05]  /*e4f0*/  BSYNC.RECONVERGENT B2 ;  /* 0x0000000000027941 */ /* 0x000fea0003800200 */
.L_x_25462:
        /* <DEDUP_REMOVED lines=16> */
.L_x_25469:
        /* <DEDUP_REMOVED lines=13> */
.L_x_25471:
[----:B------:R-:W-:Y:S05]  /*e6d0*/  BSYNC.RECONVERGENT B3 ;  /* 0x0000000000037941 */ /* 0x000fea0003800200 */
.L_x_25470:
        /* <DEDUP_REMOVED lines=47> */
.L_x_25468:
[----:B------:R-:W-:Y:S05]  /*e9d0*/  BSYNC.RECONVERGENT B2 ;  /* 0x0000000000027941 */ /* 0x000fea0003800200 */
.L_x_25467:
        /* <DEDUP_REMOVED lines=16> */
.L_x_25474:
        /* <DEDUP_REMOVED lines=13> */
.L_x_25476:
[----:B------:R-:W-:Y:S05]  /*ebb0*/  BSYNC.RECONVERGENT B3 ;  /* 0x0000000000037941 */ /* 0x000fea0003800200 */
.L_x_25475:
        /* <DEDUP_REMOVED lines=47> */
.L_x_25473:
[----:B------:R-:W-:Y:S05]  /*eeb0*/  BSYNC.RECONVERGENT B2 ;  /* 0x0000000000027941 */ /* 0x000fea0003800200 */
.L_x_25472:
        /* <DEDUP_REMOVED lines=16> */
.L_x_25456:
        /* <DEDUP_REMOVED lines=24> */
.L_x_25477:
[----:B------:R-:W-:Y:S01]  /*f140*/  IMAD.MOV.U32 R4, RZ, RZ, R222 ;  /* 0x000000ffff047224 */ /* 0x000fe200078e00de */
[----:B------:R-:W-:-:S07]  /*f150*/  IADD3 R220, PT, PT, R220, 0x20, RZ ;  /* 0x00000020dcdc7810 */ /* 0x000fce0007ffe0ff */
.L_x_25414:
[----:B------:R-:W-:Y:S05]  /*f160*/  BSYNC.RECONVERGENT B1 ;  /* 0x0000000000017941 */ /* 0x000fea0003800200 */
.L_x_25413:
        /* <DEDUP_REMOVED lines=35> */
.L_x_25483:
        /* <DEDUP_REMOVED lines=13> */
.L_x_25485:
[----:B------:R-:W-:Y:S05]  /*f470*/  BSYNC.RECONVERGENT B3 ;  /* 0x0000000000037941 */ /* 0x000fea0003800200 */
.L_x_25484:
        /* <DEDUP_REMOVED lines=46> */
.L_x_25482:
[----:B------:R-:W-:Y:S05]  /*f760*/  BSYNC.RECONVERGENT B2 ;  /* 0x0000000000027941 */ /* 0x000fea0003800200 */
.L_x_25481:
        /* <DEDUP_REMOVED lines=20> */
.L_x_25488:
        /* <DEDUP_REMOVED lines=13> */
.L_x_25490:
[----:B------:R-:W-:Y:S05]  /*f980*/  BSYNC.RECONVERGENT B3 ;  /* 0x0000000000037941 */ /* 0x000fea0003800200 */
.L_x_25489:
        /* <DEDUP_REMOVED lines=47> */
.L_x_25487:
[----:B------:R-:W-:Y:S05]  /*fc80*/  BSYNC.RECONVERGENT B2 ;  /* 0x0000000000027941 */ /* 0x000fea0003800200 */
.L_x_25486:
        /* <DEDUP_REMOVED lines=15> */
.L_x_25493:
        /* <DEDUP_REMOVED lines=13> */
.L_x_25495:
[----:B------:R-:W-:Y:S05]  /*fe50*/  BSYNC.RECONVERGENT B3 ;  /* 0x0000000000037941 */ /* 0x000fea0003800200 */
.L_x_25494:
        /* <DEDUP_REMOVED lines=47> */
.L_x_25492:
[----:B------:R-:W-:Y:S05]  /*10150*/  BSYNC.RECONVERGENT B2 ;  /* 0x0000000000027941 */ /* 0x000fea0003800200 */
.L_x_25491:
        /* <DEDUP_REMOVED lines=17> */
.L_x_25498:
        /* <DEDUP_REMOVED lines=13> */
.L_x_25500:
[----:B------:R-:W-:Y:S05]  /*10340*/  BSYNC.RECONVERGENT B3 ;  /* 0x0000000000037941 */ /* 0x000fea0003800200 */
.L_x_25499:
        /* <DEDUP_REMOVED lines=47> */
.L_x_25497:
[----:B------:R-:W-:Y:S05]  /*10640*/  BSYNC.RECONVERGENT B2 ;  /* 0x0000000000027941 */ /* 0x000fea0003800200 */
.L_x_25496:
        /* <DEDUP_REMOVED lines=15> */
.L_x_25503:
        /* <DEDUP_REMOVED lines=13> */
.L_x_25505:
[----:B------:R-:W-:Y:S05]  /*10810*/  BSYNC.RECONVERGENT B3 ;  /* 0x0000000000037941 */ /* 0x000fea0003800200 */
.L_x_25504:
        /* <DEDUP_REMOVED lines=47> */
.L_x_25502:
[----:B------:R-:W-:Y:S05]  /*10b10*/  BSYNC.RECONVERGENT B2 ;  /* 0x0000000000027941 */ /* 0x000fea0003800200 */
.L_x_25501:
        /* <DEDUP_REMOVED lines=17> */
.L_x_25508:
        /* <DEDUP_REMOVED lines=13> */
.L_x_25510:
[----:B------:R-:W-:Y:S05]  /*10d00*/  BSYNC.RECONVERGENT B3 ;  /* 0x0000000000037941 */ /* 0x000fea0003800200 */
.L_x_25509:
        /* <DEDUP_REMOVED lines=47> */
.L_x_25507:
[----:B------:R-:W-:Y:S05]  /*11000*/  BSYNC.RECONVERGENT B2 ;  /* 0x0000000000027941 */ /* 0x000fea0003800200 */
.L_x_25506:
        /* <DEDUP_REMOVED lines=15> */
.L_x_25513:
        /* <DEDUP_REMOVED lines=13> */
.L_x_25515:
[----:B------:R-:W-:Y:S05]  /*111d0*/  BSYNC.RECONVERGENT B3 ;  /* 0x0000000000037941 */ /* 0x000fea0003800200 */
.L_x_25514:
        /* <DEDUP_REMOVED lines=47> */
.L_x_25512:
[----:B------:R-:W-:Y:S05]  /*114d0*/  BSYNC.RECONVERGENT B2 ;  /* 0x0000000000027941 */ /* 0x000fea0003800200 */
.L_x_25511:
        /* <DEDUP_REMOVED lines=17> */
.L_x_25518:
        /* <DEDUP_REMOVED lines=15> */
.L_x_25520:
[----:B------:R-:W-:Y:S05]  /*116e0*/  BSYNC.RECONVERGENT B3 ;  /* 0x0000000000037941 */ /* 0x000fea0003800200 */
.L_x_25519:
        /* <DEDUP_REMOVED lines=47> */
.L_x_25517:
[----:B------:R-:W-:Y:S05]  /*119e0*/  BSYNC.RECONVERGENT B2 ;  /* 0x0000000000027941 */ /* 0x000fea0003800200 */
.L_x_25516:
        /* <DEDUP_REMOVED lines=35> */
.L_x_25480:
        /* <DEDUP_REMOVED lines=16> */
.L_x_25524:
        /* <DEDUP_REMOVED lines=13> */
.L_x_25526:
[----:B------:R-:W-:Y:S05]  /*11df0*/  BSYNC.RECONVERGENT B3 ;  /* 0x0000000000037941 */ /* 0x000fea0003800200 */
.L_x_25525:
        /* <DEDUP_REMOVED lines=46> */
[----:B------:R-:W-:-:S07]  /*120e0*/  HFMA2 R224, -RZ, RZ, 0, 0 ;  /* 0x00000000ffe07431 */ /* 0x000fce00000001ff */
.L_x_25523:
[----:B------:R-:W-:Y:S05]  /*120f0*/  BSYNC.RECONVERGENT B2 ;  /* 0x0000000000027941 */ /* 0x000fea0003800200 */
.L_x_25522:
        /* <DEDUP_REMOVED lines=18> */
.L_x_25529:
        /* <DEDUP_REMOVED lines=13> */
.L_x_25531:
[----:B------:R-:W-:Y:S05]  /*122f0*/  BSYNC.RECONVERGENT B3 ;  /* 0x0000000000037941 */ /* 0x000fea0003800200 */
.L_x_25530:
        /* <DEDUP_REMOVED lines=47> */
.L_x_25528:
[----:B------:R-:W-:Y:S05]  /*125f0*/  BSYNC.RECONVERGENT B2 ;  /* 0x0000000000027941 */ /* 0x000fea0003800200 */
.L_x_25527:
        /* <DEDUP_REMOVED lines=16> */
.L_x_25534:
        /* <DEDUP_REMOVED lines=13> */
.L_x_25536:
[----:B------:R-:W-:Y:S05]  /*127d0*/  BSYNC.RECONVERGENT B3 ;  /* 0x0000000000037941 */ /* 0x000fea0003800200 */
.L_x_25535:
        /* <DEDUP_REMOVED lines=47> */
.L_x_25533:
[----:B------:R-:W-:Y:S05]  /*12ad0*/  BSYNC.RECONVERGENT B2 ;  /* 0x0000000000027941 */ /* 0x000fea0003800200 */
.L_x_25532:
        /* <DEDUP_REMOVED lines=16> */
.L_x_25539:
        /* <DEDUP_REMOVED lines=13> */
.L_x_25541:
[----:B------:R-:W-:Y:S05]  /*12cb0*/  BSYNC.RECONVERGENT B3 ;  /* 0x0000000000037941 */ /* 0x000fea0003800200 */
.L_x_25540:
        /* <DEDUP_REMOVED lines=47> */
.L_x_25538:
[----:B------:R-:W-:Y:S05]  /*12fb0*/  BSYNC.RECONVERGENT B2 ;  /* 0x0000000000027941 */ /* 0x000fea0003800200 */
.L_x_25537:
        /* <DEDUP_REMOVED lines=16> */
.L_x_25521:
        /* <DEDUP_REMOVED lines=24> */
.L_x_25542:
[----:B------:R-:W-:Y:S02]  /*13240*/  IMAD.MOV.U32 R4, RZ, RZ, R222 ;  /* 0x000000ffff047224 */ /* 0x000fe400078e00de */
[----:B------:R-:W-:-:S07]  /*13250*/  VIADD R220, R220, 0x20 ;  /* 0x00000020dcdc7836 */ /* 0x000fce0000000000 */
.L_x_25479:
[----:B------:R-:W-:Y:S05]  /*13260*/  BSYNC.RECONVERGENT B1 ;  /* 0x0000000000017941 */ /* 0x000fea0003800200 */
.L_x_25478:
        /* <DEDUP_REMOVED lines=35> */
.L_x_25548:
        /* <DEDUP_REMOVED lines=13> */
.L_x_25550:
[----:B------:R-:W-:Y:S05]  /*13570*/  BSYNC.RECONVERGENT B3 ;  /* 0x0000000000037941 */ /* 0x000fea0003800200 */
.L_x_25549:
        /* <DEDUP_REMOVED lines=38> */
[----:B------:R-:W-:Y:S01]  /*137e0*/  HFMA2 R9, -RZ, RZ, 0, 0 ;  /* 0x00000000ff097431 */ /* 0x000fe200000001ff */
[----:B------:R-:W-:Y:S01]  /*137f0*/  LOP3.LUT R222, R222, UR30, R7, 0x96, !PT ;  /* 0x0000001edede7c12 */ /* 0x000fe2000f8e9607 */
[----:B------:R-:W-:-:S04]  /*13800*/  IMAD.WIDE.U32 R224, R224, -0x326172a9, RZ ;  /* 0xcd9e8d57e0e07825 */ /* 0x000fc800078e00ff */
[----:B------:R-:W-:Y:S01]  /*13810*/  IMAD.WIDE.U32 R222, R222, -0x2daee0ad, RZ ;  /* 0xd2511f53dede7825 */ /* 0x000fe200078e00ff */
[----:B------:R-:W-:-:S03]  /*13820*/  LOP3.LUT R10, R6, UR24, R225, 0x96, !PT ;  /* 0x00000018060a7c12 */ /* 0x000fc6000f8e96e1 */
[----:B------:R-:W-:Y:S01]  /*13830*/  IMAD.MOV.U32 R6, RZ, RZ, R224 ;  /* 0x000000ffff067224 */ /* 0x000fe200078e00e0 */
[----:B------:R-:W-:Y:S01]  /*13840*/  LOP3.LUT R11, R8, UR25, R223, 0x96, !PT ;  /* 0x00000019080b7c12 */ /* 0x000fe2000f8e96df */
[----:B------:R-:W-:-:S07]  /*13850*/  IMAD.MOV.U32 R7, RZ, RZ, R4 ;  /* 0x000000ffff077224 */ /* 0x000fce00078e0004 */
.L_x_25547:
[----:B------:R-:W-:Y:S05]  /*13860*/  BSYNC.RECONVERGENT B2 ;  /* 0x0000000000027941 */ /* 0x000fea0003800200 */
.L_x_25546:
        /* <DEDUP_REMOVED lines=20> */
.L_x_25553:
        /* <DEDUP_REMOVED lines=13> */
.L_x_25555:
[----:B------:R-:W-:Y:S05]  /*13a80*/  BSYNC.RECONVERGENT B3 ;  /* 0x0000000000037941 */ /* 0x000fea0003800200 */
.L_x_25554:
        /* <DEDUP_REMOVED lines=47> */
.L_x_25552:
[----:B------:R-:W-:Y:S05]  /*13d80*/  BSYNC.RECONVERGENT B2 ;  /* 0x0000000000027941 */ /* 0x000fea0003800200 */
.L_x_25551:
        /* <DEDUP_REMOVED lines=15> */
.L_x_25558:
        /* <DEDUP_REMOVED lines=13> */
.L_x_25560:
[----:B------:R-:W-:Y:S05]  /*13f50*/  BSYNC.RECONVERGENT B3 ;  /* 0x0000000000037941 */ /* 0x000fea0003800200 */
.L_x_25559:
        /* <DEDUP_REMOVED lines=47> */
.L_x_25557:
[----:B------:R-:W-:Y:S05]  /*14250*/  BSYNC.RECONVERGENT B2 ;  /* 0x0000000000027941 */ /* 0x000fea0003800200 */
.L_x_25556:
        /* <DEDUP_REMOVED lines=17> */
.L_x_25563:
        /* <DEDUP_REMOVED lines=13> */
.L_x_25565:
[----:B------:R-:W-:Y:S05]  /*14440*/  BSYNC.RECONVERGENT B3 ;  /* 0x0000000000037941 */ /* 0x000fea0003800200 */
.L_x_25564:
        /* <DEDUP_REMOVED lines=47> */
.L_x_25562:
[----:B------:R-:W-:Y:S05]  /*14740*/  BSYNC.RECONVERGENT B2 ;  /* 0x0000000000027941 */ /* 0x000fea0003800200 */
.L_x_25561:
        /* <DEDUP_REMOVED lines=15> */
.L_x_25568:
        /* <DEDUP_REMOVED lines=13> */
.L_x_25570:
[----:B------:R-:W-:Y:S05]  /*14910*/  BSYNC.RECONVERGENT B3 ;  /* 0x0000000000037941 */ /* 0x000fea0003800200 */
.L_x_25569:
        /* <DEDUP_REMOVED lines=47> */
.L_x_25567:
[----:B------:R-:W-:Y:S05]  /*14c10*/  BSYNC.RECONVERGENT B2 ;  /* 0x0000000000027941 */ /* 0x000fea0003800200 */
.L_x_25566:
        /* <DEDUP_REMOVED lines=17> */
.L_x_25573:
        /* <DEDUP_REMOVED lines=13> */
.L_x_25575:
[----:B------:R-:W-:Y:S05]  /*14e00*/  BSYNC.RECONVERGENT B3 ;  /* 0x0000000000037941 */ /* 0x000fea0003800200 */
.L_x_25574:
        /* <DEDUP_REMOVED lines=47> */
.L_x_25572:
[----:B------:R-:W-:Y:S05]  /*15100*/  BSYNC.RECONVERGENT B2 ;  /* 0x0000000000027941 */ /* 0x000fea0003800200 */
.L_x_25571:
        /* <DEDUP_REMOVED lines=15> */
.L_x_25578:
        /* <DEDUP_REMOVED lines=13> */
.L_x_25580:
[----:B------:R-:W-:Y:S05]  /*152d0*/  BSYNC.RECONVERGENT B3 ;  /* 0x0000000000037941 */ /* 0x000fea0003800200 */
.L_x_25579:
        /* <DEDUP_REMOVED lines=47> */
.L_x_25577:
[----:B------:R-:W-:Y:S05]  /*155d0*/  BSYNC.RECONVERGENT B2 ;  /* 0x0000000000027941 */ /* 0x000fea0003800200 */
.L_x_25576:
        /* <DEDUP_REMOVED lines=17> */
.L_x_25583:
        /* <DEDUP_REMOVED lines=15> */
.L_x_25585:
[----:B------:R-:W-:Y:S05]  /*157e0*/  BSYNC.RECONVERGENT B3 ;  /* 0x0000000000037941 */ /* 0x000fea0003800200 */
.L_x_25584:
        /* <DEDUP_REMOVED lines=47> */
.L_x_25582:
[----:B------:R-:W-:Y:S05]  /*15ae0*/  BSYNC.RECONVERGENT B2 ;  /* 0x0000000000027941 */ /* 0x000fea0003800200 */
.L_x_25581:
[-C--:B------:R-:W-:Y:S01]  /*15af0*/  FMUL.FTZ R223, R172, R4.reuse ;  /* 0x00000004acdf7220 */ /* 0x080fe20000410000 */
[-C--:B------:R-:W-:Y:S01]  /*15b00*/  FSETP.GTU.FTZ.AND P6, PT, R8, R5.reuse, PT ;  /* 0x000000050800720b */ /* 0x080fe20003fdc000 */
[-C--:B------:R-:W-:Y:S01]  /*15b10*/  FMUL.FTZ R8, R173, R4.reuse ;  /* 0x00000004ad087220 */ /* 0x080fe20000410000 */
[-C--:B------:R-:W-:Y:S01]  /*15b20*/  FMUL.FTZ R221, R174, R4.reuse ;  /* 0x00000004aedd7220 */ /* 0x080fe20000410000 */
[----:B------:R-:W-:Y:S01]  /*15b30*/  FMUL.FTZ R4, R175, R4 ;  /* 0x00000004af047220 */ /* 0x000fe20000410000 */
[----:B------:R-:W-:Y:S02]  /*15b40*/  FSEL R223, R223, RZ, !P6 ;  /* 0x000000ffdfdf7208 */ /* 0x000fe40007000000 */
[----:B------:R-:W-:Y:S02]  /*15b50*/  SEL R225, RZ, 0x1, P6 ;  /* 0x00000001ffe17807 */ /* 0x000fe40003000000 */
[----:B------:R-:W-:Y:S02]  /*15b60*/  FSETP.GTU.FTZ.AND P6, PT, R224, R5, PT ;  /* 0x00000005e000720b */ /* 0x000fe40003fdc000 */
[----:B------:R-:W-:-:S02]  /*15b70*/  I2FP.F32.U32 R224, R9 ;  /* 0x0000000900e07245 */ /* 0x000fc40000201000 */
[----:B------:R-:W-:Y:S02]  /*15b80*/  FSEL R8, R8, RZ, !P6 ;  /* 0x000000ff08087208 */ /* 0x000fe40007000000 */
[----:B------:R-:W-:Y:S01]  /*15b90*/  SEL R226, RZ, 0x1, P6 ;  /* 0x00000001ffe27807 */ /* 0x000fe20003000000 */
[----:B------:R-:W-:Y:S01]  /*15ba0*/  FFMA.FTZ R224, R224, R7, 1.1641532182693481445e-10 ;  /* 0x2f000000e0e07423 */ /* 0x000fe20000010007 */
        /* <DEDUP_REMOVED lines=11> */
[----:B------:R-:W-:Y:S02]  /*15c60*/  FSEL R199, R199, RZ, P5 ;  /* 0x000000ffc7c77208 */ /* 0x000fe40002800000 */
[----:B------:R-:W-:Y:S01]  /*15c70*/  SEL R9, RZ, 0x1, P6 ;  /* 0x00000001ff097807 */ /* 0x000fe20003000000 */
[----:B------:R-:W-:Y:S01]  /*15c80*/  FADD.FTZ R198, R198, R221 ;  /* 0x000000ddc6c67221 */ /* 0x000fe20000010000 */
[----:B------:R-:W-:Y:S01]  /*15c90*/  @P1 FADD.FTZ R197, R177, R197 ;  /* 0x000000c5b1c51221 */ /* 0x000fe20000010000 */
[----:B------:R-:W-:Y:S01]  /*15ca0*/  FADD.FTZ R199, R4, R199 ;  /* 0x000000c704c77221 */ /* 0x000fe20000010000 */
[----:B------:R-:W-:Y:S01]  /*15cb0*/  PRMT R5, R225, 0x7610, R5 ;  /* 0x00007610e1057816 */ /* 0x000fe20000000005 */
[----:B------:R-:W-:Y:S01]  /*15cc0*/  @P1 FADD.FTZ R198, R178, R198 ;  /* 0x000000c6b2c61221 */ /* 0x000fe20000010000 */
[----:B------:R-:W-:Y:S01]  /*15cd0*/  PRMT R7, R226, 0x7610, R7 ;  /* 0x00007610e2077816 */ /* 0x000fe20000000007 */
[----:B------:R-:W-:Y:S01]  /*15ce0*/  @P1 FADD.FTZ R199, R179, R199 ;  /* 0x000000c7b3c71221 */ /* 0x000fe20000010000 */
[----:B------:R-:W-:Y:S01]  /*15cf0*/  PRMT R8, R227, 0x7610, R8 ;  /* 0x00007610e3087816 */ /* 0x000fe20000000008 */
[----:B------:R-:W-:Y:S06]  /*15d00*/  BRA `(.L_x_25586) ;  /* 0x0000001400287947 */ /* 0x000fec0003800000 */
.L_x_25545:
        /* <DEDUP_REMOVED lines=16> */
.L_x_25589:
        /* <DEDUP_REMOVED lines=13> */
.L_x_25591:
[----:B------:R-:W-:Y:S05]  /*15ee0*/  BSYNC.RECONVERGENT B3 ;  /* 0x0000000000037941 */ /* 0x000fea0003800200 */
.L_x_25590:
        /* <DEDUP_REMOVED lines=47> */
.L_x_25588:
[----:B------:R-:W-:Y:S05]  /*161e0*/  BSYNC.RECONVERGENT B2 ;  /* 0x0000000000027941 */ /* 0x000fea0003800200 */
.L_x_25587:
        /* <DEDUP_REMOVED lines=18> */
.L_x_25594:
        /* <DEDUP_REMOVED lines=13> */
.L_x_25596:
[----:B------:R-:W-:Y:S05]  /*163e0*/  BSYNC.RECONVERGENT B3 ;  /* 0x0000000000037941 */ /* 0x000fea0003800200 */
.L_x_25595:
        /* <DEDUP_REMOVED lines=47> */
.L_x_25593:
[----:B------:R-:W-:Y:S05]  /*166e0*/  BSYNC.RECONVERGENT B2 ;  /* 0x0000000000027941 */ /* 0x000fea0003800200 */
.L_x_25592:
        /* <DEDUP_REMOVED lines=16> */
.L_x_25599:
        /* <DEDUP_REMOVED lines=13> */
.L_x_25601:
[----:B------:R-:W-:Y:S05]  /*168c0*/  BSYNC.RECONVERGENT B3 ;  /* 0x0000000000037941 */ /* 0x000fea0003800200 */
.L_x_25600:
        /* <DEDUP_REMOVED lines=47> */
.L_x_25598:
[----:B------:R-:W-:Y:S05]  /*16bc0*/  BSYNC.RECONVERGENT B2 ;  /* 0x0000000000027941 */ /* 0x000fea0003800200 */
.L_x_25597:
        /* <DEDUP_REMOVED lines=16> */
.L_x_25604:
        /* <DEDUP_REMOVED lines=13> */
.L_x_25606:
[----:B------:R-:W-:Y:S05]  /*16da0*/  BSYNC.RECONVERGENT B3 ;  /* 0x0000000000037941 */ /* 0x000fea0003800200 */
.L_x_25605:
        /* <DEDUP_REMOVED lines=47> */
.L_x_25603:
[----:B------:R-:W-:Y:S05]  /*170a0*/  BSYNC.RECONVERGENT B2 ;  /* 0x0000000000027941 */ /* 0x000fea0003800200 */
.L_x_25602:
        /* <DEDUP_REMOVED lines=16> */
.L_x_25586:
        /* <DEDUP_REMOVED lines=24> */
.L_x_25607:
[----:B------:R-:W-:Y:S01]  /*17330*/  MOV R4, R222 ;  /* 0x000000de00047202 */ /* 0x000fe20000000f00 */
[----:B------:R-:W-:-:S07]  /*17340*/  VIADD R220, R220, 0x20 ;  /* 0x00000020dcdc7836 */ /* 0x000fce0000000000 */
.L_x_25544:
[----:B------:R-:W-:Y:S05]  /*17350*/  BSYNC.RECONVERGENT B1 ;  /* 0x0000000000017941 */ /* 0x000fea0003800200 */
.L_x_25543:
        /* <DEDUP_REMOVED lines=35> */
.L_x_25613:
        /* <DEDUP_REMOVED lines=13> */
.L_x_25615:
[----:B------:R-:W-:Y:S05]  /*17660*/  BSYNC.RECONVERGENT B3 ;  /* 0x0000000000037941 */ /* 0x000fea0003800200 */
.L_x_25614:
        /* <DEDUP_REMOVED lines=42> */
[----:B------:R-:W-:Y:S02]  /*17910*/  LOP3.LUT R10, R6, UR24, R225, 0x96, !PT ;  /* 0x00000018060a7c12 */ /* 0x000fe4000f8e96e1 */
[----:B------:R-:W-:Y:S01]  /*17920*/  MOV R6, R224 ;  /* 0x000000e000067202 */ /* 0x000fe20000000f00 */
[----:B------:R-:W-:Y:S01]  /*17930*/  IMAD.MOV.U32 R7, RZ, RZ, R4 ;  /* 0x000000ffff077224 */ /* 0x000fe200078e0004 */
[----:B------:R-:W-:-:S07]  /*17940*/  LOP3.LUT R11, R8, UR25, R223, 0x96, !PT ;  /* 0x00000019080b7c12 */ /* 0x000fce000f8e96df */
.L_x_25612:
[----:B------:R-:W-:Y:S05]  /*17950*/  BSYNC.RECONVERGENT B2 ;  /* 0x0000000000027941 */ /* 0x000fea0003800200 */
.L_x_25611:
        /* <DEDUP_REMOVED lines=20> */
.L_x_25618:
        /* <DEDUP_REMOVED lines=13> */
.L_x_25620:
[----:B------:R-:W-:Y:S05]  /*17b70*/  BSYNC.RECONVERGENT B3 ;  /* 0x0000000000037941 */ /* 0x000fea0003800200 */
.L_x_25619:
        /* <DEDUP_REMOVED lines=47> */
.L_x_25617:
[----:B------:R-:W-:Y:S05]  /*17e70*/  BSYNC.RECONVERGENT B2 ;  /* 0x0000000000027941 */ /* 0x000fea0003800200 */
.L_x_25616:
        /* <DEDUP_REMOVED lines=15> */
.L_x_25623:
        /* <DEDUP_REMOVED lines=13> */
.L_x_25625:
[----:B------:R-:W-:Y:S05]  /*18040*/  BSYNC.RECONVERGENT B3 ;  /* 0x0000000000037941 */ /* 0x000fea0003800200 */
.L_x_25624:
        /* <DEDUP_REMOVED lines=47> */
.L_x_25622:
[----:B------:R-:W-:Y:S05]  /*18340*/  BSYNC.RECONVERGENT B2 ;  /* 0x0000000000027941 */ /* 0x000fea0003800200 */
.L_x_25621:
        /* <DEDUP_REMOVED lines=17> */
.L_x_25628:
        /* <DEDUP_REMOVED lines=13> */
.L_x_25630:
[----:B------:R-:W-:Y:S05]  /*18530*/  BSYNC.RECONVERGENT B3 ;  /* 0x0000000000037941 */ /* 0x000fea0003800200 */
.L_x_25629:
        /* <DEDUP_REMOVED lines=47> */
.L_x_25627:
[----:B------:R-:W-:Y:S05]  /*18830*/  BSYNC.RECONVERGENT B2 ;  /* 0x0000000000027941 */ /* 0x000fea0003800200 */
.L_x_25626:
        /* <DEDUP_REMOVED lines=15> */
.L_x_25633:
        /* <DEDUP_REMOVED lines=13> */
.L_x_25635:
[----:B------:R-:W-:Y:S05]  /*18a00*/  BSYNC.RECONVERGENT B3 ;  /* 0x0000000000037941 */ /* 0x000fea0003800200 */
.L_x_25634:
        /* <DEDUP_REMOVED lines=47> */
.L_x_25632:
[----:B------:R-:W-:Y:S05]  /*18d00*/  BSYNC.RECONVERGENT B2 ;  /* 0x0000000000027941 */ /* 0x000fea0003800200 */
.L_x_25631:
        /* <DEDUP_REMOVED lines=17> */
.L_x_25638:
        /* <DEDUP_REMOVED lines=13> */
.L_x_25640:
[----:B------:R-:W-:Y:S05]  /*18ef0*/  BSYNC.RECONVERGENT B3 ;  /* 0x0000000000037941 */ /* 0x000fea0003800200 */
.L_x_25639:
        /* <DEDUP_REMOVED lines=47> */
.L_x_25637:
[----:B------:R-:W-:Y:S05]  /*191f0*/  BSYNC.RECONVERGENT B2 ;  /* 0x0000000000027941 */ /* 0x000fea0003800200 */
.L_x_25636:
        /* <DEDUP_REMOVED lines=15> */
.L_x_25643:
        /* <DEDUP_REMOVED lines=13> */
.L_x_25645:
[----:B------:R-:W-:Y:S05]  /*193c0*/  BSYNC.RECONVERGENT B3 ;  /* 0x0000000000037941 */ /* 0x000fea0003800200 */
.L_x_25644:
        /* <DEDUP_REMOVED lines=47> */
.L_x_25642:
[----:B------:R-:W-:Y:S05]  /*196c0*/  BSYNC.RECONVERGENT B2 ;  /* 0x0000000000027941 */ /* 0x000fea0003800200 */
.L_x_25641:
        /* <DEDUP_REMOVED lines=17> */
.L_x_25648:
        /* <DEDUP_REMOVED lines=15> */
.L_x_25650:
[----:B------:R-:W-:Y:S05]  /*198d0*/  BSYNC.RECONVERGENT B3 ;  /* 0x0000000000037941 */ /* 0x000fea0003800200 */
.L_x_25649:
        /* <DEDUP_REMOVED lines=47> */
.L_x_25647:
[----:B------:R-:W-:Y:S05]  /*19bd0*/  BSYNC.RECONVERGENT B2 ;  /* 0x0000000000027941 */ /* 0x000fea0003800200 */
.L_x_25646:
        /* <DEDUP_REMOVED lines=34> */
.L_x_25610:
        /* <DEDUP_REMOVED lines=16> */
.L_x_25654:
        /* <DEDUP_REMOVED lines=13> */
.L_x_25656:
[----:B------:R-:W-:Y:S05]  /*19fd0*/  BSYNC.RECONVERGENT B3 ;  /* 0x0000000000037941 */ /* 0x000fea0003800200 */
.L_x_25655:
        /* <DEDUP_REMOVED lines=47> */
.L_x_25653:
[----:B------:R-:W-:Y:S05]  /*1a2d0*/  BSYNC.RECONVERGENT B2 ;  /* 0x0000000000027941 */ /* 0x000fea0003800200 */
.L_x_25652:
        /* <DEDUP_REMOVED lines=18> */
.L_x_25659:
        /* <DEDUP_REMOVED lines=13> */
.L_x_25661:
[----:B------:R-:W-:Y:S05]  /*1a4d0*/  BSYNC.RECONVERGENT B3 ;  /* 0x0000000000037941 */ /* 0x000fea0003800200 */
.L_x_25660:
        /* <DEDUP_REMOVED lines=47> */
.L_x_25658:
[----:B------:R-:W-:Y:S05]  /*1a7d0*/  BSYNC.RECONVERGENT B2 ;  /* 0x0000000000027941 */ /* 0x000fea0003800200 */
.L_x_25657:
        /* <DEDUP_REMOVED lines=16> */
.L_x_25664:
        /* <DEDUP_REMOVED lines=13> */
.L_x_25666:
[----:B------:R-:W-:Y:S05]  /*1a9b0*/  BSYNC.RECONVERGENT B3 ;  /* 0x0000000000037941 */ /* 0x000fea0003800200 */
.L_x_25665:
        /* <DEDUP_REMOVED lines=47> */
.L_x_25663:
[----:B------:R-:W-:Y:S05]  /*1acb0*/  BSYNC.RECONVERGENT B2 ;  /* 0x0000000000027941 */ /* 0x000fea0003800200 */
.L_x_25662:
        /* <DEDUP_REMOVED lines=16> */
.L_x_25669:
        /* <DEDUP_REMOVED lines=13> */
.L_x_25671:
[----:B------:R-:W-:Y:S05]  /*1ae90*/  BSYNC.RECONVERGENT B3 ;  /* 0x0000000000037941 */ /* 0x000fea0003800200 */
.L_x_25670:
        /* <DEDUP_REMOVED lines=47> */
.L_x_25668:
[----:B------:R-:W-:Y:S05]  /*1b190*/  BSYNC.RECONVERGENT B2 ;  /* 0x0000000000027941 */ /* 0x000fea0003800200 */
.L_x_25667:
        /* <DEDUP_REMOVED lines=16> */
.L_x_25651:
        /* <DEDUP_REMOVED lines=24> */
.L_x_25672:
[----:B------:R-:W-:Y:S01]  /*1b420*/  IMAD.MOV.U32 R4, RZ, RZ, R222 ;  /* 0x000000ffff047224 */ /* 0x000fe200078e00de */
[----:B------:R-:W-:-:S07]  /*1b430*/  IADD3 R220, PT, PT, R220, 0x20, RZ ;  /* 0x00000020dcdc7810 */ /* 0x000fce0007ffe0ff */
.L_x_25609:
[----:B------:R-:W-:Y:S05]  /*1b440*/  BSYNC.RECONVERGENT B1 ;  /* 0x0000000000017941 */ /* 0x000fea0003800200 */
.L_x_25608:
        /* <DEDUP_REMOVED lines=35> */
.L_x_25678:
        /* <DEDUP_REMOVED lines=13> */
.L_x_25680:
[----:B------:R-:W-:Y:S05]  /*1b750*/  BSYNC.RECONVERGENT B3 ;  /* 0x0000000000037941 */ /* 0x000fea0003800200 */
.L_x_25679:
        /* <DEDUP_REMOVED lines=40> */
[----:B------:R-:W-:Y:S01]  /*1b9e0*/  IMAD.WIDE.U32 R224, R224, -0x326172a9, RZ ;  /* 0xcd9e8d57e0e07825 */ /* 0x000fe200078e00ff */
[----:B------:R-:W-:-:S03]  /*1b9f0*/  MOV R7, R4 ;  /* 0x0000000400077202 */ /* 0x000fc60000000f00 */
[----:B------:R-:W-:Y:S01]  /*1ba00*/  IMAD.WIDE.U32 R222, R222, -0x2daee0ad, RZ ;  /* 0xd2511f53dede7825 */ /* 0x000fe200078e00ff */
[----:B------:R-:W-:-:S03]  /*1ba10*/  LOP3.LUT R10, R6, UR24, R225, 0x96, !PT ;  /* 0x00000018060a7c12 */ /* 0x000fc6000f8e96e1 */
[----:B------:R-:W-:Y:S01]  /*1ba20*/  IMAD.MOV.U32 R6, RZ, RZ, R224 ;  /* 0x000000ffff067224 */ /* 0x000fe200078e00e0 */
[----:B------:R-:W-:-:S07]  /*1ba30*/  LOP3.LUT R11, R8, UR25, R223, 0x96, !PT ;  /* 0x00000019080b7c12 */ /* 0x000fce000f8e96df */
.L_x_25677:
[----:B------:R-:W-:Y:S05]  /*1ba40*/  BSYNC.RECONVERGENT B2 ;  /* 0x0000000000027941 */ /* 0x000fea0003800200 */
.L_x_25676:
        /* <DEDUP_REMOVED lines=20> */
.L_x_25683:
        /* <DEDUP_REMOVED lines=13> */
.L_x_25685:
[----:B------:R-:W-:Y:S05]  /*1bc60*/  BSYNC.RECONVERGENT B3 ;  /* 0x0000000000037941 */ /* 0x000fea0003800200 */
.L_x_25684:
        /* <DEDUP_REMOVED lines=47> */
.L_x_25682:
[----:B------:R-:W-:Y:S05]  /*1bf60*/  BSYNC.RECONVERGENT B2 ;  /* 0x0000000000027941 */ /* 0x000fea0003800200 */
.L_x_25681:
        /* <DEDUP_REMOVED lines=15> */
.L_x_25688:
        /* <DEDUP_REMOVED lines=13> */
.L_x_25690:
[----:B------:R-:W-:Y:S05]  /*1c130*/  BSYNC.RECONVERGENT B3 ;  /* 0x0000000000037941 */ /* 0x000fea0003800200 */
.L_x_25689:
        /* <DEDUP_REMOVED lines=47> */
.L_x_25687:
[----:B------:R-:W-:Y:S05]  /*1c430*/  BSYNC.RECONVERGENT B2 ;  /* 0x0000000000027941 */ /* 0x000fea0003800200 */
.L_x_25686:
        /* <DEDUP_REMOVED lines=17> */
.L_x_25693:
        /* <DEDUP_REMOVED lines=13> */
.L_x_25695:
[----:B------:R-:W-:Y:S05]  /*1c620*/  BSYNC.RECONVERGENT B3 ;  /* 0x0000000000037941 */ /* 0x000fea0003800200 */
.L_x_25694:
        /* <DEDUP_REMOVED lines=47> */
.L_x_25692:
[----:B------:R-:W-:Y:S05]  /*1c920*/  BSYNC.RECONVERGENT B2 ;  /* 0x0000000000027941 */ /* 0x000fea0003800200 */
.L_x_25691:
        /* <DEDUP_REMOVED lines=15> */
.L_x_25698:
        /* <DEDUP_REMOVED lines=13> */
.L_x_25700:
[----:B------:R-:W-:Y:S05]  /*1caf0*/  BSYNC.RECONVERGENT B3 ;  /* 0x0000000000037941 */ /* 0x000fea0003800200 */
.L_x_25699:
        /* <DEDUP_REMOVED lines=47> */
.L_x_25697:
[----:B------:R-:W-:Y:S05]  /*1cdf0*/  BSYNC.RECONVERGENT B2 ;  /* 0x0000000000027941 */ /* 0x000fea0003800200 */
.L_x_25696:
        /* <DEDUP_REMOVED lines=17> */
.L_x_25703:
        /* <DEDUP_REMOVED lines=13> */
.L_x_25705:
[----:B------:R-:W-:Y:S05]  /*1cfe0*/  BSYNC.RECONVERGENT B3 ;  /* 0x0000000000037941 */ /* 0x000fea0003800200 */
.L_x_25704:
        /* <DEDUP_REMOVED lines=47> */
.L_x_25702:
[----:B------:R-:W-:Y:S05]  /*1d2e0*/  BSYNC.RECONVERGENT B2 ;  /* 0x0000000000027941 */ /* 0x000fea0003800200 */
.L_x_25701:
        /* <DEDUP_REMOVED lines=15> */
.L_x_25708:
        /* <DEDUP_REMOVED lines=13> */
.L_x_25710:
[----:B------:R-:W-:Y:S05]  /*1d4b0*/  BSYNC.RECONVERGENT B3 ;  /* 0x0000000000037941 */ /* 0x000fea0003800200 */
.L_x_25709:
        /* <DEDUP_REMOVED lines=47> */
.L_x_25707:
[----:B------:R-:W-:Y:S05]  /*1d7b0*/  BSYNC.RECONVERGENT B2 ;  /* 0x0000000000027941 */ /* 0x000fea0003800200 */
.L_x_25706:
        /* <DEDUP_REMOVED lines=17> */
.L_x_25713:
        /* <DEDUP_REMOVED lines=15> */
.L_x_25715:
[----:B------:R-:W-:Y:S05]  /*1d9c0*/  BSYNC.RECONVERGENT B3 ;  /* 0x0000000000037941 */ /* 0x000fea0003800200 */
.L_x_25714:
        /* <DEDUP_REMOVED lines=47> */
.L_x_25712:
[----:B------:R-:W-:Y:S05]  /*1dcc0*/  BSYNC.RECONVERGENT B2 ;  /* 0x0000000000027941 */ /* 0x000fea0003800200 */
.L_x_25711:
        /* <DEDUP_REMOVED lines=34> */
.L_x_25675:
        /* <DEDUP_REMOVED lines=16> */
.L_x_25719:
        /* <DEDUP_REMOVED lines=13> */
.L_x_25721:
[----:B------:R-:W-:Y:S05]  /*1e0c0*/  BSYNC.RECONVERGENT B3 ;  /* 0x0000000000037941 */ /* 0x000fea0003800200 */
.L_x_25720:
        /* <DEDUP_REMOVED lines=47> */
.L_x_25718:
[----:B------:R-:W-:Y:S05]  /*1e3c0*/  BSYNC.RECONVERGENT B2 ;  /* 0x0000000000027941 */ /* 0x000fea0003800200 */
.L_x_25717:
        /* <DEDUP_REMOVED lines=18> */
.L_x_25724:
        /* <DEDUP_REMOVED lines=13> */
.L_x_25726:
[----:B------:R-:W-:Y:S05]  /*1e5c0*/  BSYNC.RECONVERGENT B3 ;  /* 0x0000000000037941 */ /* 0x000fea0003800200 */
.L_x_25725:
        /* <DEDUP_REMOVED lines=47> */
.L_x_25723:
[----:B------:R-:W-:Y:S05]  /*1e8c0*/  BSYNC.RECONVERGENT B2 ;  /* 0x0000000000027941 */ /* 0x000fea0003800200 */
.L_x_25722:
        /* <DEDUP_REMOVED lines=16> */
.L_x_25729:
        /* <DEDUP_REMOVED lines=13> */
.L_x_25731:
[----:B------:R-:W-:Y:S05]  /*1eaa0*/  BSYNC.RECONVERGENT B3 ;  /* 0x0000000000037941 */ /* 0x000fea0003800200 */
.L_x_25730:
        /* <DEDUP_REMOVED lines=47> */
.L_x_25728:
[----:B------:R-:W-:Y:S05]  /*1eda0*/  BSYNC.RECONVERGENT B2 ;  /* 0x0000000000027941 */ /* 0x000fea0003800200 */
.L_x_25727:
        /* <DEDUP_REMOVED lines=16> */
.L_x_25734:
        /* <DEDUP_REMOVED lines=13> */
.L_x_25736:
[----:B------:R-:W-:Y:S05]  /*1ef80*/  BSYNC.RECONVERGENT B3 ;  /* 0x0000000000037941 */ /* 0x000fea0003800200 */
.L_x_25735:
        /* <DEDUP_REMOVED lines=47> */
.L_x_25733:
[----:B------:R-:W-:Y:S05]  /*1f280*/  BSYNC.RECONVERGENT B2 ;  /* 0x0000000000027941 */ /* 0x000fea0003800200 */
.L_x_25732:
        /* <DEDUP_REMOVED lines=16> */
.L_x_25716:
        /* <DEDUP_REMOVED lines=24> */
.L_x_25737:
[----:B------:R-:W-:Y:S02]  /*1f510*/  IMAD.MOV.U32 R4, RZ, RZ, R222 ;  /* 0x000000ffff047224 */ /* 0x000fe400078e00de */
[----:B------:R-:W-:-:S07]  /*1f520*/  VIADD R220, R220, 0x20 ;  /* 0x00000020dcdc7836 */ /* 0x000fce0000000000 */
.L_x_25674:
[----:B------:R-:W-:Y:S05]  /*1f530*/  BSYNC.RECONVERGENT B1 ;  /* 0x0000000000017941 */ /* 0x000fea0003800200 */
.L_x_25673:
        /* <DEDUP_REMOVED lines=35> */
.L_x_25743:
        /* <DEDUP_REMOVED lines=13> */
.L_x_25745:
[----:B------:R-:W-:Y:S05]  /*1f840*/  BSYNC.RECONVERGENT B3 ;  /* 0x0000000000037941 */ /* 0x000fea0003800200 */
.L_x_25744:
        /* <DEDUP_REMOVED lines=46> */
.L_x_25742:
[----:B------:R-:W-:Y:S05]  /*1fb30*/  BSYNC.RECONVERGENT B2 ;  /* 0x0000000000027941 */ /* 0x000fea0003800200 */
.L_x_25741:
        /* <DEDUP_REMOVED lines=20> */
.L_x_25748:
        /* <DEDUP_REMOVED lines=13> */
.L_x_25750:
[----:B------:R-:W-:Y:S05]  /*1fd50*/  BSYNC.RECONVERGENT B3 ;  /* 0x0000000000037941 */ /* 0x000fea0003800200 */
.L_x_25749:
        /* <DEDUP_REMOVED lines=47> */
.L_x_25747:
[----:B------:R-:W-:Y:S05]  /*20050*/  BSYNC.RECONVERGENT B2 ;  /* 0x0000000000027941 */ /* 0x000fea0003800200 */
.L_x_25746:
        /* <DEDUP_REMOVED lines=15> */
.L_x_25753:
        /* <DEDUP_REMOVED lines=13> */
.L_x_25755:
[----:B------:R-:W-:Y:S05]  /*20220*/  BSYNC.RECONVERGENT B3 ;  /* 0x0000000000037941 */ /* 0x000fea0003800200 */
.L_x_25754:
        /* <DEDUP_REMOVED lines=47> */
.L_x_25752:
[----:B------:R-:W-:Y:S05]  /*20520*/  BSYNC.RECONVERGENT B2 ;  /* 0x0000000000027941 */ /* 0x000fea0003800200 */
.L_x_25751:
        /* <DEDUP_REMOVED lines=17> */
.L_x_25758:
        /* <DEDUP_REMOVED lines=13> */
.L_x_25760:
[----:B------:R-:W-:Y:S05]  /*20710*/  BSYNC.RECONVERGENT B3 ;  /* 0x0000000000037941 */ /* 0x000fea0003800200 */
.L_x_25759:
        /* <DEDUP_REMOVED lines=47> */
.L_x_25757:
[----:B------:R-:W-:Y:S05]  /*20a10*/  BSYNC.RECONVERGENT B2 ;  /* 0x0000000000027941 */ /* 0x000fea0003800200 */
.L_x_25756:
        /* <DEDUP_REMOVED lines=15> */
.L_x_25763:
        /* <DEDUP_REMOVED lines=13> */
.L_x_25765:
[----:B------:R-:W-:Y:S05]  /*20be0*/  BSYNC.RECONVERGENT B3 ;  /* 0x0000000000037941 */ /* 0x000fea0003800200 */
.L_x_25764:
        /* <DEDUP_REMOVED lines=47> */
.L_x_25762:
[----:B------:R-:W-:Y:S05]  /*20ee0*/  BSYNC.RECONVERGENT B2 ;  /* 0x0000000000027941 */ /* 0x000fea0003800200 */
.L_x_25761:
        /* <DEDUP_REMOVED lines=17> */
.L_x_25768:
        /* <DEDUP_REMOVED lines=13> */
.L_x_25770:
[----:B------:R-:W-:Y:S05]  /*210d0*/  BSYNC.RECONVERGENT B3 ;  /* 0x0000000000037941 */ /* 0x000fea0003800200 */
.L_x_25769:
        /* <DEDUP_REMOVED lines=47> */
.L_x_25767:
[----:B------:R-:W-:Y:S05]  /*213d0*/  BSYNC.RECONVERGENT B2 ;  /* 0x0000000000027941 */ /* 0x000fea0003800200 */
.L_x_25766:
        /* <DEDUP_REMOVED lines=15> */
.L_x_25773:
        /* <DEDUP_REMOVED lines=13> */
.L_x_25775:
[----:B------:R-:W-:Y:S05]  /*215a0*/  BSYNC.RECONVERGENT B3 ;  /* 0x0000000000037941 */ /* 0x000fea0003800200 */
.L_x_25774:
        /* <DEDUP_REMOVED lines=47> */
.L_x_25772:
[----:B------:R-:W-:Y:S05]  /*218a0*/  BSYNC.RECONVERGENT B2 ;  /* 0x0000000000027941 */ /* 0x000fea0003800200 */
.L_x_25771:
        /* <DEDUP_REMOVED lines=17> */
.L_x_25778:
        /* <DEDUP_REMOVED lines=15> */
.L_x_25780:
[----:B------:R-:W-:Y:S05]  /*21ab0*/  BSYNC.RECONVERGENT B3 ;  /* 0x0000000000037941 */ /* 0x000fea0003800200 */
.L_x_25779:
        /* <DEDUP_REMOVED lines=47> */
.L_x_25777:
[----:B------:R-:W-:Y:S05]  /*21db0*/  BSYNC.RECONVERGENT B2 ;  /* 0x0000000000027941 */ /* 0x000fea0003800200 */
.L_x_25776:
        /* <DEDUP_REMOVED lines=34> */
.L_x_25740:
        /* <DEDUP_REMOVED lines=16> */
.L_x_25784:
        /* <DEDUP_REMOVED lines=13> */
.L_x_25786:
[----:B------:R-:W-:Y:S05]  /*221b0*/  BSYNC.RECONVERGENT B3 ;  /* 0x0000000000037941 */ /* 0x000fea0003800200 */
.L_x_25785:
        /* <DEDUP_REMOVED lines=47> */
.L_x_25783:
[----:B------:R-:W-:Y:S05]  /*224b0*/  BSYNC.RECONVERGENT B2 ;  /* 0x0000000000027941 */ /* 0x000fea0003800200 */
.L_x_25782:
        /* <DEDUP_REMOVED lines=18> */
.L_x_25789:
        /* <DEDUP_REMOVED lines=13> */
.L_x_25791:
[----:B------:R-:W-:Y:S05]  /*226b0*/  BSYNC.RECONVERGENT B3 ;  /* 0x0000000000037941 */ /* 0x000fea0003800200 */
.L_x_25790:
        /* <DEDUP_REMOVED lines=47> */
.L_x_25788:
[----:B------:R-:W-:Y:S05]  /*229b0*/  BSYNC.RECONVERGENT B2 ;  /* 0x0000000000027941 */ /* 0x000fea0003800200 */
.L_x_25787:
        /* <DEDUP_REMOVED lines=16> */
.L_x_25794:
        /* <DEDUP_REMOVED lines=13> */
.L_x_25796:
[----:B------:R-:W-:Y:S05]  /*22b90*/  BSYNC.RECONVERGENT B3 ;  /* 0x0000000000037941 */ /* 0x000fea0003800200 */
.L_x_25795:
        /* <DEDUP_REMOVED lines=47> */
.L_x_25793:
[----:B------:R-:W-:Y:S05]  /*22e90*/  BSYNC.RECONVERGENT B2 ;  /* 0x0000000000027941 */ /* 0x000fea0003800200 */
.L_x_25792:
        /* <DEDUP_REMOVED lines=16> */
.L_x_25799:
        /* <DEDUP_REMOVED lines=13> */
.L_x_25801:
[----:B------:R-:W-:Y:S05]  /*23070*/  BSYNC.RECONVERGENT B3 ;  /* 0x0000000000037941 */ /* 0x000fea0003800200 */
.L_x_25800:
        /* <DEDUP_REMOVED lines=47> */
.L_x_25798:
[----:B------:R-:W-:Y:S05]  /*23370*/  BSYNC.RECONVERGENT B2 ;  /* 0x0000000000027941 */ /* 0x000fea0003800200 */
.L_x_25797:
        /* <DEDUP_REMOVED lines=16> */
.L_x_25781:
        /* <DEDUP_REMOVED lines=24> */
.L_x_25802:
[----:B------:R-:W-:Y:S01]  /*23600*/  MOV R4, R222 ;  /* 0x000000de00047202 */ /* 0x000fe20000000f00 */
[----:B------:R-:W-:-:S07]  /*23610*/  VIADD R220, R220, 0x20 ;  /* 0x00000020dcdc7836 */ /* 0x000fce0000000000 */
.L_x_25739:
[----:B------:R-:W-:Y:S05]  /*23620*/  BSYNC.RECONVERGENT B1 ;  /* 0x0000000000017941 */ /* 0x000fea0003800200 */
.L_x_25738:
        /* <DEDUP_REMOVED lines=35> */
.L_x_25808:
        /* <DEDUP_REMOVED lines=13> */
.L_x_25810:
[----:B------:R-:W-:Y:S05]  /*23930*/  BSYNC.RECONVERGENT B3 ;  /* 0x0000000000037941 */ /* 0x000fea0003800200 */
.L_x_25809:
        /* <DEDUP_REMOVED lines=46> */
.L_x_25807:
[----:B------:R-:W-:Y:S05]  /*23c20*/  BSYNC.RECONVERGENT B2 ;  /* 0x0000000000027941 */ /* 0x000fea0003800200 */
.L_x_25806:
        /* <DEDUP_REMOVED lines=20> */
.L_x_25813:
        /* <DEDUP_REMOVED lines=13> */
.L_x_25815:
[----:B------:R-:W-:Y:S05]  /*23e40*/  BSYNC.RECONVERGENT B3 ;  /* 0x0000000000037941 */ /* 0x000fea0003800200 */
.L_x_25814:
        /* <DEDUP_REMOVED lines=47> */
.L_x_25812:
[----:B------:R-:W-:Y:S05]  /*24140*/  BSYNC.RECONVERGENT B2 ;  /* 0x0000000000027941 */ /* 0x000fea0003800200 */
.L_x_25811:
        /* <DEDUP_REMOVED lines=15> */
.L_x_25818:
        /* <DEDUP_REMOVED lines=13> */
.L_x_25820:
[----:B------:R-:W-:Y:S05]  /*24310*/  BSYNC.RECONVERGENT B3 ;  /* 0x0000000000037941 */ /* 0x000fea0003800200 */
.L_x_25819:
        /* <DEDUP_REMOVED lines=47> */
.L_x_25817:
[----:B------:R-:W-:Y:S05]  /*24610*/  BSYNC.RECONVERGENT B2 ;  /* 0x0000000000027941 */ /* 0x000fea0003800200 */
.L_x_25816:
        /* <DEDUP_REMOVED lines=17> */
.L_x_25823:
        /* <DEDUP_REMOVED lines=13> */
.L_x_25825:
[----:B------:R-:W-:Y:S05]  /*24800*/  BSYNC.RECONVERGENT B3 ;  /* 0x0000000000037941 */ /* 0x000fea0003800200 */
.L_x_25824:
        /* <DEDUP_REMOVED lines=47> */
.L_x_25822:
[----:B------:R-:W-:Y:S05]  /*24b00*/  BSYNC.RECONVERGENT B2 ;  /* 0x0000000000027941 */ /* 0x000fea0003800200 */
.L_x_25821:
        /* <DEDUP_REMOVED lines=15> */
.L_x_25828:
        /* <DEDUP_REMOVED lines=13> */
.L_x_25830:
[----:B------:R-:W-:Y:S05]  /*24cd0*/  BSYNC.RECONVERGENT B3 ;  /* 0x0000000000037941 */ /* 0x000fea0003800200 */
.L_x_25829:
        /* <DEDUP_REMOVED lines=47> */
.L_x_25827:
[----:B------:R-:W-:Y:S05]  /*24fd0*/  BSYNC.RECONVERGENT B2 ;  /* 0x0000000000027941 */ /* 0x000fea0003800200 */
.L_x_25826:
        /* <DEDUP_REMOVED lines=17> */
.L_x_25833:
        /* <DEDUP_REMOVED lines=13> */
.L_x_25835:
[----:B------:R-:W-:Y:S05]  /*251c0*/  BSYNC.RECONVERGENT B3 ;  /* 0x0000000000037941 */ /* 0x000fea0003800200 */
.L_x_25834:
        /* <DEDUP_REMOVED lines=47> */
.L_x_25832:
[----:B------:R-:W-:Y:S05]  /*254c0*/  BSYNC.RECONVERGENT B2 ;  /* 0x0000000000027941 */ /* 0x000fea0003800200 */
.L_x_25831:
        /* <DEDUP_REMOVED lines=15> */
.L_x_25838:
        /* <DEDUP_REMOVED lines=13> */
.L_x_25840:
[----:B------:R-:W-:Y:S05]  /*25690*/  BSYNC.RECONVERGENT B3 ;  /* 0x0000000000037941 */ /* 0x000fea0003800200 */
.L_x_25839:
        /* <DEDUP_REMOVED lines=47> */
.L_x_25837:
[----:B------:R-:W-:Y:S05]  /*25990*/  BSYNC.RECONVERGENT B2 ;  /* 0x0000000000027941 */ /* 0x000fea0003800200 */
.L_x_25836:
        /* <DEDUP_REMOVED lines=17> */
.L_x_25843:
        /* <DEDUP_REMOVED lines=15> */
.L_x_25845:
[----:B------:R-:W-:Y:S05]  /*25ba0*/  BSYNC.RECONVERGENT B3 ;  /* 0x0000000000037941 */ /* 0x000fea0003800200 */
.L_x_25844:
[----:B------:R-:W-:Y:S01]  /*25bb0*/  IMAD.WIDE.U32 R10, R230, -0x326172a9, RZ ;  /* 0xcd9e8d57e60a7825 */ /* 0x000fe200078e00ff */
[----:B------:R-:W-:Y:S01]  /*25bc0*/  LOP3.LUT R226, R3, UR5, R237, 0x96, !PT ;  /* 0x0000000503e27c12 */ /* 0x000fe2000f8e96ed */
[----:B------:R-:W-:Y:S02]  /*25bd0*/  UIADD3 UR30, UPT, UPT, UR5, -0x4498517b, URZ ;  /* 0xbb67ae85051e7890 */ /* 0x000fe4000fffe0ff */
[----:B------:R-:W-:Y:S01]  /*25be0*/  HFMA2 R2, -RZ, RZ, 0, 0 ;  /* 0x00000000ff027431 */ /* 0x000fe200000001ff */
        /* <DEDUP_REMOVED lines=43> */
.L_x_25842:
[----:B------:R-:W-:Y:S05]  /*25ea0*/  BSYNC.RECONVERGENT B2 ;  /* 0x0000000000027941 */ /* 0x000fea0003800200 */
.L_x_25841:
        /* <DEDUP_REMOVED lines=34> */
.L_x_25805:
        /* <DEDUP_REMOVED lines=16> */
.L_x_25849:
        /* <DEDUP_REMOVED lines=13> */
.L_x_25851:
[----:B------:R-:W-:Y:S05]  /*262a0*/  BSYNC.RECONVERGENT B3 ;  /* 0x0000000000037941 */ /* 0x000fea0003800200 */
.L_x_25850:
        /* <DEDUP_REMOVED lines=46> */
[----:B------:R-:W-:-:S07]  /*26590*/  HFMA2 R224, -RZ, RZ, 0, 0 ;  /* 0x00000000ffe07431 */ /* 0x000fce00000001ff */
.L_x_25848:
[----:B------:R-:W-:Y:S05]  /*265a0*/  BSYNC.RECONVERGENT B2 ;  /* 0x0000000000027941 */ /* 0x000fea0003800200 */
.L_x_25847:
        /* <DEDUP_REMOVED lines=18> */
.L_x_25854:
        /* <DEDUP_REMOVED lines=13> */
.L_x_25856:
[----:B------:R-:W-:Y:S05]  /*267a0*/  BSYNC.RECONVERGENT B3 ;  /* 0x0000000000037941 */ /* 0x000fea0003800200 */
.L_x_25855:
        /* <DEDUP_REMOVED lines=47> */
.L_x_25853:
[----:B------:R-:W-:Y:S05]  /*26aa0*/  BSYNC.RECONVERGENT B2 ;  /* 0x0000000000027941 */ /* 0x000fea0003800200 */
.L_x_25852:
        /* <DEDUP_REMOVED lines=16> */
.L_x_25859:
        /* <DEDUP_REMOVED lines=13> */
.L_x_25861:
[----:B------:R-:W-:Y:S05]  /*26c80*/  BSYNC.RECONVERGENT B3 ;  /* 0x0000000000037941 */ /* 0x000fea0003800200 */
.L_x_25860:
        /* <DEDUP_REMOVED lines=47> */
.L_x_25858:
[----:B------:R-:W-:Y:S05]  /*26f80*/  BSYNC.RECONVERGENT B2 ;  /* 0x0000000000027941 */ /* 0x000fea0003800200 */
.L_x_25857:
        /* <DEDUP_REMOVED lines=16> */
.L_x_25864:
        /* <DEDUP_REMOVED lines=13> */
.L_x_25866:
[----:B------:R-:W-:Y:S05]  /*27160*/  BSYNC.RECONVERGENT B3 ;  /* 0x0000000000037941 */ /* 0x000fea0003800200 */
.L_x_25865:
        /* <DEDUP_REMOVED lines=47> */
.L_x_25863:
[----:B------:R-:W-:Y:S05]  /*27460*/  BSYNC.RECONVERGENT B2 ;  /* 0x0000000000027941 */ /* 0x000fea0003800200 */
.L_x_25862:
        /* <DEDUP_REMOVED lines=16> */
.L_x_25846:
        /* <DEDUP_REMOVED lines=24> */
.L_x_25867:
[----:B------:R-:W-:Y:S01]  /*276f0*/  MOV R4, R222 ;  /* 0x000000de00047202 */ /* 0x000fe20000000f00 */
[----:B------:R-:W-:-:S07]  /*27700*/  VIADD R220, R220, 0x20 ;  /* 0x00000020dcdc7836 */ /* 0x000fce0000000000 */
.L_x_25804:
[----:B------:R-:W-:Y:S05]  /*27710*/  BSYNC.RECONVERGENT B1 ;  /* 0x0000000000017941 */ /* 0x000fea0003800200 */
.L_x_25803:
        /* <DEDUP_REMOVED lines=35> */
.L_x_25873:
        /* <DEDUP_REMOVED lines=13> */
.L_x_25875:
[----:B------:R-:W-:Y:S05]  /*27a20*/  BSYNC.RECONVERGENT B3 ;  /* 0x0000000000037941 */ /* 0x000fea0003800200 */
.L_x_25874:
        /* <DEDUP_REMOVED lines=42> */
[----:B------:R-:W-:Y:S02]  /*27cd0*/  LOP3.LUT R10, R6, UR24, R225, 0x96, !PT ;  /* 0x00000018060a7c12 */ /* 0x000fe4000f8e96e1 */
[----:B------:R-:W-:Y:S01]  /*27ce0*/  MOV R6, R224 ;  /* 0x000000e000067202 */ /* 0x000fe20000000f00 */
[----:B------:R-:W-:Y:S01]  /*27cf0*/  IMAD.MOV.U32 R7, RZ, RZ, R4 ;  /* 0x000000ffff077224 */ /* 0x000fe200078e0004 */
[----:B------:R-:W-:-:S07]  /*27d00*/  LOP3.LUT R11, R8, UR25, R223, 0x96, !PT ;  /* 0x00000019080b7c12 */ /* 0x000fce000f8e96df */
.L_x_25872:
[----:B------:R-:W-:Y:S05]  /*27d10*/  BSYNC.RECONVERGENT B2 ;  /* 0x0000000000027941 */ /* 0x000fea0003800200 */
.L_x_25871:
        /* <DEDUP_REMOVED lines=20> */
.L_x_25878:
        /* <DEDUP_REMOVED lines=13> */
.L_x_25880:
[----:B------:R-:W-:Y:S05]  /*27f30*/  BSYNC.RECONVERGENT B3 ;  /* 0x0000000000037941 */ /* 0x000fea0003800200 */
.L_x_25879:
        /* <DEDUP_REMOVED lines=47> */
.L_x_25877:
[----:B------:R-:W-:Y:S05]  /*28230*/  BSYNC.RECONVERGENT B2 ;  /* 0x0000000000027941 */ /* 0x000fea0003800200 */
.L_x_25876:
        /* <DEDUP_REMOVED lines=15> */
.L_x_25883:
        /* <DEDUP_REMOVED lines=13> */
.L_x_25885:
[----:B------:R-:W-:Y:S05]  /*28400*/  BSYNC.RECONVERGENT B3 ;  /* 0x0000000000037941 */ /* 0x000fea0003800200 */
.L_x_25884:
        /* <DEDUP_REMOVED lines=47> */
.L_x_25882:
[----:B------:R-:W-:Y:S05]  /*28700*/  BSYNC.RECONVERGENT B2 ;  /* 0x0000000000027941 */ /* 0x000fea0003800200 */
.L_x_25881:
        /* <DEDUP_REMOVED lines=17> */
.L_x_25888:
        /* <DEDUP_REMOVED lines=13> */
.L_x_25890:
[----:B------:R-:W-:Y:S05]  /*288f0*/  BSYNC.RECONVERGENT B3 ;  /* 0x0000000000037941 */ /* 0x000fea0003800200 */
.L_x_25889:
        /* <DEDUP_REMOVED lines=47> */
.L_x_25887:
[----:B------:R-:W-:Y:S05]  /*28bf0*/  BSYNC.RECONVERGENT B2 ;  /* 0x0000000000027941 */ /* 0x000fea0003800200 */
.L_x_25886:
        /* <DEDUP_REMOVED lines=15> */
.L_x_25893:
        /* <DEDUP_REMOVED lines=13> */
.L_x_25895:
[----:B------:R-:W-:Y:S05]  /*28dc0*/  BSYNC.RECONVERGENT B3 ;  /* 0x0000000000037941 */ /* 0x000fea0003800200 */
.L_x_25894:
        /* <DEDUP_REMOVED lines=47> */
.L_x_25892:
[----:B------:R-:W-:Y:S05]  /*290c0*/  BSYNC.RECONVERGENT B2 ;  /* 0x0000000000027941 */ /* 0x000fea0003800200 */
.L_x_25891:
        /* <DEDUP_REMOVED lines=17> */
.L_x_25898:
        /* <DEDUP_REMOVED lines=13> */
.L_x_25900:
[----:B------:R-:W-:Y:S05]  /*292b0*/  BSYNC.RECONVERGENT B3 ;  /* 0x0000000000037941 */ /* 0x000fea0003800200 */
.L_x_25899:
        /* <DEDUP_REMOVED lines=47> */
.L_x_25897:
[----:B------:R-:W-:Y:S05]  /*295b0*/  BSYNC.RECONVERGENT B2 ;  /* 0x0000000000027941 */ /* 0x000fea0003800200 */
.L_x_25896:
        /* <DEDUP_REMOVED lines=15> */
.L_x_25903:
        /* <DEDUP_REMOVED lines=13> */
.L_x_25905:
[----:B------:R-:W-:Y:S05]  /*29780*/  BSYNC.RECONVERGENT B3 ;  /* 0x0000000000037941 */ /* 0x000fea0003800200 */
.L_x_25904:
        /* <DEDUP_REMOVED lines=47> */
.L_x_25902:
[----:B------:R-:W-:Y:S05]  /*29a80*/  BSYNC.RECONVERGENT B2 ;  /* 0x0000000000027941 */ /* 0x000fea0003800200 */
.L_x_25901:
        /* <DEDUP_REMOVED lines=17> */
.L_x_25908:
        /* <DEDUP_REMOVED lines=15> */
.L_x_25910:
[----:B------:R-:W-:Y:S05]  /*29c90*/  BSYNC.RECONVERGENT B3 ;  /* 0x0000000000037941 */ /* 0x000fea0003800200 */
.L_x_25909:
        /* <DEDUP_REMOVED lines=47> */
.L_x_25907:
[----:B------:R-:W-:Y:S05]  /*29f90*/  BSYNC.RECONVERGENT B2 ;  /* 0x0000000000027941 */ /* 0x000fea0003800200 */
.L_x_25906:
        /* <DEDUP_REMOVED lines=34> */
.L_x_25870:
        /* <DEDUP_REMOVED lines=16> */
.L_x_25914:
        /* <DEDUP_REMOVED lines=13> */
.L_x_25916:
[----:B------:R-:W-:Y:S05]  /*2a390*/  BSYNC.RECONVERGENT B3 ;  /* 0x0000000000037941 */ /* 0x000fea0003800200 */
.L_x_25915:
        /* <DEDUP_REMOVED lines=47> */
.L_x_25913:
[----:B------:R-:W-:Y:S05]  /*2a690*/  BSYNC.RECONVERGENT B2 ;  /* 0x0000000000027941 */ /* 0x000fea0003800200 */
.L_x_25912:
        /* <DEDUP_REMOVED lines=18> */
.L_x_25919:
        /* <DEDUP_REMOVED lines=13> */
.L_x_25921:
[----:B------:R-:W-:Y:S05]  /*2a890*/  BSYNC.RECONVERGENT B3 ;  /* 0x0000000000037941 */ /* 0x000fea0003800200 */
.L_x_25920:
        /* <DEDUP_REMOVED lines=47> */
.L_x_25918:
[----:B------:R-:W-:Y:S05]  /*2ab90*/  BSYNC.RECONVERGENT B2 ;  /* 0x0000000000027941 */ /* 0x000fea0003800200 */
.L_x_25917:
        /* <DEDUP_REMOVED lines=16> */
.L_x_25924:
        /* <DEDUP_REMOVED lines=13> */
.L_x_25926:
[----:B------:R-:W-:Y:S05]  /*2ad70*/  BSYNC.RECONVERGENT B3 ;  /* 0x0000000000037941 */ /* 0x000fea0003800200 */
.L_x_25925:
        /* <DEDUP_REMOVED lines=47> */
.L_x_25923:
[----:B------:R-:W-:Y:S05]  /*2b070*/  BSYNC.RECONVERGENT B2 ;  /* 0x0000000000027941 */ /* 0x000fea0003800200 */
.L_x_25922:
        /* <DEDUP_REMOVED lines=16> */
.L_x_25929:
        /* <DEDUP_REMOVED lines=13> */
.L_x_25931:
[----:B------:R-:W-:Y:S05]  /*2b250*/  BSYNC.RECONVERGENT B3 ;  /* 0x0000000000037941 */ /* 0x000fea0003800200 */
.L_x_25930:
        /* <DEDUP_REMOVED lines=47> */
.L_x_25928:
[----:B------:R-:W-:Y:S05]  /*2b550*/  BSYNC.RECONVERGENT B2 ;  /* 0x0000000000027941 */ /* 0x000fea0003800200 */
.L_x_25927:
        /* <DEDUP_REMOVED lines=16> */
.L_x_25911:
[----:B------:R-:W0:Y:S01]  /*2b660*/  LDC.64 R226, c[0x0][0x3a8] ;  /* 0x0000ea00ffe27b82 */ /* 0x000e220000000a00 */
[----:B------:R-:W-:Y:S02]  /*2b670*/  SEL R4, RZ, 0x1000000, !P5 ;  /* 0x01000000ff047807 */ /* 0x000fe40006800000 */
[----:B------:R-:W-:Y:S02]  /*2b680*/  SEL R221, RZ, 0x10000, !P4 ;  /* 0x00010000ffdd7807 */ /* 0x000fe40006000000 */
[----:B------:R-:W-:Y:S02]  /*2b690*/  SEL R223, RZ, 0x100, !P3 ;  /* 0x00000100ffdf7807 */ /* 0x000fe40005800000 */
[----:B------:R-:W-:Y:S01]  /*2b6a0*/  SEL R235, RZ, 0x1, !P2 ;  /* 0x00000001ffeb7807 */ /* 0x000fe20005000000 */
[----:B------:R-:W1:Y:S01]  /*2b6b0*/  LDC.64 R224, c[0x0][0x3b0] ;  /* 0x0000ec00ffe07b82 */ /* 0x000e620000000a00 */
[----:B------:R-:W-:-:S05]  /*2b6c0*/  IADD3 R4, PT, PT, R223, R4, R221 ;  /* 0x00000004df047210 */ /* 0x000fca0007ffe0dd */
[----:B------:R-:W-:Y:S01]  /*2b6d0*/  IMAD.IADD R235, R4, 0x1, R235 ;  /* 0x0000000104eb7824 */ /* 0x000fe200078e02eb */
[----:B------:R-:W-:Y:S01]  /*2b6e0*/  MOV R4, R222 ;  /* 0x000000de00047202 */ /* 0x000fe20000000f00 */
        /* <DEDUP_REMOVED lines=16> */
.L_x_25869:
[----:B------:R-:W-:Y:S05]  /*2b7f0*/  BSYNC.RECONVERGENT B1 ;  /* 0x0000000000017941 */ /* 0x000fea0003800200 */
.L_x_25868:
        /* <DEDUP_REMOVED lines=171> */
.L_x_25965:
        /* <DEDUP_REMOVED lines=17> */
[----:B-1----:R-:W1:Y:S01]  /*2c3c0*/  LDC.64 R224, c[0x0][0x430] ;  /* 0x00010c00ffe07b82 */ /* 0x002e620000000a00 */
[--C-:B------:R-:W-:Y:S01]  /*2c3d0*/  FADD.FTZ R221, R180, -R235.reuse ;  /* 0x800000ebb4dd7221 */ /* 0x100fe20000010000 */
[--C-:B------:R-:W-:Y:S01]  /*2c3e0*/  FADD.FTZ R223, R181, -R235.reuse ;  /* 0x800000ebb5df7221 */ /* 0x100fe20000010000 */
[--C-:B------:R-:W-:Y:S02]  /*2c3f0*/  FADD.FTZ R241, R183, -R235.reuse ;  /* 0x800000ebb7f17221 */ /* 0x100fe40000010000 */
[----:B------:R-:W-:Y:S01]  /*2c400*/  FMUL.FTZ R227, R236, R221 ;  /* 0x000000ddece37220 */ /* 0x000fe20000410000 */
[----:B------:R-:W-:Y:S01]  /*2c410*/  FADD.FTZ R221, R182, -R235 ;  /* 0x800000ebb6dd7221 */ /* 0x000fe20000010000 */
[C---:B0-----:R-:W-:Y:S01]  /*2c420*/  FMUL.FTZ R226, R236.reuse, R223 ;  /* 0x000000dfece27220 */ /* 0x041fe20000410000 */
[----:B------:R-:W0:Y:S01]  /*2c430*/  LDC.64 R238, c[0x0][0x428] ;  /* 0x00010a00ffee7b82 */ /* 0x000e220000000a00 */
[C---:B------:R-:W-:Y:S01]  /*2c440*/  FMUL.FTZ R242, R236.reuse, R241 ;  /* 0x000000f1ecf27220 */ /* 0x040fe20000410000 */
[----:B------:R-:W-:Y:S01]  /*2c450*/  FMUL.FTZ R237, R236, R221 ;  /* 0x000000ddeced7220 */ /* 0x000fe20000410000 */
[----:B-----5:R-:W-:Y:S01]  /*2c460*/  FFMA.FTZ R220, R227, R20, R116 ;  /* 0x00000014e3dc7223 */ /* 0x020fe20000010074 */
[----:B------:R-:W-:Y:S01]  /*2c470*/  FFMA.FTZ R221, R226, R21, R117 ;  /* 0x00000015e2dd7223 */ /* 0x000fe20000010075 */
[----:B------:R-:W-:Y:S01]  /*2c480*/  FFMA.FTZ R223, R242, R23, R119 ;  /* 0x00000017f2df7223 */ /* 0x000fe20000010077 */
[----:B------:R-:W-:Y:S01]  /*2c490*/  FFMA.FTZ R222, R237, R22, R118 ;  /* 0x00000016edde7223 */ /* 0x000fe20000010076 */
[----:B-1----:R-:W-:-:S04]  /*2c4a0*/  IMAD.WIDE.U32 R240, R234, 0x10, R224 ;  /* 0x00000010eaf07825 */ /* 0x002fc800078e00e0 */
[----:B------:R-:W-:Y:S01]  /*2c4b0*/  FFMA.FTZ R224, R227, R32, R152 ;  /* 0x00000020e3e07223 */ /* 0x000fe20000010098 */
[----:B------:R-:W-:Y:S01]  /*2c4c0*/  FFMA.FTZ R225, R226, R33, R153 ;  /* 0x00000021e2e17223 */ /* 0x000fe20000010099 */
[----:B------:R-:W-:Y:S01]  /*2c4d0*/  FFMA.FTZ R226, R237, R34, R154 ;  /* 0x00000022ede27223 */ /* 0x000fe2000001009a */
[----:B------:R-:W-:Y:S01]  /*2c4e0*/  FFMA.FTZ R227, R242, R35, R155 ;  /* 0x00000023f2e37223 */ /* 0x000fe2000001009b */
[----:B0-----:R-:W-:-:S04]  /*2c4f0*/  IMAD.WIDE.U32 R238, R234, 0x10, R238 ;  /* 0x00000010eaee7825 */ /* 0x001fc800078e00ee */
[----:B------:R-:W-:Y:S01]  /*2c500*/  VIADD R234, R234, 0x20 ;  /* 0x00000020eaea7836 */ /* 0x000fe20000000000 */
[----:B------:R2:W-:Y:S04]  /*2c510*/  STG.E.128 desc[UR6][R238.64], R220 ;  /* 0x000000dcee007986 */ /* 0x0005e8000c101d06 */
[----:B------:R2:W-:Y:S02]  /*2c520*/  STG.E.128 desc[UR6][R240.64], R224 ;  /* 0x000000e0f0007986 */ /* 0x0005e4000c101d06 */
.L_x_25934:
[----:B------:R-:W-:Y:S05]  /*2c530*/  BSYNC.RECONVERGENT B1 ;  /* 0x0000000000017941 */ /* 0x000fea0003800200 */
.L_x_25933:
[----:B------:R-:W-:Y:S01]  /*2c540*/  LOP3.LUT P0, RZ, R233, 0x4000, RZ, 0xc0, !PT ;  /* 0x00004000e9ff7812 */ /* 0x000fe2000780c0ff */
[----:B------:R-:W-:-:S12]  /*2c550*/  BSSY.RECONVERGENT B1, `(.L_x_25935) ;  /* 0x0000019000017945 */ /* 0x000fd80003800200 */
[----:B------:R-:W-:Y:S05]  /*2c560*/  @!P0 BRA `(.L_x_25936) ;  /* 0x00000000005c8947 */ /* 0x000fea0003800000 */
[----:B-12---:R-:W1:Y:S01]  /*2c570*/  LDC.64 R224, c[0x0][0x430] ;  /* 0x00010c00ffe07b82 */ /* 0x006e620000000a00 */
        /* <DEDUP_REMOVED lines=18> */
[C---:B0-----:R-:W-:Y:S01]  /*2c6a0*/  IMAD.WIDE.U32 R238, R234.reuse, 0x10, R238 ;  /* 0x00000010eaee7825 */ /* 0x041fe200078e00ee */
[----:B------:R-:W-:-:S04]  /*2c6b0*/  IADD3 R234, PT, PT, R234, 0x20, RZ ;  /* 0x00000020eaea7810 */ /* 0x000fc80007ffe0ff */
[----:B------:R3:W-:Y:S04]  /*2c6c0*/  STG.E.128 desc[UR6][R238.64], R220 ;  /* 0x000000dcee007986 */ /* 0x0007e8000c101d06 */
[----:B------:R3:W-:Y:S02]  /*2c6d0*/  STG.E.128 desc[UR6][R240.64], R224 ;  /* 0x000000e0f0007986 */ /* 0x0007e4000c101d06 */
.L_x_25936:
[----:B------:R-:W-:Y:S05]  /*2c6e0*/  BSYNC.RECONVERGENT B1 ;  /* 0x0000000000017941 */ /* 0x000fea0003800200 */
.L_x_25935:
[----:B------:R-:W-:Y:S01]  /*2c6f0*/  LOP3.LUT P0, RZ, R233, 0x2000, RZ, 0xc0, !PT ;  /* 0x00002000e9ff7812 */ /* 0x000fe2000780c0ff */
[----:B------:R-:W-:-:S12]  /*2c700*/  BSSY.RECONVERGENT B1, `(.L_x_25937) ;  /* 0x0000019000017945 */ /* 0x000fd80003800200 */
[----:B------:R-:W-:Y:S05]  /*2c710*/  @!P0 BRA `(.L_x_25938) ;  /* 0x00000000005c8947 */ /* 0x000fea0003800000 */
[----:B-123--:R-:W1:Y:S01]  /*2c720*/  LDC.64 R224, c[0x0][0x430] ;  /* 0x00010c00ffe07b82 */ /* 0x00ee620000000a00 */
        /* <DEDUP_REMOVED lines=22> */
.L_x_25938:
[----:B------:R-:W-:Y:S05]  /*2c890*/  BSYNC.RECONVERGENT B1 ;  /* 0x0000000000017941 */ /* 0x000fea0003800200 */
.L_x_25937:
[----:B------:R-:W-:Y:S01]  /*2c8a0*/  LOP3.LUT P0, RZ, R233, 0x1000, RZ, 0xc0, !PT ;  /* 0x00001000e9ff7812 */ /* 0x000fe2000780c0ff */
[----:B------:R-:W-:-:S12]  /*2c8b0*/  BSSY.RECONVERGENT B1, `(.L_x_25939) ;  /* 0x0000019000017945 */ /* 0x000fd80003800200 */
[----:B------:R-:W-:Y:S05]  /*2c8c0*/  @!P0 BRA `(.L_x_25940) ;  /* 0x00000000005c8947 */ /* 0x000fea0003800000 */
[----:B-1234-:R-:W1:Y:S01]  /*2c8d0*/  LDC.64 R224, c[0x0][0x430] ;  /* 0x00010c00ffe07b82 */ /* 0x01ee620000000a00 */
        /* <DEDUP_REMOVED lines=22> */
.L_x_25940:
[----:B------:R-:W-:Y:S05]  /*2ca40*/  BSYNC.RECONVERGENT B1 ;  /* 0x0000000000017941 */ /* 0x000fea0003800200 */
.L_x_25939:
[----:B------:R-:W-:Y:S01]  /*2ca50*/  LOP3.LUT P0, RZ, R233, 0x400, RZ, 0xc0, !PT ;  /* 0x00000400e9ff7812 */ /* 0x000fe2000780c0ff */
[----:B------:R-:W-:-:S12]  /*2ca60*/  BSSY.RECONVERGENT B1, `(.L_x_25941) ;  /* 0x0000019000017945 */ /* 0x000fd80003800200 */
[----:B------:R-:W-:Y:S05]  /*2ca70*/  @!P0 BRA `(.L_x_25942) ;  /* 0x00000000005c8947 */ /* 0x000fea0003800000 */
[----:B01234-:R-:W0:Y:S01]  /*2ca80*/  LDC.64 R224, c[0x0][0x430] ;  /* 0x00010c00ffe07b82 */ /* 0x01fe220000000a00 */
[--C-:B------:R-:W-:Y:S01]  /*2ca90*/  FADD.FTZ R221, R196, -R235.reuse ;  /* 0x800000ebc4dd7221 */ /* 0x100fe20000010000 */
[--C-:B------:R-:W-:Y:S01]  /*2caa0*/  FADD.FTZ R223, R197, -R235.reuse ;  /* 0x800000ebc5df7221 */ /* 0x100fe20000010000 */
[--C-:B------:R-:W-:Y:S02]  /*2cab0*/  FADD.FTZ R241, R199, -R235.reuse ;  /* 0x800000ebc7f17221 */ /* 0x100fe40000010000 */
[----:B------:R-:W-:Y:S01]  /*2cac0*/  FMUL.FTZ R227, R236, R221 ;  /* 0x000000ddece37220 */ /* 0x000fe20000410000 */
[----:B------:R-:W-:Y:S01]  /*2cad0*/  FADD.FTZ R221, R198, -R235 ;  /* 0x800000ebc6dd7221 */ /* 0x000fe20000010000 */
[C---:B------:R-:W-:Y:S01]  /*2cae0*/  FMUL.FTZ R226, R236.reuse, R223 ;  /* 0x000000dfece27220 */ /* 0x040fe20000410000 */
[----:B------:R-:W1:Y:S01]  /*2caf0*/  LDC.64 R238, c[0x0][0x428] ;  /* 0x00010a00ffee7b82 */ /* 0x000e620000000a00 */
[C---:B------:R-:W-:Y:S01]  /*2cb00*/  FMUL.FTZ R242, R236.reuse, R241 ;  /* 0x000000f1ecf27220 */ /* 0x040fe20000410000 */
[----:B------:R-:W-:Y:S01]  /*2cb10*/  FMUL.FTZ R237, R236, R221 ;  /* 0x000000ddeced7220 */ /* 0x000fe20000410000 */
[----:B-----5:R-:W-:Y:S01]  /*2cb20*/  FFMA.FTZ R220, R227, R44, R100 ;  /* 0x0000002ce3dc7223 */ /* 0x020fe20000010064 */
[----:B------:R-:W-:Y:S01]  /*2cb30*/  FFMA.FTZ R221, R226, R45, R101 ;  /* 0x0000002de2dd7223 */ /* 0x000fe20000010065 */
[----:B------:R-:W-:Y:S01]  /*2cb40*/  FFMA.FTZ R223, R242, R47, R103 ;  /* 0x0000002ff2df7223 */ /* 0x000fe20000010067 */
[----:B------:R-:W-:Y:S01]  /*2cb50*/  FFMA.FTZ R222, R237, R46, R102 ;  /* 0x0000002eedde7223 */ /* 0x000fe20000010066 */
[----:B0-----:R-:W-:-:S04]  /*2cb60*/  IMAD.WIDE.U32 R240, R234, 0x10, R224 ;  /* 0x00000010eaf07825 */ /* 0x001fc800078e00e0 */
[----:B------:R-:W-:Y:S01]  /*2cb70*/  FFMA.FTZ R224, R227, R48, R136 ;  /* 0x00000030e3e07223 */ /* 0x000fe20000010088 */
[----:B------:R-:W-:Y:S01]  /*2cb80*/  FFMA.FTZ R225, R226, R49, R137 ;  /* 0x00000031e2e17223 */ /* 0x000fe20000010089 */
[----:B------:R-:W-:Y:S01]  /*2cb90*/  FFMA.FTZ R226, R237, R50, R138 ;  /* 0x00000032ede27223 */ /* 0x000fe2000001008a */
[----:B------:R-:W-:Y:S01]  /*2cba0*/  FFMA.FTZ R227, R242, R51, R139 ;  /* 0x00000033f2e37223 */ /* 0x000fe2000001008b */
[----:B-1----:R-:W-:-:S04]  /*2cbb0*/  IMAD.WIDE.U32 R238, R234, 0x10, R238 ;  /* 0x00000010eaee7825 */ /* 0x002fc800078e00ee */
[----:B------:R-:W-:Y:S01]  /*2cbc0*/  VIADD R234, R234, 0x20 ;  /* 0x00000020eaea7836 */ /* 0x000fe20000000000 */
[----:B------:R0:W-:Y:S04]  /*2cbd0*/  STG.E.128 desc[UR6][R238.64], R220 ;  /* 0x000000dcee007986 */ /* 0x0001e8000c101d06 */
[----:B------:R0:W-:Y:S02]  /*2cbe0*/  STG.E.128 desc[UR6][R240.64], R224 ;  /* 0x000000e0f0007986 */ /* 0x0001e4000c101d06 */
.L_x_25942:
[----:B------:R-:W-:Y:S05]  /*2cbf0*/  BSYNC.RECONVERGENT B1 ;  /* 0x0000000000017941 */ /* 0x000fea0003800200 */
.L_x_25941:
        /* <DEDUP_REMOVED lines=22> */
[C---:B-1----:R-:W-:Y:S01]  /*2cd60*/  IMAD.WIDE.U32 R238, R234.reuse, 0x10, R238 ;  /* 0x00000010eaee7825 */ /* 0x042fe200078e00ee */
[----:B------:R-:W-:-:S04]  /*2cd70*/  IADD3 R234, PT, PT, R234, 0x20, RZ ;  /* 0x00000020eaea7810 */ /* 0x000fc80007ffe0ff */
[----:B------:R0:W-:Y:S04]  /*2cd80*/  STG.E.128 desc[UR6][R238.64], R220 ;  /* 0x000000dcee007986 */ /* 0x0001e8000c101d06 */
[----:B------:R0:W-:Y:S02]  /*2cd90*/  STG.E.128 desc[UR6][R240.64], R224 ;  /* 0x000000e0f0007986 */ /* 0x0001e4000c101d06 */
.L_x_25944:
[----:B------:R-:W-:Y:S05]  /*2cda0*/  BSYNC.RECONVERGENT B1 ;  /* 0x0000000000017941 */ /* 0x000fea0003800200 */
.L_x_25943:
        /* <DEDUP_REMOVED lines=26> */
.L_x_25946:
[----:B------:R-:W-:Y:S05]  /*2cf50*/  BSYNC.RECONVERGENT B1 ;  /* 0x0000000000017941 */ /* 0x000fea0003800200 */
.L_x_25945:
        /* <DEDUP_REMOVED lines=26> */
.L_x_25948:
[----:B------:R-:W-:Y:S05]  /*2d100*/  BSYNC.RECONVERGENT B1 ;  /* 0x0000000000017941 */ /* 0x000fea0003800200 */
.L_x_25947:
        /* <DEDUP_REMOVED lines=26> */
.L_x_25950:
[----:B------:R-:W-:Y:S05]  /*2d2b0*/  BSYNC.RECONVERGENT B1 ;  /* 0x0000000000017941 */ /* 0x000fea0003800200 */
.L_x_25949:
        /* <DEDUP_REMOVED lines=12> */
[----:B------:R-:W-:Y:S02]  /*2d380*/  FMUL.FTZ R238, R236, R235 ;  /* 0x000000ebecee7220 */ /* 0x000fe40000410000 */
[----:B-----5:R-:W-:-:S02]  /*2d390*/  FFMA.FTZ R222, R239, R162, R166 ;  /* 0x000000a2efde7223 */ /* 0x020fc400000100a6 */
[----:B------:R-:W-:Y:S01]  /*2d3a0*/  FFMA.FTZ R223, R238, R163, R167 ;  /* 0x000000a3eedf7223 */ /* 0x000fe200000100a7 */
[----:B0-----:R-:W-:-:S04]  /*2d3b0*/  IMAD.WIDE.U32 R236, R234, 0x10, R220 ;  /* 0x00000010eaec7825 */ /* 0x001fc800078e00dc */
[----:B------:R-:W-:Y:S01]  /*2d3c0*/  FFMA.FTZ R220, R227, R160, R164 ;  /* 0x000000a0e3dc7223 */ /* 0x000fe200000100a4 */
[----:B------:R-:W-:-:S05]  /*2d3d0*/  FFMA.FTZ R221, R226, R161, R165 ;  /* 0x000000a1e2dd7223 */ /* 0x000fca00000100a5 */
[----:B------:R0:W-:Y:S01]  /*2d3e0*/  STG.E.128 desc[UR6][R236.64], R220 ;  /* 0x000000dcec007986 */ /* 0x0001e2000c101d06 */
[----:B-1----:R-:W-:-:S04]  /*2d3f0*/  IMAD.WIDE.U32 R234, R234, 0x10, R224 ;  /* 0x00000010eaea7825 */ /* 0x002fc800078e00e0 */
[----:B------:R-:W-:Y:S01]  /*2d400*/  FFMA.FTZ R224, R227, R156, R168 ;  /* 0x0000009ce3e07223 */ /* 0x000fe200000100a8 */
[----:B------:R-:W-:Y:S01]  /*2d410*/  FFMA.FTZ R225, R226, R157, R169 ;  /* 0x0000009de2e17223 */ /* 0x000fe200000100a9 */
[----:B------:R-:W-:Y:S01]  /*2d420*/  FFMA.FTZ R226, R239, R158, R170 ;  /* 0x0000009eefe27223 */ /* 0x000fe200000100aa */
[----:B------:R-:W-:-:S05]  /*2d430*/  FFMA.FTZ R227, R238, R159, R171 ;  /* 0x0000009feee37223 */ /* 0x000fca00000100ab */
[----:B------:R0:W-:Y:S02]  /*2d440*/  STG.E.128 desc[UR6][R234.64], R224 ;  /* 0x000000e0ea007986 */ /* 0x0001e4000c101d06 */
.L_x_25952:
[----:B------:R-:W-:Y:S05]  /*2d450*/  BSYNC.RECONVERGENT B1 ;  /* 0x0000000000017941 */ /* 0x000fea0003800200 */
.L_x_25951:
[----:B01234-:R-:W0:Y:S02]  /*2d460*/  LDC.64 R220, c[0x0][0x380] ;  /* 0x0000e000ffdc7b82 */ /* 0x01fe240000000a00 */
[----:B0-----:R-:W-:-:S04]  /*2d470*/  LEA R231, R220, R231, 0x2 ;  /* 0x000000e7dce77211 */ /* 0x001fc800078e10ff */
[----:B------:R-:W-:-:S13]  /*2d480*/  ISETP.GE.AND P0, PT, R231, R221, PT ;  /* 0x000000dde700720c */ /* 0x000fda0003f06270 */
[----:B------:R-:W-:Y:S05]  /*2d490*/  @!P0 BRA `(.L_x_25953) ;  /* 0xfffffd5800688947 */ /* 0x000fea000383ffff */
[----:B------:R-:W-:Y:S05]  /*2d4a0*/  BSYNC B0 ;  /* 0x0000000000007941 */ /* 0x000fea0003800000 */
.L_x_25282:
[----:B------:R-:W-:Y:S05]  /*2d4b0*/  EXIT ;  /* 0x000000000000794d */ /* 0x000fea0003800000 */
.L_x_25932:
        /* <DEDUP_REMOVED lines=8> */
.L_x_25955:
[----:B------:R-:W-:Y:S05]  /*2d540*/  BSYNC B1 ;  /* 0x0000000000017941 */ /* 0x000fea0003800000 */
.L_x_25954:
        /* <DEDUP_REMOVED lines=10> */
.L_x_25956:
[----:B------:R-:W-:Y:S01]  /*2d5f0*/  HFMA2 R238, -RZ, RZ, 0, 2.384185791015625e-07 ;  /* 0x00000004ffee7431 */ /* 0x000fe200000001ff */
[----:B------:R-:W-:-:S05]  /*2d600*/  MOV R223, R237 ;  /* 0x000000ed00df7202 */ /* 0x000fca0000000f00 */
[----:B------:R-:W-:-:S04]  /*2d610*/  FADD.FTZ R223, R222, R223 ;  /* 0x000000dfdedf7221 */ /* 0x000fc80000010000 */
[----:B------:R-:W-:-:S07]  /*2d620*/  IMAD.MOV.U32 R239, RZ, RZ, R223 ;  /* 0x000000ffffef7224 */ /* 0x000fce00078e00df */
[----:B------:R-:W-:Y:S05]  /*2d630*/  WARPSYNC.COLLECTIVE R236, `(.L_x_25957) ;  /* 0x00000000ec087348 */ /* 0x000fea0003c00000 */
[----:B------:R0:W1:Y:S02]  /*2d640*/  SHFL.BFLY P6, R237, R239, R238, R241 ;  /* 0x0c0000eeefed7389 */ /* 0x00006400000c00f1 */
[----:B01----:R-:W-:Y:S05]  /*2d650*/  ENDCOLLECTIVE ;  /* 0x000000000000791b */ /* 0x003fea0003800000 */
.L_x_25957:
[----:B------:R-:W-:Y:S02]  /*2d660*/  IMAD.MOV.U32 R238, RZ, RZ, 0x8 ;  /* 0x00000008ffee7424 */ /* 0x000fe400078e00ff */
[----:B------:R-:W-:-:S04]  /*2d670*/  IMAD.MOV.U32 R220, RZ, RZ, R237 ;  /* 0x000000ffffdc7224 */ /* 0x000fc800078e00ed */
[----:B------:R-:W-:-:S05]  /*2d680*/  FADD.FTZ R226, R223, R220 ;  /* 0x000000dcdfe27221 */ /* 0x000fca0000010000 */
[----:B------:R-:W-:-:S07]  /*2d690*/  MOV R239, R226 ;  /* 0x000000e200ef7202 */ /* 0x000fce0000000f00 */
[----:B------:R-:W-:Y:S05]  /*2d6a0*/  WARPSYNC.COLLECTIVE R236, `(.L_x_25958) ;  /* 0x00000000ec087348 */ /* 0x000fea0003c00000 */
[----:B------:R0:W1:Y:S02]  /*2d6b0*/  SHFL.BFLY P6, R237, R239, R238, R241 ;  /* 0x0c0000eeefed7389 */ /* 0x00006400000c00f1 */
[----:B01----:R-:W-:Y:S05]  /*2d6c0*/  ENDCOLLECTIVE ;  /* 0x000000000000791b */ /* 0x003fea0003800000 */
.L_x_25958:
[----:B------:R-:W-:Y:S01]  /*2d6d0*/  HFMA2 R238, -RZ, RZ, 0, 9.5367431640625e-07 ;  /* 0x00000010ffee7431 */ /* 0x000fe200000001ff */
[----:B------:R-:W-:-:S05]  /*2d6e0*/  MOV R225, R237 ;  /* 0x000000ed00e17202 */ /* 0x000fca0000000f00 */
[----:B------:R-:W-:-:S04]  /*2d6f0*/  FADD.FTZ R227, R226, R225 ;  /* 0x000000e1e2e37221 */ /* 0x000fc80000010000 */
[----:B------:R-:W-:-:S07]  /*2d700*/  IMAD.MOV.U32 R239, RZ, RZ, R227 ;  /* 0x000000ffffef7224 */ /* 0x000fce00078e00e3 */
[----:B------:R-:W-:Y:S05]  /*2d710*/  WARPSYNC.COLLECTIVE R236, `(.L_x_25959) ;  /* 0x00000000ec087348 */ /* 0x000fea0003c00000 */
[----:B------:R0:W1:Y:S02]  /*2d720*/  SHFL.BFLY P6, R237, R239, R238, R241 ;  /* 0x0c0000eeefed7389 */ /* 0x00006400000c00f1 */
[----:B01----:R-:W-:Y:S05]  /*2d730*/  ENDCOLLECTIVE ;  /* 0x000000000000791b */ /* 0x003fea0003800000 */
.L_x_25959:
[----:B------:R-:W-:Y:S02]  /*2d740*/  IMAD.MOV.U32 R238, RZ, RZ, 0x1 ;  /* 0x00000001ffee7424 */ /* 0x000fe400078e00ff */
[----:B------:R-:W-:Y:S01]  /*2d750*/  IMAD.MOV.U32 R220, RZ, RZ, R237 ;  /* 0x000000ffffdc7224 */ /* 0x000fe200078e00ed */
[----:B------:R-:W-:-:S03]  /*2d760*/  LOP3.LUT P6, RZ, R233, 0x8, RZ, 0xc0, !PT ;  /* 0x00000008e9ff7812 */ /* 0x000fc600078cc0ff */
        /* <DEDUP_REMOVED lines=21> */
[----:B------:R-:W-:Y:S02]  /*2d8c0*/  LOP3.LUT P4, RZ, R233, 0x4, RZ, 0xc0, !PT ;  /* 0x00000004e9ff7812 */ /* 0x000fe4000788c0ff */
        /* <DEDUP_REMOVED lines=68> */
.L_x_25960:
[----:B------:R-:W-:Y:S01]  /*2dd10*/  HFMA2 R238, -RZ, RZ, 0, 1.1920928955078125e-07 ;  /* 0x00000002ffee7431 */ /* 0x000fe200000001ff */
[----:B------:R-:W-:-:S05]  /*2dd20*/  MOV R221, R237 ;  /* 0x000000ed00dd7202 */ /* 0x000fca0000000f00 */
[----:B------:R-:W-:-:S04]  /*2dd30*/  FADD.FTZ R221, R220, R221 ;  /* 0x000000dddcdd7221 */ /* 0x000fc80000010000 */
[----:B------:R-:W-:-:S07]  /*2dd40*/  IMAD.MOV.U32 R239, RZ, RZ, R221 ;  /* 0x000000ffffef7224 */ /* 0x000fce00078e00dd */
[----:B------:R-:W-:Y:S05]  /*2dd50*/  WARPSYNC.COLLECTIVE R236, `(.L_x_25961) ;  /* 0x00000000ec087348 */ /* 0x000fea0003c00000 */
[----:B------:R0:W1:Y:S02]  /*2dd60*/  SHFL.BFLY P6, R237, R239, R238, R241 ;  /* 0x0c0000eeefed7389 */ /* 0x00006400000c00f1 */
[----:B01----:R-:W-:Y:S05]  /*2dd70*/  ENDCOLLECTIVE ;  /* 0x000000000000791b */ /* 0x003fea0003800000 */
.L_x_25961:
[----:B------:R-:W-:Y:S02]  /*2dd80*/  IMAD.MOV.U32 R238, RZ, RZ, 0x4 ;  /* 0x00000004ffee7424 */ /* 0x000fe400078e00ff */
[----:B------:R-:W-:-:S04]  /*2dd90*/  IMAD.MOV.U32 R222, RZ, RZ, R237 ;  /* 0x000000ffffde7224 */ /* 0x000fc800078e00ed */
[----:B------:R-:W-:-:S05]  /*2dda0*/  FADD.FTZ R222, R221, R222 ;  /* 0x000000deddde7221 */ /* 0x000fca0000010000 */
[----:B------:R-:W-:-:S07]  /*2ddb0*/  MOV R239, R222 ;  /* 0x000000de00ef7202 */ /* 0x000fce0000000f00 */
[----:B------:R-:W-:Y:S05]  /*2ddc0*/  WARPSYNC.COLLECTIVE R236, `(.L_x_25962) ;  /* 0x00000000ec087348 */ /* 0x000fea0003c00000 */
[----:B------:R0:W1:Y:S02]  /*2ddd0*/  SHFL.BFLY P6, R237, R239, R238, R241 ;  /* 0x0c0000eeefed7389 */ /* 0x00006400000c00f1 */
[----:B01----:R-:W-:Y:S05]  /*2dde0*/  ENDCOLLECTIVE ;  /* 0x000000000000791b */ /* 0x003fea0003800000 */
.L_x_25962:
[----:B------:R-:W-:Y:S01]  /*2ddf0*/  HFMA2 R238, -RZ, RZ, 0, 4.76837158203125e-07 ;  /* 0x00000008ffee7431 */ /* 0x000fe200000001ff */
[----:B------:R-:W-:-:S05]  /*2de00*/  MOV R223, R237 ;  /* 0x000000ed00df7202 */ /* 0x000fca0000000f00 */
[----:B------:R-:W-:-:S04]  /*2de10*/  FADD.FTZ R223, R222, R223 ;  /* 0x000000dfdedf7221 */ /* 0x000fc80000010000 */
[----:B------:R-:W-:-:S07]  /*2de20*/  IMAD.MOV.U32 R239, RZ, RZ, R223 ;  /* 0x000000ffffef7224 */ /* 0x000fce00078e00df */
[----:B------:R-:W-:Y:S05]  /*2de30*/  WARPSYNC.COLLECTIVE R236, `(.L_x_25963) ;  /* 0x00000000ec087348 */ /* 0x000fea0003c00000 */
[----:B------:R0:W1:Y:S02]  /*2de40*/  SHFL.BFLY P6, R237, R239, R238, R241 ;  /* 0x0c0000eeefed7389 */ /* 0x00006400000c00f1 */
[----:B01----:R-:W-:Y:S05]  /*2de50*/  ENDCOLLECTIVE ;  /* 0x000000000000791b */ /* 0x003fea0003800000 */
.L_x_25963:
[----:B------:R-:W-:Y:S02]  /*2de60*/  IMAD.MOV.U32 R238, RZ, RZ, 0x10 ;  /* 0x00000010ffee7424 */ /* 0x000fe400078e00ff */
[----:B------:R-:W-:-:S04]  /*2de70*/  IMAD.MOV.U32 R226, RZ, RZ, R237 ;  /* 0x000000ffffe27224 */ /* 0x000fc800078e00ed */
[----:B------:R-:W-:-:S05]  /*2de80*/  FADD.FTZ R226, R223, R226 ;  /* 0x000000e2dfe27221 */ /* 0x000fca0000010000 */
[----:B------:R-:W-:-:S07]  /*2de90*/  MOV R239, R226 ;  /* 0x000000e200ef7202 */ /* 0x000fce0000000f00 */
[----:B------:R-:W-:Y:S05]  /*2dea0*/  WARPSYNC.COLLECTIVE R236, `(.L_x_25964) ;  /* 0x00000000ec087348 */ /* 0x000fea0003c00000 */
[----:B------:R0:W1:Y:S02]  /*2deb0*/  SHFL.BFLY P6, R237, R239, R238, R241 ;  /* 0x0c0000eeefed7389 */ /* 0x00006400000c00f1 */
[----:B01----:R-:W-:Y:S05]  /*2dec0*/  ENDCOLLECTIVE ;  /* 0x000000000000791b */ /* 0x003fea0003800000 */
.L_x_25964:
[----:B------:R-:W-:Y:S01]  /*2ded0*/  MOV R227, R237 ;  /* 0x000000ed00e37202 */ /* 0x000fe20000000f00 */
[----:B------:R-:W-:Y:S06]  /*2dee0*/  BRA `(.L_x_25965) ;  /* 0xffffffe000f07947 */ /* 0x000fec000383ffff */
.L_x_25966:
        /* <DEDUP_REMOVED lines=9> */
.L_x_28028:


//--------------------- .text._ZN10layer_norm31ln_parallel_residual_fwd_kernelINS_13Kernel_traitsIfffffjLj1280ELj1ELj4ELj1ELj16ENS_18Kernel_traits_baseILj1280EfffffjLj128EEEEELb1ELb0ELb1EEEvNS_9FwdParamsE --------------------------
	.section	.text._ZN10layer_norm31ln_parallel_residual_fwd_kernelINS_13Kernel_traitsIfffffjLj1280ELj1ELj4ELj1ELj16ENS_18Kernel_traits_baseILj1280EfffffjLj128EEEEELb1ELb0ELb1EEEvNS_9FwdParamsE,"ax",@progbits
	.align	128
        .global         _ZN10layer_norm31ln_parallel_residual_fwd_kernelINS_13Kernel_traitsIfffffjLj1280ELj1ELj4ELj1ELj16ENS_18Kernel_traits_baseILj1280EfffffjLj128EEEEELb1ELb0ELb1EEEvNS_9FwdParamsE
        .type           _ZN10layer_norm31ln_parallel_residual_fwd_kernelINS_13Kernel_traitsIfffffjLj1280ELj1ELj4ELj1ELj16ENS_18Kernel_traits_baseILj1280EfffffjLj128EEEEELb1ELb0ELb1EEEvNS_9FwdParamsE,@function
        .size           _ZN10layer_norm31ln_parallel_residual_fwd_kernelINS_13Kernel_traitsIfffffjLj1280ELj1ELj4ELj1ELj16ENS_18Kernel_traits_baseILj1280EfffffjLj128EEEEELb1ELb0ELb1EEEvNS_9FwdParamsE,(.L_x_28029 - _ZN10layer_norm31ln_parallel_residual_fwd_kernelINS_13Kernel_traitsIfffffjLj1280ELj1ELj4ELj1ELj16ENS_18Kernel_traits_baseILj1280EfffffjLj128EEEEELb1ELb0ELb1EEEvNS_9FwdParamsE)
        .other          _ZN10layer_norm31ln_parallel_residual_fwd_kernelINS_13Kernel_traitsIfffffjLj1280ELj1ELj4ELj1ELj16ENS_18Kernel_traits_baseILj1280EfffffjLj128EEEEELb1ELb0ELb1EEEvNS_9FwdParamsE,@"STO_CUDA_ENTRY STV_DEFAULT"
_ZN10layer_norm31ln_parallel_residual_fwd_kernelINS_13Kernel_traitsIfffffjLj1280ELj1ELj4ELj1ELj16ENS_18Kernel_traits_baseILj1280EfffffjLj128EEEEELb1ELb0ELb1EEEvNS_9FwdParamsE:
.text._ZN10layer_norm31ln_parallel_residual_fwd_kernelINS_13Kernel_traitsIfffffjLj1280ELj1ELj4ELj1ELj16ENS_18Kernel_traits_baseILj1280EfffffjLj128EEEEELb1ELb0ELb1EEEvNS_9FwdParamsE:
        /* <DEDUP_REMOVED lines=117> */
.L_x_25968:
        /* <DEDUP_REMOVED lines=37> */
.L_x_25967:
        /* <DEDUP_REMOVED lines=53> */
.L_x_25970:
        /* <DEDUP_REMOVED lines=56> */
.L_x_25969:
[----:B------:R-:W1:Y:S02]  /*1070*/  LDCU UR4, c[0x0][0x384] ;  /* 0x00007080ff0477ac */ /* 0x000e640008000800 */
[----:B-1----:R-:W-:-:S13]  /*1080*/  ISETP.GE.AND P0, PT, R229, UR4, PT ;  /* 0x00000004e5007c0c */ /* 0x002fda000bf06270 */
[----:B------:R-:W-:Y:S05]  /*1090*/  @P0 EXIT ;  /* 0x000000000000094d */ /* 0x000fea0003800000 */
[----:B------:R-:W-:Y:S01]  /*10a0*/  IMAD.HI.U32 R0, R15, -0x326172a9, RZ ;  /* 0xcd9e8d570f007827 */ /* 0x000fe200078e00ff */
[----:B------:R-:W1:Y:S01]  /*10b0*/  LDCU.64 UR4, c[0x0][0x398] ;  /* 0x00007300ff0477ac */ /* 0x000e620008000a00 */
[----:B------:R-:W-:Y:S01]  /*10c0*/  BSSY B0, `(.L_x_25971) ;  /* 0x0002784000007945 */ /* 0x000fe20003800000 */
[----:B------:R-:W-:Y:S01]  /*10d0*/  LOP3.LUT R224, R224, 0x3, RZ, 0xc0, !PT ;  /* 0x00000003e0e07812 */ /* 0x000fe200078ec0ff */
[C---:B0---4-:R-:W-:Y:S01]  /*10e0*/  IMAD.HI.U32 R2, R14.reuse, -0x2daee0ad, RZ ;  /* 0xd2511f530e027827 */ /* 0x051fe200078e00ff */
[----:B------:R-:W-:Y:S01]  /*10f0*/  LOP3.LUT R0, R13, UR6, R0, 0x96, !PT ;  /* 0x000000060d007c12 */ /* 0x000fe2000f8e9600 */
[----:B------:R-:W0:Y:S02]  /*1100*/  LDCU UR28, c[0x0][0x408] ;  /* 0x00008100ff1c77ac */ /* 0x000e240008000800 */
        /* <DEDUP_REMOVED lines=12> */
[----:B------:R-:W1:Y:S03]  /*11d0*/  LDCU UR4, c[0x0][0x388] ;  /* 0x00007100ff0477ac */ /* 0x000e660008000800 */
[----:B------:R-:W-:Y:S01]  /*11e0*/  IMAD.HI.U32 R0, R3, -0x2daee0ad, RZ ;  /* 0xd2511f5303007827 */ /* 0x000fe200078e00ff */
[----:B------:R-:W-:Y:S01]  /*11f0*/  LOP3.LUT R2, R7, UR13, R2, 0x96, !PT ;  /* 0x0000000d07027c12 */ /* 0x000fe2000f8e9602 */
[----:B------:R-:W2:Y:S01]  /*1200*/  LDCU UR5, c[0x0][0x448] ;  /* 0x00008900ff0577ac */ /* 0x000ea20008000800 */
[----:B------:R-:W-:Y:S01]  /*1210*/  PLOP3.LUT P0, PT, PT, PT, UP0, 0x80, 0x8 ;  /* 0x000000000008781c */ /* 0x000fe20003f0f008 */
        /* <DEDUP_REMOVED lines=8> */
[----:B------:R-:W-:Y:S01]  /*12a0*/  IMAD R7, R2, -0x2daee0ad, RZ ;  /* 0xd2511f5302077824 */ /* 0x000fe200078e02ff */
[----:B------:R-:W3:Y:S01]  /*12b0*/  LDCU.64 UR10, c[0x0][0x3a0] ;  /* 0x00007400ff0a77ac */ /* 0x000ee20008000a00 */
        /* <DEDUP_REMOVED lines=12> */
[----:B------:R-:W-:Y:S01]  /*1380*/  IMAD R7, R0, -0x2daee0ad, RZ ;  /* 0xd2511f5300077824 */ /* 0x000fe200078e02ff */
[----:B------:R-:W0:Y:S01]  /*1390*/  LDCU.U8 UR18, c[0x0][0x410] ;  /* 0x00008200ff1277ac */ /* 0x000e220008000000 */
        /* <DEDUP_REMOVED lines=25> */
.L_x_26603:
        /* <DEDUP_REMOVED lines=29> */
[----:B------:R-:W-:Y:S01]  /*1700*/  IADD3 R219, PT, PT, R219, 0x1715609d, RZ ;  /* 0x1715609ddbdb7810 */ /* 0x000fe20007ffe0ff */
        /* <DEDUP_REMOVED lines=20> */
.L_x_25975:
        /* <DEDUP_REMOVED lines=13> */
.L_x_25977:
[----:B------:R-:W-:Y:S05]  /*1920*/  BSYNC.RECONVERGENT B2 ;  /* 0x0000000000027941 */ /* 0x000fea0003800200 */
.L_x_25976:
        /* <DEDUP_REMOVED lines=38> */
[----:B------:R-:W-:Y:S02]  /*1b90*/  LOP3.LUT R11, R216, R10, R25, 0x96, !PT ;  /* 0x0000000ad80b7212 */ /* 0x000fe400078e9619 */
[----:B------:R-:W-:Y:S01]  /*1ba0*/  MOV R10, R24 ;  /* 0x00000018000a7202 */ /* 0x000fe20000000f00 */
[----:B------:R-:W-:Y:S01]  /*1bb0*/  IMAD.MOV.U32 R4, RZ, RZ, R22 ;  /* 0x000000ffff047224 */ /* 0x000fe200078e0016 */
[----:B------:R-:W-:Y:S01]  /*1bc0*/  LOP3.LUT R12, R215, R20, R23, 0x96, !PT ;  /* 0x00000014d70c7212 */ /* 0x000fe200078e9617 */
[----:B------:R-:W-:-:S07]  /*1bd0*/  HFMA2 R20, -RZ, RZ, 0, 0 ;  /* 0x00000000ff147431 */ /* 0x000fce00000001ff */
.L_x_25974:
[----:B------:R-:W-:Y:S05]  /*1be0*/  BSYNC.RECONVERGENT B1 ;  /* 0x0000000000017941 */ /* 0x000fea0003800200 */
.L_x_25973:
        /* <DEDUP_REMOVED lines=17> */
.L_x_25980:
        /* <DEDUP_REMOVED lines=13> */
.L_x_25982:
[----:B------:R-:W-:Y:S05]  /*1dd0*/  BSYNC.RECONVERGENT B2 ;  /* 0x0000000000027941 */ /* 0x000fea0003800200 */
.L_x_25981:
        /* <DEDUP_REMOVED lines=43> */
.L_x_25979:
[----:B------:R-:W-:Y:S05]  /*2090*/  BSYNC.RECONVERGENT B1 ;  /* 0x0000000000017941 */ /* 0x000fea0003800200 */
.L_x_25978:
        /* <DEDUP_REMOVED lines=16> */
.L_x_25985:
        /* <DEDUP_REMOVED lines=13> */
.L_x_25987:
[----:B------:R-:W-:Y:S05]  /*2270*/  BSYNC.RECONVERGENT B2 ;  /* 0x0000000000027941 */ /* 0x000fea0003800200 */
.L_x_25986:
        /* <DEDUP_REMOVED lines=43> */
.L_x_25984:
[----:B------:R-:W-:Y:S05]  /*2530*/  BSYNC.RECONVERGENT B1 ;  /* 0x0000000000017941 */ /* 0x000fea0003800200 */
.L_x_25983:
        /* <DEDUP_REMOVED lines=16> */
.L_x_25990:
        /* <DEDUP_REMOVED lines=13> */
.L_x_25992:
[----:B------:R-:W-:Y:S05]  /*2710*/  BSYNC.RECONVERGENT B2 ;  /* 0x0000000000027941 */ /* 0x000fea0003800200 */
.L_x_25991:
        /* <DEDUP_REMOVED lines=41> */
[----:B------:R-:W-:Y:S02]  /*29b0*/  LOP3.LUT R12, R215, R20, R23, 0x96, !PT ;  /* 0x00000014d70c7212 */ /* 0x000fe400078e9617 */
[----:B------:R-:W-:-:S07]  /*29c0*/  MOV R4, R22 ;  /* 0x0000001600047202 */ /* 0x000fce0000000f00 */
.L_x_25989:
[----:B------:R-:W-:Y:S05]  /*29d0*/  BSYNC.RECONVERGENT B1 ;  /* 0x0000000000017941 */ /* 0x000fea0003800200 */
.L_x_25988:
        /* <DEDUP_REMOVED lines=18> */
.L_x_25972:
        /* <DEDUP_REMOVED lines=16> */
.L_x_25996:
        /* <DEDUP_REMOVED lines=13> */
.L_x_25998:
[----:B------:R-:W-:Y:S05]  /*2cd0*/  BSYNC.RECONVERGENT B2 ;  /* 0x0000000000027941 */ /* 0x000fea0003800200 */
.L_x_25997:
        /* <DEDUP_REMOVED lines=41> */
[----:B------:R-:W-:-:S07]  /*2f70*/  IMAD.MOV.U32 R4, RZ, RZ, R20 ;  /* 0x000000ffff047224 */ /* 0x000fce00078e0014 */
.L_x_25995:
[----:B------:R-:W-:Y:S05]  /*2f80*/  BSYNC.RECONVERGENT B1 ;  /* 0x0000000000017941 */ /* 0x000fea0003800200 */
.L_x_25994:
[----:B------:R-:W-:Y:S01]  /*2f90*/  ISETP.NE.AND P0, PT, R6, 0x1, PT ;  /* 0x000000010600780c */ /* 0x000fe20003f05270 */
[----:B------:R-:W-:Y:S01]  /*2fa0*/  IMAD.U32 R214, RZ, RZ, UR19 ;  /* 0x00000013ffd67e24 */ /* 0x000fe2000f8e00ff */
[----:B------:R-:W-:Y:S01]  /*2fb0*/  I2FP.F32.U32 R5, R0 ;  /* 0x0000000000057245 */ /* 0x000fe20000201000 */
[----:B------:R-:W-:Y:S01]  /*2fc0*/  IMAD.U32 R213, RZ, RZ, UR28 ;  /* 0x0000001cffd57e24 */ /* 0x000fe2000f8e00ff */
[----:B------:R-:W-:Y:S01]  /*2fd0*/  BSSY.RECONVERGENT B1, `(.L_x_25999) ;  /* 0x0000048000017945 */ /* 0x000fe20003800200 */
[----:B------:R-:W-:Y:S01]  /*2fe0*/  MOV R7, 0x2 ;  /* 0x0000000200077802 */ /* 0x000fe20000000f00 */
[----:B------:R-:W-:Y:S02]  /*2ff0*/  IMAD.MOV.U32 R0, RZ, RZ, R10 ;  /* 0x000000ffff007224 */ /* 0x000fe400078e000a */
[----:B------:R-:W-:Y:S01]  /*3000*/  FFMA.FTZ R5, R5, R248, 1.1641532182693481445e-10 ;  /* 0x2f00000005057423 */ /* 0x000fe200000100f8 */
[----:B-----5:R-:W-:-:S04]  /*3010*/  FMUL.FTZ R16, R16, R213 ;  /* 0x000000d510107220 */ /* 0x020fc80000410000 */
        /* <DEDUP_REMOVED lines=10> */
.L_x_26001:
        /* <DEDUP_REMOVED lines=13> */
.L_x_26003:
[----:B------:R-:W-:Y:S05]  /*3190*/  BSYNC.RECONVERGENT B2 ;  /* 0x0000000000027941 */ /* 0x000fea0003800200 */
.L_x_26002:
        /* <DEDUP_REMOVED lines=39> */
[----:B------:R-:W-:-:S03]  /*3410*/  LOP3.LUT R11, R216, R10, R23, 0x96, !PT ;  /* 0x0000000ad80b7212 */ /* 0x000fc600078e9617 */
[----:B------:R-:W-:Y:S01]  /*3420*/  IMAD.MOV.U32 R10, RZ, RZ, R22 ;  /* 0x000000ffff0a7224 */ /* 0x000fe200078e0016 */
[----:B------:R-:W-:Y:S02]  /*3430*/  LOP3.LUT R12, R215, R6, R21, 0x96, !PT ;  /* 0x00000006d70c7212 */ /* 0x000fe400078e9615 */
[----:B------:R-:W-:-:S07]  /*3440*/  MOV R4, R20 ;  /* 0x0000001400047202 */ /* 0x000fce0000000f00 */
.L_x_26000:
[----:B------:R-:W-:Y:S05]  /*3450*/  BSYNC.RECONVERGENT B1 ;  /* 0x0000000000017941 */ /* 0x000fea0003800200 */
.L_x_25999:
        /* <DEDUP_REMOVED lines=15> */
.L_x_26006:
        /* <DEDUP_REMOVED lines=13> */
.L_x_26008:
[----:B------:R-:W-:Y:S05]  /*3620*/  BSYNC.RECONVERGENT B2 ;  /* 0x0000000000027941 */ /* 0x000fea0003800200 */
.L_x_26007:
        /* <DEDUP_REMOVED lines=43> */
.L_x_26005:
[----:B------:R-:W-:Y:S05]  /*38e0*/  BSYNC.RECONVERGENT B1 ;  /* 0x0000000000017941 */ /* 0x000fea0003800200 */
.L_x_26004:
        /* <DEDUP_REMOVED lines=17> */
.L_x_26011:
        /* <DEDUP_REMOVED lines=13> */
.L_x_26013:
[----:B------:R-:W-:Y:S05]  /*3ad0*/  BSYNC.RECONVERGENT B2 ;  /* 0x0000000000027941 */ /* 0x000fea0003800200 */
.L_x_26012:
        /* <DEDUP_REMOVED lines=42> */
[----:B------:R-:W-:-:S07]  /*3d80*/  IMAD.MOV.U32 R4, RZ, RZ, R20 ;  /* 0x000000ffff047224 */ /* 0x000fce00078e0014 */
.L_x_26010:
[----:B------:R-:W-:Y:S05]  /*3d90*/  BSYNC.RECONVERGENT B1 ;  /* 0x0000000000017941 */ /* 0x000fea0003800200 */
.L_x_26009:
        /* <DEDUP_REMOVED lines=15> */
.L_x_26016:
        /* <DEDUP_REMOVED lines=13> */
.L_x_26018:
[----:B------:R-:W-:Y:S05]  /*3f60*/  BSYNC.RECONVERGENT B2 ;  /* 0x0000000000027941 */ /* 0x000fea0003800200 */
.L_x_26017:
        /* <DEDUP_REMOVED lines=43> */
.L_x_26015:
[----:B------:R-:W-:Y:S05]  /*4220*/  BSYNC.RECONVERGENT B1 ;  /* 0x0000000000017941 */ /* 0x000fea0003800200 */
.L_x_26014:
        /* <DEDUP_REMOVED lines=17> */
.L_x_26021:
        /* <DEDUP_REMOVED lines=13> */
.L_x_26023:
[----:B------:R-:W-:Y:S05]  /*4410*/  BSYNC.RECONVERGENT B2 ;  /* 0x0000000000027941 */ /* 0x000fea0003800200 */
.L_x_26022:
        /* <DEDUP_REMOVED lines=42> */
[----:B------:R-:W-:-:S07]  /*46c0*/  LOP3.LUT R12, R215, R20, R23, 0x96, !PT ;  /* 0x00000014d70c7212 */ /* 0x000fce00078e9617 */
.L_x_26020:
[----:B------:R-:W-:Y:S05]  /*46d0*/  BSYNC.RECONVERGENT B1 ;  /* 0x0000000000017941 */ /* 0x000fea0003800200 */
.L_x_26019:
        /* <DEDUP_REMOVED lines=15> */
.L_x_26026:
        /* <DEDUP_REMOVED lines=13> */
.L_x_26028:
[----:B------:R-:W-:Y:S05]  /*48a0*/  BSYNC.RECONVERGENT B2 ;  /* 0x0000000000027941 */ /* 0x000fea0003800200 */
.L_x_26027:
        /* <DEDUP_REMOVED lines=43> */
.L_x_26025:
[----:B------:R-:W-:Y:S05]  /*4b60*/  BSYNC.RECONVERGENT B1 ;  /* 0x0000000000017941 */ /* 0x000fea0003800200 */
.L_x_26024:
        /* <DEDUP_REMOVED lines=17> */
.L_x_26031:
        /* <DEDUP_REMOVED lines=13> */
.L_x_26033:
[----:B------:R-:W-:Y:S05]  /*4d50*/  BSYNC.RECONVERGENT B2 ;  /* 0x0000000000027941 */ /* 0x000fea0003800200 */
.L_x_26032:
        /* <DEDUP_REMOVED lines=43> */
.L_x_26030:
[----:B------:R-:W-:Y:S05]  /*5010*/  BSYNC.RECONVERGENT B1 ;  /* 0x0000000000017941 */ /* 0x000fea0003800200 */
.L_x_26029:
        /* <DEDUP_REMOVED lines=17> */
[----:B------:R-:W-:Y:S01]  /*5130*/  FSEL R16, R16, RZ, P2 ;  /* 0x000000ff10107208 */ /* 0x000fe20001000000 */
[----:B------:R-:W-:Y:S01]  /*5140*/  FADD.FTZ R50, R18, R5 ;  /* 0x0000000512327221 */ /* 0x000fe20000010000 */
[----:B------:R-:W-:Y:S01]  /*5150*/  FSEL R19, R19, RZ, P5 ;  /* 0x000000ff13137208 */ /* 0x000fe20002800000 */
[----:B------:R-:W-:Y:S01]  /*5160*/  FADD.FTZ R49, R17, R6 ;  /* 0x0000000611317221 */ /* 0x000fe20000010000 */
[----:B------:R-:W-:Y:S01]  /*5170*/  FSEL R8, R8, RZ, !P0 ;  /* 0x000000ff08087208 */ /* 0x000fe20004000000 */
[--C-:B------:R-:W-:Y:S01]  /*5180*/  FADD.FTZ R48, R16, R7.reuse ;  /* 0x0000000710307221 */ /* 0x100fe20000010000 */
[----:B------:R-:W-:Y:S01]  /*5190*/  SEL R6, RZ, 0x1, P6 ;  /* 0x00000001ff067807 */ /* 0x000fe20003000000 */
[----:B------:R-:W-:Y:S01]  /*51a0*/  @P1 FADD.FTZ R50, R54, R50 ;  /* 0x0000003236321221 */ /* 0x000fe20000010000 */
[----:B------:R-:W-:Y:S01]  /*51b0*/  PRMT R7, R21, 0x7610, R7 ;  /* 0x0000761015077816 */ /* 0x000fe20000000007 */
[----:B------:R-:W-:Y:S01]  /*51c0*/  FADD.FTZ R51, R8, R19 ;  /* 0x0000001308337221 */ /* 0x000fe20000010000 */
[----:B------:R-:W-:Y:S01]  /*51d0*/  PRMT R8, R20, 0x7610, R8 ;  /* 0x0000761014087816 */ /* 0x000fe20000000008 */
[----:B------:R-:W-:Y:S01]  /*51e0*/  @P1 FADD.FTZ R49, R53, R49 ;  /* 0x0000003135311221 */ /* 0x000fe20000010000 */
[----:B------:R-:W-:Y:S01]  /*51f0*/  SEL R5, RZ, 0x1, P0 ;  /* 0x00000001ff057807 */ /* 0x000fe20000000000 */
[----:B------:R-:W-:Y:S01]  /*5200*/  @P1 FADD.FTZ R48, R52, R48 ;  /* 0x0000003034301221 */ /* 0x000fe20000010000 */
[----:B------:R-:W-:-:S07]  /*5210*/  @P1 FADD.FTZ R51, R55, R51 ;  /* 0x0000003337331221 */ /* 0x000fce0000010000 */
.L_x_25993:
        /* <DEDUP_REMOVED lines=10> */
[----:B------:R-:W2:Y:S03]  /*52c0*/  @P1 LDC.64 R16, c[0x0][0x3a0] ;  /* 0x0000e800ff101b82 */ /* 0x000ea60000000a00 */
[----:B------:R-:W-:Y:S01]  /*52d0*/  IADD3 R27, PT, PT, R0, R19, RZ ;  /* 0x00000013001b7210 */ /* 0x000fe20007ffe0ff */
[----:B------:R-:W-:-:S04]  /*52e0*/  IMAD.WIDE.U32 R18, R210, 0x10, R226 ;  /* 0x00000010d2127825 */ /* 0x000fc800078e00e2 */
[C---:B0-----:R-:W-:Y:S01]  /*52f0*/  IMAD.WIDE.U32 R22, R212.reuse, 0x10, R250 ;  /* 0x00000010d4167825 */ /* 0x041fe200078e00fa */
[----:B------:R-:W0:Y:S04]  /*5300*/  @P0 LDC.64 R2, c[0x0][0x398] ;  /* 0x0000e600ff020b82 */ /* 0x000e280000000a00 */
[----:B------:R3:W-:Y:S01]  /*5310*/  STG.E.128 desc[UR8][R22.64], R48 ;  /* 0x0000003016007986 */ /* 0x0007e2000c101d08 */
[----:B-1----:R-:W-:-:S05]  /*5320*/  IMAD.WIDE.U32 R24, R212, 0x4, R230 ;  /* 0x00000004d4187825 */ /* 0x002fca00078e00e6 */
[----:B------:R3:W-:Y:S01]  /*5330*/  STG.E desc[UR8][R24.64], R27 ;  /* 0x0000001b18007986 */ /* 0x0007e2000c101908 */
[----:B--2---:R-:W-:-:S04]  /*5340*/  @P1 IMAD.WIDE.U32 R20, R210, 0x10, R16 ;  /* 0x00000010d2141825 */ /* 0x004fc800078e0010 */
[----:B0-----:R-:W-:Y:S01]  /*5350*/  @P0 IMAD.WIDE.U32 R2, R210, 0x10, R2 ;  /* 0x00000010d2020825 */ /* 0x001fe200078e0002 */
[----:B---3--:R-:W-:Y:S06]  /*5360*/  @!P0 BRA `(.L_x_26034) ;  /* 0x00000000002c8947 */ /* 0x008fec0003800000 */
        /* <DEDUP_REMOVED lines=11> */
.L_x_26034:
[----:B------:R1:W5:Y:S04]  /*5420*/  @P0 LDG.E.128 R56, desc[UR8][R2.64] ;  /* 0x0000000802380981 */ /* 0x000368000c1e1d00 */
[----:B------:R1:W5:Y:S04]  /*5430*/  @P1 LDG.E.128 R52, desc[UR8][R20.64] ;  /* 0x0000000814341981 */ /* 0x000368000c1e1d00 */
[----:B0-----:R-:W5:Y:S01]  /*5440*/  LDG.E.128 R16, desc[UR8][R18.64] ;  /* 0x0000000812107981 */ /* 0x001f62000c1e1d00 */
        /* <DEDUP_REMOVED lines=17> */
.L_x_26038:
        /* <DEDUP_REMOVED lines=13> */
.L_x_26040:
[----:B------:R-:W-:Y:S05]  /*5630*/  BSYNC.RECONVERGENT B2 ;  /* 0x0000000000027941 */ /* 0x000fea0003800200 */
.L_x_26039:
        /* <DEDUP_REMOVED lines=40> */
[----:B------:R-:W-:Y:S01]  /*58c0*/  IMAD.MOV.U32 R2, RZ, RZ, R4 ;  /* 0x000000ffff027224 */ /* 0x000fe200078e0004 */
[----:B------:R-:W-:-:S07]  /*58d0*/  MOV R0, R20 ;  /* 0x0000001400007202 */ /* 0x000fce0000000f00 */
.L_x_26037:
[----:B------:R-:W-:Y:S05]  /*58e0*/  BSYNC.RECONVERGENT B1 ;  /* 0x0000000000017941 */ /* 0x000fea0003800200 */
.L_x_26036:
        /* <DEDUP_REMOVED lines=17> */
.L_x_26043:
        /* <DEDUP_REMOVED lines=13> */
.L_x_26045:
[----:B------:R-:W-:Y:S05]  /*5ad0*/  BSYNC.RECONVERGENT B2 ;  /* 0x0000000000027941 */ /* 0x000fea0003800200 */
.L_x_26044:
        /* <DEDUP_REMOVED lines=40> */
[----:B------:R-:W-:Y:S02]  /*5d60*/  IMAD.MOV.U32 R2, RZ, RZ, R0 ;  /* 0x000000ffff027224 */ /* 0x000fe400078e0000 */
[----:B------:R-:W-:-:S07]  /*5d70*/  IMAD.MOV.U32 R0, RZ, RZ, R6 ;  /* 0x000000ffff007224 */ /* 0x000fce00078e0006 */
.L_x_26042:
[----:B------:R-:W-:Y:S05]  /*5d80*/  BSYNC.RECONVERGENT B1 ;  /* 0x0000000000017941 */ /* 0x000fea0003800200 */
.L_x_26041:
        /* <DEDUP_REMOVED lines=15> */
.L_x_26048:
        /* <DEDUP_REMOVED lines=13> */
.L_x_26050:
[----:B------:R-:W-:Y:S05]  /*5f50*/  BSYNC.RECONVERGENT B2 ;  /* 0x0000000000027941 */ /* 0x000fea0003800200 */
.L_x_26049:
        /* <DEDUP_REMOVED lines=40> */
[----:B------:R-:W-:Y:S02]  /*61e0*/  LOP3.LUT R12, R215, R4, R21, 0x96, !PT ;  /* 0x00000004d70c7212 */ /* 0x000fe400078e9615 */
[----:B------:R-:W-:-:S07]  /*61f0*/  MOV R0, R20 ;  /* 0x0000001400007202 */ /* 0x000fce0000000f00 */
.L_x_26047:
[----:B------:R-:W-:Y:S05]  /*6200*/  BSYNC.RECONVERGENT B1 ;  /* 0x0000000000017941 */ /* 0x000fea0003800200 */
.L_x_26046:
        /* <DEDUP_REMOVED lines=17> */
.L_x_26053:
        /* <DEDUP_REMOVED lines=13> */
.L_x_26055:
[----:B------:R-:W-:Y:S05]  /*63f0*/  BSYNC.RECONVERGENT B2 ;  /* 0x0000000000027941 */ /* 0x000fea0003800200 */
.L_x_26054:
        /* <DEDUP_REMOVED lines=41> */
[----:B------:R-:W-:-:S07]  /*6690*/  IMAD.MOV.U32 R4, RZ, RZ, RZ ;  /* 0x000000ffff047224 */ /* 0x000fce00078e00ff */
.L_x_26052:
[----:B------:R-:W-:Y:S05]  /*66a0*/  BSYNC.RECONVERGENT B1 ;  /* 0x0000000000017941 */ /* 0x000fea0003800200 */
.L_x_26051:
        /* <DEDUP_REMOVED lines=15> */
.L_x_26058:
        /* <DEDUP_REMOVED lines=13> */
.L_x_26060:
[----:B------:R-:W-:Y:S05]  /*6870*/  BSYNC.RECONVERGENT B2 ;  /* 0x0000000000027941 */ /* 0x000fea0003800200 */
.L_x_26059:
        /* <DEDUP_REMOVED lines=43> */
.L_x_26057:
[----:B------:R-:W-:Y:S05]  /*6b30*/  BSYNC.RECONVERGENT B1 ;  /* 0x0000000000017941 */ /* 0x000fea0003800200 */
.L_x_26056:
        /* <DEDUP_REMOVED lines=17> */
.L_x_26063:
        /* <DEDUP_REMOVED lines=13> */
.L_x_26065:
[----:B------:R-:W-:Y:S05]  /*6d20*/  BSYNC.RECONVERGENT B2 ;  /* 0x0000000000027941 */ /* 0x000fea0003800200 */
.L_x_26064:
        /* <DEDUP_REMOVED lines=43> */
.L_x_26062:
[----:B------:R-:W-:Y:S05]  /*6fe0*/  BSYNC.RECONVERGENT B1 ;  /* 0x0000000000017941 */ /* 0x000fea0003800200 */
.L_x_26061:
        /* <DEDUP_REMOVED lines=15> */
.L_x_26068:
        /* <DEDUP_REMOVED lines=13> */
.L_x_26070:
[----:B------:R-:W-:Y:S05]  /*71b0*/  BSYNC.RECONVERGENT B2 ;  /* 0x0000000000027941 */ /* 0x000fea0003800200 */
.L_x_26069:
        /* <DEDUP_REMOVED lines=43> */
.L_x_26067:
[----:B------:R-:W-:Y:S05]  /*7470*/  BSYNC.RECONVERGENT B1 ;  /* 0x0000000000017941 */ /* 0x000fea0003800200 */
.L_x_26066:
        /* <DEDUP_REMOVED lines=17> */
.L_x_26073:
        /* <DEDUP_REMOVED lines=15> */
.L_x_26075:
[----:B------:R-:W-:Y:S05]  /*7680*/  BSYNC.RECONVERGENT B2 ;  /* 0x0000000000027941 */ /* 0x000fea0003800200 */
.L_x_26074:
        /* <DEDUP_REMOVED lines=43> */
.L_x_26072:
[----:B------:R-:W-:Y:S05]  /*7940*/  BSYNC.RECONVERGENT B1 ;  /* 0x0000000000017941 */ /* 0x000fea0003800200 */
.L_x_26071:
        /* <DEDUP_REMOVED lines=8> */
[----:B------:R-:W-:Y:S01]  /*79d0*/  FSETP.GTU.FTZ.AND P6, PT, R5, R214, PT ;  /* 0x000000d60500720b */ /* 0x000fe20003fdc000 */
[----:B------:R-:W-:Y:S01]  /*79e0*/  FFMA.FTZ R5, R3, R248, 1.1641532182693481445e-10 ;  /* 0x2f00000003057423 */ /* 0x000fe200000100f8 */
        /* <DEDUP_REMOVED lines=17> */
[----:B------:R-:W-:Y:S01]  /*7b00*/  PRMT R6, R20, 0x7610, R6 ;  /* 0x0000761014067816 */ /* 0x000fe20000000006 */
[----:B------:R-:W-:Y:S01]  /*7b10*/  FADD.FTZ R47, R47, R4 ;  /* 0x000000042f2f7221 */ /* 0x000fe20000010000 */
[----:B------:R-:W-:Y:S01]  /*7b20*/  SEL R5, RZ, 0x1, P6 ;  /* 0x00000001ff057807 */ /* 0x000fe20003000000 */
[----:B------:R-:W-:Y:S02]  /*7b30*/  @P1 FADD.FTZ R44, R52, R44 ;  /* 0x0000002c342c1221 */ /* 0x000fe40000010000 */
[----:B------:R-:W-:Y:S01]  /*7b40*/  @P1 FADD.FTZ R47, R55, R47 ;  /* 0x0000002f372f1221 */ /* 0x000fe20000010000 */
[----:B------:R-:W-:Y:S06]  /*7b50*/  BRA `(.L_x_26076) ;  /* 0x0000001000e07947 */ /* 0x000fec0003800000 */
.L_x_26035:
        /* <DEDUP_REMOVED lines=16> */
.L_x_26079:
        /* <DEDUP_REMOVED lines=13> */
.L_x_26081:
[----:B------:R-:W-:Y:S05]  /*7d30*/  BSYNC.RECONVERGENT B2 ;  /* 0x0000000000027941 */ /* 0x000fea0003800200 */
.L_x_26080:
        /* <DEDUP_REMOVED lines=43> */
.L_x_26078:
[----:B------:R-:W-:Y:S05]  /*7ff0*/  BSYNC.RECONVERGENT B1 ;  /* 0x0000000000017941 */ /* 0x000fea0003800200 */
.L_x_26077:
        /* <DEDUP_REMOVED lines=16> */
.L_x_26084:
        /* <DEDUP_REMOVED lines=13> */
.L_x_26086:
[----:B------:R-:W-:Y:S05]  /*81d0*/  BSYNC.RECONVERGENT B2 ;  /* 0x0000000000027941 */ /* 0x000fea0003800200 */
.L_x_26085:
        /* <DEDUP_REMOVED lines=43> */
.L_x_26083:
[----:B------:R-:W-:Y:S05]  /*8490*/  BSYNC.RECONVERGENT B1 ;  /* 0x0000000000017941 */ /* 0x000fea0003800200 */
.L_x_26082:
        /* <DEDUP_REMOVED lines=16> */
.L_x_26089:
        /* <DEDUP_REMOVED lines=13> */
.L_x_26091:
[----:B------:R-:W-:Y:S05]  /*8670*/  BSYNC.RECONVERGENT B2 ;  /* 0x0000000000027941 */ /* 0x000fea0003800200 */
.L_x_26090:
        /* <DEDUP_REMOVED lines=43> */
.L_x_26088:
[----:B------:R-:W-:Y:S05]  /*8930*/  BSYNC.RECONVERGENT B1 ;  /* 0x0000000000017941 */ /* 0x000fea0003800200 */
.L_x_26087:
        /* <DEDUP_REMOVED lines=16> */
.L_x_26094:
        /* <DEDUP_REMOVED lines=13> */
.L_x_26096:
[----:B------:R-:W-:Y:S05]  /*8b10*/  BSYNC.RECONVERGENT B2 ;  /* 0x0000000000027941 */ /* 0x000fea0003800200 */
.L_x_26095:
        /* <DEDUP_REMOVED lines=43> */
.L_x_26093:
[----:B------:R-:W-:Y:S05]  /*8dd0*/  BSYNC.RECONVERGENT B1 ;  /* 0x0000000000017941 */ /* 0x000fea0003800200 */
.L_x_26092:
        /* <DEDUP_REMOVED lines=16> */
.L_x_26076:
        /* <DEDUP_REMOVED lines=28> */
.L_x_26097:
        /* <DEDUP_REMOVED lines=20> */
.L_x_26101:
        /* <DEDUP_REMOVED lines=13> */
.L_x_26103:
[----:B------:R-:W-:Y:S05]  /*92b0*/  BSYNC.RECONVERGENT B2 ;  /* 0x0000000000027941 */ /* 0x000fea0003800200 */
.L_x_26102:
        /* <DEDUP_REMOVED lines=41> */
[----:B------:R-:W-:-:S07]  /*9550*/  IMAD.MOV.U32 R2, RZ, RZ, R20 ;  /* 0x000000ffff027224 */ /* 0x000fce00078e0014 */
.L_x_26100:
[----:B------:R-:W-:Y:S05]  /*9560*/  BSYNC.RECONVERGENT B1 ;  /* 0x0000000000017941 */ /* 0x000fea0003800200 */
.L_x_26099:
        /* <DEDUP_REMOVED lines=17> */
.L_x_26106:
        /* <DEDUP_REMOVED lines=13> */
.L_x_26108:
[----:B------:R-:W-:Y:S05]  /*9750*/  BSYNC.RECONVERGENT B2 ;  /* 0x0000000000027941 */ /* 0x000fea0003800200 */
.L_x_26107:
        /* <DEDUP_REMOVED lines=43> */
.L_x_26105:
[----:B------:R-:W-:Y:S05]  /*9a10*/  BSYNC.RECONVERGENT B1 ;  /* 0x0000000000017941 */ /* 0x000fea0003800200 */
.L_x_26104:
        /* <DEDUP_REMOVED lines=15> */
.L_x_26111:
        /* <DEDUP_REMOVED lines=13> */
.L_x_26113:
[----:B------:R-:W-:Y:S05]  /*9be0*/  BSYNC.RECONVERGENT B2 ;  /* 0x0000000000027941 */ /* 0x000fea0003800200 */
.L_x_26112:
        /* <DEDUP_REMOVED lines=41> */
[----:B------:R-:W-:Y:S01]  /*9e80*/  LOP3.LUT R12, R215, R6, R21, 0x96, !PT ;  /* 0x00000006d70c7212 */ /* 0x000fe200078e9615 */
[----:B------:R-:W-:-:S07]  /*9e90*/  IMAD.MOV.U32 R2, RZ, RZ, R20 ;  /* 0x000000ffff027224 */ /* 0x000fce00078e0014 */
.L_x_26110:
[----:B------:R-:W-:Y:S05]  /*9ea0*/  BSYNC.RECONVERGENT B1 ;  /* 0x0000000000017941 */ /* 0x000fea0003800200 */
.L_x_26109:
        /* <DEDUP_REMOVED lines=17> */
.L_x_26116:
        /* <DEDUP_REMOVED lines=13> */
.L_x_26118:
[----:B------:R-:W-:Y:S05]  /*a090*/  BSYNC.RECONVERGENT B2 ;  /* 0x0000000000027941 */ /* 0x000fea0003800200 */
.L_x_26117:
        /* <DEDUP_REMOVED lines=43> */
.L_x_26115:
[----:B------:R-:W-:Y:S05]  /*a350*/  BSYNC.RECONVERGENT B1 ;  /* 0x0000000000017941 */ /* 0x000fea0003800200 */
.L_x_26114:
        /* <DEDUP_REMOVED lines=15> */
.L_x_26121:
        /* <DEDUP_REMOVED lines=13> */
.L_x_26123:
[----:B------:R-:W-:Y:S05]  /*a520*/  BSYNC.RECONVERGENT B2 ;  /* 0x0000000000027941 */ /* 0x000fea0003800200 */
.L_x_26122:
        /* <DEDUP_REMOVED lines=43> */
.L_x_26120:
[----:B------:R-:W-:Y:S05]  /*a7e0*/  BSYNC.RECONVERGENT B1 ;  /* 0x0000000000017941 */ /* 0x000fea0003800200 */
.L_x_26119:
        /* <DEDUP_REMOVED lines=17> */
.L_x_26126:
        /* <DEDUP_REMOVED lines=13> */
.L_x_26128:
[----:B------:R-:W-:Y:S05]  /*a9d0*/  BSYNC.RECONVERGENT B2 ;  /* 0x0000000000027941 */ /* 0x000fea0003800200 */
.L_x_26127:
        /* <DEDUP_REMOVED lines=43> */
.L_x_26125:
[----:B------:R-:W-:Y:S05]  /*ac90*/  BSYNC.RECONVERGENT B1 ;  /* 0x0000000000017941 */ /* 0x000fea0003800200 */
.L_x_26124:
        /* <DEDUP_REMOVED lines=15> */
.L_x_26131:
        /* <DEDUP_REMOVED lines=13> */
.L_x_26133:
[----:B------:R-:W-:Y:S05]  /*ae60*/  BSYNC.RECONVERGENT B2 ;  /* 0x0000000000027941 */ /* 0x000fea0003800200 */
.L_x_26132:
        /* <DEDUP_REMOVED lines=41> */
[----:B------:R-:W-:-:S07]  /*b100*/  LOP3.LUT R12, R215, R20, R23, 0x96, !PT ;  /* 0x00000014d70c7212 */ /* 0x000fce00078e9617 */
.L_x_26130:
[----:B------:R-:W-:Y:S05]  /*b110*/  BSYNC.RECONVERGENT B1 ;  /* 0x0000000000017941 */ /* 0x000fea0003800200 */
.L_x_26129:
        /* <DEDUP_REMOVED lines=17> */
.L_x_26136:
        /* <DEDUP_REMOVED lines=15> */
.L_x_26138:
[----:B------:R-:W-:Y:S05]  /*b320*/  BSYNC.RECONVERGENT B2 ;  /* 0x0000000000027941 */ /* 0x000fea0003800200 */
.L_x_26137:
        /* <DEDUP_REMOVED lines=40> */
[----:B------:R-:W-:Y:S02]  /*b5b0*/  LOP3.LUT R12, R215, R20, R23, 0x96, !PT ;  /* 0x00000014d70c7212 */ /* 0x000fe400078e9617 */
[----:B------:R-:W-:-:S07]  /*b5c0*/  MOV R2, R22 ;  /* 0x0000001600027202 */ /* 0x000fce0000000f00 */
.L_x_26135:
[----:B------:R-:W-:Y:S05]  /*b5d0*/  BSYNC.RECONVERGENT B1 ;  /* 0x0000000000017941 */ /* 0x000fea0003800200 */
.L_x_26134:
        /* <DEDUP_REMOVED lines=28> */
[--C-:B------:R-:W-:Y:S01]  /*b7a0*/  FADD.FTZ R43, R43, R6.reuse ;  /* 0x000000062b2b7221 */ /* 0x100fe20000010000 */
[----:B------:R-:W-:Y:S01]  /*b7b0*/  PRMT R6, R22, 0x7610, R6 ;  /* 0x0000761016067816 */ /* 0x000fe20000000006 */
[----:B------:R-:W-:Y:S02]  /*b7c0*/  @P1 FADD.FTZ R40, R52, R40 ;  /* 0x0000002834281221 */ /* 0x000fe40000010000 */
[----:B------:R-:W-:Y:S01]  /*b7d0*/  @P1 FADD.FTZ R43, R55, R43 ;  /* 0x0000002b372b1221 */ /* 0x000fe20000010000 */
[----:B------:R-:W-:Y:S06]  /*b7e0*/  BRA `(.L_x_26139) ;  /* 0x0000001000d07947 */ /* 0x000fec0003800000 */
.L_x_26098:
        /* <DEDUP_REMOVED lines=16> */
.L_x_26142:
        /* <DEDUP_REMOVED lines=13> */
.L_x_26144:
[----:B------:R-:W-:Y:S05]  /*b9c0*/  BSYNC.RECONVERGENT B2 ;  /* 0x0000000000027941 */ /* 0x000fea0003800200 */
.L_x_26143:
        /* <DEDUP_REMOVED lines=41> */
[----:B------:R-:W-:-:S07]  /*bc60*/  IMAD.MOV.U32 R20, RZ, RZ, RZ ;  /* 0x000000ffff147224 */ /* 0x000fce00078e00ff */
.L_x_26141:
[----:B------:R-:W-:Y:S05]  /*bc70*/  BSYNC.RECONVERGENT B1 ;  /* 0x0000000000017941 */ /* 0x000fea0003800200 */
.L_x_26140:
        /* <DEDUP_REMOVED lines=16> */
.L_x_26147:
        /* <DEDUP_REMOVED lines=13> */
.L_x_26149:
[----:B------:R-:W-:Y:S05]  /*be50*/  BSYNC.RECONVERGENT B2 ;  /* 0x0000000000027941 */ /* 0x000fea0003800200 */
.L_x_26148:
        /* <DEDUP_REMOVED lines=39> */
[----:B------:R-:W-:-:S03]  /*c0d0*/  LOP3.LUT R11, R216, R22, R11, 0x96, !PT ;  /* 0x00000016d80b7212 */ /* 0x000fc600078e960b */
[----:B------:R-:W-:Y:S01]  /*c0e0*/  IMAD.MOV.U32 R2, RZ, RZ, R24 ;  /* 0x000000ffff027224 */ /* 0x000fe200078e0018 */
[----:B------:R-:W-:-:S07]  /*c0f0*/  LOP3.LUT R12, R215, R20, R25, 0x96, !PT ;  /* 0x00000014d70c7212 */ /* 0x000fce00078e9619 */
.L_x_26146:
[----:B------:R-:W-:Y:S05]  /*c100*/  BSYNC.RECONVERGENT B1 ;  /* 0x0000000000017941 */ /* 0x000fea0003800200 */
.L_x_26145:
        /* <DEDUP_REMOVED lines=16> */
.L_x_26152:
        /* <DEDUP_REMOVED lines=13> */
.L_x_26154:
[----:B------:R-:W-:Y:S05]  /*c2e0*/  BSYNC.RECONVERGENT B2 ;  /* 0x0000000000027941 */ /* 0x000fea0003800200 */
.L_x_26153:
        /* <DEDUP_REMOVED lines=40> */
[----:B------:R-:W-:Y:S01]  /*c570*/  IMAD.MOV.U32 R20, RZ, RZ, RZ ;  /* 0x000000ffff147224 */ /* 0x000fe200078e00ff */
[----:B------:R-:W-:-:S07]  /*c580*/  MOV R2, R24 ;  /* 0x0000001800027202 */ /* 0x000fce0000000f00 */
.L_x_26151:
[----:B------:R-:W-:Y:S05]  /*c590*/  BSYNC.RECONVERGENT B1 ;  /* 0x0000000000017941 */ /* 0x000fea0003800200 */
.L_x_26150:
        /* <DEDUP_REMOVED lines=16> */
.L_x_26157:
        /* <DEDUP_REMOVED lines=13> */
.L_x_26159:
[----:B------:R-:W-:Y:S05]  /*c770*/  BSYNC.RECONVERGENT B2 ;  /* 0x0000000000027941 */ /* 0x000fea0003800200 */
.L_x_26158:
        /* <DEDUP_REMOVED lines=42> */
.L_x_26156:
[----:B------:R-:W-:Y:S05]  /*ca20*/  BSYNC.RECONVERGENT B1 ;  /* 0x0000000000017941 */ /* 0x000fea0003800200 */
.L_x_26155:
        /* <DEDUP_REMOVED lines=16> */
.L_x_26139:
        /* <DEDUP_REMOVED lines=28> */
.L_x_26160:
        /* <DEDUP_REMOVED lines=20> */
.L_x_26164:
        /* <DEDUP_REMOVED lines=13> */
.L_x_26166:
[----:B------:R-:W-:Y:S05]  /*cf00*/  BSYNC.RECONVERGENT B2 ;  /* 0x0000000000027941 */ /* 0x000fea0003800200 */
.L_x_26165:
[----:B------:R-:W-:Y:S01]  /*cf10*/  IMAD.WIDE.U32 R20, R15, -0x326172a9, RZ ;  /* 0xcd9e8d570f147825 */ /* 0x000fe200078e00ff */
[----:B------:R-:W-:Y:S02]  /*cf20*/  LOP3.LUT R6, R9, UR7, R11, 0x96, !PT ;  /* 0x0000000709067c12 */ /* 0x000fe4000f8e960b */
[----:B------:R-:W-:Y:S02]  /*cf30*/  MOV R5, R2 ;  /* 0x0000000200057202 */ /* 0x000fe40000000f00 */
[----:B-1----:R-:W-:Y:S01]  /*cf40*/  LOP3.LUT R22, R13, UR6, R21, 0x96, !PT ;  /* 0x000000060d167c12 */ /* 0x002fe2000f8e9615 */
        /* <DEDUP_REMOVED lines=39> */
.L_x_26163:
[----:B------:R-:W-:Y:S05]  /*d1c0*/  BSYNC.RECONVERGENT B1 ;  /* 0x0000000000017941 */ /* 0x000fea0003800200 */
.L_x_26162:
[----:B------:R-:W-:Y:S01]  /*d1d0*/  ISETP.NE.AND P3, PT, R6, 0x1, PT ;  /* 0x000000010600780c */ /* 0x000fe20003f65270 */
[----:B------:R-:W-:Y:S01]  /*d1e0*/  BSSY.RECONVERGENT B1, `(.L_x_26167) ;  /* 0x0000049000017945 */ /* 0x000fe20003800200 */
[----:B------:R-:W-:Y:S01]  /*d1f0*/  I2FP.F32.U32 R5, R5 ;  /* 0x0000000500057245 */ /* 0x000fe20000201000 */
[----:B-----5:R-:W-:Y:S01]  /*d200*/  FMUL.FTZ R2, R16, R213 ;  /* 0x000000d510027220 */ /* 0x020fe20000410000 */
        /* <DEDUP_REMOVED lines=13> */
.L_x_26169:
        /* <DEDUP_REMOVED lines=13> */
.L_x_26171:
[----:B------:R-:W-:Y:S05]  /*d3b0*/  BSYNC.RECONVERGENT B2 ;  /* 0x0000000000027941 */ /* 0x000fea0003800200 */
.L_x_26170:
        /* <DEDUP_REMOVED lines=43> */
.L_x_26168:
[----:B------:R-:W-:Y:S05]  /*d670*/  BSYNC.RECONVERGENT B1 ;  /* 0x0000000000017941 */ /* 0x000fea0003800200 */
.L_x_26167:
        /* <DEDUP_REMOVED lines=15> */
.L_x_26174:
        /* <DEDUP_REMOVED lines=13> */
.L_x_26176:
[----:B------:R-:W-:Y:S05]  /*d840*/  BSYNC.RECONVERGENT B2 ;  /* 0x0000000000027941 */ /* 0x000fea0003800200 */
.L_x_26175:
[----:B-1----:R-:W-:Y:S01]  /*d850*/  IMAD.WIDE.U32 R22, R15, -0x326172a9, RZ ;  /* 0xcd9e8d570f167825 */ /* 0x002fe200078e00ff */
        /* <DEDUP_REMOVED lines=41> */
.L_x_26173:
[----:B------:R-:W-:Y:S05]  /*daf0*/  BSYNC.RECONVERGENT B1 ;  /* 0x0000000000017941 */ /* 0x000fea0003800200 */
.L_x_26172:
        /* <DEDUP_REMOVED lines=17> */
.L_x_26179:
        /* <DEDUP_REMOVED lines=13> */
.L_x_26181:
[----:B------:R-:W-:Y:S05]  /*dce0*/  BSYNC.RECONVERGENT B2 ;  /* 0x0000000000027941 */ /* 0x000fea0003800200 */
.L_x_26180:
        /* <DEDUP_REMOVED lines=26> */
[----:B-1----:R-:W-:Y:S01]  /*de90*/  LOP3.LUT R22, R6, UR20, R21, 0x96, !PT ;  /* 0x0000001406167c12 */ /* 0x002fe2000f8e9615 */
        /* <DEDUP_REMOVED lines=12> */
[----:B------:R-:W-:Y:S02]  /*df60*/  LOP3.LUT R12, R215, R6, R17, 0x96, !PT ;  /* 0x00000006d70c7212 */ /* 0x000fe400078e9611 */
[----:B------:R-:W-:Y:S01]  /*df70*/  MOV R6, R0 ;  /* 0x0000000000067202 */ /* 0x000fe20000000f00 */
[----:B------:R-:W-:-:S07]  /*df80*/  IMAD.MOV.U32 R0, RZ, RZ, R16 ;  /* 0x000000ffff007224 */ /* 0x000fce00078e0010 */
.L_x_26178:
[----:B------:R-:W-:Y:S05]  /*df90*/  BSYNC.RECONVERGENT B1 ;  /* 0x0000000000017941 */ /* 0x000fea0003800200 */
.L_x_26177:
[----:B------:R-:W-:Y:S01]  /*dfa0*/  ISETP.NE.AND P4, PT, R7, 0x1, PT ;  /* 0x000000010700780c */ /* 0x000fe20003f85270 */
[----:B------:R-:W-:Y:S01]  /*dfb0*/  BSSY.RECONVERGENT B1, `(.L_x_26182) ;  /* 0x0000046000017945 */ /* 0x000fe20003800200 */
[----:B-1----:R-:W-:Y:S01]  /*dfc0*/  I2FP.F32.U32 R23, R6 ;  /* 0x0000000600177245 */ /* 0x002fe20000201000 */
        /* <DEDUP_REMOVED lines=12> */
.L_x_26184:
        /* <DEDUP_REMOVED lines=13> */
.L_x_26186:
[----:B------:R-:W-:Y:S05]  /*e160*/  BSYNC.RECONVERGENT B2 ;  /* 0x0000000000027941 */ /* 0x000fea0003800200 */
.L_x_26185:
        /* <DEDUP_REMOVED lines=39> */
[----:B------:R-:W-:Y:S02]  /*e3e0*/  IMAD.MOV.U32 R6, RZ, RZ, R0 ;  /* 0x000000ffff067224 */ /* 0x000fe400078e0000 */
[----:B------:R-:W-:Y:S02]  /*e3f0*/  IMAD.MOV.U32 R0, RZ, RZ, R16 ;  /* 0x000000ffff007224 */ /* 0x000fe400078e0010 */
[----:B------:R-:W-:-:S07]  /*e400*/  HFMA2 R16, -RZ, RZ, 0, 0 ;  /* 0x00000000ff107431 */ /* 0x000fce00000001ff */
.L_x_26183:
[----:B------:R-:W-:Y:S05]  /*e410*/  BSYNC.RECONVERGENT B1 ;  /* 0x0000000000017941 */ /* 0x000fea0003800200 */
.L_x_26182:
        /* <DEDUP_REMOVED lines=17> */
.L_x_26189:
        /* <DEDUP_REMOVED lines=13> */
.L_x_26191:
[----:B------:R-:W-:Y:S05]  /*e600*/  BSYNC.RECONVERGENT B2 ;  /* 0x0000000000027941 */ /* 0x000fea0003800200 */
.L_x_26190:
        /* <DEDUP_REMOVED lines=43> */
.L_x_26188:
[----:B------:R-:W-:Y:S05]  /*e8c0*/  BSYNC.RECONVERGENT B1 ;  /* 0x0000000000017941 */ /* 0x000fea0003800200 */
.L_x_26187:
        /* <DEDUP_REMOVED lines=15> */
.L_x_26194:
        /* <DEDUP_REMOVED lines=13> */
.L_x_26196:
[----:B------:R-:W-:Y:S05]  /*ea90*/  BSYNC.RECONVERGENT B2 ;  /* 0x0000000000027941 */ /* 0x000fea0003800200 */
.L_x_26195:
        /* <DEDUP_REMOVED lines=42> */
.L_x_26193:
[----:B------:R-:W-:Y:S05]  /*ed40*/  BSYNC.RECONVERGENT B1 ;  /* 0x0000000000017941 */ /* 0x000fea0003800200 */
.L_x_26192:
        /* <DEDUP_REMOVED lines=17> */
.L_x_26199:
        /* <DEDUP_REMOVED lines=15> */
.L_x_26201:
[----:B------:R-:W-:Y:S05]  /*ef50*/  BSYNC.RECONVERGENT B2 ;  /* 0x0000000000027941 */ /* 0x000fea0003800200 */
.L_x_26200:
        /* <DEDUP_REMOVED lines=43> */
.L_x_26198:
[----:B------:R-:W-:Y:S05]  /*f210*/  BSYNC.RECONVERGENT B1 ;  /* 0x0000000000017941 */ /* 0x000fea0003800200 */
.L_x_26197:
        /* <DEDUP_REMOVED lines=28> */
[--C-:B------:R-:W-:Y:S01]  /*f3e0*/  FADD.FTZ R39, R39, R6.reuse ;  /* 0x0000000627277221 */ /* 0x100fe20000010000 */
[----:B------:R-:W-:Y:S01]  /*f3f0*/  PRMT R6, R21, 0x7610, R6 ;  /* 0x0000761015067816 */ /* 0x000fe20000000006 */
[----:B------:R-:W-:Y:S01]  /*f400*/  @P1 FADD.FTZ R36, R52, R36 ;  /* 0x0000002434241221 */ /* 0x000fe20000010000 */
[----:B------:R-:W-:Y:S01]  /*f410*/  SEL R5, RZ, 0x1, P6 ;  /* 0x00000001ff057807 */ /* 0x000fe20003000000 */
[----:B------:R-:W-:Y:S01]  /*f420*/  @P1 FADD.FTZ R39, R55, R39 ;  /* 0x0000002737271221 */ /* 0x000fe20000010000 */
[----:B------:R-:W-:Y:S06]  /*f430*/  BRA `(.L_x_26202) ;  /* 0x0000001000e07947 */ /* 0x000fec0003800000 */
.L_x_26161:
        /* <DEDUP_REMOVED lines=16> */
.L_x_26205:
        /* <DEDUP_REMOVED lines=13> */
.L_x_26207:
[----:B------:R-:W-:Y:S05]  /*f610*/  BSYNC.RECONVERGENT B2 ;  /* 0x0000000000027941 */ /* 0x000fea0003800200 */
.L_x_26206:
        /* <DEDUP_REMOVED lines=43> */
.L_x_26204:
[----:B------:R-:W-:Y:S05]  /*f8d0*/  BSYNC.RECONVERGENT B1 ;  /* 0x0000000000017941 */ /* 0x000fea0003800200 */
.L_x_26203:
        /* <DEDUP_REMOVED lines=16> */
.L_x_26210:
        /* <DEDUP_REMOVED lines=13> */
.L_x_26212:
[----:B------:R-:W-:Y:S05]  /*fab0*/  BSYNC.RECONVERGENT B2 ;  /* 0x0000000000027941 */ /* 0x000fea0003800200 */
.L_x_26211:
        /* <DEDUP_REMOVED lines=43> */
.L_x_26209:
[----:B------:R-:W-:Y:S05]  /*fd70*/  BSYNC.RECONVERGENT B1 ;  /* 0x0000000000017941 */ /* 0x000fea0003800200 */
.L_x_26208:
        /* <DEDUP_REMOVED lines=16> */
.L_x_26215:
        /* <DEDUP_REMOVED lines=13> */
.L_x_26217:
[----:B------:R-:W-:Y:S05]  /*ff50*/  BSYNC.RECONVERGENT B2 ;  /* 0x0000000000027941 */ /* 0x000fea0003800200 */
.L_x_26216:
        /* <DEDUP_REMOVED lines=43> */
.L_x_26214:
[----:B------:R-:W-:Y:S05]  /*10210*/  BSYNC.RECONVERGENT B1 ;  /* 0x0000000000017941 */ /* 0x000fea0003800200 */
.L_x_26213:
        /* <DEDUP_REMOVED lines=16> */
.L_x_26220:
        /* <DEDUP_REMOVED lines=13> */
.L_x_26222:
[----:B------:R-:W-:Y:S05]  /*103f0*/  BSYNC.RECONVERGENT B2 ;  /* 0x0000000000027941 */ /* 0x000fea0003800200 */
.L_x_26221:
        /* <DEDUP_REMOVED lines=43> */
.L_x_26219:
[----:B------:R-:W-:Y:S05]  /*106b0*/  BSYNC.RECONVERGENT B1 ;  /* 0x0000000000017941 */ /* 0x000fea0003800200 */
.L_x_26218:
        /* <DEDUP_REMOVED lines=16> */
.L_x_26202:
[----:B------:R-:W-:Y:S01]  /*107c0*/  SEL R2, RZ, 0x1000000, !P5 ;  /* 0x01000000ff027807 */ /* 0x000fe20006800000 */
[----:B------:R-:W0:Y:S01]  /*107d0*/  @P0 LDC.64 R22, c[0x0][0x398] ;  /* 0x0000e600ff160b82 */ /* 0x000e220000000a00 */
[----:B------:R-:W-:Y:S02]  /*107e0*/  SEL R17, RZ, 0x10000, !P4 ;  /* 0x00010000ff117807 */ /* 0x000fe40006000000 */
[----:B------:R-:W-:Y:S02]  /*107f0*/  SEL R16, RZ, 0x100, !P3 ;  /* 0x00000100ff107807 */ /* 0x000fe40005800000 */
[----:B------:R-:W-:Y:S02]  /*10800*/  SEL R21, RZ, 0x1, !P2 ;  /* 0x00000001ff157807 */ /* 0x000fe40005000000 */
[----:B------:R-:W-:Y:S01]  /*10810*/  IADD3 R20, PT, PT, R16, R2, R17 ;  /* 0x0000000210147210 */ /* 0x000fe20007ffe011 */
[C---:B------:R-:W-:Y:S01]  /*10820*/  IMAD.WIDE.U32 R16, R3.reuse, 0x10, R250 ;  /* 0x0000001003107825 */ /* 0x040fe200078e00fa */
[----:B------:R-:W1:Y:S02]  /*10830*/  @P1 LDC.64 R18, c[0x0][0x3a0] ;  /* 0x0000e800ff121b82 */ /* 0x000e640000000a00 */
[----:B------:R-:W-:Y:S01]  /*10840*/  IADD3 R25, PT, PT, R20, R21, RZ ;  /* 0x0000001514197210 */ /* 0x000fe20007ffe0ff */
[----:B------:R-:W-:Y:S01]  /*10850*/  IMAD.WIDE.U32 R20, R3, 0x4, R230 ;  /* 0x0000000403147825 */ /* 0x000fe200078e00e6 */
[----:B------:R2:W-:Y:S03]  /*10860*/  STG.E.128 desc[UR8][R16.64], R36 ;  /* 0x0000002410007986 */ /* 0x0005e6000c101d08 */
[----:B------:R-:W-:Y:S01]  /*10870*/  VIADD R2, R212, 0x80 ;  /* 0x00000080d4027836 */ /* 0x000fe20000000000 */
[----:B------:R3:W-:Y:S03]  /*10880*/  STG.E desc[UR8][R20.64], R25 ;  /* 0x0000001914007986 */ /* 0x0007e6000c101908 */
[----:B0-----:R-:W-:-:S04]  /*10890*/  @P0 IMAD.WIDE.U32 R22, R2, 0x10, R22 ;  /* 0x0000001002160825 */ /* 0x001fc800078e0016 */
[----:B--2---:R-:W-:-:S04]  /*108a0*/  IMAD.WIDE.U32 R16, R2, 0x10, R226 ;  /* 0x0000001002107825 */ /* 0x004fc800078e00e2 */
[----:B-1----:R-:W-:Y:S01]  /*108b0*/  @P1 IMAD.WIDE.U32 R18, R2, 0x10, R18 ;  /* 0x0000001002121825 */ /* 0x002fe200078e0012 */
        /* <DEDUP_REMOVED lines=12> */
.L_x_26223:
        /* <DEDUP_REMOVED lines=20> */
.L_x_26227:
        /* <DEDUP_REMOVED lines=13> */
.L_x_26229:
[----:B------:R-:W-:Y:S05]  /*10b90*/  BSYNC.RECONVERGENT B2 ;  /* 0x0000000000027941 */ /* 0x000fea0003800200 */
.L_x_26228:
        /* <DEDUP_REMOVED lines=42> */
.L_x_26226:
[----:B------:R-:W-:Y:S05]  /*10e40*/  BSYNC.RECONVERGENT B1 ;  /* 0x0000000000017941 */ /* 0x000fea0003800200 */
.L_x_26225:
        /* <DEDUP_REMOVED lines=17> */
.L_x_26232:
        /* <DEDUP_REMOVED lines=13> */
.L_x_26234:
[----:B------:R-:W-:Y:S05]  /*11030*/  BSYNC.RECONVERGENT B2 ;  /* 0x0000000000027941 */ /* 0x000fea0003800200 */
.L_x_26233:
[----:B------:R-:W-:Y:S01]  /*11040*/  IMAD.WIDE.U32 R10, R15, -0x326172a9, RZ ;  /* 0xcd9e8d570f0a7825 */ /* 0x000fe200078e00ff */
[----:B------:R-:W-:-:S03]  /*11050*/  LOP3.LUT R20, R9, UR7, R7, 0x96, !PT ;  /* 0x0000000709147c12 */ /* 0x000fc6000f8e9607 */
[----:B------:R-:W-:Y:S01]  /*11060*/  IMAD.MOV.U32 R0, RZ, RZ, R25 ;  /* 0x000000ffff007224 */ /* 0x000fe200078e0019 */
[----:B-1----:R-:W-:Y:S01]  /*11070*/  LOP3.LUT R22, R13, UR6, R11, 0x96, !PT ;  /* 0x000000060d167c12 */ /* 0x002fe2000f8e960b */
        /* <DEDUP_REMOVED lines=39> */
.L_x_26231:
[----:B------:R-:W-:Y:S05]  /*112f0*/  BSYNC.RECONVERGENT B1 ;  /* 0x0000000000017941 */ /* 0x000fea0003800200 */
.L_x_26230:
        /* <DEDUP_REMOVED lines=15> */
.L_x_26237:
        /* <DEDUP_REMOVED lines=13> */
.L_x_26239:
[----:B------:R-:W-:Y:S05]  /*114c0*/  BSYNC.RECONVERGENT B2 ;  /* 0x0000000000027941 */ /* 0x000fea0003800200 */
.L_x_26238:
        /* <DEDUP_REMOVED lines=39> */
[----:B------:R-:W-:Y:S01]  /*11740*/  MOV R7, R25 ;  /* 0x0000001900077202 */ /* 0x000fe20000000f00 */
[----:B------:R-:W-:Y:S02]  /*11750*/  IMAD.MOV.U32 R25, RZ, RZ, R6 ;  /* 0x000000ffff197224 */ /* 0x000fe400078e0006 */
[----:B------:R-:W-:-:S07]  /*11760*/  IMAD.MOV.U32 R6, RZ, RZ, RZ ;  /* 0x000000ffff067224 */ /* 0x000fce00078e00ff */
.L_x_26236:
[----:B------:R-:W-:Y:S05]  /*11770*/  BSYNC.RECONVERGENT B1 ;  /* 0x0000000000017941 */ /* 0x000fea0003800200 */
.L_x_26235:
        /* <DEDUP_REMOVED lines=17> */
.L_x_26242:
        /* <DEDUP_REMOVED lines=13> */
.L_x_26244:
[----:B------:R-:W-:Y:S05]  /*11960*/  BSYNC.RECONVERGENT B2 ;  /* 0x0000000000027941 */ /* 0x000fea0003800200 */
.L_x_26243:
[----:B-1----:R-:W-:Y:S01]  /*11970*/  IMAD.WIDE.U32 R22, R15, -0x326172a9, RZ ;  /* 0xcd9e8d570f167825 */ /* 0x002fe200078e00ff */
        /* <DEDUP_REMOVED lines=41> */
.L_x_26241:
[----:B------:R-:W-:Y:S05]  /*11c10*/  BSYNC.RECONVERGENT B1 ;  /* 0x0000000000017941 */ /* 0x000fea0003800200 */
.L_x_26240:
        /* <DEDUP_REMOVED lines=15> */
.L_x_26247:
        /* <DEDUP_REMOVED lines=13> */
.L_x_26249:
[----:B------:R-:W-:Y:S05]  /*11de0*/  BSYNC.RECONVERGENT B2 ;  /* 0x0000000000027941 */ /* 0x000fea0003800200 */
.L_x_26248:
        /* <DEDUP_REMOVED lines=40> */
[----:B------:R-:W-:Y:S01]  /*12070*/  MOV R25, R6 ;  /* 0x0000000600197202 */ /* 0x000fe20000000f00 */
[----:B------:R-:W-:-:S07]  /*12080*/  IMAD.MOV.U32 R6, RZ, RZ, RZ ;  /* 0x000000ffff067224 */ /* 0x000fce00078e00ff */
.L_x_26246:
[----:B------:R-:W-:Y:S05]  /*12090*/  BSYNC.RECONVERGENT B1 ;  /* 0x0000000000017941 */ /* 0x000fea0003800200 */
.L_x_26245:
[----:B------:R-:W-:Y:S01]  /*120a0*/  ISETP.NE.AND P5, PT, R6, 0x1, PT ;  /* 0x000000010600780c */ /* 0x000fe20003fa5270 */
[----:B------:R-:W-:Y:S01]  /*120b0*/  BSSY.RECONVERGENT B1, `(.L_x_26250) ;  /* 0x0000048000017945 */ /* 0x000fe20003800200 */
[----:B------:R-:W-:Y:S01]  /*120c0*/  I2FP.F32.U32 R7, R7 ;  /* 0x0000000700077245 */ /* 0x000fe20000201000 */
[----:B-1----:R-:W-:Y:S01]  /*120d0*/  FMUL.FTZ R18, R18, R213 ;  /* 0x000000d512127220 */ /* 0x002fe20000410000 */
        /* <DEDUP_REMOVED lines=13> */
.L_x_26252:
        /* <DEDUP_REMOVED lines=13> */
.L_x_26254:
[----:B------:R-:W-:Y:S05]  /*12280*/  BSYNC.RECONVERGENT B2 ;  /* 0x0000000000027941 */ /* 0x000fea0003800200 */
.L_x_26253:
        /* <DEDUP_REMOVED lines=40> */
[----:B------:R-:W-:Y:S01]  /*12510*/  MOV R7, R25 ;  /* 0x0000001900077202 */ /* 0x000fe20000000f00 */
[----:B------:R-:W-:-:S07]  /*12520*/  IMAD.MOV.U32 R25, RZ, RZ, R6 ;  /* 0x000000ffff197224 */ /* 0x000fce00078e0006 */
.L_x_26251:
[----:B------:R-:W-:Y:S05]  /*12530*/  BSYNC.RECONVERGENT B1 ;  /* 0x0000000000017941 */ /* 0x000fea0003800200 */
.L_x_26250:
        /* <DEDUP_REMOVED lines=15> */
.L_x_26257:
        /* <DEDUP_REMOVED lines=13> */
.L_x_26259:
[----:B------:R-:W-:Y:S05]  /*12700*/  BSYNC.RECONVERGENT B2 ;  /* 0x0000000000027941 */ /* 0x000fea0003800200 */
.L_x_26258:
        /* <DEDUP_REMOVED lines=41> */
[----:B------:R-:W-:-:S07]  /*129a0*/  HFMA2 R21, -RZ, RZ, 0, 0 ;  /* 0x00000000ff157431 */ /* 0x000fce00000001ff */
.L_x_26256:
[----:B------:R-:W-:Y:S05]  /*129b0*/  BSYNC.RECONVERGENT B1 ;  /* 0x0000000000017941 */ /* 0x000fea0003800200 */
.L_x_26255:
        /* <DEDUP_REMOVED lines=17> */
.L_x_26262:
        /* <DEDUP_REMOVED lines=15> */
.L_x_26264:
[----:B------:R-:W-:Y:S05]  /*12bc0*/  BSYNC.RECONVERGENT B2 ;  /* 0x0000000000027941 */ /* 0x000fea0003800200 */
.L_x_26263:
        /* <DEDUP_REMOVED lines=42> */
.L_x_26261:
[----:B------:R-:W-:Y:S05]  /*12e70*/  BSYNC.RECONVERGENT B1 ;  /* 0x0000000000017941 */ /* 0x000fea0003800200 */
.L_x_26260:
        /* <DEDUP_REMOVED lines=21> */
[----:B------:R-:W-:Y:S01]  /*12fd0*/  FSEL R6, R19, RZ, P5 ;  /* 0x000000ff13067208 */ /* 0x000fe20002800000 */
[----:B------:R-:W-:Y:S01]  /*12fe0*/  FADD.FTZ R33, R17, R0 ;  /* 0x0000000011217221 */ /* 0x000fe20000010000 */
[----:B------:R-:W-:Y:S01]  /*12ff0*/  FSEL R35, R35, RZ, !P6 ;  /* 0x000000ff23237208 */ /* 0x000fe20007000000 */
[----:B------:R-:W-:Y:S01]  /*13000*/  FADD.FTZ R32, R16, R21 ;  /* 0x0000001510207221 */ /* 0x000fe20000010000 */
[----:B------:R-:W-:Y:S01]  /*13010*/  PRMT R7, R20, 0x7610, R7 ;  /* 0x0000761014077816 */ /* 0x000fe20000000007 */
[----:B------:R-:W-:Y:S01]  /*13020*/  @P1 FADD.FTZ R33, R53, R33 ;  /* 0x0000002135211221 */ /* 0x000fe20000010000 */
[----:B------:R-:W-:Y:S01]  /*13030*/  SEL R5, RZ, 0x1, P6 ;  /* 0x00000001ff057807 */ /* 0x000fe20003000000 */
[--C-:B------:R-:W-:Y:S01]  /*13040*/  FADD.FTZ R35, R35, R6.reuse ;  /* 0x0000000623237221 */ /* 0x100fe20000010000 */
[----:B------:R-:W-:Y:S01]  /*13050*/  PRMT R6, R22, 0x7610, R6 ;  /* 0x0000761016067816 */ /* 0x000fe20000000006 */
[----:B------:R-:W-:-:S02]  /*13060*/  @P1 FADD.FTZ R32, R52, R32 ;  /* 0x0000002034201221 */ /* 0x000fc40000010000 */
[----:B------:R-:W-:Y:S01]  /*13070*/  @P1 FADD.FTZ R35, R55, R35 ;  /* 0x0000002337231221 */ /* 0x000fe20000010000 */
[----:B------:R-:W-:Y:S06]  /*13080*/  BRA `(.L_x_26265) ;  /* 0x0000001000d07947 */ /* 0x000fec0003800000 */
.L_x_26224:
[----:B------:R-:W-:Y:S01]  /*13090*/  ISETP.NE.AND P2, PT, R24, 0x1, PT ;  /* 0x000000011800780c */ /* 0x000fe20003f45270 */
[----:B------:R-:W-:Y:S01]  /*130a0*/  BSSY.RECONVERGENT B1, `(.L_x_26266) ;  /* 0x0000047000017945 */ /* 0x000fe20003800200 */
[----:B-1----:R-:W-:Y:S01]  /*130b0*/  IMAD.MOV.U32 R22, RZ, RZ, 0x2 ;  /* 0x00000002ff167424 */ /* 0x002fe200078e00ff */
        /* <DEDUP_REMOVED lines=13> */
.L_x_26268:
        /* <DEDUP_REMOVED lines=13> */
.L_x_26270:
[----:B------:R-:W-:Y:S05]  /*13260*/  BSYNC.RECONVERGENT B2 ;  /* 0x0000000000027941 */ /* 0x000fea0003800200 */
.L_x_26269:
        /* <DEDUP_REMOVED lines=42> */
.L_x_26267:
[----:B------:R-:W-:Y:S05]  /*13510*/  BSYNC.RECONVERGENT B1 ;  /* 0x0000000000017941 */ /* 0x000fea0003800200 */
.L_x_26266:
        /* <DEDUP_REMOVED lines=16> */
.L_x_26273:
        /* <DEDUP_REMOVED lines=13> */
.L_x_26275:
[----:B------:R-:W-:Y:S05]  /*136f0*/  BSYNC.RECONVERGENT B2 ;  /* 0x0000000000027941 */ /* 0x000fea0003800200 */
.L_x_26274:
        /* <DEDUP_REMOVED lines=39> */
[----:B------:R-:W-:Y:S02]  /*13970*/  IMAD.MOV.U32 R25, RZ, RZ, R20 ;  /* 0x000000ffff197224 */ /* 0x000fe400078e0014 */
[----:B------:R-:W-:Y:S01]  /*13980*/  HFMA2 R20, -RZ, RZ, 0, 0 ;  /* 0x00000000ff147431 */ /* 0x000fe200000001ff */
[----:B------:R-:W-:-:S07]  /*13990*/  LOP3.LUT R12, R215, R22, R21, 0x96, !PT ;  /* 0x00000016d70c7212 */ /* 0x000fce00078e9615 */
.L_x_26272:
[----:B------:R-:W-:Y:S05]  /*139a0*/  BSYNC.RECONVERGENT B1 ;  /* 0x0000000000017941 */ /* 0x000fea0003800200 */
.L_x_26271:
        /* <DEDUP_REMOVED lines=16> */
.L_x_26278:
        /* <DEDUP_REMOVED lines=13> */
.L_x_26280:
[----:B------:R-:W-:Y:S05]  /*13b80*/  BSYNC.RECONVERGENT B2 ;  /* 0x0000000000027941 */ /* 0x000fea0003800200 */
.L_x_26279:
        /* <DEDUP_REMOVED lines=42> */
.L_x_26277:
[----:B------:R-:W-:Y:S05]  /*13e30*/  BSYNC.RECONVERGENT B1 ;  /* 0x0000000000017941 */ /* 0x000fea0003800200 */
.L_x_26276:
        /* <DEDUP_REMOVED lines=16> */
.L_x_26283:
        /* <DEDUP_REMOVED lines=13> */
.L_x_26285:
[----:B------:R-:W-:Y:S05]  /*14010*/  BSYNC.RECONVERGENT B2 ;  /* 0x0000000000027941 */ /* 0x000fea0003800200 */
.L_x_26284:
        /* <DEDUP_REMOVED lines=42> */
.L_x_26282:
[----:B------:R-:W-:Y:S05]  /*142c0*/  BSYNC.RECONVERGENT B1 ;  /* 0x0000000000017941 */ /* 0x000fea0003800200 */
.L_x_26281:
        /* <DEDUP_REMOVED lines=16> */
.L_x_26265:
[----:B------:R-:W-:Y:S01]  /*143d0*/  SEL R0, RZ, 0x1000000, !P5 ;  /* 0x01000000ff007807 */ /* 0x000fe20006800000 */
[----:B------:R-:W-:Y:S01]  /*143e0*/  IMAD.WIDE.U32 R22, R2, 0x4, R230 ;  /* 0x0000000402167825 */ /* 0x000fe200078e00e6 */
[----:B------:R-:W-:Y:S01]  /*143f0*/  SEL R21, RZ, 0x10000, !P4 ;  /* 0x00010000ff157807 */ /* 0x000fe20006000000 */
[----:B------:R-:W0:Y:S01]  /*14400*/  @P0 LDC.64 R16, c[0x0][0x398] ;  /* 0x0000e600ff100b82 */ /* 0x000e220000000a00 */
[----:B------:R-:W-:-:S04]  /*14410*/  SEL R20, RZ, 0x100, !P3 ;  /* 0x00000100ff147807 */ /* 0x000fc80005800000 */
[----:B------:R-:W-:Y:S02]  /*14420*/  IADD3 R0, PT, PT, R20, R0, R21 ;  /* 0x0000000014007210 */ /* 0x000fe40007ffe015 */
[----:B------:R-:W-:Y:S01]  /*14430*/  SEL R21, RZ, 0x1, !P2 ;  /* 0x00000001ff157807 */ /* 0x000fe20005000000 */
[----:B------:R-:W1:Y:S03]  /*14440*/  @P1 LDC.64 R18, c[0x0][0x3a0] ;  /* 0x0000e800ff121b82 */ /* 0x000e660000000a00 */
[----:B------:R-:W-:Y:S01]  /*14450*/  IADD3 R27, PT, PT, R0, R21, RZ ;  /* 0x00000015001b7210 */ /* 0x000fe20007ffe0ff */
[----:B------:R-:W-:-:S04]  /*14460*/  IMAD.WIDE.U32 R20, R2, 0x10, R250 ;  /* 0x0000001002147825 */ /* 0x000fc800078e00fa */
[----:B------:R-:W-:Y:S01]  /*14470*/  VIADD R0, R212, 0xa0 ;  /* 0x000000a0d4007836 */ /* 0x000fe20000000000 */
[----:B------:R2:W-:Y:S04]  /*14480*/  STG.E.128 desc[UR8][R20.64], R32 ;  /* 0x0000002014007986 */ /* 0x0005e8000c101d08 */
[----:B------:R3:W-:Y:S01]  /*14490*/  STG.E desc[UR8][R22.64], R27 ;  /* 0x0000001b16007986 */ /* 0x0007e2000c101908 */
[----:B0-----:R-:W-:-:S04]  /*144a0*/  @P0 IMAD.WIDE.U32 R16, R0, 0x10, R16 ;  /* 0x0000001000100825 */ /* 0x001fc800078e0010 */
[----:B-1----:R-:W-:-:S04]  /*144b0*/  @P1 IMAD.WIDE.U32 R18, R0, 0x10, R18 ;  /* 0x0000001000121825 */ /* 0x002fc800078e0012 */
[----:B--2---:R-:W-:Y:S01]  /*144c0*/  IMAD.WIDE.U32 R20, R0, 0x10, R226 ;  /* 0x0000001000147825 */ /* 0x004fe200078e00e2 */
[----:B---3--:R-:W-:Y:S06]  /*144d0*/  @!P0 BRA `(.L_x_26286) ;  /* 0x00000000002c8947 */ /* 0x008fec0003800000 */
[----:B------:R-:W0:Y:S01]  /*144e0*/  LDC.64 R22, c[0x0][0x3b8] ;  /* 0x0000ee00ff167b82 */ /* 0x000e220000000a00 */
[----:B------:R-:W-:-:S05]  /*144f0*/  IMAD.U32 R24, R6, 0x10000, RZ ;  /* 0x0001000006187824 */ /* 0x000fca00078e00ff */
[----:B------:R-:W-:Y:S02]  /*14500*/  LOP3.LUT R27, R24, 0xff0000, RZ, 0xc0, !PT ;  /* 0x00ff0000181b7812 */ /* 0x000fe400078ec0ff */
[----:B------:R-:W-:-:S04]  /*14510*/  LOP3.LUT R24, R5, 0xffff, RZ, 0xc0, !PT ;  /* 0x0000ffff05187812 */ /* 0x000fc800078ec0ff */
[----:B------:R-:W-:Y:S02]  /*14520*/  LEA R24, R24, R27, 0x18 ;  /* 0x0000001b18187211 */ /* 0x000fe400078ec0ff */
[----:B------:R-:W-:-:S05]  /*14530*/  LOP3.LUT R27, R7, 0xff, RZ, 0xc0, !PT ;  /* 0x000000ff071b7812 */ /* 0x000fca00078ec0ff */
[----:B------:R-:W-:Y:S01]  /*14540*/  IMAD R24, R27, 0x100, R24 ;  /* 0x000001001b187824 */ /* 0x000fe200078e0218 */
[----:B------:R-:W-:Y:S01]  /*14550*/  LOP3.LUT R27, R8, 0xff, RZ, 0xc0, !PT ;  /* 0x000000ff081b7812 */ /* 0x000fe200078ec0ff */
[----:B0-----:R-:W-:-:S04]  /*14560*/  IMAD.WIDE.U32 R22, R2, 0x4, R22 ;  /* 0x0000000402167825 */ /* 0x001fc800078e0016 */
[----:B------:R-:W-:-:S05]  /*14570*/  IMAD.IADD R27, R24, 0x1, R27 ;  /* 0x00000001181b7824 */ /* 0x000fca00078e021b */
[----:B------:R0:W-:Y:S02]  /*14580*/  STG.E desc[UR8][R22.64], R27 ;  /* 0x0000001b16007986 */ /* 0x0001e4000c101908 */
.L_x_26286:
        /* <DEDUP_REMOVED lines=20> */
.L_x_26290:
        /* <DEDUP_REMOVED lines=13> */
.L_x_26292:
[----:B------:R-:W-:Y:S05]  /*147a0*/  BSYNC.RECONVERGENT B2 ;  /* 0x0000000000027941 */ /* 0x000fea0003800200 */
.L_x_26291:
        /* <DEDUP_REMOVED lines=42> */
.L_x_26289:
[----:B------:R-:W-:Y:S05]  /*14a50*/  BSYNC.RECONVERGENT B1 ;  /* 0x0000000000017941 */ /* 0x000fea0003800200 */
.L_x_26288:
[----:B------:R-:W-:Y:S01]  /*14a60*/  ISETP.NE.AND P3, PT, R6, 0x1, PT ;  /* 0x000000010600780c */ /* 0x000fe20003f65270 */
[----:B------:R-:W-:Y:S01]  /*14a70*/  BSSY.RECONVERGENT B1, `(.L_x_26293) ;  /* 0x0000048000017945 */ /* 0x000fe20003800200 */
[----:B------:R-:W-:Y:S01]  /*14a80*/  I2FP.F32.U32 R5, R5 ;  /* 0x0000000500057245 */ /* 0x000fe20000201000 */
[----:B------:R-:W-:-:S04]  /*14a90*/  IMAD.MOV.U32 R7, RZ, RZ, R10 ;  /* 0x000000ffff077224 */ /* 0x000fc800078e000a */
[----:B------:R-:W-:-:S05]  /*14aa0*/  FFMA.FTZ R5, R5, R248, 1.1641532182693481445e-10 ;  /* 0x2f00000005057423 */ /* 0x000fca00000100f8 */
[----:B------:R-:W-:Y:S01]  /*14ab0*/  FSETP.LE.FTZ.AND P2, PT, R5, R214, PT ;  /* 0x000000d60500720b */ /* 0x000fe20003f53000 */
[----:B-----5:R-:W-:Y:S01]  /*14ac0*/  FMUL.FTZ R5, R16, R213 ;  /* 0x000000d510057220 */ /* 0x020fe20000410000 */
[----:B-1----:R-:W-:Y:S01]  /*14ad0*/  IMAD.MOV.U32 R16, RZ, RZ, 0x2 ;  /* 0x00000002ff107424 */ /* 0x002fe200078e00ff */
        /* <DEDUP_REMOVED lines=9> */
.L_x_26295:
        /* <DEDUP_REMOVED lines=13> */
.L_x_26297:
[----:B------:R-:W-:Y:S05]  /*14c40*/  BSYNC.RECONVERGENT B2 ;  /* 0x0000000000027941 */ /* 0x000fea0003800200 */
.L_x_26296:
[----:B0-----:R-:W-:Y:S01]  /*14c50*/  IMAD.WIDE.U32 R22, R15, -0x326172a9, RZ ;  /* 0xcd9e8d570f167825 */ /* 0x001fe200078e00ff */
        /* <DEDUP_REMOVED lines=41> */
.L_x_26294:
[----:B------:R-:W-:Y:S05]  /*14ef0*/  BSYNC.RECONVERGENT B1 ;  /* 0x0000000000017941 */ /* 0x000fea0003800200 */
.L_x_26293:
        /* <DEDUP_REMOVED lines=15> */
.L_x_26300:
        /* <DEDUP_REMOVED lines=13> */
.L_x_26302:
[----:B------:R-:W-:Y:S05]  /*150c0*/  BSYNC.RECONVERGENT B2 ;  /* 0x0000000000027941 */ /* 0x000fea0003800200 */
.L_x_26301:
        /* <DEDUP_REMOVED lines=42> */
.L_x_26299:
[----:B------:R-:W-:Y:S05]  /*15370*/  BSYNC.RECONVERGENT B1 ;  /* 0x0000000000017941 */ /* 0x000fea0003800200 */
.L_x_26298:
[----:B------:R-:W-:Y:S01]  /*15380*/  ISETP.NE.AND P4, PT, R20, 0x1, PT ;  /* 0x000000011400780c */ /* 0x000fe20003f85270 */
[----:B------:R-:W-:Y:S01]  /*15390*/  BSSY.RECONVERGENT B1, `(.L_x_26303) ;  /* 0x0000048000017945 */ /* 0x000fe20003800200 */
[----:B------:R-:W-:Y:S01]  /*153a0*/  I2FP.F32.U32 R7, R8 ;  /* 0x0000000800077245 */ /* 0x000fe20000201000 */
[----:B------:R-:W-:Y:S02]  /*153b0*/  HFMA2 R16, -RZ, RZ, 0, 1.1920928955078125e-07 ;  /* 0x00000002ff107431 */ /* 0x000fe400000001ff */
[----:B------:R-:W-:Y:S02]  /*153c0*/  IMAD.MOV.U32 R8, RZ, RZ, R10 ;  /* 0x000000ffff087224 */ /* 0x000fe400078e000a */
[----:B------:R-:W-:-:S05]  /*153d0*/  FFMA.FTZ R7, R7, R248, 1.1641532182693481445e-10 ;  /* 0x2f00000007077423 */ /* 0x000fca00000100f8 */
        /* <DEDUP_REMOVED lines=11> */
.L_x_26305:
        /* <DEDUP_REMOVED lines=13> */
.L_x_26307:
[----:B------:R-:W-:Y:S05]  /*15560*/  BSYNC.RECONVERGENT B2 ;  /* 0x0000000000027941 */ /* 0x000fea0003800200 */
.L_x_26306:
        /* <DEDUP_REMOVED lines=42> */
.L_x_26304:
[----:B------:R-:W-:Y:S05]  /*15810*/  BSYNC.RECONVERGENT B1 ;  /* 0x0000000000017941 */ /* 0x000fea0003800200 */
.L_x_26303:
        /* <DEDUP_REMOVED lines=15> */
.L_x_26310:
        /* <DEDUP_REMOVED lines=13> */
.L_x_26312:
[----:B------:R-:W-:Y:S05]  /*159e0*/  BSYNC.RECONVERGENT B2 ;  /* 0x0000000000027941 */ /* 0x000fea0003800200 */
.L_x_26311:
        /* <DEDUP_REMOVED lines=40> */
[----:B------:R-:W-:Y:S01]  /*15c70*/  IMAD.MOV.U32 R20, RZ, RZ, R24 ;  /* 0x000000ffff147224 */ /* 0x000fe200078e0018 */
[----:B------:R-:W-:-:S07]  /*15c80*/  MOV R24, R16 ;  /* 0x0000001000187202 */ /* 0x000fce0000000f00 */
.L_x_26309:
[----:B------:R-:W-:Y:S05]  /*15c90*/  BSYNC.RECONVERGENT B1 ;  /* 0x0000000000017941 */ /* 0x000fea0003800200 */
.L_x_26308:
        /* <DEDUP_REMOVED lines=17> */
.L_x_26315:
        /* <DEDUP_REMOVED lines=13> */
.L_x_26317:
[----:B------:R-:W-:Y:S05]  /*15e80*/  BSYNC.RECONVERGENT B2 ;  /* 0x0000000000027941 */ /* 0x000fea0003800200 */
.L_x_26316:
        /* <DEDUP_REMOVED lines=42> */
.L_x_26314:
[----:B------:R-:W-:Y:S05]  /*16130*/  BSYNC.RECONVERGENT B1 ;  /* 0x0000000000017941 */ /* 0x000fea0003800200 */
.L_x_26313:
[----:B------:R-:W-:Y:S01]  /*16140*/  ISETP.NE.AND P5, PT, R20, 0x1, PT ;  /* 0x000000011400780c */ /* 0x000fe20003fa5270 */
[----:B------:R-:W-:Y:S01]  /*16150*/  BSSY.RECONVERGENT B1, `(.L_x_26318) ;  /* 0x0000046000017945 */ /* 0x000fe20003800200 */
[----:B------:R-:W-:Y:S01]  /*16160*/  I2FP.F32.U32 R17, R17 ;  /* 0x0000001100117245 */ /* 0x000fe20000201000 */
[----:B0-----:R-:W-:Y:S02]  /*16170*/  HFMA2 R23, -RZ, RZ, 0, 1.1920928955078125e-07 ;  /* 0x00000002ff177431 */ /* 0x001fe400000001ff */
        /* <DEDUP_REMOVED lines=11> */
.L_x_26320:
        /* <DEDUP_REMOVED lines=13> */
.L_x_26322:
[----:B------:R-:W-:Y:S05]  /*16300*/  BSYNC.RECONVERGENT B2 ;  /* 0x0000000000027941 */ /* 0x000fea0003800200 */
.L_x_26321:
        /* <DEDUP_REMOVED lines=40> */
[----:B------:R-:W-:Y:S02]  /*16590*/  IMAD.MOV.U32 R21, RZ, RZ, R24 ;  /* 0x000000ffff157224 */ /* 0x000fe400078e0018 */
[----:B------:R-:W-:-:S07]  /*165a0*/  IMAD.MOV.U32 R24, RZ, RZ, R20 ;  /* 0x000000ffff187224 */ /* 0x000fce00078e0014 */
.L_x_26319:
[----:B------:R-:W-:Y:S05]  /*165b0*/  BSYNC.RECONVERGENT B1 ;  /* 0x0000000000017941 */ /* 0x000fea0003800200 */
.L_x_26318:
        /* <DEDUP_REMOVED lines=17> */
.L_x_26325:
        /* <DEDUP_REMOVED lines=15> */
.L_x_26327:
[----:B------:R-:W-:Y:S05]  /*167c0*/  BSYNC.RECONVERGENT B2 ;  /* 0x0000000000027941 */ /* 0x000fea0003800200 */
.L_x_26326:
        /* <DEDUP_REMOVED lines=42> */
.L_x_26324:
[----:B------:R-:W-:Y:S05]  /*16a70*/  BSYNC.RECONVERGENT B1 ;  /* 0x0000000000017941 */ /* 0x000fea0003800200 */
.L_x_26323:
[-C--:B------:R-:W-:Y:S01]  /*16a80*/  FMUL.FTZ R28, R56, R213.reuse ;  /* 0x000000d5381c7220 */ /* 0x080fe20000410000 */
[----:B------:R-:W-:Y:S01]  /*16a90*/  FSETP.GTU.FTZ.AND P6, PT, R6, R214, PT ;  /* 0x000000d60600720b */ /* 0x000fe20003fdc000 */
[----:B------:R-:W-:Y:S01]  /*16aa0*/  FMUL.FTZ R6, R57, R213 ;  /* 0x000000d539067220 */ /* 0x000fe20000410000 */
[----:B------:R-:W-:Y:S01]  /*16ab0*/  I2FP.F32.U32 R17, R17 ;  /* 0x0000001100117245 */ /* 0x000fe20000201000 */
[-C--:B------:R-:W-:Y:S01]  /*16ac0*/  FMUL.FTZ R31, R59, R213.reuse ;  /* 0x000000d53b1f7220 */ /* 0x080fe20000410000 */
        /* <DEDUP_REMOVED lines=29> */
.L_x_26287:
        /* <DEDUP_REMOVED lines=16> */
.L_x_26331:
        /* <DEDUP_REMOVED lines=13> */
.L_x_26333:
[----:B------:R-:W-:Y:S05]  /*16e70*/  BSYNC.RECONVERGENT B2 ;  /* 0x0000000000027941 */ /* 0x000fea0003800200 */
.L_x_26332:
        /* <DEDUP_REMOVED lines=42> */
.L_x_26330:
[----:B------:R-:W-:Y:S05]  /*17120*/  BSYNC.RECONVERGENT B1 ;  /* 0x0000000000017941 */ /* 0x000fea0003800200 */
.L_x_26329:
        /* <DEDUP_REMOVED lines=16> */
.L_x_26336:
        /* <DEDUP_REMOVED lines=13> */
.L_x_26338:
[----:B------:R-:W-:Y:S05]  /*17300*/  BSYNC.RECONVERGENT B2 ;  /* 0x0000000000027941 */ /* 0x000fea0003800200 */
.L_x_26337:
        /* <DEDUP_REMOVED lines=42> */
.L_x_26335:
[----:B------:R-:W-:Y:S05]  /*175b0*/  BSYNC.RECONVERGENT B1 ;  /* 0x0000000000017941 */ /* 0x000fea0003800200 */
.L_x_26334:
        /* <DEDUP_REMOVED lines=16> */
.L_x_26341:
        /* <DEDUP_REMOVED lines=13> */
.L_x_26343:
[----:B------:R-:W-:Y:S05]  /*17790*/  BSYNC.RECONVERGENT B2 ;  /* 0x0000000000027941 */ /* 0x000fea0003800200 */
.L_x_26342:
        /* <DEDUP_REMOVED lines=42> */
.L_x_26340:
[----:B------:R-:W-:Y:S05]  /*17a40*/  BSYNC.RECONVERGENT B1 ;  /* 0x0000000000017941 */ /* 0x000fea0003800200 */
.L_x_26339:
        /* <DEDUP_REMOVED lines=16> */
.L_x_26346:
        /* <DEDUP_REMOVED lines=13> */
.L_x_26348:
[----:B------:R-:W-:Y:S05]  /*17c20*/  BSYNC.RECONVERGENT B2 ;  /* 0x0000000000027941 */ /* 0x000fea0003800200 */
.L_x_26347:
        /* <DEDUP_REMOVED lines=42> */
.L_x_26345:
[----:B------:R-:W-:Y:S05]  /*17ed0*/  BSYNC.RECONVERGENT B1 ;  /* 0x0000000000017941 */ /* 0x000fea0003800200 */
.L_x_26344:
        /* <DEDUP_REMOVED lines=16> */
.L_x_26328:
[----:B------:R-:W-:Y:S01]  /*17fe0*/  SEL R20, RZ, 0x1000000, !P5 ;  /* 0x01000000ff147807 */ /* 0x000fe20006800000 */
[----:B------:R-:W-:Y:S01]  /*17ff0*/  IMAD.WIDE.U32 R16, R0, 0x10, R250 ;  /* 0x0000001000107825 */ /* 0x000fe200078e00fa */
[----:B------:R-:W-:Y:S01]  /*18000*/  SEL R21, RZ, 0x10000, !P4 ;  /* 0x00010000ff157807 */ /* 0x000fe20006000000 */
[----:B------:R-:W0:Y:S01]  /*18010*/  @P0 LDC.64 R18, c[0x0][0x398] ;  /* 0x0000e600ff120b82 */ /* 0x000e220000000a00 */
[----:B------:R-:W-:Y:S01]  /*18020*/  SEL R23, RZ, 0x100, !P3 ;  /* 0x00000100ff177807 */ /* 0x000fe20005800000 */
[----:B------:R-:W-:Y:S01]  /*18030*/  VIADD R208, R212, 0xc0 ;  /* 0x000000c0d4d07836 */ /* 0x000fe20000000000 */
[----:B------:R1:W-:Y:S02]  /*18040*/  STG.E.128 desc[UR8][R16.64], R28 ;  /* 0x0000001c10007986 */ /* 0x0003e4000c101d08 */
[----:B------:R-:W-:Y:S02]  /*18050*/  IADD3 R20, PT, PT, R23, R20, R21 ;  /* 0x0000001417147210 */ /* 0x000fe40007ffe015 */
[----:B------:R-:W-:-:S04]  /*18060*/  SEL R21, RZ, 0x1, !P2 ;  /* 0x00000001ff157807 */ /* 0x000fc80005000000 */
[----:B------:R-:W-:Y:S01]  /*18070*/  IADD3 R23, PT, PT, R20, R21, RZ ;  /* 0x0000001514177210 */ /* 0x000fe20007ffe0ff */
[----:B------:R-:W-:-:S05]  /*18080*/  IMAD.WIDE.U32 R20, R0, 0x4, R230 ;  /* 0x0000000400147825 */ /* 0x000fca00078e00e6 */
[----:B------:R2:W-:Y:S01]  /*18090*/  STG.E desc[UR8][R20.64], R23 ;  /* 0x0000001714007986 */ /* 0x0005e2000c101908 */
[----:B-1----:R-:W1:Y:S01]  /*180a0*/  @P1 LDC.64 R16, c[0x0][0x3a0] ;  /* 0x0000e800ff101b82 */ /* 0x002e620000000a00 */
[----:B0-----:R-:W-:Y:S01]  /*180b0*/  @P0 IMAD.WIDE.U32 R18, R208, 0x10, R18 ;  /* 0x00000010d0120825 */ /* 0x001fe200078e0012 */
[----:B--2---:R-:W-:Y:S06]  /*180c0*/  @!P0 BRA `(.L_x_26349) ;  /* 0x00000000002c8947 */ /* 0x004fec0003800000 */
        /* <DEDUP_REMOVED lines=11> */
.L_x_26349:
        /* <DEDUP_REMOVED lines=22> */
.L_x_26353:
        /* <DEDUP_REMOVED lines=13> */
.L_x_26355:
[----:B------:R-:W-:Y:S05]  /*183b0*/  BSYNC.RECONVERGENT B2 ;  /* 0x0000000000027941 */ /* 0x000fea0003800200 */
.L_x_26354:
        /* <DEDUP_REMOVED lines=40> */
[----:B------:R-:W-:-:S07]  /*18640*/  IMAD.MOV.U32 R6, RZ, RZ, RZ ;  /* 0x000000ffff067224 */ /* 0x000fce00078e00ff */
.L_x_26352:
[----:B------:R-:W-:Y:S05]  /*18650*/  BSYNC.RECONVERGENT B1 ;  /* 0x0000000000017941 */ /* 0x000fea0003800200 */
.L_x_26351:
[----:B------:R-:W-:Y:S01]  /*18660*/  ISETP.NE.AND P3, PT, R6, 0x1, PT ;  /* 0x000000010600780c */ /* 0x000fe20003f65270 */
[----:B------:R-:W-:Y:S01]  /*18670*/  BSSY.RECONVERGENT B1, `(.L_x_26356) ;  /* 0x0000048000017945 */ /* 0x000fe20003800200 */
[----:B------:R-:W-:Y:S01]  /*18680*/  I2FP.F32.U32 R5, R5 ;  /* 0x0000000500057245 */ /* 0x000fe20000201000 */
[----:B------:R-:W-:-:S04]  /*18690*/  IMAD.MOV.U32 R7, RZ, RZ, R10 ;  /* 0x000000ffff077224 */ /* 0x000fc800078e000a */
[----:B------:R-:W-:-:S05]  /*186a0*/  FFMA.FTZ R5, R5, R248, 1.1641532182693481445e-10 ;  /* 0x2f00000005057423 */ /* 0x000fca00000100f8 */
[----:B------:R-:W-:Y:S01]  /*186b0*/  FSETP.LE.FTZ.AND P2, PT, R5, R214, PT ;  /* 0x000000d60500720b */ /* 0x000fe20003f53000 */
[----:B-----5:R-:W-:Y:S01]  /*186c0*/  FMUL.FTZ R5, R16, R213 ;  /* 0x000000d510057220 */ /* 0x020fe20000410000 */
[----:B------:R-:W-:Y:S01]  /*186d0*/  HFMA2 R16, -RZ, RZ, 0, 1.1920928955078125e-07 ;  /* 0x00000002ff107431 */ /* 0x000fe200000001ff */
        /* <DEDUP_REMOVED lines=9> */
.L_x_26358:
        /* <DEDUP_REMOVED lines=13> */
.L_x_26360:
[----:B------:R-:W-:Y:S05]  /*18840*/  BSYNC.RECONVERGENT B2 ;  /* 0x0000000000027941 */ /* 0x000fea0003800200 */
.L_x_26359:
        /* <DEDUP_REMOVED lines=41> */
[----:B------:R-:W-:-:S07]  /*18ae0*/  IMAD.MOV.U32 R20, RZ, RZ, R6 ;  /* 0x000000ffff147224 */ /* 0x000fce00078e0006 */
.L_x_26357:
[----:B------:R-:W-:Y:S05]  /*18af0*/  BSYNC.RECONVERGENT B1 ;  /* 0x0000000000017941 */ /* 0x000fea0003800200 */
.L_x_26356:
        /* <DEDUP_REMOVED lines=15> */
.L_x_26363:
        /* <DEDUP_REMOVED lines=13> */
.L_x_26365:
[----:B------:R-:W-:Y:S05]  /*18cc0*/  BSYNC.RECONVERGENT B2 ;  /* 0x0000000000027941 */ /* 0x000fea0003800200 */
.L_x_26364:
        /* <DEDUP_REMOVED lines=42> */
.L_x_26362:
[----:B------:R-:W-:Y:S05]  /*18f70*/  BSYNC.RECONVERGENT B1 ;  /* 0x0000000000017941 */ /* 0x000fea0003800200 */
.L_x_26361:
[----:B------:R-:W-:Y:S01]  /*18f80*/  ISETP.NE.AND P4, PT, R21, 0x1, PT ;  /* 0x000000011500780c */ /* 0x000fe20003f85270 */
[----:B------:R-:W-:Y:S01]  /*18f90*/  BSSY.RECONVERGENT B1, `(.L_x_26366) ;  /* 0x0000048000017945 */ /* 0x000fe20003800200 */
[----:B------:R-:W-:Y:S01]  /*18fa0*/  I2FP.F32.U32 R7, R8 ;  /* 0x0000000800077245 */ /* 0x000fe20000201000 */
[----:B------:R-:W-:Y:S01]  /*18fb0*/  IMAD.MOV.U32 R16, RZ, RZ, 0x2 ;  /* 0x00000002ff107424 */ /* 0x000fe200078e00ff */
[----:B------:R-:W-:-:S03]  /*18fc0*/  MOV R8, R10 ;  /* 0x0000000a00087202 */ /* 0x000fc60000000f00 */
        /* <DEDUP_REMOVED lines=12> */
.L_x_26368:
        /* <DEDUP_REMOVED lines=13> */
.L_x_26370:
[----:B------:R-:W-:Y:S05]  /*19160*/  BSYNC.RECONVERGENT B2 ;  /* 0x0000000000027941 */ /* 0x000fea0003800200 */
.L_x_26369:
        /* <DEDUP_REMOVED lines=42> */
.L_x_26367:
[----:B------:R-:W-:Y:S05]  /*19410*/  BSYNC.RECONVERGENT B1 ;  /* 0x0000000000017941 */ /* 0x000fea0003800200 */
.L_x_26366:
[----:B------:R-:W-:Y:S01]  /*19420*/  ISETP.NE.AND P4, PT, R16, 0x1, PT ;  /* 0x000000011000780c */ /* 0x000fe20003f85270 */
[----:B------:R-:W-:Y:S01]  /*19430*/  BSSY.RECONVERGENT B1, `(.L_x_26371) ;  /* 0x0000046000017945 */ /* 0x000fe20003800200 */
[----:B------:R-:W-:Y:S01]  /*19440*/  I2FP.F32.U32 R17, R8 ;  /* 0x0000000800117245 */ /* 0x000fe20000201000 */
[----:B------:R-:W-:-:S04]  /*19450*/  HFMA2 R21, -RZ, RZ, 0, 1.1920928955078125e-07 ;  /* 0x00000002ff157431 */ /* 0x000fc800000001ff */
[----:B------:R-:W-:Y:S01]  /*19460*/  FFMA.FTZ R8, R17, R248, 1.1641532182693481445e-10 ;  /* 0x2f00000011087423 */ /* 0x000fe200000100f8 */
[----:B------:R-:W-:-:S05]  /*19470*/  IMAD.MOV.U32 R17, RZ, RZ, R10 ;  /* 0x000000ffff117224 */ /* 0x000fca00078e000a */
        /* <DEDUP_REMOVED lines=9> */
.L_x_26373:
        /* <DEDUP_REMOVED lines=13> */
.L_x_26375:
[----:B------:R-:W-:Y:S05]  /*195e0*/  BSYNC.RECONVERGENT B2 ;  /* 0x0000000000027941 */ /* 0x000fea0003800200 */
.L_x_26374:
        /* <DEDUP_REMOVED lines=40> */
[----:B------:R-:W-:Y:S02]  /*19870*/  IMAD.MOV.U32 R17, RZ, RZ, R20 ;  /* 0x000000ffff117224 */ /* 0x000fe400078e0014 */
[----:B------:R-:W-:-:S07]  /*19880*/  IMAD.MOV.U32 R20, RZ, RZ, R16 ;  /* 0x000000ffff147224 */ /* 0x000fce00078e0010 */
.L_x_26372:
[----:B------:R-:W-:Y:S05]  /*19890*/  BSYNC.RECONVERGENT B1 ;  /* 0x0000000000017941 */ /* 0x000fea0003800200 */
.L_x_26371:
        /* <DEDUP_REMOVED lines=17> */
.L_x_26378:
        /* <DEDUP_REMOVED lines=13> */
.L_x_26380:
[----:B------:R-:W-:Y:S05]  /*19a80*/  BSYNC.RECONVERGENT B2 ;  /* 0x0000000000027941 */ /* 0x000fea0003800200 */
.L_x_26379:
        /* <DEDUP_REMOVED lines=39> */
[----:B------:R-:W-:Y:S01]  /*19d00*/  IMAD.MOV.U32 R17, RZ, RZ, R20 ;  /* 0x000000ffff117224 */ /* 0x000fe200078e0014 */
[----:B------:R-:W-:Y:S01]  /*19d10*/  MOV R20, R16 ;  /* 0x0000001000147202 */ /* 0x000fe20000000f00 */
[----:B------:R-:W-:-:S07]  /*19d20*/  IMAD.MOV.U32 R22, RZ, RZ, RZ ;  /* 0x000000ffff167224 */ /* 0x000fce00078e00ff */
.L_x_26377:
[----:B------:R-:W-:Y:S05]  /*19d30*/  BSYNC.RECONVERGENT B1 ;  /* 0x0000000000017941 */ /* 0x000fea0003800200 */
.L_x_26376:
[----:B------:R-:W-:Y:S01]  /*19d40*/  ISETP.NE.AND P5, PT, R22, 0x1, PT ;  /* 0x000000011600780c */ /* 0x000fe20003fa5270 */
[----:B------:R-:W-:Y:S01]  /*19d50*/  BSSY.RECONVERGENT B1, `(.L_x_26381) ;  /* 0x0000046000017945 */ /* 0x000fe20003800200 */
[----:B------:R-:W-:Y:S01]  /*19d60*/  I2FP.F32.U32 R17, R17 ;  /* 0x0000001100117245 */ /* 0x000fe20000201000 */
[----:B------:R-:W-:-:S04]  /*19d70*/  IMAD.MOV.U32 R23, RZ, RZ, 0x2 ;  /* 0x00000002ff177424 */ /* 0x000fc800078e00ff */
[----:B------:R-:W-:Y:S01]  /*19d80*/  FFMA.FTZ R16, R17, R248, 1.1641532182693481445e-10 ;  /* 0x2f00000011107423 */ /* 0x000fe200000100f8 */
[----:B------:R-:W-:-:S05]  /*19d90*/  MOV R17, R10 ;  /* 0x0000000a00117202 */ /* 0x000fca0000000f00 */
        /* <DEDUP_REMOVED lines=9> */
.L_x_26383:
        /* <DEDUP_REMOVED lines=13> */
.L_x_26385:
[----:B------:R-:W-:Y:S05]  /*19f00*/  BSYNC.RECONVERGENT B2 ;  /* 0x0000000000027941 */ /* 0x000fea0003800200 */
.L_x_26384:
        /* <DEDUP_REMOVED lines=40> */
[----:B------:R-:W-:Y:S01]  /*1a190*/  LOP3.LUT R12, R215, R24, R23, 0x96, !PT ;  /* 0x00000018d70c7212 */ /* 0x000fe200078e9617 */
[----:B------:R-:W-:-:S07]  /*1a1a0*/  IMAD.MOV.U32 R23, RZ, RZ, RZ ;  /* 0x000000ffff177224 */ /* 0x000fce00078e00ff */
.L_x_26382:
[----:B------:R-:W-:Y:S05]  /*1a1b0*/  BSYNC.RECONVERGENT B1 ;  /* 0x0000000000017941 */ /* 0x000fea0003800200 */
.L_x_26381:
        /* <DEDUP_REMOVED lines=17> */
.L_x_26388:
        /* <DEDUP_REMOVED lines=15> */
.L_x_26390:
[----:B------:R-:W-:Y:S05]  /*1a3c0*/  BSYNC.RECONVERGENT B2 ;  /* 0x0000000000027941 */ /* 0x000fea0003800200 */
.L_x_26389:
[----:B------:R-:W-:Y:S01]  /*1a3d0*/  LOP3.LUT R10, R9, UR7, R25, 0x96, !PT ;  /* 0x00000007090a7c12 */ /* 0x000fe2000f8e9619 */
[----:B------:R-:W-:-:S04]  /*1a3e0*/  IMAD.WIDE.U32 R22, R15, -0x326172a9, RZ ;  /* 0xcd9e8d570f167825 */ /* 0x000fc800078e00ff */
[----:B------:R-:W-:Y:S02]  /*1a3f0*/  HFMA2 R21, -RZ, RZ, 0, 0 ;  /* 0x00000000ff157431 */ /* 0x000fe400000001ff */
[----:B------:R-:W-:Y:S01]  /*1a400*/  IMAD.WIDE.U32 R10, R10, -0x326172a9, RZ ;  /* 0xcd9e8d570a0a7825 */ /* 0x000fe200078e00ff */
[----:B------:R-:W-:-:S03]  /*1a410*/  LOP3.LUT R23, R13, UR6, R23, 0x96, !PT ;  /* 0x000000060d177c12 */ /* 0x000fc6000f8e9617 */
[----:B------:R-:W-:Y:S01]  /*1a420*/  IMAD.MOV.U32 R17, RZ, RZ, R20 ;  /* 0x000000ffff117224 */ /* 0x000fe200078e0014 */
        /* <DEDUP_REMOVED lines=35> */
[----:B------:R-:W-:-:S07]  /*1a660*/  LOP3.LUT R12, R215, R24, R23, 0x96, !PT ;  /* 0x00000018d70c7212 */ /* 0x000fce00078e9617 */
.L_x_26387:
[----:B------:R-:W-:Y:S05]  /*1a670*/  BSYNC.RECONVERGENT B1 ;  /* 0x0000000000017941 */ /* 0x000fea0003800200 */
.L_x_26386:
        /* <DEDUP_REMOVED lines=8> */
[----:B------:R-:W-:Y:S01]  /*1a700*/  FMUL.FTZ R8, R57, R213 ;  /* 0x000000d539087220 */ /* 0x000fe20000410000 */
[----:B------:R-:W-:-:S02]  /*1a710*/  FSEL R18, R18, RZ, P4 ;  /* 0x000000ff12127208 */ /* 0x000fc40002000000 */
[----:B------:R-:W-:Y:S02]  /*1a720*/  SEL R22, RZ, 0x1, P6 ;  /* 0x00000001ff167807 */ /* 0x000fe40003000000 */
[----:B------:R-:W-:Y:S02]  /*1a730*/  FSEL R8, R8, RZ, !P6 ;  /* 0x000000ff08087208 */ /* 0x000fe40007000000 */
[-C--:B------:R-:W-:Y:S01]  /*1a740*/  FSETP.GTU.FTZ.AND P6, PT, R16, R214.reuse, PT ;  /* 0x000000d61000720b */ /* 0x080fe20003fdc000 */
[----:B------:R-:W-:Y:S01]  /*1a750*/  FMUL.FTZ R16, R58, R213 ;  /* 0x000000d53a107220 */ /* 0x000fe20000410000 */
[----:B------:R-:W-:Y:S02]  /*1a760*/  FSEL R7, R7, RZ, P3 ;  /* 0x000000ff07077208 */ /* 0x000fe40001800000 */
[----:B------:R-:W-:Y:S02]  /*1a770*/  SEL R204, RZ, 0x1, P6 ;  /* 0x00000001ffcc7807 */ /* 0x000fe40003000000 */
[----:B------:R-:W-:Y:S01]  /*1a780*/  FSEL R17, R16, RZ, !P6 ;  /* 0x000000ff10117208 */ /* 0x000fe20007000000 */
[----:B------:R-:W-:Y:S01]  /*1a790*/  FADD.FTZ R25, R7, R8 ;  /* 0x0000000807197221 */ /* 0x000fe20000010000 */
[----:B------:R-:W-:-:S02]  /*1a7a0*/  FSETP.GTU.FTZ.AND P6, PT, R23, R214, PT ;  /* 0x000000d61700720b */ /* 0x000fc40003fdc000 */
        /* <DEDUP_REMOVED lines=8> */
[----:B------:R-:W-:Y:S01]  /*1a830*/  PRMT R7, R22, 0x7610, R7 ;  /* 0x0000761016077816 */ /* 0x000fe20000000007 */
[----:B------:R-:W-:Y:S01]  /*1a840*/  FADD.FTZ R27, R27, R16 ;  /* 0x000000101b1b7221 */ /* 0x000fe20000010000 */
[----:B------:R-:W-:Y:S01]  /*1a850*/  PRMT R6, R204, 0x7610, R6 ;  /* 0x00007610cc067816 */ /* 0x000fe20000000006 */
[----:B------:R-:W-:Y:S01]  /*1a860*/  @P1 FADD.FTZ R24, R52, R24 ;  /* 0x0000001834181221 */ /* 0x000fe20000010000 */
[----:B------:R-:W-:Y:S01]  /*1a870*/  SEL R5, RZ, 0x1, P6 ;  /* 0x00000001ff057807 */ /* 0x000fe20003000000 */
[----:B------:R-:W-:Y:S01]  /*1a880*/  @P1 FADD.FTZ R27, R55, R27 ;  /* 0x0000001b371b1221 */ /* 0x000fe20000010000 */
[----:B------:R-:W-:Y:S06]  /*1a890*/  BRA `(.L_x_26391) ;  /* 0x0000001000cc7947 */ /* 0x000fec0003800000 */
.L_x_26350:
        /* <DEDUP_REMOVED lines=16> */
.L_x_26394:
        /* <DEDUP_REMOVED lines=13> */
.L_x_26396:
[----:B------:R-:W-:Y:S05]  /*1aa70*/  BSYNC.RECONVERGENT B2 ;  /* 0x0000000000027941 */ /* 0x000fea0003800200 */
.L_x_26395:
        /* <DEDUP_REMOVED lines=33> */
[----:B------:R-:W-:-:S04]  /*1ac90*/  IMAD.WIDE.U32 R20, R21, -0x326172a9, RZ ;  /* 0xcd9e8d5715147825 */ /* 0x000fc800078e00ff */
[----:B------:R-:W-:Y:S01]  /*1aca0*/  HFMA2 R23, -RZ, RZ, 0, 0 ;  /* 0x00000000ff177431 */ /* 0x000fe200000001ff */
[----:B------:R-:W-:Y:S01]  /*1acb0*/  LOP3.LUT R21, R10, UR24, R21, 0x96, !PT ;  /* 0x000000180a157c12 */ /* 0x000fe2000f8e9615 */
[----:B------:R-:W-:-:S05]  /*1acc0*/  IMAD.WIDE.U32 R10, R11, -0x326172a9, RZ ;  /* 0xcd9e8d570b0a7825 */ /* 0x000fca00078e00ff */
[----:B------:R-:W-:Y:S01]  /*1acd0*/  LOP3.LUT R11, R216, R20, R11, 0x96, !PT ;  /* 0x00000014d80b7212 */ /* 0x000fe200078e960b */
[----:B------:R-:W-:-:S05]  /*1ace0*/  IMAD.WIDE.U32 R20, R21, -0x2daee0ad, RZ ;  /* 0xd2511f5315147825 */ /* 0x000fca00078e00ff */
[----:B------:R-:W-:Y:S01]  /*1acf0*/  LOP3.LUT R12, R215, R22, R21, 0x96, !PT ;  /* 0x00000016d70c7212 */ /* 0x000fe200078e9615 */
[----:B------:R-:W-:-:S07]  /*1ad00*/  IMAD.MOV.U32 R21, RZ, RZ, R24 ;  /* 0x000000ffff157224 */ /* 0x000fce00078e0018 */
.L_x_26393:
[----:B------:R-:W-:Y:S05]  /*1ad10*/  BSYNC.RECONVERGENT B1 ;  /* 0x0000000000017941 */ /* 0x000fea0003800200 */
.L_x_26392:
        /* <DEDUP_REMOVED lines=16> */
.L_x_26399:
        /* <DEDUP_REMOVED lines=13> */
.L_x_26401:
[----:B------:R-:W-:Y:S05]  /*1aef0*/  BSYNC.RECONVERGENT B2 ;  /* 0x0000000000027941 */ /* 0x000fea0003800200 */
.L_x_26400:
        /* <DEDUP_REMOVED lines=38> */
[----:B------:R-:W-:-:S03]  /*1b160*/  IMAD.WIDE.U32 R22, R23, -0x2daee0ad, RZ ;  /* 0xd2511f5317167825 */ /* 0x000fc600078e00ff */
[----:B------:R-:W-:Y:S01]  /*1b170*/  MOV R20, R22 ;  /* 0x0000001600147202 */ /* 0x000fe20000000f00 */
[----:B------:R-:W-:Y:S01]  /*1b180*/  IMAD.MOV.U32 R22, RZ, RZ, RZ ;  /* 0x000000ffff167224 */ /* 0x000fe200078e00ff */
[----:B------:R-:W-:-:S07]  /*1b190*/  LOP3.LUT R12, R215, R24, R23, 0x96, !PT ;  /* 0x00000018d70c7212 */ /* 0x000fce00078e9617 */
.L_x_26398:
[----:B------:R-:W-:Y:S05]  /*1b1a0*/  BSYNC.RECONVERGENT B1 ;  /* 0x0000000000017941 */ /* 0x000fea0003800200 */
.L_x_26397:
        /* <DEDUP_REMOVED lines=16> */
.L_x_26404:
        /* <DEDUP_REMOVED lines=13> */
.L_x_26406:
[----:B------:R-:W-:Y:S05]  /*1b380*/  BSYNC.RECONVERGENT B2 ;  /* 0x0000000000027941 */ /* 0x000fea0003800200 */
.L_x_26405:
        /* <DEDUP_REMOVED lines=42> */
.L_x_26403:
[----:B------:R-:W-:Y:S05]  /*1b630*/  BSYNC.RECONVERGENT B1 ;  /* 0x0000000000017941 */ /* 0x000fea0003800200 */
.L_x_26402:
[----:B------:R-:W-:Y:S01]  /*1b640*/  ISETP.NE.AND P5, PT, R24, 0x1, PT ;  /* 0x000000011800780c */ /* 0x000fe20003fa5270 */
[----:B------:R-:W-:Y:S01]  /*1b650*/  BSSY.RECONVERGENT B1, `(.L_x_26407) ;  /* 0x0000047000017945 */ /* 0x000fe20003800200 */
[----:B------:R-:W-:Y:S01]  /*1b660*/  I2FP.F32.U32 R21, R21 ;  /* 0x0000001500157245 */ /* 0x000fe20000201000 */
[----:B------:R-:W-:-:S04]  /*1b670*/  IMAD.MOV.U32 R23, RZ, RZ, R10 ;  /* 0x000000ffff177224 */ /* 0x000fc800078e000a */
        /* <DEDUP_REMOVED lines=12> */
.L_x_26409:
        /* <DEDUP_REMOVED lines=13> */
.L_x_26411:
[----:B------:R-:W-:Y:S05]  /*1b810*/  BSYNC.RECONVERGENT B2 ;  /* 0x0000000000027941 */ /* 0x000fea0003800200 */
.L_x_26410:
        /* <DEDUP_REMOVED lines=41> */
[----:B------:R-:W-:-:S07]  /*1bab0*/  MOV R20, R22 ;  /* 0x0000001600147202 */ /* 0x000fce0000000f00 */
.L_x_26408:
[----:B------:R-:W-:Y:S05]  /*1bac0*/  BSYNC.RECONVERGENT B1 ;  /* 0x0000000000017941 */ /* 0x000fea0003800200 */
.L_x_26407:
        /* <DEDUP_REMOVED lines=16> */
.L_x_26391:
[----:B------:R-:W-:Y:S01]  /*1bbd0*/  SEL R18, RZ, 0x1000000, !P5 ;  /* 0x01000000ff127807 */ /* 0x000fe20006800000 */
[----:B------:R-:W-:Y:S01]  /*1bbe0*/  IMAD.WIDE.U32 R16, R208, 0x10, R250 ;  /* 0x00000010d0107825 */ /* 0x000fe200078e00fa */
[----:B------:R-:W-:Y:S02]  /*1bbf0*/  SEL R19, RZ, 0x10000, !P4 ;  /* 0x00010000ff137807 */ /* 0x000fe40006000000 */
[----:B------:R-:W-:Y:S01]  /*1bc00*/  SEL R22, RZ, 0x100, !P3 ;  /* 0x00000100ff167807 */ /* 0x000fe20005800000 */
[----:B------:R-:W-:Y:S01]  /*1bc10*/  VIADD R209, R212, 0xe0 ;  /* 0x000000e0d4d17836 */ /* 0x000fe20000000000 */
[----:B------:R-:W-:Y:S01]  /*1bc20*/  SEL R23, RZ, 0x1, !P2 ;  /* 0x00000001ff177807 */ /* 0x000fe20005000000 */
[----:B------:R0:W-:Y:S01]  /*1bc30*/  STG.E.128 desc[UR8][R16.64], R24 ;  /* 0x0000001810007986 */ /* 0x0001e2000c101d08 */
[----:B------:R-:W-:Y:S02]  /*1bc40*/  IADD3 R22, PT, PT, R22, R18, R19 ;  /* 0x0000001216167210 */ /* 0x000fe40007ffe013 */
[----:B------:R-:W1:Y:S02]  /*1bc50*/  @P0 LDC.64 R18, c[0x0][0x398] ;  /* 0x0000e600ff120b82 */ /* 0x000e640000000a00 */
[----:B------:R-:W-:Y:S01]  /*1bc60*/  IADD3 R205, PT, PT, R22, R23, RZ ;  /* 0x0000001716cd7210 */ /* 0x000fe20007ffe0ff */
[----:B------:R-:W-:-:S05]  /*1bc70*/  IMAD.WIDE.U32 R22, R208, 0x4, R230 ;  /* 0x00000004d0167825 */ /* 0x000fca00078e00e6 */
[----:B------:R2:W-:Y:S01]  /*1bc80*/  STG.E desc[UR8][R22.64], R205 ;  /* 0x000000cd16007986 */ /* 0x0005e2000c101908 */
[----:B0-----:R-:W0:Y:S01]  /*1bc90*/  @P1 LDC.64 R16, c[0x0][0x3a0] ;  /* 0x0000e800ff101b82 */ /* 0x001e220000000a00 */
[----:B-1----:R-:W-:Y:S01]  /*1bca0*/  @P0 IMAD.WIDE.U32 R18, R209, 0x10, R18 ;  /* 0x00000010d1120825 */ /* 0x002fe200078e0012 */
[----:B--2---:R-:W-:Y:S06]  /*1bcb0*/  @!P0 BRA `(.L_x_26412) ;  /* 0x00000000002c8947 */ /* 0x004fec0003800000 */
[----:B------:R-:W1:Y:S01]  /*1bcc0*/  LDC.64 R22, c[0x0][0x3b8] ;  /* 0x0000ee00ff167b82 */ /* 0x000e620000000a00 */
[----:B------:R-:W-:-:S04]  /*1bcd0*/  SHF.L.U32 R204, R6, 0x10, RZ ;  /* 0x0000001006cc7819 */ /* 0x000fc800000006ff */
[----:B------:R-:W-:Y:S02]  /*1bce0*/  LOP3.LUT R205, R204, 0xff0000, RZ, 0xc0, !PT ;  /* 0x00ff0000cccd7812 */ /* 0x000fe400078ec0ff */
[----:B------:R-:W-:-:S05]  /*1bcf0*/  LOP3.LUT R204, R5, 0xffff, RZ, 0xc0, !PT ;  /* 0x0000ffff05cc7812 */ /* 0x000fca00078ec0ff */
[----:B------:R-:W-:Y:S01]  /*1bd00*/  IMAD R204, R204, 0x1000000, R205 ;  /* 0x01000000cccc7824 */ /* 0x000fe200078e02cd */
[----:B------:R-:W-:-:S04]  /*1bd10*/  LOP3.LUT R205, R7, 0xff, RZ, 0xc0, !PT ;  /* 0x000000ff07cd7812 */ /* 0x000fc800078ec0ff */
[----:B------:R-:W-:Y:S02]  /*1bd20*/  LEA R204, R205, R204, 0x8 ;  /* 0x000000cccdcc7211 */ /* 0x000fe400078e40ff */
[----:B------:R-:W-:-:S05]  /*1bd30*/  LOP3.LUT R205, R8, 0xff, RZ, 0xc0, !PT ;  /* 0x000000ff08cd7812 */ /* 0x000fca00078ec0ff */
[----:B------:R-:W-:Y:S02]  /*1bd40*/  IMAD.IADD R205, R204, 0x1, R205 ;  /* 0x00000001cccd7824 */ /* 0x000fe400078e02cd */
[----:B-1----:R-:W-:-:S05]  /*1bd50*/  IMAD.WIDE.U32 R22, R208, 0x4, R22 ;  /* 0x00000004d0167825 */ /* 0x002fca00078e0016 */
[----:B------:R1:W-:Y:S02]  /*1bd60*/  STG.E desc[UR8][R22.64], R205 ;  /* 0x000000cd16007986 */ /* 0x0003e4000c101908 */
.L_x_26412:
[C---:B0-----:R-:W-:Y:S01]  /*1bd70*/  @P1 IMAD.WIDE.U32 R16, R209.reuse, 0x10, R16 ;  /* 0x00000010d1101825 */ /* 0x041fe200078e0010 */
[----:B------:R-:W5:Y:S04]  /*1bd80*/  @P0 LDG.E.128 R56, desc[UR8][R18.64] ;  /* 0x0000000812380981 */ /* 0x000f68000c1e1d00 */
[----:B------:R0:W5:Y:S02]  /*1bd90*/  @P1 LDG.E.128 R52, desc[UR8][R16.64] ;  /* 0x0000000810341981 */ /* 0x000164000c1e1d00 */
[----:B0-----:R-:W-:-:S06]  /*1bda0*/  IMAD.WIDE.U32 R16, R209, 0x10, R226 ;  /* 0x00000010d1107825 */ /* 0x001fcc00078e00e2 */
[----:B------:R-:W5:Y:S01]  /*1bdb0*/  LDG.E.128 R16, desc[UR8][R16.64] ;  /* 0x0000000810107981 */ /* 0x000f62000c1e1d00 */
        /* <DEDUP_REMOVED lines=17> */
.L_x_26416:
[----:B------:R-:W-:Y:S01]  /*1bed0*/  VIADD R14, R14, 0x1 ;  /* 0x000000010e0e7836 */ /* 0x000fe20000000000 */
[----:B------:R-:W-:Y:S03]  /*1bee0*/  BSSY.RECONVERGENT B2, `(.L_x_26417) ;  /* 0x000000c000027945 */ /* 0x000fe60003800200 */
[C---:B-1----:R-:W-:Y:S01]  /*1bef0*/  IMAD.WIDE.U32 R22, R14.reuse, -0x2daee0ad, RZ ;  /* 0xd2511f530e167825 */ /* 0x042fe200078e00ff */
        /* <DEDUP_REMOVED lines=10> */
.L_x_26418:
[----:B------:R-:W-:Y:S05]  /*1bfa0*/  BSYNC.RECONVERGENT B2 ;  /* 0x0000000000027941 */ /* 0x000fea0003800200 */
.L_x_26417:
        /* <DEDUP_REMOVED lines=36> */
[----:B------:R-:W-:Y:S02]  /*1c1f0*/  LOP3.LUT R11, R216, R10, R7, 0x96, !PT ;  /* 0x0000000ad80b7212 */ /* 0x000fe400078e9607 */
[----:B------:R-:W-:Y:S01]  /*1c200*/  MOV R10, R6 ;  /* 0x00000006000a7202 */ /* 0x000fe20000000f00 */
[----:B------:R-:W-:Y:S01]  /*1c210*/  IMAD.WIDE.U32 R6, R5, -0x2daee0ad, RZ ;  /* 0xd2511f5305067825 */ /* 0x000fe200078e00ff */
[----:B------:R-:W-:-:S03]  /*1c220*/  MOV R5, R20 ;  /* 0x0000001400057202 */ /* 0x000fc60000000f00 */
[----:B------:R-:W-:Y:S01]  /*1c230*/  IMAD.MOV.U32 R222, RZ, RZ, R6 ;  /* 0x000000ffffde7224 */ /* 0x000fe200078e0006 */
[----:B------:R-:W-:Y:S01]  /*1c240*/  LOP3.LUT R12, R215, R22, R7, 0x96, !PT ;  /* 0x00000016d70c7212 */ /* 0x000fe200078e9607 */
[----:B------:R-:W-:-:S07]  /*1c250*/  IMAD.MOV.U32 R6, RZ, RZ, RZ ;  /* 0x000000ffff067224 */ /* 0x000fce00078e00ff */
.L_x_26415:
[----:B------:R-:W-:Y:S05]  /*1c260*/  BSYNC.RECONVERGENT B1 ;  /* 0x0000000000017941 */ /* 0x000fea0003800200 */
.L_x_26414:
[----:B------:R-:W-:Y:S01]  /*1c270*/  ISETP.NE.AND P3, PT, R6, 0x1, PT ;  /* 0x000000010600780c */ /* 0x000fe20003f65270 */
[----:B------:R-:W-:Y:S01]  /*1c280*/  BSSY.RECONVERGENT B1, `(.L_x_26419) ;  /* 0x0000049000017945 */ /* 0x000fe20003800200 */
[----:B------:R-:W-:Y:S01]  /*1c290*/  I2FP.F32.U32 R5, R5 ;  /* 0x0000000500057245 */ /* 0x000fe20000201000 */
[----:B------:R-:W-:Y:S02]  /*1c2a0*/  HFMA2 R8, -RZ, RZ, 0, 1.1920928955078125e-07 ;  /* 0x00000002ff087431 */ /* 0x000fe400000001ff */
[----:B------:R-:W-:Y:S02]  /*1c2b0*/  IMAD.MOV.U32 R7, RZ, RZ, R10 ;  /* 0x000000ffff077224 */ /* 0x000fe400078e000a */
[----:B------:R-:W-:-:S05]  /*1c2c0*/  FFMA.FTZ R5, R5, R248, 1.1641532182693481445e-10 ;  /* 0x2f00000005057423 */ /* 0x000fca00000100f8 */
[----:B------:R-:W-:Y:S01]  /*1c2d0*/  FSETP.LE.FTZ.AND P2, PT, R5, R214, PT ;  /* 0x000000d60500720b */ /* 0x000fe20003f53000 */
[----:B-----5:R-:W-:Y:S01]  /*1c2e0*/  FMUL.FTZ R5, R16, R213 ;  /* 0x000000d510057220 */ /* 0x020fe20000410000 */
        /* <DEDUP_REMOVED lines=9> */
.L_x_26421:
        /* <DEDUP_REMOVED lines=13> */
.L_x_26423:
[----:B------:R-:W-:Y:S05]  /*1c450*/  BSYNC.RECONVERGENT B2 ;  /* 0x0000000000027941 */ /* 0x000fea0003800200 */
.L_x_26422:
        /* <DEDUP_REMOVED lines=37> */
[----:B------:R-:W-:Y:S02]  /*1c6b0*/  IMAD.MOV.U32 R10, RZ, RZ, R6 ;  /* 0x000000ffff0a7224 */ /* 0x000fe400078e0006 */
[----:B------:R-:W-:-:S04]  /*1c6c0*/  IMAD.WIDE.U32 R6, R8, -0x2daee0ad, RZ ;  /* 0xd2511f5308067825 */ /* 0x000fc800078e00ff */
[----:B------:R-:W-:Y:S01]  /*1c6d0*/  HFMA2 R8, -RZ, RZ, 0, 0 ;  /* 0x00000000ff087431 */ /* 0x000fe200000001ff */
[----:B------:R-:W-:Y:S02]  /*1c6e0*/  LOP3.LUT R12, R215, R20, R7, 0x96, !PT ;  /* 0x00000014d70c7212 */ /* 0x000fe400078e9607 */
[----:B------:R-:W-:Y:S01]  /*1c6f0*/  MOV R7, R222 ;  /* 0x000000de00077202 */ /* 0x000fe20000000f00 */
[----:B------:R-:W-:-:S07]  /*1c700*/  IMAD.MOV.U32 R222, RZ, RZ, R6 ;  /* 0x000000ffffde7224 */ /* 0x000fce00078e0006 */
.L_x_26420:
[----:B------:R-:W-:Y:S05]  /*1c710*/  BSYNC.RECONVERGENT B1 ;  /* 0x0000000000017941 */ /* 0x000fea0003800200 */
.L_x_26419:
        /* <DEDUP_REMOVED lines=15> */
.L_x_26426:
        /* <DEDUP_REMOVED lines=13> */
.L_x_26428:
[----:B------:R-:W-:Y:S05]  /*1c8e0*/  BSYNC.RECONVERGENT B2 ;  /* 0x0000000000027941 */ /* 0x000fea0003800200 */
.L_x_26427:
[----:B------:R-:W-:Y:S01]  /*1c8f0*/  LOP3.LUT R10, R9, UR7, R23, 0x96, !PT ;  /* 0x00000007090a7c12 */ /* 0x000fe2000f8e9617 */
[----:B------:R-:W-:-:S04]  /*1c900*/  IMAD.WIDE.U32 R20, R15, -0x326172a9, RZ ;  /* 0xcd9e8d570f147825 */ /* 0x000fc800078e00ff */
[----:B------:R-:W-:Y:S01]  /*1c910*/  HFMA2 R16, -RZ, RZ, 0, 0 ;  /* 0x00000000ff107431 */ /* 0x000fe200000001ff */
[----:B------:R-:W-:Y:S01]  /*1c920*/  MOV R7, R222 ;  /* 0x000000de00077202 */ /* 0x000fe20000000f00 */
        /* <DEDUP_REMOVED lines=38> */
.L_x_26425:
[----:B------:R-:W-:Y:S05]  /*1cb90*/  BSYNC.RECONVERGENT B1 ;  /* 0x0000000000017941 */ /* 0x000fea0003800200 */
.L_x_26424:
        /* <DEDUP_REMOVED lines=17> */
.L_x_26431:
        /* <DEDUP_REMOVED lines=13> */
.L_x_26433:
[----:B------:R-:W-:Y:S05]  /*1cd80*/  BSYNC.RECONVERGENT B2 ;  /* 0x0000000000027941 */ /* 0x000fea0003800200 */
.L_x_26432:
        /* <DEDUP_REMOVED lines=41> */
[----:B------:R-:W-:-:S07]  /*1d020*/  HFMA2 R20, -RZ, RZ, 0, 0 ;  /* 0x00000000ff147431 */ /* 0x000fce00000001ff */
.L_x_26430:
[----:B------:R-:W-:Y:S05]  /*1d030*/  BSYNC.RECONVERGENT B1 ;  /* 0x0000000000017941 */ /* 0x000fea0003800200 */
.L_x_26429:
        /* <DEDUP_REMOVED lines=15> */
.L_x_26436:
        /* <DEDUP_REMOVED lines=13> */
.L_x_26438:
[----:B------:R-:W-:Y:S05]  /*1d200*/  BSYNC.RECONVERGENT B2 ;  /* 0x0000000000027941 */ /* 0x000fea0003800200 */
.L_x_26437:
        /* <DEDUP_REMOVED lines=38> */
[----:B------:R-:W-:Y:S02]  /*1d470*/  LOP3.LUT R12, R215, R20, R17, 0x96, !PT ;  /* 0x00000014d70c7212 */ /* 0x000fe400078e9611 */
[----:B------:R-:W-:Y:S01]  /*1d480*/  MOV R17, R222 ;  /* 0x000000de00117202 */ /* 0x000fe20000000f00 */
[----:B------:R-:W-:Y:S02]  /*1d490*/  IMAD.MOV.U32 R222, RZ, RZ, R16 ;  /* 0x000000ffffde7224 */ /* 0x000fe400078e0010 */
[----:B------:R-:W-:-:S07]  /*1d4a0*/  HFMA2 R16, -RZ, RZ, 0, 0 ;  /* 0x00000000ff107431 */ /* 0x000fce00000001ff */
.L_x_26435:
[----:B------:R-:W-:Y:S05]  /*1d4b0*/  BSYNC.RECONVERGENT B1 ;  /* 0x0000000000017941 */ /* 0x000fea0003800200 */
.L_x_26434:
        /* <DEDUP_REMOVED lines=17> */
.L_x_26441:
        /* <DEDUP_REMOVED lines=13> */
.L_x_26443:
[----:B------:R-:W-:Y:S05]  /*1d6a0*/  BSYNC.RECONVERGENT B2 ;  /* 0x0000000000027941 */ /* 0x000fea0003800200 */
.L_x_26442:
        /* <DEDUP_REMOVED lines=39> */
[----:B------:R-:W-:Y:S01]  /*1d920*/  HFMA2 R20, -RZ, RZ, 0, 0 ;  /* 0x00000000ff147431 */ /* 0x000fe200000001ff */
[----:B------:R-:W-:Y:S01]  /*1d930*/  MOV R17, R222 ;  /* 0x000000de00117202 */ /* 0x000fe20000000f00 */
[----:B------:R-:W-:-:S07]  /*1d940*/  IMAD.MOV.U32 R222, RZ, RZ, R16 ;  /* 0x000000ffffde7224 */ /* 0x000fce00078e0010 */
.L_x_26440:
[----:B------:R-:W-:Y:S05]  /*1d950*/  BSYNC.RECONVERGENT B1 ;  /* 0x0000000000017941 */ /* 0x000fea0003800200 */
.L_x_26439:
[----:B------:R-:W-:Y:S01]  /*1d960*/  ISETP.NE.AND P5, PT, R20, 0x1, PT ;  /* 0x000000011400780c */ /* 0x000fe20003fa5270 */
[----:B------:R-:W-:Y:S01]  /*1d970*/  BSSY.RECONVERGENT B1, `(.L_x_26444) ;  /* 0x0000046000017945 */ /* 0x000fe20003800200 */
[----:B------:R-:W-:Y:S01]  /*1d980*/  I2FP.F32.U32 R17, R17 ;  /* 0x0000001100117245 */ /* 0x000fe20000201000 */
[----:B------:R-:W-:-:S04]  /*1d990*/  IMAD.MOV.U32 R16, RZ, RZ, 0x2 ;  /* 0x00000002ff107424 */ /* 0x000fc800078e00ff */
[----:B-1----:R-:W-:Y:S01]  /*1d9a0*/  FFMA.FTZ R22, R17, R248, 1.1641532182693481445e-10 ;  /* 0x2f00000011167423 */ /* 0x002fe200000100f8 */
        /* <DEDUP_REMOVED lines=10> */
.L_x_26446:
        /* <DEDUP_REMOVED lines=13> */
.L_x_26448:
[----:B------:R-:W-:Y:S05]  /*1db20*/  BSYNC.RECONVERGENT B2 ;  /* 0x0000000000027941 */ /* 0x000fea0003800200 */
.L_x_26447:
        /* <DEDUP_REMOVED lines=42> */
.L_x_26445:
[----:B------:R-:W-:Y:S05]  /*1ddd0*/  BSYNC.RECONVERGENT B1 ;  /* 0x0000000000017941 */ /* 0x000fea0003800200 */
.L_x_26444:
        /* <DEDUP_REMOVED lines=17> */
.L_x_26451:
        /* <DEDUP_REMOVED lines=15> */
.L_x_26453:
[----:B------:R-:W-:Y:S05]  /*1dfe0*/  BSYNC.RECONVERGENT B2 ;  /* 0x0000000000027941 */ /* 0x000fea0003800200 */
.L_x_26452:
        /* <DEDUP_REMOVED lines=41> */
[----:B------:R-:W-:-:S07]  /*1e280*/  IMAD.MOV.U32 R222, RZ, RZ, R16 ;  /* 0x000000ffffde7224 */ /* 0x000fce00078e0010 */
.L_x_26450:
[----:B------:R-:W-:Y:S05]  /*1e290*/  BSYNC.RECONVERGENT B1 ;  /* 0x0000000000017941 */ /* 0x000fea0003800200 */
.L_x_26449:
[-C--:B------:R-:W-:Y:S01]  /*1e2a0*/  FMUL.FTZ R20, R56, R213.reuse ;  /* 0x000000d538147220 */ /* 0x080fe20000410000 */
[----:B------:R-:W-:Y:S01]  /*1e2b0*/  FSETP.GTU.FTZ.AND P6, PT, R6, R214, PT ;  /* 0x000000d60600720b */ /* 0x000fe20003fdc000 */
[-C--:B------:R-:W-:Y:S01]  /*1e2c0*/  FMUL.FTZ R21, R57, R213.reuse ;  /* 0x000000d539157220 */ /* 0x080fe20000410000 */
[----:B------:R-:W-:Y:S01]  /*1e2d0*/  FMUL.FTZ R23, R58, R213 ;  /* 0x000000d53a177220 */ /* 0x000fe20000410000 */
[----:B------:R-:W-:Y:S02]  /*1e2e0*/  I2FP.F32.U32 R17, R17 ;  /* 0x0000001100117245 */ /* 0x000fe40000201000 */
[----:B------:R-:W-:Y:S02]  /*1e2f0*/  FSEL R20, R20, RZ, !P6 ;  /* 0x000000ff14147208 */ /* 0x000fe40007000000 */
[----:B------:R-:W-:Y:S01]  /*1e300*/  SEL R16, RZ, 0x1, P6 ;  /* 0x00000001ff107807 */ /* 0x000fe20003000000 */
[----:B------:R-:W-:Y:S01]  /*1e310*/  FFMA.FTZ R205, R17, R248, 1.1641532182693481445e-10 ;  /* 0x2f00000011cd7423 */ /* 0x000fe200000100f8 */
[----:B------:R-:W-:-:S02]  /*1e320*/  FSETP.GTU.FTZ.AND P6, PT, R8, R214, PT ;  /* 0x000000d60800720b */ /* 0x000fc40003fdc000 */
[----:B------:R-:W-:Y:S02]  /*1e330*/  FSEL R18, R18, RZ, P4 ;  /* 0x000000ff12127208 */ /* 0x000fe40002000000 */
[----:B------:R-:W-:Y:S02]  /*1e340*/  FSEL R21, R21, RZ, !P6 ;  /* 0x000000ff15157208 */ /* 0x000fe40007000000 */
[----:B------:R-:W-:Y:S02]  /*1e350*/  SEL R6, RZ, 0x1, P6 ;  /* 0x00000001ff067807 */ /* 0x000fe40003000000 */
[----:B------:R-:W-:Y:S02]  /*1e360*/  FSETP.GTU.FTZ.AND P6, PT, R22, R214, PT ;  /* 0x000000d61600720b */ /* 0x000fe40003fdc000 */
[----:B------:R-:W-:Y:S02]  /*1e370*/  FSEL R8, R7, RZ, P3 ;  /* 0x000000ff07087208 */ /* 0x000fe40001800000 */
[----:B------:R-:W-:-:S02]  /*1e380*/  FSEL R23, R23, RZ, !P6 ;  /* 0x000000ff17177208 */ /* 0x000fc40007000000 */
[----:B------:R-:W-:Y:S01]  /*1e390*/  SEL R17, RZ, 0x1, P6 ;  /* 0x00000001ff117807 */ /* 0x000fe20003000000 */
[----:B------:R-:W-:Y:S01]  /*1e3a0*/  FADD.FTZ R21, R8, R21 ;  /* 0x0000001508157221 */ /* 0x000fe20000010000 */
[----:B------:R-:W-:Y:S01]  /*1e3b0*/  FSETP.GTU.FTZ.AND P6, PT, R205, R214, PT ;  /* 0x000000d6cd00720b */ /* 0x000fe20003fdc000 */
[----:B------:R-:W-:Y:S01]  /*1e3c0*/  FADD.FTZ R22, R18, R23 ;  /* 0x0000001712167221 */ /* 0x000fe20000010000 */
[----:B------:R-:W-:Y:S01]  /*1e3d0*/  FMUL.FTZ R23, R59, R213 ;  /* 0x000000d53b177220 */ /* 0x000fe20000410000 */
        /* <DEDUP_REMOVED lines=9> */
[----:B------:R-:W-:Y:S01]  /*1e470*/  PRMT R6, R17, 0x7610, R6 ;  /* 0x0000761011067816 */ /* 0x000fe20000000006 */
[----:B------:R-:W-:Y:S01]  /*1e480*/  @P1 FADD.FTZ R20, R52, R20 ;  /* 0x0000001434141221 */ /* 0x000fe20000010000 */
[----:B------:R-:W-:Y:S01]  /*1e490*/  SEL R5, RZ, 0x1, P6 ;  /* 0x00000001ff057807 */ /* 0x000fe20003000000 */
[----:B------:R-:W-:Y:S01]  /*1e4a0*/  @P1 FADD.FTZ R23, R55, R23 ;  /* 0x0000001737171221 */ /* 0x000fe20000010000 */
[----:B------:R-:W-:Y:S06]  /*1e4b0*/  BRA `(.L_x_26454) ;  /* 0x0000001000d07947 */ /* 0x000fec0003800000 */
.L_x_26413:
        /* <DEDUP_REMOVED lines=16> */
.L_x_26457:
        /* <DEDUP_REMOVED lines=13> */
.L_x_26459:
[----:B------:R-:W-:Y:S05]  /*1e690*/  BSYNC.RECONVERGENT B2 ;  /* 0x0000000000027941 */ /* 0x000fea0003800200 */
.L_x_26458:
        /* <DEDUP_REMOVED lines=40> */
[----:B------:R-:W-:Y:S01]  /*1e920*/  IMAD.MOV.U32 R23, RZ, RZ, RZ ;  /* 0x000000ffff177224 */ /* 0x000fe200078e00ff */
[----:B------:R-:W-:-:S07]  /*1e930*/  MOV R22, R20 ;  /* 0x0000001400167202 */ /* 0x000fce0000000f00 */
.L_x_26456:
[----:B------:R-:W-:Y:S05]  /*1e940*/  BSYNC.RECONVERGENT B1 ;  /* 0x0000000000017941 */ /* 0x000fea0003800200 */
.L_x_26455:
        /* <DEDUP_REMOVED lines=16> */
.L_x_26462:
        /* <DEDUP_REMOVED lines=13> */
.L_x_26464:
[----:B------:R-:W-:Y:S05]  /*1eb20*/  BSYNC.RECONVERGENT B2 ;  /* 0x0000000000027941 */ /* 0x000fea0003800200 */
.L_x_26463:
        /* <DEDUP_REMOVED lines=42> */
.L_x_26461:
[----:B------:R-:W-:Y:S05]  /*1edd0*/  BSYNC.RECONVERGENT B1 ;  /* 0x0000000000017941 */ /* 0x000fea0003800200 */
.L_x_26460:
        /* <DEDUP_REMOVED lines=16> */
.L_x_26467:
        /* <DEDUP_REMOVED lines=13> */
.L_x_26469:
[----:B------:R-:W-:Y:S05]  /*1efb0*/  BSYNC.RECONVERGENT B2 ;  /* 0x0000000000027941 */ /* 0x000fea0003800200 */
.L_x_26468:
        /* <DEDUP_REMOVED lines=42> */
.L_x_26466:
[----:B------:R-:W-:Y:S05]  /*1f260*/  BSYNC.RECONVERGENT B1 ;  /* 0x0000000000017941 */ /* 0x000fea0003800200 */
.L_x_26465:
        /* <DEDUP_REMOVED lines=16> */
.L_x_26472:
        /* <DEDUP_REMOVED lines=13> */
.L_x_26474:
[----:B------:R-:W-:Y:S05]  /*1f440*/  BSYNC.RECONVERGENT B2 ;  /* 0x0000000000027941 */ /* 0x000fea0003800200 */
.L_x_26473:
        /* <DEDUP_REMOVED lines=42> */
.L_x_26471:
[----:B------:R-:W-:Y:S05]  /*1f6f0*/  BSYNC.RECONVERGENT B1 ;  /* 0x0000000000017941 */ /* 0x000fea0003800200 */
.L_x_26470:
        /* <DEDUP_REMOVED lines=16> */
.L_x_26454:
[----:B------:R-:W-:Y:S01]  /*1f800*/  SEL R18, RZ, 0x1000000, !P5 ;  /* 0x01000000ff127807 */ /* 0x000fe20006800000 */
[C---:B------:R-:W-:Y:S01]  /*1f810*/  IMAD.WIDE.U32 R16, R209.reuse, 0x10, R250 ;  /* 0x00000010d1107825 */ /* 0x040fe200078e00fa */
        /* <DEDUP_REMOVED lines=24> */
.L_x_26475:
        /* <DEDUP_REMOVED lines=22> */
.L_x_26479:
        /* <DEDUP_REMOVED lines=13> */
.L_x_26481:
[----:B------:R-:W-:Y:S05]  /*1fbd0*/  BSYNC.RECONVERGENT B2 ;  /* 0x0000000000027941 */ /* 0x000fea0003800200 */
.L_x_26480:
        /* <DEDUP_REMOVED lines=43> */
.L_x_26478:
[----:B------:R-:W-:Y:S05]  /*1fe90*/  BSYNC.RECONVERGENT B1 ;  /* 0x0000000000017941 */ /* 0x000fea0003800200 */
.L_x_26477:
[----:B------:R-:W-:Y:S01]  /*1fea0*/  ISETP.NE.AND P3, PT, R6, 0x1, PT ;  /* 0x000000010600780c */ /* 0x000fe20003f65270 */
[----:B------:R-:W-:Y:S01]  /*1feb0*/  BSSY.RECONVERGENT B1, `(.L_x_26482) ;  /* 0x0000049000017945 */ /* 0x000fe20003800200 */
[----:B------:R-:W-:Y:S01]  /*1fec0*/  I2FP.F32.U32 R5, R5 ;  /* 0x0000000500057245 */ /* 0x000fe20000201000 */
[----:B------:R-:W-:Y:S02]  /*1fed0*/  HFMA2 R7, -RZ, RZ, 0, 1.1920928955078125e-07 ;  /* 0x00000002ff077431 */ /* 0x000fe400000001ff */
[----:B-1---5:R-:W-:Y:S02]  /*1fee0*/  FMUL.FTZ R207, R16, R213 ;  /* 0x000000d510cf7220 */ /* 0x022fe40000410000 */
        /* <DEDUP_REMOVED lines=12> */
.L_x_26484:
        /* <DEDUP_REMOVED lines=13> */
.L_x_26486:
[----:B------:R-:W-:Y:S05]  /*20080*/  BSYNC.RECONVERGENT B2 ;  /* 0x0000000000027941 */ /* 0x000fea0003800200 */
.L_x_26485:
        /* <DEDUP_REMOVED lines=38> */
[----:B------:R-:W-:Y:S01]  /*202f0*/  IMAD.WIDE.U32 R6, R5, -0x2daee0ad, RZ ;  /* 0xd2511f5305067825 */ /* 0x000fe200078e00ff */
[----:B------:R-:W-:-:S03]  /*20300*/  MOV R5, R228 ;  /* 0x000000e400057202 */ /* 0x000fc60000000f00 */
[----:B------:R-:W-:Y:S01]  /*20310*/  IMAD.MOV.U32 R228, RZ, RZ, R6 ;  /* 0x000000ffffe47224 */ /* 0x000fe200078e0006 */
[----:B------:R-:W-:Y:S01]  /*20320*/  LOP3.LUT R12, R215, R204, R7, 0x96, !PT ;  /* 0x000000ccd70c7212 */ /* 0x000fe200078e9607 */
[----:B------:R-:W-:-:S07]  /*20330*/  HFMA2 R7, -RZ, RZ, 0, 0 ;  /* 0x00000000ff077431 */ /* 0x000fce00000001ff */
.L_x_26483:
[----:B------:R-:W-:Y:S05]  /*20340*/  BSYNC.RECONVERGENT B1 ;  /* 0x0000000000017941 */ /* 0x000fea0003800200 */
.L_x_26482:
        /* <DEDUP_REMOVED lines=15> */
.L_x_26489:
        /* <DEDUP_REMOVED lines=13> */
.L_x_26491:
[----:B------:R-:W-:Y:S05]  /*20510*/  BSYNC.RECONVERGENT B2 ;  /* 0x0000000000027941 */ /* 0x000fea0003800200 */
.L_x_26490:
        /* <DEDUP_REMOVED lines=38> */
[----:B------:R-:W-:-:S04]  /*20780*/  IMAD.WIDE.U32 R6, R5, -0x2daee0ad, RZ ;  /* 0xd2511f5305067825 */ /* 0x000fc800078e00ff */
[----:B------:R-:W-:Y:S01]  /*20790*/  IMAD.MOV.U32 R5, RZ, RZ, R228 ;  /* 0x000000ffff057224 */ /* 0x000fe200078e00e4 */
[----:B------:R-:W-:Y:S01]  /*207a0*/  MOV R228, R6 ;  /* 0x0000000600e47202 */ /* 0x000fe20000000f00 */
[----:B------:R-:W-:Y:S01]  /*207b0*/  IMAD.MOV.U32 R6, RZ, RZ, RZ ;  /* 0x000000ffff067224 */ /* 0x000fe200078e00ff */
[----:B------:R-:W-:-:S07]  /*207c0*/  LOP3.LUT R12, R215, R204, R7, 0x96, !PT ;  /* 0x000000ccd70c7212 */ /* 0x000fce00078e9607 */
.L_x_26488:
[----:B------:R-:W-:Y:S05]  /*207d0*/  BSYNC.RECONVERGENT B1 ;  /* 0x0000000000017941 */ /* 0x000fea0003800200 */
.L_x_26487:
        /* <DEDUP_REMOVED lines=17> */
.L_x_26494:
        /* <DEDUP_REMOVED lines=13> */
.L_x_26496:
[----:B------:R-:W-:Y:S05]  /*209c0*/  BSYNC.RECONVERGENT B2 ;  /* 0x0000000000027941 */ /* 0x000fea0003800200 */
.L_x_26495:
        /* <DEDUP_REMOVED lines=43> */
.L_x_26493:
[----:B------:R-:W-:Y:S05]  /*20c80*/  BSYNC.RECONVERGENT B1 ;  /* 0x0000000000017941 */ /* 0x000fea0003800200 */
.L_x_26492:
        /* <DEDUP_REMOVED lines=15> */
.L_x_26499:
        /* <DEDUP_REMOVED lines=13> */
.L_x_26501:
[----:B------:R-:W-:Y:S05]  /*20e50*/  BSYNC.RECONVERGENT B2 ;  /* 0x0000000000027941 */ /* 0x000fea0003800200 */
.L_x_26500:
        /* <DEDUP_REMOVED lines=39> */
[----:B------:R-:W-:Y:S02]  /*210d0*/  IMAD.MOV.U32 R228, RZ, RZ, R16 ;  /* 0x000000ffffe47224 */ /* 0x000fe400078e0010 */
[----:B------:R-:W-:Y:S01]  /*210e0*/  HFMA2 R16, -RZ, RZ, 0, 0 ;  /* 0x00000000ff107431 */ /* 0x000fe200000001ff */
[----:B------:R-:W-:-:S07]  /*210f0*/  LOP3.LUT R12, R215, R204, R17, 0x96, !PT ;  /* 0x000000ccd70c7212 */ /* 0x000fce00078e9611 */
.L_x_26498:
[----:B------:R-:W-:Y:S05]  /*21100*/  BSYNC.RECONVERGENT B1 ;  /* 0x0000000000017941 */ /* 0x000fea0003800200 */
.L_x_26497:
[----:B------:R-:W-:Y:S01]  /*21110*/  ISETP.NE.AND P5, PT, R16, 0x1, PT ;  /* 0x000000011000780c */ /* 0x000fe20003fa5270 */
[----:B------:R-:W-:Y:S01]  /*21120*/  BSSY.RECONVERGENT B1, `(.L_x_26502) ;  /* 0x0000048000017945 */ /* 0x000fe20003800200 */
[----:B------:R-:W-:Y:S02]  /*21130*/  I2FP.F32.U32 R7, R7 ;  /* 0x0000000700077245 */ /* 0x000fe40000201000 */
[----:B------:R-:W-:-:S03]  /*21140*/  MOV R8, R10 ;  /* 0x0000000a00087202 */ /* 0x000fc60000000f00 */
[----:B------:R-:W-:-:S05]  /*21150*/  FFMA.FTZ R7, R7, R248, 1.1641532182693481445e-10 ;  /* 0x2f00000007077423 */ /* 0x000fca00000100f8 */
[----:B------:R-:W-:Y:S01]  /*21160*/  FSETP.LE.FTZ.AND P4, PT, R7, R214, PT ;  /* 0x000000d60700720b */ /* 0x000fe20003f93000 */
[----:B------:R-:W-:Y:S01]  /*21170*/  FMUL.FTZ R7, R18, R213 ;  /* 0x000000d512077220 */ /* 0x000fe20000410000 */
[----:B------:R-:W-:Y:S01]  /*21180*/  IMAD.MOV.U32 R18, RZ, RZ, 0x2 ;  /* 0x00000002ff127424 */ /* 0x000fe200078e00ff */
        /* <DEDUP_REMOVED lines=9> */
.L_x_26504:
        /* <DEDUP_REMOVED lines=13> */
.L_x_26506:
[----:B------:R-:W-:Y:S05]  /*212f0*/  BSYNC.RECONVERGENT B2 ;  /* 0x0000000000027941 */ /* 0x000fea0003800200 */
.L_x_26505:
        /* <DEDUP_REMOVED lines=42> */
.L_x_26503:
[----:B------:R-:W-:Y:S05]  /*215a0*/  BSYNC.RECONVERGENT B1 ;  /* 0x0000000000017941 */ /* 0x000fea0003800200 */
.L_x_26502:
        /* <DEDUP_REMOVED lines=15> */
.L_x_26509:
        /* <DEDUP_REMOVED lines=13> */
.L_x_26511:
[----:B------:R-:W-:Y:S05]  /*21770*/  BSYNC.RECONVERGENT B2 ;  /* 0x0000000000027941 */ /* 0x000fea0003800200 */
.L_x_26510:
        /* <DEDUP_REMOVED lines=42> */
.L_x_26508:
[----:B------:R-:W-:Y:S05]  /*21a20*/  BSYNC.RECONVERGENT B1 ;  /* 0x0000000000017941 */ /* 0x000fea0003800200 */
.L_x_26507:
        /* <DEDUP_REMOVED lines=17> */
.L_x_26514:
        /* <DEDUP_REMOVED lines=15> */
.L_x_26516:
[----:B------:R-:W-:Y:S05]  /*21c30*/  BSYNC.RECONVERGENT B2 ;  /* 0x0000000000027941 */ /* 0x000fea0003800200 */
.L_x_26515:
        /* <DEDUP_REMOVED lines=42> */
.L_x_26513:
[----:B------:R-:W-:Y:S05]  /*21ee0*/  BSYNC.RECONVERGENT B1 ;  /* 0x0000000000017941 */ /* 0x000fea0003800200 */
.L_x_26512:
[-C--:B------:R-:W-:Y:S01]  /*21ef0*/  FMUL.FTZ R16, R56, R213.reuse ;  /* 0x000000d538107220 */ /* 0x080fe20000410000 */
[----:B------:R-:W-:Y:S01]  /*21f00*/  FSETP.GTU.FTZ.AND P6, PT, R206, R214, PT ;  /* 0x000000d6ce00720b */ /* 0x000fe20003fdc000 */
[-C--:B------:R-:W-:Y:S01]  /*21f10*/  FMUL.FTZ R17, R57, R213.reuse ;  /* 0x000000d539117220 */ /* 0x080fe20000410000 */
        /* <DEDUP_REMOVED lines=15> */
[----:B------:R-:W-:Y:S01]  /*22010*/  FMUL.FTZ R7, R59, R213 ;  /* 0x000000d53b077220 */ /* 0x000fe20000410000 */
[----:B------:R-:W-:Y:S02]  /*22020*/  FSEL R8, R5, RZ, P3 ;  /* 0x000000ff05087208 */ /* 0x000fe40001800000 */
[----:B------:R-:W-:Y:S01]  /*22030*/  FSEL R207, R207, RZ, P2 ;  /* 0x000000ffcfcf7208 */ /* 0x000fe20001000000 */
[----:B------:R-:W-:Y:S01]  /*22040*/  @P1 FADD.FTZ R18, R54, R18 ;  /* 0x0000001236121221 */ /* 0x000fe20000010000 */
[----:B------:R-:W-:Y:S01]  /*22050*/  FSEL R19, R7, RZ, !P6 ;  /* 0x000000ff07137208 */ /* 0x000fe20007000000 */
[----:B------:R-:W-:Y:S01]  /*22060*/  FADD.FTZ R17, R8, R17 ;  /* 0x0000001108117221 */ /* 0x000fe20000010000 */
[----:B------:R-:W-:Y:S01]  /*22070*/  PRMT R7, R6, 0x7610, R7 ;  /* 0x0000761006077816 */ /* 0x000fe20000000007 */
[----:B------:R-:W-:Y:S01]  /*22080*/  FADD.FTZ R16, R207, R16 ;  /* 0x00000010cf107221 */ /* 0x000fe20000010000 */
[----:B------:R-:W-:Y:S01]  /*22090*/  PRMT R8, R204, 0x7610, R8 ;  /* 0x00007610cc087816 */ /* 0x000fe20000000008 */
[----:B------:R-:W-:Y:S01]  /*220a0*/  FADD.FTZ R19, R19, R206 ;  /* 0x000000ce13137221 */ /* 0x000fe20000010000 */
[----:B------:R-:W-:Y:S01]  /*220b0*/  PRMT R6, R205, 0x7610, R6 ;  /* 0x00007610cd067816 */ /* 0x000fe20000000006 */
[----:B------:R-:W-:Y:S01]  /*220c0*/  @P1 FADD.FTZ R17, R53, R17 ;  /* 0x0000001135111221 */ /* 0x000fe20000010000 */
[----:B------:R-:W-:Y:S01]  /*220d0*/  SEL R5, RZ, 0x1, P6 ;  /* 0x00000001ff057807 */ /* 0x000fe20003000000 */
[----:B------:R-:W-:Y:S01]  /*220e0*/  @P1 FADD.FTZ R16, R52, R16 ;  /* 0x0000001034101221 */ /* 0x000fe20000010000 */
[----:B------:R-:W-:Y:S01]  /*220f0*/  @P1 FADD.FTZ R19, R55, R19 ;  /* 0x0000001337131221 */ /* 0x000fe20000010000 */
[----:B------:R-:W-:Y:S06]  /*22100*/  BRA `(.L_x_26517) ;  /* 0x0000001000d07947 */ /* 0x000fec0003800000 */
.L_x_26476:
        /* <DEDUP_REMOVED lines=16> */
.L_x_26520:
        /* <DEDUP_REMOVED lines=13> */
.L_x_26522:
[----:B------:R-:W-:Y:S05]  /*222e0*/  BSYNC.RECONVERGENT B2 ;  /* 0x0000000000027941 */ /* 0x000fea0003800200 */
.L_x_26521:
        /* <DEDUP_REMOVED lines=34> */
[----:B------:R-:W-:Y:S01]  /*22510*/  IMAD.MOV.U32 R207, RZ, RZ, RZ ;  /* 0x000000ffffcf7224 */ /* 0x000fe200078e00ff */
[----:B------:R-:W-:Y:S01]  /*22520*/  LOP3.LUT R205, R10, UR24, R205, 0x96, !PT ;  /* 0x000000180acd7c12 */ /* 0x000fe2000f8e96cd */
[----:B------:R-:W-:-:S05]  /*22530*/  IMAD.WIDE.U32 R10, R11, -0x326172a9, RZ ;  /* 0xcd9e8d570b0a7825 */ /* 0x000fca00078e00ff */
[----:B------:R-:W-:Y:S01]  /*22540*/  LOP3.LUT R11, R216, R204, R11, 0x96, !PT ;  /* 0x000000ccd80b7212 */ /* 0x000fe200078e960b */
[----:B------:R-:W-:-:S04]  /*22550*/  IMAD.WIDE.U32 R204, R205, -0x2daee0ad, RZ ;  /* 0xd2511f53cdcc7825 */ /* 0x000fc800078e00ff */
[----:B------:R-:W-:Y:S01]  /*22560*/  IMAD.MOV.U32 R228, RZ, RZ, R204 ;  /* 0x000000ffffe47224 */ /* 0x000fe200078e00cc */
[----:B------:R-:W-:Y:S02]  /*22570*/  LOP3.LUT R12, R215, R206, R205, 0x96, !PT ;  /* 0x000000ced70c7212 */ /* 0x000fe400078e96cd */
[----:B------:R-:W-:-:S07]  /*22580*/  MOV R204, R222 ;  /* 0x000000de00cc7202 */ /* 0x000fce0000000f00 */
.L_x_26519:
[----:B------:R-:W-:Y:S05]  /*22590*/  BSYNC.RECONVERGENT B1 ;  /* 0x0000000000017941 */ /* 0x000fea0003800200 */
.L_x_26518:
        /* <DEDUP_REMOVED lines=16> */
.L_x_26525:
        /* <DEDUP_REMOVED lines=13> */
.L_x_26527:
[----:B------:R-:W-:Y:S05]  /*22770*/  BSYNC.RECONVERGENT B2 ;  /* 0x0000000000027941 */ /* 0x000fea0003800200 */
.L_x_26526:
        /* <DEDUP_REMOVED lines=42> */
.L_x_26524:
[----:B------:R-:W-:Y:S05]  /*22a20*/  BSYNC.RECONVERGENT B1 ;  /* 0x0000000000017941 */ /* 0x000fea0003800200 */
.L_x_26523:
        /* <DEDUP_REMOVED lines=16> */
.L_x_26530:
        /* <DEDUP_REMOVED lines=13> */
.L_x_26532:
[----:B------:R-:W-:Y:S05]  /*22c00*/  BSYNC.RECONVERGENT B2 ;  /* 0x0000000000027941 */ /* 0x000fea0003800200 */
.L_x_26531:
        /* <DEDUP_REMOVED lines=42> */
.L_x_26529:
[----:B------:R-:W-:Y:S05]  /*22eb0*/  BSYNC.RECONVERGENT B1 ;  /* 0x0000000000017941 */ /* 0x000fea0003800200 */
.L_x_26528:
        /* <DEDUP_REMOVED lines=16> */
.L_x_26535:
        /* <DEDUP_REMOVED lines=13> */
.L_x_26537:
[----:B------:R-:W-:Y:S05]  /*23090*/  BSYNC.RECONVERGENT B2 ;  /* 0x0000000000027941 */ /* 0x000fea0003800200 */
.L_x_26536:
        /* <DEDUP_REMOVED lines=42> */
.L_x_26534:
[----:B------:R-:W-:Y:S05]  /*23340*/  BSYNC.RECONVERGENT B1 ;  /* 0x0000000000017941 */ /* 0x000fea0003800200 */
.L_x_26533:
        /* <DEDUP_REMOVED lines=16> */
.L_x_26517:
[----:B------:R-:W-:Y:S01]  /*23450*/  SEL R206, RZ, 0x1000000, !P5 ;  /* 0x01000000ffce7807 */ /* 0x000fe20006800000 */
[----:B------:R-:W-:Y:S01]  /*23460*/  IMAD.WIDE.U32 R204, R211, 0x10, R250 ;  /* 0x00000010d3cc7825 */ /* 0x000fe200078e00fa */
[----:B------:R-:W-:Y:S02]  /*23470*/  SEL R207, RZ, 0x10000, !P4 ;  /* 0x00010000ffcf7807 */ /* 0x000fe40006000000 */
[----:B------:R-:W-:Y:S02]  /*23480*/  SEL R222, RZ, 0x100, !P3 ;  /* 0x00000100ffde7807 */ /* 0x000fe40005800000 */
[----:B------:R0:W-:Y:S02]  /*23490*/  STG.E.128 desc[UR8][R204.64], R16 ;  /* 0x00000010cc007986 */ /* 0x0001e4000c101d08 */
[----:B------:R-:W-:Y:S02]  /*234a0*/  IADD3 R206, PT, PT, R222, R206, R207 ;  /* 0x000000cedece7210 */ /* 0x000fe40007ffe0cf */
[----:B------:R-:W-:-:S04]  /*234b0*/  SEL R207, RZ, 0x1, !P2 ;  /* 0x00000001ffcf7807 */ /* 0x000fc80005000000 */
[----:B------:R-:W-:Y:S01]  /*234c0*/  IADD3 R207, PT, PT, R206, R207, RZ ;  /* 0x000000cfcecf7210 */ /* 0x000fe20007ffe0ff */
[----:B0-----:R-:W-:-:S05]  /*234d0*/  IMAD.WIDE.U32 R204, R211, 0x4, R230 ;  /* 0x00000004d3cc7825 */ /* 0x001fca00078e00e6 */
[----:B------:R0:W-:Y:S01]  /*234e0*/  STG.E desc[UR8][R204.64], R207 ;  /* 0x000000cfcc007986 */ /* 0x0001e2000c101908 */
[----:B------:R-:W-:Y:S05]  /*234f0*/  @!P0 BRA `(.L_x_26538) ;  /* 0x00000000002c8947 */ /* 0x000fea0003800000 */
[----:B0-----:R-:W0:Y:S01]  /*23500*/  LDC.64 R204, c[0x0][0x3b8] ;  /* 0x0000ee00ffcc7b82 */ /* 0x001e220000000a00 */
[----:B------:R-:W-:-:S05]  /*23510*/  IMAD.U32 R206, R6, 0x10000, RZ ;  /* 0x0001000006ce7824 */ /* 0x000fca00078e00ff */
[----:B------:R-:W-:Y:S02]  /*23520*/  LOP3.LUT R207, R206, 0xff0000, RZ, 0xc0, !PT ;  /* 0x00ff0000cecf7812 */ /* 0x000fe400078ec0ff */
        /* <DEDUP_REMOVED lines=8> */
.L_x_26538:
[----:B01----:R-:W0:Y:S01]  /*235b0*/  @P0 LDC.64 R204, c[0x0][0x398] ;  /* 0x0000e600ffcc0b82 */ /* 0x003e220000000a00 */
[----:B------:R-:W-:-:S07]  /*235c0*/  VIADD R223, R212, 0x120 ;  /* 0x00000120d4df7836 */ /* 0x000fce0000000000 */
[----:B------:R-:W1:Y:S01]  /*235d0*/  @P1 LDC.64 R206, c[0x0][0x3a0] ;  /* 0x0000e800ffce1b82 */ /* 0x000e620000000a00 */
[----:B0-----:R-:W-:-:S05]  /*235e0*/  @P0 IMAD.WIDE.U32 R204, R223, 0x10, R204 ;  /* 0x00000010dfcc0825 */ /* 0x001fca00078e00cc */
[----:B------:R1:W5:Y:S02]  /*235f0*/  @P0 LDG.E.128 R56, desc[UR8][R204.64] ;  /* 0x00000008cc380981 */ /* 0x000364000c1e1d00 */
[----:B-1----:R-:W-:-:S05]  /*23600*/  @P1 IMAD.WIDE.U32 R204, R223, 0x10, R206 ;  /* 0x00000010dfcc1825 */ /* 0x002fca00078e00ce */
        /* <DEDUP_REMOVED lines=20> */
.L_x_26542:
        /* <DEDUP_REMOVED lines=13> */
.L_x_26544:
[----:B------:R-:W-:Y:S05]  /*23820*/  BSYNC.RECONVERGENT B2 ;  /* 0x0000000000027941 */ /* 0x000fea0003800200 */
.L_x_26543:
        /* <DEDUP_REMOVED lines=43> */
.L_x_26541:
[----:B------:R-:W-:Y:S05]  /*23ae0*/  BSYNC.RECONVERGENT B1 ;  /* 0x0000000000017941 */ /* 0x000fea0003800200 */
.L_x_26540:
[----:B------:R-:W-:Y:S01]  /*23af0*/  ISETP.NE.AND P3, PT, R6, 0x1, PT ;  /* 0x000000010600780c */ /* 0x000fe20003f65270 */
[----:B------:R-:W-:Y:S01]  /*23b00*/  BSSY.RECONVERGENT B1, `(.L_x_26545) ;  /* 0x0000049000017945 */ /* 0x000fe20003800200 */
[----:B------:R-:W-:Y:S01]  /*23b10*/  I2FP.F32.U32 R5, R5 ;  /* 0x0000000500057245 */ /* 0x000fe20000201000 */
[----:B------:R-:W-:Y:S02]  /*23b20*/  HFMA2 R7, -RZ, RZ, 0, 1.1920928955078125e-07 ;  /* 0x00000002ff077431 */ /* 0x000fe400000001ff */
[----:B-----5:R-:W-:Y:S02]  /*23b30*/  FMUL.FTZ R228, R204, R213 ;  /* 0x000000d5cce47220 */ /* 0x020fe40000410000 */
        /* <DEDUP_REMOVED lines=12> */
.L_x_26547:
        /* <DEDUP_REMOVED lines=13> */
.L_x_26549:
[----:B------:R-:W-:Y:S05]  /*23cd0*/  BSYNC.RECONVERGENT B2 ;  /* 0x0000000000027941 */ /* 0x000fea0003800200 */
.L_x_26548:
        /* <DEDUP_REMOVED lines=43> */
.L_x_26546:
[----:B------:R-:W-:Y:S05]  /*23f90*/  BSYNC.RECONVERGENT B1 ;  /* 0x0000000000017941 */ /* 0x000fea0003800200 */
.L_x_26545:
        /* <DEDUP_REMOVED lines=15> */
.L_x_26552:
        /* <DEDUP_REMOVED lines=13> */
.L_x_26554:
[----:B------:R-:W-:Y:S05]  /*24160*/  BSYNC.RECONVERGENT B2 ;  /* 0x0000000000027941 */ /* 0x000fea0003800200 */
.L_x_26553:
        /* <DEDUP_REMOVED lines=43> */
.L_x_26551:
[----:B------:R-:W-:Y:S05]  /*24420*/  BSYNC.RECONVERGENT B1 ;  /* 0x0000000000017941 */ /* 0x000fea0003800200 */
.L_x_26550:
        /* <DEDUP_REMOVED lines=17> */
.L_x_26557:
        /* <DEDUP_REMOVED lines=13> */
.L_x_26559:
[----:B------:R-:W-:Y:S05]  /*24610*/  BSYNC.RECONVERGENT B2 ;  /* 0x0000000000027941 */ /* 0x000fea0003800200 */
.L_x_26558:
        /* <DEDUP_REMOVED lines=43> */
.L_x_26556:
[----:B------:R-:W-:Y:S05]  /*248d0*/  BSYNC.RECONVERGENT B1 ;  /* 0x0000000000017941 */ /* 0x000fea0003800200 */
.L_x_26555:
        /* <DEDUP_REMOVED lines=15> */
.L_x_26562:
        /* <DEDUP_REMOVED lines=13> */
.L_x_26564:
[----:B------:R-:W-:Y:S05]  /*24aa0*/  BSYNC.RECONVERGENT B2 ;  /* 0x0000000000027941 */ /* 0x000fea0003800200 */
.L_x_26563:
        /* <DEDUP_REMOVED lines=43> */
.L_x_26561:
[----:B------:R-:W-:Y:S05]  /*24d60*/  BSYNC.RECONVERGENT B1 ;  /* 0x0000000000017941 */ /* 0x000fea0003800200 */
.L_x_26560:
        /* <DEDUP_REMOVED lines=17> */
.L_x_26567:
        /* <DEDUP_REMOVED lines=13> */
.L_x_26569:
[----:B------:R-:W-:Y:S05]  /*24f50*/  BSYNC.RECONVERGENT B2 ;  /* 0x0000000000027941 */ /* 0x000fea0003800200 */
.L_x_26568:
        /* <DEDUP_REMOVED lines=38> */
[----:B------:R-:W-:-:S05]  /*251c0*/  IMAD.WIDE.U32 R6, R8, -0x2daee0ad, RZ ;  /* 0xd2511f5308067825 */ /* 0x000fca00078e00ff */
[----:B------:R-:W-:Y:S01]  /*251d0*/  LOP3.LUT R12, R215, R204, R7, 0x96, !PT ;  /* 0x000000ccd70c7212 */ /* 0x000fe200078e9607 */
[----:B------:R-:W-:Y:S01]  /*251e0*/  HFMA2 R204, -RZ, RZ, 0, 0 ;  /* 0x00000000ffcc7431 */ /* 0x000fe200000001ff */
[----:B------:R-:W-:Y:S01]  /*251f0*/  MOV R7, R222 ;  /* 0x000000de00077202 */ /* 0x000fe20000000f00 */
[----:B------:R-:W-:-:S07]  /*25200*/  IMAD.MOV.U32 R222, RZ, RZ, R6 ;  /* 0x000000ffffde7224 */ /* 0x000fce00078e0006 */
.L_x_26566:
[----:B------:R-:W-:Y:S05]  /*25210*/  BSYNC.RECONVERGENT B1 ;  /* 0x0000000000017941 */ /* 0x000fea0003800200 */
.L_x_26565:
        /* <DEDUP_REMOVED lines=15> */
.L_x_26572:
        /* <DEDUP_REMOVED lines=13> */
.L_x_26574:
[----:B------:R-:W-:Y:S05]  /*253e0*/  BSYNC.RECONVERGENT B2 ;  /* 0x0000000000027941 */ /* 0x000fea0003800200 */
.L_x_26573:
        /* <DEDUP_REMOVED lines=38> */
[----:B------:R-:W-:-:S03]  /*25650*/  MOV R7, R222 ;  /* 0x000000de00077202 */ /* 0x000fc60000000f00 */
[----:B------:R-:W-:Y:S02]  /*25660*/  IMAD.MOV.U32 R222, RZ, RZ, R6 ;  /* 0x000000ffffde7224 */ /* 0x000fe400078e0006 */
[----:B------:R-:W-:Y:S01]  /*25670*/  HFMA2 R6, -RZ, RZ, 0, 0 ;  /* 0x00000000ff067431 */ /* 0x000fe200000001ff */
[----:B------:R-:W-:-:S07]  /*25680*/  LOP3.LUT R11, R216, R204, R11, 0x96, !PT ;  /* 0x000000ccd80b7212 */ /* 0x000fce00078e960b */
.L_x_26571:
[----:B------:R-:W-:Y:S05]  /*25690*/  BSYNC.RECONVERGENT B1 ;  /* 0x0000000000017941 */ /* 0x000fea0003800200 */
.L_x_26570:
        /* <DEDUP_REMOVED lines=17> */
.L_x_26577:
[----:B------:R-:W-:Y:S01]  /*257b0*/  VIADD R14, R14, 0x1 ;  /* 0x000000010e0e7836 */ /* 0x000fe20000000000 */
[----:B------:R-:W-:Y:S04]  /*257c0*/  BSSY.RECONVERGENT B2, `(.L_x_26578) ;  /* 0x000000d000027945 */ /* 0x000fe80003800200 */
        /* <DEDUP_REMOVED lines=12> */
.L_x_26579:
[----:B------:R-:W-:Y:S05]  /*25890*/  BSYNC.RECONVERGENT B2 ;  /* 0x0000000000027941 */ /* 0x000fea0003800200 */
.L_x_26578:
        /* <DEDUP_REMOVED lines=35> */
[----:B------:R-:W-:Y:S01]  /*25ad0*/  IMAD.WIDE.U32 R204, R205, -0x326172a9, RZ ;  /* 0xcd9e8d57cdcc7825 */ /* 0x000fe200078e00ff */
[----:B------:R-:W-:-:S04]  /*25ae0*/  MOV R7, R222 ;  /* 0x000000de00077202 */ /* 0x000fc80000000f00 */
[----:B------:R-:W-:Y:S01]  /*25af0*/  LOP3.LUT R205, R10, UR24, R205, 0x96, !PT ;  /* 0x000000180acd7c12 */ /* 0x000fe2000f8e96cd */
[----:B------:R-:W-:-:S05]  /*25b00*/  IMAD.WIDE.U32 R10, R11, -0x326172a9, RZ ;  /* 0xcd9e8d570b0a7825 */ /* 0x000fca00078e00ff */
[----:B------:R-:W-:Y:S01]  /*25b10*/  LOP3.LUT R11, R216, R204, R11, 0x96, !PT ;  /* 0x000000ccd80b7212 */ /* 0x000fe200078e960b */
[----:B------:R-:W-:-:S04]  /*25b20*/  IMAD.WIDE.U32 R204, R205, -0x2daee0ad, RZ ;  /* 0xd2511f53cdcc7825 */ /* 0x000fc800078e00ff */
[----:B------:R-:W-:Y:S01]  /*25b30*/  IMAD.MOV.U32 R222, RZ, RZ, R204 ;  /* 0x000000ffffde7224 */ /* 0x000fe200078e00cc */
[----:B------:R-:W-:-:S07]  /*25b40*/  LOP3.LUT R12, R215, R6, R205, 0x96, !PT ;  /* 0x00000006d70c7212 */ /* 0x000fce00078e96cd */
.L_x_26576:
[----:B------:R-:W-:Y:S05]  /*25b50*/  BSYNC.RECONVERGENT B1 ;  /* 0x0000000000017941 */ /* 0x000fea0003800200 */
.L_x_26575:
        /* <DEDUP_REMOVED lines=23> */
[----:B------:R-:W-:Y:S02]  /*25cd0*/  FADD.FTZ R205, R226, R205 ;  /* 0x000000cde2cd7221 */ /* 0x000fe40000010000 */
[----:B------:R-:W-:Y:S01]  /*25ce0*/  FADD.FTZ R204, R5, R204 ;  /* 0x000000cc05cc7221 */ /* 0x000fe20000010000 */
[----:B------:R-:W-:Y:S01]  /*25cf0*/  SEL R5, RZ, 0x1, P6 ;  /* 0x00000001ff057807 */ /* 0x000fe20003000000 */
[--C-:B------:R-:W-:Y:S01]  /*25d00*/  FADD.FTZ R207, R207, R8.reuse ;  /* 0x00000008cfcf7221 */ /* 0x100fe20000010000 */
[----:B------:R-:W-:Y:S01]  /*25d10*/  PRMT R8, R6, 0x7610, R8 ;  /* 0x0000761006087816 */ /* 0x000fe20000000008 */
[----:B------:R-:W-:Y:S01]  /*25d20*/  @P1 FADD.FTZ R205, R53, R205 ;  /* 0x000000cd35cd1221 */ /* 0x000fe20000010000 */
[----:B------:R-:W-:Y:S01]  /*25d30*/  PRMT R6, R215, 0x7610, R6 ;  /* 0x00007610d7067816 */ /* 0x000fe20000000006 */
[----:B------:R-:W-:Y:S01]  /*25d40*/  @P1 FADD.FTZ R204, R52, R204 ;  /* 0x000000cc34cc1221 */ /* 0x000fe20000010000 */
[----:B------:R-:W-:Y:S01]  /*25d50*/  @P1 FADD.FTZ R207, R55, R207 ;  /* 0x000000cf37cf1221 */ /* 0x000fe20000010000 */
[----:B------:R-:W-:Y:S06]  /*25d60*/  BRA `(.L_x_26580) ;  /* 0x0000001000d47947 */ /* 0x000fec0003800000 */
.L_x_26539:
        /* <DEDUP_REMOVED lines=16> */
.L_x_26583:
        /* <DEDUP_REMOVED lines=13> */
.L_x_26585:
[----:B------:R-:W-:Y:S05]  /*25f40*/  BSYNC.RECONVERGENT B2 ;  /* 0x0000000000027941 */ /* 0x000fea0003800200 */
.L_x_26584:
        /* <DEDUP_REMOVED lines=20> */
[----:B------:R-:W-:-:S05]  /*26090*/  IMAD.WIDE.U32 R226, R226, -0x2daee0ad, RZ ;  /* 0xd2511f53e2e27825 */ /* 0x000fca00078e00ff */
[----:B------:R-:W-:Y:S02]  /*260a0*/  LOP3.LUT R227, R218, R230, R227, 0x96, !PT ;  /* 0x000000e6dae37212 */ /* 0x000fe400078e96e3 */
        /* <DEDUP_REMOVED lines=12> */
[----:B------:R-:W-:-:S05]  /*26170*/  LOP3.LUT R10, R224, UR24, R227, 0x96, !PT ;  /* 0x00000018e00a7c12 */ /* 0x000fca000f8e96e3 */
[----:B------:R-:W-:-:S04]  /*26180*/  IMAD.WIDE.U32 R10, R10, -0x2daee0ad, RZ ;  /* 0xd2511f530a0a7825 */ /* 0x000fc800078e00ff */
[----:B------:R-:W-:Y:S01]  /*26190*/  IMAD.MOV.U32 R222, RZ, RZ, R10 ;  /* 0x000000ffffde7224 */ /* 0x000fe200078e000a */
[----:B------:R-:W-:Y:S01]  /*261a0*/  LOP3.LUT R12, R215, R230, R11, 0x96, !PT ;  /* 0x000000e6d70c7212 */ /* 0x000fe200078e960b */
[----:B------:R-:W-:Y:S01]  /*261b0*/  IMAD.WIDE.U32 R10, R225, -0x326172a9, RZ ;  /* 0xcd9e8d57e10a7825 */ /* 0x000fe200078e00ff */
[----:B------:R-:W-:-:S04]  /*261c0*/  MOV R225, R228 ;  /* 0x000000e400e17202 */ /* 0x000fc80000000f00 */
[----:B------:R-:W-:Y:S01]  /*261d0*/  LOP3.LUT R11, R216, R226, R11, 0x96, !PT ;  /* 0x000000e2d80b7212 */ /* 0x000fe200078e960b */
[----:B------:R-:W-:-:S07]  /*261e0*/  IMAD.MOV.U32 R226, RZ, RZ, RZ ;  /* 0x000000ffffe27224 */ /* 0x000fce00078e00ff */
.L_x_26582:
[----:B------:R-:W-:Y:S05]  /*261f0*/  BSYNC.RECONVERGENT B1 ;  /* 0x0000000000017941 */ /* 0x000fea0003800200 */
.L_x_26581:
        /* <DEDUP_REMOVED lines=16> */
.L_x_26588:
        /* <DEDUP_REMOVED lines=13> */
.L_x_26590:
[----:B------:R-:W-:Y:S05]  /*263d0*/  BSYNC.RECONVERGENT B2 ;  /* 0x0000000000027941 */ /* 0x000fea0003800200 */
.L_x_26589:
        /* <DEDUP_REMOVED lines=30> */
[----:B------:R-:W-:Y:S01]  /*265c0*/  LOP3.LUT R230, R217, R226, R225, 0x96, !PT ;  /* 0x000000e2d9e67212 */ /* 0x000fe200078e96e1 */
[----:B------:R-:W-:-:S04]  /*265d0*/  IMAD.WIDE.U32 R226, R227, -0x326172a9, RZ ;  /* 0xcd9e8d57e3e27825 */ /* 0x000fc800078e00ff */
[----:B------:R-:W-:-:S05]  /*265e0*/  IMAD.WIDE.U32 R230, R230, -0x2daee0ad, RZ ;  /* 0xd2511f53e6e67825 */ /* 0x000fca00078e00ff */
[----:B------:R-:W-:Y:S02]  /*265f0*/  LOP3.LUT R225, R10, UR25, R231, 0x96, !PT ;  /* 0x000000190ae17c12 */ /* 0x000fe4000f8e96e7 */
[----:B------:R-:W-:Y:S01]  /*26600*/  LOP3.LUT R10, R224, UR24, R227, 0x96, !PT ;  /* 0x00000018e00a7c12 */ /* 0x000fe2000f8e96e3 */
[----:B------:R-:W-:Y:S02]  /*26610*/  IMAD.MOV.U32 R224, RZ, RZ, R222 ;  /* 0x000000ffffe07224 */ /* 0x000fe400078e00de */
[----:B------:R-:W-:Y:S02]  /*26620*/  IMAD.MOV.U32 R227, RZ, RZ, RZ ;  /* 0x000000ffffe37224 */ /* 0x000fe400078e00ff */
[----:B------:R-:W-:-:S05]  /*26630*/  IMAD.WIDE.U32 R10, R10, -0x2daee0ad, RZ ;  /* 0xd2511f530a0a7825 */ /* 0x000fca00078e00ff */
[----:B------:R-:W-:Y:S02]  /*26640*/  LOP3.LUT R12, R215, R230, R11, 0x96, !PT ;  /* 0x000000e6d70c7212 */ /* 0x000fe400078e960b */
[----:B------:R-:W-:Y:S01]  /*26650*/  MOV R222, R10 ;  /* 0x0000000a00de7202 */ /* 0x000fe20000000f00 */
[----:B------:R-:W-:-:S05]  /*26660*/  IMAD.WIDE.U32 R10, R225, -0x326172a9, RZ ;  /* 0xcd9e8d57e10a7825 */ /* 0x000fca00078e00ff */
[----:B------:R-:W-:-:S07]  /*26670*/  LOP3.LUT R11, R216, R226, R11, 0x96, !PT ;  /* 0x000000e2d80b7212 */ /* 0x000fce00078e960b */
.L_x_26587:
[----:B------:R-:W-:Y:S05]  /*26680*/  BSYNC.RECONVERGENT B1 ;  /* 0x0000000000017941 */ /* 0x000fea0003800200 */
.L_x_26586:
        /* <DEDUP_REMOVED lines=16> */
.L_x_26593:
        /* <DEDUP_REMOVED lines=13> */
.L_x_26595:
[----:B------:R-:W-:Y:S05]  /*26860*/  BSYNC.RECONVERGENT B2 ;  /* 0x0000000000027941 */ /* 0x000fea0003800200 */
.L_x_26594:
        /* <DEDUP_REMOVED lines=35> */
[----:B------:R-:W-:-:S04]  /*26aa0*/  IMAD.MOV.U32 R224, RZ, RZ, R222 ;  /* 0x000000ffffe07224 */ /* 0x000fc800078e00de */
[----:B------:R-:W-:-:S05]  /*26ab0*/  IMAD.WIDE.U32 R10, R10, -0x2daee0ad, RZ ;  /* 0xd2511f530a0a7825 */ /* 0x000fca00078e00ff */
[----:B------:R-:W-:Y:S02]  /*26ac0*/  LOP3.LUT R12, R215, R230, R11, 0x96, !PT ;  /* 0x000000e6d70c7212 */ /* 0x000fe400078e960b */
[----:B------:R-:W-:Y:S01]  /*26ad0*/  MOV R222, R10 ;  /* 0x0000000a00de7202 */ /* 0x000fe20000000f00 */
[----:B------:R-:W-:-:S05]  /*26ae0*/  IMAD.WIDE.U32 R10, R225, -0x326172a9, RZ ;  /* 0xcd9e8d57e10a7825 */ /* 0x000fca00078e00ff */
[----:B------:R-:W-:Y:S01]  /*26af0*/  LOP3.LUT R11, R216, R226, R11, 0x96, !PT ;  /* 0x000000e2d80b7212 */ /* 0x000fe200078e960b */
[----:B------:R-:W-:-:S07]  /*26b00*/  IMAD.MOV.U32 R226, RZ, RZ, RZ ;  /* 0x000000ffffe27224 */ /* 0x000fce00078e00ff */
.L_x_26592:
[----:B------:R-:W-:Y:S05]  /*26b10*/  BSYNC.RECONVERGENT B1 ;  /* 0x0000000000017941 */ /* 0x000fea0003800200 */
.L_x_26591:
        /* <DEDUP_REMOVED lines=16> */
.L_x_26598:
[----:B------:R-:W-:Y:S01]  /*26c20*/  IADD3 R14, PT, PT, R14, 0x1, RZ ;  /* 0x000000010e0e7810 */ /* 0x000fe20007ffe0ff */
[----:B------:R-:W-:Y:S03]  /*26c30*/  BSSY.RECONVERGENT B2, `(.L_x_26599) ;  /* 0x000000b000027945 */ /* 0x000fe60003800200 */
        /* <DEDUP_REMOVED lines=10> */
.L_x_26600:
[----:B------:R-:W-:Y:S05]  /*26ce0*/  BSYNC.RECONVERGENT B2 ;  /* 0x0000000000027941 */ /* 0x000fea0003800200 */
.L_x_26599:
        /* <DEDUP_REMOVED lines=36> */
[----:B------:R-:W-:Y:S02]  /*26f30*/  LOP3.LUT R217, R220, UR24, R225, 0x96, !PT ;  /* 0x00000018dcd97c12 */ /* 0x000fe4000f8e96e1 */
[----:B------:R-:W-:Y:S02]  /*26f40*/  MOV R225, R222 ;  /* 0x000000de00e17202 */ /* 0x000fe40000000f00 */
[----:B------:R-:W-:Y:S01]  /*26f50*/  LOP3.LUT R11, R216, R224, R219, 0x96, !PT ;  /* 0x000000e0d80b7212 */ /* 0x000fe200078e96db */
[----:B------:R-:W-:-:S04]  /*26f60*/  IMAD.WIDE.U32 R216, R217, -0x2daee0ad, RZ ;  /* 0xd2511f53d9d87825 */ /* 0x000fc800078e00ff */
[----:B------:R-:W-:Y:S02]  /*26f70*/  HFMA2 R224, -RZ, RZ, 0, 0 ;  /* 0x00000000ffe07431 */ /* 0x000fe400000001ff */
[----:B------:R-:W-:Y:S01]  /*26f80*/  IMAD.MOV.U32 R222, RZ, RZ, R216 ;  /* 0x000000ffffde7224 */ /* 0x000fe200078e00d8 */
[----:B------:R-:W-:Y:S01]  /*26f90*/  LOP3.LUT R12, R215, R10, R217, 0x96, !PT ;  /* 0x0000000ad70c7212 */ /* 0x000fe200078e96d9 */
[----:B------:R-:W-:-:S07]  /*26fa0*/  IMAD.MOV.U32 R10, RZ, RZ, R218 ;  /* 0x000000ffff0a7224 */ /* 0x000fce00078e00da */
.L_x_26597:
[----:B------:R-:W-:Y:S05]  /*26fb0*/  BSYNC.RECONVERGENT B1 ;  /* 0x0000000000017941 */ /* 0x000fea0003800200 */
.L_x_26596:
        /* <DEDUP_REMOVED lines=16> */
.L_x_26580:
[----:B------:R-:W-:Y:S01]  /*270c0*/  SEL R213, RZ, 0x1000000, !P5 ;  /* 0x01000000ffd57807 */ /* 0x000fe20006800000 */
[----:B------:R-:W0:Y:S01]  /*270d0*/  LDC.64 R218, c[0x0][0x3b0] ;  /* 0x0000ec00ffda7b82 */ /* 0x000e220000000a00 */
[----:B------:R-:W-:Y:S01]  /*270e0*/  SEL R216, RZ, 0x10000, !P4 ;  /* 0x00010000ffd87807 */ /* 0x000fe20006000000 */
[----:B------:R-:W-:Y:S01]  /*270f0*/  IMAD.WIDE.U32 R214, R223, 0x10, R250 ;  /* 0x00000010dfd67825 */ /* 0x000fe200078e00fa */
[----:B------:R-:W-:-:S04]  /*27100*/  SEL R217, RZ, 0x100, !P3 ;  /* 0x00000100ffd97807 */ /* 0x000fc80005800000 */
[----:B------:R-:W-:Y:S01]  /*27110*/  IADD3 R213, PT, PT, R217, R213, R216 ;  /* 0x000000d5d9d57210 */ /* 0x000fe20007ffe0d8 */
[----:B------:R0:W-:Y:S01]  /*27120*/  STG.E.128 desc[UR8][R214.64], R204 ;  /* 0x000000ccd6007986 */ /* 0x0001e2000c101d08 */
[----:B------:R-:W-:-:S05]  /*27130*/  SEL R216, RZ, 0x1, !P2 ;  /* 0x00000001ffd87807 */ /* 0x000fca0005000000 */
[----:B------:R-:W-:Y:S02]  /*27140*/  IMAD.IADD R213, R213, 0x1, R216 ;  /* 0x00000001d5d57824 */ /* 0x000fe400078e02d8 */
[----:B------:R-:W-:-:S04]  /*27150*/  FADD.FTZ R216, RZ, R48 ;  /* 0x00000030ffd87221 */ /* 0x000fc80000010000 */
[----:B------:R-:W-:-:S04]  /*27160*/  FADD.FTZ R217, R216, R49 ;  /* 0x00000031d8d97221 */ /* 0x000fc80000010000 */
[----:B------:R-:W-:Y:S01]  /*27170*/  FADD.FTZ R216, R217, R50 ;  /* 0x00000032d9d87221 */ /* 0x000fe20000010000 */
[----:B0-----:R-:W-:-:S04]  /*27180*/  IMAD.WIDE.U32 R214, R223, 0x4, R218 ;  /* 0x00000004dfd67825 */ /* 0x001fc800078e00da */
[----:B------:R-:W-:-:S04]  /*27190*/  FADD.FTZ R217, R216, R51 ;  /* 0x00000033d8d97221 */ /* 0x000fc80000010000 */
[----:B------:R-:W-:Y:S01]  /*271a0*/  FADD.FTZ R216, R217, R44 ;  /* 0x0000002cd9d87221 */ /* 0x000fe20000010000 */
[----:B------:R0:W-:Y:S03]  /*271b0*/  STG.E desc[UR8][R214.64], R213 ;  /* 0x000000d5d6007986 */ /* 0x0001e6000c101908 */
        /* <DEDUP_REMOVED lines=37> */
[----:B------:R-:W0:Y:S01]  /*27410*/  LDC.64 R214, c[0x0][0x3b8] ;  /* 0x0000ee00ffd67b82 */ /* 0x000e220000000a00 */
        /* <DEDUP_REMOVED lines=8> */
[----:B0-----:R-:W-:-:S05]  /*274a0*/  IMAD.WIDE.U32 R214, R223, 0x4, R214 ;  /* 0x00000004dfd67825 */ /* 0x001fca00078e00d6 */
[----:B------:R0:W-:Y:S02]  /*274b0*/  STG.E desc[UR8][R214.64], R213 ;  /* 0x000000d5d6007986 */ /* 0x0001e4000c101908 */
.L_x_26601:
        /* <DEDUP_REMOVED lines=104> */
.L_x_26615:
[----:B-1----:R-:W-:Y:S01]  /*27b40*/  FADD.FTZ R213, R217, R220 ;  /* 0x000000dcd9d57221 */ /* 0x002fe20000010000 */
[----:B------:R-:W-:Y:S01]  /*27b50*/  ISETP.NE.AND P2, PT, RZ, UR18, PT ;  /* 0x00000012ff007c0c */ /* 0x000fe2000bf45270 */
[----:B0-----:R-:W0:Y:S02]  /*27b60*/  @!P1 LDC.64 R216, c[0x0][0x3c0] ;  /* 0x0000f000ffd89b82 */ /* 0x001e240000000a00 */
[----:B------:R-:W-:Y:S01]  /*27b70*/  FFMA.FTZ R213, R213, R214, UR5 ;  /* 0x00000005d5d57e23 */ /* 0x000fe200080100d6 */
[----:B------:R-:W-:-:S05]  /*27b80*/  FMUL.FTZ R214, R219, R219 ;  /* 0x000000dbdbd67220 */ /* 0x000fca0000410000 */
[----:B------:R-:W-:Y:S01]  /*27b90*/  FSEL R218, R214, RZ, P2 ;  /* 0x000000ffd6da7208 */ /* 0x000fe20001000000 */
[----:B------:R-:W1:Y:S04]  /*27ba0*/  LDC.64 R220, c[0x0][0x428] ;  /* 0x00010a00ffdc7b82 */ /* 0x000e680000000a00 */
[----:B------:R-:W-:-:S04]  /*27bb0*/  FADD.FTZ R213, R213, R218 ;  /* 0x000000dad5d57221 */ /* 0x000fc80000010000 */
[----:B------:R-:W2:Y:S02]  /*27bc0*/  @!P1 LDC.64 R214, c[0x0][0x3c8] ;  /* 0x0000f200ffd69b82 */ /* 0x000ea40000000a00 */
[----:B------:R-:W3:Y:S01]  /*27bd0*/  MUFU.RSQ R213, R213 ;  /* 0x000000d500d57308 */ /* 0x000ee20000001400 */
[----:B0-----:R-:W-:-:S05]  /*27be0*/  @!P1 IMAD.WIDE R216, R229, 0x4, R216 ;  /* 0x00000004e5d89825 */ /* 0x001fca00078e02d8 */
[----:B------:R-:W0:Y:S01]  /*27bf0*/  LDC.64 R226, c[0x0][0x430] ;  /* 0x00010c00ffe27b82 */ /* 0x000e220000000a00 */
[----:B------:R1:W-:Y:S01]  /*27c00*/  @!P1 STG.E desc[UR8][R216.64], R219 ;  /* 0x000000dbd8009986 */ /* 0x0003e2000c101908 */
[----:B--2---:R-:W-:-:S04]  /*27c10*/  @!P1 IMAD.WIDE R214, R229, 0x4, R214 ;  /* 0x00000004e5d69825 */ /* 0x004fc800078e02d6 */
[----:B-1----:R-:W-:Y:S01]  /*27c20*/  IMAD.WIDE.U32 R216, R212, 0x10, R220 ;  /* 0x00000010d4d87825 */ /* 0x002fe200078e00dc */
[----:B---3--:R1:W-:Y:S02]  /*27c30*/  @!P1 STG.E desc[UR8][R214.64], R213 ;  /* 0x000000d5d6009986 */ /* 0x0083e4000c101908 */
[----:B-1----:R-:W-:-:S05]  /*27c40*/  FSEL R214, R219, RZ, !P2 ;  /* 0x000000ffdbd67208 */ /* 0x002fca0005000000 */
        /* <DEDUP_REMOVED lines=16> */
[----:B------:R1:W-:Y:S01]  /*27d50*/  STG.E.128 desc[UR8][R216.64], R48 ;  /* 0x00000030d8007986 */ /* 0x0003e2000c101d08 */
[----:B------:R-:W-:Y:S01]  /*27d60*/  FMUL.FTZ R215, R213, R44 ;  /* 0x0000002cd5d77220 */ /* 0x000fe20000410000 */
        /* <DEDUP_REMOVED lines=8> */
[C---:B------:R-:W-:Y:S01]  /*27df0*/  FADD.FTZ R27, -R214.reuse, R27 ;  /* 0x0000001bd61b7221 */ /* 0x040fe20000010100 */
[C---:B------:R-:W-:Y:S01]  /*27e00*/  FADD.FTZ R204, -R214.reuse, R204 ;  /* 0x000000ccd6cc7221 */ /* 0x040fe20000010100 */
[----:B------:R-:W-:Y:S01]  /*27e10*/  FADD.FTZ R205, -R214, R205 ;  /* 0x000000cdd6cd7221 */ /* 0x000fe20000010100 */
[----:B-1----:R-:W-:Y:S01]  /*27e20*/  FFMA.FTZ R49, R218, R137, R61 ;  /* 0x00000089da317223 */ /* 0x002fe2000001003d */
[----:B0-----:R-:W-:-:S04]  /*27e30*/  IMAD.WIDE.U32 R216, R212, 0x10, R226 ;  /* 0x00000010d4d87825 */ /* 0x001fc800078e00e2 */
[C---:B------:R-:W-:Y:S01]  /*27e40*/  FADD.FTZ R212, -R214.reuse, R45 ;  /* 0x0000002dd6d47221 */ /* 0x040fe20000010100 */
[----:B------:R-:W-:Y:S01]  /*27e50*/  FADD.FTZ R218, -R214, R47 ;  /* 0x0000002fd6da7221 */ /* 0x000fe20000010100 */
[----:B------:R-:W-:Y:S01]  /*27e60*/  FFMA.FTZ R48, R225, R136, R60 ;  /* 0x00000088e1307223 */ /* 0x000fe2000001003c */
[----:B------:R-:W-:Y:S01]  /*27e70*/  FFMA.FTZ R50, R219, R138, R62 ;  /* 0x0000008adb327223 */ /* 0x000fe2000001003e */
[----:B------:R-:W-:Y:S01]  /*27e80*/  FFMA.FTZ R51, R228, R139, R63 ;  /* 0x0000008be4337223 */ /* 0x000fe2000001003f */
[C---:B------:R-:W-:Y:S01]  /*27e90*/  FMUL.FTZ R212, R213.reuse, R212 ;  /* 0x000000d4d5d47220 */ /* 0x040fe20000410000 */
[C---:B------:R-:W-:Y:S01]  /*27ea0*/  FMUL.FTZ R219, R213.reuse, R46 ;  /* 0x0000002ed5db7220 */ /* 0x040fe20000410000 */
[----:B------:R-:W-:Y:S02]  /*27eb0*/  FMUL.FTZ R218, R213, R218 ;  /* 0x000000dad5da7220 */ /* 0x000fe40000410000 */
[----:B------:R0:W-:Y:S01]  /*27ec0*/  STG.E.128 desc[UR8][R216.64], R48 ;  /* 0x00000030d8007986 */ /* 0x0001e2000c101d08 */
[----:B------:R-:W-:Y:S01]  /*27ed0*/  FFMA.FTZ R45, R212, R173, R185 ;  /* 0x000000add42d7223 */ /* 0x000fe200000100b9 */
[----:B------:R-:W-:Y:S01]  /*27ee0*/  FFMA.FTZ R46, R219, R174, R186 ;  /* 0x000000aedb2e7223 */ /* 0x000fe200000100ba */
[----:B------:R-:W-:Y:S01]  /*27ef0*/  FFMA.FTZ R47, R218, R175, R187 ;  /* 0x000000afda2f7223 */ /* 0x000fe200000100bb */
[----:B0-----:R-:W-:-:S04]  /*27f00*/  IMAD.WIDE.U32 R48, R210, 0x10, R220 ;  /* 0x00000010d2307825 */ /* 0x001fc800078e00dc */
[----:B------:R-:W-:Y:S01]  /*27f10*/  FADD.FTZ R50, -R214, R41 ;  /* 0x00000029d6327221 */ /* 0x000fe20000010100 */
[C---:B------:R-:W-:Y:S01]  /*27f20*/  FMUL.FTZ R51, R213.reuse, R40 ;  /* 0x00000028d5337220 */ /* 0x040fe20000410000 */
[C---:B------:R-:W-:Y:S01]  /*27f30*/  FMUL.FTZ R217, R213.reuse, R29 ;  /* 0x0000001dd5d97220 */ /* 0x040fe20000410000 */
[----:B------:R0:W-:Y:S01]  /*27f40*/  STG.E.128 desc[UR8][R48.64], R44 ;  /* 0x0000002c30007986 */ /* 0x0001e2000c101d08 */
[----:B------:R-:W-:Y:S01]  /*27f50*/  FMUL.FTZ R50, R213, R50 ;  /* 0x00000032d5327220 */ /* 0x000fe20000410000 */
[----:B------:R-:W-:-:S03]  /*27f60*/  FFMA.FTZ R40, R51, R168, R188 ;  /* 0x000000a833287223 */ /* 0x000fc600000100bc */
[----:B------:R-:W-:Y:S01]  /*27f70*/  FFMA.FTZ R41, R50, R169, R189 ;  /* 0x000000a932297223 */ /* 0x000fe200000100bd */
[----:B0-----:R-:W-:Y:S01]  /*27f80*/  FFMA.FTZ R44, R215, R132, R64 ;  /* 0x00000084d72c7223 */ /* 0x001fe20000010040 */
[----:B------:R-:W-:Y:S01]  /*27f90*/  FFMA.FTZ R45, R212, R133, R65 ;  /* 0x00000085d42d7223 */ /* 0x000fe20000010041 */
[----:B------:R-:W-:Y:S01]  /*27fa0*/  FFMA.FTZ R46, R219, R134, R66 ;  /* 0x00000086db2e7223 */ /* 0x000fe20000010042 */
[----:B------:R-:W-:Y:S01]  /*27fb0*/  FFMA.FTZ R47, R218, R135, R67 ;  /* 0x00000087da2f7223 */ /* 0x000fe20000010043 */
[----:B------:R-:W-:-:S04]  /*27fc0*/  IMAD.WIDE.U32 R48, R210, 0x10, R226 ;  /* 0x00000010d2307825 */ /* 0x000fc800078e00e2 */
[----:B------:R-:W-:Y:S01]  /*27fd0*/  FADD.FTZ R210, -R214, R43 ;  /* 0x0000002bd6d27221 */ /* 0x000fe20000010100 */
[----:B------:R0:W-:Y:S02]  /*27fe0*/  STG.E.128 desc[UR8][R48.64], R44 ;  /* 0x0000002c30007986 */ /* 0x0001e4000c101d08 */
[C---:B0-----:R-:W-:Y:S01]  /*27ff0*/  FMUL.FTZ R49, R213.reuse, R42 ;  /* 0x0000002ad5317220 */ /* 0x041fe20000410000 */
[----:B------:R-:W-:Y:S01]  /*28000*/  FMUL.FTZ R48, R213, R210 ;  /* 0x000000d2d5307220 */ /* 0x000fe20000410000 */
[----:B------:R-:W-:-:S04]  /*28010*/  IMAD.WIDE.U32 R44, R4, 0x10, R220 ;  /* 0x00000010042c7825 */ /* 0x000fc800078e00dc */
[----:B------:R-:W-:Y:S01]  /*28020*/  FADD.FTZ R46, -R214, R28 ;  /* 0x0000001cd62e7221 */ /* 0x000fe20000010100 */
[----:B------:R-:W-:Y:S01]  /*28030*/  FFMA.FTZ R42, R49, R170, R190 ;  /* 0x000000aa312a7223 */ /* 0x000fe200000100be */
[----:B------:R-:W-:Y:S01]  /*28040*/  FFMA.FTZ R43, R48, R171, R191 ;  /* 0x000000ab302b7223 */ /* 0x000fe200000100bf */
[C---:B------:R-:W-:Y:S01]  /*28050*/  FADD.FTZ R28, -R214.reuse, R24 ;  /* 0x00000018d61c7221 */ /* 0x040fe20000010100 */
[----:B------:R-:W-:Y:S01]  /*28060*/  FADD.FTZ R24, -R214, R21 ;  /* 0x00000015d6187221 */ /* 0x000fe20000010100 */
[----:B------:R-:W-:Y:S01]  /*28070*/  FFMA.FTZ R21, R50, R129, R69 ;  /* 0x0000008132157223 */ /* 0x000fe20000010045 */
[C---:B------:R-:W-:Y:S01]  /*28080*/  FADD.FTZ R47, -R214.reuse, R37 ;  /* 0x00000025d62f7221 */ /* 0x040fe20000010100 */
[----:B------:R0:W-:Y:S01]  /*28090*/  STG.E.128 desc[UR8][R44.64], R40 ;  /* 0x000000282c007986 */ /* 0x0001e2000c101d08 */
[----:B------:R-:W-:Y:S01]  /*280a0*/  FADD.FTZ R50, -R214, R19 ;  /* 0x00000013d6327221 */ /* 0x000fe20000010100 */
[C---:B------:R-:W-:Y:S01]  /*280b0*/  FMUL.FTZ R19, R213.reuse, R38 ;  /* 0x00000026d5137220 */ /* 0x040fe20000410000 */
[C---:B------:R-:W-:Y:S01]  /*280c0*/  FMUL.FTZ R38, R213.reuse, R39 ;  /* 0x00000027d5267220 */ /* 0x040fe20000410000 */
[C---:B------:R-:W-:Y:S01]  /*280d0*/  FMUL.FTZ R218, R213.reuse, R46 ;  /* 0x0000002ed5da7220 */ /* 0x040fe20000410000 */
[----:B------:R-:W-:-:S03]  /*280e0*/  FMUL.FTZ R212, R213, R24 ;  /* 0x00000018d5d47220 */ /* 0x000fc60000410000 */
[----:B------:R-:W-:Y:S01]  /*280f0*/  FFMA.FTZ R24, R218, R156, R200 ;  /* 0x0000009cda187223 */ /* 0x000fe200000100c8 */
[C---:B0-----:R-:W-:Y:S01]  /*28100*/  FADD.FTZ R43, -R214.reuse, R25 ;  /* 0x00000019d62b7221 */ /* 0x041fe20000010100 */
[C---:B------:R-:W-:Y:S01]  /*28110*/  FADD.FTZ R41, -R214.reuse, R26 ;  /* 0x0000001ad6297221 */ /* 0x040fe20000010100 */
[C---:B------:R-:W-:Y:S01]  /*28120*/  FADD.FTZ R44, -R214.reuse, R30 ;  /* 0x0000001ed62c7221 */ /* 0x040fe20000010100 */
[C---:B------:R-:W-:Y:S01]  /*28130*/  FADD.FTZ R45, -R214.reuse, R31 ;  /* 0x0000001fd62d7221 */ /* 0x040fe20000010100 */
[C---:B------:R-:W-:Y:S01]  /*28140*/  FADD.FTZ R42, -R214.reuse, R20 ;  /* 0x00000014d62a7221 */ /* 0x040fe20000010100 */
[C---:B------:R-:W-:Y:S01]  /*28150*/  FADD.FTZ R26, -R214.reuse, R22 ;  /* 0x00000016d61a7221 */ /* 0x040fe20000010100 */
[----:B------:R-:W-:Y:S01]  /*28160*/  FADD.FTZ R25, -R214, R23 ;  /* 0x00000017d6197221 */ /* 0x000fe20000010100 */
[----:B------:R-:W-:-:S04]  /*28170*/  IMAD.WIDE.U32 R30, R4, 0x10, R226 ;  /* 0x00000010041e7825 */ /* 0x000fc800078e00e2 */
[----:B------:R-:W-:Y:S01]  /*28180*/  FFMA.FTZ R20, R51, R128, R68 ;  /* 0x0000008033147223 */ /* 0x000fe20000010044 */
[----:B------:R-:W-:Y:S01]  /*28190*/  FFMA.FTZ R22, R49, R130, R70 ;  /* 0x0000008231167223 */ /* 0x000fe20000010046 */
[----:B------:R-:W-:Y:S01]  /*281a0*/  FFMA.FTZ R23, R48, R131, R71 ;  /* 0x0000008330177223 */ /* 0x000fe20000010047 */
[C---:B------:R-:W-:Y:S01]  /*281b0*/  FADD.FTZ R40, -R214.reuse, R36 ;  /* 0x00000024d6287221 */ /* 0x040fe20000010100 */
[C---:B------:R-:W-:Y:S01]  /*281c0*/  FADD.FTZ R49, -R214.reuse, R18 ;  /* 0x00000012d6317221 */ /* 0x040fe20000010100 */
[----:B------:R-:W-:Y:S01]  /*281d0*/  FMUL.FTZ R18, R213, R47 ;  /* 0x0000002fd5127220 */ /* 0x000fe20000410000 */
[----:B------:R-:W-:Y:S01]  /*281e0*/  IMAD.WIDE.U32 R36, R3, 0x10, R226 ;  /* 0x0000001003247825 */ /* 0x000fe200078e00e2 */
[----:B------:R0:W-:Y:S03]  /*281f0*/  STG.E.128 desc[UR8][R30.64], R20 ;  /* 0x000000141e007986 */ /* 0x0001e6000c101d08 */
[----:B------:R-:W-:Y:S01]  /*28200*/  FADD.FTZ R48, -R214, R17 ;  /* 0x00000011d6307221 */ /* 0x000fe20000010100 */
        /* <DEDUP_REMOVED lines=14> */
[C---:B------:R-:W-:Y:S01]  /*282f0*/  FMUL.FTZ R46, R213.reuse, R4 ;  /* 0x00000004d52e7220 */ /* 0x040fe20000410000 */
[----:B------:R-:W-:Y:S01]  /*28300*/  FMUL.FTZ R4, R213, R205 ;  /* 0x000000cdd5047220 */ /* 0x000fe20000410000 */
[----:B0-----:R-:W-:-:S04]  /*28310*/  IMAD.WIDE.U32 R30, R3, 0x10, R220 ;  /* 0x00000010031e7825 */ /* 0x001fc800078e00dc */
[----:B------:R-:W-:Y:S01]  /*28320*/  FMUL.FTZ R3, R213, R40 ;  /* 0x00000028d5037220 */ /* 0x000fe20000410000 */
[----:B------:R-:W-:Y:S01]  /*28330*/  FFMA.FTZ R21, R18, R125, R73 ;  /* 0x0000007d12157223 */ /* 0x000fe20000010049 */
[C---:B------:R-:W-:Y:S01]  /*28340*/  FFMA.FTZ R18, R19.reuse, R166, R194 ;  /* 0x000000a613127223 */ /* 0x040fe200000100c2 */
[----:B------:R-:W-:Y:S01]  /*28350*/  FFMA.FTZ R22, R19, R126, R74 ;  /* 0x0000007e13167223 */ /* 0x000fe2000001004a */
[C---:B------:R-:W-:Y:S01]  /*28360*/  FFMA.FTZ R16, R3.reuse, R164, R192 ;  /* 0x000000a403107223 */ /* 0x040fe200000100c0 */
[C---:B------:R-:W-:Y:S01]  /*28370*/  FFMA.FTZ R19, R38.reuse, R167, R195 ;  /* 0x000000a726137223 */ /* 0x040fe200000100c3 */
[----:B------:R-:W-:Y:S01]  /*28380*/  FFMA.FTZ R20, R3, R124, R72 ;  /* 0x0000007c03147223 */ /* 0x000fe20000010048 */
[----:B------:R-:W-:Y:S01]  /*28390*/  FFMA.FTZ R23, R38, R127, R75 ;  /* 0x0000007f26177223 */ /* 0x000fe2000001004b */
[C---:B------:R-:W-:Y:S01]  /*283a0*/  FADD.FTZ R3, -R214.reuse, R206 ;  /* 0x000000ced6037221 */ /* 0x040fe20000010100 */
[----:B------:R-:W-:Y:S01]  /*283b0*/  FADD.FTZ R40, -R214, R207 ;  /* 0x000000cfd6287221 */ /* 0x000fe20000010100 */
[----:B------:R0:W-:Y:S01]  /*283c0*/  STG.E.128 desc[UR8][R30.64], R16 ;  /* 0x000000101e007986 */ /* 0x0001e2000c101d08 */
[----:B------:R-:W-:-:S04]  /*283d0*/  IMAD.WIDE.U32 R38, R2, 0x10, R226 ;  /* 0x0000001002267825 */ /* 0x000fc800078e00e2 */
[C---:B------:R-:W-:Y:S01]  /*283e0*/  FMUL.FTZ R207, R213.reuse, R34 ;  /* 0x00000022d5cf7220 */ /* 0x040fe20000410000 */
[C---:B------:R-:W-:Y:S01]  /*283f0*/  FMUL.FTZ R206, R213.reuse, R35 ;  /* 0x00000023d5ce7220 */ /* 0x040fe20000410000 */
[----:B------:R1:W-:Y:S01]  /*28400*/  STG.E.128 desc[UR8][R36.64], R20 ;  /* 0x0000001424007986 */ /* 0x0003e2000c101d08 */
[C---:B------:R-:W-:Y:S01]  /*28410*/  FMUL.FTZ R214, R213.reuse, R42 ;  /* 0x0000002ad5d67220 */ /* 0x040fe20000410000 */
[C---:B------:R-:W-:Y:S01]  /*28420*/  FMUL.FTZ R32, R213.reuse, R50 ;  /* 0x00000032d5207220 */ /* 0x040fe20000410000 */
[C---:B------:R-:W-:Y:S01]  /*28430*/  FMUL.FTZ R35, R213.reuse, R48 ;  /* 0x00000030d5237220 */ /* 0x040fe20000410000 */
[----:B------:R-:W-:Y:S01]  /*28440*/  FMUL.FTZ R34, R213, R49 ;  /* 0x00000031d5227220 */ /* 0x000fe20000410000 */
[----:B------:R-:W-:-:S04]  /*28450*/  IMAD.WIDE.U32 R48, R209, 0x10, R220 ;  /* 0x00000010d1307825 */ /* 0x000fc800078e00dc */
[----:B------:R-:W-:-:S04]  /*28460*/  IMAD.WIDE.U32 R42, R211, 0x10, R226 ;  /* 0x00000010d32a7825 */ /* 0x000fc800078e00e2 */
[----:B0-----:R-:W-:-:S04]  /*28470*/  IMAD.WIDE.U32 R30, R2, 0x10, R220 ;  /* 0x00000010021e7825 */ /* 0x001fc800078e00dc */
[----:B------:R-:W-:Y:S01]  /*28480*/  FMUL.FTZ R2, R213, R33 ;  /* 0x00000021d5027220 */ /* 0x000fe20000410000 */
[----:B------:R-:W-:Y:S01]  /*28490*/  FFMA.FTZ R16, R51, R160, R196 ;  /* 0x000000a033107223 */ /* 0x000fe200000100c4 */
[----:B------:R-:W-:Y:S01]  /*284a0*/  FFMA.FTZ R18, R207, R162, R198 ;  /* 0x000000a2cf127223 */ /* 0x000fe200000100c6 */
[----:B------:R-:W-:Y:S01]  /*284b0*/  FFMA.FTZ R19, R206, R163, R199 ;  /* 0x000000a3ce137223 */ /* 0x000fe200000100c7 */
[C---:B------:R-:W-:Y:S01]  /*284c0*/  FFMA.FTZ R17, R2.reuse, R161, R197 ;  /* 0x000000a102117223 */ /* 0x040fe200000100c5 */
[----:B-1----:R-:W-:Y:S01]  /*284d0*/  FFMA.FTZ R20, R51, R120, R76 ;  /* 0x0000007833147223 */ /* 0x002fe2000001004c */
[----:B------:R-:W-:Y:S01]  /*284e0*/  FFMA.FTZ R21, R2, R121, R77 ;  /* 0x0000007902157223 */ /* 0x000fe2000001004d */
[----:B------:R-:W-:Y:S01]  /*284f0*/  FFMA.FTZ R22, R207, R122, R78 ;  /* 0x0000007acf167223 */ /* 0x000fe2000001004e */
[----:B------:R-:W-:Y:S01]  /*28500*/  FFMA.FTZ R23, R206, R123, R79 ;  /* 0x0000007bce177223 */ /* 0x000fe2000001004f */
[----:B------:R-:W-:-:S04]  /*28510*/  IMAD.WIDE.U32 R36, R0, 0x10, R220 ;  /* 0x0000001000247825 */ /* 0x000fc800078e00dc */
[C---:B------:R-:W-:Y:S01]  /*28520*/  FMUL.FTZ R33, R213.reuse, R204 ;  /* 0x000000ccd5217220 */ /* 0x040fe20000410000 */
[----:B------:R0:W-:Y:S01]  /*28530*/  STG.E.128 desc[UR8][R30.64], R16 ;  /* 0x000000101e007986 */ /* 0x0001e2000c101d08 */
[----:B------:R-:W-:Y:S01]  /*28540*/  FMUL.FTZ R2, R213, R3 ;  /* 0x00000003d5027220 */ /* 0x000fe20000410000 */
[----:B------:R-:W-:-:S04]  /*28550*/  IMAD.WIDE.U32 R204, R0, 0x10, R226 ;  /* 0x0000001000cc7825 */ /* 0x000fc800078e00e2 */
[----:B------:R-:W-:Y:S01]  /*28560*/  FMUL.FTZ R3, R213, R40 ;  /* 0x00000028d5037220 */ /* 0x000fe20000410000 */
[----:B------:R1:W-:Y:S01]  /*28570*/  STG.E.128 desc[UR8][R38.64], R20 ;  /* 0x0000001426007986 */ /* 0x0003e2000c101d08 */
[----:B------:R-:W-:-:S03]  /*28580*/  IMAD.WIDE.U32 R50, R208, 0x10, R220 ;  /* 0x00000010d0327825 */ /* 0x000fc600078e00dc */
[----:B------:R2:W-:Y:S01]  /*28590*/  STG.E.128 desc[UR8][R36.64], R24 ;  /* 0x0000001824007986 */ /* 0x0005e2000c101d08 */
[----:B------:R-:W-:-:S04]  /*285a0*/  IMAD.WIDE.U32 R206, R208, 0x10, R226 ;  /* 0x00000010d0ce7825 */ /* 0x000fc800078e00e2 */
[----:B------:R-:W-:-:S04]  /*285b0*/  IMAD.WIDE.U32 R40, R209, 0x10, R226 ;  /* 0x00000010d1287825 */ /* 0x000fc800078e00e2 */
[----:B0-----:R-:W-:Y:S01]  /*285c0*/  FFMA.FTZ R16, R218, R116, R80 ;  /* 0x00000074da107223 */ /* 0x001fe20000010050 */
[----:B------:R-:W-:Y:S01]  /*285d0*/  FFMA.FTZ R17, R217, R117, R81 ;  /* 0x00000075d9117223 */ /* 0x000fe20000010051 */
[----:B------:R-:W-:Y:S01]  /*285e0*/  FFMA.FTZ R18, R216, R118, R82 ;  /* 0x00000076d8127223 */ /* 0x000fe20000010052 */
[----:B------:R-:W-:Y:S01]  /*285f0*/  FFMA.FTZ R19, R215, R119, R83 ;  /* 0x00000077d7137223 */ /* 0x000fe20000010053 */
        /* <DEDUP_REMOVED lines=8> */
[----:B------:R-:W-:Y:S01]  /*28680*/  FFMA.FTZ R28, R214, R148, R236 ;  /* 0x00000094d61c7223 */ /* 0x000fe200000100ec */
[----:B------:R-:W-:Y:S01]  /*28690*/  FFMA.FTZ R29, R212, R149, R237 ;  /* 0x00000095d41d7223 */ /* 0x000fe200000100ed */
[----:B------:R-:W-:Y:S01]  /*286a0*/  FFMA.FTZ R30, R210, R150, R238 ;  /* 0x00000096d21e7223 */ /* 0x000fe200000100ee */
[----:B------:R-:W-:Y:S01]  /*286b0*/  FFMA.FTZ R31, R47, R151, R239 ;  /* 0x000000972f1f7223 */ /* 0x000fe200000100ef */
[----:B------:R0:W-:Y:S01]  /*286c0*/  STG.E.128 desc[UR8][R204.64], R16 ;  /* 0x00000010cc007986 */ /* 0x0001e2000c101d08 */
[----:B------:R-:W-:-:S03]  /*286d0*/  IMAD.WIDE.U32 R36, R211, 0x10, R220 ;  /* 0x00000010d3247825 */ /* 0x000fc600078e00dc */
[----:B------:R1:W-:Y:S01]  /*286e0*/  STG.E.128 desc[UR8][R50.64], R20 ;  /* 0x0000001432007986 */ /* 0x0003e2000c101d08 */
[----:B------:R-:W-:-:S03]  /*286f0*/  IMAD.WIDE.U32 R38, R223, 0x10, R220 ;  /* 0x00000010df267825 */ /* 0x000fc600078e00dc */
[----:B------:R2:W-:Y:S01]  /*28700*/  STG.E.128 desc[UR8][R206.64], R24 ;  /* 0x00000018ce007986 */ /* 0x0005e2000c101d08 */
[----:B------:R-:W-:-:S03]  /*28710*/  IMAD.WIDE.U32 R44, R223, 0x10, R226 ;  /* 0x00000010df2c7825 */ /* 0x000fc600078e00e2 */
[----:B------:R3:W-:Y:S01]  /*28720*/  STG.E.128 desc[UR8][R48.64], R28 ;  /* 0x0000001c30007986 */ /* 0x0007e2000c101d08 */
[----:B0-----:R-:W-:Y:S01]  /*28730*/  FFMA.FTZ R16, R214, R108, R88 ;  /* 0x0000006cd6107223 */ /* 0x001fe20000010058 */
[----:B------:R-:W-:Y:S01]  /*28740*/  FFMA.FTZ R17, R212, R109, R89 ;  /* 0x0000006dd4117223 */ /* 0x000fe20000010059 */
[----:B------:R-:W-:Y:S01]  /*28750*/  FFMA.FTZ R18, R210, R110, R90 ;  /* 0x0000006ed2127223 */ /* 0x000fe2000001005a */
[----:B------:R-:W-:Y:S01]  /*28760*/  FFMA.FTZ R19, R47, R111, R91 ;  /* 0x0000006f2f137223 */ /* 0x000fe2000001005b */
[----:B-1----:R-:W-:Y:S01]  /*28770*/  FFMA.FTZ R20, R46, R144, R240 ;  /* 0x000000902e147223 */ /* 0x002fe200000100f0 */
[C---:B------:R-:W-:Y:S01]  /*28780*/  FFMA.FTZ R21, R35.reuse, R145, R241 ;  /* 0x0000009123157223 */ /* 0x040fe200000100f1 */
[----:B------:R-:W-:Y:S01]  /*28790*/  FFMA.FTZ R22, R34, R146, R242 ;  /* 0x0000009222167223 */ /* 0x000fe200000100f2 */
[C---:B------:R-:W-:Y:S01]  /*287a0*/  FFMA.FTZ R23, R32.reuse, R147, R243 ;  /* 0x0000009320177223 */ /* 0x040fe200000100f3 */
[----:B--2---:R-:W-:Y:S01]  /*287b0*/  FFMA.FTZ R27, R32, R107, R95 ;  /* 0x0000006b201b7223 */ /* 0x004fe2000001005f */
[----:B------:R-:W-:Y:S01]  /*287c0*/  FFMA.FTZ R24, R46, R104, R92 ;  /* 0x000000682e187223 */ /* 0x000fe2000001005c */
[----:B------:R-:W-:Y:S01]  /*287d0*/  FFMA.FTZ R25, R35, R105, R93 ;  /* 0x0000006923197223 */ /* 0x000fe2000001005d */
[----:B------:R-:W-:Y:S01]  /*287e0*/  FFMA.FTZ R26, R34, R106, R94 ;  /* 0x0000006a221a7223 */ /* 0x000fe2000001005e */
[----:B---3--:R-:W0:Y:S01]  /*287f0*/  LDC.64 R48, c[0x0][0x380] ;  /* 0x0000e000ff307b82 */ /* 0x008e220000000a00 */
[C---:B------:R-:W-:Y:S01]  /*28800*/  FFMA.FTZ R32, R33.reuse, R140, R244 ;  /* 0x0000008c21207223 */ /* 0x040fe200000100f4 */
[----:B------:R-:W-:Y:S01]  /*28810*/  FFMA.FTZ R28, R33, R100, R96 ;  /* 0x00000064211c7223 */ /* 0x000fe20000010060 */
[----:B------:R-:W-:Y:S01]  /*28820*/  FFMA.FTZ R33, R4, R141, R245 ;  /* 0x0000008d04217223 */ /* 0x000fe200000100f5 */
[----:B------:R-:W-:Y:S01]  /*28830*/  FFMA.FTZ R34, R2, R142, R246 ;  /* 0x0000008e02227223 */ /* 0x000fe200000100f6 */
[C---:B------:R-:W-:Y:S01]  /*28840*/  FFMA.FTZ R35, R3.reuse, R143, R247 ;  /* 0x0000008f03237223 */ /* 0x040fe200000100f7 */
[----:B------:R-:W-:Y:S01]  /*28850*/  FFMA.FTZ R29, R4, R101, R97 ;  /* 0x00000065041d7223 */ /* 0x000fe20000010061 */
[----:B------:R-:W-:Y:S01]  /*28860*/  FFMA.FTZ R30, R2, R102, R98 ;  /* 0x00000066021e7223 */ /* 0x000fe20000010062 */
[----:B------:R-:W-:Y:S01]  /*28870*/  FFMA.FTZ R31, R3, R103, R99 ;  /* 0x00000067031f7223 */ /* 0x000fe20000010063 */
[----:B------:R1:W-:Y:S04]  /*28880*/  STG.E.128 desc[UR8][R40.64], R16 ;  /* 0x0000001028007986 */ /* 0x0003e8000c101d08 */
[----:B------:R1:W-:Y:S04]  /*28890*/  STG.E.128 desc[UR8][R36.64], R20 ;  /* 0x0000001424007986 */ /* 0x0003e8000c101d08 */
[----:B------:R1:W-:Y:S04]  /*288a0*/  STG.E.128 desc[UR8][R42.64], R24 ;  /* 0x000000182a007986 */ /* 0x0003e8000c101d08 */
[----:B------:R1:W-:Y:S01]  /*288b0*/  STG.E.128 desc[UR8][R38.64], R32 ;  /* 0x0000002026007986 */ /* 0x0003e2000c101d08 */
[----:B0-----:R-:W-:-:S03]  /*288c0*/  LEA R229, R48, R229, 0x2 ;  /* 0x000000e530e57211 */ /* 0x001fc600078e10ff */
[----:B------:R1:W-:Y:S01]  /*288d0*/  STG.E.128 desc[UR8][R44.64], R28 ;  /* 0x0000001c2c007986 */ /* 0x0003e2000c101d08 */
[----:B------:R-:W-:-:S13]  /*288e0*/  ISETP.GE.AND P1, PT, R229, R49, PT ;  /* 0x00000031e500720c */ /* 0x000fda0003f26270 */
[----:B------:R-:W-:Y:S05]  /*288f0*/  @!P1 BRA `(.L_x_26603) ;  /* 0xfffffd8c000c9947 */ /* 0x000fea000383ffff */
[----:B------:R-:W-:Y:S05]  /*28900*/  BSYNC B0 ;  /* 0x0000000000007941 */ /* 0x000fea0003800000 */
.L_x_25971:
[----:B------:R-:W-:Y:S05]  /*28910*/  EXIT ;  /* 0x000000000000794d */ /* 0x000fea0003800000 */
.L_x_26602:
[----:B------:R-:W-:Y:S01]  /*28920*/  HFMA2 R227, -RZ, RZ, 0, 5.9604644775390625e-08 ;  /* 0x00000001ffe37431 */ /* 0x000fe200000001ff */
[----:B------:R-:W-:Y:S01]  /*28930*/  BSSY B1, `(.L_x_26604) ;  /* 0x0000007000017945 */ /* 0x000fe20003800000 */
[----:B------:R-:W-:Y:S01]  /*28940*/  IMAD.MOV.U32 R226, RZ, RZ, R216 ;  /* 0x000000ffffe27224 */ /* 0x000fe200078e00d8 */
[----:B------:R-:W-:Y:S01]  /*28950*/  MOV R221, 0xffffffff ;  /* 0xffffffff00dd7802 */ /* 0x000fe20000000f00 */
[----:B------:R-:W-:-:S07]  /*28960*/  IMAD.MOV.U32 R228, RZ, RZ, 0x1f ;  /* 0x0000001fffe47424 */ /* 0x000fce00078e00ff */
[----:B0-----:R-:W-:Y:S05]  /*28970*/  WARPSYNC.COLLECTIVE R221, `(.L_x_26605) ;  /* 0x00000000dd087348 */ /* 0x001fea0003c00000 */
[----:B------:R1:W2:Y:S02]  /*28980*/  SHFL.BFLY P2, R225, R226, R227, R228 ;  /* 0x0c0000e3e2e17389 */ /* 0x0002a400000400e4 */
[----:B012---:R-:W-:Y:S05]  /*28990*/  ENDCOLLECTIVE ;  /* 0x000000000000791b */ /* 0x007fea0003800000 */
.L_x_26605:
[----:B------:R-:W-:Y:S05]  /*289a0*/  BSYNC B1 ;  /* 0x0000000000017941 */ /* 0x000fea0003800000 */
.L_x_26604:
        /* <DEDUP_REMOVED lines=9> */
.L_x_26606:
[----:B------:R-:W-:Y:S01]  /*28a40*/  HFMA2 R227, -RZ, RZ, 0, 2.384185791015625e-07 ;  /* 0x00000004ffe37431 */ /* 0x000fe200000001ff */
[----:B------:R-:W-:-:S05]  /*28a50*/  MOV R214, R225 ;  /* 0x000000e100d67202 */ /* 0x000fca0000000f00 */
[----:B------:R-:W-:-:S04]  /*28a60*/  FADD.FTZ R217, R215, R214 ;  /* 0x000000d6d7d97221 */ /* 0x000fc80000010000 */
[----:B------:R-:W-:-:S07]  /*28a70*/  IMAD.MOV.U32 R226, RZ, RZ, R217 ;  /* 0x000000ffffe27224 */ /* 0x000fce00078e00d9 */
[----:B------:R-:W-:Y:S05]  /*28a80*/  WARPSYNC.COLLECTIVE R221, `(.L_x_26607) ;  /* 0x00000000dd087348 */ /* 0x000fea0003c00000 */
[----:B------:R0:W1:Y:S02]  /*28a90*/  SHFL.BFLY P2, R225, R226, R227, R228 ;  /* 0x0c0000e3e2e17389 */ /* 0x00006400000400e4 */
[----:B01----:R-:W-:Y:S05]  /*28aa0*/  ENDCOLLECTIVE ;  /* 0x000000000000791b */ /* 0x003fea0003800000 */
.L_x_26607:
        /* <DEDUP_REMOVED lines=8> */
.L_x_26608:
[----:B------:R-:W-:Y:S01]  /*28b30*/  HFMA2 R227, -RZ, RZ, 0, 9.5367431640625e-07 ;  /* 0x00000010ffe37431 */ /* 0x000fe200000001ff */
[----:B------:R-:W-:-:S05]  /*28b40*/  MOV R213, R225 ;  /* 0x000000e100d57202 */ /* 0x000fca0000000f00 */
[----:B------:R-:W-:-:S04]  /*28b50*/  FADD.FTZ R220, R218, R213 ;  /* 0x000000d5dadc7221 */ /* 0x000fc80000010000 */
[----:B------:R-:W-:-:S07]  /*28b60*/  IMAD.MOV.U32 R226, RZ, RZ, R220 ;  /* 0x000000ffffe27224 */ /* 0x000fce00078e00dc */
[----:B------:R-:W-:Y:S05]  /*28b70*/  WARPSYNC.COLLECTIVE R221, `(.L_x_26609) ;  /* 0x00000000dd087348 */ /* 0x000fea0003c00000 */
[----:B------:R0:W1:Y:S02]  /*28b80*/  SHFL.BFLY P2, R225, R226, R227, R228 ;  /* 0x0c0000e3e2e17389 */ /* 0x00006400000400e4 */
[----:B01----:R-:W-:Y:S05]  /*28b90*/  ENDCOLLECTIVE ;  /* 0x000000000000791b */ /* 0x003fea0003800000 */
.L_x_26609:
        /* <DEDUP_REMOVED lines=88> */
.L_x_26610:
[----:B------:R-:W-:Y:S01]  /*29120*/  HFMA2 R227, -RZ, RZ, 0, 1.1920928955078125e-07 ;  /* 0x00000002ffe37431 */ /* 0x000fe200000001ff */
[----:B------:R-:W-:-:S05]  /*29130*/  MOV R216, R225 ;  /* 0x000000e100d87202 */ /* 0x000fca0000000f00 */
[----:B------:R-:W-:-:S04]  /*29140*/  FADD.FTZ R216, R213, R216 ;  /* 0x000000d8d5d87221 */ /* 0x000fc80000010000 */
[----:B------:R-:W-:-:S07]  /*29150*/  IMAD.MOV.U32 R226, RZ, RZ, R216 ;  /* 0x000000ffffe27224 */ /* 0x000fce00078e00d8 */
[----:B------:R-:W-:Y:S05]  /*29160*/  WARPSYNC.COLLECTIVE R221, `(.L_x_26611) ;  /* 0x00000000dd087348 */ /* 0x000fea0003c00000 */
[----:B------:R0:W1:Y:S02]  /*29170*/  SHFL.BFLY P2, R225, R226, R227, R228 ;  /* 0x0c0000e3e2e17389 */ /* 0x00006400000400e4 */
[----:B01----:R-:W-:Y:S05]  /*29180*/  ENDCOLLECTIVE ;  /* 0x000000000000791b */ /* 0x003fea0003800000 */
.L_x_26611:
[----:B------:R-:W-:Y:S02]  /*29190*/  IMAD.MOV.U32 R227, RZ, RZ, 0x4 ;  /* 0x00000004ffe37424 */ /* 0x000fe400078e00ff */
[----:B------:R-:W-:-:S04]  /*291a0*/  IMAD.MOV.U32 R215, RZ, RZ, R225 ;  /* 0x000000ffffd77224 */ /* 0x000fc800078e00e1 */
[----:B------:R-:W-:-:S05]  /*291b0*/  FADD.FTZ R215, R216, R215 ;  /* 0x000000d7d8d77221 */ /* 0x000fca0000010000 */
[----:B------:R-:W-:-:S07]  /*291c0*/  MOV R226, R215 ;  /* 0x000000d700e27202 */ /* 0x000fce0000000f00 */
[----:B------:R-:W-:Y:S05]  /*291d0*/  WARPSYNC.COLLECTIVE R221, `(.L_x_26612) ;  /* 0x00000000dd087348 */ /* 0x000fea0003c00000 */
[----:B------:R0:W1:Y:S02]  /*291e0*/  SHFL.BFLY P2, R225, R226, R227, R228 ;  /* 0x0c0000e3e2e17389 */ /* 0x00006400000400e4 */
[----:B01----:R-:W-:Y:S05]  /*291f0*/  ENDCOLLECTIVE ;  /* 0x000000000000791b */ /* 0x003fea0003800000 */
.L_x_26612:
[----:B------:R-:W-:Y:S01]  /*29200*/  HFMA2 R227, -RZ, RZ, 0, 4.76837158203125e-07 ;  /* 0x00000008ffe37431 */ /* 0x000fe200000001ff */
[----:B------:R-:W-:-:S05]  /*29210*/  MOV R218, R225 ;  /* 0x000000e100da7202 */ /* 0x000fca0000000f00 */
[----:B------:R-:W-:-:S04]  /*29220*/  FADD.FTZ R218, R215, R218 ;  /* 0x000000dad7da7221 */ /* 0x000fc80000010000 */
[----:B------:R-:W-:-:S07]  /*29230*/  IMAD.MOV.U32 R226, RZ, RZ, R218 ;  /* 0x000000ffffe27224 */ /* 0x000fce00078e00da */
[----:B------:R-:W-:Y:S05]  /*29240*/  WARPSYNC.COLLECTIVE R221, `(.L_x_26613) ;  /* 0x00000000dd087348 */ /* 0x000fea0003c00000 */
[----:B------:R0:W1:Y:S02]  /*29250*/  SHFL.BFLY P2, R225, R226, R227, R228 ;  /* 0x0c0000e3e2e17389 */ /* 0x00006400000400e4 */
[----:B01----:R-:W-:Y:S05]  /*29260*/  ENDCOLLECTIVE ;  /* 0x000000000000791b */ /* 0x003fea0003800000 */
.L_x_26613:
[----:B------:R-:W-:Y:S02]  /*29270*/  IMAD.MOV.U32 R227, RZ, RZ, 0x10 ;  /* 0x00000010ffe37424 */ /* 0x000fe400078e00ff */
[----:B------:R-:W-:-:S04]  /*29280*/  IMAD.MOV.U32 R217, RZ, RZ, R225 ;  /* 0x000000ffffd97224 */ /* 0x000fc800078e00e1 */
[----:B------:R-:W-:-:S05]  /*29290*/  FADD.FTZ R217, R218, R217 ;  /* 0x000000d9dad97221 */ /* 0x000fca0000010000 */
[----:B------:R-:W-:-:S07]  /*292a0*/  MOV R226, R217 ;  /* 0x000000d900e27202 */ /* 0x000fce0000000f00 */
[----:B------:R-:W-:Y:S05]  /*292b0*/  WARPSYNC.COLLECTIVE R221, `(.L_x_26614) ;  /* 0x00000000dd087348 */ /* 0x000fea0003c00000 */
[----:B------:R0:W1:Y:S02]  /*292c0*/  SHFL.BFLY P2, R225, R226, R227, R228 ;  /* 0x0c0000e3e2e17389 */ /* 0x00006400000400e4 */
[----:B01----:R-:W-:Y:S05]  /*292d0*/  ENDCOLLECTIVE ;  /* 0x000000000000791b */ /* 0x003fea0003800000 */
.L_x_26614:
[----:B------:R-:W-:Y:S01]  /*292e0*/  MOV R220, R225 ;  /* 0x000000e100dc7202 */ /* 0x000fe20000000f00 */
[----:B------:R-:W-:Y:S06]  /*292f0*/  BRA `(.L_x_26615) ;  /* 0xffffffe800107947 */ /* 0x000fec000383ffff */
.L_x_26616:
        /* <DEDUP_REMOVED lines=16> */
.L_x_28029:


//--------------------- .text._ZN10layer_norm31ln_parallel_residual_fwd_kernelINS_13Kernel_traitsIfffffjLj1280ELj1ELj4ELj1ELj16ENS_18Kernel_traits_baseILj1280EfffffjLj128EEEEELb1ELb1ELb0EEEvNS_9FwdParamsE --------------------------
	.section	.text._ZN10layer_norm31ln_parallel_residual_fwd_kernelINS_13Kernel_traitsIfffffjLj1280ELj1ELj4ELj1ELj16ENS_18Kernel_traits_baseILj1280EfffffjLj128EEEEELb1ELb1ELb0EEEvNS_9FwdParamsE,"ax",@progbits
	.align	128
        .global         _ZN10layer_norm31ln_parallel_residual_fwd_kernelINS_13Kernel_traitsIfffffjLj1280ELj1ELj4ELj1ELj16ENS_18Kernel_traits_baseILj1280EfffffjLj128EEEEELb1ELb1ELb0EEEvNS_9FwdParamsE
        .type           _ZN10layer_norm31ln_parallel_residual_fwd_kernelINS_13Kernel_traitsIfffffjLj1280ELj1ELj4ELj1ELj16ENS_18Kernel_traits_baseILj1280EfffffjLj128EEEEELb1ELb1ELb0EEEvNS_9FwdParamsE,@function
        .size           _ZN10layer_norm31ln_parallel_residual_fwd_kernelINS_13Kernel_traitsIfffffjLj1280ELj1ELj4ELj1ELj16ENS_18Kernel_traits_baseILj1280EfffffjLj128EEEEELb1ELb1ELb0EEEvNS_9FwdParamsE,(.L_x_28030 - _ZN10layer_norm31ln_parallel_residual_fwd_kernelINS_13Kernel_traitsIfffffjLj1280ELj1ELj4ELj1ELj16ENS_18Kernel_traits_baseILj1280EfffffjLj128EEEEELb1ELb1ELb0EEEvNS_9FwdParamsE)
        .other          _ZN10layer_norm31ln_parallel_residual_fwd_kernelINS_13Kernel_traitsIfffffjLj1280ELj1ELj4ELj1ELj16ENS_18Kernel_traits_baseILj1280EfffffjLj128EEEEELb1ELb1ELb0EEEvNS_9FwdParamsE,@"STO_CUDA_ENTRY STV_DEFAULT"
_ZN10layer_norm31ln_parallel_residual_fwd_kernelINS_13Kernel_traitsIfffffjLj1280ELj1ELj4ELj1ELj16ENS_18Kernel_traits_baseILj1280EfffffjLj128EEEEELb1ELb1ELb0EEEvNS_9FwdParamsE:
.text._ZN10layer_norm31ln_parallel_residual_fwd_kernelINS_13Kernel_traitsIfffffjLj1280ELj1ELj4ELj1ELj16ENS_18Kernel_traits_baseILj1280EfffffjLj128EEEEELb1ELb1ELb0EEEvNS_9FwdParamsE:
        /* <DEDUP_REMOVED lines=70> */
[----:B------:R-:W5:Y:S02]  /*0460*/  @P6 LDG.E.128 R24, desc[UR6][R4.64] ;  /* 0x0000000604186981 */ /* 0x000f64000c1e1d00 */
[----:B------:R-:W0:Y:S01]  /*0470*/  @P5 LDC.64 R84, c[0x0][0x3d0] ;  /* 0x0000f400ff545b82 */ /* 0x000e220000000a00 */
[C---:B-1----:R-:W-:Y:S01]  /*0480*/  @P6 IMAD.WIDE.U32 R6, R3.reuse, 0x10, R6 ;  /* 0x0000001003066825 */ /* 0x042fe200078e0006 */
[----:B------:R-:W-:-:S04]  /*0490*/  @P6 LOP3.LUT R3, R3, 0x20, RZ, 0xfc, !PT ;  /* 0x0000002003036812 */ /* 0x000fc800078efcff */
[----:B------:R-:W5:Y:S02]  /*04a0*/  @P6 LDG.E.128 R28, desc[UR6][R6.64] ;  /* 0x00000006061c6981 */ /* 0x000f64000c1e1d00 */
[----:B------:R-:W1:Y:S01]  /*04b0*/  @P5 LDC.64 R86, c[0x0][0x438] ;  /* 0x00010e00ff565b82 */ /* 0x000e620000000a00 */
[----:B--2---:R-:W-:-:S05]  /*04c0*/  @P0 IMAD.WIDE.U32 R80, R3, 0x10, R80 ;  /* 0x0000001003500825 */ /* 0x004fca00078e0050 */
[----:B------:R2:W5:Y:S02]  /*04d0*/  @P0 LDG.E.128 R8, desc[UR6][R80.64] ;  /* 0x0000000650080981 */ /* 0x000564000c1e1d00 */
[----:B------:R-:W4:Y:S01]  /*04e0*/  @P4 LDC.64 R88, c[0x0][0x3d0] ;  /* 0x0000f400ff584b82 */ /* 0x000f220000000a00 */
[C---:B---3--:R-:W-:Y:S01]  /*04f0*/  @P0 IMAD.WIDE.U32 R82, R3.reuse, 0x10, R82 ;  /* 0x0000001003520825 */ /* 0x048fe200078e0052 */
[----:B------:R-:W-:-:S04]  /*0500*/  @P0 IADD3 R3, PT, PT, R3, 0x20, RZ ;  /* 0x0000002003030810 */ /* 0x000fc80007ffe0ff */
[----:B------:R3:W5:Y:S02]  /*0510*/  @P0 LDG.E.128 R12, desc[UR6][R82.64] ;  /* 0x00000006520c0981 */ /* 0x000764000c1e1d00 */
[----:B------:R-:W4:Y:S01]  /*0520*/  @P4 LDC.64 R90, c[0x0][0x438] ;  /* 0x00010e00ff5a4b82 */ /* 0x000f220000000a00 */
[----:B------:R-:W-:Y:S01]  /*0530*/  ISETP.GE.U32.AND P0, PT, R0, 0x100, PT ;  /* 0x000001000000780c */ /* 0x000fe20003f06070 */
[----:B0-----:R-:W-:-:S05]  /*0540*/  @P5 IMAD.WIDE.U32 R84, R3, 0x10, R84 ;  /* 0x0000001003545825 */ /* 0x001fca00078e0054 */
[----:B------:R0:W5:Y:S01]  /*0550*/  @P5 LDG.E.128 R16, desc[UR6][R84.64] ;  /* 0x0000000654105981 */ /* 0x000162000c1e1d00 */
[----:B------:R-:W0:Y:S01]  /*0560*/  @P3 LDC.64 R92, c[0x0][0x3d0] ;  /* 0x0000f400ff5c3b82 */ /* 0x000e220000000a00 */
[----:B-1----:R-:W-:-:S07]  /*0570*/  @P5 IMAD.WIDE.U32 R86, R3, 0x10, R86 ;  /* 0x0000001003565825 */ /* 0x002fce00078e0056 */
[----:B------:R-:W1:Y:S01]  /*0580*/  @P3 LDC.64 R94, c[0x0][0x438] ;  /* 0x00010e00ff5e3b82 */ /* 0x000e620000000a00 */
[----:B------:R1:W5:Y:S01]  /*0590*/  @P5 LDG.E.128 R20, desc[UR6][R86.64] ;  /* 0x0000000656145981 */ /* 0x000362000c1e1d00 */
        /* <DEDUP_REMOVED lines=8> */
[----:B------:R4:W5:Y:S02]  /*0620*/  @P4 LDG.E.128 R32, desc[UR6][R88.64] ;  /* 0x0000000658204981 */ /* 0x000964000c1e1d00 */
[----:B------:R-:W4:Y:S01]  /*0630*/  @P0 LDC.64 R100, c[0x0][0x3d0] ;  /* 0x0000f400ff640b82 */ /* 0x000f220000000a00 */
[----:B------:R-:W-:Y:S01]  /*0640*/  @P4 VIADD R3, R3, 0x20 ;  /* 0x0000002003034836 */ /* 0x000fe20000000000 */
[----:B------:R1:W5:Y:S06]  /*0650*/  @P4 LDG.E.128 R36, desc[UR6][R90.64] ;  /* 0x000000065a244981 */ /* 0x00036c000c1e1d00 */
[----:B------:R-:W4:Y:S01]  /*0660*/  @P0 LDC.64 R102, c[0x0][0x438] ;  /* 0x00010e00ff660b82 */ /* 0x000f220000000a00 */
[----:B0-----:R-:W-:-:S04]  /*0670*/  @P3 IMAD.WIDE.U32 R92, R3, 0x10, R92 ;  /* 0x00000010035c3825 */ /* 0x001fc800078e005c */
[----:B-1----:R-:W-:-:S03]  /*0680*/  @P3 IMAD.WIDE.U32 R94, R3, 0x10, R94 ;  /* 0x00000010035e3825 */ /* 0x002fc600078e005e */
[----:B------:R-:W0:Y:S01]  /*0690*/  @P5 LDC.64 R84, c[0x0][0x3d0] ;  /* 0x0000f400ff545b82 */ /* 0x000e220000000a00 */
[----:B------:R-:W-:Y:S01]  /*06a0*/  @P3 IADD3 R3, PT, PT, R3, 0x20, RZ ;  /* 0x0000002003033810 */ /* 0x000fe20007ffe0ff */
[----:B------:R1:W5:Y:S06]  /*06b0*/  @P3 LDG.E.128 R40, desc[UR6][R92.64] ;  /* 0x000000065c283981 */ /* 0x00036c000c1e1d00 */
[----:B------:R-:W1:Y:S01]  /*06c0*/  @P5 LDC.64 R86, c[0x0][0x438] ;  /* 0x00010e00ff565b82 */ /* 0x000e620000000a00 */
[C---:B------:R-:W-:Y:S01]  /*06d0*/  @P2 IMAD.WIDE.U32 R96, R3.reuse, 0x10, R96 ;  /* 0x0000001003602825 */ /* 0x040fe200078e0060 */
[----:B------:R0:W5:Y:S03]  /*06e0*/  @P3 LDG.E.128 R44, desc[UR6][R94.64] ;  /* 0x000000065e2c3981 */ /* 0x000166000c1e1d00 */
[C---:B------:R-:W-:Y:S01]  /*06f0*/  @P2 IMAD.WIDE.U32 R98, R3.reuse, 0x10, R98 ;  /* 0x0000001003622825 */ /* 0x040fe200078e0062 */
[----:B------:R0:W5:Y:S03]  /*0700*/  @P2 LDG.E.128 R48, desc[UR6][R96.64] ;  /* 0x0000000660302981 */ /* 0x000166000c1e1d00 */
[----:B------:R-:W-:Y:S01]  /*0710*/  @P2 VIADD R3, R3, 0x20 ;  /* 0x0000002003032836 */ /* 0x000fe20000000000 */
[----:B------:R0:W5:Y:S03]  /*0720*/  @P2 LDG.E.128 R52, desc[UR6][R98.64] ;  /* 0x0000000662342981 */ /* 0x000166000c1e1d00 */
[----:B--2---:R-:W-:-:S04]  /*0730*/  @P1 IMAD.WIDE.U32 R80, R3, 0x10, R80 ;  /* 0x0000001003501825 */ /* 0x004fc800078e0050 */
[C---:B---3--:R-:W-:Y:S01]  /*0740*/  @P1 IMAD.WIDE.U32 R82, R3.reuse, 0x10, R82 ;  /* 0x0000001003521825 */ /* 0x048fe200078e0052 */
[----:B------:R2:W5:Y:S03]  /*0750*/  @P1 LDG.E.128 R56, desc[UR6][R80.64] ;  /* 0x0000000650381981 */ /* 0x000566000c1e1d00 */
[----:B------:R-:W-:Y:S01]  /*0760*/  @P1 VIADD R3, R3, 0x20 ;  /* 0x0000002003031836 */ /* 0x000fe20000000000 */
[----:B------:R2:W5:Y:S03]  /*0770*/  @P1 LDG.E.128 R60, desc[UR6][R82.64] ;  /* 0x00000006523c1981 */ /* 0x000566000c1e1d00 */
[----:B----4-:R-:W-:-:S04]  /*0780*/  @P0 IMAD.WIDE.U32 R100, R3, 0x10, R100 ;  /* 0x0000001003640825 */ /* 0x010fc800078e0064 */
[C---:B------:R-:W-:Y:S01]  /*0790*/  @P0 IMAD.WIDE.U32 R102, R3.reuse, 0x10, R102 ;  /* 0x0000001003660825 */ /* 0x040fe200078e0066 */
[----:B------:R-:W-:Y:S01]  /*07a0*/  @P0 IADD3 R3, PT, PT, R3, 0x20, RZ ;  /* 0x0000002003030810 */ /* 0x000fe20007ffe0ff */
[----:B------:R2:W5:Y:S04]  /*07b0*/  @P0 LDG.E.128 R64, desc[UR6][R100.64] ;  /* 0x0000000664400981 */ /* 0x000568000c1e1d00 */
[C---:B0-----:R-:W-:Y:S01]  /*07c0*/  @P5 IMAD.WIDE.U32 R84, R3.reuse, 0x10, R84 ;  /* 0x0000001003545825 */ /* 0x041fe200078e0054 */
[----:B------:R2:W5:Y:S03]  /*07d0*/  @P0 LDG.E.128 R68, desc[UR6][R102.64] ;  /* 0x0000000666440981 */ /* 0x000566000c1e1d00 */
[C---:B-1----:R-:W-:Y:S01]  /*07e0*/  @P5 IMAD.WIDE.U32 R86, R3.reuse, 0x10, R86 ;  /* 0x0000001003565825 */ /* 0x042fe200078e0056 */
[----:B------:R2:W5:Y:S04]  /*07f0*/  @P5 LDG.E.128 R72, desc[UR6][R84.64] ;  /* 0x0000000654485981 */ /* 0x000568000c1e1d00 */
[----:B------:R2:W5:Y:S01]  /*0800*/  @P5 LDG.E.128 R76, desc[UR6][R86.64] ;  /* 0x00000006564c5981 */ /* 0x000562000c1e1d00 */
[----:B------:R-:W-:Y:S01]  /*0810*/  ISETP.GE.U32.AND P0, PT, R0, 0x140, PT ;  /* 0x000001400000780c */ /* 0x000fe20003f06070 */
[----:B------:R-:W-:-:S12]  /*0820*/  @P5 VIADD R3, R3, 0x20 ;  /* 0x0000002003035836 */ /* 0x000fd80000000000 */
[----:B--2---:R-:W-:Y:S05]  /*0830*/  @!P0 BRA `(.L_x_26619) ;  /* 0x0000000400388947 */ /* 0x004fea0003800000 */
[----:B------:R-:W0:Y:S08]  /*0840*/  LDC.64 R80, c[0x0][0x3d0] ;  /* 0x0000f400ff507b82 */ /* 0x000e300000000a00 */
[----:B------:R-:W1:Y:S01]  /*0850*/  LDC.64 R84, c[0x0][0x438] ;  /* 0x00010e00ff547b82 */ /* 0x000e620000000a00 */
[----:B0-----:R-:W-:-:S06]  /*0860*/  IMAD.WIDE.U32 R80, R3, 0x10, R80 ;  /* 0x0000001003507825 */ /* 0x001fcc00078e0050 */
[----:B------:R-:W5:Y:S01]  /*0870*/  LDG.E.128 R80, desc[UR6][R80.64] ;  /* 0x0000000650507981 */ /* 0x000f62000c1e1d00 */
[----:B-1----:R-:W-:-:S06]  /*0880*/  IMAD.WIDE.U32 R84, R3, 0x10, R84 ;  /* 0x0000001003547825 */ /* 0x002fcc00078e0054 */
[----:B------:R-:W5:Y:S01]  /*0890*/  LDG.E.128 R84, desc[UR6][R84.64] ;  /* 0x0000000654547981 */ /* 0x000f62000c1e1d00 */
[----:B------:R-:W-:Y:S05]  /*08a0*/  BRA `(.L_x_26619) ;  /* 0x00000004001c7947 */ /* 0x000fea0003800000 */
.L_x_26618:
[C---:B------:R-:W-:Y:S02]  /*08b0*/  ISETP.GE.U32.AND P6, PT, R0.reuse, 0x20, PT ;  /* 0x000000200000780c */ /* 0x040fe40003fc6070 */
[C---:B------:R-:W-:Y:S02]  /*08c0*/  ISETP.GE.U32.AND P4, PT, R0.reuse, 0x40, PT ;  /* 0x000000400000780c */ /* 0x040fe40003f86070 */
[C---:B------:R-:W-:Y:S02]  /*08d0*/  ISETP.GE.U32.AND P5, PT, R0.reuse, 0x60, PT ;  /* 0x000000600000780c */ /* 0x040fe40003fa6070 */
[C---:B------:R-:W-:Y:S02]  /*08e0*/  ISETP.GE.U32.AND P0, PT, R0.reuse, 0x80, PT ;  /* 0x000000800000780c */ /* 0x040fe40003f06070 */
[C---:B------:R-:W-:Y:S02]  /*08f0*/  ISETP.GE.U32.AND P1, PT, R0.reuse, 0xa0, PT ;  /* 0x000000a00000780c */ /* 0x040fe40003f26070 */
[----:B------:R-:W-:-:S02]  /*0900*/  ISETP.GE.U32.AND P2, PT, R0, 0xc0, PT ;  /* 0x000000c00000780c */ /* 0x000fc40003f46070 */
[----:B------:R-:W-:Y:S01]  /*0910*/  ISETP.GE.U32.AND P3, PT, R0, 0xe0, PT ;  /* 0x000000e00000780c */ /* 0x000fe20003f66070 */
[----:B------:R-:W0:Y:S01]  /*0920*/  @P6 LDC.64 R4, c[0x0][0x3d0] ;  /* 0x0000f400ff046b82 */ /* 0x000e220000000a00 */
[----:B------:R-:W-:Y:S02]  /*0930*/  LOP3.LUT R149, R149, 0xffffbfff, RZ, 0xc0, !PT ;  /* 0xffffbfff95957812 */ /* 0x000fe400078ec0ff */
[----:B------:R-:W-:Y:S02]  /*0940*/  CS2R R78, SRZ ;  /* 0x00000000004e7805 */ /* 0x000fe4000001ff00 */
[----:B------:R-:W-:Y:S02]  /*0950*/  CS2R R76, SRZ ;  /* 0x00000000004c7805 */ /* 0x000fe4000001ff00 */
[----:B------:R-:W-:Y:S02]  /*0960*/  CS2R R70, SRZ ;  /* 0x0000000000467805 */ /* 0x000fe4000001ff00 */
[----:B------:R-:W-:Y:S01]  /*0970*/  @P6 LOP3.LUT R149, R149, 0x4000, RZ, 0xfc, !PT ;  /* 0x0000400095956812 */ /* 0x000fe200078efcff */
[----:B------:R-:W1:Y:S08]  /*0980*/  @P4 LDC.64 R12, c[0x0][0x3d0] ;  /* 0x0000f400ff0c4b82 */ /* 0x000e700000000a00 */
[----:B------:R-:W2:Y:S08]  /*0990*/  @P5 LDC.64 R14, c[0x0][0x3d0] ;  /* 0x0000f400ff0e5b82 */ /* 0x000eb00000000a00 */
[----:B------:R-:W3:Y:S01]  /*09a0*/  @P0 LDC.64 R20, c[0x0][0x3d0] ;  /* 0x0000f400ff140b82 */ /* 0x000ee20000000a00 */
[C---:B0-----:R-:W-:Y:S01]  /*09b0*/  @P6 IMAD.WIDE.U32 R6, R3.reuse, 0x10, R4 ;  /* 0x0000001003066825 */ /* 0x041fe200078e0004 */
[----:B------:R-:W-:-:S04]  /*09c0*/  @P6 LOP3.LUT R3, R3, 0x20, RZ, 0xfc, !PT ;  /* 0x0000002003036812 */ /* 0x000fc800078efcff */
[----:B------:R-:W5:Y:S01]  /*09d0*/  @P6 LDG.E.128 R24, desc[UR6][R6.64] ;  /* 0x0000000606186981 */ /* 0x000f62000c1e1d00 */
[C---:B-1----:R-:W-:Y:S01]  /*09e0*/  @P4 IMAD.WIDE.U32 R12, R3.reuse, 0x10, R12 ;  /* 0x00000010030c4825 */ /* 0x042fe200078e000c */
[----:B------:R-:W0:Y:S03]  /*09f0*/  @P1 LDC.64 R4, c[0x0][0x3d0] ;  /* 0x0000f400ff041b82 */ /* 0x000e260000000a00 */
[----:B------:R-:W-:Y:S01]  /*0a00*/  @P4 VIADD R3, R3, 0x20 ;  /* 0x0000002003034836 */ /* 0x000fe20000000000 */
[----:B------:R0:W5:Y:S03]  /*0a10*/  @P4 LDG.E.128 R8, desc[UR6][R12.64] ;  /* 0x000000060c084981 */ /* 0x000166000c1e1d00 */
[C---:B--2---:R-:W-:Y:S01]  /*0a20*/  @P5 IMAD.WIDE.U32 R14, R3.reuse, 0x10, R14 ;  /* 0x00000010030e5825 */ /* 0x044fe200078e000e */
[----:B------:R-:W-:Y:S01]  /*0a30*/  @P5 IADD3 R3, PT, PT, R3, 0x20, RZ ;  /* 0x0000002003035810 */ /* 0x000fe20007ffe0ff */
[----:B------:R-:W1:Y:S03]  /*0a40*/  @P2 LDC.64 R22, c[0x0][0x3d0] ;  /* 0x0000f400ff162b82 */ /* 0x000e660000000a00 */
[----:B------:R2:W5:Y:S01]  /*0a50*/  @P5 LDG.E.128 R16, desc[UR6][R14.64] ;  /* 0x000000060e105981 */ /* 0x000562000c1e1d00 */
[C---:B------:R-:W-:Y:S01]  /*0a60*/  ISETP.GE.U32.AND P5, PT, R0.reuse, 0x100, PT ;  /* 0x000001000000780c */ /* 0x040fe20003fa6070 */
[----:B---3--:R-:W-:Y:S01]  /*0a70*/  @P0 IMAD.WIDE.U32 R20, R3, 0x10, R20 ;  /* 0x0000001003140825 */ /* 0x008fe200078e0014 */
[----:B------:R-:W-:-:S02]  /*0a80*/  ISETP.GE.U32.AND P4, PT, R0, 0x120, PT ;  /* 0x000001200000780c */ /* 0x000fc40003f86070 */
[----:B------:R-:W3:Y:S01]  /*0a90*/  @P3 LDC.64 R28, c[0x0][0x3d0] ;  /* 0x0000f400ff1c3b82 */ /* 0x000ee20000000a00 */
[----:B------:R-:W-:Y:S01]  /*0aa0*/  @P0 VIADD R3, R3, 0x20 ;  /* 0x0000002003030836 */ /* 0x000fe20000000000 */
[----:B------:R-:W5:Y:S01]  /*0ab0*/  @P0 LDG.E.128 R32, desc[UR6][R20.64] ;  /* 0x0000000614200981 */ /* 0x000f62000c1e1d00 */
[----:B------:R-:W-:-:S06]  /*0ac0*/  ISETP.GE.U32.AND P0, PT, R0, 0x140, PT ;  /* 0x000001400000780c */ /* 0x000fcc0003f06070 */
[----:B------:R-:W4:Y:S01]  /*0ad0*/  @P5 LDC.64 R30, c[0x0][0x3d0] ;  /* 0x0000f400ff1e5b82 */ /* 0x000f220000000a00 */
[----:B0-----:R-:W-:-:S07]  /*0ae0*/  @P1 IMAD.WIDE.U32 R12, R3, 0x10, R4 ;  /* 0x00000010030c1825 */ /* 0x001fce00078e0004 */
[----:B--2---:R-:W0:Y:S01]  /*0af0*/  @P4 LDC.64 R14, c[0x0][0x3d0] ;  /* 0x0000f400ff0e4b82 */ /* 0x004e220000000a00 */
[----:B------:R-:W-:Y:S01]  /*0b00*/  @P1 VIADD R3, R3, 0x20 ;  /* 0x0000002003031836 */ /* 0x000fe20000000000 */
[----:B------:R-:W5:Y:S03]  /*0b10*/  @P1 LDG.E.128 R40, desc[UR6][R12.64] ;  /* 0x000000060c281981 */ /* 0x000f66000c1e1d00 */
[----:B-1----:R-:W-:-:S03]  /*0b20*/  @P2 IMAD.WIDE.U32 R22, R3, 0x10, R22 ;  /* 0x0000001003162825 */ /* 0x002fc600078e0016 */
[----:B------:R-:W1:Y:S01]  /*0b30*/  @P0 LDC.64 R4, c[0x0][0x3d0] ;  /* 0x0000f400ff040b82 */ /* 0x000e620000000a00 */
[----:B------:R-:W-:Y:S01]  /*0b40*/  @P2 IADD3 R3, PT, PT, R3, 0x20, RZ ;  /* 0x0000002003032810 */ /* 0x000fe20007ffe0ff */
[----:B------:R2:W5:Y:S04]  /*0b50*/  @P2 LDG.E.128 R48, desc[UR6][R22.64] ;  /* 0x0000000616302981 */ /* 0x000568000c1e1d00 */
[----:B---3--:R-:W-:-:S04]  /*0b60*/  @P3 IMAD.WIDE.U32 R28, R3, 0x10, R28 ;  /* 0x00000010031c3825 */ /* 0x008fc800078e001c */
[----:B------:R-:W-:Y:S01]  /*0b70*/  @P3 VIADD R3, R3, 0x20 ;  /* 0x0000002003033836 */ /* 0x000fe20000000000 */
[----:B------:R-:W5:Y:S03]  /*0b80*/  @P3 LDG.E.128 R56, desc[UR6][R28.64] ;  /* 0x000000061c383981 */ /* 0x000f66000c1e1d00 */
[----:B----4-:R-:W-:-:S04]  /*0b90*/  @P5 IMAD.WIDE.U32 R30, R3, 0x10, R30 ;  /* 0x00000010031e5825 */ /* 0x010fc800078e001e */
[----:B------:R-:W-:Y:S01]  /*0ba0*/  @P5 VIADD R3, R3, 0x20 ;  /* 0x0000002003035836 */ /* 0x000fe20000000000 */
[----:B------:R-:W5:Y:S03]  /*0bb0*/  @P5 LDG.E.128 R64, desc[UR6][R30.64] ;  /* 0x000000061e405981 */ /* 0x000f66000c1e1d00 */
[C---:B0-----:R-:W-:Y:S01]  /*0bc0*/  @P4 IMAD.WIDE.U32 R14, R3.reuse, 0x10, R14 ;  /* 0x00000010030e4825 */ /* 0x041fe200078e000e */
[----:B------:R-:W-:Y:S02]  /*0bd0*/  @P4 IADD3 R3, PT, PT, R3, 0x20, RZ ;  /* 0x0000002003034810 */ /* 0x000fe40007ffe0ff */
[----:B------:R-:W-:Y:S02]  /*0be0*/  CS2R R68, SRZ ;  /* 0x0000000000447805 */ /* 0x000fe4000001ff00 */
[----:B------:R-:W-:Y:S02]  /*0bf0*/  CS2R R62, SRZ ;  /* 0x00000000003e7805 */ /* 0x000fe4000001ff00 */
[----:B------:R-:W-:Y:S01]  /*0c00*/  CS2R R60, SRZ ;  /* 0x00000000003c7805 */ /* 0x000fe2000001ff00 */
        /* <DEDUP_REMOVED lines=9> */
[----:B--2---:R-:W-:Y:S02]  /*0ca0*/  CS2R R22, SRZ ;  /* 0x0000000000167805 */ /* 0x004fe4000001ff00 */
[----:B------:R-:W-:Y:S02]  /*0cb0*/  CS2R R20, SRZ ;  /* 0x0000000000147805 */ /* 0x000fe4000001ff00 */
[----:B0-----:R-:W-:Y:S02]  /*0cc0*/  CS2R R14, SRZ ;  /* 0x00000000000e7805 */ /* 0x001fe4000001ff00 */
[----:B------:R-:W-:Y:S02]  /*0cd0*/  CS2R R12, SRZ ;  /* 0x00000000000c7805 */ /* 0x000fe4000001ff00 */
[----:B------:R-:W-:Y:S02]  /*0ce0*/  CS2R R30, SRZ ;  /* 0x00000000001e7805 */ /* 0x000fe4000001ff00 */
[----:B------:R-:W-:-:S02]  /*0cf0*/  CS2R R28, SRZ ;  /* 0x00000000001c7805 */ /* 0x000fc4000001ff00 */
[----:B------:R-:W-:Y:S02]  /*0d00*/  @P0 CS2R R86, SRZ ;  /* 0x0000000000560805 */ /* 0x000fe4000001ff00 */
[----:B-1----:R-:W-:-:S07]  /*0d10*/  @P0 CS2R R84, SRZ ;  /* 0x0000000000540805 */ /* 0x002fce000001ff00 */
.L_x_26619:
[----:B------:R-:W-:Y:S05]  /*0d20*/  BSYNC.RECONVERGENT B0 ;  /* 0x0000000000007941 */ /* 0x000fea0003800200 */
.L_x_26617:
        /* <DEDUP_REMOVED lines=28> */
[----:B------:R-:W2:Y:S02]  /*0ef0*/  LDCU UR23, c[0x0][0x388] ;  /* 0x00007100ff1777ac */ /* 0x000ea40008000800 */
[----:B------:R-:W-:Y:S01]  /*0f00*/  IMAD R88, R3, -0x2daee0ad, RZ ;  /* 0xd2511f5303587824 */ /* 0x000fe200078e02ff */
[----:B------:R-:W-:Y:S01]  /*0f10*/  LOP3.LUT R4, R7, UR22, R4, 0x96, !PT ;  /* 0x0000001607047c12 */ /* 0x000fe2000f8e9604 */
[----:B------:R-:W-:Y:S01]  /*0f20*/  IMAD R6, R6, -0x326172a9, RZ ;  /* 0xcd9e8d5706067824 */ /* 0x000fe200078e02ff */
[----:B------:R-:W3:Y:S01]  /*0f30*/  LDCU UR22, c[0x0][0x408] ;  /* 0x00008100ff1677ac */ /* 0x000ee20008000800 */
        /* <DEDUP_REMOVED lines=12> */
[----:B------:R-:W4:Y:S01]  /*1000*/  LDCU.U8 UR24, c[0x0][0x410] ;  /* 0x00008200ff1877ac */ /* 0x000f220008000000 */
        /* <DEDUP_REMOVED lines=26> */
.L_x_27291:
        /* <DEDUP_REMOVED lines=40> */
.L_x_26626:
        /* <DEDUP_REMOVED lines=13> */
.L_x_26628:
[----:B------:R-:W-:Y:S05]  /*1500*/  BSYNC.RECONVERGENT B3 ;  /* 0x0000000000037941 */ /* 0x000fea0003800200 */
.L_x_26627:
        /* <DEDUP_REMOVED lines=48> */
[----:B------:R-:W-:-:S07]  /*1810*/  IMAD.MOV.U32 R138, RZ, RZ, R140 ;  /* 0x000000ffff8a7224 */ /* 0x000fce00078e008c */
.L_x_26625:
[----:B------:R-:W-:Y:S05]  /*1820*/  BSYNC.RECONVERGENT B2 ;  /* 0x0000000000027941 */ /* 0x000fea0003800200 */
.L_x_26624:
[----:B------:R-:W0:Y:S01]  /*1830*/  LDC R137, c[0x0][0x404] ;  /* 0x00010100ff897b82 */ /* 0x000e220000000800 */
[----:B------:R-:W-:Y:S01]  /*1840*/  ISETP.NE.AND P3, PT, R139, 0x1, PT ;  /* 0x000000018b00780c */ /* 0x000fe20003f65270 */
[----:B------:R-:W-:Y:S01]  /*1850*/  HFMA2 R151, -RZ, RZ, 0.1171875, 0 ;  /* 0x2f800000ff977431 */ /* 0x000fe200000001ff */
[----:B------:R-:W-:Y:S01]  /*1860*/  I2FP.F32.U32 R2, R138 ;  /* 0x0000008a00027245 */ /* 0x000fe20000201000 */
[----:B------:R-:W-:Y:S01]  /*1870*/  BSSY.RECONVERGENT B2, `(.L_x_26629) ;  /* 0x000004e000027945 */ /* 0x000fe20003800200 */
[----:B------:R-:W-:-:S03]  /*1880*/  IMAD.MOV.U32 R138, RZ, RZ, 0x2 ;  /* 0x00000002ff8a7424 */ /* 0x000fc600078e00ff */
[----:B------:R-:W-:-:S05]  /*1890*/  FFMA.FTZ R2, R2, R151, 1.1641532182693481445e-10 ;  /* 0x2f00000002027423 */ /* 0x000fca0000010097 */
[----:B0-----:R-:W-:Y:S01]  /*18a0*/  FSETP.LE.FTZ.AND P2, PT, R2, R137, PT ;  /* 0x000000890200720b */ /* 0x001fe20003f53000 */
        /* <DEDUP_REMOVED lines=10> */
.L_x_26631:
        /* <DEDUP_REMOVED lines=13> */
.L_x_26633:
[----:B------:R-:W-:Y:S05]  /*1a20*/  BSYNC.RECONVERGENT B3 ;  /* 0x0000000000037941 */ /* 0x000fea0003800200 */
.L_x_26632:
        /* <DEDUP_REMOVED lines=49> */
[----:B------:R-:W-:-:S07]  /*1d40*/  LOP3.LUT R143, R140, UR21, R139, 0x96, !PT ;  /* 0x000000158c8f7c12 */ /* 0x000fce000f8e968b */
.L_x_26630:
[----:B------:R-:W-:Y:S05]  /*1d50*/  BSYNC.RECONVERGENT B2 ;  /* 0x0000000000027941 */ /* 0x000fea0003800200 */
.L_x_26629:
        /* <DEDUP_REMOVED lines=16> */
.L_x_26636:
        /* <DEDUP_REMOVED lines=13> */
.L_x_26638:
[----:B------:R-:W-:Y:S05]  /*1f30*/  BSYNC.RECONVERGENT B3 ;  /* 0x0000000000037941 */ /* 0x000fea0003800200 */
.L_x_26637:
        /* <DEDUP_REMOVED lines=50> */
.L_x_26635:
[----:B------:R-:W-:Y:S05]  /*2260*/  BSYNC.RECONVERGENT B2 ;  /* 0x0000000000027941 */ /* 0x000fea0003800200 */
.L_x_26634:
        /* <DEDUP_REMOVED lines=16> */
.L_x_26641:
        /* <DEDUP_REMOVED lines=13> */
.L_x_26643:
[----:B------:R-:W-:Y:S05]  /*2440*/  BSYNC.RECONVERGENT B3 ;  /* 0x0000000000037941 */ /* 0x000fea0003800200 */
.L_x_26642:
        /* <DEDUP_REMOVED lines=48> */
[----:B------:R-:W-:Y:S02]  /*2750*/  IMAD.MOV.U32 R139, RZ, RZ, R136 ;  /* 0x000000ffff8b7224 */ /* 0x000fe400078e0088 */
[----:B------:R-:W-:-:S07]  /*2760*/  IMAD.MOV.U32 R136, RZ, RZ, R138 ;  /* 0x000000ffff887224 */ /* 0x000fce00078e008a */
.L_x_26640:
[----:B------:R-:W-:Y:S05]  /*2770*/  BSYNC.RECONVERGENT B2 ;  /* 0x0000000000027941 */ /* 0x000fea0003800200 */
.L_x_26639:
        /* <DEDUP_REMOVED lines=17> */
.L_x_26623:
        /* <DEDUP_REMOVED lines=16> */
.L_x_26647:
        /* <DEDUP_REMOVED lines=13> */
.L_x_26649:
[----:B------:R-:W-:Y:S05]  /*2a60*/  BSYNC.RECONVERGENT B3 ;  /* 0x0000000000037941 */ /* 0x000fea0003800200 */
.L_x_26648:
        /* <DEDUP_REMOVED lines=50> */
.L_x_26646:
[----:B------:R-:W-:Y:S05]  /*2d90*/  BSYNC.RECONVERGENT B2 ;  /* 0x0000000000027941 */ /* 0x000fea0003800200 */
.L_x_26645:
        /* <DEDUP_REMOVED lines=20> */
.L_x_26652:
        /* <DEDUP_REMOVED lines=13> */
.L_x_26654:
[----:B------:R-:W-:Y:S05]  /*2fb0*/  BSYNC.RECONVERGENT B3 ;  /* 0x0000000000037941 */ /* 0x000fea0003800200 */
.L_x_26653:
        /* <DEDUP_REMOVED lines=50> */
.L_x_26651:
[----:B------:R-:W-:Y:S05]  /*32e0*/  BSYNC.RECONVERGENT B2 ;  /* 0x0000000000027941 */ /* 0x000fea0003800200 */
.L_x_26650:
        /* <DEDUP_REMOVED lines=15> */
.L_x_26657:
        /* <DEDUP_REMOVED lines=13> */
.L_x_26659:
[----:B------:R-:W-:Y:S05]  /*34b0*/  BSYNC.RECONVERGENT B3 ;  /* 0x0000000000037941 */ /* 0x000fea0003800200 */
.L_x_26658:
        /* <DEDUP_REMOVED lines=48> */
[----:B------:R-:W-:Y:S01]  /*37c0*/  IMAD.MOV.U32 R139, RZ, RZ, RZ ;  /* 0x000000ffff8b7224 */ /* 0x000fe200078e00ff */
[----:B------:R-:W-:-:S07]  /*37d0*/  MOV R136, R138 ;  /* 0x0000008a00887202 */ /* 0x000fce0000000f00 */
.L_x_26656:
[----:B------:R-:W-:Y:S05]  /*37e0*/  BSYNC.RECONVERGENT B2 ;  /* 0x0000000000027941 */ /* 0x000fea0003800200 */
.L_x_26655:
        /* <DEDUP_REMOVED lines=17> */
.L_x_26662:
        /* <DEDUP_REMOVED lines=13> */
.L_x_26664:
[----:B------:R-:W-:Y:S05]  /*39d0*/  BSYNC.RECONVERGENT B3 ;  /* 0x0000000000037941 */ /* 0x000fea0003800200 */
.L_x_26663:
        /* <DEDUP_REMOVED lines=50> */
.L_x_26661:
[----:B------:R-:W-:Y:S05]  /*3d00*/  BSYNC.RECONVERGENT B2 ;  /* 0x0000000000027941 */ /* 0x000fea0003800200 */
.L_x_26660:
        /* <DEDUP_REMOVED lines=15> */
.L_x_26667:
        /* <DEDUP_REMOVED lines=13> */
.L_x_26669:
[----:B------:R-:W-:Y:S05]  /*3ed0*/  BSYNC.RECONVERGENT B3 ;  /* 0x0000000000037941 */ /* 0x000fea0003800200 */
.L_x_26668:
        /* <DEDUP_REMOVED lines=49> */
[----:B------:R-:W-:-:S07]  /*41f0*/  HFMA2 R140, -RZ, RZ, 0, 0 ;  /* 0x00000000ff8c7431 */ /* 0x000fce00000001ff */
.L_x_26666:
[----:B------:R-:W-:Y:S05]  /*4200*/  BSYNC.RECONVERGENT B2 ;  /* 0x0000000000027941 */ /* 0x000fea0003800200 */
.L_x_26665:
        /* <DEDUP_REMOVED lines=17> */
.L_x_26672:
        /* <DEDUP_REMOVED lines=13> */
.L_x_26674:
[----:B------:R-:W-:Y:S05]  /*43f0*/  BSYNC.RECONVERGENT B3 ;  /* 0x0000000000037941 */ /* 0x000fea0003800200 */
.L_x_26673:
        /* <DEDUP_REMOVED lines=48> */
[----:B------:R-:W-:Y:S02]  /*4700*/  LOP3.LUT R143, R140, UR21, R139, 0x96, !PT ;  /* 0x000000158c8f7c12 */ /* 0x000fe4000f8e968b */
[----:B------:R-:W-:-:S07]  /*4710*/  MOV R136, R138 ;  /* 0x0000008a00887202 */ /* 0x000fce0000000f00 */
.L_x_26671:
[----:B------:R-:W-:Y:S05]  /*4720*/  BSYNC.RECONVERGENT B2 ;  /* 0x0000000000027941 */ /* 0x000fea0003800200 */
.L_x_26670:
        /* <DEDUP_REMOVED lines=15> */
.L_x_26677:
        /* <DEDUP_REMOVED lines=13> */
.L_x_26679:
[----:B------:R-:W-:Y:S05]  /*48f0*/  BSYNC.RECONVERGENT B3 ;  /* 0x0000000000037941 */ /* 0x000fea0003800200 */
.L_x_26678:
        /* <DEDUP_REMOVED lines=50> */
.L_x_26676:
[----:B------:R-:W-:Y:S05]  /*4c20*/  BSYNC.RECONVERGENT B2 ;  /* 0x0000000000027941 */ /* 0x000fea0003800200 */
.L_x_26675:
        /* <DEDUP_REMOVED lines=17> */
.L_x_26682:
        /* <DEDUP_REMOVED lines=15> */
.L_x_26684:
[----:B------:R-:W-:Y:S05]  /*4e30*/  BSYNC.RECONVERGENT B3 ;  /* 0x0000000000037941 */ /* 0x000fea0003800200 */
.L_x_26683:
        /* <DEDUP_REMOVED lines=50> */
.L_x_26681:
[----:B------:R-:W-:Y:S05]  /*5160*/  BSYNC.RECONVERGENT B2 ;  /* 0x0000000000027941 */ /* 0x000fea0003800200 */
.L_x_26680:
[-C--:B------:R-:W-:Y:S01]  /*5170*/  FMUL.FTZ R98, R88, R5.reuse ;  /* 0x0000000558627220 */ /* 0x080fe20000410000 */
[-C--:B------:R-:W-:Y:S02]  /*5180*/  FSETP.GTU.FTZ.AND P6, PT, R7, R6.reuse, PT ;  /* 0x000000060700720b */ /* 0x080fe40003fdc000 */
[----:B------:R-:W-:Y:S02]  /*5190*/  FSEL R151, R151, RZ, P4 ;  /* 0x000000ff97977208 */ /* 0x000fe40002000000 */
[----:B------:R-:W-:Y:S01]  /*51a0*/  FSEL R139, R98, RZ, !P6 ;  /* 0x000000ff628b7208 */ /* 0x000fe20007000000 */
[----:B------:R-:W-:Y:S01]  /*51b0*/  FMUL.FTZ R98, R89, R5 ;  /* 0x0000000559627220 */ /* 0x000fe20000410000 */
[----:B------:R-:W-:Y:S02]  /*51c0*/  SEL R7, RZ, 0x1, P6 ;  /* 0x00000001ff077807 */ /* 0x000fe40003000000 */
[----:B------:R-:W-:Y:S02]  /*51d0*/  FSETP.GTU.FTZ.AND P6, PT, R97, R6, PT ;  /* 0x000000066100720b */ /* 0x000fe40003fdc000 */
[----:B------:R-:W-:-:S02]  /*51e0*/  I2FP.F32.U32 R97, R99 ;  /* 0x0000006300617245 */ /* 0x000fc40000201000 */
[----:B------:R-:W-:Y:S02]  /*51f0*/  FSEL R140, R98, RZ, !P6 ;  /* 0x000000ff628c7208 */ /* 0x000fe40007000000 */
[----:B------:R-:W-:Y:S01]  /*5200*/  SEL R138, RZ, 0x1, P6 ;  /* 0x00000001ff8a7807 */ /* 0x000fe20003000000 */
[----:B------:R-:W-:Y:S01]  /*5210*/  FFMA.FTZ R97, R97, R4, 1.1641532182693481445e-10 ;  /* 0x2f00000061617423 */ /* 0x000fe20000010004 */
[-C--:B------:R-:W-:Y:S01]  /*5220*/  FMUL.FTZ R4, R91, R5.reuse ;  /* 0x000000055b047220 */ /* 0x080fe20000410000 */
[----:B------:R-:W-:Y:S01]  /*5230*/  FMUL.FTZ R5, R90, R5 ;  /* 0x000000055a057220 */ /* 0x000fe20000410000 */
[----:B------:R-:W-:Y:S02]  /*5240*/  FSEL R137, R137, RZ, P3 ;  /* 0x000000ff89897208 */ /* 0x000fe40001800000 */
[----:B------:R-:W-:Y:S02]  /*5250*/  FSETP.GTU.FTZ.AND P6, PT, R97, R6, PT ;  /* 0x000000066100720b */ /* 0x000fe40003fdc000 */
[----:B------:R-:W-:Y:S01]  /*5260*/  FSEL R96, R96, RZ, P2 ;  /* 0x000000ff60607208 */ /* 0x000fe20001000000 */
[----:B------:R-:W-:Y:S01]  /*5270*/  FADD.FTZ R97, R137, R140 ;  /* 0x0000008c89617221 */ /* 0x000fe20000010000 */
[----:B------:R-:W-:-:S02]  /*5280*/  FSEL R4, R4, RZ, !P6 ;  /* 0x000000ff04047208 */ /* 0x000fc40007000000 */
[----:B------:R-:W-:Y:S01]  /*5290*/  SEL R154, RZ, 0x1, P6 ;  /* 0x00000001ff9a7807 */ /* 0x000fe20003000000 */
[----:B------:R-:W-:Y:S01]  /*52a0*/  FADD.FTZ R96, R96, R139 ;  /* 0x0000008b60607221 */ /* 0x000fe20000010000 */
[----:B------:R-:W-:Y:S01]  /*52b0*/  FSETP.GTU.FTZ.AND P6, PT, R153, R6, PT ;  /* 0x000000069900720b */ /* 0x000fe20003fdc000 */
[----:B------:R-:W-:Y:S01]  /*52c0*/  @P1 FADD.FTZ R97, R93, R97 ;  /* 0x000000615d611221 */ /* 0x000fe20000010000 */
[----:B------:R-:W-:Y:S01]  /*52d0*/  FSEL R99, R152, RZ, P5 ;  /* 0x000000ff98637208 */ /* 0x000fe20002800000 */
[----:B------:R-:W-:Y:S01]  /*52e0*/  @P1 FADD.FTZ R96, R92, R96 ;  /* 0x000000605c601221 */ /* 0x000fe20000010000 */
[----:B------:R-:W-:Y:S02]  /*52f0*/  FSEL R98, R5, RZ, !P6 ;  /* 0x000000ff05627208 */ /* 0x000fe40007000000 */
[----:B------:R-:W-:Y:S01]  /*5300*/  SEL R6, RZ, 0x1, P6 ;  /* 0x00000001ff067807 */ /* 0x000fe20003000000 */
[----:B------:R-:W-:Y:S01]  /*5310*/  FADD.FTZ R99, R4, R99 ;  /* 0x0000006304637221 */ /* 0x000fe20000010000 */
[----:B------:R-:W-:Y:S01]  /*5320*/  PRMT R4, R7, 0x7610, R4 ;  /* 0x0000761007047816 */ /* 0x000fe20000000004 */
[----:B------:R-:W-:Y:S01]  /*5330*/  FADD.FTZ R98, R151, R98 ;  /* 0x0000006297627221 */ /* 0x000fe20000010000 */
[----:B------:R-:W-:Y:S01]  /*5340*/  PRMT R5, R138, 0x7610, R5 ;  /* 0x000076108a057816 */ /* 0x000fe20000000005 */
[----:B------:R-:W-:Y:S01]  /*5350*/  @P1 FADD.FTZ R99, R95, R99 ;  /* 0x000000635f631221 */ /* 0x000fe20000010000 */
[----:B------:R-:W-:Y:S01]  /*5360*/  PRMT R7, R154, 0x7610, R7 ;  /* 0x000076109a077816 */ /* 0x000fe20000000007 */
[----:B------:R-:W-:-:S07]  /*5370*/  @P1 FADD.FTZ R98, R94, R98 ;  /* 0x000000625e621221 */ /* 0x000fce0000010000 */
.L_x_26644:
        /* <DEDUP_REMOVED lines=15> */
[----:B------:R-:W-:-:S04]  /*5470*/  LOP3.LUT R137, R7, 0xffff, RZ, 0xc0, !PT ;  /* 0x0000ffff07897812 */ /* 0x000fc800078ec0ff */
[----:B------:R-:W-:-:S04]  /*5480*/  LOP3.LUT R140, R140, 0xff0000, RZ, 0xc0, !PT ;  /* 0x00ff00008c8c7812 */ /* 0x000fc800078ec0ff */
[----:B------:R-:W-:Y:S02]  /*5490*/  LEA R137, R137, R140, 0x18 ;  /* 0x0000008c89897211 */ /* 0x000fe400078ec0ff */
[----:B------:R-:W-:-:S05]  /*54a0*/  LOP3.LUT R140, R5, 0xff, RZ, 0xc0, !PT ;  /* 0x000000ff058c7812 */ /* 0x000fca00078ec0ff */
[----:B------:R-:W-:Y:S01]  /*54b0*/  IMAD R137, R140, 0x100, R137 ;  /* 0x000001008c897824 */ /* 0x000fe200078e0289 */
[----:B------:R-:W-:-:S05]  /*54c0*/  LOP3.LUT R140, R4, 0xff, RZ, 0xc0, !PT ;  /* 0x000000ff048c7812 */ /* 0x000fca00078ec0ff */
[----:B------:R-:W-:Y:S02]  /*54d0*/  IMAD.IADD R137, R137, 0x1, R140 ;  /* 0x0000000189897824 */ /* 0x000fe400078e028c */
[----:B0-----:R-:W-:-:S05]  /*54e0*/  IMAD.WIDE.U32 R138, R150, 0x4, R138 ;  /* 0x00000004968a7825 */ /* 0x001fca00078e008a */
[----:B------:R1:W-:Y:S02]  /*54f0*/  STG.E desc[UR6][R138.64], R137 ;  /* 0x000000898a007986 */ /* 0x0003e4000c101906 */
.L_x_26685:
[----:B------:R-:W-:Y:S01]  /*5500*/  MOV R140, R136 ;  /* 0x00000088008c7202 */ /* 0x000fe20000000f00 */
[----:B------:R-:W-:-:S07]  /*5510*/  VIADD R136, R150, 0x20 ;  /* 0x0000002096887836 */ /* 0x000fce0000000000 */
.L_x_26622:
[----:B------:R-:W-:Y:S05]  /*5520*/  BSYNC.RECONVERGENT B1 ;  /* 0x0000000000017941 */ /* 0x000fea0003800200 */
.L_x_26621:
        /* <DEDUP_REMOVED lines=35> */
.L_x_26691:
        /* <DEDUP_REMOVED lines=13> */
.L_x_26693:
[----:B------:R-:W-:Y:S05]  /*5830*/  BSYNC.RECONVERGENT B3 ;  /* 0x0000000000037941 */ /* 0x000fea0003800200 */
.L_x_26692:
        /* <DEDUP_REMOVED lines=50> */
.L_x_26690:
[----:B------:R-:W-:Y:S05]  /*5b60*/  BSYNC.RECONVERGENT B2 ;  /* 0x0000000000027941 */ /* 0x000fea0003800200 */
.L_x_26689:
        /* <DEDUP_REMOVED lines=20> */
.L_x_26696:
        /* <DEDUP_REMOVED lines=13> */
.L_x_26698:
[----:B------:R-:W-:Y:S05]  /*5d80*/  BSYNC.RECONVERGENT B3 ;  /* 0x0000000000037941 */ /* 0x000fea0003800200 */
.L_x_26697:
        /* <DEDUP_REMOVED lines=50> */
.L_x_26695:
[----:B------:R-:W-:Y:S05]  /*60b0*/  BSYNC.RECONVERGENT B2 ;  /* 0x0000000000027941 */ /* 0x000fea0003800200 */
.L_x_26694:
        /* <DEDUP_REMOVED lines=15> */
.L_x_26701:
        /* <DEDUP_REMOVED lines=13> */
.L_x_26703:
[----:B------:R-:W-:Y:S05]  /*6280*/  BSYNC.RECONVERGENT B3 ;  /* 0x0000000000037941 */ /* 0x000fea0003800200 */
.L_x_26702:
        /* <DEDUP_REMOVED lines=49> */
[----:B------:R-:W-:-:S07]  /*65a0*/  LOP3.LUT R143, R140, UR21, R153, 0x96, !PT ;  /* 0x000000158c8f7c12 */ /* 0x000fce000f8e9699 */
.L_x_26700:
[----:B------:R-:W-:Y:S05]  /*65b0*/  BSYNC.RECONVERGENT B2 ;  /* 0x0000000000027941 */ /* 0x000fea0003800200 */
.L_x_26699:
        /* <DEDUP_REMOVED lines=17> */
.L_x_26706:
        /* <DEDUP_REMOVED lines=13> */
.L_x_26708:
[----:B------:R-:W-:Y:S05]  /*67a0*/  BSYNC.RECONVERGENT B3 ;  /* 0x0000000000037941 */ /* 0x000fea0003800200 */
.L_x_26707:
        /* <DEDUP_REMOVED lines=50> */
.L_x_26705:
[----:B------:R-:W-:Y:S05]  /*6ad0*/  BSYNC.RECONVERGENT B2 ;  /* 0x0000000000027941 */ /* 0x000fea0003800200 */
.L_x_26704:
        /* <DEDUP_REMOVED lines=15> */
.L_x_26711:
        /* <DEDUP_REMOVED lines=13> */
.L_x_26713:
[----:B------:R-:W-:Y:S05]  /*6ca0*/  BSYNC.RECONVERGENT B3 ;  /* 0x0000000000037941 */ /* 0x000fea0003800200 */
.L_x_26712:
        /* <DEDUP_REMOVED lines=50> */
.L_x_26710:
[----:B------:R-:W-:Y:S05]  /*6fd0*/  BSYNC.RECONVERGENT B2 ;  /* 0x0000000000027941 */ /* 0x000fea0003800200 */
.L_x_26709:
        /* <DEDUP_REMOVED lines=17> */
.L_x_26716:
        /* <DEDUP_REMOVED lines=13> */
.L_x_26718:
[----:B------:R-:W-:Y:S05]  /*71c0*/  BSYNC.RECONVERGENT B3 ;  /* 0x0000000000037941 */ /* 0x000fea0003800200 */
.L_x_26717:
        /* <DEDUP_REMOVED lines=50> */
.L_x_26715:
[----:B------:R-:W-:Y:S05]  /*74f0*/  BSYNC.RECONVERGENT B2 ;  /* 0x0000000000027941 */ /* 0x000fea0003800200 */
.L_x_26714:
        /* <DEDUP_REMOVED lines=15> */
.L_x_26721:
        /* <DEDUP_REMOVED lines=13> */
.L_x_26723:
[----:B------:R-:W-:Y:S05]  /*76c0*/  BSYNC.RECONVERGENT B3 ;  /* 0x0000000000037941 */ /* 0x000fea0003800200 */
.L_x_26722:
        /* <DEDUP_REMOVED lines=46> */
[----:B------:R-:W-:-:S04]  /*79b0*/  IMAD.WIDE.U32 R100, R101, -0x2daee0ad, RZ ;  /* 0xd2511f5365647825 */ /* 0x000fc800078e00ff */
[----:B------:R-:W-:Y:S02]  /*79c0*/  IMAD.MOV.U32 R138, RZ, RZ, R100 ;  /* 0x000000ffff8a7224 */ /* 0x000fe400078e0064 */
[----:B------:R-:W-:Y:S01]  /*79d0*/  HFMA2 R100, -RZ, RZ, 0, 0 ;  /* 0x00000000ff647431 */ /* 0x000fe200000001ff */
[----:B------:R-:W-:-:S07]  /*79e0*/  LOP3.LUT R143, R140, UR21, R101, 0x96, !PT ;  /* 0x000000158c8f7c12 */ /* 0x000fce000f8e9665 */
.L_x_26720:
[----:B------:R-:W-:Y:S05]  /*79f0*/  BSYNC.RECONVERGENT B2 ;  /* 0x0000000000027941 */ /* 0x000fea0003800200 */
.L_x_26719:
        /* <DEDUP_REMOVED lines=17> */
.L_x_26726:
        /* <DEDUP_REMOVED lines=15> */
.L_x_26728:
[----:B------:R-:W-:Y:S05]  /*7c00*/  BSYNC.RECONVERGENT B3 ;  /* 0x0000000000037941 */ /* 0x000fea0003800200 */
.L_x_26727:
        /* <DEDUP_REMOVED lines=48> */
[----:B------:R-:W-:Y:S01]  /*7f10*/  IMAD.MOV.U32 R102, RZ, RZ, R138 ;  /* 0x000000ffff667224 */ /* 0x000fe200078e008a */
[----:B------:R-:W-:-:S07]  /*7f20*/  MOV R138, R100 ;  /* 0x00000064008a7202 */ /* 0x000fce0000000f00 */
.L_x_26725:
[----:B------:R-:W-:Y:S05]  /*7f30*/  BSYNC.RECONVERGENT B2 ;  /* 0x0000000000027941 */ /* 0x000fea0003800200 */
.L_x_26724:
[-C--:B------:R-:W-:Y:S01]  /*7f40*/  FMUL.FTZ R100, R88, R5.reuse ;  /* 0x0000000558647220 */ /* 0x080fe20000410000 */
[----:B------:R-:W-:Y:S01]  /*7f50*/  FSETP.GTU.FTZ.AND P6, PT, R7, R6, PT ;  /* 0x000000060700720b */ /* 0x000fe20003fdc000 */
[-C--:B------:R-:W-:Y:S01]  /*7f60*/  FMUL.FTZ R156, R89, R5.reuse ;  /* 0x00000005599c7220 */ /* 0x080fe20000410000 */
        /* <DEDUP_REMOVED lines=25> */
[--C-:B------:R-:W-:Y:S01]  /*8100*/  FADD.FTZ R103, R4, R5.reuse ;  /* 0x0000000504677221 */ /* 0x100fe20000010000 */
[----:B------:R-:W-:Y:S01]  /*8110*/  PRMT R5, R7, 0x7610, R5 ;  /* 0x0000761007057816 */ /* 0x000fe20000000005 */
[----:B------:R-:W-:Y:S01]  /*8120*/  @P1 FADD.FTZ R101, R93, R101 ;  /* 0x000000655d651221 */ /* 0x000fe20000010000 */
[----:B------:R-:W-:Y:S01]  /*8130*/  PRMT R4, R140, 0x7610, R4 ;  /* 0x000076108c047816 */ /* 0x000fe20000000004 */
[----:B------:R-:W-:Y:S01]  /*8140*/  @P1 FADD.FTZ R103, R95, R103 ;  /* 0x000000675f671221 */ /* 0x000fe20000010000 */
[----:B------:R-:W-:Y:S01]  /*8150*/  PRMT R7, R153, 0x7610, R7 ;  /* 0x0000761099077816 */ /* 0x000fe20000000007 */
[----:B------:R-:W-:Y:S06]  /*8160*/  BRA `(.L_x_26729) ;  /* 0x0000001400547947 */ /* 0x000fec0003800000 */
.L_x_26688:
        /* <DEDUP_REMOVED lines=16> */
.L_x_26732:
        /* <DEDUP_REMOVED lines=13> */
.L_x_26734:
[----:B------:R-:W-:Y:S05]  /*8340*/  BSYNC.RECONVERGENT B3 ;  /* 0x0000000000037941 */ /* 0x000fea0003800200 */
.L_x_26733:
        /* <DEDUP_REMOVED lines=49> */
.L_x_26731:
[----:B------:R-:W-:Y:S05]  /*8660*/  BSYNC.RECONVERGENT B2 ;  /* 0x0000000000027941 */ /* 0x000fea0003800200 */
.L_x_26730:
[----:B------:R-:W0:Y:S01]  /*8670*/  LDC R137, c[0x0][0x404] ;  /* 0x00010100ff897b82 */ /* 0x000e220000000800 */
[----:B------:R-:W-:Y:S01]  /*8680*/  ISETP.NE.AND P3, PT, R151, 0x1, PT ;  /* 0x000000019700780c */ /* 0x000fe20003f65270 */
[----:B------:R-:W-:Y:S01]  /*8690*/  BSSY.RECONVERGENT B2, `(.L_x_26735) ;  /* 0x0000050000027945 */ /* 0x000fe20003800200 */
[----:B------:R-:W-:Y:S01]  /*86a0*/  I2FP.F32.U32 R2, R139 ;  /* 0x0000008b00027245 */ /* 0x000fe20000201000 */
[----:B------:R-:W-:Y:S02]  /*86b0*/  IMAD.MOV.U32 R139, RZ, RZ, 0x2f800000 ;  /* 0x2f800000ff8b7424 */ /* 0x000fe400078e00ff */
[----:B------:R-:W-:Y:S02]  /*86c0*/  HFMA2 R140, -RZ, RZ, 0, 1.1920928955078125e-07 ;  /* 0x00000002ff8c7431 */ /* 0x000fe400000001ff */
[----:B------:R-:W-:-:S05]  /*86d0*/  FFMA.FTZ R2, R2, R139, 1.1641532182693481445e-10 ;  /* 0x2f00000002027423 */ /* 0x000fca000001008b */
[----:B0-----:R-:W-:Y:S01]  /*86e0*/  FSETP.LE.FTZ.AND P2, PT, R2, R137, PT ;  /* 0x000000890200720b */ /* 0x001fe20003f53000 */
        /* <DEDUP_REMOVED lines=10> */
.L_x_26737:
        /* <DEDUP_REMOVED lines=13> */
.L_x_26739:
[----:B------:R-:W-:Y:S05]  /*8860*/  BSYNC.RECONVERGENT B3 ;  /* 0x0000000000037941 */ /* 0x000fea0003800200 */
.L_x_26738:
        /* <DEDUP_REMOVED lines=47> */
[----:B------:R-:W-:Y:S01]  /*8b60*/  IMAD.MOV.U32 R138, RZ, RZ, R152 ;  /* 0x000000ffff8a7224 */ /* 0x000fe200078e0098 */
[----:B------:R-:W-:Y:S01]  /*8b70*/  LOP3.LUT R143, R140, UR21, R153, 0x96, !PT ;  /* 0x000000158c8f7c12 */ /* 0x000fe2000f8e9699 */
[----:B------:R-:W-:-:S07]  /*8b80*/  HFMA2 R140, -RZ, RZ, 0, 0 ;  /* 0x00000000ff8c7431 */ /* 0x000fce00000001ff */
.L_x_26736:
[----:B------:R-:W-:Y:S05]  /*8b90*/  BSYNC.RECONVERGENT B2 ;  /* 0x0000000000027941 */ /* 0x000fea0003800200 */
.L_x_26735:
        /* <DEDUP_REMOVED lines=16> */
.L_x_26742:
        /* <DEDUP_REMOVED lines=13> */
.L_x_26744:
[----:B------:R-:W-:Y:S05]  /*8d70*/  BSYNC.RECONVERGENT B3 ;  /* 0x0000000000037941 */ /* 0x000fea0003800200 */
.L_x_26743:
[----:B------:R-:W-:Y:S01]  /*8d80*/  LOP3.LUT R142, R3, UR5, R141, 0x96, !PT ;  /* 0x00000005038e7c12 */ /* 0x000fe2000f8e968d */
        /* <DEDUP_REMOVED lines=47> */
[----:B------:R-:W-:Y:S02]  /*9080*/  LOP3.LUT R143, R140, UR21, R153, 0x96, !PT ;  /* 0x000000158c8f7c12 */ /* 0x000fe4000f8e9699 */
[----:B------:R-:W-:-:S07]  /*9090*/  MOV R138, R152 ;  /* 0x00000098008a7202 */ /* 0x000fce0000000f00 */
.L_x_26741:
[----:B------:R-:W-:Y:S05]  /*90a0*/  BSYNC.RECONVERGENT B2 ;  /* 0x0000000000027941 */ /* 0x000fea0003800200 */
.L_x_26740:
[----:B------:R-:W-:Y:S01]  /*90b0*/  ISETP.NE.AND P5, PT, R151, 0x1, PT ;  /* 0x000000019700780c */ /* 0x000fe20003fa5270 */
[----:B------:R-:W-:Y:S01]  /*90c0*/  BSSY.RECONVERGENT B2, `(.L_x_26745) ;  /* 0x000004f000027945 */ /* 0x000fe20003800200 */
[----:B------:R-:W-:Y:S02]  /*90d0*/  I2FP.F32.U32 R2, R2 ;  /* 0x0000000200027245 */ /* 0x000fe40000201000 */
        /* <DEDUP_REMOVED lines=13> */
.L_x_26747:
        /* <DEDUP_REMOVED lines=13> */
.L_x_26749:
[----:B------:R-:W-:Y:S05]  /*9280*/  BSYNC.RECONVERGENT B3 ;  /* 0x0000000000037941 */ /* 0x000fea0003800200 */
.L_x_26748:
        /* <DEDUP_REMOVED lines=48> */
[----:B------:R-:W-:Y:S01]  /*9590*/  MOV R140, R138 ;  /* 0x0000008a008c7202 */ /* 0x000fe20000000f00 */
[----:B------:R-:W-:-:S07]  /*95a0*/  IMAD.MOV.U32 R138, RZ, RZ, R152 ;  /* 0x000000ffff8a7224 */ /* 0x000fce00078e0098 */
.L_x_26746:
[----:B------:R-:W-:Y:S05]  /*95b0*/  BSYNC.RECONVERGENT B2 ;  /* 0x0000000000027941 */ /* 0x000fea0003800200 */
.L_x_26745:
        /* <DEDUP_REMOVED lines=16> */
.L_x_26729:
        /* <DEDUP_REMOVED lines=14> */
[----:B------:R-:W-:-:S05]  /*97a0*/  IMAD.U32 R137, R6, 0x10000, RZ ;  /* 0x0001000006897824 */ /* 0x000fca00078e00ff */
[----:B------:R-:W-:Y:S02]  /*97b0*/  LOP3.LUT R140, R137, 0xff0000, RZ, 0xc0, !PT ;  /* 0x00ff0000898c7812 */ /* 0x000fe400078ec0ff */
[----:B------:R-:W-:-:S05]  /*97c0*/  LOP3.LUT R137, R7, 0xffff, RZ, 0xc0, !PT ;  /* 0x0000ffff07897812 */ /* 0x000fca00078ec0ff */
[----:B------:R-:W-:Y:S01]  /*97d0*/  IMAD R137, R137, 0x1000000, R140 ;  /* 0x0100000089897824 */ /* 0x000fe200078e028c */
[----:B------:R-:W-:-:S04]  /*97e0*/  LOP3.LUT R140, R5, 0xff, RZ, 0xc0, !PT ;  /* 0x000000ff058c7812 */ /* 0x000fc800078ec0ff */
[----:B------:R-:W-:Y:S02]  /*97f0*/  LEA R137, R140, R137, 0x8 ;  /* 0x000000898c897211 */ /* 0x000fe400078e40ff */
[----:B------:R-:W-:Y:S01]  /*9800*/  LOP3.LUT R140, R4, 0xff, RZ, 0xc0, !PT ;  /* 0x000000ff048c7812 */ /* 0x000fe200078ec0ff */
[----:B0-----:R-:W-:-:S04]  /*9810*/  IMAD.WIDE.U32 R152, R136, 0x4, R152 ;  /* 0x0000000488987825 */ /* 0x001fc800078e0098 */
[----:B------:R-:W-:-:S05]  /*9820*/  IMAD.IADD R137, R137, 0x1, R140 ;  /* 0x0000000189897824 */ /* 0x000fca00078e028c */
[----:B------:R1:W-:Y:S02]  /*9830*/  STG.E desc[UR6][R152.64], R137 ;  /* 0x0000008998007986 */ /* 0x0003e4000c101906 */
.L_x_26750:
[----:B------:R-:W-:Y:S01]  /*9840*/  IMAD.MOV.U32 R140, RZ, RZ, R138 ;  /* 0x000000ffff8c7224 */ /* 0x000fe200078e008a */
[----:B------:R-:W-:-:S07]  /*9850*/  IADD3 R136, PT, PT, R136, 0x20, RZ ;  /* 0x0000002088887810 */ /* 0x000fce0007ffe0ff */
.L_x_26687:
[----:B------:R-:W-:Y:S05]  /*9860*/  BSYNC.RECONVERGENT B1 ;  /* 0x0000000000017941 */ /* 0x000fea0003800200 */
.L_x_26686:
        /* <DEDUP_REMOVED lines=35> */
.L_x_26756:
        /* <DEDUP_REMOVED lines=13> */
.L_x_26758:
[----:B------:R-:W-:Y:S05]  /*9b70*/  BSYNC.RECONVERGENT B3 ;  /* 0x0000000000037941 */ /* 0x000fea0003800200 */
.L_x_26757:
        /* <DEDUP_REMOVED lines=50> */
.L_x_26755:
[----:B------:R-:W-:Y:S05]  /*9ea0*/  BSYNC.RECONVERGENT B2 ;  /* 0x0000000000027941 */ /* 0x000fea0003800200 */
.L_x_26754:
        /* <DEDUP_REMOVED lines=20> */
.L_x_26761:
        /* <DEDUP_REMOVED lines=13> */
.L_x_26763:
[----:B------:R-:W-:Y:S05]  /*a0c0*/  BSYNC.RECONVERGENT B3 ;  /* 0x0000000000037941 */ /* 0x000fea0003800200 */
.L_x_26762:
        /* <DEDUP_REMOVED lines=50> */
.L_x_26760:
[----:B------:R-:W-:Y:S05]  /*a3f0*/  BSYNC.RECONVERGENT B2 ;  /* 0x0000000000027941 */ /* 0x000fea0003800200 */
.L_x_26759:
        /* <DEDUP_REMOVED lines=15> */
.L_x_26766:
        /* <DEDUP_REMOVED lines=13> */
.L_x_26768:
[----:B------:R-:W-:Y:S05]  /*a5c0*/  BSYNC.RECONVERGENT B3 ;  /* 0x0000000000037941 */ /* 0x000fea0003800200 */
.L_x_26767:
        /* <DEDUP_REMOVED lines=50> */
.L_x_26765:
[----:B------:R-:W-:Y:S05]  /*a8f0*/  BSYNC.RECONVERGENT B2 ;  /* 0x0000000000027941 */ /* 0x000fea0003800200 */
.L_x_26764:
        /* <DEDUP_REMOVED lines=17> */
.L_x_26771:
        /* <DEDUP_REMOVED lines=13> */
.L_x_26773:
[----:B------:R-:W-:Y:S05]  /*aae0*/  BSYNC.RECONVERGENT B3 ;  /* 0x0000000000037941 */ /* 0x000fea0003800200 */
.L_x_26772:
        /* <DEDUP_REMOVED lines=50> */
.L_x_26770:
[----:B------:R-:W-:Y:S05]  /*ae10*/  BSYNC.RECONVERGENT B2 ;  /* 0x0000000000027941 */ /* 0x000fea0003800200 */
.L_x_26769:
        /* <DEDUP_REMOVED lines=15> */
.L_x_26776:
        /* <DEDUP_REMOVED lines=13> */
.L_x_26778:
[----:B------:R-:W-:Y:S05]  /*afe0*/  BSYNC.RECONVERGENT B3 ;  /* 0x0000000000037941 */ /* 0x000fea0003800200 */
.L_x_26777:
        /* <DEDUP_REMOVED lines=50> */
.L_x_26775:
[----:B------:R-:W-:Y:S05]  /*b310*/  BSYNC.RECONVERGENT B2 ;  /* 0x0000000000027941 */ /* 0x000fea0003800200 */
.L_x_26774:
        /* <DEDUP_REMOVED lines=17> */
.L_x_26781:
        /* <DEDUP_REMOVED lines=13> */
.L_x_26783:
[----:B------:R-:W-:Y:S05]  /*b500*/  BSYNC.RECONVERGENT B3 ;  /* 0x0000000000037941 */ /* 0x000fea0003800200 */
.L_x_26782:
        /* <DEDUP_REMOVED lines=50> */
.L_x_26780:
[----:B------:R-:W-:Y:S05]  /*b830*/  BSYNC.RECONVERGENT B2 ;  /* 0x0000000000027941 */ /* 0x000fea0003800200 */
.L_x_26779:
        /* <DEDUP_REMOVED lines=15> */
.L_x_26786:
        /* <DEDUP_REMOVED lines=13> */
.L_x_26788:
[----:B------:R-:W-:Y:S05]  /*ba00*/  BSYNC.RECONVERGENT B3 ;  /* 0x0000000000037941 */ /* 0x000fea0003800200 */
.L_x_26787:
        /* <DEDUP_REMOVED lines=49> */
[----:B------:R-:W-:-:S07]  /*bd20*/  IMAD.MOV.U32 R104, RZ, RZ, RZ ;  /* 0x000000ffff687224 */ /* 0x000fce00078e00ff */
.L_x_26785:
[----:B------:R-:W-:Y:S05]  /*bd30*/  BSYNC.RECONVERGENT B2 ;  /* 0x0000000000027941 */ /* 0x000fea0003800200 */
.L_x_26784:
        /* <DEDUP_REMOVED lines=17> */
.L_x_26791:
        /* <DEDUP_REMOVED lines=15> */
.L_x_26793:
[----:B------:R-:W-:Y:S05]  /*bf40*/  BSYNC.RECONVERGENT B3 ;  /* 0x0000000000037941 */ /* 0x000fea0003800200 */
.L_x_26792:
        /* <DEDUP_REMOVED lines=48> */
[----:B------:R-:W-:Y:S02]  /*c250*/  IMAD.MOV.U32 R106, RZ, RZ, R138 ;  /* 0x000000ffff6a7224 */ /* 0x000fe400078e008a */
[----:B------:R-:W-:-:S07]  /*c260*/  IMAD.MOV.U32 R138, RZ, RZ, R104 ;  /* 0x000000ffff8a7224 */ /* 0x000fce00078e0068 */
.L_x_26790:
[----:B------:R-:W-:Y:S05]  /*c270*/  BSYNC.RECONVERGENT B2 ;  /* 0x0000000000027941 */ /* 0x000fea0003800200 */
.L_x_26789:
        /* <DEDUP_REMOVED lines=35> */
.L_x_26753:
        /* <DEDUP_REMOVED lines=16> */
.L_x_26797:
        /* <DEDUP_REMOVED lines=13> */
.L_x_26799:
[----:B------:R-:W-:Y:S05]  /*c680*/  BSYNC.RECONVERGENT B3 ;  /* 0x0000000000037941 */ /* 0x000fea0003800200 */
.L_x_26798:
        /* <DEDUP_REMOVED lines=48> */
[----:B------:R-:W-:-:S07]  /*c990*/  IMAD.MOV.U32 R139, RZ, RZ, R140 ;  /* 0x000000ffff8b7224 */ /* 0x000fce00078e008c */
.L_x_26796:
[----:B------:R-:W-:Y:S05]  /*c9a0*/  BSYNC.RECONVERGENT B2 ;  /* 0x0000000000027941 */ /* 0x000fea0003800200 */
.L_x_26795:
[----:B------:R-:W0:Y:S01]  /*c9b0*/  LDC R137, c[0x0][0x404] ;  /* 0x00010100ff897b82 */ /* 0x000e220000000800 */
[----:B------:R-:W-:Y:S01]  /*c9c0*/  ISETP.NE.AND P3, PT, R151, 0x1, PT ;  /* 0x000000019700780c */ /* 0x000fe20003f65270 */
[----:B------:R-:W-:Y:S01]  /*c9d0*/  BSSY.RECONVERGENT B2, `(.L_x_26800) ;  /* 0x0000050000027945 */ /* 0x000fe20003800200 */
[----:B------:R-:W-:Y:S01]  /*c9e0*/  I2FP.F32.U32 R2, R139 ;  /* 0x0000008b00027245 */ /* 0x000fe20000201000 */
[----:B------:R-:W-:Y:S02]  /*c9f0*/  IMAD.MOV.U32 R139, RZ, RZ, 0x2f800000 ;  /* 0x2f800000ff8b7424 */ /* 0x000fe400078e00ff */
[----:B------:R-:W-:Y:S02]  /*ca00*/  IMAD.MOV.U32 R140, RZ, RZ, 0x2 ;  /* 0x00000002ff8c7424 */ /* 0x000fe400078e00ff */
[----:B------:R-:W-:-:S05]  /*ca10*/  FFMA.FTZ R2, R2, R139, 1.1641532182693481445e-10 ;  /* 0x2f00000002027423 */ /* 0x000fca000001008b */
[----:B0-----:R-:W-:Y:S02]  /*ca20*/  FSETP.LE.FTZ.AND P2, PT, R2, R137, PT ;  /* 0x000000890200720b */ /* 0x001fe40003f53000 */
        /* <DEDUP_REMOVED lines=10> */
.L_x_26802:
        /* <DEDUP_REMOVED lines=13> */
.L_x_26804:
[----:B------:R-:W-:Y:S05]  /*cba0*/  BSYNC.RECONVERGENT B3 ;  /* 0x0000000000037941 */ /* 0x000fea0003800200 */
.L_x_26803:
        /* <DEDUP_REMOVED lines=50> */
.L_x_26801:
[----:B------:R-:W-:Y:S05]  /*ced0*/  BSYNC.RECONVERGENT B2 ;  /* 0x0000000000027941 */ /* 0x000fea0003800200 */
.L_x_26800:
        /* <DEDUP_REMOVED lines=16> */
.L_x_26807:
        /* <DEDUP_REMOVED lines=13> */
.L_x_26809:
[----:B------:R-:W-:Y:S05]  /*d0b0*/  BSYNC.RECONVERGENT B3 ;  /* 0x0000000000037941 */ /* 0x000fea0003800200 */
.L_x_26808:
        /* <DEDUP_REMOVED lines=50> */
.L_x_26806:
[----:B------:R-:W-:Y:S05]  /*d3e0*/  BSYNC.RECONVERGENT B2 ;  /* 0x0000000000027941 */ /* 0x000fea0003800200 */
.L_x_26805:
        /* <DEDUP_REMOVED lines=16> */
.L_x_26812:
        /* <DEDUP_REMOVED lines=13> */
.L_x_26814:
[----:B------:R-:W-:Y:S05]  /*d5c0*/  BSYNC.RECONVERGENT B3 ;  /* 0x0000000000037941 */ /* 0x000fea0003800200 */
.L_x_26813:
        /* <DEDUP_REMOVED lines=50> */
.L_x_26811:
[----:B------:R-:W-:Y:S05]  /*d8f0*/  BSYNC.RECONVERGENT B2 ;  /* 0x0000000000027941 */ /* 0x000fea0003800200 */
.L_x_26810:
        /* <DEDUP_REMOVED lines=16> */
.L_x_26794:
        /* <DEDUP_REMOVED lines=14> */
[----:B------:R-:W-:-:S04]  /*dae0*/  SHF.L.U32 R137, R6, 0x10, RZ ;  /* 0x0000001006897819 */ /* 0x000fc800000006ff */
[----:B------:R-:W-:Y:S02]  /*daf0*/  LOP3.LUT R140, R137, 0xff0000, RZ, 0xc0, !PT ;  /* 0x00ff0000898c7812 */ /* 0x000fe400078ec0ff */
[----:B------:R-:W-:-:S05]  /*db00*/  LOP3.LUT R137, R7, 0xffff, RZ, 0xc0, !PT ;  /* 0x0000ffff07897812 */ /* 0x000fca00078ec0ff */
[----:B------:R-:W-:Y:S01]  /*db10*/  IMAD R137, R137, 0x1000000, R140 ;  /* 0x0100000089897824 */ /* 0x000fe200078e028c */
[----:B------:R-:W-:-:S05]  /*db20*/  LOP3.LUT R140, R5, 0xff, RZ, 0xc0, !PT ;  /* 0x000000ff058c7812 */ /* 0x000fca00078ec0ff */
[----:B------:R-:W-:Y:S01]  /*db30*/  IMAD R137, R140, 0x100, R137 ;  /* 0x000001008c897824 */ /* 0x000fe200078e0289 */
[----:B------:R-:W-:-:S04]  /*db40*/  LOP3.LUT R140, R4, 0xff, RZ, 0xc0, !PT ;  /* 0x000000ff048c7812 */ /* 0x000fc800078ec0ff */
[----:B------:R-:W-:Y:S01]  /*db50*/  IADD3 R137, PT, PT, R137, R140, RZ ;  /* 0x0000008c89897210 */ /* 0x000fe20007ffe0ff */
[----:B0-----:R-:W-:-:S05]  /*db60*/  IMAD.WIDE.U32 R152, R136, 0x4, R152 ;  /* 0x0000000488987825 */ /* 0x001fca00078e0098 */
[----:B------:R1:W-:Y:S02]  /*db70*/  STG.E desc[UR6][R152.64], R137 ;  /* 0x0000008998007986 */ /* 0x0003e4000c101906 */
.L_x_26815:
[----:B------:R-:W-:Y:S02]  /*db80*/  IMAD.MOV.U32 R140, RZ, RZ, R138 ;  /* 0x000000ffff8c7224 */ /* 0x000fe400078e008a */
[----:B------:R-:W-:-:S07]  /*db90*/  VIADD R136, R136, 0x20 ;  /* 0x0000002088887836 */ /* 0x000fce0000000000 */
.L_x_26752:
[----:B------:R-:W-:Y:S05]  /*dba0*/  BSYNC.RECONVERGENT B1 ;  /* 0x0000000000017941 */ /* 0x000fea0003800200 */
.L_x_26751:
        /* <DEDUP_REMOVED lines=35> */
.L_x_26821:
        /* <DEDUP_REMOVED lines=13> */
.L_x_26823:
[----:B------:R-:W-:Y:S05]  /*deb0*/  BSYNC.RECONVERGENT B3 ;  /* 0x0000000000037941 */ /* 0x000fea0003800200 */
.L_x_26822:
        /* <DEDUP_REMOVED lines=50> */
.L_x_26820:
[----:B------:R-:W-:Y:S05]  /*e1e0*/  BSYNC.RECONVERGENT B2 ;  /* 0x0000000000027941 */ /* 0x000fea0003800200 */
.L_x_26819:
        /* <DEDUP_REMOVED lines=20> */
.L_x_26826:
        /* <DEDUP_REMOVED lines=13> */
.L_x_26828:
[----:B------:R-:W-:Y:S05]  /*e400*/  BSYNC.RECONVERGENT B3 ;  /* 0x0000000000037941 */ /* 0x000fea0003800200 */
.L_x_26827:
        /* <DEDUP_REMOVED lines=50> */
.L_x_26825:
[----:B------:R-:W-:Y:S05]  /*e730*/  BSYNC.RECONVERGENT B2 ;  /* 0x0000000000027941 */ /* 0x000fea0003800200 */
.L_x_26824:
        /* <DEDUP_REMOVED lines=15> */
.L_x_26831:
        /* <DEDUP_REMOVED lines=13> */
.L_x_26833:
[----:B------:R-:W-:Y:S05]  /*e900*/  BSYNC.RECONVERGENT B3 ;  /* 0x0000000000037941 */ /* 0x000fea0003800200 */
.L_x_26832:
        /* <DEDUP_REMOVED lines=50> */
.L_x_26830:
[----:B------:R-:W-:Y:S05]  /*ec30*/  BSYNC.RECONVERGENT B2 ;  /* 0x0000000000027941 */ /* 0x000fea0003800200 */
.L_x_26829:
        /* <DEDUP_REMOVED lines=17> */
.L_x_26836:
        /* <DEDUP_REMOVED lines=13> */
.L_x_26838:
[----:B------:R-:W-:Y:S05]  /*ee20*/  BSYNC.RECONVERGENT B3 ;  /* 0x0000000000037941 */ /* 0x000fea0003800200 */
.L_x_26837:
        /* <DEDUP_REMOVED lines=50> */
.L_x_26835:
[----:B------:R-:W-:Y:S05]  /*f150*/  BSYNC.RECONVERGENT B2 ;  /* 0x0000000000027941 */ /* 0x000fea0003800200 */
.L_x_26834:
        /* <DEDUP_REMOVED lines=15> */
.L_x_26841:
        /* <DEDUP_REMOVED lines=13> */
.L_x_26843:
[----:B------:R-:W-:Y:S05]  /*f320*/  BSYNC.RECONVERGENT B3 ;  /* 0x0000000000037941 */ /* 0x000fea0003800200 */
.L_x_26842:
        /* <DEDUP_REMOVED lines=50> */
.L_x_26840:
[----:B------:R-:W-:Y:S05]  /*f650*/  BSYNC.RECONVERGENT B2 ;  /* 0x0000000000027941 */ /* 0x000fea0003800200 */
.L_x_26839:
        /* <DEDUP_REMOVED lines=17> */
.L_x_26846:
        /* <DEDUP_REMOVED lines=13> */
.L_x_26848:
[----:B------:R-:W-:Y:S05]  /*f840*/  BSYNC.RECONVERGENT B3 ;  /* 0x0000000000037941 */ /* 0x000fea0003800200 */
.L_x_26847:
        /* <DEDUP_REMOVED lines=50> */
.L_x_26845:
[----:B------:R-:W-:Y:S05]  /*fb70*/  BSYNC.RECONVERGENT B2 ;  /* 0x0000000000027941 */ /* 0x000fea0003800200 */
.L_x_26844:
        /* <DEDUP_REMOVED lines=15> */
.L_x_26851:
        /* <DEDUP_REMOVED lines=13> */
.L_x_26853:
[----:B------:R-:W-:Y:S05]  /*fd40*/  BSYNC.RECONVERGENT B3 ;  /* 0x0000000000037941 */ /* 0x000fea0003800200 */
.L_x_26852:
        /* <DEDUP_REMOVED lines=46> */
[----:B------:R-:W-:-:S03]  /*10030*/  IMAD.WIDE.U32 R108, R109, -0x2daee0ad, RZ ;  /* 0xd2511f536d6c7825 */ /* 0x000fc600078e00ff */
[----:B------:R-:W-:Y:S01]  /*10040*/  MOV R138, R108 ;  /* 0x0000006c008a7202 */ /* 0x000fe20000000f00 */
[----:B------:R-:W-:Y:S01]  /*10050*/  IMAD.MOV.U32 R108, RZ, RZ, RZ ;  /* 0x000000ffff6c7224 */ /* 0x000fe200078e00ff */
[----:B------:R-:W-:-:S07]  /*10060*/  LOP3.LUT R143, R140, UR21, R109, 0x96, !PT ;  /* 0x000000158c8f7c12 */ /* 0x000fce000f8e966d */
.L_x_26850:
[----:B------:R-:W-:Y:S05]  /*10070*/  BSYNC.RECONVERGENT B2 ;  /* 0x0000000000027941 */ /* 0x000fea0003800200 */
.L_x_26849:
        /* <DEDUP_REMOVED lines=17> */
.L_x_26856:
        /* <DEDUP_REMOVED lines=15> */
.L_x_26858:
[----:B------:R-:W-:Y:S05]  /*10280*/  BSYNC.RECONVERGENT B3 ;  /* 0x0000000000037941 */ /* 0x000fea0003800200 */
.L_x_26857:
        /* <DEDUP_REMOVED lines=47> */
[----:B------:R-:W-:Y:S02]  /*10580*/  LOP3.LUT R143, R110, UR21, R109, 0x96, !PT ;  /* 0x000000156e8f7c12 */ /* 0x000fe4000f8e966d */
[----:B------:R-:W-:Y:S01]  /*10590*/  MOV R110, R138 ;  /* 0x0000008a006e7202 */ /* 0x000fe20000000f00 */
[----:B------:R-:W-:-:S07]  /*105a0*/  IMAD.MOV.U32 R138, RZ, RZ, R108 ;  /* 0x000000ffff8a7224 */ /* 0x000fce00078e006c */
.L_x_26855:
[----:B------:R-:W-:Y:S05]  /*105b0*/  BSYNC.RECONVERGENT B2 ;  /* 0x0000000000027941 */ /* 0x000fea0003800200 */
.L_x_26854:
        /* <DEDUP_REMOVED lines=35> */
.L_x_26818:
        /* <DEDUP_REMOVED lines=16> */
.L_x_26862:
        /* <DEDUP_REMOVED lines=13> */
.L_x_26864:
[----:B------:R-:W-:Y:S05]  /*109c0*/  BSYNC.RECONVERGENT B3 ;  /* 0x0000000000037941 */ /* 0x000fea0003800200 */
.L_x_26863:
        /* <DEDUP_REMOVED lines=49> */
.L_x_26861:
[----:B------:R-:W-:Y:S05]  /*10ce0*/  BSYNC.RECONVERGENT B2 ;  /* 0x0000000000027941 */ /* 0x000fea0003800200 */
.L_x_26860:
[----:B------:R-:W0:Y:S01]  /*10cf0*/  LDC R137, c[0x0][0x404] ;  /* 0x00010100ff897b82 */ /* 0x000e220000000800 */
[----:B------:R-:W-:Y:S01]  /*10d00*/  ISETP.NE.AND P3, PT, R151, 0x1, PT ;  /* 0x000000019700780c */ /* 0x000fe20003f65270 */
[----:B------:R-:W-:Y:S01]  /*10d10*/  BSSY.RECONVERGENT B2, `(.L_x_26865) ;  /* 0x0000050000027945 */ /* 0x000fe20003800200 */
[----:B------:R-:W-:Y:S01]  /*10d20*/  I2FP.F32.U32 R2, R139 ;  /* 0x0000008b00027245 */ /* 0x000fe20000201000 */
[----:B------:R-:W-:Y:S02]  /*10d30*/  HFMA2 R139, -RZ, RZ, 0.1171875, 0 ;  /* 0x2f800000ff8b7431 */ /* 0x000fe400000001ff */
        /* <DEDUP_REMOVED lines=13> */
.L_x_26867:
        /* <DEDUP_REMOVED lines=13> */
.L_x_26869:
[----:B------:R-:W-:Y:S05]  /*10ee0*/  BSYNC.RECONVERGENT B3 ;  /* 0x0000000000037941 */ /* 0x000fea0003800200 */
.L_x_26868:
        /* <DEDUP_REMOVED lines=50> */
.L_x_26866:
[----:B------:R-:W-:Y:S05]  /*11210*/  BSYNC.RECONVERGENT B2 ;  /* 0x0000000000027941 */ /* 0x000fea0003800200 */
.L_x_26865:
        /* <DEDUP_REMOVED lines=16> */
.L_x_26872:
        /* <DEDUP_REMOVED lines=13> */
.L_x_26874:
[----:B------:R-:W-:Y:S05]  /*113f0*/  BSYNC.RECONVERGENT B3 ;  /* 0x0000000000037941 */ /* 0x000fea0003800200 */
.L_x_26873:
        /* <DEDUP_REMOVED lines=47> */
[----:B------:R-:W-:Y:S01]  /*116f0*/  IMAD.MOV.U32 R153, RZ, RZ, RZ ;  /* 0x000000ffff997224 */ /* 0x000fe200078e00ff */
[----:B------:R-:W-:Y:S01]  /*11700*/  MOV R140, R138 ;  /* 0x0000008a008c7202 */ /* 0x000fe20000000f00 */
[----:B------:R-:W-:-:S07]  /*11710*/  IMAD.MOV.U32 R138, RZ, RZ, R152 ;  /* 0x000000ffff8a7224 */ /* 0x000fce00078e0098 */
.L_x_26871:
[----:B------:R-:W-:Y:S05]  /*11720*/  BSYNC.RECONVERGENT B2 ;  /* 0x0000000000027941 */ /* 0x000fea0003800200 */
.L_x_26870:
        /* <DEDUP_REMOVED lines=16> */
.L_x_26877:
        /* <DEDUP_REMOVED lines=13> */
.L_x_26879:
[----:B------:R-:W-:Y:S05]  /*11900*/  BSYNC.RECONVERGENT B3 ;  /* 0x0000000000037941 */ /* 0x000fea0003800200 */
.L_x_26878:
        /* <DEDUP_REMOVED lines=49> */
[----:B------:R-:W-:-:S07]  /*11c20*/  LOP3.LUT R143, R140, UR21, R153, 0x96, !PT ;  /* 0x000000158c8f7c12 */ /* 0x000fce000f8e9699 */
.L_x_26876:
[----:B------:R-:W-:Y:S05]  /*11c30*/  BSYNC.RECONVERGENT B2 ;  /* 0x0000000000027941 */ /* 0x000fea0003800200 */
.L_x_26875:
        /* <DEDUP_REMOVED lines=16> */
.L_x_26859:
        /* <DEDUP_REMOVED lines=24> */
.L_x_26880:
[----:B------:R-:W-:Y:S01]  /*11ec0*/  MOV R140, R138 ;  /* 0x0000008a008c7202 */ /* 0x000fe20000000f00 */
[----:B------:R-:W-:-:S07]  /*11ed0*/  VIADD R136, R136, 0x20 ;  /* 0x0000002088887836 */ /* 0x000fce0000000000 */
.L_x_26817:
[----:B------:R-:W-:Y:S05]  /*11ee0*/  BSYNC.RECONVERGENT B1 ;  /* 0x0000000000017941 */ /* 0x000fea0003800200 */
.L_x_26816:
        /* <DEDUP_REMOVED lines=35> */
.L_x_26886:
        /* <DEDUP_REMOVED lines=13> */
.L_x_26888:
[----:B------:R-:W-:Y:S05]  /*121f0*/  BSYNC.RECONVERGENT B3 ;  /* 0x0000000000037941 */ /* 0x000fea0003800200 */
.L_x_26887:
        /* <DEDUP_REMOVED lines=50> */
.L_x_26885:
[----:B------:R-:W-:Y:S05]  /*12520*/  BSYNC.RECONVERGENT B2 ;  /* 0x0000000000027941 */ /* 0x000fea0003800200 */
.L_x_26884:
        /* <DEDUP_REMOVED lines=20> */
.L_x_26891:
        /* <DEDUP_REMOVED lines=13> */
.L_x_26893:
[----:B------:R-:W-:Y:S05]  /*12740*/  BSYNC.RECONVERGENT B3 ;  /* 0x0000000000037941 */ /* 0x000fea0003800200 */
.L_x_26892:
        /* <DEDUP_REMOVED lines=50> */
.L_x_26890:
[----:B------:R-:W-:Y:S05]  /*12a70*/  BSYNC.RECONVERGENT B2 ;  /* 0x0000000000027941 */ /* 0x000fea0003800200 */
.L_x_26889:
        /* <DEDUP_REMOVED lines=15> */
.L_x_26896:
        /* <DEDUP_REMOVED lines=13> */
.L_x_26898:
[----:B------:R-:W-:Y:S05]  /*12c40*/  BSYNC.RECONVERGENT B3 ;  /* 0x0000000000037941 */ /* 0x000fea0003800200 */
.L_x_26897:
        /* <DEDUP_REMOVED lines=50> */
.L_x_26895:
[----:B------:R-:W-:Y:S05]  /*12f70*/  BSYNC.RECONVERGENT B2 ;  /* 0x0000000000027941 */ /* 0x000fea0003800200 */
.L_x_26894:
        /* <DEDUP_REMOVED lines=17> */
.L_x_26901:
        /* <DEDUP_REMOVED lines=13> */
.L_x_26903:
[----:B------:R-:W-:Y:S05]  /*13160*/  BSYNC.RECONVERGENT B3 ;  /* 0x0000000000037941 */ /* 0x000fea0003800200 */
.L_x_26902:
        /* <DEDUP_REMOVED lines=50> */
.L_x_26900:
[----:B------:R-:W-:Y:S05]  /*13490*/  BSYNC.RECONVERGENT B2 ;  /* 0x0000000000027941 */ /* 0x000fea0003800200 */
.L_x_26899:
        /* <DEDUP_REMOVED lines=15> */
.L_x_26906:
        /* <DEDUP_REMOVED lines=13> */
.L_x_26908:
[----:B------:R-:W-:Y:S05]  /*13660*/  BSYNC.RECONVERGENT B3 ;  /* 0x0000000000037941 */ /* 0x000fea0003800200 */
.L_x_26907:
        /* <DEDUP_REMOVED lines=50> */
.L_x_26905:
[----:B------:R-:W-:Y:S05]  /*13990*/  BSYNC.RECONVERGENT B2 ;  /* 0x0000000000027941 */ /* 0x000fea0003800200 */
.L_x_26904:
[----:B------:R-:W-:Y:S01]  /*139a0*/  ISETP.NE.AND P5, PT, R139, 0x1, PT ;  /* 0x000000018b00780c */ /* 0x000fe20003fa5270 */
[----:B------:R-:W-:Y:S01]  /*139b0*/  BSSY.RECONVERGENT B2, `(.L_x_26909) ;  /* 0x0000050000027945 */ /* 0x000fe20003800200 */
[----:B------:R-:W-:Y:S01]  /*139c0*/  I2FP.F32.U32 R137, R2 ;  /* 0x0000000200897245 */ /* 0x000fe20000201000 */
[----:B------:R-:W-:-:S04]  /*139d0*/  IMAD.MOV.U32 R140, RZ, RZ, 0x2 ;  /* 0x00000002ff8c7424 */ /* 0x000fc800078e00ff */
        /* <DEDUP_REMOVED lines=13> */
.L_x_26911:
        /* <DEDUP_REMOVED lines=13> */
.L_x_26913:
[----:B------:R-:W-:Y:S05]  /*13b80*/  BSYNC.RECONVERGENT B3 ;  /* 0x0000000000037941 */ /* 0x000fea0003800200 */
.L_x_26912:
        /* <DEDUP_REMOVED lines=50> */
.L_x_26910:
[----:B------:R-:W-:Y:S05]  /*13eb0*/  BSYNC.RECONVERGENT B2 ;  /* 0x0000000000027941 */ /* 0x000fea0003800200 */
.L_x_26909:
        /* <DEDUP_REMOVED lines=15> */
.L_x_26916:
        /* <DEDUP_REMOVED lines=13> */
.L_x_26918:
[----:B------:R-:W-:Y:S05]  /*14080*/  BSYNC.RECONVERGENT B3 ;  /* 0x0000000000037941 */ /* 0x000fea0003800200 */
.L_x_26917:
        /* <DEDUP_REMOVED lines=50> */
.L_x_26915:
[----:B------:R-:W-:Y:S05]  /*143b0*/  BSYNC.RECONVERGENT B2 ;  /* 0x0000000000027941 */ /* 0x000fea0003800200 */
.L_x_26914:
[----:B------:R-:W-:Y:S01]  /*143c0*/  ISETP.NE.AND P6, PT, R151, 0x1, PT ;  /* 0x000000019700780c */ /* 0x000fe20003fc5270 */
[----:B------:R-:W-:Y:S01]  /*143d0*/  BSSY.RECONVERGENT B2, `(.L_x_26919) ;  /* 0x0000052000027945 */ /* 0x000fe20003800200 */
[----:B------:R-:W-:Y:S01]  /*143e0*/  I2FP.F32.U32 R139, R2 ;  /* 0x00000002008b7245 */ /* 0x000fe20000201000 */
[----:B------:R-:W-:-:S04]  /*143f0*/  IMAD.MOV.U32 R2, RZ, RZ, 0x2 ;  /* 0x00000002ff027424 */ /* 0x000fc800078e00ff */
        /* <DEDUP_REMOVED lines=13> */
.L_x_26921:
        /* <DEDUP_REMOVED lines=15> */
.L_x_26923:
[----:B------:R-:W-:Y:S05]  /*145c0*/  BSYNC.RECONVERGENT B3 ;  /* 0x0000000000037941 */ /* 0x000fea0003800200 */
.L_x_26922:
        /* <DEDUP_REMOVED lines=48> */
[----:B------:R-:W-:Y:S01]  /*148d0*/  IMAD.MOV.U32 R115, RZ, RZ, R138 ;  /* 0x000000ffff737224 */ /* 0x000fe200078e008a */
[----:B------:R-:W-:-:S07]  /*148e0*/  MOV R138, R114 ;  /* 0x00000072008a7202 */ /* 0x000fce0000000f00 */
.L_x_26920:
[----:B------:R-:W-:Y:S05]  /*148f0*/  BSYNC.RECONVERGENT B2 ;  /* 0x0000000000027941 */ /* 0x000fea0003800200 */
.L_x_26919:
[-C--:B------:R-:W-:Y:S01]  /*14900*/  FMUL.FTZ R114, R88, R6.reuse ;  /* 0x0000000658727220 */ /* 0x080fe20000410000 */
[----:B------:R-:W-:Y:S02]  /*14910*/  FSETP.GTU.FTZ.AND P6, PT, R112, R5, PT ;  /* 0x000000057000720b */ /* 0x000fe40003fdc000 */
[----:B------:R-:W-:Y:S02]  /*14920*/  I2FP.F32.U32 R115, R115 ;  /* 0x0000007300737245 */ /* 0x000fe40000201000 */
[----:B------:R-:W-:Y:S01]  /*14930*/  FSEL R112, R114, RZ, !P6 ;  /* 0x000000ff72707208 */ /* 0x000fe20007000000 */
[----:B------:R-:W-:Y:S01]  /*14940*/  FMUL.FTZ R114, R89, R6 ;  /* 0x0000000659727220 */ /* 0x000fe20000410000 */
[----:B------:R-:W-:Y:S01]  /*14950*/  SEL R152, RZ, 0x1, P6 ;  /* 0x00000001ff987807 */ /* 0x000fe20003000000 */
[----:B------:R-:W-:Y:S01]  /*14960*/  FFMA.FTZ R4, R115, R4, 1.1641532182693481445e-10 ;  /* 0x2f00000073047423 */ /* 0x000fe20000010004 */
[----:B------:R-:W-:Y:S01]  /*14970*/  FSETP.GTU.FTZ.AND P6, PT, R154, R5, PT ;  /* 0x000000059a00720b */ /* 0x000fe20003fdc000 */
[----:B------:R-:W-:Y:S01]  /*14980*/  FMUL.FTZ R115, R91, R6 ;  /* 0x000000065b737220 */ /* 0x000fe20000410000 */
[----:B------:R-:W-:-:S02]  /*14990*/  FSEL R7, R7, RZ, P2 ;  /* 0x000000ff07077208 */ /* 0x000fc40001000000 */
[----:B------:R-:W-:Y:S01]  /*149a0*/  FSEL R154, R114, RZ, !P6 ;  /* 0x000000ff729a7208 */ /* 0x000fe20007000000 */
[----:B------:R-:W-:Y:S01]  /*149b0*/  FMUL.FTZ R114, R90, R6 ;  /* 0x000000065a727220 */ /* 0x000fe20000410000 */
        /* <DEDUP_REMOVED lines=23> */
.L_x_26883:
        /* <DEDUP_REMOVED lines=16> */
.L_x_26927:
        /* <DEDUP_REMOVED lines=13> */
.L_x_26929:
[----:B------:R-:W-:Y:S05]  /*14d00*/  BSYNC.RECONVERGENT B3 ;  /* 0x0000000000037941 */ /* 0x000fea0003800200 */
.L_x_26928:
        /* <DEDUP_REMOVED lines=49> */
.L_x_26926:
[----:B------:R-:W-:Y:S05]  /*15020*/  BSYNC.RECONVERGENT B2 ;  /* 0x0000000000027941 */ /* 0x000fea0003800200 */
.L_x_26925:
[----:B------:R-:W0:Y:S01]  /*15030*/  LDC R137, c[0x0][0x404] ;  /* 0x00010100ff897b82 */ /* 0x000e220000000800 */
[----:B------:R-:W-:Y:S01]  /*15040*/  ISETP.NE.AND P3, PT, R151, 0x1, PT ;  /* 0x000000019700780c */ /* 0x000fe20003f65270 */
[----:B------:R-:W-:Y:S01]  /*15050*/  BSSY.RECONVERGENT B2, `(.L_x_26930) ;  /* 0x0000050000027945 */ /* 0x000fe20003800200 */
[----:B------:R-:W-:Y:S01]  /*15060*/  I2FP.F32.U32 R2, R139 ;  /* 0x0000008b00027245 */ /* 0x000fe20000201000 */
[----:B------:R-:W-:Y:S02]  /*15070*/  IMAD.MOV.U32 R139, RZ, RZ, 0x2f800000 ;  /* 0x2f800000ff8b7424 */ /* 0x000fe400078e00ff */
        /* <DEDUP_REMOVED lines=13> */
.L_x_26932:
        /* <DEDUP_REMOVED lines=13> */
.L_x_26934:
[----:B------:R-:W-:Y:S05]  /*15220*/  BSYNC.RECONVERGENT B3 ;  /* 0x0000000000037941 */ /* 0x000fea0003800200 */
.L_x_26933:
        /* <DEDUP_REMOVED lines=47> */
[----:B------:R-:W-:Y:S02]  /*15520*/  IMAD.MOV.U32 R140, RZ, RZ, R138 ;  /* 0x000000ffff8c7224 */ /* 0x000fe400078e008a */
[----:B------:R-:W-:Y:S02]  /*15530*/  IMAD.MOV.U32 R138, RZ, RZ, R152 ;  /* 0x000000ffff8a7224 */ /* 0x000fe400078e0098 */
[----:B------:R-:W-:-:S07]  /*15540*/  HFMA2 R152, -RZ, RZ, 0, 0 ;  /* 0x00000000ff987431 */ /* 0x000fce00000001ff */
.L_x_26931:
[----:B------:R-:W-:Y:S05]  /*15550*/  BSYNC.RECONVERGENT B2 ;  /* 0x0000000000027941 */ /* 0x000fea0003800200 */
.L_x_26930:
        /* <DEDUP_REMOVED lines=16> */
.L_x_26937:
        /* <DEDUP_REMOVED lines=13> */
.L_x_26939:
[----:B------:R-:W-:Y:S05]  /*15730*/  BSYNC.RECONVERGENT B3 ;  /* 0x0000000000037941 */ /* 0x000fea0003800200 */
.L_x_26938:
        /* <DEDUP_REMOVED lines=48> */
[----:B------:R-:W-:Y:S01]  /*15a40*/  MOV R138, R152 ;  /* 0x00000098008a7202 */ /* 0x000fe20000000f00 */
[----:B------:R-:W-:-:S07]  /*15a50*/  IMAD.MOV.U32 R153, RZ, RZ, RZ ;  /* 0x000000ffff997224 */ /* 0x000fce00078e00ff */
.L_x_26936:
[----:B------:R-:W-:Y:S05]  /*15a60*/  BSYNC.RECONVERGENT B2 ;  /* 0x0000000000027941 */ /* 0x000fea0003800200 */
.L_x_26935:
        /* <DEDUP_REMOVED lines=16> */
.L_x_26942:
        /* <DEDUP_REMOVED lines=13> */
.L_x_26944:
[----:B------:R-:W-:Y:S05]  /*15c40*/  BSYNC.RECONVERGENT B3 ;  /* 0x0000000000037941 */ /* 0x000fea0003800200 */
.L_x_26943:
        /* <DEDUP_REMOVED lines=50> */
.L_x_26941:
[----:B------:R-:W-:Y:S05]  /*15f70*/  BSYNC.RECONVERGENT B2 ;  /* 0x0000000000027941 */ /* 0x000fea0003800200 */
.L_x_26940:
        /* <DEDUP_REMOVED lines=16> */
.L_x_26924:
        /* <DEDUP_REMOVED lines=24> */
.L_x_26945:
[----:B------:R-:W-:Y:S01]  /*16200*/  IMAD.MOV.U32 R140, RZ, RZ, R138 ;  /* 0x000000ffff8c7224 */ /* 0x000fe200078e008a */
[----:B------:R-:W-:-:S07]  /*16210*/  IADD3 R136, PT, PT, R136, 0x20, RZ ;  /* 0x0000002088887810 */ /* 0x000fce0007ffe0ff */
.L_x_26882:
[----:B------:R-:W-:Y:S05]  /*16220*/  BSYNC.RECONVERGENT B1 ;  /* 0x0000000000017941 */ /* 0x000fea0003800200 */
.L_x_26881:
        /* <DEDUP_REMOVED lines=35> */
.L_x_26951:
        /* <DEDUP_REMOVED lines=13> */
.L_x_26953:
[----:B------:R-:W-:Y:S05]  /*16530*/  BSYNC.RECONVERGENT B3 ;  /* 0x0000000000037941 */ /* 0x000fea0003800200 */
.L_x_26952:
        /* <DEDUP_REMOVED lines=50> */
.L_x_26950:
[----:B------:R-:W-:Y:S05]  /*16860*/  BSYNC.RECONVERGENT B2 ;  /* 0x0000000000027941 */ /* 0x000fea0003800200 */
.L_x_26949:
        /* <DEDUP_REMOVED lines=20> */
.L_x_26956:
        /* <DEDUP_REMOVED lines=13> */
.L_x_26958:
[----:B------:R-:W-:Y:S05]  /*16a80*/  BSYNC.RECONVERGENT B3 ;  /* 0x0000000000037941 */ /* 0x000fea0003800200 */
.L_x_26957:
        /* <DEDUP_REMOVED lines=50> */
.L_x_26955:
[----:B------:R-:W-:Y:S05]  /*16db0*/  BSYNC.RECONVERGENT B2 ;  /* 0x0000000000027941 */ /* 0x000fea0003800200 */
.L_x_26954:
        /* <DEDUP_REMOVED lines=15> */
.L_x_26961:
        /* <DEDUP_REMOVED lines=13> */
.L_x_26963:
[----:B------:R-:W-:Y:S05]  /*16f80*/  BSYNC.RECONVERGENT B3 ;  /* 0x0000000000037941 */ /* 0x000fea0003800200 */
.L_x_26962:
        /* <DEDUP_REMOVED lines=50> */
.L_x_26960:
[----:B------:R-:W-:Y:S05]  /*172b0*/  BSYNC.RECONVERGENT B2 ;  /* 0x0000000000027941 */ /* 0x000fea0003800200 */
.L_x_26959:
        /* <DEDUP_REMOVED lines=17> */
.L_x_26966:
        /* <DEDUP_REMOVED lines=13> */
.L_x_26968:
[----:B------:R-:W-:Y:S05]  /*174a0*/  BSYNC.RECONVERGENT B3 ;  /* 0x0000000000037941 */ /* 0x000fea0003800200 */
.L_x_26967:
        /* <DEDUP_REMOVED lines=50> */
.L_x_26965:
[----:B------:R-:W-:Y:S05]  /*177d0*/  BSYNC.RECONVERGENT B2 ;  /* 0x0000000000027941 */ /* 0x000fea0003800200 */
.L_x_26964:
        /* <DEDUP_REMOVED lines=15> */
.L_x_26971:
        /* <DEDUP_REMOVED lines=13> */
.L_x_26973:
[----:B------:R-:W-:Y:S05]  /*179a0*/  BSYNC.RECONVERGENT B3 ;  /* 0x0000000000037941 */ /* 0x000fea0003800200 */
.L_x_26972:
        /* <DEDUP_REMOVED lines=50> */
.L_x_26970:
[----:B------:R-:W-:Y:S05]  /*17cd0*/  BSYNC.RECONVERGENT B2 ;  /* 0x0000000000027941 */ /* 0x000fea0003800200 */
.L_x_26969:
        /* <DEDUP_REMOVED lines=17> */
.L_x_26976:
        /* <DEDUP_REMOVED lines=13> */
.L_x_26978:
[----:B------:R-:W-:Y:S05]  /*17ec0*/  BSYNC.RECONVERGENT B3 ;  /* 0x0000000000037941 */ /* 0x000fea0003800200 */
.L_x_26977:
        /* <DEDUP_REMOVED lines=50> */
.L_x_26975:
[----:B------:R-:W-:Y:S05]  /*181f0*/  BSYNC.RECONVERGENT B2 ;  /* 0x0000000000027941 */ /* 0x000fea0003800200 */
.L_x_26974:
        /* <DEDUP_REMOVED lines=15> */
.L_x_26981:
        /* <DEDUP_REMOVED lines=13> */
.L_x_26983:
[----:B------:R-:W-:Y:S05]  /*183c0*/  BSYNC.RECONVERGENT B3 ;  /* 0x0000000000037941 */ /* 0x000fea0003800200 */
.L_x_26982:
        /* <DEDUP_REMOVED lines=50> */
.L_x_26980:
[----:B------:R-:W-:Y:S05]  /*186f0*/  BSYNC.RECONVERGENT B2 ;  /* 0x0000000000027941 */ /* 0x000fea0003800200 */
.L_x_26979:
        /* <DEDUP_REMOVED lines=17> */
.L_x_26986:
        /* <DEDUP_REMOVED lines=15> */
.L_x_26988:
[----:B------:R-:W-:Y:S05]  /*18900*/  BSYNC.RECONVERGENT B3 ;  /* 0x0000000000037941 */ /* 0x000fea0003800200 */
.L_x_26987:
        /* <DEDUP_REMOVED lines=49> */
[----:B------:R-:W-:-:S07]  /*18c20*/  IMAD.MOV.U32 R138, RZ, RZ, R118 ;  /* 0x000000ffff8a7224 */ /* 0x000fce00078e0076 */
.L_x_26985:
[----:B------:R-:W-:Y:S05]  /*18c30*/  BSYNC.RECONVERGENT B2 ;  /* 0x0000000000027941 */ /* 0x000fea0003800200 */
.L_x_26984:
        /* <DEDUP_REMOVED lines=35> */
.L_x_26948:
        /* <DEDUP_REMOVED lines=16> */
.L_x_26992:
        /* <DEDUP_REMOVED lines=13> */
.L_x_26994:
[----:B------:R-:W-:Y:S05]  /*19040*/  BSYNC.RECONVERGENT B3 ;  /* 0x0000000000037941 */ /* 0x000fea0003800200 */
.L_x_26993:
        /* <DEDUP_REMOVED lines=49> */
.L_x_26991:
[----:B------:R-:W-:Y:S05]  /*19360*/  BSYNC.RECONVERGENT B2 ;  /* 0x0000000000027941 */ /* 0x000fea0003800200 */
.L_x_26990:
[----:B------:R-:W0:Y:S01]  /*19370*/  LDC R137, c[0x0][0x404] ;  /* 0x00010100ff897b82 */ /* 0x000e220000000800 */
[----:B------:R-:W-:Y:S01]  /*19380*/  ISETP.NE.AND P3, PT, R151, 0x1, PT ;  /* 0x000000019700780c */ /* 0x000fe20003f65270 */
[----:B------:R-:W-:Y:S01]  /*19390*/  BSSY.RECONVERGENT B2, `(.L_x_26995) ;  /* 0x0000050000027945 */ /* 0x000fe20003800200 */
[----:B------:R-:W-:Y:S01]  /*193a0*/  I2FP.F32.U32 R2, R139 ;  /* 0x0000008b00027245 */ /* 0x000fe20000201000 */
[----:B------:R-:W-:Y:S01]  /*193b0*/  IMAD.MOV.U32 R139, RZ, RZ, 0x2f800000 ;  /* 0x2f800000ff8b7424 */ /* 0x000fe200078e00ff */
[----:B------:R-:W-:Y:S01]  /*193c0*/  MOV R140, R142 ;  /* 0x0000008e008c7202 */ /* 0x000fe20000000f00 */
[----:B------:R-:W-:Y:S02]  /*193d0*/  IMAD.MOV.U32 R152, RZ, RZ, 0x2 ;  /* 0x00000002ff987424 */ /* 0x000fe400078e00ff */
        /* <DEDUP_REMOVED lines=11> */
.L_x_26997:
        /* <DEDUP_REMOVED lines=13> */
.L_x_26999:
[----:B------:R-:W-:Y:S05]  /*19560*/  BSYNC.RECONVERGENT B3 ;  /* 0x0000000000037941 */ /* 0x000fea0003800200 */
.L_x_26998:
        /* <DEDUP_REMOVED lines=48> */
[----:B------:R-:W-:Y:S02]  /*19870*/  IMAD.MOV.U32 R138, RZ, RZ, R152 ;  /* 0x000000ffff8a7224 */ /* 0x000fe400078e0098 */
[----:B------:R-:W-:-:S07]  /*19880*/  IMAD.MOV.U32 R152, RZ, RZ, RZ ;  /* 0x000000ffff987224 */ /* 0x000fce00078e00ff */
.L_x_26996:
[----:B------:R-:W-:Y:S05]  /*19890*/  BSYNC.RECONVERGENT B2 ;  /* 0x0000000000027941 */ /* 0x000fea0003800200 */
.L_x_26995:
        /* <DEDUP_REMOVED lines=16> */
.L_x_27002:
        /* <DEDUP_REMOVED lines=13> */
.L_x_27004:
[----:B------:R-:W-:Y:S05]  /*19a70*/  BSYNC.RECONVERGENT B3 ;  /* 0x0000000000037941 */ /* 0x000fea0003800200 */
.L_x_27003:
        /* <DEDUP_REMOVED lines=47> */
[----:B------:R-:W-:Y:S02]  /*19d70*/  HFMA2 R153, -RZ, RZ, 0, 0 ;  /* 0x00000000ff997431 */ /* 0x000fe400000001ff */
[----:B------:R-:W-:Y:S02]  /*19d80*/  IMAD.MOV.U32 R140, RZ, RZ, R138 ;  /* 0x000000ffff8c7224 */ /* 0x000fe400078e008a */
[----:B------:R-:W-:-:S07]  /*19d90*/  IMAD.MOV.U32 R138, RZ, RZ, R152 ;  /* 0x000000ffff8a7224 */ /* 0x000fce00078e0098 */
.L_x_27001:
[----:B------:R-:W-:Y:S05]  /*19da0*/  BSYNC.RECONVERGENT B2 ;  /* 0x0000000000027941 */ /* 0x000fea0003800200 */
.L_x_27000:
        /* <DEDUP_REMOVED lines=16> */
.L_x_27007:
        /* <DEDUP_REMOVED lines=13> */
.L_x_27009:
[----:B------:R-:W-:Y:S05]  /*19f80*/  BSYNC.RECONVERGENT B3 ;  /* 0x0000000000037941 */ /* 0x000fea0003800200 */
.L_x_27008:
        /* <DEDUP_REMOVED lines=50> */
.L_x_27006:
[----:B------:R-:W-:Y:S05]  /*1a2b0*/  BSYNC.RECONVERGENT B2 ;  /* 0x0000000000027941 */ /* 0x000fea0003800200 */
.L_x_27005:
        /* <DEDUP_REMOVED lines=16> */
.L_x_26989:
        /* <DEDUP_REMOVED lines=24> */
.L_x_27010:
[----:B------:R-:W-:Y:S02]  /*1a540*/  IMAD.MOV.U32 R140, RZ, RZ, R138 ;  /* 0x000000ffff8c7224 */ /* 0x000fe400078e008a */
[----:B------:R-:W-:-:S07]  /*1a550*/  VIADD R136, R136, 0x20 ;  /* 0x0000002088887836 */ /* 0x000fce0000000000 */
.L_x_26947:
[----:B------:R-:W-:Y:S05]  /*1a560*/  BSYNC.RECONVERGENT B1 ;  /* 0x0000000000017941 */ /* 0x000fea0003800200 */
.L_x_26946:
        /* <DEDUP_REMOVED lines=35> */
.L_x_27016:
        /* <DEDUP_REMOVED lines=13> */
.L_x_27018:
[----:B------:R-:W-:Y:S05]  /*1a870*/  BSYNC.RECONVERGENT B3 ;  /* 0x0000000000037941 */ /* 0x000fea0003800200 */
.L_x_27017:
        /* <DEDUP_REMOVED lines=50> */
.L_x_27015:
[----:B------:R-:W-:Y:S05]  /*1aba0*/  BSYNC.RECONVERGENT B2 ;  /* 0x0000000000027941 */ /* 0x000fea0003800200 */
.L_x_27014:
        /* <DEDUP_REMOVED lines=20> */
.L_x_27021:
        /* <DEDUP_REMOVED lines=13> */
.L_x_27023:
[----:B------:R-:W-:Y:S05]  /*1adc0*/  BSYNC.RECONVERGENT B3 ;  /* 0x0000000000037941 */ /* 0x000fea0003800200 */
.L_x_27022:
        /* <DEDUP_REMOVED lines=50> */
.L_x_27020:
[----:B------:R-:W-:Y:S05]  /*1b0f0*/  BSYNC.RECONVERGENT B2 ;  /* 0x0000000000027941 */ /* 0x000fea0003800200 */
.L_x_27019:
        /* <DEDUP_REMOVED lines=15> */
.L_x_27026:
        /* <DEDUP_REMOVED lines=13> */
.L_x_27028:
[----:B------:R-:W-:Y:S05]  /*1b2c0*/  BSYNC.RECONVERGENT B3 ;  /* 0x0000000000037941 */ /* 0x000fea0003800200 */
.L_x_27027:
        /* <DEDUP_REMOVED lines=50> */
.L_x_27025:
[----:B------:R-:W-:Y:S05]  /*1b5f0*/  BSYNC.RECONVERGENT B2 ;  /* 0x0000000000027941 */ /* 0x000fea0003800200 */
.L_x_27024:
        /* <DEDUP_REMOVED lines=17> */
.L_x_27031:
        /* <DEDUP_REMOVED lines=13> */
.L_x_27033:
[----:B------:R-:W-:Y:S05]  /*1b7e0*/  BSYNC.RECONVERGENT B3 ;  /* 0x0000000000037941 */ /* 0x000fea0003800200 */
.L_x_27032:
        /* <DEDUP_REMOVED lines=50> */
.L_x_27030:
[----:B------:R-:W-:Y:S05]  /*1bb10*/  BSYNC.RECONVERGENT B2 ;  /* 0x0000000000027941 */ /* 0x000fea0003800200 */
.L_x_27029:
        /* <DEDUP_REMOVED lines=15> */
.L_x_27036:
        /* <DEDUP_REMOVED lines=13> */
.L_x_27038:
[----:B------:R-:W-:Y:S05]  /*1bce0*/  BSYNC.RECONVERGENT B3 ;  /* 0x0000000000037941 */ /* 0x000fea0003800200 */
.L_x_27037:
        /* <DEDUP_REMOVED lines=50> */
.L_x_27035:
[----:B------:R-:W-:Y:S05]  /*1c010*/  BSYNC.RECONVERGENT B2 ;  /* 0x0000000000027941 */ /* 0x000fea0003800200 */
.L_x_27034:
        /* <DEDUP_REMOVED lines=17> */
.L_x_27041:
        /* <DEDUP_REMOVED lines=13> */
.L_x_27043:
[----:B------:R-:W-:Y:S05]  /*1c200*/  BSYNC.RECONVERGENT B3 ;  /* 0x0000000000037941 */ /* 0x000fea0003800200 */
.L_x_27042:
        /* <DEDUP_REMOVED lines=50> */
.L_x_27040:
[----:B------:R-:W-:Y:S05]  /*1c530*/  BSYNC.RECONVERGENT B2 ;  /* 0x0000000000027941 */ /* 0x000fea0003800200 */
.L_x_27039:
        /* <DEDUP_REMOVED lines=15> */
.L_x_27046:
        /* <DEDUP_REMOVED lines=13> */
.L_x_27048:
[----:B------:R-:W-:Y:S05]  /*1c700*/  BSYNC.RECONVERGENT B3 ;  /* 0x0000000000037941 */ /* 0x000fea0003800200 */
.L_x_27047:
        /* <DEDUP_REMOVED lines=50> */
.L_x_27045:
[----:B------:R-:W-:Y:S05]  /*1ca30*/  BSYNC.RECONVERGENT B2 ;  /* 0x0000000000027941 */ /* 0x000fea0003800200 */
.L_x_27044:
        /* <DEDUP_REMOVED lines=17> */
.L_x_27051:
        /* <DEDUP_REMOVED lines=15> */
.L_x_27053:
[----:B------:R-:W-:Y:S05]  /*1cc40*/  BSYNC.RECONVERGENT B3 ;  /* 0x0000000000037941 */ /* 0x000fea0003800200 */
.L_x_27052:
        /* <DEDUP_REMOVED lines=50> */
.L_x_27050:
[----:B------:R-:W-:Y:S05]  /*1cf70*/  BSYNC.RECONVERGENT B2 ;  /* 0x0000000000027941 */ /* 0x000fea0003800200 */
.L_x_27049:
        /* <DEDUP_REMOVED lines=35> */
.L_x_27013:
        /* <DEDUP_REMOVED lines=16> */
.L_x_27057:
        /* <DEDUP_REMOVED lines=13> */
.L_x_27059:
[----:B------:R-:W-:Y:S05]  /*1d380*/  BSYNC.RECONVERGENT B3 ;  /* 0x0000000000037941 */ /* 0x000fea0003800200 */
.L_x_27058:
        /* <DEDUP_REMOVED lines=49> */
.L_x_27056:
[----:B------:R-:W-:Y:S05]  /*1d6a0*/  BSYNC.RECONVERGENT B2 ;  /* 0x0000000000027941 */ /* 0x000fea0003800200 */
.L_x_27055:
[----:B------:R-:W0:Y:S01]  /*1d6b0*/  LDC R137, c[0x0][0x404] ;  /* 0x00010100ff897b82 */ /* 0x000e220000000800 */
[----:B------:R-:W-:Y:S01]  /*1d6c0*/  ISETP.NE.AND P3, PT, R151, 0x1, PT ;  /* 0x000000019700780c */ /* 0x000fe20003f65270 */
[----:B------:R-:W-:Y:S01]  /*1d6d0*/  BSSY.RECONVERGENT B2, `(.L_x_27060) ;  /* 0x0000050000027945 */ /* 0x000fe20003800200 */
[----:B------:R-:W-:Y:S01]  /*1d6e0*/  I2FP.F32.U32 R2, R139 ;  /* 0x0000008b00027245 */ /* 0x000fe20000201000 */
[----:B------:R-:W-:Y:S02]  /*1d6f0*/  HFMA2 R139, -RZ, RZ, 0.1171875, 0 ;  /* 0x2f800000ff8b7431 */ /* 0x000fe400000001ff */
        /* <DEDUP_REMOVED lines=13> */
.L_x_27062:
        /* <DEDUP_REMOVED lines=13> */
.L_x_27064:
[----:B------:R-:W-:Y:S05]  /*1d8a0*/  BSYNC.RECONVERGENT B3 ;  /* 0x0000000000037941 */ /* 0x000fea0003800200 */
.L_x_27063:
        /* <DEDUP_REMOVED lines=50> */
.L_x_27061:
[----:B------:R-:W-:Y:S05]  /*1dbd0*/  BSYNC.RECONVERGENT B2 ;  /* 0x0000000000027941 */ /* 0x000fea0003800200 */
.L_x_27060:
        /* <DEDUP_REMOVED lines=16> */
.L_x_27067:
        /* <DEDUP_REMOVED lines=13> */
.L_x_27069:
[----:B------:R-:W-:Y:S05]  /*1ddb0*/  BSYNC.RECONVERGENT B3 ;  /* 0x0000000000037941 */ /* 0x000fea0003800200 */
.L_x_27068:
        /* <DEDUP_REMOVED lines=50> */
.L_x_27066:
[----:B------:R-:W-:Y:S05]  /*1e0e0*/  BSYNC.RECONVERGENT B2 ;  /* 0x0000000000027941 */ /* 0x000fea0003800200 */
.L_x_27065:
        /* <DEDUP_REMOVED lines=16> */
.L_x_27072:
        /* <DEDUP_REMOVED lines=13> */
.L_x_27074:
[----:B------:R-:W-:Y:S05]  /*1e2c0*/  BSYNC.RECONVERGENT B3 ;  /* 0x0000000000037941 */ /* 0x000fea0003800200 */
.L_x_27073:
        /* <DEDUP_REMOVED lines=50> */
.L_x_27071:
[----:B------:R-:W-:Y:S05]  /*1e5f0*/  BSYNC.RECONVERGENT B2 ;  /* 0x0000000000027941 */ /* 0x000fea0003800200 */
.L_x_27070:
        /* <DEDUP_REMOVED lines=16> */
.L_x_27054:
        /* <DEDUP_REMOVED lines=24> */
.L_x_27075:
[----:B------:R-:W-:Y:S01]  /*1e880*/  MOV R140, R138 ;  /* 0x0000008a008c7202 */ /* 0x000fe20000000f00 */
[----:B------:R-:W-:-:S07]  /*1e890*/  VIADD R136, R136, 0x20 ;  /* 0x0000002088887836 */ /* 0x000fce0000000000 */
.L_x_27012:
[----:B------:R-:W-:Y:S05]  /*1e8a0*/  BSYNC.RECONVERGENT B1 ;  /* 0x0000000000017941 */ /* 0x000fea0003800200 */
.L_x_27011:
        /* <DEDUP_REMOVED lines=35> */
.L_x_27081:
        /* <DEDUP_REMOVED lines=13> */
.L_x_27083:
[----:B------:R-:W-:Y:S05]  /*1ebb0*/  BSYNC.RECONVERGENT B3 ;  /* 0x0000000000037941 */ /* 0x000fea0003800200 */
.L_x_27082:
        /* <DEDUP_REMOVED lines=50> */
.L_x_27080:
[----:B------:R-:W-:Y:S05]  /*1eee0*/  BSYNC.RECONVERGENT B2 ;  /* 0x0000000000027941 */ /* 0x000fea0003800200 */
.L_x_27079:
        /* <DEDUP_REMOVED lines=20> */
.L_x_27086:
        /* <DEDUP_REMOVED lines=13> */
.L_x_27088:
[----:B------:R-:W-:Y:S05]  /*1f100*/  BSYNC.RECONVERGENT B3 ;  /* 0x0000000000037941 */ /* 0x000fea0003800200 */
.L_x_27087:
        /* <DEDUP_REMOVED lines=50> */
.L_x_27085:
[----:B------:R-:W-:Y:S05]  /*1f430*/  BSYNC.RECONVERGENT B2 ;  /* 0x0000000000027941 */ /* 0x000fea0003800200 */
.L_x_27084:
        /* <DEDUP_REMOVED lines=15> */
.L_x_27091:
        /* <DEDUP_REMOVED lines=13> */
.L_x_27093:
[----:B------:R-:W-:Y:S05]  /*1f600*/  BSYNC.RECONVERGENT B3 ;  /* 0x0000000000037941 */ /* 0x000fea0003800200 */
.L_x_27092:
        /* <DEDUP_REMOVED lines=50> */
.L_x_27090:
[----:B------:R-:W-:Y:S05]  /*1f930*/  BSYNC.RECONVERGENT B2 ;  /* 0x0000000000027941 */ /* 0x000fea0003800200 */
.L_x_27089:
        /* <DEDUP_REMOVED lines=17> */
.L_x_27096:
        /* <DEDUP_REMOVED lines=13> */
.L_x_27098:
[----:B------:R-:W-:Y:S05]  /*1fb20*/  BSYNC.RECONVERGENT B3 ;  /* 0x0000000000037941 */ /* 0x000fea0003800200 */
.L_x_27097:
        /* <DEDUP_REMOVED lines=50> */
.L_x_27095:
[----:B------:R-:W-:Y:S05]  /*1fe50*/  BSYNC.RECONVERGENT B2 ;  /* 0x0000000000027941 */ /* 0x000fea0003800200 */
.L_x_27094:
        /* <DEDUP_REMOVED lines=15> */
.L_x_27101:
        /* <DEDUP_REMOVED lines=13> */
.L_x_27103:
[----:B------:R-:W-:Y:S05]  /*20020*/  BSYNC.RECONVERGENT B3 ;  /* 0x0000000000037941 */ /* 0x000fea0003800200 */
.L_x_27102:
        /* <DEDUP_REMOVED lines=50> */
.L_x_27100:
[----:B------:R-:W-:Y:S05]  /*20350*/  BSYNC.RECONVERGENT B2 ;  /* 0x0000000000027941 */ /* 0x000fea0003800200 */
.L_x_27099:
        /* <DEDUP_REMOVED lines=17> */
.L_x_27106:
        /* <DEDUP_REMOVED lines=13> */
.L_x_27108:
[----:B------:R-:W-:Y:S05]  /*20540*/  BSYNC.RECONVERGENT B3 ;  /* 0x0000000000037941 */ /* 0x000fea0003800200 */
.L_x_27107:
        /* <DEDUP_REMOVED lines=50> */
.L_x_27105:
[----:B------:R-:W-:Y:S05]  /*20870*/  BSYNC.RECONVERGENT B2 ;  /* 0x0000000000027941 */ /* 0x000fea0003800200 */
.L_x_27104:
        /* <DEDUP_REMOVED lines=15> */
.L_x_27111:
        /* <DEDUP_REMOVED lines=13> */
.L_x_27113:
[----:B------:R-:W-:Y:S05]  /*20a40*/  BSYNC.RECONVERGENT B3 ;  /* 0x0000000000037941 */ /* 0x000fea0003800200 */
.L_x_27112:
        /* <DEDUP_REMOVED lines=50> */
.L_x_27110:
[----:B------:R-:W-:Y:S05]  /*20d70*/  BSYNC.RECONVERGENT B2 ;  /* 0x0000000000027941 */ /* 0x000fea0003800200 */
.L_x_27109:
        /* <DEDUP_REMOVED lines=17> */
.L_x_27116:
        /* <DEDUP_REMOVED lines=15> */
.L_x_27118:
[----:B------:R-:W-:Y:S05]  /*20f80*/  BSYNC.RECONVERGENT B3 ;  /* 0x0000000000037941 */ /* 0x000fea0003800200 */
.L_x_27117:
        /* <DEDUP_REMOVED lines=50> */
.L_x_27115:
[----:B------:R-:W-:Y:S05]  /*212b0*/  BSYNC.RECONVERGENT B2 ;  /* 0x0000000000027941 */ /* 0x000fea0003800200 */
.L_x_27114:
        /* <DEDUP_REMOVED lines=35> */
.L_x_27078:
        /* <DEDUP_REMOVED lines=16> */
.L_x_27122:
        /* <DEDUP_REMOVED lines=13> */
.L_x_27124:
[----:B------:R-:W-:Y:S05]  /*216c0*/  BSYNC.RECONVERGENT B3 ;  /* 0x0000000000037941 */ /* 0x000fea0003800200 */
.L_x_27123:
        /* <DEDUP_REMOVED lines=49> */
.L_x_27121:
[----:B------:R-:W-:Y:S05]  /*219e0*/  BSYNC.RECONVERGENT B2 ;  /* 0x0000000000027941 */ /* 0x000fea0003800200 */
.L_x_27120:
        /* <DEDUP_REMOVED lines=18> */
.L_x_27127:
        /* <DEDUP_REMOVED lines=13> */
.L_x_27129:
[----:B------:R-:W-:Y:S05]  /*21be0*/  BSYNC.RECONVERGENT B3 ;  /* 0x0000000000037941 */ /* 0x000fea0003800200 */
.L_x_27128:
        /* <DEDUP_REMOVED lines=50> */
.L_x_27126:
[----:B------:R-:W-:Y:S05]  /*21f10*/  BSYNC.RECONVERGENT B2 ;  /* 0x0000000000027941 */ /* 0x000fea0003800200 */
.L_x_27125:
        /* <DEDUP_REMOVED lines=16> */
.L_x_27132:
        /* <DEDUP_REMOVED lines=13> */
.L_x_27134:
[----:B------:R-:W-:Y:S05]  /*220f0*/  BSYNC.RECONVERGENT B3 ;  /* 0x0000000000037941 */ /* 0x000fea0003800200 */
.L_x_27133:
        /* <DEDUP_REMOVED lines=50> */
.L_x_27131:
[----:B------:R-:W-:Y:S05]  /*22420*/  BSYNC.RECONVERGENT B2 ;  /* 0x0000000000027941 */ /* 0x000fea0003800200 */
.L_x_27130:
        /* <DEDUP_REMOVED lines=16> */
.L_x_27137:
        /* <DEDUP_REMOVED lines=13> */
.L_x_27139:
[----:B------:R-:W-:Y:S05]  /*22600*/  BSYNC.RECONVERGENT B3 ;  /* 0x0000000000037941 */ /* 0x000fea0003800200 */
.L_x_27138:
        /* <DEDUP_REMOVED lines=50> */
.L_x_27136:
[----:B------:R-:W-:Y:S05]  /*22930*/  BSYNC.RECONVERGENT B2 ;  /* 0x0000000000027941 */ /* 0x000fea0003800200 */
.L_x_27135:
        /* <DEDUP_REMOVED lines=16> */
.L_x_27119:
        /* <DEDUP_REMOVED lines=24> */
.L_x_27140:
[----:B------:R-:W-:Y:S01]  /*22bc0*/  IMAD.MOV.U32 R140, RZ, RZ, R138 ;  /* 0x000000ffff8c7224 */ /* 0x000fe200078e008a */
[----:B------:R-:W-:-:S07]  /*22bd0*/  IADD3 R136, PT, PT, R136, 0x20, RZ ;  /* 0x0000002088887810 */ /* 0x000fce0007ffe0ff */
.L_x_27077:
[----:B------:R-:W-:Y:S05]  /*22be0*/  BSYNC.RECONVERGENT B1 ;  /* 0x0000000000017941 */ /* 0x000fea0003800200 */
.L_x_27076:
        /* <DEDUP_REMOVED lines=35> */
.L_x_27146:
        /* <DEDUP_REMOVED lines=13> */
.L_x_27148:
[----:B------:R-:W-:Y:S05]  /*22ef0*/  BSYNC.RECONVERGENT B3 ;  /* 0x0000000000037941 */ /* 0x000fea0003800200 */
.L_x_27147:
        /* <DEDUP_REMOVED lines=50> */
.L_x_27145:
[----:B------:R-:W-:Y:S05]  /*23220*/  BSYNC.RECONVERGENT B2 ;  /* 0x0000000000027941 */ /* 0x000fea0003800200 */
.L_x_27144:
        /* <DEDUP_REMOVED lines=20> */
.L_x_27151:
        /* <DEDUP_REMOVED lines=13> */
.L_x_27153:
[----:B------:R-:W-:Y:S05]  /*23440*/  BSYNC.RECONVERGENT B3 ;  /* 0x0000000000037941 */ /* 0x000fea0003800200 */
.L_x_27152:
        /* <DEDUP_REMOVED lines=50> */
.L_x_27150:
[----:B------:R-:W-:Y:S05]  /*23770*/  BSYNC.RECONVERGENT B2 ;  /* 0x0000000000027941 */ /* 0x000fea0003800200 */
.L_x_27149:
        /* <DEDUP_REMOVED lines=15> */
.L_x_27156:
        /* <DEDUP_REMOVED lines=13> */
.L_x_27158:
[----:B------:R-:W-:Y:S05]  /*23940*/  BSYNC.RECONVERGENT B3 ;  /* 0x0000000000037941 */ /* 0x000fea0003800200 */
.L_x_27157:
        /* <DEDUP_REMOVED lines=50> */
.L_x_27155:
[----:B------:R-:W-:Y:S05]  /*23c70*/  BSYNC.RECONVERGENT B2 ;  /* 0x0000000000027941 */ /* 0x000fea0003800200 */
.L_x_27154:
        /* <DEDUP_REMOVED lines=17> */
.L_x_27161:
        /* <DEDUP_REMOVED lines=13> */
.L_x_27163:
[----:B------:R-:W-:Y:S05]  /*23e60*/  BSYNC.RECONVERGENT B3 ;  /* 0x0000000000037941 */ /* 0x000fea0003800200 */
.L_x_27162:
        /* <DEDUP_REMOVED lines=50> */
.L_x_27160:
[----:B------:R-:W-:Y:S05]  /*24190*/  BSYNC.RECONVERGENT B2 ;  /* 0x0000000000027941 */ /* 0x000fea0003800200 */
.L_x_27159:
        /* <DEDUP_REMOVED lines=15> */
.L_x_27166:
        /* <DEDUP_REMOVED lines=13> */
.L_x_27168:
[----:B------:R-:W-:Y:S05]  /*24360*/  BSYNC.RECONVERGENT B3 ;  /* 0x0000000000037941 */ /* 0x000fea0003800200 */
.L_x_27167:
        /* <DEDUP_REMOVED lines=50> */
.L_x_27165:
[----:B------:R-:W-:Y:S05]  /*24690*/  BSYNC.RECONVERGENT B2 ;  /* 0x0000000000027941 */ /* 0x000fea0003800200 */
.L_x_27164:
        /* <DEDUP_REMOVED lines=17> */
.L_x_27171:
        /* <DEDUP_REMOVED lines=13> */
.L_x_27173:
[----:B------:R-:W-:Y:S05]  /*24880*/  BSYNC.RECONVERGENT B3 ;  /* 0x0000000000037941 */ /* 0x000fea0003800200 */
.L_x_27172:
        /* <DEDUP_REMOVED lines=50> */
.L_x_27170:
[----:B------:R-:W-:Y:S05]  /*24bb0*/  BSYNC.RECONVERGENT B2 ;  /* 0x0000000000027941 */ /* 0x000fea0003800200 */
.L_x_27169:
        /* <DEDUP_REMOVED lines=15> */
.L_x_27176:
        /* <DEDUP_REMOVED lines=13> */
.L_x_27178:
[----:B------:R-:W-:Y:S05]  /*24d80*/  BSYNC.RECONVERGENT B3 ;  /* 0x0000000000037941 */ /* 0x000fea0003800200 */
.L_x_27177:
        /* <DEDUP_REMOVED lines=50> */
.L_x_27175:
[----:B------:R-:W-:Y:S05]  /*250b0*/  BSYNC.RECONVERGENT B2 ;  /* 0x0000000000027941 */ /* 0x000fea0003800200 */
.L_x_27174:
        /* <DEDUP_REMOVED lines=17> */
.L_x_27181:
        /* <DEDUP_REMOVED lines=15> */
.L_x_27183:
[----:B------:R-:W-:Y:S05]  /*252c0*/  BSYNC.RECONVERGENT B3 ;  /* 0x0000000000037941 */ /* 0x000fea0003800200 */
.L_x_27182:
        /* <DEDUP_REMOVED lines=50> */
.L_x_27180:
[----:B------:R-:W-:Y:S05]  /*255f0*/  BSYNC.RECONVERGENT B2 ;  /* 0x0000000000027941 */ /* 0x000fea0003800200 */
.L_x_27179:
        /* <DEDUP_REMOVED lines=35> */
.L_x_27143:
        /* <DEDUP_REMOVED lines=16> */
.L_x_27187:
        /* <DEDUP_REMOVED lines=13> */
.L_x_27189:
[----:B------:R-:W-:Y:S05]  /*25a00*/  BSYNC.RECONVERGENT B3 ;  /* 0x0000000000037941 */ /* 0x000fea0003800200 */
.L_x_27188:
        /* <DEDUP_REMOVED lines=49> */
.L_x_27186:
[----:B------:R-:W-:Y:S05]  /*25d20*/  BSYNC.RECONVERGENT B2 ;  /* 0x0000000000027941 */ /* 0x000fea0003800200 */
.L_x_27185:
        /* <DEDUP_REMOVED lines=18> */
.L_x_27192:
        /* <DEDUP_REMOVED lines=13> */
.L_x_27194:
[----:B------:R-:W-:Y:S05]  /*25f20*/  BSYNC.RECONVERGENT B3 ;  /* 0x0000000000037941 */ /* 0x000fea0003800200 */
.L_x_27193:
        /* <DEDUP_REMOVED lines=50> */
.L_x_27191:
[----:B------:R-:W-:Y:S05]  /*26250*/  BSYNC.RECONVERGENT B2 ;  /* 0x0000000000027941 */ /* 0x000fea0003800200 */
.L_x_27190:
        /* <DEDUP_REMOVED lines=16> */
.L_x_27197:
        /* <DEDUP_REMOVED lines=13> */
.L_x_27199:
[----:B------:R-:W-:Y:S05]  /*26430*/  BSYNC.RECONVERGENT B3 ;  /* 0x0000000000037941 */ /* 0x000fea0003800200 */
.L_x_27198:
        /* <DEDUP_REMOVED lines=50> */
.L_x_27196:
[----:B------:R-:W-:Y:S05]  /*26760*/  BSYNC.RECONVERGENT B2 ;  /* 0x0000000000027941 */ /* 0x000fea0003800200 */
.L_x_27195:
        /* <DEDUP_REMOVED lines=16> */
.L_x_27202:
        /* <DEDUP_REMOVED lines=13> */
.L_x_27204:
[----:B------:R-:W-:Y:S05]  /*26940*/  BSYNC.RECONVERGENT B3 ;  /* 0x0000000000037941 */ /* 0x000fea0003800200 */
.L_x_27203:
        /* <DEDUP_REMOVED lines=50> */
.L_x_27201:
[----:B------:R-:W-:Y:S05]  /*26c70*/  BSYNC.RECONVERGENT B2 ;  /* 0x0000000000027941 */ /* 0x000fea0003800200 */
.L_x_27200:
        /* <DEDUP_REMOVED lines=16> */
.L_x_27184:
        /* <DEDUP_REMOVED lines=24> */
.L_x_27205:
[----:B------:R-:W-:Y:S02]  /*26f00*/  IMAD.MOV.U32 R140, RZ, RZ, R138 ;  /* 0x000000ffff8c7224 */ /* 0x000fe400078e008a */
[----:B------:R-:W-:-:S07]  /*26f10*/  VIADD R136, R136, 0x20 ;  /* 0x0000002088887836 */ /* 0x000fce0000000000 */
.L_x_27142:
[----:B------:R-:W-:Y:S05]  /*26f20*/  BSYNC.RECONVERGENT B1 ;  /* 0x0000000000017941 */ /* 0x000fea0003800200 */
.L_x_27141:
        /* <DEDUP_REMOVED lines=35> */
.L_x_27211:
        /* <DEDUP_REMOVED lines=13> */
.L_x_27213:
[----:B------:R-:W-:Y:S05]  /*27230*/  BSYNC.RECONVERGENT B3 ;  /* 0x0000000000037941 */ /* 0x000fea0003800200 */
.L_x_27212:
        /* <DEDUP_REMOVED lines=46> */
[----:B------:R-:W-:-:S04]  /*27520*/  LOP3.LUT R141, R138, UR26, R143, 0x96, !PT ;  /* 0x0000001a8a8d7c12 */ /* 0x000fc8000f8e968f */
[----:B------:R-:W-:Y:S01]  /*27530*/  LOP3.LUT R143, R4, UR21, R7, 0x96, !PT ;  /* 0x00000015048f7c12 */ /* 0x000fe2000f8e9607 */
[----:B------:R-:W-:Y:S01]  /*27540*/  IMAD.MOV.U32 R4, RZ, RZ, R140 ;  /* 0x000000ffff047224 */ /* 0x000fe200078e008c */
[----:B------:R-:W-:-:S07]  /*27550*/  MOV R138, R6 ;  /* 0x00000006008a7202 */ /* 0x000fce0000000f00 */
.L_x_27210:
[----:B------:R-:W-:Y:S05]  /*27560*/  BSYNC.RECONVERGENT B2 ;  /* 0x0000000000027941 */ /* 0x000fea0003800200 */
.L_x_27209:
        /* <DEDUP_REMOVED lines=20> */
.L_x_27216:
        /* <DEDUP_REMOVED lines=13> */
.L_x_27218:
[----:B------:R-:W-:Y:S05]  /*27780*/  BSYNC.RECONVERGENT B3 ;  /* 0x0000000000037941 */ /* 0x000fea0003800200 */
.L_x_27217:
        /* <DEDUP_REMOVED lines=50> */
.L_x_27215:
[----:B------:R-:W-:Y:S05]  /*27ab0*/  BSYNC.RECONVERGENT B2 ;  /* 0x0000000000027941 */ /* 0x000fea0003800200 */
.L_x_27214:
        /* <DEDUP_REMOVED lines=15> */
.L_x_27221:
        /* <DEDUP_REMOVED lines=13> */
.L_x_27223:
[----:B------:R-:W-:Y:S05]  /*27c80*/  BSYNC.RECONVERGENT B3 ;  /* 0x0000000000037941 */ /* 0x000fea0003800200 */
.L_x_27222:
        /* <DEDUP_REMOVED lines=50> */
.L_x_27220:
[----:B------:R-:W-:Y:S05]  /*27fb0*/  BSYNC.RECONVERGENT B2 ;  /* 0x0000000000027941 */ /* 0x000fea0003800200 */
.L_x_27219:
        /* <DEDUP_REMOVED lines=17> */
.L_x_27226:
        /* <DEDUP_REMOVED lines=13> */
.L_x_27228:
[----:B------:R-:W-:Y:S05]  /*281a0*/  BSYNC.RECONVERGENT B3 ;  /* 0x0000000000037941 */ /* 0x000fea0003800200 */
.L_x_27227:
        /* <DEDUP_REMOVED lines=50> */
.L_x_27225:
[----:B------:R-:W-:Y:S05]  /*284d0*/  BSYNC.RECONVERGENT B2 ;  /* 0x0000000000027941 */ /* 0x000fea0003800200 */
.L_x_27224:
        /* <DEDUP_REMOVED lines=15> */
.L_x_27231:
        /* <DEDUP_REMOVED lines=13> */
.L_x_27233:
[----:B------:R-:W-:Y:S05]  /*286a0*/  BSYNC.RECONVERGENT B3 ;  /* 0x0000000000037941 */ /* 0x000fea0003800200 */
.L_x_27232:
        /* <DEDUP_REMOVED lines=50> */
.L_x_27230:
[----:B------:R-:W-:Y:S05]  /*289d0*/  BSYNC.RECONVERGENT B2 ;  /* 0x0000000000027941 */ /* 0x000fea0003800200 */
.L_x_27229:
        /* <DEDUP_REMOVED lines=17> */
.L_x_27236:
        /* <DEDUP_REMOVED lines=13> */
.L_x_27238:
[----:B------:R-:W-:Y:S05]  /*28bc0*/  BSYNC.RECONVERGENT B3 ;  /* 0x0000000000037941 */ /* 0x000fea0003800200 */
.L_x_27237:
        /* <DEDUP_REMOVED lines=50> */
.L_x_27235:
[----:B------:R-:W-:Y:S05]  /*28ef0*/  BSYNC.RECONVERGENT B2 ;  /* 0x0000000000027941 */ /* 0x000fea0003800200 */
.L_x_27234:
        /* <DEDUP_REMOVED lines=15> */
.L_x_27241:
        /* <DEDUP_REMOVED lines=13> */
.L_x_27243:
[----:B------:R-:W-:Y:S05]  /*290c0*/  BSYNC.RECONVERGENT B3 ;  /* 0x0000000000037941 */ /* 0x000fea0003800200 */
.L_x_27242:
        /* <DEDUP_REMOVED lines=50> */
.L_x_27240:
[----:B------:R-:W-:Y:S05]  /*293f0*/  BSYNC.RECONVERGENT B2 ;  /* 0x0000000000027941 */ /* 0x000fea0003800200 */
.L_x_27239:
        /* <DEDUP_REMOVED lines=17> */
.L_x_27246:
        /* <DEDUP_REMOVED lines=15> */
.L_x_27248:
[----:B------:R-:W-:Y:S05]  /*29600*/  BSYNC.RECONVERGENT B3 ;  /* 0x0000000000037941 */ /* 0x000fea0003800200 */
.L_x_27247:
        /* <DEDUP_REMOVED lines=50> */
.L_x_27245:
[----:B------:R-:W-:Y:S05]  /*29930*/  BSYNC.RECONVERGENT B2 ;  /* 0x0000000000027941 */ /* 0x000fea0003800200 */
.L_x_27244:
        /* <DEDUP_REMOVED lines=35> */
.L_x_27208:
        /* <DEDUP_REMOVED lines=16> */
.L_x_27252:
        /* <DEDUP_REMOVED lines=13> */
.L_x_27254:
[----:B------:R-:W-:Y:S05]  /*29d40*/  BSYNC.RECONVERGENT B3 ;  /* 0x0000000000037941 */ /* 0x000fea0003800200 */
.L_x_27253:
        /* <DEDUP_REMOVED lines=49> */
.L_x_27251:
[----:B------:R-:W-:Y:S05]  /*2a060*/  BSYNC.RECONVERGENT B2 ;  /* 0x0000000000027941 */ /* 0x000fea0003800200 */
.L_x_27250:
[----:B------:R-:W0:Y:S01]  /*2a070*/  LDC R137, c[0x0][0x404] ;  /* 0x00010100ff897b82 */ /* 0x000e220000000800 */
[----:B------:R-:W-:Y:S01]  /*2a080*/  ISETP.NE.AND P3, PT, R151, 0x1, PT ;  /* 0x000000019700780c */ /* 0x000fe20003f65270 */
[----:B------:R-:W-:Y:S01]  /*2a090*/  BSSY.RECONVERGENT B2, `(.L_x_27255) ;  /* 0x0000050000027945 */ /* 0x000fe20003800200 */
[----:B------:R-:W-:Y:S01]  /*2a0a0*/  I2FP.F32.U32 R2, R139 ;  /* 0x0000008b00027245 */ /* 0x000fe20000201000 */
[----:B------:R-:W-:Y:S02]  /*2a0b0*/  HFMA2 R139, -RZ, RZ, 0.1171875, 0 ;  /* 0x2f800000ff8b7431 */ /* 0x000fe400000001ff */
        /* <DEDUP_REMOVED lines=13> */
.L_x_27257:
        /* <DEDUP_REMOVED lines=13> */
.L_x_27259:
[----:B------:R-:W-:Y:S05]  /*2a260*/  BSYNC.RECONVERGENT B3 ;  /* 0x0000000000037941 */ /* 0x000fea0003800200 */
.L_x_27258:
        /* <DEDUP_REMOVED lines=49> */
[----:B------:R-:W-:-:S07]  /*2a580*/  HFMA2 R152, -RZ, RZ, 0, 0 ;  /* 0x00000000ff987431 */ /* 0x000fce00000001ff */
.L_x_27256:
[----:B------:R-:W-:Y:S05]  /*2a590*/  BSYNC.RECONVERGENT B2 ;  /* 0x0000000000027941 */ /* 0x000fea0003800200 */
.L_x_27255:
        /* <DEDUP_REMOVED lines=16> */
.L_x_27262:
        /* <DEDUP_REMOVED lines=13> */
.L_x_27264:
[----:B------:R-:W-:Y:S05]  /*2a770*/  BSYNC.RECONVERGENT B3 ;  /* 0x0000000000037941 */ /* 0x000fea0003800200 */
.L_x_27263:
        /* <DEDUP_REMOVED lines=47> */
[----:B------:R-:W-:Y:S01]  /*2aa70*/  HFMA2 R153, -RZ, RZ, 0, 0 ;  /* 0x00000000ff997431 */ /* 0x000fe200000001ff */
[----:B------:R-:W-:Y:S01]  /*2aa80*/  MOV R140, R138 ;  /* 0x0000008a008c7202 */ /* 0x000fe20000000f00 */
[----:B------:R-:W-:-:S07]  /*2aa90*/  IMAD.MOV.U32 R138, RZ, RZ, R152 ;  /* 0x000000ffff8a7224 */ /* 0x000fce00078e0098 */
.L_x_27261:
[----:B------:R-:W-:Y:S05]  /*2aaa0*/  BSYNC.RECONVERGENT B2 ;  /* 0x0000000000027941 */ /* 0x000fea0003800200 */
.L_x_27260:
        /* <DEDUP_REMOVED lines=16> */
.L_x_27267:
        /* <DEDUP_REMOVED lines=13> */
.L_x_27269:
[----:B------:R-:W-:Y:S05]  /*2ac80*/  BSYNC.RECONVERGENT B3 ;  /* 0x0000000000037941 */ /* 0x000fea0003800200 */
.L_x_27268:
[----:B------:R-:W-:Y:S01]  /*2ac90*/  LOP3.LUT R142, R3, UR5, R141, 0x96, !PT ;  /* 0x00000005038e7c12 */ /* 0x000fe2000f8e968d */
[----:B------:R-:W-:Y:S01]  /*2aca0*/  IMAD.WIDE.U32 R152, R146, -0x326172a9, RZ ;  /* 0xcd9e8d5792987825 */ /* 0x000fe200078e00ff */
[----:B------:R-:W-:-:S03]  /*2acb0*/  UIADD3 UR26, UPT, UPT, UR5, -0x4498517b, URZ ;  /* 0xbb67ae85051a7890 */ /* 0x000fc6000fffe0ff */
[----:B------:R-:W-:Y:S01]  /*2acc0*/  HFMA2 R2, -RZ, RZ, 0, 0 ;  /* 0x00000000ff027431 */ /* 0x000fe200000001ff */
[----:B------:R-:W-:Y:S01]  /*2acd0*/  MOV R151, R138 ;  /* 0x0000008a00977202 */ /* 0x000fe20000000f00 */
        /* <DEDUP_REMOVED lines=45> */
.L_x_27266:
[----:B------:R-:W-:Y:S05]  /*2afb0*/  BSYNC.RECONVERGENT B2 ;  /* 0x0000000000027941 */ /* 0x000fea0003800200 */
.L_x_27265:
        /* <DEDUP_REMOVED lines=16> */
.L_x_27249:
        /* <DEDUP_REMOVED lines=15> */
[----:B--2---:R-:W-:-:S05]  /*2b1b0*/  IMAD.U32 R137, R6, 0x10000, RZ ;  /* 0x0001000006897824 */ /* 0x004fca00078e00ff */
[----:B------:R-:W-:Y:S02]  /*2b1c0*/  LOP3.LUT R152, R137, 0xff0000, RZ, 0xc0, !PT ;  /* 0x00ff000089987812 */ /* 0x000fe400078ec0ff */
[----:B------:R-:W-:-:S04]  /*2b1d0*/  LOP3.LUT R137, R7, 0xffff, RZ, 0xc0, !PT ;  /* 0x0000ffff07897812 */ /* 0x000fc800078ec0ff */
[----:B------:R-:W-:Y:S02]  /*2b1e0*/  LEA R137, R137, R152, 0x18 ;  /* 0x0000009889897211 */ /* 0x000fe400078ec0ff */
[----:B------:R-:W-:-:S05]  /*2b1f0*/  LOP3.LUT R152, R5, 0xff, RZ, 0xc0, !PT ;  /* 0x000000ff05987812 */ /* 0x000fca00078ec0ff */
[----:B------:R-:W-:Y:S01]  /*2b200*/  IMAD R137, R152, 0x100, R137 ;  /* 0x0000010098897824 */ /* 0x000fe200078e0289 */
[----:B------:R-:W-:Y:S01]  /*2b210*/  LOP3.LUT R152, R4, 0xff, RZ, 0xc0, !PT ;  /* 0x000000ff04987812 */ /* 0x000fe200078ec0ff */
[----:B0-----:R-:W-:-:S03]  /*2b220*/  IMAD.WIDE.U32 R138, R136, 0x4, R138 ;  /* 0x00000004888a7825 */ /* 0x001fc600078e008a */
[----:B------:R-:W-:-:S05]  /*2b230*/  IADD3 R137, PT, PT, R137, R152, RZ ;  /* 0x0000009889897210 */ /* 0x000fca0007ffe0ff */
[----:B------:R3:W-:Y:S02]  /*2b240*/  STG.E desc[UR6][R138.64], R137 ;  /* 0x000000898a007986 */ /* 0x0007e4000c101906 */
.L_x_27207:
[----:B------:R-:W-:Y:S05]  /*2b250*/  BSYNC.RECONVERGENT B1 ;  /* 0x0000000000017941 */ /* 0x000fea0003800200 */
.L_x_27206:
        /* <DEDUP_REMOVED lines=171> */
.L_x_27303:
[----:B------:R-:W-:Y:S01]  /*2bd10*/  LOP3.LUT P1, RZ, R154, 0x1f, RZ, 0xc0, !PT ;  /* 0x0000001f9aff7812 */ /* 0x000fe2000782c0ff */
[----:B------:R-:W-:Y:S01]  /*2bd20*/  FMUL.FTZ R136, R153, R153 ;  /* 0x0000009999887220 */ /* 0x000fe20000410000 */
[----:B-1----:R-:W-:Y:S01]  /*2bd30*/  FADD.FTZ R155, R156, R155 ;  /* 0x0000009b9c9b7221 */ /* 0x002fe20000010000 */
[----:B------:R-:W-:Y:S01]  /*2bd40*/  ISETP.NE.AND P0, PT, RZ, UR24, PT ;  /* 0x00000018ff007c0c */ /* 0x000fe2000bf05270 */
[----:B------:R-:W-:Y:S02]  /*2bd50*/  BSSY.RECONVERGENT B1, `(.L_x_27271) ;  /* 0x000001d000017945 */ /* 0x000fe40003800200 */
[----:B------:R-:W-:Y:S01]  /*2bd60*/  FFMA.FTZ R152, R155, R138, UR25 ;  /* 0x000000199b987e23 */ /* 0x000fe2000801008a */
[----:B------:R-:W-:Y:S02]  /*2bd70*/  FSEL R157, R136, RZ, P0 ;  /* 0x000000ff889d7208 */ /* 0x000fe40000000000 */
[----:B------:R-:W-:-:S03]  /*2bd80*/  FSEL R151, R153, RZ, !P0 ;  /* 0x000000ff99977208 */ /* 0x000fc60004000000 */
[----:B------:R-:W-:Y:S01]  /*2bd90*/  FADD.FTZ R152, R152, R157 ;  /* 0x0000009d98987221 */ /* 0x000fe20000010000 */
[----:B------:R-:W1:Y:S05]  /*2bda0*/  @!P1 LDC.64 R138, c[0x0][0x3c0] ;  /* 0x0000f000ff8a9b82 */ /* 0x000e6a0000000a00 */
[----:B------:R-:W2:Y:S03]  /*2bdb0*/  MUFU.RSQ R152, R152 ;  /* 0x0000009800987308 */ /* 0x000ea60000001400 */
        /* <DEDUP_REMOVED lines=14> */
[----:B0-----:R-:W-:Y:S01]  /*2bea0*/  FMUL.FTZ R156, R152, R157 ;  /* 0x0000009d989c7220 */ /* 0x001fe20000410000 */
[----:B-----5:R-:W-:Y:S01]  /*2beb0*/  FFMA.FTZ R136, R137, R24, R28 ;  /* 0x0000001889887223 */ /* 0x020fe2000001001c */
[----:B------:R-:W-:Y:S01]  /*2bec0*/  FFMA.FTZ R137, R138, R25, R29 ;  /* 0x000000198a897223 */ /* 0x000fe2000001001d */
[----:B------:R-:W-:Y:S01]  /*2bed0*/  FFMA.FTZ R138, R153, R26, R30 ;  /* 0x0000001a998a7223 */ /* 0x000fe2000001001e */
[----:B------:R-:W-:Y:S01]  /*2bee0*/  FFMA.FTZ R139, R156, R27, R31 ;  /* 0x0000001b9c8b7223 */ /* 0x000fe2000001001f */
[----:B--2---:R-:W-:-:S04]  /*2bef0*/  IMAD.WIDE.U32 R154, R150, 0x10, R154 ;  /* 0x00000010969a7825 */ /* 0x004fc800078e009a */
[----:B------:R-:W-:Y:S01]  /*2bf00*/  VIADD R150, R150, 0x20 ;  /* 0x0000002096967836 */ /* 0x000fe20000000000 */
[----:B------:R2:W-:Y:S06]  /*2bf10*/  STG.E.128 desc[UR6][R154.64], R136 ;  /* 0x000000889a007986 */ /* 0x0005ec000c101d06 */
.L_x_27272:
[----:B------:R-:W-:Y:S05]  /*2bf20*/  BSYNC.RECONVERGENT B1 ;  /* 0x0000000000017941 */ /* 0x000fea0003800200 */
.L_x_27271:
[----:B------:R-:W-:Y:S01]  /*2bf30*/  LOP3.LUT P0, RZ, R149, 0x2000, RZ, 0xc0, !PT ;  /* 0x0000200095ff7812 */ /* 0x000fe2000780c0ff */
        /* <DEDUP_REMOVED lines=15> */
[C---:B--2---:R-:W-:Y:S01]  /*2c030*/  IMAD.WIDE.U32 R154, R150.reuse, 0x10, R154 ;  /* 0x00000010969a7825 */ /* 0x044fe200078e009a */
[----:B------:R-:W-:-:S04]  /*2c040*/  IADD3 R150, PT, PT, R150, 0x20, RZ ;  /* 0x0000002096967810 */ /* 0x000fc80007ffe0ff */
[----:B------:R3:W-:Y:S03]  /*2c050*/  STG.E.128 desc[UR6][R154.64], R136 ;  /* 0x000000889a007986 */ /* 0x0007e6000c101d06 */
.L_x_27274:
[----:B------:R-:W-:Y:S05]  /*2c060*/  BSYNC.RECONVERGENT B1 ;  /* 0x0000000000017941 */ /* 0x000fea0003800200 */
.L_x_27273:
[----:B------:R-:W-:Y:S01]  /*2c070*/  LOP3.LUT P0, RZ, R149, 0x1000, RZ, 0xc0, !PT ;  /* 0x0000100095ff7812 */ /* 0x000fe2000780c0ff */
        /* <DEDUP_REMOVED lines=18> */
.L_x_27276:
[----:B------:R-:W-:Y:S05]  /*2c1a0*/  BSYNC.RECONVERGENT B1 ;  /* 0x0000000000017941 */ /* 0x000fea0003800200 */
.L_x_27275:
[----:B------:R-:W-:Y:S01]  /*2c1b0*/  LOP3.LUT P0, RZ, R149, 0x800, RZ, 0xc0, !PT ;  /* 0x0000080095ff7812 */ /* 0x000fe2000780c0ff */
        /* <DEDUP_REMOVED lines=18> */
.L_x_27278:
[----:B------:R-:W-:Y:S05]  /*2c2e0*/  BSYNC.RECONVERGENT B1 ;  /* 0x0000000000017941 */ /* 0x000fea0003800200 */
.L_x_27277:
        /* <DEDUP_REMOVED lines=16> */
[----:B0-----:R-:W-:-:S04]  /*2c3f0*/  IMAD.WIDE.U32 R154, R150, 0x10, R154 ;  /* 0x00000010969a7825 */ /* 0x001fc800078e009a */
[----:B------:R-:W-:Y:S01]  /*2c400*/  VIADD R150, R150, 0x20 ;  /* 0x0000002096967836 */ /* 0x000fe20000000000 */
[----:B------:R0:W-:Y:S06]  /*2c410*/  STG.E.128 desc[UR6][R154.64], R136 ;  /* 0x000000889a007986 */ /* 0x0001ec000c101d06 */
.L_x_27280:
[----:B------:R-:W-:Y:S05]  /*2c420*/  BSYNC.RECONVERGENT B1 ;  /* 0x0000000000017941 */ /* 0x000fea0003800200 */
.L_x_27279:
        /* <DEDUP_REMOVED lines=19> */
.L_x_27282:
[----:B------:R-:W-:Y:S05]  /*2c560*/  BSYNC.RECONVERGENT B1 ;  /* 0x0000000000017941 */ /* 0x000fea0003800200 */
.L_x_27281:
        /* <DEDUP_REMOVED lines=19> */
.L_x_27284:
[----:B------:R-:W-:Y:S05]  /*2c6a0*/  BSYNC.RECONVERGENT B1 ;  /* 0x0000000000017941 */ /* 0x000fea0003800200 */
.L_x_27283:
        /* <DEDUP_REMOVED lines=19> */
.L_x_27286:
[----:B------:R-:W-:Y:S05]  /*2c7e0*/  BSYNC.RECONVERGENT B1 ;  /* 0x0000000000017941 */ /* 0x000fea0003800200 */
.L_x_27285:
        /* <DEDUP_REMOVED lines=19> */
.L_x_27288:
[----:B------:R-:W-:Y:S05]  /*2c920*/  BSYNC.RECONVERGENT B1 ;  /* 0x0000000000017941 */ /* 0x000fea0003800200 */
.L_x_27287:
        /* <DEDUP_REMOVED lines=18> */
.L_x_27290:
[----:B------:R-:W-:Y:S05]  /*2ca50*/  BSYNC.RECONVERGENT B1 ;  /* 0x0000000000017941 */ /* 0x000fea0003800200 */
.L_x_27289:
[----:B01234-:R-:W0:Y:S02]  /*2ca60*/  LDC.64 R136, c[0x0][0x380] ;  /* 0x0000e000ff887b82 */ /* 0x01fe240000000a00 */
[----:B0-----:R-:W-:-:S04]  /*2ca70*/  LEA R147, R136, R147, 0x2 ;  /* 0x0000009388937211 */ /* 0x001fc800078e10ff */
[----:B------:R-:W-:-:S13]  /*2ca80*/  ISETP.GE.AND P0, PT, R147, R137, PT ;  /* 0x000000899300720c */ /* 0x000fda0003f06270 */
[----:B------:R-:W-:Y:S05]  /*2ca90*/  @!P0 BRA `(.L_x_27291) ;  /* 0xfffffd4400c48947 */ /* 0x000fea000383ffff */
[----:B------:R-:W-:Y:S05]  /*2caa0*/  BSYNC B0 ;  /* 0x0000000000007941 */ /* 0x000fea0003800000 */
.L_x_26620:
[----:B------:R-:W-:Y:S05]  /*2cab0*/  EXIT ;  /* 0x000000000000794d */ /* 0x000fea0003800000 */
.L_x_27270:
        /* <DEDUP_REMOVED lines=8> */
.L_x_27293:
[----:B------:R-:W-:Y:S05]  /*2cb40*/  BSYNC B1 ;  /* 0x0000000000017941 */ /* 0x000fea0003800000 */
.L_x_27292:
        /* <DEDUP_REMOVED lines=10> */
.L_x_27294:
[----:B------:R-:W-:Y:S01]  /*2cbf0*/  HFMA2 R159, -RZ, RZ, 0, 2.384185791015625e-07 ;  /* 0x00000004ff9f7431 */ /* 0x000fe200000001ff */
[----:B------:R-:W-:-:S05]  /*2cc00*/  MOV R136, R158 ;  /* 0x0000009e00887202 */ /* 0x000fca0000000f00 */
[----:B------:R-:W-:-:S04]  /*2cc10*/  FADD.FTZ R151, R139, R136 ;  /* 0x000000888b977221 */ /* 0x000fc80000010000 */
[----:B------:R-:W-:-:S07]  /*2cc20*/  IMAD.MOV.U32 R160, RZ, RZ, R151 ;  /* 0x000000ffffa07224 */ /* 0x000fce00078e0097 */
[----:B------:R-:W-:Y:S05]  /*2cc30*/  WARPSYNC.COLLECTIVE R157, `(.L_x_27295) ;  /* 0x000000009d087348 */ /* 0x000fea0003c00000 */
[----:B------:R0:W1:Y:S02]  /*2cc40*/  SHFL.BFLY P6, R158, R160, R159, R162 ;  /* 0x0c00009fa09e7389 */ /* 0x00006400000c00a2 */
[----:B01----:R-:W-:Y:S05]  /*2cc50*/  ENDCOLLECTIVE ;  /* 0x000000000000791b */ /* 0x003fea0003800000 */
.L_x_27295:
[----:B------:R-:W-:Y:S02]  /*2cc60*/  IMAD.MOV.U32 R159, RZ, RZ, 0x8 ;  /* 0x00000008ff9f7424 */ /* 0x000fe400078e00ff */
[----:B------:R-:W-:-:S04]  /*2cc70*/  IMAD.MOV.U32 R136, RZ, RZ, R158 ;  /* 0x000000ffff887224 */ /* 0x000fc800078e009e */
[----:B------:R-:W-:-:S05]  /*2cc80*/  FADD.FTZ R152, R151, R136 ;  /* 0x0000008897987221 */ /* 0x000fca0000010000 */
[----:B------:R-:W-:-:S07]  /*2cc90*/  MOV R160, R152 ;  /* 0x0000009800a07202 */ /* 0x000fce0000000f00 */
[----:B------:R-:W-:Y:S05]  /*2cca0*/  WARPSYNC.COLLECTIVE R157, `(.L_x_27296) ;  /* 0x000000009d087348 */ /* 0x000fea0003c00000 */
[----:B------:R0:W1:Y:S02]  /*2ccb0*/  SHFL.BFLY P6, R158, R160, R159, R162 ;  /* 0x0c00009fa09e7389 */ /* 0x00006400000c00a2 */
[----:B01----:R-:W-:Y:S05]  /*2ccc0*/  ENDCOLLECTIVE ;  /* 0x000000000000791b */ /* 0x003fea0003800000 */
.L_x_27296:
[----:B------:R-:W-:Y:S01]  /*2ccd0*/  HFMA2 R159, -RZ, RZ, 0, 9.5367431640625e-07 ;  /* 0x00000010ff9f7431 */ /* 0x000fe200000001ff */
[----:B------:R-:W-:-:S05]  /*2cce0*/  MOV R153, R158 ;  /* 0x0000009e00997202 */ /* 0x000fca0000000f00 */
[----:B------:R-:W-:-:S04]  /*2ccf0*/  FADD.FTZ R155, R152, R153 ;  /* 0x00000099989b7221 */ /* 0x000fc80000010000 */
[----:B------:R-:W-:-:S07]  /*2cd00*/  IMAD.MOV.U32 R160, RZ, RZ, R155 ;  /* 0x000000ffffa07224 */ /* 0x000fce00078e009b */
[----:B------:R-:W-:Y:S05]  /*2cd10*/  WARPSYNC.COLLECTIVE R157, `(.L_x_27297) ;  /* 0x000000009d087348 */ /* 0x000fea0003c00000 */
[----:B------:R0:W1:Y:S02]  /*2cd20*/  SHFL.BFLY P6, R158, R160, R159, R162 ;  /* 0x0c00009fa09e7389 */ /* 0x00006400000c00a2 */
[----:B01----:R-:W-:Y:S05]  /*2cd30*/  ENDCOLLECTIVE ;  /* 0x000000000000791b */ /* 0x003fea0003800000 */
.L_x_27297:
        /* <DEDUP_REMOVED lines=93> */
.L_x_27298:
[----:B------:R-:W-:Y:S01]  /*2d310*/  HFMA2 R159, -RZ, RZ, 0, 1.1920928955078125e-07 ;  /* 0x00000002ff9f7431 */ /* 0x000fe200000001ff */
[----:B------:R-:W-:-:S05]  /*2d320*/  MOV R137, R158 ;  /* 0x0000009e00897202 */ /* 0x000fca0000000f00 */
[----:B------:R-:W-:-:S04]  /*2d330*/  FADD.FTZ R137, R136, R137 ;  /* 0x0000008988897221 */ /* 0x000fc80000010000 */
[----:B------:R-:W-:-:S07]  /*2d340*/  IMAD.MOV.U32 R160, RZ, RZ, R137 ;  /* 0x000000ffffa07224 */ /* 0x000fce00078e0089 */
[----:B------:R-:W-:Y:S05]  /*2d350*/  WARPSYNC.COLLECTIVE R157, `(.L_x_27299) ;  /* 0x000000009d087348 */ /* 0x000fea0003c00000 */
[----:B------:R0:W1:Y:S02]  /*2d360*/  SHFL.BFLY P6, R158, R160, R159, R162 ;  /* 0x0c00009fa09e7389 */ /* 0x00006400000c00a2 */
[----:B01----:R-:W-:Y:S05]  /*2d370*/  ENDCOLLECTIVE ;  /* 0x000000000000791b */ /* 0x003fea0003800000 */
.L_x_27299:
[----:B------:R-:W-:Y:S02]  /*2d380*/  IMAD.MOV.U32 R159, RZ, RZ, 0x4 ;  /* 0x00000004ff9f7424 */ /* 0x000fe400078e00ff */
[----:B------:R-:W-:-:S04]  /*2d390*/  IMAD.MOV.U32 R152, RZ, RZ, R158 ;  /* 0x000000ffff987224 */ /* 0x000fc800078e009e */
[----:B------:R-:W-:-:S05]  /*2d3a0*/  FADD.FTZ R152, R137, R152 ;  /* 0x0000009889987221 */ /* 0x000fca0000010000 */
[----:B------:R-:W-:-:S07]  /*2d3b0*/  MOV R160, R152 ;  /* 0x0000009800a07202 */ /* 0x000fce0000000f00 */
[----:B------:R-:W-:Y:S05]  /*2d3c0*/  WARPSYNC.COLLECTIVE R157, `(.L_x_27300) ;  /* 0x000000009d087348 */ /* 0x000fea0003c00000 */
[----:B------:R0:W1:Y:S02]  /*2d3d0*/  SHFL.BFLY P6, R158, R160, R159, R162 ;  /* 0x0c00009fa09e7389 */ /* 0x00006400000c00a2 */
[----:B01----:R-:W-:Y:S05]  /*2d3e0*/  ENDCOLLECTIVE ;  /* 0x000000000000791b */ /* 0x003fea0003800000 */
.L_x_27300:
[----:B------:R-:W-:Y:S01]  /*2d3f0*/  HFMA2 R159, -RZ, RZ, 0, 4.76837158203125e-07 ;  /* 0x00000008ff9f7431 */ /* 0x000fe200000001ff */
[----:B------:R-:W-:-:S05]  /*2d400*/  MOV R139, R158 ;  /* 0x0000009e008b7202 */ /* 0x000fca0000000f00 */
[----:B------:R-:W-:-:S04]  /*2d410*/  FADD.FTZ R139, R152, R139 ;  /* 0x0000008b988b7221 */ /* 0x000fc80000010000 */
[----:B------:R-:W-:-:S07]  /*2d420*/  IMAD.MOV.U32 R160, RZ, RZ, R139 ;  /* 0x000000ffffa07224 */ /* 0x000fce00078e008b */
[----:B------:R-:W-:Y:S05]  /*2d430*/  WARPSYNC.COLLECTIVE R157, `(.L_x_27301) ;  /* 0x000000009d087348 */ /* 0x000fea0003c00000 */
[----:B------:R0:W1:Y:S02]  /*2d440*/  SHFL.BFLY P6, R158, R160, R159, R162 ;  /* 0x0c00009fa09e7389 */ /* 0x00006400000c00a2 */
[----:B01----:R-:W-:Y:S05]  /*2d450*/  ENDCOLLECTIVE ;  /* 0x000000000000791b */ /* 0x003fea0003800000 */
.L_x_27301:
[----:B------:R-:W-:Y:S02]  /*2d460*/  IMAD.MOV.U32 R159, RZ, RZ, 0x10 ;  /* 0x00000010ff9f7424 */ /* 0x000fe400078e00ff */
[----:B------:R-:W-:-:S04]  /*2d470*/  IMAD.MOV.U32 R156, RZ, RZ, R158 ;  /* 0x000000ffff9c7224 */ /* 0x000fc800078e009e */
[----:B------:R-:W-:-:S05]  /*2d480*/  FADD.FTZ R156, R139, R156 ;  /* 0x0000009c8b9c7221 */ /* 0x000fca0000010000 */
[----:B------:R-:W-:-:S07]  /*2d490*/  MOV R160, R156 ;  /* 0x0000009c00a07202 */ /* 0x000fce0000000f00 */
[----:B------:R-:W-:Y:S05]  /*2d4a0*/  WARPSYNC.COLLECTIVE R157, `(.L_x_27302) ;  /* 0x000000009d087348 */ /* 0x000fea0003c00000 */
[----:B------:R0:W1:Y:S02]  /*2d4b0*/  SHFL.BFLY P6, R158, R160, R159, R162 ;  /* 0x0c00009fa09e7389 */ /* 0x00006400000c00a2 */
[----:B01----:R-:W-:Y:S05]  /*2d4c0*/  ENDCOLLECTIVE ;  /* 0x000000000000791b */ /* 0x003fea0003800000 */
.L_x_27302:
[----:B------:R-:W-:Y:S01]  /*2d4d0*/  MOV R155, R158 ;  /* 0x0000009e009b7202 */ /* 0x000fe20000000f00 */
[----:B------:R-:W-:Y:S06]  /*2d4e0*/  BRA `(.L_x_27303) ;  /* 0xffffffe800087947 */ /* 0x000fec000383ffff */
.L_x_27304:
        /* <DEDUP_REMOVED lines=9> */
.L_x_28030:


//--------------------- .text._ZN10layer_norm31ln_parallel_residual_fwd_kernelINS_13Kernel_traitsIfffffjLj1280ELj1ELj4ELj1ELj16ENS_18Kernel_traits_baseILj1280EfffffjLj128EEEEELb1ELb1ELb1EEEvNS_9FwdParamsE --------------------------
	.section	.text._ZN10layer_norm31ln_parallel_residual_fwd_kernelINS_13Kernel_traitsIfffffjLj1280ELj1ELj4ELj1ELj16ENS_18Kernel_traits_baseILj1280EfffffjLj128EEEEELb1ELb1ELb1EEEvNS_9FwdParamsE,"ax",@progbits
	.align	128
        .global         _ZN10layer_norm31ln_parallel_residual_fwd_kernelINS_13Kernel_traitsIfffffjLj1280ELj1ELj4ELj1ELj16ENS_18Kernel_traits_baseILj1280EfffffjLj128EEEEELb1ELb1ELb1EEEvNS_9FwdParamsE
        .type           _ZN10layer_norm31ln_parallel_residual_fwd_kernelINS_13Kernel_traitsIfffffjLj1280ELj1ELj4ELj1ELj16ENS_18Kernel_traits_baseILj1280EfffffjLj128EEEEELb1ELb1ELb1EEEvNS_9FwdParamsE,@function
        .size           _ZN10layer_norm31ln_parallel_residual_fwd_kernelINS_13Kernel_traitsIfffffjLj1280ELj1ELj4ELj1ELj16ENS_18Kernel_traits_baseILj1280EfffffjLj128EEEEELb1ELb1ELb1EEEvNS_9FwdParamsE,(.L_x_28031 - _ZN10layer_norm31ln_parallel_residual_fwd_kernelINS_13Kernel_traitsIfffffjLj1280ELj1ELj4ELj1ELj16ENS_18Kernel_traits_baseILj1280EfffffjLj128EEEEELb1ELb1ELb1EEEvNS_9FwdParamsE)
        .other          _ZN10layer_norm31ln_parallel_residual_fwd_kernelINS_13Kernel_traitsIfffffjLj1280ELj1ELj4ELj1ELj16ENS_18Kernel_traits_baseILj1280EfffffjLj128EEEEELb1ELb1ELb1EEEvNS_9FwdParamsE,@"STO_CUDA_ENTRY STV_DEFAULT"
_ZN10layer_norm31ln_parallel_residual_fwd_kernelINS_13Kernel_traitsIfffffjLj1280ELj1ELj4ELj1ELj16ENS_18Kernel_traits_baseILj1280EfffffjLj128EEEEELb1ELb1ELb1EEEvNS_9FwdParamsE:
.text._ZN10layer_norm31ln_parallel_residual_fwd_kernelINS_13Kernel_traitsIfffffjLj1280ELj1ELj4ELj1ELj16ENS_18Kernel_traits_baseILj1280EfffffjLj128EEEEELb1ELb1ELb1EEEvNS_9FwdParamsE:
        /* <DEDUP_REMOVED lines=73> */
.L_x_27305:
        /* <DEDUP_REMOVED lines=19> */
[----:B0-----:R-:W-:Y:S01]  /*05c0*/  IMAD.WIDE.U32 R44, R150, 0x10, R4 ;  /* 0x00000010962c7825 */ /* 0x001fe200078e0004 */
[----:B------:R-:W-:-:S04]  /*05d0*/  CS2R R46, SRZ ;  /* 0x00000000002e7805 */ /* 0x000fc8000001ff00 */
[----:B------:R-:W5:Y:S04]  /*05e0*/  LDG.E.128 R4, desc[UR6][R44.64] ;  /* 0x000000062c047981 */ /* 0x000f68000c1e1d00 */
        /* <DEDUP_REMOVED lines=8> */
[----:B------:R0:W5:Y:S02]  /*0670*/  LDG.E.128 R40, desc[UR6][R44.64+0x1200] ;  /* 0x001200062c287981 */ /* 0x000164000c1e1d00 */
[----:B0-----:R-:W-:-:S07]  /*0680*/  CS2R R44, SRZ ;  /* 0x00000000002c7805 */ /* 0x001fce000001ff00 */
.L_x_27306:
        /* <DEDUP_REMOVED lines=17> */
[----:B------:R-:W3:Y:S03]  /*07a0*/  LDCU.U8 UR10, c[0x0][0x410] ;  /* 0x00008200ff0a77ac */ /* 0x000ee60008000000 */
        /* <DEDUP_REMOVED lines=11> */
[----:B------:R-:W-:Y:S01]  /*0860*/  IMAD.HI.U32 R89, R85, -0x2daee0ad, RZ ;  /* 0xd2511f5355597827 */ /* 0x000fe200078e00ff */
[----:B------:R-:W4:Y:S01]  /*0870*/  LDCU UR5, c[0x0][0x448] ;  /* 0x00008900ff0577ac */ /* 0x000f220008000800 */
        /* <DEDUP_REMOVED lines=44> */
.L_x_27938:
[----:B------:R-:W-:Y:S01]  /*0b40*/  ISETP.NE.U32.AND P1, PT, RZ, UR8, PT ;  /* 0x00000008ff007c0c */ /* 0x000fe2000bf25070 */
[----:B------:R-:W0:Y:S01]  /*0b50*/  LDC.64 R128, c[0x0][0x390] ;  /* 0x0000e400ff807b82 */ /* 0x000e220000000a00 */
[----:B------:R-:W-:Y:S02]  /*0b60*/  IMAD R0, R149, UR4, RZ ;  /* 0x0000000495007c24 */ /* 0x000fe4000f8e02ff */
[----:B------:R-:W-:-:S03]  /*0b70*/  ISETP.NE.AND.EX P1, PT, RZ, UR9, PT, P1 ;  /* 0x00000009ff007c0c */ /* 0x000fc6000bf25310 */
[----:B---3--:R-:W-:Y:S02]  /*0b80*/  SHF.R.S32.HI R93, RZ, 0x1f, R0 ;  /* 0x0000001fff5d7819 */ /* 0x008fe40000011400 */
        /* <DEDUP_REMOVED lines=17> */
[C---:B------:R-:W-:Y:S01]  /*0ca0*/  VIADD R161, R2.reuse, 0x8ff34781 ;  /* 0x8ff3478102a17836 */ /* 0x040fe20000000000 */
[C---:B------:R-:W-:Y:S01]  /*0cb0*/  IADD3 R156, PT, PT, R2.reuse, -0x4ab325aa, RZ ;  /* 0xb54cda56029c7810 */ /* 0x040fe20007ffe0ff */
[C---:B------:R-:W-:Y:S01]  /*0cc0*/  VIADD R160, R2.reuse, 0x9e3779b9 ;  /* 0x9e3779b902a07836 */ /* 0x040fe20000000000 */
[----:B------:R-:W-:Y:S01]  /*0cd0*/  MOV R153, 0x2f800000 ;  /* 0x2f80000000997802 */ /* 0x000fe20000000f00 */
[----:B------:R-:W-:Y:S02]  /*0ce0*/  VIADD R158, R2, 0xdaa66d2b ;  /* 0xdaa66d2b029e7836 */ /* 0x000fe40000000000 */
[----:B------:R-:W-:-:S02]  /*0cf0*/  VIADD R157, R3, 0x96a522ad ;  /* 0x96a522ad039d7836 */ /* 0x000fc40000000000 */
        /* <DEDUP_REMOVED lines=19> */
.L_x_27310:
        /* <DEDUP_REMOVED lines=13> */
.L_x_27312:
[----:B------:R-:W-:Y:S05]  /*0f00*/  BSYNC.RECONVERGENT B1 ;  /* 0x0000000000017941 */ /* 0x000fea0003800200 */
.L_x_27311:
        /* <DEDUP_REMOVED lines=43> */
.L_x_27309:
[----:B------:R-:W-:Y:S05]  /*11c0*/  BSYNC.RECONVERGENT B0 ;  /* 0x0000000000007941 */ /* 0x000fea0003800200 */
.L_x_27308:
[----:B------:R-:W-:Y:S01]  /*11d0*/  ISETP.NE.AND P0, PT, R98, 0x1, PT ;  /* 0x000000016200780c */ /* 0x000fe20003f05270 */
[----:B------:R-:W-:Y:S01]  /*11e0*/  BSSY.RECONVERGENT B0, `(.L_x_27313) ;  /* 0x0000049000007945 */ /* 0x000fe20003800200 */
[----:B------:R-:W-:Y:S01]  /*11f0*/  I2FP.F32.U32 R0, R0 ;  /* 0x0000000000007245 */ /* 0x000fe20000201000 */
[----:B------:R-:W-:Y:S01]  /*1200*/  IMAD.MOV.U32 R101, RZ, RZ, 0x2 ;  /* 0x00000002ff657424 */ /* 0x000fe200078e00ff */
[----:B------:R-:W-:-:S03]  /*1210*/  MOV R152, UR11 ;  /* 0x0000000b00987c02 */ /* 0x000fc60008000f00 */
        /* <DEDUP_REMOVED lines=12> */
.L_x_27315:
        /* <DEDUP_REMOVED lines=13> */
.L_x_27317:
[----:B------:R-:W-:Y:S05]  /*13b0*/  BSYNC.RECONVERGENT B1 ;  /* 0x0000000000017941 */ /* 0x000fea0003800200 */
.L_x_27316:
        /* <DEDUP_REMOVED lines=43> */
.L_x_27314:
[----:B------:R-:W-:Y:S05]  /*1670*/  BSYNC.RECONVERGENT B0 ;  /* 0x0000000000007941 */ /* 0x000fea0003800200 */
.L_x_27313:
        /* <DEDUP_REMOVED lines=16> */
.L_x_27320:
        /* <DEDUP_REMOVED lines=13> */
.L_x_27322:
[----:B------:R-:W-:Y:S05]  /*1850*/  BSYNC.RECONVERGENT B1 ;  /* 0x0000000000017941 */ /* 0x000fea0003800200 */
.L_x_27321:
        /* <DEDUP_REMOVED lines=43> */
.L_x_27319:
[----:B------:R-:W-:Y:S05]  /*1b10*/  BSYNC.RECONVERGENT B0 ;  /* 0x0000000000007941 */ /* 0x000fea0003800200 */
.L_x_27318:
        /* <DEDUP_REMOVED lines=16> */
.L_x_27325:
        /* <DEDUP_REMOVED lines=13> */
.L_x_27327:
[----:B------:R-:W-:Y:S05]  /*1cf0*/  BSYNC.RECONVERGENT B1 ;  /* 0x0000000000017941 */ /* 0x000fea0003800200 */
.L_x_27326:
        /* <DEDUP_REMOVED lines=43> */
.L_x_27324:
[----:B------:R-:W-:Y:S05]  /*1fb0*/  BSYNC.RECONVERGENT B0 ;  /* 0x0000000000007941 */ /* 0x000fea0003800200 */
.L_x_27323:
        /* <DEDUP_REMOVED lines=18> */
.L_x_27307:
        /* <DEDUP_REMOVED lines=16> */
.L_x_27331:
        /* <DEDUP_REMOVED lines=13> */
.L_x_27333:
[----:B------:R-:W-:Y:S05]  /*22b0*/  BSYNC.RECONVERGENT B1 ;  /* 0x0000000000017941 */ /* 0x000fea0003800200 */
.L_x_27332:
        /* <DEDUP_REMOVED lines=39> */
[----:B------:R-:W-:Y:S02]  /*2530*/  LOP3.LUT R138, R161, R100, R105, 0x96, !PT ;  /* 0x00000064a18a7212 */ /* 0x000fe400078e9669 */
[----:B------:R-:W-:Y:S01]  /*2540*/  MOV R136, R104 ;  /* 0x0000006800887202 */ /* 0x000fe20000000f00 */
[----:B------:R-:W-:Y:S01]  /*2550*/  IMAD.MOV.U32 R100, RZ, RZ, R102 ;  /* 0x000000ffff647224 */ /* 0x000fe200078e0066 */
[----:B------:R-:W-:-:S07]  /*2560*/  LOP3.LUT R140, R157, R98, R103, 0x96, !PT ;  /* 0x000000629d8c7212 */ /* 0x000fce00078e9667 */
.L_x_27330:
[----:B------:R-:W-:Y:S05]  /*2570*/  BSYNC.RECONVERGENT B0 ;  /* 0x0000000000007941 */ /* 0x000fea0003800200 */
.L_x_27329:
[----:B------:R-:W-:Y:S01]  /*2580*/  ISETP.NE.AND P0, PT, R101, 0x1, PT ;  /* 0x000000016500780c */ /* 0x000fe20003f05270 */
[----:B------:R-:W-:Y:S01]  /*2590*/  IMAD.U32 R152, RZ, RZ, UR11 ;  /* 0x0000000bff987e24 */ /* 0x000fe2000f8e00ff */
[----:B------:R-:W-:Y:S01]  /*25a0*/  I2FP.F32.U32 R0, R0 ;  /* 0x0000000000007245 */ /* 0x000fe20000201000 */
[----:B------:R-:W-:Y:S01]  /*25b0*/  BSSY.RECONVERGENT B0, `(.L_x_27334) ;  /* 0x0000049000007945 */ /* 0x000fe20003800200 */
[----:B------:R-:W-:Y:S01]  /*25c0*/  MOV R102, 0x2 ;  /* 0x0000000200667802 */ /* 0x000fe20000000f00 */
[----:B------:R-:W-:Y:S02]  /*25d0*/  IMAD.MOV.U32 R98, RZ, RZ, R136 ;  /* 0x000000ffff627224 */ /* 0x000fe400078e0088 */
[----:B------:R-:W-:Y:S01]  /*25e0*/  FFMA.FTZ R99, R0, R153, 1.1641532182693481445e-10 ;  /* 0x2f00000000637423 */ /* 0x000fe20000010099 */
[----:B------:R-:W-:-:S04]  /*25f0*/  IMAD.U32 R0, RZ, RZ, UR12 ;  /* 0x0000000cff007e24 */ /* 0x000fc8000f8e00ff */
[----:B------:R-:W-:Y:S01]  /*2600*/  FSETP.LE.FTZ.AND P2, PT, R99, R152, PT ;  /* 0x000000986300720b */ /* 0x000fe20003f53000 */
[----:B-----5:R-:W-:Y:S01]  /*2610*/  FMUL.FTZ R92, R92, R0 ;  /* 0x000000005c5c7220 */ /* 0x020fe20000410000 */
        /* <DEDUP_REMOVED lines=9> */
.L_x_27336:
        /* <DEDUP_REMOVED lines=13> */
.L_x_27338:
[----:B------:R-:W-:Y:S05]  /*2780*/  BSYNC.RECONVERGENT B1 ;  /* 0x0000000000017941 */ /* 0x000fea0003800200 */
.L_x_27337:
        /* <DEDUP_REMOVED lines=43> */
.L_x_27335:
[----:B------:R-:W-:Y:S05]  /*2a40*/  BSYNC.RECONVERGENT B0 ;  /* 0x0000000000007941 */ /* 0x000fea0003800200 */
.L_x_27334:
        /* <DEDUP_REMOVED lines=15> */
.L_x_27341:
        /* <DEDUP_REMOVED lines=13> */
.L_x_27343:
[----:B------:R-:W-:Y:S05]  /*2c10*/  BSYNC.RECONVERGENT B1 ;  /* 0x0000000000017941 */ /* 0x000fea0003800200 */
.L_x_27342:
        /* <DEDUP_REMOVED lines=43> */
.L_x_27340:
[----:B------:R-:W-:Y:S05]  /*2ed0*/  BSYNC.RECONVERGENT B0 ;  /* 0x0000000000007941 */ /* 0x000fea0003800200 */
.L_x_27339:
        /* <DEDUP_REMOVED lines=17> */
.L_x_27346:
        /* <DEDUP_REMOVED lines=13> */
.L_x_27348:
[----:B------:R-:W-:Y:S05]  /*30c0*/  BSYNC.RECONVERGENT B1 ;  /* 0x0000000000017941 */ /* 0x000fea0003800200 */
.L_x_27347:
        /* <DEDUP_REMOVED lines=43> */
.L_x_27345:
[----:B------:R-:W-:Y:S05]  /*3380*/  BSYNC.RECONVERGENT B0 ;  /* 0x0000000000007941 */ /* 0x000fea0003800200 */
.L_x_27344:
        /* <DEDUP_REMOVED lines=15> */
.L_x_27351:
        /* <DEDUP_REMOVED lines=13> */
.L_x_27353:
[----:B------:R-:W-:Y:S05]  /*3550*/  BSYNC.RECONVERGENT B1 ;  /* 0x0000000000017941 */ /* 0x000fea0003800200 */
.L_x_27352:
        /* <DEDUP_REMOVED lines=43> */
.L_x_27350:
[----:B------:R-:W-:Y:S05]  /*3810*/  BSYNC.RECONVERGENT B0 ;  /* 0x0000000000007941 */ /* 0x000fea0003800200 */
.L_x_27349:
        /* <DEDUP_REMOVED lines=17> */
.L_x_27356:
        /* <DEDUP_REMOVED lines=13> */
.L_x_27358:
[----:B------:R-:W-:Y:S05]  /*3a00*/  BSYNC.RECONVERGENT B1 ;  /* 0x0000000000017941 */ /* 0x000fea0003800200 */
.L_x_27357:
        /* <DEDUP_REMOVED lines=43> */
.L_x_27355:
[----:B------:R-:W-:Y:S05]  /*3cc0*/  BSYNC.RECONVERGENT B0 ;  /* 0x0000000000007941 */ /* 0x000fea0003800200 */
.L_x_27354:
        /* <DEDUP_REMOVED lines=15> */
.L_x_27361:
        /* <DEDUP_REMOVED lines=13> */
.L_x_27363:
[----:B------:R-:W-:Y:S05]  /*3e90*/  BSYNC.RECONVERGENT B1 ;  /* 0x0000000000017941 */ /* 0x000fea0003800200 */
.L_x_27362:
        /* <DEDUP_REMOVED lines=43> */
.L_x_27360:
[----:B------:R-:W-:Y:S05]  /*4150*/  BSYNC.RECONVERGENT B0 ;  /* 0x0000000000007941 */ /* 0x000fea0003800200 */
.L_x_27359:
        /* <DEDUP_REMOVED lines=17> */
.L_x_27366:
        /* <DEDUP_REMOVED lines=13> */
.L_x_27368:
[----:B------:R-:W-:Y:S05]  /*4340*/  BSYNC.RECONVERGENT B1 ;  /* 0x0000000000017941 */ /* 0x000fea0003800200 */
.L_x_27367:
        /* <DEDUP_REMOVED lines=43> */
.L_x_27365:
[----:B------:R-:W-:Y:S05]  /*4600*/  BSYNC.RECONVERGENT B0 ;  /* 0x0000000000007941 */ /* 0x000fea0003800200 */
.L_x_27364:
[----:B------:R-:W-:Y:S01]  /*4610*/  I2FP.F32.U32 R102, R95 ;  /* 0x0000005f00667245 */ /* 0x000fe20000201000 */
[----:B------:R-:W-:Y:S01]  /*4620*/  FMUL.FTZ R95, R84, R0 ;  /* 0x00000000545f7220 */ /* 0x000fe20000410000 */
[----:B------:R-:W-:Y:S01]  /*4630*/  FSETP.GTU.FTZ.AND P0, PT, R101, R152, PT ;  /* 0x000000986500720b */ /* 0x000fe20003f1c000 */
[----:B------:R-:W-:Y:S01]  /*4640*/  FMUL.FTZ R98, R85, R0 ;  /* 0x0000000055627220 */ /* 0x000fe20000410000 */
[----:B------:R-:W-:Y:S01]  /*4650*/  FSETP.GTU.FTZ.AND P6, PT, R99, R152, PT ;  /* 0x000000986300720b */ /* 0x000fe20003fdc000 */
[----:B------:R-:W-:Y:S01]  /*4660*/  FFMA.FTZ R101, R102, R153, 1.1641532182693481445e-10 ;  /* 0x2f00000066657423 */ /* 0x000fe20000010099 */
[----:B------:R-:W-:Y:S02]  /*4670*/  SEL R168, RZ, 0x1, P0 ;  /* 0x00000001ffa87807 */ /* 0x000fe40000000000 */
[----:B------:R-:W-:Y:S01]  /*4680*/  FSEL R99, R95, RZ, !P6 ;  /* 0x000000ff5f637208 */ /* 0x000fe20007000000 */
[----:B------:R-:W-:Y:S01]  /*4690*/  FMUL.FTZ R95, R86, R0 ;  /* 0x00000000565f7220 */ /* 0x000fe20000410000 */
[----:B------:R-:W-:-:S02]  /*46a0*/  FSEL R98, R98, RZ, !P0 ;  /* 0x000000ff62627208 */ /* 0x000fc40004000000 */
[----:B------:R-:W-:Y:S02]  /*46b0*/  SEL R166, RZ, 0x1, P6 ;  /* 0x00000001ffa67807 */ /* 0x000fe40003000000 */
[----:B------:R-:W-:Y:S01]  /*46c0*/  FSETP.GTU.FTZ.AND P0, PT, R101, R152, PT ;  /* 0x000000986500720b */ /* 0x000fe20003f1c000 */
[----:B------:R-:W-:Y:S01]  /*46d0*/  FMUL.FTZ R101, R87, R0 ;  /* 0x0000000057657220 */ /* 0x000fe20000410000 */
        /* <DEDUP_REMOVED lines=9> */
[----:B------:R-:W-:Y:S01]  /*4770*/  FADD.FTZ R92, R92, R99 ;  /* 0x000000635c5c7221 */ /* 0x000fe20000010000 */
[----:B------:R-:W-:Y:S01]  /*4780*/  SEL R170, RZ, 0x1, P6 ;  /* 0x00000001ffaa7807 */ /* 0x000fe20003000000 */
[----:B------:R-:W-:Y:S01]  /*4790*/  @P1 FADD.FTZ R94, R90, R94 ;  /* 0x0000005e5a5e1221 */ /* 0x000fe20000010000 */
[----:B------:R-:W-:Y:S01]  /*47a0*/  SEL R171, RZ, 0x1, P0 ;  /* 0x00000001ffab7807 */ /* 0x000fe20000000000 */
[----:B------:R-:W-:Y:S01]  /*47b0*/  FADD.FTZ R95, R101, R102 ;  /* 0x00000066655f7221 */ /* 0x000fe20000010000 */
[----:B------:R-:W-:Y:S01]  /*47c0*/  @P1 FADD.FTZ R93, R89, R93 ;  /* 0x0000005d595d1221 */ /* 0x000fe20000010000 */
[----:B------:R-:W-:-:S02]  /*47d0*/  @P1 FADD.FTZ R92, R88, R92 ;  /* 0x0000005c585c1221 */ /* 0x000fc40000010000 */
[----:B------:R-:W-:-:S07]  /*47e0*/  @P1 FADD.FTZ R95, R91, R95 ;  /* 0x0000005f5b5f1221 */ /* 0x000fce0000010000 */
.L_x_27328:
[----:B------:R-:W0:Y:S01]  /*47f0*/  LDC.64 R132, c[0x0][0x3a8] ;  /* 0x0000ea00ff847b82 */ /* 0x000e220000000a00 */
[----:B------:R-:W-:Y:S01]  /*4800*/  ISETP.NE.U32.AND P0, PT, R96, RZ, PT ;  /* 0x000000ff6000720c */ /* 0x000fe20003f05070 */
[----:B------:R-:W-:Y:S01]  /*4810*/  VIADD R165, R137, 0x20 ;  /* 0x0000002089a57836 */ /* 0x000fe20000000000 */
[----:B------:R-:W-:Y:S02]  /*4820*/  SEL R96, RZ, 0x1000000, !P5 ;  /* 0x01000000ff607807 */ /* 0x000fe40006800000 */
[----:B------:R-:W-:Y:S01]  /*4830*/  ISETP.NE.AND.EX P0, PT, R97, RZ, PT, P0 ;  /* 0x000000ff6100720c */ /* 0x000fe20003f05300 */
[----:B------:R-:W-:Y:S01]  /*4840*/  IMAD.WIDE.U32 R102, R165, 0x10, R128 ;  /* 0x00000010a5667825 */ /* 0x000fe200078e0080 */
[----:B------:R-:W-:Y:S01]  /*4850*/  SEL R97, RZ, 0x10000, !P4 ;  /* 0x00010000ff617807 */ /* 0x000fe20006000000 */
[----:B------:R-:W1:Y:S01]  /*4860*/  LDC.64 R134, c[0x0][0x3b0] ;  /* 0x0000ec00ff867b82 */ /* 0x000e620000000a00 */
[----:B------:R-:W-:Y:S02]  /*4870*/  SEL R98, RZ, 0x100, !P3 ;  /* 0x00000100ff627807 */ /* 0x000fe40005800000 */
[----:B------:R-:W-:-:S02]  /*4880*/  SEL R99, RZ, 0x1, !P2 ;  /* 0x00000001ff637807 */ /* 0x000fc40005000000 */
[----:B------:R-:W-:-:S03]  /*4890*/  IADD3 R98, PT, PT, R98, R96, R97 ;  /* 0x0000006062627210 */ /* 0x000fc60007ffe061 */
[----:B------:R-:W2:Y:S01]  /*48a0*/  @P1 LDC.64 R106, c[0x0][0x3a0] ;  /* 0x0000e800ff6a1b82 */ /* 0x000ea20000000a00 */
[----:B------:R-:W-:Y:S01]  /*48b0*/  IADD3 R101, PT, PT, R98, R99, RZ ;  /* 0x0000006362657210 */ /* 0x000fe20007ffe0ff */
[----:B0-----:R-:W-:-:S06]  /*48c0*/  IMAD.WIDE.U32 R96, R137, 0x10, R132 ;  /* 0x0000001089607825 */ /* 0x001fcc00078e0084 */
[----:B------:R-:W0:Y:S01]  /*48d0*/  @P0 LDC.64 R104, c[0x0][0x398] ;  /* 0x0000e600ff680b82 */ /* 0x000e220000000a00 */
        /* <DEDUP_REMOVED lines=17> */
.L_x_27369:
        /* <DEDUP_REMOVED lines=20> */
.L_x_27373:
        /* <DEDUP_REMOVED lines=13> */
.L_x_27375:
[----:B------:R-:W-:Y:S05]  /*4c00*/  BSYNC.RECONVERGENT B1 ;  /* 0x0000000000017941 */ /* 0x000fea0003800200 */
.L_x_27374:
        /* <DEDUP_REMOVED lines=43> */
.L_x_27372:
[----:B------:R-:W-:Y:S05]  /*4ec0*/  BSYNC.RECONVERGENT B0 ;  /* 0x0000000000007941 */ /* 0x000fea0003800200 */
.L_x_27371:
[----:B------:R-:W-:Y:S01]  /*4ed0*/  ISETP.NE.AND P3, PT, R102, 0x1, PT ;  /* 0x000000016600780c */ /* 0x000fe20003f65270 */
[----:B------:R-:W-:Y:S01]  /*4ee0*/  BSSY.RECONVERGENT B0, `(.L_x_27376) ;  /* 0x0000049000007945 */ /* 0x000fe20003800200 */
[----:B------:R-:W-:Y:S01]  /*4ef0*/  I2FP.F32.U32 R100, R101 ;  /* 0x0000006500647245 */ /* 0x000fe20000201000 */
[----:B-----5:R-:W-:Y:S01]  /*4f00*/  FMUL.FTZ R96, R96, R0 ;  /* 0x0000000060607220 */ /* 0x020fe20000410000 */
        /* <DEDUP_REMOVED lines=13> */
.L_x_27378:
        /* <DEDUP_REMOVED lines=13> */
.L_x_27380:
[----:B------:R-:W-:Y:S05]  /*50b0*/  BSYNC.RECONVERGENT B1 ;  /* 0x0000000000017941 */ /* 0x000fea0003800200 */
.L_x_27379:
        /* <DEDUP_REMOVED lines=43> */
.L_x_27377:
[----:B------:R-:W-:Y:S05]  /*5370*/  BSYNC.RECONVERGENT B0 ;  /* 0x0000000000007941 */ /* 0x000fea0003800200 */
.L_x_27376:
        /* <DEDUP_REMOVED lines=15> */
.L_x_27383:
        /* <DEDUP_REMOVED lines=13> */
.L_x_27385:
[----:B------:R-:W-:Y:S05]  /*5540*/  BSYNC.RECONVERGENT B1 ;  /* 0x0000000000017941 */ /* 0x000fea0003800200 */
.L_x_27384:
        /* <DEDUP_REMOVED lines=43> */
.L_x_27382:
[----:B------:R-:W-:Y:S05]  /*5800*/  BSYNC.RECONVERGENT B0 ;  /* 0x0000000000007941 */ /* 0x000fea0003800200 */
.L_x_27381:
        /* <DEDUP_REMOVED lines=17> */
.L_x_27388:
        /* <DEDUP_REMOVED lines=13> */
.L_x_27390:
[----:B------:R-:W-:Y:S05]  /*59f0*/  BSYNC.RECONVERGENT B1 ;  /* 0x0000000000017941 */ /* 0x000fea0003800200 */
.L_x_27389:
        /* <DEDUP_REMOVED lines=43> */
.L_x_27387:
[----:B------:R-:W-:Y:S05]  /*5cb0*/  BSYNC.RECONVERGENT B0 ;  /* 0x0000000000007941 */ /* 0x000fea0003800200 */
.L_x_27386:
        /* <DEDUP_REMOVED lines=15> */
.L_x_27393:
        /* <DEDUP_REMOVED lines=13> */
.L_x_27395:
[----:B------:R-:W-:Y:S05]  /*5e80*/  BSYNC.RECONVERGENT B1 ;  /* 0x0000000000017941 */ /* 0x000fea0003800200 */
.L_x_27394:
        /* <DEDUP_REMOVED lines=43> */
.L_x_27392:
[----:B------:R-:W-:Y:S05]  /*6140*/  BSYNC.RECONVERGENT B0 ;  /* 0x0000000000007941 */ /* 0x000fea0003800200 */
.L_x_27391:
        /* <DEDUP_REMOVED lines=17> */
.L_x_27398:
        /* <DEDUP_REMOVED lines=13> */
.L_x_27400:
[----:B------:R-:W-:Y:S05]  /*6330*/  BSYNC.RECONVERGENT B1 ;  /* 0x0000000000017941 */ /* 0x000fea0003800200 */
.L_x_27399:
        /* <DEDUP_REMOVED lines=43> */
.L_x_27397:
[----:B------:R-:W-:Y:S05]  /*65f0*/  BSYNC.RECONVERGENT B0 ;  /* 0x0000000000007941 */ /* 0x000fea0003800200 */
.L_x_27396:
        /* <DEDUP_REMOVED lines=15> */
.L_x_27403:
        /* <DEDUP_REMOVED lines=13> */
.L_x_27405:
[----:B------:R-:W-:Y:S05]  /*67c0*/  BSYNC.RECONVERGENT B1 ;  /* 0x0000000000017941 */ /* 0x000fea0003800200 */
.L_x_27404:
        /* <DEDUP_REMOVED lines=43> */
.L_x_27402:
[----:B------:R-:W-:Y:S05]  /*6a80*/  BSYNC.RECONVERGENT B0 ;  /* 0x0000000000007941 */ /* 0x000fea0003800200 */
.L_x_27401:
        /* <DEDUP_REMOVED lines=17> */
.L_x_27408:
        /* <DEDUP_REMOVED lines=15> */
.L_x_27410:
[----:B------:R-:W-:Y:S05]  /*6c90*/  BSYNC.RECONVERGENT B1 ;  /* 0x0000000000017941 */ /* 0x000fea0003800200 */
.L_x_27409:
        /* <DEDUP_REMOVED lines=43> */
.L_x_27407:
[----:B------:R-:W-:Y:S05]  /*6f50*/  BSYNC.RECONVERGENT B0 ;  /* 0x0000000000007941 */ /* 0x000fea0003800200 */
.L_x_27406:
[----:B------:R-:W-:Y:S01]  /*6f60*/  FMUL.FTZ R102, R84, R0 ;  /* 0x0000000054667220 */ /* 0x000fe20000410000 */
[----:B------:R-:W-:Y:S01]  /*6f70*/  FSETP.GTU.FTZ.AND P6, PT, R101, R152, PT ;  /* 0x000000986500720b */ /* 0x000fe20003fdc000 */
[----:B------:R-:W-:Y:S01]  /*6f80*/  FMUL.FTZ R100, R85, R0 ;  /* 0x0000000055647220 */ /* 0x000fe20000410000 */
[----:B------:R-:W-:Y:S02]  /*6f90*/  FSEL R98, R98, RZ, P4 ;  /* 0x000000ff62627208 */ /* 0x000fe40002000000 */
[----:B------:R-:W-:Y:S02]  /*6fa0*/  FSEL R101, R102, RZ, !P6 ;  /* 0x000000ff66657208 */ /* 0x000fe40007000000 */
[----:B------:R-:W-:Y:S02]  /*6fb0*/  SEL R166, RZ, 0x1, P6 ;  /* 0x00000001ffa67807 */ /* 0x000fe40003000000 */
[----:B------:R-:W-:Y:S02]  /*6fc0*/  FSETP.GTU.FTZ.AND P6, PT, R103, R152, PT ;  /* 0x000000986700720b */ /* 0x000fe40003fdc000 */
[----:B------:R-:W-:Y:S01]  /*6fd0*/  I2FP.F32.U32 R102, R99 ;  /* 0x0000006300667245 */ /* 0x000fe20000201000 */
[----:B------:R-:W-:Y:S01]  /*6fe0*/  FMUL.FTZ R99, R86, R0 ;  /* 0x0000000056637220 */ /* 0x000fe20000410000 */
[----:B------:R-:W-:-:S02]  /*6ff0*/  FSEL R100, R100, RZ, !P6 ;  /* 0x000000ff64647208 */ /* 0x000fc40007000000 */
[----:B------:R-:W-:Y:S01]  /*7000*/  SEL R168, RZ, 0x1, P6 ;  /* 0x00000001ffa87807 */ /* 0x000fe20003000000 */
[----:B------:R-:W-:Y:S01]  /*7010*/  FFMA.FTZ R103, R102, R153, 1.1641532182693481445e-10 ;  /* 0x2f00000066677423 */ /* 0x000fe20000010099 */
[----:B------:R-:W-:Y:S01]  /*7020*/  FSETP.GTU.FTZ.AND P6, PT, R105, R152, PT ;  /* 0x000000986900720b */ /* 0x000fe20003fdc000 */
[----:B------:R-:W-:Y:S01]  /*7030*/  FMUL.FTZ R102, R87, R0 ;  /* 0x0000000057667220 */ /* 0x000fe20000410000 */
        /* <DEDUP_REMOVED lines=12> */
[----:B------:R-:W-:-:S03]  /*7100*/  SEL R171, RZ, 0x1, P6 ;  /* 0x00000001ffab7807 */ /* 0x000fc60003000000 */
[----:B------:R-:W-:Y:S01]  /*7110*/  FADD.FTZ R99, R102, R103 ;  /* 0x0000006766637221 */ /* 0x000fe20000010000 */
[----:B------:R-:W-:-:S03]  /*7120*/  @P1 FADD.FTZ R96, R88, R96 ;  /* 0x0000006058601221 */ /* 0x000fc60000010000 */
[----:B------:R-:W-:Y:S01]  /*7130*/  @P1 FADD.FTZ R99, R91, R99 ;  /* 0x000000635b631221 */ /* 0x000fe20000010000 */
[----:B------:R-:W-:Y:S06]  /*7140*/  BRA `(.L_x_27411) ;  /* 0x0000001000e07947 */ /* 0x000fec0003800000 */
.L_x_27370:
        /* <DEDUP_REMOVED lines=16> */
.L_x_27414:
        /* <DEDUP_REMOVED lines=13> */
.L_x_27416:
[----:B------:R-:W-:Y:S05]  /*7320*/  BSYNC.RECONVERGENT B1 ;  /* 0x0000000000017941 */ /* 0x000fea0003800200 */
.L_x_27415:
        /* <DEDUP_REMOVED lines=43> */
.L_x_27413:
[----:B------:R-:W-:Y:S05]  /*75e0*/  BSYNC.RECONVERGENT B0 ;  /* 0x0000000000007941 */ /* 0x000fea0003800200 */
.L_x_27412:
        /* <DEDUP_REMOVED lines=16> */
.L_x_27419:
        /* <DEDUP_REMOVED lines=13> */
.L_x_27421:
[----:B------:R-:W-:Y:S05]  /*77c0*/  BSYNC.RECONVERGENT B1 ;  /* 0x0000000000017941 */ /* 0x000fea0003800200 */
.L_x_27420:
        /* <DEDUP_REMOVED lines=43> */
.L_x_27418:
[----:B------:R-:W-:Y:S05]  /*7a80*/  BSYNC.RECONVERGENT B0 ;  /* 0x0000000000007941 */ /* 0x000fea0003800200 */
.L_x_27417:
        /* <DEDUP_REMOVED lines=16> */
.L_x_27424:
        /* <DEDUP_REMOVED lines=13> */
.L_x_27426:
[----:B------:R-:W-:Y:S05]  /*7c60*/  BSYNC.RECONVERGENT B1 ;  /* 0x0000000000017941 */ /* 0x000fea0003800200 */
.L_x_27425:
        /* <DEDUP_REMOVED lines=43> */
.L_x_27423:
[----:B------:R-:W-:Y:S05]  /*7f20*/  BSYNC.RECONVERGENT B0 ;  /* 0x0000000000007941 */ /* 0x000fea0003800200 */
.L_x_27422:
        /* <DEDUP_REMOVED lines=16> */
.L_x_27429:
        /* <DEDUP_REMOVED lines=13> */
.L_x_27431:
[----:B------:R-:W-:Y:S05]  /*8100*/  BSYNC.RECONVERGENT B1 ;  /* 0x0000000000017941 */ /* 0x000fea0003800200 */
.L_x_27430:
        /* <DEDUP_REMOVED lines=43> */
.L_x_27428:
[----:B------:R-:W-:Y:S05]  /*83c0*/  BSYNC.RECONVERGENT B0 ;  /* 0x0000000000007941 */ /* 0x000fea0003800200 */
.L_x_27427:
        /* <DEDUP_REMOVED lines=16> */
.L_x_27411:
[----:B------:R-:W-:Y:S01]  /*84d0*/  SEL R100, RZ, 0x1000000, !P5 ;  /* 0x01000000ff647807 */ /* 0x000fe20006800000 */
[----:B------:R-:W0:Y:S01]  /*84e0*/  @P0 LDC.64 R108, c[0x0][0x398] ;  /* 0x0000e600ff6c0b82 */ /* 0x000e220000000a00 */
[----:B------:R-:W-:Y:S01]  /*84f0*/  SEL R101, RZ, 0x10000, !P4 ;  /* 0x00010000ff657807 */ /* 0x000fe20006000000 */
[----:B------:R-:W-:Y:S01]  /*8500*/  VIADD R167, R137, 0x40 ;  /* 0x0000004089a77836 */ /* 0x000fe20000000000 */
[----:B------:R-:W-:Y:S02]  /*8510*/  SEL R102, RZ, 0x100, !P3 ;  /* 0x00000100ff667807 */ /* 0x000fe40005800000 */
[----:B------:R-:W-:Y:S01]  /*8520*/  SEL R103, RZ, 0x1, !P2 ;  /* 0x00000001ff677807 */ /* 0x000fe20005000000 */
[----:B------:R-:W-:Y:S01]  /*8530*/  IMAD.WIDE.U32 R106, R167, 0x10, R128 ;  /* 0x00000010a76a7825 */ /* 0x000fe200078e0080 */
[----:B------:R-:W-:Y:S01]  /*8540*/  IADD3 R102, PT, PT, R102, R100, R101 ;  /* 0x0000006466667210 */ /* 0x000fe20007ffe065 */
[----:B------:R-:W1:Y:S02]  /*8550*/  @P1 LDC.64 R110, c[0x0][0x3a0] ;  /* 0x0000e800ff6e1b82 */ /* 0x000e640000000a00 */
[----:B------:R-:W-:Y:S01]  /*8560*/  IMAD.WIDE.U32 R100, R165, 0x10, R132 ;  /* 0x00000010a5647825 */ /* 0x000fe200078e0084 */
[----:B------:R-:W-:-:S03]  /*8570*/  IADD3 R105, PT, PT, R102, R103, RZ ;  /* 0x0000006766697210 */ /* 0x000fc60007ffe0ff */
[----:B------:R-:W-:Y:S01]  /*8580*/  IMAD.WIDE.U32 R102, R165, 0x4, R134 ;  /* 0x00000004a5667825 */ /* 0x000fe200078e0086 */
[----:B------:R2:W-:Y:S04]  /*8590*/  STG.E.128 desc[UR6][R100.64], R96 ;  /* 0x0000006064007986 */ /* 0x0005e8000c101d06 */
[----:B------:R2:W-:Y:S01]  /*85a0*/  STG.E desc[UR6][R102.64], R105 ;  /* 0x0000006966007986 */ /* 0x0005e2000c101906 */
[----:B0-----:R-:W-:-:S04]  /*85b0*/  @P0 IMAD.WIDE.U32 R108, R167, 0x10, R108 ;  /* 0x00000010a76c0825 */ /* 0x001fc800078e006c */
[----:B-1----:R-:W-:Y:S01]  /*85c0*/  @P1 IMAD.WIDE.U32 R110, R167, 0x10, R110 ;  /* 0x00000010a76e1825 */ /* 0x002fe200078e006e */
[----:B--2---:R-:W-:Y:S06]  /*85d0*/  @!P0 BRA `(.L_x_27432) ;  /* 0x00000000002c8947 */ /* 0x004fec0003800000 */
        /* <DEDUP_REMOVED lines=11> */
.L_x_27432:
        /* <DEDUP_REMOVED lines=20> */
.L_x_27436:
        /* <DEDUP_REMOVED lines=13> */
.L_x_27438:
[----:B------:R-:W-:Y:S05]  /*88a0*/  BSYNC.RECONVERGENT B1 ;  /* 0x0000000000017941 */ /* 0x000fea0003800200 */
.L_x_27437:
        /* <DEDUP_REMOVED lines=43> */
.L_x_27435:
[----:B------:R-:W-:Y:S05]  /*8b60*/  BSYNC.RECONVERGENT B0 ;  /* 0x0000000000007941 */ /* 0x000fea0003800200 */
.L_x_27434:
        /* <DEDUP_REMOVED lines=17> */
.L_x_27441:
        /* <DEDUP_REMOVED lines=13> */
.L_x_27443:
[----:B------:R-:W-:Y:S05]  /*8d50*/  BSYNC.RECONVERGENT B1 ;  /* 0x0000000000017941 */ /* 0x000fea0003800200 */
.L_x_27442:
        /* <DEDUP_REMOVED lines=43> */
.L_x_27440:
[----:B------:R-:W-:Y:S05]  /*9010*/  BSYNC.RECONVERGENT B0 ;  /* 0x0000000000007941 */ /* 0x000fea0003800200 */
.L_x_27439:
        /* <DEDUP_REMOVED lines=15> */
.L_x_27446:
        /* <DEDUP_REMOVED lines=13> */
.L_x_27448:
[----:B------:R-:W-:Y:S05]  /*91e0*/  BSYNC.RECONVERGENT B1 ;  /* 0x0000000000017941 */ /* 0x000fea0003800200 */
.L_x_27447:
        /* <DEDUP_REMOVED lines=43> */
.L_x_27445:
[----:B------:R-:W-:Y:S05]  /*94a0*/  BSYNC.RECONVERGENT B0 ;  /* 0x0000000000007941 */ /* 0x000fea0003800200 */
.L_x_27444:
        /* <DEDUP_REMOVED lines=17> */
.L_x_27451:
        /* <DEDUP_REMOVED lines=13> */
.L_x_27453:
[----:B------:R-:W-:Y:S05]  /*9690*/  BSYNC.RECONVERGENT B1 ;  /* 0x0000000000017941 */ /* 0x000fea0003800200 */
.L_x_27452:
        /* <DEDUP_REMOVED lines=43> */
.L_x_27450:
[----:B------:R-:W-:Y:S05]  /*9950*/  BSYNC.RECONVERGENT B0 ;  /* 0x0000000000007941 */ /* 0x000fea0003800200 */
.L_x_27449:
        /* <DEDUP_REMOVED lines=15> */
.L_x_27456:
        /* <DEDUP_REMOVED lines=13> */
.L_x_27458:
[----:B------:R-:W-:Y:S05]  /*9b20*/  BSYNC.RECONVERGENT B1 ;  /* 0x0000000000017941 */ /* 0x000fea0003800200 */
.L_x_27457:
        /* <DEDUP_REMOVED lines=43> */
.L_x_27455:
[----:B------:R-:W-:Y:S05]  /*9de0*/  BSYNC.RECONVERGENT B0 ;  /* 0x0000000000007941 */ /* 0x000fea0003800200 */
.L_x_27454:
        /* <DEDUP_REMOVED lines=17> */
.L_x_27461:
        /* <DEDUP_REMOVED lines=13> */
.L_x_27463:
[----:B------:R-:W-:Y:S05]  /*9fd0*/  BSYNC.RECONVERGENT B1 ;  /* 0x0000000000017941 */ /* 0x000fea0003800200 */
.L_x_27462:
        /* <DEDUP_REMOVED lines=43> */
.L_x_27460:
[----:B------:R-:W-:Y:S05]  /*a290*/  BSYNC.RECONVERGENT B0 ;  /* 0x0000000000007941 */ /* 0x000fea0003800200 */
.L_x_27459:
        /* <DEDUP_REMOVED lines=15> */
.L_x_27466:
        /* <DEDUP_REMOVED lines=13> */
.L_x_27468:
[----:B------:R-:W-:Y:S05]  /*a460*/  BSYNC.RECONVERGENT B1 ;  /* 0x0000000000017941 */ /* 0x000fea0003800200 */
.L_x_27467:
        /* <DEDUP_REMOVED lines=43> */
.L_x_27465:
[----:B------:R-:W-:Y:S05]  /*a720*/  BSYNC.RECONVERGENT B0 ;  /* 0x0000000000007941 */ /* 0x000fea0003800200 */
.L_x_27464:
        /* <DEDUP_REMOVED lines=17> */
.L_x_27471:
        /* <DEDUP_REMOVED lines=15> */
.L_x_27473:
[----:B------:R-:W-:Y:S05]  /*a930*/  BSYNC.RECONVERGENT B1 ;  /* 0x0000000000017941 */ /* 0x000fea0003800200 */
.L_x_27472:
        /* <DEDUP_REMOVED lines=43> */
.L_x_27470:
[----:B------:R-:W-:Y:S05]  /*abf0*/  BSYNC.RECONVERGENT B0 ;  /* 0x0000000000007941 */ /* 0x000fea0003800200 */
.L_x_27469:
        /* <DEDUP_REMOVED lines=31> */
.L_x_27433:
        /* <DEDUP_REMOVED lines=16> */
.L_x_27477:
        /* <DEDUP_REMOVED lines=13> */
.L_x_27479:
[----:B------:R-:W-:Y:S05]  /*afc0*/  BSYNC.RECONVERGENT B1 ;  /* 0x0000000000017941 */ /* 0x000fea0003800200 */
.L_x_27478:
        /* <DEDUP_REMOVED lines=43> */
.L_x_27476:
[----:B------:R-:W-:Y:S05]  /*b280*/  BSYNC.RECONVERGENT B0 ;  /* 0x0000000000007941 */ /* 0x000fea0003800200 */
.L_x_27475:
        /* <DEDUP_REMOVED lines=16> */
.L_x_27482:
        /* <DEDUP_REMOVED lines=13> */
.L_x_27484:
[----:B------:R-:W-:Y:S05]  /*b460*/  BSYNC.RECONVERGENT B1 ;  /* 0x0000000000017941 */ /* 0x000fea0003800200 */
.L_x_27483:
        /* <DEDUP_REMOVED lines=43> */
.L_x_27481:
[----:B------:R-:W-:Y:S05]  /*b720*/  BSYNC.RECONVERGENT B0 ;  /* 0x0000000000007941 */ /* 0x000fea0003800200 */
.L_x_27480:
        /* <DEDUP_REMOVED lines=16> */
.L_x_27487:
        /* <DEDUP_REMOVED lines=13> */
.L_x_27489:
[----:B------:R-:W-:Y:S05]  /*b900*/  BSYNC.RECONVERGENT B1 ;  /* 0x0000000000017941 */ /* 0x000fea0003800200 */
.L_x_27488:
        /* <DEDUP_REMOVED lines=43> */
.L_x_27486:
[----:B------:R-:W-:Y:S05]  /*bbc0*/  BSYNC.RECONVERGENT B0 ;  /* 0x0000000000007941 */ /* 0x000fea0003800200 */
.L_x_27485:
        /* <DEDUP_REMOVED lines=16> */
.L_x_27492:
        /* <DEDUP_REMOVED lines=13> */
.L_x_27494:
[----:B------:R-:W-:Y:S05]  /*bda0*/  BSYNC.RECONVERGENT B1 ;  /* 0x0000000000017941 */ /* 0x000fea0003800200 */
.L_x_27493:
        /* <DEDUP_REMOVED lines=43> */
.L_x_27491:
[----:B------:R-:W-:Y:S05]  /*c060*/  BSYNC.RECONVERGENT B0 ;  /* 0x0000000000007941 */ /* 0x000fea0003800200 */
.L_x_27490:
        /* <DEDUP_REMOVED lines=16> */
.L_x_27474:
        /* <DEDUP_REMOVED lines=28> */
.L_x_27495:
        /* <DEDUP_REMOVED lines=20> */
.L_x_27499:
        /* <DEDUP_REMOVED lines=13> */
.L_x_27501:
[----:B------:R-:W-:Y:S05]  /*c540*/  BSYNC.RECONVERGENT B1 ;  /* 0x0000000000017941 */ /* 0x000fea0003800200 */
.L_x_27500:
        /* <DEDUP_REMOVED lines=43> */
.L_x_27498:
[----:B------:R-:W-:Y:S05]  /*c800*/  BSYNC.RECONVERGENT B0 ;  /* 0x0000000000007941 */ /* 0x000fea0003800200 */
.L_x_27497:
        /* <DEDUP_REMOVED lines=17> */
.L_x_27504:
        /* <DEDUP_REMOVED lines=13> */
.L_x_27506:
[----:B------:R-:W-:Y:S05]  /*c9f0*/  BSYNC.RECONVERGENT B1 ;  /* 0x0000000000017941 */ /* 0x000fea0003800200 */
.L_x_27505:
        /* <DEDUP_REMOVED lines=43> */
.L_x_27503:
[----:B------:R-:W-:Y:S05]  /*ccb0*/  BSYNC.RECONVERGENT B0 ;  /* 0x0000000000007941 */ /* 0x000fea0003800200 */
.L_x_27502:
        /* <DEDUP_REMOVED lines=15> */
.L_x_27509:
        /* <DEDUP_REMOVED lines=13> */
.L_x_27511:
[----:B------:R-:W-:Y:S05]  /*ce80*/  BSYNC.RECONVERGENT B1 ;  /* 0x0000000000017941 */ /* 0x000fea0003800200 */
.L_x_27510:
        /* <DEDUP_REMOVED lines=43> */
.L_x_27508:
[----:B------:R-:W-:Y:S05]  /*d140*/  BSYNC.RECONVERGENT B0 ;  /* 0x0000000000007941 */ /* 0x000fea0003800200 */
.L_x_27507:
        /* <DEDUP_REMOVED lines=17> */
.L_x_27514:
        /* <DEDUP_REMOVED lines=13> */
.L_x_27516:
[----:B------:R-:W-:Y:S05]  /*d330*/  BSYNC.RECONVERGENT B1 ;  /* 0x0000000000017941 */ /* 0x000fea0003800200 */
.L_x_27515:
        /* <DEDUP_REMOVED lines=43> */
.L_x_27513:
[----:B------:R-:W-:Y:S05]  /*d5f0*/  BSYNC.RECONVERGENT B0 ;  /* 0x0000000000007941 */ /* 0x000fea0003800200 */
.L_x_27512:
        /* <DEDUP_REMOVED lines=15> */
.L_x_27519:
        /* <DEDUP_REMOVED lines=13> */
.L_x_27521:
[----:B------:R-:W-:Y:S05]  /*d7c0*/  BSYNC.RECONVERGENT B1 ;  /* 0x0000000000017941 */ /* 0x000fea0003800200 */
.L_x_27520:
        /* <DEDUP_REMOVED lines=43> */
.L_x_27518:
[----:B------:R-:W-:Y:S05]  /*da80*/  BSYNC.RECONVERGENT B0 ;  /* 0x0000000000007941 */ /* 0x000fea0003800200 */
.L_x_27517:
        /* <DEDUP_REMOVED lines=17> */
.L_x_27524:
        /* <DEDUP_REMOVED lines=13> */
.L_x_27526:
[----:B------:R-:W-:Y:S05]  /*dc70*/  BSYNC.RECONVERGENT B1 ;  /* 0x0000000000017941 */ /* 0x000fea0003800200 */
.L_x_27525:
        /* <DEDUP_REMOVED lines=43> */
.L_x_27523:
[----:B------:R-:W-:Y:S05]  /*df30*/  BSYNC.RECONVERGENT B0 ;  /* 0x0000000000007941 */ /* 0x000fea0003800200 */
.L_x_27522:
        /* <DEDUP_REMOVED lines=15> */
.L_x_27529:
        /* <DEDUP_REMOVED lines=13> */
.L_x_27531:
[----:B------:R-:W-:Y:S05]  /*e100*/  BSYNC.RECONVERGENT B1 ;  /* 0x0000000000017941 */ /* 0x000fea0003800200 */
.L_x_27530:
        /* <DEDUP_REMOVED lines=43> */
.L_x_27528:
[----:B------:R-:W-:Y:S05]  /*e3c0*/  BSYNC.RECONVERGENT B0 ;  /* 0x0000000000007941 */ /* 0x000fea0003800200 */
.L_x_27527:
        /* <DEDUP_REMOVED lines=17> */
.L_x_27534:
        /* <DEDUP_REMOVED lines=15> */
.L_x_27536:
[----:B------:R-:W-:Y:S05]  /*e5d0*/  BSYNC.RECONVERGENT B1 ;  /* 0x0000000000017941 */ /* 0x000fea0003800200 */
.L_x_27535:
        /* <DEDUP_REMOVED lines=43> */
.L_x_27533:
[----:B------:R-:W-:Y:S05]  /*e890*/  BSYNC.RECONVERGENT B0 ;  /* 0x0000000000007941 */ /* 0x000fea0003800200 */
.L_x_27532:
        /* <DEDUP_REMOVED lines=31> */
.L_x_27496:
        /* <DEDUP_REMOVED lines=16> */
.L_x_27540:
        /* <DEDUP_REMOVED lines=13> */
.L_x_27542:
[----:B------:R-:W-:Y:S05]  /*ec60*/  BSYNC.RECONVERGENT B1 ;  /* 0x0000000000017941 */ /* 0x000fea0003800200 */
.L_x_27541:
        /* <DEDUP_REMOVED lines=43> */
.L_x_27539:
[----:B------:R-:W-:Y:S05]  /*ef20*/  BSYNC.RECONVERGENT B0 ;  /* 0x0000000000007941 */ /* 0x000fea0003800200 */
.L_x_27538:
        /* <DEDUP_REMOVED lines=16> */
.L_x_27545:
        /* <DEDUP_REMOVED lines=13> */
.L_x_27547:
[----:B------:R-:W-:Y:S05]  /*f100*/  BSYNC.RECONVERGENT B1 ;  /* 0x0000000000017941 */ /* 0x000fea0003800200 */
.L_x_27546:
        /* <DEDUP_REMOVED lines=43> */
.L_x_27544:
[----:B------:R-:W-:Y:S05]  /*f3c0*/  BSYNC.RECONVERGENT B0 ;  /* 0x0000000000007941 */ /* 0x000fea0003800200 */
.L_x_27543:
        /* <DEDUP_REMOVED lines=16> */
.L_x_27550:
        /* <DEDUP_REMOVED lines=13> */
.L_x_27552:
[----:B------:R-:W-:Y:S05]  /*f5a0*/  BSYNC.RECONVERGENT B1 ;  /* 0x0000000000017941 */ /* 0x000fea0003800200 */
.L_x_27551:
        /* <DEDUP_REMOVED lines=43> */
.L_x_27549:
[----:B------:R-:W-:Y:S05]  /*f860*/  BSYNC.RECONVERGENT B0 ;  /* 0x0000000000007941 */ /* 0x000fea0003800200 */
.L_x_27548:
        /* <DEDUP_REMOVED lines=16> */
.L_x_27555:
        /* <DEDUP_REMOVED lines=13> */
.L_x_27557:
[----:B------:R-:W-:Y:S05]  /*fa40*/  BSYNC.RECONVERGENT B1 ;  /* 0x0000000000017941 */ /* 0x000fea0003800200 */
.L_x_27556:
        /* <DEDUP_REMOVED lines=43> */
.L_x_27554:
[----:B------:R-:W-:Y:S05]  /*fd00*/  BSYNC.RECONVERGENT B0 ;  /* 0x0000000000007941 */ /* 0x000fea0003800200 */
.L_x_27553:
        /* <DEDUP_REMOVED lines=16> */
.L_x_27537:
        /* <DEDUP_REMOVED lines=28> */
.L_x_27558:
        /* <DEDUP_REMOVED lines=20> */
.L_x_27562:
        /* <DEDUP_REMOVED lines=13> */
.L_x_27564:
[----:B------:R-:W-:Y:S05]  /*101e0*/  BSYNC.RECONVERGENT B1 ;  /* 0x0000000000017941 */ /* 0x000fea0003800200 */
.L_x_27563:
        /* <DEDUP_REMOVED lines=43> */
.L_x_27561:
[----:B------:R-:W-:Y:S05]  /*104a0*/  BSYNC.RECONVERGENT B0 ;  /* 0x0000000000007941 */ /* 0x000fea0003800200 */
.L_x_27560:
        /* <DEDUP_REMOVED lines=17> */
.L_x_27567:
        /* <DEDUP_REMOVED lines=13> */
.L_x_27569:
[----:B------:R-:W-:Y:S05]  /*10690*/  BSYNC.RECONVERGENT B1 ;  /* 0x0000000000017941 */ /* 0x000fea0003800200 */
.L_x_27568:
        /* <DEDUP_REMOVED lines=43> */
.L_x_27566:
[----:B------:R-:W-:Y:S05]  /*10950*/  BSYNC.RECONVERGENT B0 ;  /* 0x0000000000007941 */ /* 0x000fea0003800200 */
.L_x_27565:
        /* <DEDUP_REMOVED lines=15> */
.L_x_27572:
        /* <DEDUP_REMOVED lines=13> */
.L_x_27574:
[----:B------:R-:W-:Y:S05]  /*10b20*/  BSYNC.RECONVERGENT B1 ;  /* 0x0000000000017941 */ /* 0x000fea0003800200 */
.L_x_27573:
        /* <DEDUP_REMOVED lines=43> */
.L_x_27571:
[----:B------:R-:W-:Y:S05]  /*10de0*/  BSYNC.RECONVERGENT B0 ;  /* 0x0000000000007941 */ /* 0x000fea0003800200 */
.L_x_27570:
        /* <DEDUP_REMOVED lines=17> */
.L_x_27577:
        /* <DEDUP_REMOVED lines=13> */
.L_x_27579:
[----:B------:R-:W-:Y:S05]  /*10fd0*/  BSYNC.RECONVERGENT B1 ;  /* 0x0000000000017941 */ /* 0x000fea0003800200 */
.L_x_27578:
        /* <DEDUP_REMOVED lines=43> */
.L_x_27576:
[----:B------:R-:W-:Y:S05]  /*11290*/  BSYNC.RECONVERGENT B0 ;  /* 0x0000000000007941 */ /* 0x000fea0003800200 */
.L_x_27575:
        /* <DEDUP_REMOVED lines=15> */
.L_x_27582:
        /* <DEDUP_REMOVED lines=13> */
.L_x_27584:
[----:B------:R-:W-:Y:S05]  /*11460*/  BSYNC.RECONVERGENT B1 ;  /* 0x0000000000017941 */ /* 0x000fea0003800200 */
.L_x_27583:
        /* <DEDUP_REMOVED lines=43> */
.L_x_27581:
[----:B------:R-:W-:Y:S05]  /*11720*/  BSYNC.RECONVERGENT B0 ;  /* 0x0000000000007941 */ /* 0x000fea0003800200 */
.L_x_27580:
        /* <DEDUP_REMOVED lines=17> */
.L_x_27587:
        /* <DEDUP_REMOVED lines=13> */
.L_x_27589:
[----:B------:R-:W-:Y:S05]  /*11910*/  BSYNC.RECONVERGENT B1 ;  /* 0x0000000000017941 */ /* 0x000fea0003800200 */
.L_x_27588:
        /* <DEDUP_REMOVED lines=43> */
.L_x_27586:
[----:B------:R-:W-:Y:S05]  /*11bd0*/  BSYNC.RECONVERGENT B0 ;  /* 0x0000000000007941 */ /* 0x000fea0003800200 */
.L_x_27585:
        /* <DEDUP_REMOVED lines=15> */
.L_x_27592:
        /* <DEDUP_REMOVED lines=13> */
.L_x_27594:
[----:B------:R-:W-:Y:S05]  /*11da0*/  BSYNC.RECONVERGENT B1 ;  /* 0x0000000000017941 */ /* 0x000fea0003800200 */
.L_x_27593:
        /* <DEDUP_REMOVED lines=43> */
.L_x_27591:
[----:B------:R-:W-:Y:S05]  /*12060*/  BSYNC.RECONVERGENT B0 ;  /* 0x0000000000007941 */ /* 0x000fea0003800200 */
.L_x_27590:
        /* <DEDUP_REMOVED lines=17> */
.L_x_27597:
        /* <DEDUP_REMOVED lines=15> */
.L_x_27599:
[----:B------:R-:W-:Y:S05]  /*12270*/  BSYNC.RECONVERGENT B1 ;  /* 0x0000000000017941 */ /* 0x000fea0003800200 */
.L_x_27598:
        /* <DEDUP_REMOVED lines=43> */
.L_x_27596:
[----:B------:R-:W-:Y:S05]  /*12530*/  BSYNC.RECONVERGENT B0 ;  /* 0x0000000000007941 */ /* 0x000fea0003800200 */
.L_x_27595:
        /* <DEDUP_REMOVED lines=31> */
.L_x_27559:
        /* <DEDUP_REMOVED lines=16> */
.L_x_27603:
        /* <DEDUP_REMOVED lines=13> */
.L_x_27605:
[----:B------:R-:W-:Y:S05]  /*12900*/  BSYNC.RECONVERGENT B1 ;  /* 0x0000000000017941 */ /* 0x000fea0003800200 */
.L_x_27604:
        /* <DEDUP_REMOVED lines=43> */
.L_x_27602:
[----:B------:R-:W-:Y:S05]  /*12bc0*/  BSYNC.RECONVERGENT B0 ;  /* 0x0000000000007941 */ /* 0x000fea0003800200 */
.L_x_27601:
        /* <DEDUP_REMOVED lines=16> */
.L_x_27608:
        /* <DEDUP_REMOVED lines=13> */
.L_x_27610:
[----:B------:R-:W-:Y:S05]  /*12da0*/  BSYNC.RECONVERGENT B1 ;  /* 0x0000000000017941 */ /* 0x000fea0003800200 */
.L_x_27609:
        /* <DEDUP_REMOVED lines=43> */
.L_x_27607:
[----:B------:R-:W-:Y:S05]  /*13060*/  BSYNC.RECONVERGENT B0 ;  /* 0x0000000000007941 */ /* 0x000fea0003800200 */
.L_x_27606:
        /* <DEDUP_REMOVED lines=16> */
.L_x_27613:
        /* <DEDUP_REMOVED lines=13> */
.L_x_27615:
[----:B------:R-:W-:Y:S05]  /*13240*/  BSYNC.RECONVERGENT B1 ;  /* 0x0000000000017941 */ /* 0x000fea0003800200 */
.L_x_27614:
        /* <DEDUP_REMOVED lines=43> */
.L_x_27612:
[----:B------:R-:W-:Y:S05]  /*13500*/  BSYNC.RECONVERGENT B0 ;  /* 0x0000000000007941 */ /* 0x000fea0003800200 */
.L_x_27611:
        /* <DEDUP_REMOVED lines=16> */
.L_x_27618:
        /* <DEDUP_REMOVED lines=13> */
.L_x_27620:
[----:B------:R-:W-:Y:S05]  /*136e0*/  BSYNC.RECONVERGENT B1 ;  /* 0x0000000000017941 */ /* 0x000fea0003800200 */
.L_x_27619:
        /* <DEDUP_REMOVED lines=43> */
.L_x_27617:
[----:B------:R-:W-:Y:S05]  /*139a0*/  BSYNC.RECONVERGENT B0 ;  /* 0x0000000000007941 */ /* 0x000fea0003800200 */
.L_x_27616:
        /* <DEDUP_REMOVED lines=16> */
.L_x_27600:
        /* <DEDUP_REMOVED lines=28> */
.L_x_27621:
        /* <DEDUP_REMOVED lines=20> */
.L_x_27625:
        /* <DEDUP_REMOVED lines=13> */
.L_x_27627:
[----:B------:R-:W-:Y:S05]  /*13e80*/  BSYNC.RECONVERGENT B1 ;  /* 0x0000000000017941 */ /* 0x000fea0003800200 */
.L_x_27626:
        /* <DEDUP_REMOVED lines=43> */
.L_x_27624:
[----:B------:R-:W-:Y:S05]  /*14140*/  BSYNC.RECONVERGENT B0 ;  /* 0x0000000000007941 */ /* 0x000fea0003800200 */
.L_x_27623:
        /* <DEDUP_REMOVED lines=17> */
.L_x_27630:
        /* <DEDUP_REMOVED lines=13> */
.L_x_27632:
[----:B------:R-:W-:Y:S05]  /*14330*/  BSYNC.RECONVERGENT B1 ;  /* 0x0000000000017941 */ /* 0x000fea0003800200 */
.L_x_27631:
        /* <DEDUP_REMOVED lines=43> */
.L_x_27629:
[----:B------:R-:W-:Y:S05]  /*145f0*/  BSYNC.RECONVERGENT B0 ;  /* 0x0000000000007941 */ /* 0x000fea0003800200 */
.L_x_27628:
        /* <DEDUP_REMOVED lines=15> */
.L_x_27635:
        /* <DEDUP_REMOVED lines=13> */
.L_x_27637:
[----:B------:R-:W-:Y:S05]  /*147c0*/  BSYNC.RECONVERGENT B1 ;  /* 0x0000000000017941 */ /* 0x000fea0003800200 */
.L_x_27636:
        /* <DEDUP_REMOVED lines=43> */
.L_x_27634:
[----:B------:R-:W-:Y:S05]  /*14a80*/  BSYNC.RECONVERGENT B0 ;  /* 0x0000000000007941 */ /* 0x000fea0003800200 */
.L_x_27633:
        /* <DEDUP_REMOVED lines=17> */
.L_x_27640:
        /* <DEDUP_REMOVED lines=13> */
.L_x_27642:
[----:B------:R-:W-:Y:S05]  /*14c70*/  BSYNC.RECONVERGENT B1 ;  /* 0x0000000000017941 */ /* 0x000fea0003800200 */
.L_x_27641:
        /* <DEDUP_REMOVED lines=43> */
.L_x_27639:
[----:B------:R-:W-:Y:S05]  /*14f30*/  BSYNC.RECONVERGENT B0 ;  /* 0x0000000000007941 */ /* 0x000fea0003800200 */
.L_x_27638:
        /* <DEDUP_REMOVED lines=15> */
.L_x_27645:
        /* <DEDUP_REMOVED lines=13> */
.L_x_27647:
[----:B------:R-:W-:Y:S05]  /*15100*/  BSYNC.RECONVERGENT B1 ;  /* 0x0000000000017941 */ /* 0x000fea0003800200 */
.L_x_27646:
        /* <DEDUP_REMOVED lines=43> */
.L_x_27644:
[----:B------:R-:W-:Y:S05]  /*153c0*/  BSYNC.RECONVERGENT B0 ;  /* 0x0000000000007941 */ /* 0x000fea0003800200 */
.L_x_27643:
        /* <DEDUP_REMOVED lines=17> */
.L_x_27650:
        /* <DEDUP_REMOVED lines=13> */
.L_x_27652:
[----:B------:R-:W-:Y:S05]  /*155b0*/  BSYNC.RECONVERGENT B1 ;  /* 0x0000000000017941 */ /* 0x000fea0003800200 */
.L_x_27651:
        /* <DEDUP_REMOVED lines=43> */
.L_x_27649:
[----:B------:R-:W-:Y:S05]  /*15870*/  BSYNC.RECONVERGENT B0 ;  /* 0x0000000000007941 */ /* 0x000fea0003800200 */
.L_x_27648:
        /* <DEDUP_REMOVED lines=15> */
.L_x_27655:
        /* <DEDUP_REMOVED lines=13> */
.L_x_27657:
[----:B------:R-:W-:Y:S05]  /*15a40*/  BSYNC.RECONVERGENT B1 ;  /* 0x0000000000017941 */ /* 0x000fea0003800200 */
.L_x_27656:
        /* <DEDUP_REMOVED lines=43> */
.L_x_27654:
[----:B------:R-:W-:Y:S05]  /*15d00*/  BSYNC.RECONVERGENT B0 ;  /* 0x0000000000007941 */ /* 0x000fea0003800200 */
.L_x_27653:
        /* <DEDUP_REMOVED lines=17> */
.L_x_27660:
        /* <DEDUP_REMOVED lines=15> */
.L_x_27662:
[----:B------:R-:W-:Y:S05]  /*15f10*/  BSYNC.RECONVERGENT B1 ;  /* 0x0000000000017941 */ /* 0x000fea0003800200 */
.L_x_27661:
        /* <DEDUP_REMOVED lines=43> */
.L_x_27659:
[----:B------:R-:W-:Y:S05]  /*161d0*/  BSYNC.RECONVERGENT B0 ;  /* 0x0000000000007941 */ /* 0x000fea0003800200 */
.L_x_27658:
        /* <DEDUP_REMOVED lines=31> */
.L_x_27622:
        /* <DEDUP_REMOVED lines=16> */
.L_x_27666:
        /* <DEDUP_REMOVED lines=13> */
.L_x_27668:
[----:B------:R-:W-:Y:S05]  /*165a0*/  BSYNC.RECONVERGENT B1 ;  /* 0x0000000000017941 */ /* 0x000fea0003800200 */
.L_x_27667:
        /* <DEDUP_REMOVED lines=42> */
.L_x_27665:
[----:B------:R-:W-:Y:S05]  /*16850*/  BSYNC.RECONVERGENT B0 ;  /* 0x0000000000007941 */ /* 0x000fea0003800200 */
.L_x_27664:
        /* <DEDUP_REMOVED lines=16> */
.L_x_27671:
        /* <DEDUP_REMOVED lines=13> */
.L_x_27673:
[----:B------:R-:W-:Y:S05]  /*16a30*/  BSYNC.RECONVERGENT B1 ;  /* 0x0000000000017941 */ /* 0x000fea0003800200 */
.L_x_27672:
        /* <DEDUP_REMOVED lines=43> */
.L_x_27670:
[----:B------:R-:W-:Y:S05]  /*16cf0*/  BSYNC.RECONVERGENT B0 ;  /* 0x0000000000007941 */ /* 0x000fea0003800200 */
.L_x_27669:
        /* <DEDUP_REMOVED lines=16> */
.L_x_27676:
        /* <DEDUP_REMOVED lines=13> */
.L_x_27678:
[----:B------:R-:W-:Y:S05]  /*16ed0*/  BSYNC.RECONVERGENT B1 ;  /* 0x0000000000017941 */ /* 0x000fea0003800200 */
.L_x_27677:
        /* <DEDUP_REMOVED lines=43> */
.L_x_27675:
[----:B------:R-:W-:Y:S05]  /*17190*/  BSYNC.RECONVERGENT B0 ;  /* 0x0000000000007941 */ /* 0x000fea0003800200 */
.L_x_27674:
        /* <DEDUP_REMOVED lines=16> */
.L_x_27681:
        /* <DEDUP_REMOVED lines=13> */
.L_x_27683:
[----:B------:R-:W-:Y:S05]  /*17370*/  BSYNC.RECONVERGENT B1 ;  /* 0x0000000000017941 */ /* 0x000fea0003800200 */
.L_x_27682:
        /* <DEDUP_REMOVED lines=43> */
.L_x_27680:
[----:B------:R-:W-:Y:S05]  /*17630*/  BSYNC.RECONVERGENT B0 ;  /* 0x0000000000007941 */ /* 0x000fea0003800200 */
.L_x_27679:
        /* <DEDUP_REMOVED lines=16> */
.L_x_27663:
        /* <DEDUP_REMOVED lines=9> */
[----:B------:R-:W-:-:S04]  /*177d0*/  IMAD.WIDE.U32 R116, R175, 0x10, R132 ;  /* 0x00000010af747825 */ /* 0x000fc800078e0084 */
[----:B------:R-:W-:Y:S01]  /*177e0*/  IMAD.IADD R121, R118, 0x1, R119 ;  /* 0x0000000176797824 */ /* 0x000fe200078e0277 */
[----:B------:R2:W-:Y:S01]  /*177f0*/  STG.E.128 desc[UR6][R116.64], R112 ;  /* 0x0000007074007986 */ /* 0x0005e2000c101d06 */
[----:B------:R-:W-:-:S05]  /*17800*/  IMAD.WIDE.U32 R118, R175, 0x4, R134 ;  /* 0x00000004af767825 */ /* 0x000fca00078e0086 */
[----:B------:R2:W-:Y:S01]  /*17810*/  STG.E desc[UR6][R118.64], R121 ;  /* 0x0000007976007986 */ /* 0x0005e2000c101906 */
[----:B0-----:R-:W-:-:S04]  /*17820*/  @P0 IMAD.WIDE.U32 R124, R177, 0x10, R124 ;  /* 0x00000010b17c0825 */ /* 0x001fc800078e007c */
[----:B-1----:R-:W-:Y:S01]  /*17830*/  @P1 IMAD.WIDE.U32 R126, R177, 0x10, R126 ;  /* 0x00000010b17e1825 */ /* 0x002fe200078e007e */
[----:B--2---:R-:W-:Y:S06]  /*17840*/  @!P0 BRA `(.L_x_27684) ;  /* 0x00000000002c8947 */ /* 0x004fec0003800000 */
        /* <DEDUP_REMOVED lines=11> */
.L_x_27684:
        /* <DEDUP_REMOVED lines=20> */
.L_x_27688:
        /* <DEDUP_REMOVED lines=13> */
.L_x_27690:
[----:B------:R-:W-:Y:S05]  /*17b10*/  BSYNC.RECONVERGENT B1 ;  /* 0x0000000000017941 */ /* 0x000fea0003800200 */
.L_x_27689:
        /* <DEDUP_REMOVED lines=42> */
[----:B------:R-:W-:-:S07]  /*17dc0*/  IMAD.MOV.U32 R122, RZ, RZ, RZ ;  /* 0x000000ffff7a7224 */ /* 0x000fce00078e00ff */
.L_x_27687:
[----:B------:R-:W-:Y:S05]  /*17dd0*/  BSYNC.RECONVERGENT B0 ;  /* 0x0000000000007941 */ /* 0x000fea0003800200 */
.L_x_27686:
[----:B------:R-:W-:Y:S01]  /*17de0*/  ISETP.NE.AND P3, PT, R122, 0x1, PT ;  /* 0x000000017a00780c */ /* 0x000fe20003f65270 */
[----:B------:R-:W-:Y:S01]  /*17df0*/  BSSY.RECONVERGENT B0, `(.L_x_27691) ;  /* 0x0000049000007945 */ /* 0x000fe20003800200 */
[----:B------:R-:W-:Y:S01]  /*17e00*/  I2FP.F32.U32 R120, R121 ;  /* 0x0000007900787245 */ /* 0x000fe20000201000 */
[----:B------:R-:W-:Y:S02]  /*17e10*/  HFMA2 R123, -RZ, RZ, 0, 1.1920928955078125e-07 ;  /* 0x00000002ff7b7431 */ /* 0x000fe400000001ff */
[----:B-----5:R-:W-:Y:S02]  /*17e20*/  FMUL.FTZ R116, R116, R0 ;  /* 0x0000000074747220 */ /* 0x020fe40000410000 */
        /* <DEDUP_REMOVED lines=12> */
.L_x_27693:
        /* <DEDUP_REMOVED lines=13> */
.L_x_27695:
[----:B------:R-:W-:Y:S05]  /*17fc0*/  BSYNC.RECONVERGENT B1 ;  /* 0x0000000000017941 */ /* 0x000fea0003800200 */
.L_x_27694:
        /* <DEDUP_REMOVED lines=43> */
.L_x_27692:
[----:B------:R-:W-:Y:S05]  /*18280*/  BSYNC.RECONVERGENT B0 ;  /* 0x0000000000007941 */ /* 0x000fea0003800200 */
.L_x_27691:
        /* <DEDUP_REMOVED lines=15> */
.L_x_27698:
        /* <DEDUP_REMOVED lines=13> */
.L_x_27700:
[----:B------:R-:W-:Y:S05]  /*18450*/  BSYNC.RECONVERGENT B1 ;  /* 0x0000000000017941 */ /* 0x000fea0003800200 */
.L_x_27699:
        /* <DEDUP_REMOVED lines=43> */
.L_x_27697:
[----:B------:R-:W-:Y:S05]  /*18710*/  BSYNC.RECONVERGENT B0 ;  /* 0x0000000000007941 */ /* 0x000fea0003800200 */
.L_x_27696:
        /* <DEDUP_REMOVED lines=17> */
.L_x_27703:
        /* <DEDUP_REMOVED lines=13> */
.L_x_27705:
[----:B------:R-:W-:Y:S05]  /*18900*/  BSYNC.RECONVERGENT B1 ;  /* 0x0000000000017941 */ /* 0x000fea0003800200 */
.L_x_27704:
        /* <DEDUP_REMOVED lines=43> */
.L_x_27702:
[----:B------:R-:W-:Y:S05]  /*18bc0*/  BSYNC.RECONVERGENT B0 ;  /* 0x0000000000007941 */ /* 0x000fea0003800200 */
.L_x_27701:
        /* <DEDUP_REMOVED lines=15> */
.L_x_27708:
        /* <DEDUP_REMOVED lines=13> */
.L_x_27710:
[----:B------:R-:W-:Y:S05]  /*18d90*/  BSYNC.RECONVERGENT B1 ;  /* 0x0000000000017941 */ /* 0x000fea0003800200 */
.L_x_27709:
        /* <DEDUP_REMOVED lines=43> */
.L_x_27707:
[----:B------:R-:W-:Y:S05]  /*19050*/  BSYNC.RECONVERGENT B0 ;  /* 0x0000000000007941 */ /* 0x000fea0003800200 */
.L_x_27706:
        /* <DEDUP_REMOVED lines=17> */
.L_x_27713:
        /* <DEDUP_REMOVED lines=13> */
.L_x_27715:
[----:B------:R-:W-:Y:S05]  /*19240*/  BSYNC.RECONVERGENT B1 ;  /* 0x0000000000017941 */ /* 0x000fea0003800200 */
.L_x_27714:
        /* <DEDUP_REMOVED lines=43> */
.L_x_27712:
[----:B------:R-:W-:Y:S05]  /*19500*/  BSYNC.RECONVERGENT B0 ;  /* 0x0000000000007941 */ /* 0x000fea0003800200 */
.L_x_27711:
        /* <DEDUP_REMOVED lines=15> */
.L_x_27718:
        /* <DEDUP_REMOVED lines=13> */
.L_x_27720:
[----:B------:R-:W-:Y:S05]  /*196d0*/  BSYNC.RECONVERGENT B1 ;  /* 0x0000000000017941 */ /* 0x000fea0003800200 */
.L_x_27719:
        /* <DEDUP_REMOVED lines=43> */
.L_x_27717:
[----:B------:R-:W-:Y:S05]  /*19990*/  BSYNC.RECONVERGENT B0 ;  /* 0x0000000000007941 */ /* 0x000fea0003800200 */
.L_x_27716:
        /* <DEDUP_REMOVED lines=17> */
.L_x_27723:
        /* <DEDUP_REMOVED lines=15> */
.L_x_27725:
[----:B------:R-:W-:Y:S05]  /*19ba0*/  BSYNC.RECONVERGENT B1 ;  /* 0x0000000000017941 */ /* 0x000fea0003800200 */
.L_x_27724:
        /* <DEDUP_REMOVED lines=43> */
.L_x_27722:
[----:B------:R-:W-:Y:S05]  /*19e60*/  BSYNC.RECONVERGENT B0 ;  /* 0x0000000000007941 */ /* 0x000fea0003800200 */
.L_x_27721:
        /* <DEDUP_REMOVED lines=31> */
.L_x_27685:
        /* <DEDUP_REMOVED lines=16> */
.L_x_27729:
        /* <DEDUP_REMOVED lines=13> */
.L_x_27731:
[----:B------:R-:W-:Y:S05]  /*1a230*/  BSYNC.RECONVERGENT B1 ;  /* 0x0000000000017941 */ /* 0x000fea0003800200 */
.L_x_27730:
        /* <DEDUP_REMOVED lines=41> */
[----:B------:R-:W-:-:S07]  /*1a4d0*/  HFMA2 R122, -RZ, RZ, 0, 0 ;  /* 0x00000000ff7a7431 */ /* 0x000fce00000001ff */
.L_x_27728:
[----:B------:R-:W-:Y:S05]  /*1a4e0*/  BSYNC.RECONVERGENT B0 ;  /* 0x0000000000007941 */ /* 0x000fea0003800200 */
.L_x_27727:
        /* <DEDUP_REMOVED lines=16> */
.L_x_27734:
        /* <DEDUP_REMOVED lines=13> */
.L_x_27736:
[----:B------:R-:W-:Y:S05]  /*1a6c0*/  BSYNC.RECONVERGENT B1 ;  /* 0x0000000000017941 */ /* 0x000fea0003800200 */
.L_x_27735:
        /* <DEDUP_REMOVED lines=43> */
.L_x_27733:
[----:B------:R-:W-:Y:S05]  /*1a980*/  BSYNC.RECONVERGENT B0 ;  /* 0x0000000000007941 */ /* 0x000fea0003800200 */
.L_x_27732:
        /* <DEDUP_REMOVED lines=16> */
.L_x_27739:
        /* <DEDUP_REMOVED lines=13> */
.L_x_27741:
[----:B------:R-:W-:Y:S05]  /*1ab60*/  BSYNC.RECONVERGENT B1 ;  /* 0x0000000000017941 */ /* 0x000fea0003800200 */
.L_x_27740:
        /* <DEDUP_REMOVED lines=43> */
.L_x_27738:
[----:B------:R-:W-:Y:S05]  /*1ae20*/  BSYNC.RECONVERGENT B0 ;  /* 0x0000000000007941 */ /* 0x000fea0003800200 */
.L_x_27737:
        /* <DEDUP_REMOVED lines=16> */
.L_x_27744:
        /* <DEDUP_REMOVED lines=13> */
.L_x_27746:
[----:B------:R-:W-:Y:S05]  /*1b000*/  BSYNC.RECONVERGENT B1 ;  /* 0x0000000000017941 */ /* 0x000fea0003800200 */
.L_x_27745:
        /* <DEDUP_REMOVED lines=43> */
.L_x_27743:
[----:B------:R-:W-:Y:S05]  /*1b2c0*/  BSYNC.RECONVERGENT B0 ;  /* 0x0000000000007941 */ /* 0x000fea0003800200 */
.L_x_27742:
        /* <DEDUP_REMOVED lines=16> */
.L_x_27726:
[----:B------:R-:W-:Y:S01]  /*1b3d0*/  SEL R120, RZ, 0x1000000, !P5 ;  /* 0x01000000ff787807 */ /* 0x000fe20006800000 */
[----:B------:R-:W0:Y:S01]  /*1b3e0*/  @P0 LDC.64 R130, c[0x0][0x398] ;  /* 0x0000e600ff820b82 */ /* 0x000e220000000a00 */
[----:B------:R-:W-:Y:S02]  /*1b3f0*/  SEL R121, RZ, 0x10000, !P4 ;  /* 0x00010000ff797807 */ /* 0x000fe40006000000 */
[----:B------:R-:W-:Y:S02]  /*1b400*/  SEL R122, RZ, 0x100, !P3 ;  /* 0x00000100ff7a7807 */ /* 0x000fe40005800000 */
[----:B------:R-:W-:Y:S02]  /*1b410*/  SEL R123, RZ, 0x1, !P2 ;  /* 0x00000001ff7b7807 */ /* 0x000fe40005000000 */
[----:B------:R-:W-:Y:S01]  /*1b420*/  IADD3 R122, PT, PT, R122, R120, R121 ;  /* 0x000000787a7a7210 */ /* 0x000fe20007ffe079 */
[----:B------:R-:W-:Y:S01]  /*1b430*/  IMAD.WIDE.U32 R120, R177, 0x10, R132 ;  /* 0x00000010b1787825 */ /* 0x000fe200078e0084 */
[----:B------:R-:W1:Y:S01]  /*1b440*/  @P1 LDC.64 R180, c[0x0][0x3a0] ;  /* 0x0000e800ffb41b82 */ /* 0x000e620000000a00 */
[----:B------:R-:W-:-:S02]  /*1b450*/  IADD3 R179, PT, PT, R137, 0xe0, RZ ;  /* 0x000000e089b37810 */ /* 0x000fc40007ffe0ff */
[----:B------:R-:W-:Y:S01]  /*1b460*/  IMAD.IADD R125, R122, 0x1, R123 ;  /* 0x000000017a7d7824 */ /* 0x000fe200078e027b */
[----:B------:R2:W-:Y:S01]  /*1b470*/  STG.E.128 desc[UR6][R120.64], R116 ;  /* 0x0000007478007986 */ /* 0x0005e2000c101d06 */
[----:B------:R-:W-:-:S04]  /*1b480*/  IMAD.WIDE.U32 R122, R177, 0x4, R134 ;  /* 0x00000004b17a7825 */ /* 0x000fc800078e0086 */
[C---:B------:R-:W-:Y:S01]  /*1b490*/  IMAD.WIDE.U32 R126, R179.reuse, 0x10, R128 ;  /* 0x00000010b37e7825 */ /* 0x040fe200078e0080 */
[----:B------:R2:W-:Y:S03]  /*1b4a0*/  STG.E desc[UR6][R122.64], R125 ;  /* 0x0000007d7a007986 */ /* 0x0005e6000c101906 */
        /* <DEDUP_REMOVED lines=14> */
.L_x_27747:
[----:B------:R1:W5:Y:S04]  /*1b590*/  @P0 LDG.E.128 R84, desc[UR6][R130.64] ;  /* 0x0000000682540981 */ /* 0x000368000c1e1d00 */
[----:B------:R1:W5:Y:S04]  /*1b5a0*/  @P1 LDG.E.128 R88, desc[UR6][R180.64] ;  /* 0x00000006b4581981 */ /* 0x000368000c1e1d00 */
[----:B0-----:R1:W5:Y:S01]  /*1b5b0*/  LDG.E.128 R120, desc[UR6][R126.64] ;  /* 0x000000067e787981 */ /* 0x001362000c1e1d00 */
        /* <DEDUP_REMOVED lines=17> */
.L_x_27751:
        /* <DEDUP_REMOVED lines=13> */
.L_x_27753:
[----:B------:R-:W-:Y:S05]  /*1b7a0*/  BSYNC.RECONVERGENT B1 ;  /* 0x0000000000017941 */ /* 0x000fea0003800200 */
.L_x_27752:
        /* <DEDUP_REMOVED lines=42> */
.L_x_27750:
[----:B------:R-:W-:Y:S05]  /*1ba50*/  BSYNC.RECONVERGENT B0 ;  /* 0x0000000000007941 */ /* 0x000fea0003800200 */
.L_x_27749:
[----:B------:R-:W-:Y:S01]  /*1ba60*/  ISETP.NE.AND P3, PT, R126, 0x1, PT ;  /* 0x000000017e00780c */ /* 0x000fe20003f65270 */
[----:B------:R-:W-:Y:S01]  /*1ba70*/  BSSY.RECONVERGENT B0, `(.L_x_27754) ;  /* 0x0000049000007945 */ /* 0x000fe20003800200 */
[----:B------:R-:W-:Y:S01]  /*1ba80*/  I2FP.F32.U32 R124, R125 ;  /* 0x0000007d007c7245 */ /* 0x000fe20000201000 */
[----:B-----5:R-:W-:Y:S01]  /*1ba90*/  FMUL.FTZ R120, R120, R0 ;  /* 0x0000000078787220 */ /* 0x020fe20000410000 */
        /* <DEDUP_REMOVED lines=13> */
.L_x_27756:
        /* <DEDUP_REMOVED lines=13> */
.L_x_27758:
[----:B------:R-:W-:Y:S05]  /*1bc40*/  BSYNC.RECONVERGENT B1 ;  /* 0x0000000000017941 */ /* 0x000fea0003800200 */
.L_x_27757:
        /* <DEDUP_REMOVED lines=43> */
.L_x_27755:
[----:B------:R-:W-:Y:S05]  /*1bf00*/  BSYNC.RECONVERGENT B0 ;  /* 0x0000000000007941 */ /* 0x000fea0003800200 */
.L_x_27754:
        /* <DEDUP_REMOVED lines=15> */
.L_x_27761:
        /* <DEDUP_REMOVED lines=13> */
.L_x_27763:
[----:B------:R-:W-:Y:S05]  /*1c0d0*/  BSYNC.RECONVERGENT B1 ;  /* 0x0000000000017941 */ /* 0x000fea0003800200 */
.L_x_27762:
        /* <DEDUP_REMOVED lines=43> */
.L_x_27760:
[----:B------:R-:W-:Y:S05]  /*1c390*/  BSYNC.RECONVERGENT B0 ;  /* 0x0000000000007941 */ /* 0x000fea0003800200 */
.L_x_27759:
        /* <DEDUP_REMOVED lines=17> */
.L_x_27766:
        /* <DEDUP_REMOVED lines=13> */
.L_x_27768:
[----:B------:R-:W-:Y:S05]  /*1c580*/  BSYNC.RECONVERGENT B1 ;  /* 0x0000000000017941 */ /* 0x000fea0003800200 */
.L_x_27767:
        /* <DEDUP_REMOVED lines=43> */
.L_x_27765:
[----:B------:R-:W-:Y:S05]  /*1c840*/  BSYNC.RECONVERGENT B0 ;  /* 0x0000000000007941 */ /* 0x000fea0003800200 */
.L_x_27764:
        /* <DEDUP_REMOVED lines=15> */
.L_x_27771:
        /* <DEDUP_REMOVED lines=13> */
.L_x_27773:
[----:B------:R-:W-:Y:S05]  /*1ca10*/  BSYNC.RECONVERGENT B1 ;  /* 0x0000000000017941 */ /* 0x000fea0003800200 */
.L_x_27772:
        /* <DEDUP_REMOVED lines=43> */
.L_x_27770:
[----:B------:R-:W-:Y:S05]  /*1ccd0*/  BSYNC.RECONVERGENT B0 ;  /* 0x0000000000007941 */ /* 0x000fea0003800200 */
.L_x_27769:
        /* <DEDUP_REMOVED lines=17> */
.L_x_27776:
        /* <DEDUP_REMOVED lines=13> */
.L_x_27778:
[----:B------:R-:W-:Y:S05]  /*1cec0*/  BSYNC.RECONVERGENT B1 ;  /* 0x0000000000017941 */ /* 0x000fea0003800200 */
.L_x_27777:
        /* <DEDUP_REMOVED lines=43> */
.L_x_27775:
[----:B------:R-:W-:Y:S05]  /*1d180*/  BSYNC.RECONVERGENT B0 ;  /* 0x0000000000007941 */ /* 0x000fea0003800200 */
.L_x_27774:
        /* <DEDUP_REMOVED lines=15> */
.L_x_27781:
        /* <DEDUP_REMOVED lines=13> */
.L_x_27783:
[----:B------:R-:W-:Y:S05]  /*1d350*/  BSYNC.RECONVERGENT B1 ;  /* 0x0000000000017941 */ /* 0x000fea0003800200 */
.L_x_27782:
        /* <DEDUP_REMOVED lines=43> */
.L_x_27780:
[----:B------:R-:W-:Y:S05]  /*1d610*/  BSYNC.RECONVERGENT B0 ;  /* 0x0000000000007941 */ /* 0x000fea0003800200 */
.L_x_27779:
        /* <DEDUP_REMOVED lines=17> */
.L_x_27786:
        /* <DEDUP_REMOVED lines=15> */
.L_x_27788:
[----:B------:R-:W-:Y:S05]  /*1d820*/  BSYNC.RECONVERGENT B1 ;  /* 0x0000000000017941 */ /* 0x000fea0003800200 */
.L_x_27787:
        /* <DEDUP_REMOVED lines=43> */
.L_x_27785:
[----:B------:R-:W-:Y:S05]  /*1dae0*/  BSYNC.RECONVERGENT B0 ;  /* 0x0000000000007941 */ /* 0x000fea0003800200 */
.L_x_27784:
        /* <DEDUP_REMOVED lines=31> */
.L_x_27748:
        /* <DEDUP_REMOVED lines=16> */
.L_x_27792:
        /* <DEDUP_REMOVED lines=13> */
.L_x_27794:
[----:B------:R-:W-:Y:S05]  /*1deb0*/  BSYNC.RECONVERGENT B1 ;  /* 0x0000000000017941 */ /* 0x000fea0003800200 */
.L_x_27793:
        /* <DEDUP_REMOVED lines=42> */
.L_x_27791:
[----:B------:R-:W-:Y:S05]  /*1e160*/  BSYNC.RECONVERGENT B0 ;  /* 0x0000000000007941 */ /* 0x000fea0003800200 */
.L_x_27790:
        /* <DEDUP_REMOVED lines=16> */
.L_x_27797:
        /* <DEDUP_REMOVED lines=13> */
.L_x_27799:
[----:B------:R-:W-:Y:S05]  /*1e340*/  BSYNC.RECONVERGENT B1 ;  /* 0x0000000000017941 */ /* 0x000fea0003800200 */
.L_x_27798:
        /* <DEDUP_REMOVED lines=43> */
.L_x_27796:
[----:B------:R-:W-:Y:S05]  /*1e600*/  BSYNC.RECONVERGENT B0 ;  /* 0x0000000000007941 */ /* 0x000fea0003800200 */
.L_x_27795:
        /* <DEDUP_REMOVED lines=16> */
.L_x_27802:
        /* <DEDUP_REMOVED lines=13> */
.L_x_27804:
[----:B------:R-:W-:Y:S05]  /*1e7e0*/  BSYNC.RECONVERGENT B1 ;  /* 0x0000000000017941 */ /* 0x000fea0003800200 */
.L_x_27803:
        /* <DEDUP_REMOVED lines=43> */
.L_x_27801:
[----:B------:R-:W-:Y:S05]  /*1eaa0*/  BSYNC.RECONVERGENT B0 ;  /* 0x0000000000007941 */ /* 0x000fea0003800200 */
.L_x_27800:
        /* <DEDUP_REMOVED lines=16> */
.L_x_27807:
        /* <DEDUP_REMOVED lines=13> */
.L_x_27809:
[----:B------:R-:W-:Y:S05]  /*1ec80*/  BSYNC.RECONVERGENT B1 ;  /* 0x0000000000017941 */ /* 0x000fea0003800200 */
.L_x_27808:
        /* <DEDUP_REMOVED lines=43> */
.L_x_27806:
[----:B------:R-:W-:Y:S05]  /*1ef40*/  BSYNC.RECONVERGENT B0 ;  /* 0x0000000000007941 */ /* 0x000fea0003800200 */
.L_x_27805:
        /* <DEDUP_REMOVED lines=16> */
.L_x_27789:
[----:B------:R-:W-:Y:S01]  /*1f050*/  SEL R124, RZ, 0x1000000, !P5 ;  /* 0x01000000ff7c7807 */ /* 0x000fe20006800000 */
[----:B------:R-:W-:Y:S01]  /*1f060*/  IMAD.WIDE.U32 R182, R179, 0x4, R134 ;  /* 0x00000004b3b67825 */ /* 0x000fe200078e0086 */
[----:B------:R-:W-:Y:S01]  /*1f070*/  SEL R125, RZ, 0x10000, !P4 ;  /* 0x00010000ff7d7807 */ /* 0x000fe20006000000 */
[----:B------:R-:W0:Y:S01]  /*1f080*/  @P0 LDC.64 R184, c[0x0][0x398] ;  /* 0x0000e600ffb80b82 */ /* 0x000e220000000a00 */
[----:B------:R-:W-:Y:S02]  /*1f090*/  SEL R126, RZ, 0x100, !P3 ;  /* 0x00000100ff7e7807 */ /* 0x000fe40005800000 */
[----:B------:R-:W-:Y:S02]  /*1f0a0*/  IADD3 R181, PT, PT, R137, 0x100, RZ ;  /* 0x0000010089b57810 */ /* 0x000fe40007ffe0ff */
[----:B------:R-:W-:Y:S01]  /*1f0b0*/  IADD3 R124, PT, PT, R126, R124, R125 ;  /* 0x0000007c7e7c7210 */ /* 0x000fe20007ffe07d */
[----:B------:R-:W-:Y:S01]  /*1f0c0*/  IMAD.WIDE.U32 R126, R179, 0x10, R132 ;  /* 0x00000010b37e7825 */ /* 0x000fe200078e0084 */
[----:B------:R-:W-:Y:S01]  /*1f0d0*/  SEL R125, RZ, 0x1, !P2 ;  /* 0x00000001ff7d7807 */ /* 0x000fe20005000000 */
[----:B------:R-:W1:Y:S03]  /*1f0e0*/  @P1 LDC.64 R186, c[0x0][0x3a0] ;  /* 0x0000e800ffba1b82 */ /* 0x000e660000000a00 */
[----:B------:R2:W-:Y:S01]  /*1f0f0*/  STG.E.128 desc[UR6][R126.64], R120 ;  /* 0x000000787e007986 */ /* 0x0005e2000c101d06 */
[----:B------:R-:W-:-:S02]  /*1f100*/  IMAD.IADD R131, R124, 0x1, R125 ;  /* 0x000000017c837824 */ /* 0x000fc400078e027d */
[----:B------:R-:W-:-:S03]  /*1f110*/  IMAD.WIDE.U32 R124, R181, 0x10, R128 ;  /* 0x00000010b57c7825 */ /* 0x000fc600078e0080 */
        /* <DEDUP_REMOVED lines=15> */
.L_x_27810:
        /* <DEDUP_REMOVED lines=20> */
.L_x_27814:
        /* <DEDUP_REMOVED lines=13> */
.L_x_27816:
[----:B------:R-:W-:Y:S05]  /*1f420*/  BSYNC.RECONVERGENT B1 ;  /* 0x0000000000017941 */ /* 0x000fea0003800200 */
.L_x_27815:
[----:B------:R-:W-:Y:S01]  /*1f430*/  IMAD.WIDE.U32 R182, R151, -0x326172a9, RZ ;  /* 0xcd9e8d5797b67825 */ /* 0x000fe200078e00ff */
[----:B-1----:R-:W-:Y:S02]  /*1f440*/  LOP3.LUT R186, R139, R171, R3, 0x96, !PT ;  /* 0x000000ab8bba7212 */ /* 0x002fe400078e9603 */
        /* <DEDUP_REMOVED lines=41> */
.L_x_27813:
[----:B------:R-:W-:Y:S05]  /*1f6e0*/  BSYNC.RECONVERGENT B0 ;  /* 0x0000000000007941 */ /* 0x000fea0003800200 */
.L_x_27812:
        /* <DEDUP_REMOVED lines=17> */
.L_x_27819:
        /* <DEDUP_REMOVED lines=13> */
.L_x_27821:
[----:B------:R-:W-:Y:S05]  /*1f8d0*/  BSYNC.RECONVERGENT B1 ;  /* 0x0000000000017941 */ /* 0x000fea0003800200 */
.L_x_27820:
[----:B------:R-:W-:Y:S01]  /*1f8e0*/  IMAD.WIDE.U32 R170, R151, -0x326172a9, RZ ;  /* 0xcd9e8d5797aa7825 */ /* 0x000fe200078e00ff */
[----:B-1----:R-:W-:-:S03]  /*1f8f0*/  LOP3.LUT R184, R139, R131, R3, 0x96, !PT ;  /* 0x000000838bb87212 */ /* 0x002fc600078e9603 */
        /* <DEDUP_REMOVED lines=41> */
.L_x_27818:
[----:B------:R-:W-:Y:S05]  /*1fb90*/  BSYNC.RECONVERGENT B0 ;  /* 0x0000000000007941 */ /* 0x000fea0003800200 */
.L_x_27817:
        /* <DEDUP_REMOVED lines=15> */
.L_x_27824:
        /* <DEDUP_REMOVED lines=13> */
.L_x_27826:
[----:B------:R-:W-:Y:S05]  /*1fd60*/  BSYNC.RECONVERGENT B1 ;  /* 0x0000000000017941 */ /* 0x000fea0003800200 */
.L_x_27825:
        /* <DEDUP_REMOVED lines=43> */
.L_x_27823:
[----:B------:R-:W-:Y:S05]  /*20020*/  BSYNC.RECONVERGENT B0 ;  /* 0x0000000000007941 */ /* 0x000fea0003800200 */
.L_x_27822:
        /* <DEDUP_REMOVED lines=17> */
.L_x_27829:
        /* <DEDUP_REMOVED lines=13> */
.L_x_27831:
[----:B------:R-:W-:Y:S05]  /*20210*/  BSYNC.RECONVERGENT B1 ;  /* 0x0000000000017941 */ /* 0x000fea0003800200 */
.L_x_27830:
        /* <DEDUP_REMOVED lines=43> */
.L_x_27828:
[----:B------:R-:W-:Y:S05]  /*204d0*/  BSYNC.RECONVERGENT B0 ;  /* 0x0000000000007941 */ /* 0x000fea0003800200 */
.L_x_27827:
        /* <DEDUP_REMOVED lines=15> */
.L_x_27834:
        /* <DEDUP_REMOVED lines=13> */
.L_x_27836:
[----:B------:R-:W-:Y:S05]  /*206a0*/  BSYNC.RECONVERGENT B1 ;  /* 0x0000000000017941 */ /* 0x000fea0003800200 */
.L_x_27835:
        /* <DEDUP_REMOVED lines=43> */
.L_x_27833:
[----:B------:R-:W-:Y:S05]  /*20960*/  BSYNC.RECONVERGENT B0 ;  /* 0x0000000000007941 */ /* 0x000fea0003800200 */
.L_x_27832:
        /* <DEDUP_REMOVED lines=17> */
.L_x_27839:
        /* <DEDUP_REMOVED lines=13> */
.L_x_27841:
[----:B------:R-:W-:Y:S05]  /*20b50*/  BSYNC.RECONVERGENT B1 ;  /* 0x0000000000017941 */ /* 0x000fea0003800200 */
.L_x_27840:
[----:B-1----:R-:W-:Y:S01]  /*20b60*/  IMAD.WIDE.U32 R184, R151, -0x326172a9, RZ ;  /* 0xcd9e8d5797b87825 */ /* 0x002fe200078e00ff */
        /* <DEDUP_REMOVED lines=42> */
.L_x_27838:
[----:B------:R-:W-:Y:S05]  /*20e10*/  BSYNC.RECONVERGENT B0 ;  /* 0x0000000000007941 */ /* 0x000fea0003800200 */
.L_x_27837:
        /* <DEDUP_REMOVED lines=15> */
.L_x_27844:
        /* <DEDUP_REMOVED lines=13> */
.L_x_27846:
[----:B------:R-:W-:Y:S05]  /*20fe0*/  BSYNC.RECONVERGENT B1 ;  /* 0x0000000000017941 */ /* 0x000fea0003800200 */
.L_x_27845:
        /* <DEDUP_REMOVED lines=43> */
.L_x_27843:
[----:B------:R-:W-:Y:S05]  /*212a0*/  BSYNC.RECONVERGENT B0 ;  /* 0x0000000000007941 */ /* 0x000fea0003800200 */
.L_x_27842:
[----:B------:R-:W-:Y:S01]  /*212b0*/  ISETP.NE.AND P6, PT, R170, 0x1, PT ;  /* 0x00000001aa00780c */ /* 0x000fe20003fc5270 */
[----:B------:R-:W-:Y:S01]  /*212c0*/  BSSY.RECONVERGENT B0, `(.L_x_27847) ;  /* 0x000004b000007945 */ /* 0x000fe20003800200 */
[----:B------:R-:W-:Y:S01]  /*212d0*/  I2FP.F32.U32 R130, R166 ;  /* 0x000000a600827245 */ /* 0x000fe20000201000 */
[----:B------:R-:W-:Y:S02]  /*212e0*/  HFMA2 R180, -RZ, RZ, 0, 1.1920928955078125e-07 ;  /* 0x00000002ffb47431 */ /* 0x000fe400000001ff */
[----:B------:R-:W-:Y:S02]  /*212f0*/  FMUL.FTZ R127, R127, R0 ;  /* 0x000000007f7f7220 */ /* 0x000fe40000410000 */
[----:B-1----:R-:W-:Y:S01]  /*21300*/  FFMA.FTZ R185, R130, R153, 1.1641532182693481445e-10 ;  /* 0x2f00000082b97423 */ /* 0x002fe20000010099 */
        /* <DEDUP_REMOVED lines=11> */
.L_x_27849:
        /* <DEDUP_REMOVED lines=15> */
.L_x_27851:
[----:B------:R-:W-:Y:S05]  /*214b0*/  BSYNC.RECONVERGENT B1 ;  /* 0x0000000000017941 */ /* 0x000fea0003800200 */
.L_x_27850:
        /* <DEDUP_REMOVED lines=43> */
.L_x_27848:
[----:B------:R-:W-:Y:S05]  /*21770*/  BSYNC.RECONVERGENT B0 ;  /* 0x0000000000007941 */ /* 0x000fea0003800200 */
.L_x_27847:
[----:B------:R-:W-:Y:S01]  /*21780*/  FMUL.FTZ R185, R84, R0 ;  /* 0x0000000054b97220 */ /* 0x000fe20000410000 */
[----:B------:R-:W-:Y:S01]  /*21790*/  FSETP.GTU.FTZ.AND P6, PT, R131, R152, PT ;  /* 0x000000988300720b */ /* 0x000fe20003fdc000 */
[----:B------:R-:W-:Y:S01]  /*217a0*/  FMUL.FTZ R170, R85, R0 ;  /* 0x0000000055aa7220 */ /* 0x000fe20000410000 */
[----:B------:R-:W-:Y:S01]  /*217b0*/  I2FP.F32.U32 R166, R130 ;  /* 0x0000008200a67245 */ /* 0x000fe20000201000 */
[----:B------:R-:W-:Y:S01]  /*217c0*/  FMUL.FTZ R131, R86, R0 ;  /* 0x0000000056837220 */ /* 0x000fe20000410000 */
[----:B------:R-:W-:Y:S02]  /*217d0*/  FSEL R185, R185, RZ, !P6 ;  /* 0x000000ffb9b97208 */ /* 0x000fe40007000000 */
[----:B------:R-:W-:Y:S02]  /*217e0*/  SEL R168, RZ, 0x1, P6 ;  /* 0x00000001ffa87807 */ /* 0x000fe40003000000 */
[----:B------:R-:W-:Y:S01]  /*217f0*/  FSETP.GTU.FTZ.AND P6, PT, R171, R152, PT ;  /* 0x00000098ab00720b */ /* 0x000fe20003fdc000 */
[----:B------:R-:W-:Y:S01]  /*21800*/  FFMA.FTZ R171, R166, R153, 1.1641532182693481445e-10 ;  /* 0x2f000000a6ab7423 */ /* 0x000fe20000010099 */
        /* <DEDUP_REMOVED lines=8> */
[----:B------:R-:W-:Y:S01]  /*21890*/  FMUL.FTZ R171, R87, R0 ;  /* 0x0000000057ab7220 */ /* 0x000fe20000410000 */
[----:B------:R-:W-:Y:S01]  /*218a0*/  FSEL R125, R125, RZ, P3 ;  /* 0x000000ff7d7d7208 */ /* 0x000fe20001800000 */
[----:B------:R-:W-:Y:S01]  /*218b0*/  FADD.FTZ R126, R126, R131 ;  /* 0x000000837e7e7221 */ /* 0x000fe20000010000 */
[----:B------:R-:W-:Y:S02]  /*218c0*/  FSEL R124, R124, RZ, P2 ;  /* 0x000000ff7c7c7208 */ /* 0x000fe40001000000 */
[----:B------:R-:W-:Y:S01]  /*218d0*/  FSEL R127, R171, RZ, !P6 ;  /* 0x000000ffab7f7208 */ /* 0x000fe20007000000 */
[----:B------:R-:W-:Y:S01]  /*218e0*/  FADD.FTZ R125, R125, R130 ;  /* 0x000000827d7d7221 */ /* 0x000fe20000010000 */
[----:B------:R-:W-:Y:S01]  /*218f0*/  SEL R171, RZ, 0x1, P6 ;  /* 0x00000001ffab7807 */ /* 0x000fe20003000000 */
[----:B------:R-:W-:Y:S01]  /*21900*/  FADD.FTZ R124, R124, R185 ;  /* 0x000000b97c7c7221 */ /* 0x000fe20000010000 */
[----:B------:R-:W-:Y:S01]  /*21910*/  @P1 FADD.FTZ R126, R90, R126 ;  /* 0x0000007e5a7e1221 */ /* 0x000fe20000010000 */
[--C-:B------:R-:W-:Y:S01]  /*21920*/  FADD.FTZ R127, R127, R166.reuse ;  /* 0x000000a67f7f7221 */ /* 0x100fe20000010000 */
[----:B------:R-:W-:Y:S01]  /*21930*/  PRMT R166, R168, 0x7610, R166 ;  /* 0x00007610a8a67816 */ /* 0x000fe200000000a6 */
[----:B------:R-:W-:Y:S01]  /*21940*/  @P1 FADD.FTZ R125, R89, R125 ;  /* 0x0000007d597d1221 */ /* 0x000fe20000010000 */
[----:B------:R-:W-:Y:S01]  /*21950*/  PRMT R168, R170, 0x7610, R168 ;  /* 0x00007610aaa87816 */ /* 0x000fe200000000a8 */
[----:B------:R-:W-:Y:S01]  /*21960*/  @P1 FADD.FTZ R124, R88, R124 ;  /* 0x0000007c587c1221 */ /* 0x000fe20000010000 */
[----:B------:R-:W-:Y:S01]  /*21970*/  PRMT R170, R174, 0x7610, R170 ;  /* 0x00007610aeaa7816 */ /* 0x000fe200000000aa */
[----:B------:R-:W-:Y:S01]  /*21980*/  @P1 FADD.FTZ R127, R91, R127 ;  /* 0x0000007f5b7f1221 */ /* 0x000fe20000010000 */
[----:B------:R-:W-:Y:S06]  /*21990*/  BRA `(.L_x_27852) ;  /* 0x0000001000e07947 */ /* 0x000fec0003800000 */
.L_x_27811:
        /* <DEDUP_REMOVED lines=16> */
.L_x_27855:
        /* <DEDUP_REMOVED lines=13> */
.L_x_27857:
[----:B------:R-:W-:Y:S05]  /*21b70*/  BSYNC.RECONVERGENT B1 ;  /* 0x0000000000017941 */ /* 0x000fea0003800200 */
.L_x_27856:
[----:B-1----:R-:W-:Y:S01]  /*21b80*/  IMAD.WIDE.U32 R184, R151, -0x326172a9, RZ ;  /* 0xcd9e8d5797b87825 */ /* 0x002fe200078e00ff */
        /* <DEDUP_REMOVED lines=42> */
.L_x_27854:
[----:B------:R-:W-:Y:S05]  /*21e30*/  BSYNC.RECONVERGENT B0 ;  /* 0x0000000000007941 */ /* 0x000fea0003800200 */
.L_x_27853:
        /* <DEDUP_REMOVED lines=16> */
.L_x_27860:
        /* <DEDUP_REMOVED lines=13> */
.L_x_27862:
[----:B------:R-:W-:Y:S05]  /*22010*/  BSYNC.RECONVERGENT B1 ;  /* 0x0000000000017941 */ /* 0x000fea0003800200 */
.L_x_27861:
[----:B------:R-:W-:Y:S01]  /*22020*/  IMAD.WIDE.U32 R182, R151, -0x326172a9, RZ ;  /* 0xcd9e8d5797b67825 */ /* 0x000fe200078e00ff */
[----:B-1----:R-:W-:-:S03]  /*22030*/  LOP3.LUT R186, R139, R131, R3, 0x96, !PT ;  /* 0x000000838bba7212 */ /* 0x002fc600078e9603 */
        /* <DEDUP_REMOVED lines=41> */
.L_x_27859:
[----:B------:R-:W-:Y:S05]  /*222d0*/  BSYNC.RECONVERGENT B0 ;  /* 0x0000000000007941 */ /* 0x000fea0003800200 */
.L_x_27858:
        /* <DEDUP_REMOVED lines=16> */
.L_x_27865:
        /* <DEDUP_REMOVED lines=13> */
.L_x_27867:
[----:B------:R-:W-:Y:S05]  /*224b0*/  BSYNC.RECONVERGENT B1 ;  /* 0x0000000000017941 */ /* 0x000fea0003800200 */
.L_x_27866:
        /* <DEDUP_REMOVED lines=43> */
.L_x_27864:
[----:B------:R-:W-:Y:S05]  /*22770*/  BSYNC.RECONVERGENT B0 ;  /* 0x0000000000007941 */ /* 0x000fea0003800200 */
.L_x_27863:
        /* <DEDUP_REMOVED lines=16> */
.L_x_27870:
        /* <DEDUP_REMOVED lines=13> */
.L_x_27872:
[----:B------:R-:W-:Y:S05]  /*22950*/  BSYNC.RECONVERGENT B1 ;  /* 0x0000000000017941 */ /* 0x000fea0003800200 */
.L_x_27871:
        /* <DEDUP_REMOVED lines=43> */
.L_x_27869:
[----:B------:R-:W-:Y:S05]  /*22c10*/  BSYNC.RECONVERGENT B0 ;  /* 0x0000000000007941 */ /* 0x000fea0003800200 */
.L_x_27868:
        /* <DEDUP_REMOVED lines=16> */
.L_x_27852:
[----:B------:R-:W-:Y:S01]  /*22d20*/  SEL R130, RZ, 0x1000000, !P5 ;  /* 0x01000000ff827807 */ /* 0x000fe20006800000 */
[----:B-1----:R-:W0:Y:S01]  /*22d30*/  @P0 LDC.64 R184, c[0x0][0x398] ;  /* 0x0000e600ffb80b82 */ /* 0x002e220000000a00 */
        /* <DEDUP_REMOVED lines=26> */
.L_x_27873:
        /* <DEDUP_REMOVED lines=20> */
.L_x_27877:
        /* <DEDUP_REMOVED lines=13> */
.L_x_27879:
[----:B------:R-:W-:Y:S05]  /*230f0*/  BSYNC.RECONVERGENT B1 ;  /* 0x0000000000017941 */ /* 0x000fea0003800200 */
.L_x_27878:
[----:B-1----:R-:W-:Y:S01]  /*23100*/  IMAD.WIDE.U32 R184, R151, -0x326172a9, RZ ;  /* 0xcd9e8d5797b87825 */ /* 0x002fe200078e00ff */
        /* <DEDUP_REMOVED lines=42> */
.L_x_27876:
[----:B------:R-:W-:Y:S05]  /*233b0*/  BSYNC.RECONVERGENT B0 ;  /* 0x0000000000007941 */ /* 0x000fea0003800200 */
.L_x_27875:
        /* <DEDUP_REMOVED lines=17> */
.L_x_27882:
        /* <DEDUP_REMOVED lines=13> */
.L_x_27884:
[----:B------:R-:W-:Y:S05]  /*235a0*/  BSYNC.RECONVERGENT B1 ;  /* 0x0000000000017941 */ /* 0x000fea0003800200 */
.L_x_27883:
[----:B-1----:R-:W-:Y:S01]  /*235b0*/  IMAD.WIDE.U32 R184, R151, -0x326172a9, RZ ;  /* 0xcd9e8d5797b87825 */ /* 0x002fe200078e00ff */
        /* <DEDUP_REMOVED lines=42> */
.L_x_27881:
[----:B------:R-:W-:Y:S05]  /*23860*/  BSYNC.RECONVERGENT B0 ;  /* 0x0000000000007941 */ /* 0x000fea0003800200 */
.L_x_27880:
        /* <DEDUP_REMOVED lines=15> */
.L_x_27887:
        /* <DEDUP_REMOVED lines=13> */
.L_x_27889:
[----:B------:R-:W-:Y:S05]  /*23a30*/  BSYNC.RECONVERGENT B1 ;  /* 0x0000000000017941 */ /* 0x000fea0003800200 */
.L_x_27888:
        /* <DEDUP_REMOVED lines=43> */
.L_x_27886:
[----:B------:R-:W-:Y:S05]  /*23cf0*/  BSYNC.RECONVERGENT B0 ;  /* 0x0000000000007941 */ /* 0x000fea0003800200 */
.L_x_27885:
        /* <DEDUP_REMOVED lines=17> */
.L_x_27892:
        /* <DEDUP_REMOVED lines=13> */
.L_x_27894:
[----:B------:R-:W-:Y:S05]  /*23ee0*/  BSYNC.RECONVERGENT B1 ;  /* 0x0000000000017941 */ /* 0x000fea0003800200 */
.L_x_27893:
        /* <DEDUP_REMOVED lines=43> */
.L_x_27891:
[----:B------:R-:W-:Y:S05]  /*241a0*/  BSYNC.RECONVERGENT B0 ;  /* 0x0000000000007941 */ /* 0x000fea0003800200 */
.L_x_27890:
        /* <DEDUP_REMOVED lines=15> */
.L_x_27897:
        /* <DEDUP_REMOVED lines=13> */
.L_x_27899:
[----:B------:R-:W-:Y:S05]  /*24370*/  BSYNC.RECONVERGENT B1 ;  /* 0x0000000000017941 */ /* 0x000fea0003800200 */
.L_x_27898:
        /* <DEDUP_REMOVED lines=43> */
.L_x_27896:
[----:B------:R-:W-:Y:S05]  /*24630*/  BSYNC.RECONVERGENT B0 ;  /* 0x0000000000007941 */ /* 0x000fea0003800200 */
.L_x_27895:
        /* <DEDUP_REMOVED lines=17> */
.L_x_27902:
        /* <DEDUP_REMOVED lines=13> */
.L_x_27904:
[----:B------:R-:W-:Y:S05]  /*24820*/  BSYNC.RECONVERGENT B1 ;  /* 0x0000000000017941 */ /* 0x000fea0003800200 */
.L_x_27903:
        /* <DEDUP_REMOVED lines=43> */
.L_x_27901:
[----:B------:R-:W-:Y:S05]  /*24ae0*/  BSYNC.RECONVERGENT B0 ;  /* 0x0000000000007941 */ /* 0x000fea0003800200 */
.L_x_27900:
        /* <DEDUP_REMOVED lines=15> */
.L_x_27907:
        /* <DEDUP_REMOVED lines=13> */
.L_x_27909:
[----:B------:R-:W-:Y:S05]  /*24cb0*/  BSYNC.RECONVERGENT B1 ;  /* 0x0000000000017941 */ /* 0x000fea0003800200 */
.L_x_27908:
        /* <DEDUP_REMOVED lines=43> */
.L_x_27906:
[----:B------:R-:W-:Y:S05]  /*24f70*/  BSYNC.RECONVERGENT B0 ;  /* 0x0000000000007941 */ /* 0x000fea0003800200 */
.L_x_27905:
        /* <DEDUP_REMOVED lines=17> */
.L_x_27912:
        /* <DEDUP_REMOVED lines=15> */
.L_x_27914:
[----:B------:R-:W-:Y:S05]  /*25180*/  BSYNC.RECONVERGENT B1 ;  /* 0x0000000000017941 */ /* 0x000fea0003800200 */
.L_x_27913:
        /* <DEDUP_REMOVED lines=43> */
.L_x_27911:
[----:B------:R-:W-:Y:S05]  /*25440*/  BSYNC.RECONVERGENT B0 ;  /* 0x0000000000007941 */ /* 0x000fea0003800200 */
.L_x_27910:
[----:B------:R-:W-:Y:S01]  /*25450*/  FMUL.FTZ R155, R84, R0 ;  /* 0x00000000549b7220 */ /* 0x000fe20000410000 */
        /* <DEDUP_REMOVED lines=17> */
[----:B------:R-:W-:Y:S01]  /*25570*/  FMUL.FTZ R152, R87, R0 ;  /* 0x0000000057987220 */ /* 0x000fe20000410000 */
[----:B------:R-:W-:Y:S01]  /*25580*/  FSEL R0, R131, RZ, P5 ;  /* 0x000000ff83007208 */ /* 0x000fe20002800000 */
[----:B------:R-:W-:Y:S01]  /*25590*/  FADD.FTZ R130, R130, R153 ;  /* 0x0000009982827221 */ /* 0x000fe20000010000 */
[----:B------:R-:W-:Y:S01]  /*255a0*/  FSEL R128, R128, RZ, P2 ;  /* 0x000000ff80807208 */ /* 0x000fe20001000000 */
[----:B------:R-:W-:Y:S01]  /*255b0*/  @P1 FADD.FTZ R129, R89, R129 ;  /* 0x0000008159811221 */ /* 0x000fe20000010000 */
[----:B------:R-:W-:Y:S01]  /*255c0*/  FSEL R131, R152, RZ, !P6 ;  /* 0x000000ff98837208 */ /* 0x000fe20007000000 */
[----:B------:R-:W-:Y:S01]  /*255d0*/  @P1 FADD.FTZ R130, R90, R130 ;  /* 0x000000825a821221 */ /* 0x000fe20000010000 */
[----:B------:R-:W-:Y:S01]  /*255e0*/  PRMT R166, R158, 0x7610, R166 ;  /* 0x000076109ea67816 */ /* 0x000fe200000000a6 */
[----:B------:R-:W-:Y:S01]  /*255f0*/  FADD.FTZ R128, R128, R155 ;  /* 0x0000009b80807221 */ /* 0x000fe20000010000 */
[----:B------:R-:W-:Y:S01]  /*25600*/  SEL R171, RZ, 0x1, P6 ;  /* 0x00000001ffab7807 */ /* 0x000fe20003000000 */
[----:B------:R-:W-:-:S02]  /*25610*/  FADD.FTZ R131, R131, R0 ;  /* 0x0000000083837221 */ /* 0x000fc40000010000 */
[----:B------:R-:W-:Y:S02]  /*25620*/  @P1 FADD.FTZ R128, R88, R128 ;  /* 0x0000008058801221 */ /* 0x000fe40000010000 */
[----:B------:R-:W-:Y:S01]  /*25630*/  @P1 FADD.FTZ R131, R91, R131 ;  /* 0x000000835b831221 */ /* 0x000fe20000010000 */
[----:B------:R-:W-:Y:S06]  /*25640*/  BRA `(.L_x_27915) ;  /* 0x0000001000e07947 */ /* 0x000fec0003800000 */
.L_x_27874:
        /* <DEDUP_REMOVED lines=16> */
.L_x_27918:
        /* <DEDUP_REMOVED lines=13> */
.L_x_27920:
[----:B------:R-:W-:Y:S05]  /*25820*/  BSYNC.RECONVERGENT B1 ;  /* 0x0000000000017941 */ /* 0x000fea0003800200 */
.L_x_27919:
        /* <DEDUP_REMOVED lines=43> */
.L_x_27917:
[----:B------:R-:W-:Y:S05]  /*25ae0*/  BSYNC.RECONVERGENT B0 ;  /* 0x0000000000007941 */ /* 0x000fea0003800200 */
.L_x_27916:
[----:B------:R-:W-:Y:S01]  /*25af0*/  ISETP.NE.AND P3, PT, R182, 0x1, PT ;  /* 0x00000001b600780c */ /* 0x000fe20003f65270 */
[----:B------:R-:W-:Y:S01]  /*25b00*/  BSSY.RECONVERGENT B0, `(.L_x_27921) ;  /* 0x0000048000007945 */ /* 0x000fe20003800200 */
[----:B------:R-:W-:Y:S01]  /*25b10*/  I2FP.F32.U32 R172, R178 ;  /* 0x000000b200ac7245 */ /* 0x000fe20000201000 */
[----:B------:R-:W-:-:S04]  /*25b20*/  IMAD.MOV.U32 R178, RZ, RZ, 0x2 ;  /* 0x00000002ffb27424 */ /* 0x000fc800078e00ff */
[----:B-1----:R-:W-:Y:S01]  /*25b30*/  FFMA.FTZ R185, R172, R153, 1.1641532182693481445e-10 ;  /* 0x2f000000acb97423 */ /* 0x002fe20000010099 */
        /* <DEDUP_REMOVED lines=11> */
.L_x_27923:
        /* <DEDUP_REMOVED lines=13> */
.L_x_27925:
[----:B------:R-:W-:Y:S05]  /*25cc0*/  BSYNC.RECONVERGENT B1 ;  /* 0x0000000000017941 */ /* 0x000fea0003800200 */
.L_x_27924:
        /* <DEDUP_REMOVED lines=43> */
.L_x_27922:
[----:B------:R-:W-:Y:S05]  /*25f80*/  BSYNC.RECONVERGENT B0 ;  /* 0x0000000000007941 */ /* 0x000fea0003800200 */
.L_x_27921:
        /* <DEDUP_REMOVED lines=16> */
.L_x_27928:
        /* <DEDUP_REMOVED lines=13> */
.L_x_27930:
[----:B------:R-:W-:Y:S05]  /*26160*/  BSYNC.RECONVERGENT B1 ;  /* 0x0000000000017941 */ /* 0x000fea0003800200 */
.L_x_27929:
        /* <DEDUP_REMOVED lines=43> */
.L_x_27927:
[----:B------:R-:W-:Y:S05]  /*26420*/  BSYNC.RECONVERGENT B0 ;  /* 0x0000000000007941 */ /* 0x000fea0003800200 */
.L_x_27926:
        /* <DEDUP_REMOVED lines=16> */
.L_x_27933:
        /* <DEDUP_REMOVED lines=13> */
.L_x_27935:
[----:B------:R-:W-:Y:S05]  /*26600*/  BSYNC.RECONVERGENT B1 ;  /* 0x0000000000017941 */ /* 0x000fea0003800200 */
.L_x_27934:
        /* <DEDUP_REMOVED lines=43> */
.L_x_27932:
[----:B------:R-:W-:Y:S05]  /*268c0*/  BSYNC.RECONVERGENT B0 ;  /* 0x0000000000007941 */ /* 0x000fea0003800200 */
.L_x_27931:
        /* <DEDUP_REMOVED lines=16> */
.L_x_27915:
        /* <DEDUP_REMOVED lines=63> */
.L_x_27936:
        /* <DEDUP_REMOVED lines=104> */
.L_x_27950:
        /* <DEDUP_REMOVED lines=34> */
[----:B0-----:R-:W-:-:S04]  /*27660*/  @!P1 IMAD.WIDE R96, R149, 0x4, R92 ;  /* 0x0000000495609825 */ /* 0x001fc800078e025c */
[C---:B------:R-:W-:Y:S01]  /*27670*/  FMUL.FTZ R104, R195.reuse, R159 ;  /* 0x0000009fc3687220 */ /* 0x040fe20000410000 */
[----:B------:R-:W0:Y:S01]  /*27680*/  LDC.64 R92, c[0x0][0x428] ;  /* 0x00010a00ff5c7b82 */ /* 0x000e220000000a00 */
[C---:B------:R-:W-:Y:S01]  /*27690*/  FMUL.FTZ R159, R195.reuse, R116 ;  /* 0x00000074c39f7220 */ /* 0x040fe20000410000 */
[----:B------:R-:W-:Y:S01]  /*276a0*/  FMUL.FTZ R154, R195, R117 ;  /* 0x00000075c39a7220 */ /* 0x000fe20000410000 */
        /* <DEDUP_REMOVED lines=13> */
[----:B------:R-:W-:Y:S01]  /*27780*/  FFMA.FTZ R100, R107, R12, R52 ;  /* 0x0000000c6b647223 */ /* 0x000fe20000010034 */
[----:B------:R-:W-:Y:S01]  /*27790*/  FFMA.FTZ R107, R178, R19, R59 ;  /* 0x00000013b26b7223 */ /* 0x000fe2000001003b */
[----:B------:R-:W-:Y:S01]  /*277a0*/  FADD.FTZ R131, -R134, R131 ;  /* 0x0000008386837221 */ /* 0x000fe20000010100 */
[----:B--2---:R-:W-:-:S04]  /*277b0*/  @!P1 IMAD.WIDE R94, R149, 0x4, R94 ;  /* 0x00000004955e9825 */ /* 0x004fc800078e025e */
[C---:B------:R-:W-:Y:S01]  /*277c0*/  FADD.FTZ R180, -R134.reuse, R108 ;  /* 0x0000006c86b47221 */ /* 0x040fe20000010100 */
[C---:B------:R-:W-:Y:S01]  /*277d0*/  FADD.FTZ R182, -R134.reuse, R109 ;  /* 0x0000006d86b67221 */ /* 0x040fe20000010100 */
[C---:B------:R-:W-:Y:S01]  /*277e0*/  FADD.FTZ R110, -R134.reuse, R110 ;  /* 0x0000006e866e7221 */ /* 0x040fe20000010100 */
[----:B------:R-:W-:Y:S01]  /*277f0*/  FADD.FTZ R184, -R134, R111 ;  /* 0x0000006f86b87221 */ /* 0x000fe20000010100 */
[----:B0-----:R-:W-:-:S04]  /*27800*/  IMAD.WIDE.U32 R116, R179, 0x10, R92 ;  /* 0x00000010b3747825 */ /* 0x001fc800078e005c */
[C---:B------:R-:W-:Y:S01]  /*27810*/  FADD.FTZ R186, -R134.reuse, R125 ;  /* 0x0000007d86ba7221 */ /* 0x040fe20000010100 */
[----:B------:R-:W0:Y:S01]  /*27820*/  LDC.64 R178, c[0x0][0x380] ;  /* 0x0000e000ffb27b82 */ /* 0x000e220000000a00 */
[C---:B------:R-:W-:Y:S01]  /*27830*/  FMUL.FTZ R99, R195.reuse, R133 ;  /* 0x00000085c3637220 */ /* 0x040fe20000410000 */
[C---:B------:R-:W-:Y:S01]  /*27840*/  FMUL.FTZ R0, R195.reuse, R135 ;  /* 0x00000087c3007220 */ /* 0x040fe20000410000 */
[C---:B------:R-:W-:Y:S01]  /*27850*/  FMUL.FTZ R101, R195.reuse, R152 ;  /* 0x00000098c3657220 */ /* 0x040fe20000410000 */
[C---:B------:R-:W-:Y:S01]  /*27860*/  FMUL.FTZ R98, R195.reuse, R153 ;  /* 0x00000099c3627220 */ /* 0x040fe20000410000 */
[C---:B------:R-:W-:Y:S01]  /*27870*/  FADD.FTZ R188, -R134.reuse, R126 ;  /* 0x0000007e86bc7221 */ /* 0x040fe20000010100 */
[C---:B------:R-:W-:Y:S01]  /*27880*/  FMUL.FTZ R105, R195.reuse, R156 ;  /* 0x0000009cc3697220 */ /* 0x040fe20000410000 */
[C---:B------:R-:W-:Y:S01]  /*27890*/  FMUL.FTZ R102, R195.reuse, R157 ;  /* 0x0000009dc3667220 */ /* 0x040fe20000410000 */
[C---:B------:R-:W-:Y:S01]  /*278a0*/  FMUL.FTZ R109, R195.reuse, R160 ;  /* 0x000000a0c36d7220 */ /* 0x040fe20000410000 */
[C---:B------:R-:W-:Y:S01]  /*278b0*/  FMUL.FTZ R106, R195.reuse, R161 ;  /* 0x000000a1c36a7220 */ /* 0x040fe20000410000 */
[C---:B------:R-:W-:Y:S01]  /*278c0*/  FMUL.FTZ R111, R195.reuse, R162 ;  /* 0x000000a2c36f7220 */ /* 0x040fe20000410000 */
[C---:B------:R-:W-:Y:S01]  /*278d0*/  FMUL.FTZ R108, R195.reuse, R163 ;  /* 0x000000a3c36c7220 */ /* 0x040fe20000410000 */
[C---:B------:R-:W-:Y:S01]  /*278e0*/  FMUL.FTZ R125, R195.reuse, R164 ;  /* 0x000000a4c37d7220 */ /* 0x040fe20000410000 */
[C---:B------:R-:W-:Y:S01]  /*278f0*/  FADD.FTZ R124, -R134.reuse, R124 ;  /* 0x0000007c867c7221 */ /* 0x040fe20000010100 */
        /* <DEDUP_REMOVED lines=15> */
[----:B------:R1:W-:Y:S01]  /*279f0*/  @!P1 STG.E desc[UR6][R94.64], R195 ;  /* 0x000000c35e009986 */ /* 0x0003e2000c101906 */
[----:B------:R-:W-:-:S04]  /*27a00*/  IMAD.WIDE.U32 R118, R137, 0x10, R92 ;  /* 0x0000001089767825 */ /* 0x000fc800078e005c */
[C---:B------:R-:W-:Y:S01]  /*27a10*/  FMUL.FTZ R127, R195.reuse, R180 ;  /* 0x000000b4c37f7220 */ /* 0x040fe20000410000 */
[C---:B------:R-:W-:Y:S01]  /*27a20*/  FMUL.FTZ R182, R195.reuse, R182 ;  /* 0x000000b6c3b67220 */ /* 0x040fe20000410000 */
[----:B------:R-:W-:Y:S01]  /*27a30*/  FMUL.FTZ R153, R195, R110 ;  /* 0x0000006ec3997220 */ /* 0x000fe20000410000 */
[----:B------:R-:W-:-:S04]  /*27a40*/  IMAD.WIDE.U32 R122, R165, 0x10, R92 ;  /* 0x00000010a57a7825 */ /* 0x000fc800078e005c */
[----:B------:R-:W-:Y:S01]  /*27a50*/  FMUL.FTZ R184, R195, R184 ;  /* 0x000000b8c3b87220 */ /* 0x000fe20000410000 */
[----:B------:R-:W-:Y:S01]  /*27a60*/  FFMA.FTZ R96, R103, R8, R48 ;  /* 0x0000000867607223 */ /* 0x000fe20000010030 */
[----:B------:R-:W-:Y:S01]  /*27a70*/  FFMA.FTZ R103, R106, R15, R55 ;  /* 0x0000000f6a677223 */ /* 0x000fe20000010037 */
[----:B------:R-:W-:-:S04]  /*27a80*/  IMAD.WIDE.U32 R128, R167, 0x10, R92 ;  /* 0x00000010a7807825 */ /* 0x000fc800078e005c */
[----:B------:R-:W-:Y:S01]  /*27a90*/  FFMA.FTZ R106, R125, R18, R58 ;  /* 0x000000127d6a7223 */ /* 0x000fe2000001003a */
[----:B------:R-:W-:Y:S01]  /*27aa0*/  FMUL.FTZ R187, R195, R124 ;  /* 0x0000007cc3bb7220 */ /* 0x000fe20000410000 */
[----:B-1----:R-:W-:Y:S01]  /*27ab0*/  FFMA.FTZ R94, R101, R6, R46 ;  /* 0x00000006655e7223 */ /* 0x002fe2000001002e */
[----:B------:R-:W-:-:S04]  /*27ac0*/  IMAD.WIDE.U32 R132, R169, 0x10, R92 ;  /* 0x00000010a9847825 */ /* 0x000fc800078e005c */
[----:B------:R-:W-:Y:S01]  /*27ad0*/  FFMA.FTZ R95, R98, R7, R47 ;  /* 0x00000007625f7223 */ /* 0x000fe2000001002f */
[----:B------:R-:W-:Y:S01]  /*27ae0*/  FFMA.FTZ R98, R105, R10, R50 ;  /* 0x0000000a69627223 */ /* 0x000fe20000010032 */
[----:B------:R-:W-:Y:S01]  /*27af0*/  FFMA.FTZ R101, R104, R13, R53 ;  /* 0x0000000d68657223 */ /* 0x000fe20000010035 */
[----:B------:R-:W-:-:S04]  /*27b00*/  IMAD.WIDE.U32 R134, R173, 0x10, R92 ;  /* 0x00000010ad867825 */ /* 0x000fc800078e005c */
[----:B------:R-:W-:Y:S01]  /*27b10*/  FFMA.FTZ R104, R111, R16, R56 ;  /* 0x000000106f687223 */ /* 0x000fe20000010038 */
[----:B------:R-:W-:Y:S01]  /*27b20*/  FFMA.FTZ R105, R108, R17, R57 ;  /* 0x000000116c697223 */ /* 0x000fe20000010039 */
[----:B------:R-:W-:Y:S01]  /*27b30*/  FMUL.FTZ R186, R195, R186 ;  /* 0x000000bac3ba7220 */ /* 0x000fe20000410000 */
[----:B------:R-:W-:-:S04]  /*27b40*/  IMAD.WIDE.U32 R112, R175, 0x10, R92 ;  /* 0x00000010af707825 */ /* 0x000fc800078e005c */
[C---:B------:R-:W-:Y:S01]  /*27b50*/  FMUL.FTZ R189, R195.reuse, R188 ;  /* 0x000000bcc3bd7220 */ /* 0x040fe20000410000 */
[----:B------:R-:W-:Y:S01]  /*27b60*/  FMUL.FTZ R190, R195, R190 ;  /* 0x000000bec3be7220 */ /* 0x000fe20000410000 */
[----:B------:R-:W-:Y:S01]  /*27b70*/  FFMA.FTZ R108, R127, R20, R60 ;  /* 0x000000147f6c7223 */ /* 0x000fe2000001003c */
[----:B------:R-:W-:-:S04]  /*27b80*/  IMAD.WIDE.U32 R114, R177, 0x10, R92 ;  /* 0x00000010b1727825 */ /* 0x000fc800078e005c */
[----:B------:R-:W-:Y:S01]  /*27b90*/  FFMA.FTZ R110, R153, R22, R62 ;  /* 0x00000016996e7223 */ /* 0x000fe2000001003e */
[----:B------:R-:W-:Y:S01]  /*27ba0*/  FFMA.FTZ R111, R184, R23, R63 ;  /* 0x00000017b86f7223 */ /* 0x000fe2000001003f */
        /* <DEDUP_REMOVED lines=16> */
[----:B------:R2:W-:Y:S01]  /*27cb0*/  STG.E.128 desc[UR6][R122.64], R96 ;  /* 0x000000607a007986 */ /* 0x0005e2000c101d06 */
[----:B0-----:R-:W-:-:S03]  /*27cc0*/  IMAD R149, R178, 0x4, R149 ;  /* 0x00000004b2957824 */ /* 0x001fc600078e0295 */
[----:B------:R0:W-:Y:S02]  /*27cd0*/  STG.E.128 desc[UR6][R128.64], R100 ;  /* 0x0000006480007986 */ /* 0x0001e4000c101d06 */
[----:B------:R-:W-:Y:S02]  /*27ce0*/  ISETP.GE.AND P1, PT, R149, R179, PT ;  /* 0x000000b39500720c */ /* 0x000fe40003f26270 */
[----:B------:R3:W-:Y:S04]  /*27cf0*/  STG.E.128 desc[UR6][R132.64], R104 ;  /* 0x0000006884007986 */ /* 0x0007e8000c101d06 */
[----:B------:R3:W-:Y:S01]  /*27d00*/  STG.E.128 desc[UR6][R134.64], R108 ;  /* 0x0000006c86007986 */ /* 0x0007e2000c101d06 */
        /* <DEDUP_REMOVED lines=8> */
[----:B0-----:R-:W-:Y:S01]  /*27d90*/  FFMA.FTZ R100, R191, R40, R80 ;  /* 0x00000028bf647223 */ /* 0x001fe20000010050 */
        /* <DEDUP_REMOVED lines=10> */
.L_x_27937:
        /* <DEDUP_REMOVED lines=8> */
.L_x_27940:
[----:B------:R-:W-:Y:S05]  /*27ec0*/  BSYNC B0 ;  /* 0x0000000000007941 */ /* 0x000fea0003800000 */
.L_x_27939:
        /* <DEDUP_REMOVED lines=9> */
.L_x_27941:
[----:B------:R-:W-:Y:S02]  /*27f60*/  IMAD.MOV.U32 R156, RZ, RZ, 0x4 ;  /* 0x00000004ff9c7424 */ /* 0x000fe400078e00ff */
[----:B------:R-:W-:-:S04]  /*27f70*/  IMAD.MOV.U32 R133, RZ, RZ, R155 ;  /* 0x000000ffff857224 */ /* 0x000fc800078e009b */
[----:B------:R-:W-:-:S05]  /*27f80*/  FADD.FTZ R135, R134, R133 ;  /* 0x0000008586877221 */ /* 0x000fca0000010000 */
[----:B------:R-:W-:-:S07]  /*27f90*/  MOV R157, R135 ;  /* 0x00000087009d7202 */ /* 0x000fce0000000f00 */
[----:B------:R-:W-:Y:S05]  /*27fa0*/  WARPSYNC.COLLECTIVE R154, `(.L_x_27942) ;  /* 0x000000009a087348 */ /* 0x000fea0003c00000 */
[----:B------:R0:W1:Y:S02]  /*27fb0*/  SHFL.BFLY P2, R155, R157, R156, R159 ;  /* 0x0c00009c9d9b7389 */ /* 0x000064000004009f */
[----:B01----:R-:W-:Y:S05]  /*27fc0*/  ENDCOLLECTIVE ;  /* 0x000000000000791b */ /* 0x003fea0003800000 */
.L_x_27942:
[----:B------:R-:W-:Y:S01]  /*27fd0*/  HFMA2 R156, -RZ, RZ, 0, 4.76837158203125e-07 ;  /* 0x00000008ff9c7431 */ /* 0x000fe200000001ff */
[----:B------:R-:W-:-:S05]  /*27fe0*/  MOV R132, R155 ;  /* 0x0000009b00847202 */ /* 0x000fca0000000f00 */
[----:B------:R-:W-:-:S04]  /*27ff0*/  FADD.FTZ R152, R135, R132 ;  /* 0x0000008487987221 */ /* 0x000fc80000010000 */
[----:B------:R-:W-:-:S07]  /*28000*/  IMAD.MOV.U32 R157, RZ, RZ, R152 ;  /* 0x000000ffff9d7224 */ /* 0x000fce00078e0098 */
[----:B------:R-:W-:Y:S05]  /*28010*/  WARPSYNC.COLLECTIVE R154, `(.L_x_27943) ;  /* 0x000000009a087348 */ /* 0x000fea0003c00000 */
[----:B------:R0:W1:Y:S02]  /*28020*/  SHFL.BFLY P2, R155, R157, R156, R159 ;  /* 0x0c00009c9d9b7389 */ /* 0x000064000004009f */
[----:B01----:R-:W-:Y:S05]  /*28030*/  ENDCOLLECTIVE ;  /* 0x000000000000791b */ /* 0x003fea0003800000 */
.L_x_27943:
        /* <DEDUP_REMOVED lines=8> */
.L_x_27944:
        /* <DEDUP_REMOVED lines=88> */
.L_x_27945:
[----:B------:R-:W-:Y:S02]  /*28640*/  IMAD.MOV.U32 R156, RZ, RZ, 0x2 ;  /* 0x00000002ff9c7424 */ /* 0x000fe400078e00ff */
[----:B------:R-:W-:-:S04]  /*28650*/  IMAD.MOV.U32 R135, RZ, RZ, R155 ;  /* 0x000000ffff877224 */ /* 0x000fc800078e009b */
[----:B------:R-:W-:-:S05]  /*28660*/  FADD.FTZ R135, R0, R135 ;  /* 0x0000008700877221 */ /* 0x000fca0000010000 */
[----:B------:R-:W-:-:S07]  /*28670*/  MOV R157, R135 ;  /* 0x00000087009d7202 */ /* 0x000fce0000000f00 */
[----:B------:R-:W-:Y:S05]  /*28680*/  WARPSYNC.COLLECTIVE R154, `(.L_x_27946) ;  /* 0x000000009a087348 */ /* 0x000fea0003c00000 */
[----:B------:R0:W1:Y:S02]  /*28690*/  SHFL.BFLY P2, R155, R157, R156, R159 ;  /* 0x0c00009c9d9b7389 */ /* 0x000064000004009f */
[----:B01----:R-:W-:Y:S05]  /*286a0*/  ENDCOLLECTIVE ;  /* 0x000000000000791b */ /* 0x003fea0003800000 */
.L_x_27946:
[----:B------:R-:W-:Y:S01]  /*286b0*/  HFMA2 R156, -RZ, RZ, 0, 2.384185791015625e-07 ;  /* 0x00000004ff9c7431 */ /* 0x000fe200000001ff */
[----:B------:R-:W-:-:S05]  /*286c0*/  MOV R134, R155 ;  /* 0x0000009b00867202 */ /* 0x000fca0000000f00 */
[----:B------:R-:W-:-:S04]  /*286d0*/  FADD.FTZ R134, R135, R134 ;  /* 0x0000008687867221 */ /* 0x000fc80000010000 */
[----:B------:R-:W-:-:S07]  /*286e0*/  IMAD.MOV.U32 R157, RZ, RZ, R134 ;  /* 0x000000ffff9d7224 */ /* 0x000fce00078e0086 */
[----:B------:R-:W-:Y:S05]  /*286f0*/  WARPSYNC.COLLECTIVE R154, `(.L_x_27947) ;  /* 0x000000009a087348 */ /* 0x000fea0003c00000 */
[----:B------:R0:W1:Y:S02]  /*28700*/  SHFL.BFLY P2, R155, R157, R156, R159 ;  /* 0x0c00009c9d9b7389 */ /* 0x000064000004009f */
[----:B01----:R-:W-:Y:S05]  /*28710*/  ENDCOLLECTIVE ;  /* 0x000000000000791b */ /* 0x003fea0003800000 */
.L_x_27947:
[----:B------:R-:W-:Y:S02]  /*28720*/  IMAD.MOV.U32 R156, RZ, RZ, 0x8 ;  /* 0x00000008ff9c7424 */ /* 0x000fe400078e00ff */
[----:B------:R-:W-:-:S04]  /*28730*/  IMAD.MOV.U32 R153, RZ, RZ, R155 ;  /* 0x000000ffff997224 */ /* 0x000fc800078e009b */
[----:B------:R-:W-:-:S05]  /*28740*/  FADD.FTZ R153, R134, R153 ;  /* 0x0000009986997221 */ /* 0x000fca0000010000 */
[----:B------:R-:W-:-:S07]  /*28750*/  MOV R157, R153 ;  /* 0x00000099009d7202 */ /* 0x000fce0000000f00 */
[----:B------:R-:W-:Y:S05]  /*28760*/  WARPSYNC.COLLECTIVE R154, `(.L_x_27948) ;  /* 0x000000009a087348 */ /* 0x000fea0003c00000 */
[----:B------:R0:W1:Y:S02]  /*28770*/  SHFL.BFLY P2, R155, R157, R156, R159 ;  /* 0x0c00009c9d9b7389 */ /* 0x000064000004009f */
[----:B01----:R-:W-:Y:S05]  /*28780*/  ENDCOLLECTIVE ;  /* 0x000000000000791b */ /* 0x003fea0003800000 */
.L_x_27948:
[----:B------:R-:W-:Y:S01]  /*28790*/  HFMA2 R156, -RZ, RZ, 0, 9.5367431640625e-07 ;  /* 0x00000010ff9c7431 */ /* 0x000fe200000001ff */
[----:B------:R-:W-:-:S05]  /*287a0*/  MOV R152, R155 ;  /* 0x0000009b00987202 */ /* 0x000fca0000000f00 */
[----:B------:R-:W-:-:S04]  /*287b0*/  FADD.FTZ R152, R153, R152 ;  /* 0x0000009899987221 */ /* 0x000fc80000010000 */
[----:B------:R-:W-:-:S07]  /*287c0*/  IMAD.MOV.U32 R157, RZ, RZ, R152 ;  /* 0x000000ffff9d7224 */ /* 0x000fce00078e0098 */
[----:B------:R-:W-:Y:S05]  /*287d0*/  WARPSYNC.COLLECTIVE R154, `(.L_x_27949) ;  /* 0x000000009a087348 */ /* 0x000fea0003c00000 */
[----:B------:R0:W1:Y:S02]  /*287e0*/  SHFL.BFLY P2, R155, R157, R156, R159 ;  /* 0x0c00009c9d9b7389 */ /* 0x000064000004009f */
[----:B01----:R-:W-:Y:S05]  /*287f0*/  ENDCOLLECTIVE ;  /* 0x000000000000791b */ /* 0x003fea0003800000 */
.L_x_27949:
[----:B------:R-:W-:Y:S05]  /*28800*/  BRA `(.L_x_27950) ;  /* 0xffffffec000c7947 */ /* 0x000fea000383ffff */
.L_x_27951:
        /* <DEDUP_REMOVED lines=15> */
.L_x_28031:


//--------------------- .nv.global.init           --------------------------
	.section	.nv.global.init,"aw",@progbits
	.align	4
.nv.global.init:
	.type		mrg32k3aM1SubSeq,@object
	.size		mrg32k3aM1SubSeq,(mrg32k3aM2SubSeq - mrg32k3aM1SubSeq)
mrg32k3aM1SubSeq:
        /*0000*/ 	.byte	0x0b, 0xcc, 0xee, 0x04, 0x73, 0x29, 0x8b, 0x6f, 0xf6, 0x53, 0x03, 0xf6, 0x23, 0xf6, 0xea, 0xda
        /* <DEDUP_REMOVED lines=125> */
	.type		mrg32k3aM2SubSeq,@object
	.size		mrg32k3aM2SubSeq,(mrg32k3aM1 - mrg32k3aM2SubSeq)
mrg32k3aM2SubSeq:
        /* <DEDUP_REMOVED lines=126> */
	.type		mrg32k3aM1,@object
	.size		mrg32k3aM1,(mrg32k3aM1Seq - mrg32k3aM1)
mrg32k3aM1:
        /* <DEDUP_REMOVED lines=144> */
	.type		mrg32k3aM1Seq,@object
	.size		mrg32k3aM1Seq,(mrg32k3aM2 - mrg32k3aM1Seq)
mrg32k3aM1Seq:
        /* <DEDUP_REMOVED lines=144> */
	.type		mrg32k3aM2,@object
	.size		mrg32k3aM2,(mrg32k3aM2Seq - mrg32k3aM2)
mrg32k3aM2:
        /* <DEDUP_REMOVED lines=144> */
	.type		mrg32k3aM2Seq,@object
	.size		mrg32k3aM2Seq,(precalc_xorwow_matrix - mrg32k3aM2Seq)
mrg32k3aM2Seq:
        /* <DEDUP_REMOVED lines=144> */
	.type		precalc_xorwow_matrix,@object
	.size		precalc_xorwow_matrix,(precalc_xorwow_offset_matrix - precalc_xorwow_matrix)
precalc_xorwow_matrix:
        /* <DEDUP_REMOVED lines=6400> */
	.type		precalc_xorwow_offset_matrix,@object
	.size		precalc_xorwow_offset_matrix,(.L_1 - precalc_xorwow_offset_matrix)
precalc_xorwow_offset_matrix:
        /* <DEDUP_REMOVED lines=6400> */
.L_1:


//--------------------- .nv.shared.reserved.0     --------------------------
	.section	.nv.shared.reserved.0,"aw",@nobits
	.weak		__nv_reservedSMEM_offset_0_alias
	.size		__nv_reservedSMEM_offset_0_alias, 0, 64
	.other		__nv_reservedSMEM_offset_0_alias,@"STO_CUDA_RESERVED_SHARED STV_DEFAULT"
__nv_reservedSMEM_offset_0_alias:
	.zero		0
	.zero		64


//--------------------- .nv.constant0._ZN10layer_norm31ln_parallel_residual_fwd_kernelINS_13Kernel_traitsI13__nv_bfloat16S2_S2_S2_fjLj1280ELj1ELj4ELj1ELj16ENS_18Kernel_traits_baseILj1280ES2_S2_S2_S2_fjLj128EEEEELb0ELb0ELb0EEEvNS_9FwdParamsE --------------------------
	.section	.nv.constant0._ZN10layer_norm31ln_parallel_residual_fwd_kernelINS_13Kernel_traitsI13__nv_bfloat16S2_S2_S2_fjLj1280ELj1ELj4ELj1ELj16ENS_18Kernel_traits_baseILj1280ES2_S2_S2_S2_fjLj128EEEEELb0ELb0ELb0EEEvNS_9FwdParamsE,"a",@progbits
	.sectionflags	@""
	.align	4
.nv.constant0._ZN10layer_norm31ln_parallel_residual_fwd_kernelINS_13Kernel_traitsI13__nv_bfloat16S2_S2_S2_fjLj1280ELj1ELj4ELj1ELj16ENS_18Kernel_traits_baseILj1280ES2_S2_S2_S2_fjLj128EEEEELb0ELb0ELb0EEEvNS_9FwdParamsE:
	.zero		1128


//--------------------- .nv.constant0._ZN10layer_norm31ln_parallel_residual_fwd_kernelINS_13Kernel_traitsI13__nv_bfloat16S2_S2_S2_fjLj1280ELj1ELj4ELj1ELj16ENS_18Kernel_traits_baseILj1280ES2_S2_S2_S2_fjLj128EEEEELb0ELb0ELb1EEEvNS_9FwdParamsE --------------------------
	.section	.nv.constant0._ZN10layer_norm31ln_parallel_residual_fwd_kernelINS_13Kernel_traitsI13__nv_bfloat16S2_S2_S2_fjLj1280ELj1ELj4ELj1ELj16ENS_18Kernel_traits_baseILj1280ES2_S2_S2_S2_fjLj128EEEEELb0ELb0ELb1EEEvNS_9FwdParamsE,"a",@progbits
	.sectionflags	@""
	.align	4
.nv.constant0._ZN10layer_norm31ln_parallel_residual_fwd_kernelINS_13Kernel_traitsI13__nv_bfloat16S2_S2_S2_fjLj1280ELj1ELj4ELj1ELj16ENS_18Kernel_traits_baseILj1280ES2_S2_S2_S2_fjLj128EEEEELb0ELb0ELb1EEEvNS_9FwdParamsE:
	.zero		1128


//--------------------- .nv.constant0._ZN10layer_norm31ln_parallel_residual_fwd_kernelINS_13Kernel_traitsI13__nv_bfloat16S2_S2_S2_fjLj1280ELj1ELj4ELj1ELj16ENS_18Kernel_traits_baseILj1280ES2_S2_S2_S2_fjLj128EEEEELb0ELb1ELb0EEEvNS_9FwdParamsE --------------------------
	.section	.nv.constant0._ZN10layer_norm31ln_parallel_residual_fwd_kernelINS_13Kernel_traitsI13__nv_bfloat16S2_S2_S2_fjLj1280ELj1ELj4ELj1ELj16ENS_18Kernel_traits_baseILj1280ES2_S2_S2_S2_fjLj128EEEEELb0ELb1ELb0EEEvNS_9FwdParamsE,"a",@progbits
	.sectionflags	@""
	.align	4
.nv.constant0._ZN10layer_norm31ln_parallel_residual_fwd_kernelINS_13Kernel_traitsI13__nv_bfloat16S2_S2_S2_fjLj1280ELj1ELj4ELj1ELj16ENS_18Kernel_traits_baseILj1280ES2_S2_S2_S2_fjLj128EEEEELb0ELb1ELb0EEEvNS_9FwdParamsE:
	.zero		1128


//--------------------- .nv.constant0._ZN10layer_norm31ln_parallel_residual_fwd_kernelINS_13Kernel_traitsI13__nv_bfloat16S2_S2_S2_fjLj1280ELj1ELj4ELj1ELj16ENS_18Kernel_traits_baseILj1280ES2_S2_S2_S2_fjLj128EEEEELb0ELb1ELb1EEEvNS_9FwdParamsE --------------------------
	.section	.nv.constant0._ZN10layer_norm31ln_parallel_residual_fwd_kernelINS_13Kernel_traitsI13__nv_bfloat16S2_S2_S2_fjLj1280ELj1ELj4ELj1ELj16ENS_18Kernel_traits_baseILj1280ES2_S2_S2_S2_fjLj128EEEEELb0ELb1ELb1EEEvNS_9FwdParamsE,"a",@progbits
	.sectionflags	@""
	.align	4
.nv.constant0._ZN10layer_norm31ln_parallel_residual_fwd_kernelINS_13Kernel_traitsI13__nv_bfloat16S2_S2_S2_fjLj1280ELj1ELj4ELj1ELj16ENS_18Kernel_traits_baseILj1280ES2_S2_S2_S2_fjLj128EEEEELb0ELb1ELb1EEEvNS_9FwdParamsE:
	.zero		1128


//--------------------- .nv.constant0._ZN10layer_norm31ln_parallel_residual_fwd_kernelINS_13Kernel_traitsI13__nv_bfloat16S2_S2_S2_fjLj1280ELj1ELj4ELj1ELj16ENS_18Kernel_traits_baseILj1280ES2_S2_S2_S2_fjLj128EEEEELb1ELb0ELb0EEEvNS_9FwdParamsE --------------------------
	.section	.nv.constant0._ZN10layer_norm31ln_parallel_residual_fwd_kernelINS_13Kernel_traitsI13__nv_bfloat16S2_S2_S2_fjLj1280ELj1ELj4ELj1ELj16ENS_18Kernel_traits_baseILj1280ES2_S2_S2_S2_fjLj128EEEEELb1ELb0ELb0EEEvNS_9FwdParamsE,"a",@progbits
	.sectionflags	@""
	.align	4
.nv.constant0._ZN10layer_norm31ln_parallel_residual_fwd_kernelINS_13Kernel_traitsI13__nv_bfloat16S2_S2_S2_fjLj1280ELj1ELj4ELj1ELj16ENS_18Kernel_traits_baseILj1280ES2_S2_S2_S2_fjLj128EEEEELb1ELb0ELb0EEEvNS_9FwdParamsE:
	.zero		1128


//--------------------- .nv.constant0._ZN10layer_norm31ln_parallel_residual_fwd_kernelINS_13Kernel_traitsI13__nv_bfloat16S2_S2_S2_fjLj1280ELj1ELj4ELj1ELj16ENS_18Kernel_traits_baseILj1280ES2_S2_S2_S2_fjLj128EEEEELb1ELb0ELb1EEEvNS_9FwdParamsE --------------------------
	.section	.nv.constant0._ZN10layer_norm31ln_parallel_residual_fwd_kernelINS_13Kernel_traitsI13__nv_bfloat16S2_S2_S2_fjLj1280ELj1ELj4ELj1ELj16ENS_18Kernel_traits_baseILj1280ES2_S2_S2_S2_fjLj128EEEEELb1ELb0ELb1EEEvNS_9FwdParamsE,"a",@progbits
	.sectionflags	@""
	.align	4
.nv.constant0._ZN10layer_norm31ln_parallel_residual_fwd_kernelINS_13Kernel_traitsI13__nv_bfloat16S2_S2_S2_fjLj1280ELj1ELj4ELj1ELj16ENS_18Kernel_traits_baseILj1280ES2_S2_S2_S2_fjLj128EEEEELb1ELb0ELb1EEEvNS_9FwdParamsE:
	.zero		1128


//--------------------- .nv.constant0._ZN10layer_norm31ln_parallel_residual_fwd_kernelINS_13Kernel_traitsI13__nv_bfloat16S2_S2_S2_fjLj1280ELj1ELj4ELj1ELj16ENS_18Kernel_traits_baseILj1280ES2_S2_S2_S2_fjLj128EEEEELb1ELb1ELb0EEEvNS_9FwdParamsE --------------------------
	.section	.nv.constant0._ZN10layer_norm31ln_parallel_residual_fwd_kernelINS_13Kernel_traitsI13__nv_bfloat16S2_S2_S2_fjLj1280ELj1ELj4ELj1ELj16ENS_18Kernel_traits_baseILj1280ES2_S2_S2_S2_fjLj128EEEEELb1ELb1ELb0EEEvNS_9FwdParamsE,"a",@progbits
	.sectionflags	@""
	.align	4
.nv.constant0._ZN10layer_norm31ln_parallel_residual_fwd_kernelINS_13Kernel_traitsI13__nv_bfloat16S2_S2_S2_fjLj1280ELj1ELj4ELj1ELj16ENS_18Kernel_traits_baseILj1280ES2_S2_S2_S2_fjLj128EEEEELb1ELb1ELb0EEEvNS_9FwdParamsE:
	.zero		1128


//--------------------- .nv.constant0._ZN10layer_norm31ln_parallel_residual_fwd_kernelINS_13Kernel_traitsI13__nv_bfloat16S2_S2_S2_fjLj1280ELj1ELj4ELj1ELj16ENS_18Kernel_traits_baseILj1280ES2_S2_S2_S2_fjLj128EEEEELb1ELb1ELb1EEEvNS_9FwdParamsE --------------------------
	.section	.nv.constant0._ZN10layer_norm31ln_parallel_residual_fwd_kernelINS_13Kernel_traitsI13__nv_bfloat16S2_S2_S2_fjLj1280ELj1ELj4ELj1ELj16ENS_18Kernel_traits_baseILj1280ES2_S2_S2_S2_fjLj128EEEEELb1ELb1ELb1EEEvNS_9FwdParamsE,"a",@progbits
	.sectionflags	@""
	.align	4
.nv.constant0._ZN10layer_norm31ln_parallel_residual_fwd_kernelINS_13Kernel_traitsI13__nv_bfloat16S2_S2_S2_fjLj1280ELj1ELj4ELj1ELj16ENS_18Kernel_traits_baseILj1280ES2_S2_S2_S2_fjLj128EEEEELb1ELb1ELb1EEEvNS_9FwdParamsE:
	.zero		1128


//--------------------- .nv.constant0._ZN10layer_norm31ln_parallel_residual_fwd_kernelINS_13Kernel_traitsI6__halfS2_S2_S2_fjLj1280ELj1ELj4ELj1ELj16ENS_18Kernel_traits_baseILj1280ES2_S2_S2_S2_fjLj128EEEEELb0ELb0ELb0EEEvNS_9FwdParamsE --------------------------
	.section	.nv.constant0._ZN10layer_norm31ln_parallel_residual_fwd_kernelINS_13Kernel_traitsI6__halfS2_S2_S2_fjLj1280ELj1ELj4ELj1ELj16ENS_18Kernel_traits_baseILj1280ES2_S2_S2_S2_fjLj128EEEEELb0ELb0ELb0EEEvNS_9FwdParamsE,"a",@progbits
	.sectionflags	@""
	.align	4
.nv.constant0._ZN10layer_norm31ln_parallel_residual_fwd_kernelINS_13Kernel_traitsI6__halfS2_S2_S2_fjLj1280ELj1ELj4ELj1ELj16ENS_18Kernel_traits_baseILj1280ES2_S2_S2_S2_fjLj128EEEEELb0ELb0ELb0EEEvNS_9FwdParamsE:
	.zero		1128


//--------------------- .nv.constant0._ZN10layer_norm31ln_parallel_residual_fwd_kernelINS_13Kernel_traitsI6__halfS2_S2_S2_fjLj1280ELj1ELj4ELj1ELj16ENS_18Kernel_traits_baseILj1280ES2_S2_S2_S2_fjLj128EEEEELb0ELb0ELb1EEEvNS_9FwdParamsE --------------------------
	.section	.nv.constant0._ZN10layer_norm31ln_parallel_residual_fwd_kernelINS_13Kernel_traitsI6__halfS2_S2_S2_fjLj1280ELj1ELj4ELj1ELj16ENS_18Kernel_traits_baseILj1280ES2_S2_S2_S2_fjLj128EEEEELb0ELb0ELb1EEEvNS_9FwdParamsE,"a",@progbits
	.sectionflags	@""
	.align	4
.nv.constant0._ZN10layer_norm31ln_parallel_residual_fwd_kernelINS_13Kernel_traitsI6__halfS2_S2_S2_fjLj1280ELj1ELj4ELj1ELj16ENS_18Kernel_traits_baseILj1280ES2_S2_S2_S2_fjLj128EEEEELb0ELb0ELb1EEEvNS_9FwdParamsE:
	.zero		1128


//--------------------- .nv.constant0._ZN10layer_norm31ln_parallel_residual_fwd_kernelINS_13Kernel_traitsI6__halfS2_S2_S2_fjLj1280ELj1ELj4ELj1ELj16ENS_18Kernel_traits_baseILj1280ES2_S2_S2_S2_fjLj128EEEEELb0ELb1ELb0EEEvNS_9FwdParamsE --------------------------
	.section	.nv.constant0._ZN10layer_norm31ln_parallel_residual_fwd_kernelINS_13Kernel_traitsI6__halfS2_S2_S2_fjLj1280ELj1ELj4ELj1ELj16ENS_18Kernel_traits_baseILj1280ES2_S2_S2_S2_fjLj128EEEEELb0ELb1ELb0EEEvNS_9FwdParamsE,"a",@progbits
	.sectionflags	@""
	.align	4
.nv.constant0._ZN10layer_norm31ln_parallel_residual_fwd_kernelINS_13Kernel_traitsI6__halfS2_S2_S2_fjLj1280ELj1ELj4ELj1ELj16ENS_18Kernel_traits_baseILj1280ES2_S2_S2_S2_fjLj128EEEEELb0ELb1ELb0EEEvNS_9FwdParamsE:
	.zero		1128


//--------------------- .nv.constant0._ZN10layer_norm31ln_parallel_residual_fwd_kernelINS_13Kernel_traitsI6__halfS2_S2_S2_fjLj1280ELj1ELj4ELj1ELj16ENS_18Kernel_traits_baseILj1280ES2_S2_S2_S2_fjLj128EEEEELb0ELb1ELb1EEEvNS_9FwdParamsE --------------------------
	.section	.nv.constant0._ZN10layer_norm31ln_parallel_residual_fwd_kernelINS_13Kernel_traitsI6__halfS2_S2_S2_fjLj1280ELj1ELj4ELj1ELj16ENS_18Kernel_traits_baseILj1280ES2_S2_S2_S2_fjLj128EEEEELb0ELb1ELb1EEEvNS_9FwdParamsE,"a",@progbits
	.sectionflags	@""
	.align	4
.nv.constant0._ZN10layer_norm31ln_parallel_residual_fwd_kernelINS_13Kernel_traitsI6__halfS2_S2_S2_fjLj1280ELj1ELj4ELj1ELj16ENS_18Kernel_traits_baseILj1280ES2_S2_S2_S2_fjLj128EEEEELb0ELb1ELb1EEEvNS_9FwdParamsE:
	.zero		1128


//--------------------- .nv.constant0._ZN10layer_norm31ln_parallel_residual_fwd_kernelINS_13Kernel_traitsI6__halfS2_S2_S2_fjLj1280ELj1ELj4ELj1ELj16ENS_18Kernel_traits_baseILj1280ES2_S2_S2_S2_fjLj128EEEEELb1ELb0ELb0EEEvNS_9FwdParamsE --------------------------
	.section	.nv.constant0._ZN10layer_norm31ln_parallel_residual_fwd_kernelINS_13Kernel_traitsI6__halfS2_S2_S2_fjLj1280ELj1ELj4ELj1ELj16ENS_18Kernel_traits_baseILj1280ES2_S2_S2_S2_fjLj128EEEEELb1ELb0ELb0EEEvNS_9FwdParamsE,"a",@progbits
	.sectionflags	@""
	.align	4
.nv.constant0._ZN10layer_norm31ln_parallel_residual_fwd_kernelINS_13Kernel_traitsI6__halfS2_S2_S2_fjLj1280ELj1ELj4ELj1ELj16ENS_18Kernel_traits_baseILj1280ES2_S2_S2_S2_fjLj128EEEEELb1ELb0ELb0EEEvNS_9FwdParamsE:
	.zero		1128


//--------------------- .nv.constant0._ZN10layer_norm31ln_parallel_residual_fwd_kernelINS_13Kernel_traitsI6__halfS2_S2_S2_fjLj1280ELj1ELj4ELj1ELj16ENS_18Kernel_traits_baseILj1280ES2_S2_S2_S2_fjLj128EEEEELb1ELb0ELb1EEEvNS_9FwdParamsE --------------------------
	.section	.nv.constant0._ZN10layer_norm31ln_parallel_residual_fwd_kernelINS_13Kernel_traitsI6__halfS2_S2_S2_fjLj1280ELj1ELj4ELj1ELj16ENS_18Kernel_traits_baseILj1280ES2_S2_S2_S2_fjLj128EEEEELb1ELb0ELb1EEEvNS_9FwdParamsE,"a",@progbits
	.sectionflags	@""
	.align	4
.nv.constant0._ZN10layer_norm31ln_parallel_residual_fwd_kernelINS_13Kernel_traitsI6__halfS2_S2_S2_fjLj1280ELj1ELj4ELj1ELj16ENS_18Kernel_traits_baseILj1280ES2_S2_S2_S2_fjLj128EEEEELb1ELb0ELb1EEEvNS_9FwdParamsE:
	.zero		1128


//--------------------- .nv.constant0._ZN10layer_norm31ln_parallel_residual_fwd_kernelINS_13Kernel_traitsI6__halfS2_S2_S2_fjLj1280ELj1ELj4ELj1ELj16ENS_18Kernel_traits_baseILj1280ES2_S2_S2_S2_fjLj128EEEEELb1ELb1ELb0EEEvNS_9FwdParamsE --------------------------
	.section	.nv.constant0._ZN10layer_norm31ln_parallel_residual_fwd_kernelINS_13Kernel_traitsI6__halfS2_S2_S2_fjLj1280ELj1ELj4ELj1ELj16ENS_18Kernel_traits_baseILj1280ES2_S2_S2_S2_fjLj128EEEEELb1ELb1ELb0EEEvNS_9FwdParamsE,"a",@progbits
	.sectionflags	@""
	.align	4
.nv.constant0._ZN10layer_norm31ln_parallel_residual_fwd_kernelINS_13Kernel_traitsI6__halfS2_S2_S2_fjLj1280ELj1ELj4ELj1ELj16ENS_18Kernel_traits_baseILj1280ES2_S2_S2_S2_fjLj128EEEEELb1ELb1ELb0EEEvNS_9FwdParamsE:
	.zero		1128


//--------------------- .nv.constant0._ZN10layer_norm31ln_parallel_residual_fwd_kernelINS_13Kernel_traitsI6__halfS2_S2_S2_fjLj1280ELj1ELj4ELj1ELj16ENS_18Kernel_traits_baseILj1280ES2_S2_S2_S2_fjLj128EEEEELb1ELb1ELb1EEEvNS_9FwdParamsE --------------------------
	.section	.nv.constant0._ZN10layer_norm31ln_parallel_residual_fwd_kernelINS_13Kernel_traitsI6__halfS2_S2_S2_fjLj1280ELj1ELj4ELj1ELj16ENS_18Kernel_traits_baseILj1280ES2_S2_S2_S2_fjLj128EEEEELb1ELb1ELb1EEEvNS_9FwdParamsE,"a",@progbits
	.sectionflags	@""
	.align	4
.nv.constant0._ZN10layer_norm31ln_parallel_residual_fwd_kernelINS_13Kernel_traitsI6__halfS2_S2_S2_fjLj1280ELj1ELj4ELj1ELj16ENS_18Kernel_traits_baseILj1280ES2_S2_S2_S2_fjLj128EEEEELb1ELb1ELb1EEEvNS_9FwdParamsE:
	.zero		1128


//--------------------- .nv.constant0._ZN10layer_norm31ln_parallel_residual_fwd_kernelINS_13Kernel_traitsIf13__nv_bfloat16S2_S2_fjLj1280ELj1ELj4ELj1ELj16ENS_18Kernel_traits_baseILj1280EfS2_S2_S2_fjLj128EEEEELb0ELb0ELb0EEEvNS_9FwdParamsE --------------------------
	.section	.nv.constant0._ZN10layer_norm31ln_parallel_residual_fwd_kernelINS_13Kernel_traitsIf13__nv_bfloat16S2_S2_fjLj1280ELj1ELj4ELj1ELj16ENS_18Kernel_traits_baseILj1280EfS2_S2_S2_fjLj128EEEEELb0ELb0ELb0EEEvNS_9FwdParamsE,"a",@progbits
	.sectionflags	@""
	.align	4
.nv.constant0._ZN10layer_norm31ln_parallel_residual_fwd_kernelINS_13Kernel_traitsIf13__nv_bfloat16S2_S2_fjLj1280ELj1ELj4ELj1ELj16ENS_18Kernel_traits_baseILj1280EfS2_S2_S2_fjLj128EEEEELb0ELb0ELb0EEEvNS_9FwdParamsE:
	.zero		1128


//--------------------- .nv.constant0._ZN10layer_norm31ln_parallel_residual_fwd_kernelINS_13Kernel_traitsIf13__nv_bfloat16S2_S2_fjLj1280ELj1ELj4ELj1ELj16ENS_18Kernel_traits_baseILj1280EfS2_S2_S2_fjLj128EEEEELb0ELb0ELb1EEEvNS_9FwdParamsE --------------------------
	.section	.nv.constant0._ZN10layer_norm31ln_parallel_residual_fwd_kernelINS_13Kernel_traitsIf13__nv_bfloat16S2_S2_fjLj1280ELj1ELj4ELj1ELj16ENS_18Kernel_traits_baseILj1280EfS2_S2_S2_fjLj128EEEEELb0ELb0ELb1EEEvNS_9FwdParamsE,"a",@progbits
	.sectionflags	@""
	.align	4
.nv.constant0._ZN10layer_norm31ln_parallel_residual_fwd_kernelINS_13Kernel_traitsIf13__nv_bfloat16S2_S2_fjLj1280ELj1ELj4ELj1ELj16ENS_18Kernel_traits_baseILj1280EfS2_S2_S2_fjLj128EEEEELb0ELb0ELb1EEEvNS_9FwdParamsE:
	.zero		1128


//--------------------- .nv.constant0._ZN10layer_norm31ln_parallel_residual_fwd_kernelINS_13Kernel_traitsIf13__nv_bfloat16S2_S2_fjLj1280ELj1ELj4ELj1ELj16ENS_18Kernel_traits_baseILj1280EfS2_S2_S2_fjLj128EEEEELb0ELb1ELb0EEEvNS_9FwdParamsE --------------------------
	.section	.nv.constant0._ZN10layer_norm31ln_parallel_residual_fwd_kernelINS_13Kernel_traitsIf13__nv_bfloat16S2_S2_fjLj1280ELj1ELj4ELj1ELj16ENS_18Kernel_traits_baseILj1280EfS2_S2_S2_fjLj128EEEEELb0ELb1ELb0EEEvNS_9FwdParamsE,"a",@progbits
	.sectionflags	@""
	.align	4
.nv.constant0._ZN10layer_norm31ln_parallel_residual_fwd_kernelINS_13Kernel_traitsIf13__nv_bfloat16S2_S2_fjLj1280ELj1ELj4ELj1ELj16ENS_18Kernel_traits_baseILj1280EfS2_S2_S2_fjLj128EEEEELb0ELb1ELb0EEEvNS_9FwdParamsE:
	.zero		1128


//--------------------- .nv.constant0._ZN10layer_norm31ln_parallel_residual_fwd_kernelINS_13Kernel_traitsIf13__nv_bfloat16S2_S2_fjLj1280ELj1ELj4ELj1ELj16ENS_18Kernel_traits_baseILj1280EfS2_S2_S2_fjLj128EEEEELb0ELb1ELb1EEEvNS_9FwdParamsE --------------------------
	.section	.nv.constant0._ZN10layer_norm31ln_parallel_residual_fwd_kernelINS_13Kernel_traitsIf13__nv_bfloat16S2_S2_fjLj1280ELj1ELj4ELj1ELj16ENS_18Kernel_traits_baseILj1280EfS2_S2_S2_fjLj128EEEEELb0ELb1ELb1EEEvNS_9FwdParamsE,"a",@progbits
	.sectionflags	@""
	.align	4
.nv.constant0._ZN10layer_norm31ln_parallel_residual_fwd_kernelINS_13Kernel_traitsIf13__nv_bfloat16S2_S2_fjLj1280ELj1ELj4ELj1ELj16ENS_18Kernel_traits_baseILj1280EfS2_S2_S2_fjLj128EEEEELb0ELb1ELb1EEEvNS_9FwdParamsE:
	.zero		1128


//--------------------- .nv.constant0._ZN10layer_norm31ln_parallel_residual_fwd_kernelINS_13Kernel_traitsIf13__nv_bfloat16S2_S2_fjLj1280ELj1ELj4ELj1ELj16ENS_18Kernel_traits_baseILj1280EfS2_S2_S2_fjLj128EEEEELb1ELb0ELb0EEEvNS_9FwdParamsE --------------------------
	.section	.nv.constant0._ZN10layer_norm31ln_parallel_residual_fwd_kernelINS_13Kernel_traitsIf13__nv_bfloat16S2_S2_fjLj1280ELj1ELj4ELj1ELj16ENS_18Kernel_traits_baseILj1280EfS2_S2_S2_fjLj128EEEEELb1ELb0ELb0EEEvNS_9FwdParamsE,"a",@progbits
	.sectionflags	@""
	.align	4
.nv.constant0._ZN10layer_norm31ln_parallel_residual_fwd_kernelINS_13Kernel_traitsIf13__nv_bfloat16S2_S2_fjLj1280ELj1ELj4ELj1ELj16ENS_18Kernel_traits_baseILj1280EfS2_S2_S2_fjLj128EEEEELb1ELb0ELb0EEEvNS_9FwdParamsE:
	.zero		1128


//--------------------- .nv.constant0._ZN10layer_norm31ln_parallel_residual_fwd_kernelINS_13Kernel_traitsIf13__nv_bfloat16S2_S2_fjLj1280ELj1ELj4ELj1ELj16ENS_18Kernel_traits_baseILj1280EfS2_S2_S2_fjLj128EEEEELb1ELb0ELb1EEEvNS_9FwdParamsE --------------------------
	.section	.nv.constant0._ZN10layer_norm31ln_parallel_residual_fwd_kernelINS_13Kernel_traitsIf13__nv_bfloat16S2_S2_fjLj1280ELj1ELj4ELj1ELj16ENS_18Kernel_traits_baseILj1280EfS2_S2_S2_fjLj128EEEEELb1ELb0ELb1EEEvNS_9FwdParamsE,"a",@progbits
	.sectionflags	@""
	.align	4
.nv.constant0._ZN10layer_norm31ln_parallel_residual_fwd_kernelINS_13Kernel_traitsIf13__nv_bfloat16S2_S2_fjLj1280ELj1ELj4ELj1ELj16ENS_18Kernel_traits_baseILj1280EfS2_S2_S2_fjLj128EEEEELb1ELb0ELb1EEEvNS_9FwdParamsE:
	.zero		1128


//--------------------- .nv.constant0._ZN10layer_norm31ln_parallel_residual_fwd_kernelINS_13Kernel_traitsIf13__nv_bfloat16S2_S2_fjLj1280ELj1ELj4ELj1ELj16ENS_18Kernel_traits_baseILj1280EfS2_S2_S2_fjLj128EEEEELb1ELb1ELb0EEEvNS_9FwdParamsE --------------------------
	.section	.nv.constant0._ZN10layer_norm31ln_parallel_residual_fwd_kernelINS_13Kernel_traitsIf13__nv_bfloat16S2_S2_fjLj1280ELj1ELj4ELj1ELj16ENS_18Kernel_traits_baseILj1280EfS2_S2_S2_fjLj128EEEEELb1ELb1ELb0EEEvNS_9FwdParamsE,"a",@progbits
	.sectionflags	@""
	.align	4
.nv.constant0._ZN10layer_norm31ln_parallel_residual_fwd_kernelINS_13Kernel_traitsIf13__nv_bfloat16S2_S2_fjLj1280ELj1ELj4ELj1ELj16ENS_18Kernel_traits_baseILj1280EfS2_S2_S2_fjLj128EEEEELb1ELb1ELb0EEEvNS_9FwdParamsE:
	.zero		1128


//--------------------- .nv.constant0._ZN10layer_norm31ln_parallel_residual_fwd_kernelINS_13Kernel_traitsIf13__nv_bfloat16S2_S2_fjLj1280ELj1ELj4ELj1ELj16ENS_18Kernel_traits_baseILj1280EfS2_S2_S2_fjLj128EEEEELb1ELb1ELb1EEEvNS_9FwdParamsE --------------------------
	.section	.nv.constant0._ZN10layer_norm31ln_parallel_residual_fwd_kernelINS_13Kernel_traitsIf13__nv_bfloat16S2_S2_fjLj1280ELj1ELj4ELj1ELj16ENS_18Kernel_traits_baseILj1280EfS2_S2_S2_fjLj128EEEEELb1ELb1ELb1EEEvNS_9FwdParamsE,"a",@progbits
	.sectionflags	@""
	.align	4
.nv.constant0._ZN10layer_norm31ln_parallel_residual_fwd_kernelINS_13Kernel_traitsIf13__nv_bfloat16S2_S2_fjLj1280ELj1ELj4ELj1ELj16ENS_18Kernel_traits_baseILj1280EfS2_S2_S2_fjLj128EEEEELb1ELb1ELb1EEEvNS_9FwdParamsE:
	.zero		1128


//--------------------- .nv.constant0._ZN10layer_norm31ln_parallel_residual_fwd_kernelINS_13Kernel_traitsI13__nv_bfloat16S2_fS2_fjLj1280ELj1ELj4ELj1ELj16ENS_18Kernel_traits_baseILj1280ES2_S2_fS2_fjLj128EEEEELb0ELb0ELb0EEEvNS_9FwdParamsE --------------------------
	.section	.nv.constant0._ZN10layer_norm31ln_parallel_residual_fwd_kernelINS_13Kernel_traitsI13__nv_bfloat16S2_fS2_fjLj1280ELj1ELj4ELj1ELj16ENS_18Kernel_traits_baseILj1280ES2_S2_fS2_fjLj128EEEEELb0ELb0ELb0EEEvNS_9FwdParamsE,"a",@progbits
	.sectionflags	@""
	.align	4
.nv.constant0._ZN10layer_norm31ln_parallel_residual_fwd_kernelINS_13Kernel_traitsI13__nv_bfloat16S2_fS2_fjLj1280ELj1ELj4ELj1ELj16ENS_18Kernel_traits_baseILj1280ES2_S2_fS2_fjLj128EEEEELb0ELb0ELb0EEEvNS_9FwdParamsE:
	.zero		1128


//--------------------- .nv.constant0._ZN10layer_norm31ln_parallel_residual_fwd_kernelINS_13Kernel_traitsI13__nv_bfloat16S2_fS2_fjLj1280ELj1ELj4ELj1ELj16ENS_18Kernel_traits_baseILj1280ES2_S2_fS2_fjLj128EEEEELb0ELb0ELb1EEEvNS_9FwdParamsE --------------------------
	.section	.nv.constant0._ZN10layer_norm31ln_parallel_residual_fwd_kernelINS_13Kernel_traitsI13__nv_bfloat16S2_fS2_fjLj1280ELj1ELj4ELj1ELj16ENS_18Kernel_traits_baseILj1280ES2_S2_fS2_fjLj128EEEEELb0ELb0ELb1EEEvNS_9FwdParamsE,"a",@progbits
	.sectionflags	@""
	.align	4
.nv.constant0._ZN10layer_norm31ln_parallel_residual_fwd_kernelINS_13Kernel_traitsI13__nv_bfloat16S2_fS2_fjLj1280ELj1ELj4ELj1ELj16ENS_18Kernel_traits_baseILj1280ES2_S2_fS2_fjLj128EEEEELb0ELb0ELb1EEEvNS_9FwdParamsE:
	.zero		1128


//--------------------- .nv.constant0._ZN10layer_norm31ln_parallel_residual_fwd_kernelINS_13Kernel_traitsI13__nv_bfloat16S2_fS2_fjLj1280ELj1ELj4ELj1ELj16ENS_18Kernel_traits_baseILj1280ES2_S2_fS2_fjLj128EEEEELb0ELb1ELb0EEEvNS_9FwdParamsE --------------------------
	.section	.nv.constant0._ZN10layer_norm31ln_parallel_residual_fwd_kernelINS_13Kernel_traitsI13__nv_bfloat16S2_fS2_fjLj1280ELj1ELj4ELj1ELj16ENS_18Kernel_traits_baseILj1280ES2_S2_fS2_fjLj128EEEEELb0ELb1ELb0EEEvNS_9FwdParamsE,"a",@progbits
	.sectionflags	@""
	.align	4
.nv.constant0._ZN10layer_norm31ln_parallel_residual_fwd_kernelINS_13Kernel_traitsI13__nv_bfloat16S2_fS2_fjLj1280ELj1ELj4ELj1ELj16ENS_18Kernel_traits_baseILj1280ES2_S2_fS2_fjLj128EEEEELb0ELb1ELb0EEEvNS_9FwdParamsE:
	.zero		1128


//--------------------- .nv.constant0._ZN10layer_norm31ln_parallel_residual_fwd_kernelINS_13Kernel_traitsI13__nv_bfloat16S2_fS2_fjLj1280ELj1ELj4ELj1ELj16ENS_18Kernel_traits_baseILj1280ES2_S2_fS2_fjLj128EEEEELb0ELb1ELb1EEEvNS_9FwdParamsE --------------------------
	.section	.nv.constant0._ZN10layer_norm31ln_parallel_residual_fwd_kernelINS_13Kernel_traitsI13__nv_bfloat16S2_fS2_fjLj1280ELj1ELj4ELj1ELj16ENS_18Kernel_traits_baseILj1280ES2_S2_fS2_fjLj128EEEEELb0ELb1ELb1EEEvNS_9FwdParamsE,"a",@progbits
	.sectionflags	@""
	.align	4
.nv.constant0._ZN10layer_norm31ln_parallel_residual_fwd_kernelINS_13Kernel_traitsI13__nv_bfloat16S2_fS2_fjLj1280ELj1ELj4ELj1ELj16ENS_18Kernel_traits_baseILj1280ES2_S2_fS2_fjLj128EEEEELb0ELb1ELb1EEEvNS_9FwdParamsE:
	.zero		1128


//--------------------- .nv.constant0._ZN10layer_norm31ln_parallel_residual_fwd_kernelINS_13Kernel_traitsI13__nv_bfloat16S2_fS2_fjLj1280ELj1ELj4ELj1ELj16ENS_18Kernel_traits_baseILj1280ES2_S2_fS2_fjLj128EEEEELb1ELb0ELb0EEEvNS_9FwdParamsE --------------------------
	.section	.nv.constant0._ZN10layer_norm31ln_parallel_residual_fwd_kernelINS_13Kernel_traitsI13__nv_bfloat16S2_fS2_fjLj1280ELj1ELj4ELj1ELj16ENS_18Kernel_traits_baseILj1280ES2_S2_fS2_fjLj128EEEEELb1ELb0ELb0EEEvNS_9FwdParamsE,"a",@progbits
	.sectionflags	@""
	.align	4
.nv.constant0._ZN10layer_norm31ln_parallel_residual_fwd_kernelINS_13Kernel_traitsI13__nv_bfloat16S2_fS2_fjLj1280ELj1ELj4ELj1ELj16ENS_18Kernel_traits_baseILj1280ES2_S2_fS2_fjLj128EEEEELb1ELb0ELb0EEEvNS_9FwdParamsE:
	.zero		1128


//--------------------- .nv.constant0._ZN10layer_norm31ln_parallel_residual_fwd_kernelINS_13Kernel_traitsI13__nv_bfloat16S2_fS2_fjLj1280ELj1ELj4ELj1ELj16ENS_18Kernel_traits_baseILj1280ES2_S2_fS2_fjLj128EEEEELb1ELb0ELb1EEEvNS_9FwdParamsE --------------------------
	.section	.nv.constant0._ZN10layer_norm31ln_parallel_residual_fwd_kernelINS_13Kernel_traitsI13__nv_bfloat16S2_fS2_fjLj1280ELj1ELj4ELj1ELj16ENS_18Kernel_traits_baseILj1280ES2_S2_fS2_fjLj128EEEEELb1ELb0ELb1EEEvNS_9FwdParamsE,"a",@progbits
	.sectionflags	@""
	.align	4
.nv.constant0._ZN10layer_norm31ln_parallel_residual_fwd_kernelINS_13Kernel_traitsI13__nv_bfloat16S2_fS2_fjLj1280ELj1ELj4ELj1ELj16ENS_18Kernel_traits_baseILj1280ES2_S2_fS2_fjLj128EEEEELb1ELb0ELb1EEEvNS_9FwdParamsE:
	.zero		1128


//--------------------- .nv.constant0._ZN10layer_norm31ln_parallel_residual_fwd_kernelINS_13Kernel_traitsI13__nv_bfloat16S2_fS2_fjLj1280ELj1ELj4ELj1ELj16ENS_18Kernel_traits_baseILj1280ES2_S2_fS2_fjLj128EEEEELb1ELb1ELb0EEEvNS_9FwdParamsE --------------------------
	.section	.nv.constant0._ZN10layer_norm31ln_parallel_residual_fwd_kernelINS_13Kernel_traitsI13__nv_bfloat16S2_fS2_fjLj1280ELj1ELj4ELj1ELj16ENS_18Kernel_traits_baseILj1280ES2_S2_fS2_fjLj128EEEEELb1ELb1ELb0EEEvNS_9FwdParamsE,"a",@progbits
	.sectionflags	@""
	.align	4
.nv.constant0._ZN10layer_norm31ln_parallel_residual_fwd_kernelINS_13Kernel_traitsI13__nv_bfloat16S2_fS2_fjLj1280ELj1ELj4ELj1ELj16ENS_18Kernel_traits_baseILj1280ES2_S2_fS2_fjLj128EEEEELb1ELb1ELb0EEEvNS_9FwdParamsE:
	.zero		1128


//--------------------- .nv.constant0._ZN10layer_norm31ln_parallel_residual_fwd_kernelINS_13Kernel_traitsI13__nv_bfloat16S2_fS2_fjLj1280ELj1ELj4ELj1ELj16ENS_18Kernel_traits_baseILj1280ES2_S2_fS2_fjLj128EEEEELb1ELb1ELb1EEEvNS_9FwdParamsE --------------------------
	.section	.nv.constant0._ZN10layer_norm31ln_parallel_residual_fwd_kernelINS_13Kernel_traitsI13__nv_bfloat16S2_fS2_fjLj1280ELj1ELj4ELj1ELj16ENS_18Kernel_traits_baseILj1280ES2_S2_fS2_fjLj128EEEEELb1ELb1ELb1EEEvNS_9FwdParamsE,"a",@progbits
	.sectionflags	@""
	.align	4
.nv.constant0._ZN10layer_norm31ln_parallel_residual_fwd_kernelINS_13Kernel_traitsI13__nv_bfloat16S2_fS2_fjLj1280ELj1ELj4ELj1ELj16ENS_18Kernel_traits_baseILj1280ES2_S2_fS2_fjLj128EEEEELb1ELb1ELb1EEEvNS_9FwdParamsE:
	.zero		1128


//--------------------- .nv.constant0._ZN10layer_norm31ln_parallel_residual_fwd_kernelINS_13Kernel_traitsIf13__nv_bfloat16fS2_fjLj1280ELj1ELj4ELj1ELj16ENS_18Kernel_traits_baseILj1280EfS2_fS2_fjLj128EEEEELb0ELb0ELb0EEEvNS_9FwdParamsE --------------------------
	.section	.nv.constant0._ZN10layer_norm31ln_parallel_residual_fwd_kernelINS_13Kernel_traitsIf13__nv_bfloat16fS2_fjLj1280ELj1ELj4ELj1ELj16ENS_18Kernel_traits_baseILj1280EfS2_fS2_fjLj128EEEEELb0ELb0ELb0EEEvNS_9FwdParamsE,"a",@progbits
	.sectionflags	@""
	.align	4
.nv.constant0._ZN10layer_norm31ln_parallel_residual_fwd_kernelINS_13Kernel_traitsIf13__nv_bfloat16fS2_fjLj1280ELj1ELj4ELj1ELj16ENS_18Kernel_traits_baseILj1280EfS2_fS2_fjLj128EEEEELb0ELb0ELb0EEEvNS_9FwdParamsE:
	.zero		1128


//--------------------- .nv.constant0._ZN10layer_norm31ln_parallel_residual_fwd_kernelINS_13Kernel_traitsIf13__nv_bfloat16fS2_fjLj1280ELj1ELj4ELj1ELj16ENS_18Kernel_traits_baseILj1280EfS2_fS2_fjLj128EEEEELb0ELb0ELb1EEEvNS_9FwdParamsE --------------------------
	.section	.nv.constant0._ZN10layer_norm31ln_parallel_residual_fwd_kernelINS_13Kernel_traitsIf13__nv_bfloat16fS2_fjLj1280ELj1ELj4ELj1ELj16ENS_18Kernel_traits_baseILj1280EfS2_fS2_fjLj128EEEEELb0ELb0ELb1EEEvNS_9FwdParamsE,"a",@progbits
	.sectionflags	@""
	.align	4
.nv.constant0._ZN10layer_norm31ln_parallel_residual_fwd_kernelINS_13Kernel_traitsIf13__nv_bfloat16fS2_fjLj1280ELj1ELj4ELj1ELj16ENS_18Kernel_traits_baseILj1280EfS2_fS2_fjLj128EEEEELb0ELb0ELb1EEEvNS_9FwdParamsE:
	.zero		1128


//--------------------- .nv.constant0._ZN10layer_norm31ln_parallel_residual_fwd_kernelINS_13Kernel_traitsIf13__nv_bfloat16fS2_fjLj1280ELj1ELj4ELj1ELj16ENS_18Kernel_traits_baseILj1280EfS2_fS2_fjLj128EEEEELb0ELb1ELb0EEEvNS_9FwdParamsE --------------------------
	.section	.nv.constant0._ZN10layer_norm31ln_parallel_residual_fwd_kernelINS_13Kernel_traitsIf13__nv_bfloat16fS2_fjLj1280ELj1ELj4ELj1ELj16ENS_18Kernel_traits_baseILj1280EfS2_fS2_fjLj128EEEEELb0ELb1ELb0EEEvNS_9FwdParamsE,"a",@progbits
	.sectionflags	@""
	.align	4
.nv.constant0._ZN10layer_norm31ln_parallel_residual_fwd_kernelINS_13Kernel_traitsIf13__nv_bfloat16fS2_fjLj1280ELj1ELj4ELj1ELj16ENS_18Kernel_traits_baseILj1280EfS2_fS2_fjLj128EEEEELb0ELb1ELb0EEEvNS_9FwdParamsE:
	.zero		1128


//--------------------- .nv.constant0._ZN10layer_norm31ln_parallel_residual_fwd_kernelINS_13Kernel_traitsIf13__nv_bfloat16fS2_fjLj1280ELj1ELj4ELj1ELj16ENS_18Kernel_traits_baseILj1280EfS2_fS2_fjLj128EEEEELb0ELb1ELb1EEEvNS_9FwdParamsE --------------------------
	.section	.nv.constant0._ZN10layer_norm31ln_parallel_residual_fwd_kernelINS_13Kernel_traitsIf13__nv_bfloat16fS2_fjLj1280ELj1ELj4ELj1ELj16ENS_18Kernel_traits_baseILj1280EfS2_fS2_fjLj128EEEEELb0ELb1ELb1EEEvNS_9FwdParamsE,"a",@progbits
	.sectionflags	@""
	.align	4
.nv.constant0._ZN10layer_norm31ln_parallel_residual_fwd_kernelINS_13Kernel_traitsIf13__nv_bfloat16fS2_fjLj1280ELj1ELj4ELj1ELj16ENS_18Kernel_traits_baseILj1280EfS2_fS2_fjLj128EEEEELb0ELb1ELb1EEEvNS_9FwdParamsE:
	.zero		1128


//--------------------- .nv.constant0._ZN10layer_norm31ln_parallel_residual_fwd_kernelINS_13Kernel_traitsIf13__nv_bfloat16fS2_fjLj1280ELj1ELj4ELj1ELj16ENS_18Kernel_traits_baseILj1280EfS2_fS2_fjLj128EEEEELb1ELb0ELb0EEEvNS_9FwdParamsE --------------------------
	.section	.nv.constant0._ZN10layer_norm31ln_parallel_residual_fwd_kernelINS_13Kernel_traitsIf13__nv_bfloat16fS2_fjLj1280ELj1ELj4ELj1ELj16ENS_18Kernel_traits_baseILj1280EfS2_fS2_fjLj128EEEEELb1ELb0ELb0EEEvNS_9FwdParamsE,"a",@progbits
	.sectionflags	@""
	.align	4
.nv.constant0._ZN10layer_norm31ln_parallel_residual_fwd_kernelINS_13Kernel_traitsIf13__nv_bfloat16fS2_fjLj1280ELj1ELj4ELj1ELj16ENS_18Kernel_traits_baseILj1280EfS2_fS2_fjLj128EEEEELb1ELb0ELb0EEEvNS_9FwdParamsE:
	.zero		1128


//--------------------- .nv.constant0._ZN10layer_norm31ln_parallel_residual_fwd_kernelINS_13Kernel_traitsIf13__nv_bfloat16fS2_fjLj1280ELj1ELj4ELj1ELj16ENS_18Kernel_traits_baseILj1280EfS2_fS2_fjLj128EEEEELb1ELb0ELb1EEEvNS_9FwdParamsE --------------------------
	.section	.nv.constant0._ZN10layer_norm31ln_parallel_residual_fwd_kernelINS_13Kernel_traitsIf13__nv_bfloat16fS2_fjLj1280ELj1ELj4ELj1ELj16ENS_18Kernel_traits_baseILj1280EfS2_fS2_fjLj128EEEEELb1ELb0ELb1EEEvNS_9FwdParamsE,"a",@progbits
	.sectionflags	@""
	.align	4
.nv.constant0._ZN10layer_norm31ln_parallel_residual_fwd_kernelINS_13Kernel_traitsIf13__nv_bfloat16fS2_fjLj1280ELj1ELj4ELj1ELj16ENS_18Kernel_traits_baseILj1280EfS2_fS2_fjLj128EEEEELb1ELb0ELb1EEEvNS_9FwdParamsE:
	.zero		1128


//--------------------- .nv.constant0._ZN10layer_norm31ln_parallel_residual_fwd_kernelINS_13Kernel_traitsIf13__nv_bfloat16fS2_fjLj1280ELj1ELj4ELj1ELj16ENS_18Kernel_traits_baseILj1280EfS2_fS2_fjLj128EEEEELb1ELb1ELb0EEEvNS_9FwdParamsE --------------------------
	.section	.nv.constant0._ZN10layer_norm31ln_parallel_residual_fwd_kernelINS_13Kernel_traitsIf13__nv_bfloat16fS2_fjLj1280ELj1ELj4ELj1ELj16ENS_18Kernel_traits_baseILj1280EfS2_fS2_fjLj128EEEEELb1ELb1ELb0EEEvNS_9FwdParamsE,"a",@progbits
	.sectionflags	@""
	.align	4
.nv.constant0._ZN10layer_norm31ln_parallel_residual_fwd_kernelINS_13Kernel_traitsIf13__nv_bfloat16fS2_fjLj1280ELj1ELj4ELj1ELj16ENS_18Kernel_traits_baseILj1280EfS2_fS2_fjLj128EEEEELb1ELb1ELb0EEEvNS_9FwdParamsE:
	.zero		1128


//--------------------- .nv.constant0._ZN10layer_norm31ln_parallel_residual_fwd_kernelINS_13Kernel_traitsIf13__nv_bfloat16fS2_fjLj1280ELj1ELj4ELj1ELj16ENS_18Kernel_traits_baseILj1280EfS2_fS2_fjLj128EEEEELb1ELb1ELb1EEEvNS_9FwdParamsE --------------------------
	.section	.nv.constant0._ZN10layer_norm31ln_parallel_residual_fwd_kernelINS_13Kernel_traitsIf13__nv_bfloat16fS2_fjLj1280ELj1ELj4ELj1ELj16ENS_18Kernel_traits_baseILj1280EfS2_fS2_fjLj128EEEEELb1ELb1ELb1EEEvNS_9FwdParamsE,"a",@progbits
	.sectionflags	@""
	.align	4
.nv.constant0._ZN10layer_norm31ln_parallel_residual_fwd_kernelINS_13Kernel_traitsIf13__nv_bfloat16fS2_fjLj1280ELj1ELj4ELj1ELj16ENS_18Kernel_traits_baseILj1280EfS2_fS2_fjLj128EEEEELb1ELb1ELb1EEEvNS_9FwdParamsE:
	.zero		1128


//--------------------- .nv.constant0._ZN10layer_norm31ln_parallel_residual_fwd_kernelINS_13Kernel_traitsIf6__halfS2_S2_fjLj1280ELj1ELj4ELj1ELj16ENS_18Kernel_traits_baseILj1280EfS2_S2_S2_fjLj128EEEEELb0ELb0ELb0EEEvNS_9FwdParamsE --------------------------
	.section	.nv.constant0._ZN10layer_norm31ln_parallel_residual_fwd_kernelINS_13Kernel_traitsIf6__halfS2_S2_fjLj1280ELj1ELj4ELj1ELj16ENS_18Kernel_traits_baseILj1280EfS2_S2_S2_fjLj128EEEEELb0ELb0ELb0EEEvNS_9FwdParamsE,"a",@progbits
	.sectionflags	@""
	.align	4
.nv.constant0._ZN10layer_norm31ln_parallel_residual_fwd_kernelINS_13Kernel_traitsIf6__halfS2_S2_fjLj1280ELj1ELj4ELj1ELj16ENS_18Kernel_traits_baseILj1280EfS2_S2_S2_fjLj128EEEEELb0ELb0ELb0EEEvNS_9FwdParamsE:
	.zero		1128


//--------------------- .nv.constant0._ZN10layer_norm31ln_parallel_residual_fwd_kernelINS_13Kernel_traitsIf6__halfS2_S2_fjLj1280ELj1ELj4ELj1ELj16ENS_18Kernel_traits_baseILj1280EfS2_S2_S2_fjLj128EEEEELb0ELb0ELb1EEEvNS_9FwdParamsE --------------------------
	.section	.nv.constant0._ZN10layer_norm31ln_parallel_residual_fwd_kernelINS_13Kernel_traitsIf6__halfS2_S2_fjLj1280ELj1ELj4ELj1ELj16ENS_18Kernel_traits_baseILj1280EfS2_S2_S2_fjLj128EEEEELb0ELb0ELb1EEEvNS_9FwdParamsE,"a",@progbits
	.sectionflags	@""
	.align	4
.nv.constant0._ZN10layer_norm31ln_parallel_residual_fwd_kernelINS_13Kernel_traitsIf6__halfS2_S2_fjLj1280ELj1ELj4ELj1ELj16ENS_18Kernel_traits_baseILj1280EfS2_S2_S2_fjLj128EEEEELb0ELb0ELb1EEEvNS_9FwdParamsE:
	.zero		1128


//--------------------- .nv.constant0._ZN10layer_norm31ln_parallel_residual_fwd_kernelINS_13Kernel_traitsIf6__halfS2_S2_fjLj1280ELj1ELj4ELj1ELj16ENS_18Kernel_traits_baseILj1280EfS2_S2_S2_fjLj128EEEEELb0ELb1ELb0EEEvNS_9FwdParamsE --------------------------
	.section	.nv.constant0._ZN10layer_norm31ln_parallel_residual_fwd_kernelINS_13Kernel_traitsIf6__halfS2_S2_fjLj1280ELj1ELj4ELj1ELj16ENS_18Kernel_traits_baseILj1280EfS2_S2_S2_fjLj128EEEEELb0ELb1ELb0EEEvNS_9FwdParamsE,"a",@progbits
	.sectionflags	@""
	.align	4
.nv.constant0._ZN10layer_norm31ln_parallel_residual_fwd_kernelINS_13Kernel_traitsIf6__halfS2_S2_fjLj1280ELj1ELj4ELj1ELj16ENS_18Kernel_traits_baseILj1280EfS2_S2_S2_fjLj128EEEEELb0ELb1ELb0EEEvNS_9FwdParamsE:
	.zero		1128


//--------------------- .nv.constant0._ZN10layer_norm31ln_parallel_residual_fwd_kernelINS_13Kernel_traitsIf6__halfS2_S2_fjLj1280ELj1ELj4ELj1ELj16ENS_18Kernel_traits_baseILj1280EfS2_S2_S2_fjLj128EEEEELb0ELb1ELb1EEEvNS_9FwdParamsE --------------------------
	.section	.nv.constant0._ZN10layer_norm31ln_parallel_residual_fwd_kernelINS_13Kernel_traitsIf6__halfS2_S2_fjLj1280ELj1ELj4ELj1ELj16ENS_18Kernel_traits_baseILj1280EfS2_S2_S2_fjLj128EEEEELb0ELb1ELb1EEEvNS_9FwdParamsE,"a",@progbits
	.sectionflags	@""
	.align	4
.nv.constant0._ZN10layer_norm31ln_parallel_residual_fwd_kernelINS_13Kernel_traitsIf6__halfS2_S2_fjLj1280ELj1ELj4ELj1ELj16ENS_18Kernel_traits_baseILj1280EfS2_S2_S2_fjLj128EEEEELb0ELb1ELb1EEEvNS_9FwdParamsE:
	.zero		1128


//--------------------- .nv.constant0._ZN10layer_norm31ln_parallel_residual_fwd_kernelINS_13Kernel_traitsIf6__halfS2_S2_fjLj1280ELj1ELj4ELj1ELj16ENS_18Kernel_traits_baseILj1280EfS2_S2_S2_fjLj128EEEEELb1ELb0ELb0EEEvNS_9FwdParamsE --------------------------
	.section	.nv.constant0._ZN10layer_norm31ln_parallel_residual_fwd_kernelINS_13Kernel_traitsIf6__halfS2_S2_fjLj1280ELj1ELj4ELj1ELj16ENS_18Kernel_traits_baseILj1280EfS2_S2_S2_fjLj128EEEEELb1ELb0ELb0EEEvNS_9FwdParamsE,"a",@progbits
	.sectionflags	@""
	.align	4
.nv.constant0._ZN10layer_norm31ln_parallel_residual_fwd_kernelINS_13Kernel_traitsIf6__halfS2_S2_fjLj1280ELj1ELj4ELj1ELj16ENS_18Kernel_traits_baseILj1280EfS2_S2_S2_fjLj128EEEEELb1ELb0ELb0EEEvNS_9FwdParamsE:
	.zero		1128


//--------------------- .nv.constant0._ZN10layer_norm31ln_parallel_residual_fwd_kernelINS_13Kernel_traitsIf6__halfS2_S2_fjLj1280ELj1ELj4ELj1ELj16ENS_18Kernel_traits_baseILj1280EfS2_S2_S2_fjLj128EEEEELb1ELb0ELb1EEEvNS_9FwdParamsE --------------------------
	.section	.nv.constant0._ZN10layer_norm31ln_parallel_residual_fwd_kernelINS_13Kernel_traitsIf6__halfS2_S2_fjLj1280ELj1ELj4ELj1ELj16ENS_18Kernel_traits_baseILj1280EfS2_S2_S2_fjLj128EEEEELb1ELb0ELb1EEEvNS_9FwdParamsE,"a",@progbits
	.sectionflags	@""
	.align	4
.nv.constant0._ZN10layer_norm31ln_parallel_residual_fwd_kernelINS_13Kernel_traitsIf6__halfS2_S2_fjLj1280ELj1ELj4ELj1ELj16ENS_18Kernel_traits_baseILj1280EfS2_S2_S2_fjLj128EEEEELb1ELb0ELb1EEEvNS_9FwdParamsE:
	.zero		1128


//--------------------- .nv.constant0._ZN10layer_norm31ln_parallel_residual_fwd_kernelINS_13Kernel_traitsIf6__halfS2_S2_fjLj1280ELj1ELj4ELj1ELj16ENS_18Kernel_traits_baseILj1280EfS2_S2_S2_fjLj128EEEEELb1ELb1ELb0EEEvNS_9FwdParamsE --------------------------
	.section	.nv.constant0._ZN10layer_norm31ln_parallel_residual_fwd_kernelINS_13Kernel_traitsIf6__halfS2_S2_fjLj1280ELj1ELj4ELj1ELj16ENS_18Kernel_traits_baseILj1280EfS2_S2_S2_fjLj128EEEEELb1ELb1ELb0EEEvNS_9FwdParamsE,"a",@progbits
	.sectionflags	@""
	.align	4
.nv.constant0._ZN10layer_norm31ln_parallel_residual_fwd_kernelINS_13Kernel_traitsIf6__halfS2_S2_fjLj1280ELj1ELj4ELj1ELj16ENS_18Kernel_traits_baseILj1280EfS2_S2_S2_fjLj128EEEEELb1ELb1ELb0EEEvNS_9FwdParamsE:
	.zero		1128


//--------------------- .nv.constant0._ZN10layer_norm31ln_parallel_residual_fwd_kernelINS_13Kernel_traitsIf6__halfS2_S2_fjLj1280ELj1ELj4ELj1ELj16ENS_18Kernel_traits_baseILj1280EfS2_S2_S2_fjLj128EEEEELb1ELb1ELb1EEEvNS_9FwdParamsE --------------------------
	.section	.nv.constant0._ZN10layer_norm31ln_parallel_residual_fwd_kernelINS_13Kernel_traitsIf6__halfS2_S2_fjLj1280ELj1ELj4ELj1ELj16ENS_18Kernel_traits_baseILj1280EfS2_S2_S2_fjLj128EEEEELb1ELb1ELb1EEEvNS_9FwdParamsE,"a",@progbits
	.sectionflags	@""
	.align	4
.nv.constant0._ZN10layer_norm31ln_parallel_residual_fwd_kernelINS_13Kernel_traitsIf6__halfS2_S2_fjLj1280ELj1ELj4ELj1ELj16ENS_18Kernel_traits_baseILj1280EfS2_S2_S2_fjLj128EEEEELb1ELb1ELb1EEEvNS_9FwdParamsE:
	.zero		1128


//--------------------- .nv.constant0._ZN10layer_norm31ln_parallel_residual_fwd_kernelINS_13Kernel_traitsI6__halfS2_fS2_fjLj1280ELj1ELj4ELj1ELj16ENS_18Kernel_traits_baseILj1280ES2_S2_fS2_fjLj128EEEEELb0ELb0ELb0EEEvNS_9FwdParamsE --------------------------
	.section	.nv.constant0._ZN10layer_norm31ln_parallel_residual_fwd_kernelINS_13Kernel_traitsI6__halfS2_fS2_fjLj1280ELj1ELj4ELj1ELj16ENS_18Kernel_traits_baseILj1280ES2_S2_fS2_fjLj128EEEEELb0ELb0ELb0EEEvNS_9FwdParamsE,"a",@progbits
	.sectionflags	@""
	.align	4
.nv.constant0._ZN10layer_norm31ln_parallel_residual_fwd_kernelINS_13Kernel_traitsI6__halfS2_fS2_fjLj1280ELj1ELj4ELj1ELj16ENS_18Kernel_traits_baseILj1280ES2_S2_fS2_fjLj128EEEEELb0ELb0ELb0EEEvNS_9FwdParamsE:
	.zero		1128


//--------------------- .nv.constant0._ZN10layer_norm31ln_parallel_residual_fwd_kernelINS_13Kernel_traitsI6__halfS2_fS2_fjLj1280ELj1ELj4ELj1ELj16ENS_18Kernel_traits_baseILj1280ES2_S2_fS2_fjLj128EEEEELb0ELb0ELb1EEEvNS_9FwdParamsE --------------------------
	.section	.nv.constant0._ZN10layer_norm31ln_parallel_residual_fwd_kernelINS_13Kernel_traitsI6__halfS2_fS2_fjLj1280ELj1ELj4ELj1ELj16ENS_18Kernel_traits_baseILj1280ES2_S2_fS2_fjLj128EEEEELb0ELb0ELb1EEEvNS_9FwdParamsE,"a",@progbits
	.sectionflags	@""
	.align	4
.nv.constant0._ZN10layer_norm31ln_parallel_residual_fwd_kernelINS_13Kernel_traitsI6__halfS2_fS2_fjLj1280ELj1ELj4ELj1ELj16ENS_18Kernel_traits_baseILj1280ES2_S2_fS2_fjLj128EEEEELb0ELb0ELb1EEEvNS_9FwdParamsE:
	.zero		1128


//--------------------- .nv.constant0._ZN10layer_norm31ln_parallel_residual_fwd_kernelINS_13Kernel_traitsI6__halfS2_fS2_fjLj1280ELj1ELj4ELj1ELj16ENS_18Kernel_traits_baseILj1280ES2_S2_fS2_fjLj128EEEEELb0ELb1ELb0EEEvNS_9FwdParamsE --------------------------
	.section	.nv.constant0._ZN10layer_norm31ln_parallel_residual_fwd_kernelINS_13Kernel_traitsI6__halfS2_fS2_fjLj1280ELj1ELj4ELj1ELj16ENS_18Kernel_traits_baseILj1280ES2_S2_fS2_fjLj128EEEEELb0ELb1ELb0EEEvNS_9FwdParamsE,"a",@progbits
	.sectionflags	@""
	.align	4
.nv.constant0._ZN10layer_norm31ln_parallel_residual_fwd_kernelINS_13Kernel_traitsI6__halfS2_fS2_fjLj1280ELj1ELj4ELj1ELj16ENS_18Kernel_traits_baseILj1280ES2_S2_fS2_fjLj128EEEEELb0ELb1ELb0EEEvNS_9FwdParamsE:
	.zero		1128


//--------------------- .nv.constant0._ZN10layer_norm31ln_parallel_residual_fwd_kernelINS_13Kernel_traitsI6__halfS2_fS2_fjLj1280ELj1ELj4ELj1ELj16ENS_18Kernel_traits_baseILj1280ES2_S2_fS2_fjLj128EEEEELb0ELb1ELb1EEEvNS_9FwdParamsE --------------------------
	.section	.nv.constant0._ZN10layer_norm31ln_parallel_residual_fwd_kernelINS_13Kernel_traitsI6__halfS2_fS2_fjLj1280ELj1ELj4ELj1ELj16ENS_18Kernel_traits_baseILj1280ES2_S2_fS2_fjLj128EEEEELb0ELb1ELb1EEEvNS_9FwdParamsE,"a",@progbits
	.sectionflags	@""
	.align	4
.nv.constant0._ZN10layer_norm31ln_parallel_residual_fwd_kernelINS_13Kernel_traitsI6__halfS2_fS2_fjLj1280ELj1ELj4ELj1ELj16ENS_18Kernel_traits_baseILj1280ES2_S2_fS2_fjLj128EEEEELb0ELb1ELb1EEEvNS_9FwdParamsE:
	.zero		1128


//--------------------- .nv.constant0._ZN10layer_norm31ln_parallel_residual_fwd_kernelINS_13Kernel_traitsI6__halfS2_fS2_fjLj1280ELj1ELj4ELj1ELj16ENS_18Kernel_traits_baseILj1280ES2_S2_fS2_fjLj128EEEEELb1ELb0ELb0EEEvNS_9FwdParamsE --------------------------
	.section	.nv.constant0._ZN10layer_norm31ln_parallel_residual_fwd_kernelINS_13Kernel_traitsI6__halfS2_fS2_fjLj1280ELj1ELj4ELj1ELj16ENS_18Kernel_traits_baseILj1280ES2_S2_fS2_fjLj128EEEEELb1ELb0ELb0EEEvNS_9FwdParamsE,"a",@progbits
	.sectionflags	@""
	.align	4
.nv.constant0._ZN10layer_norm31ln_parallel_residual_fwd_kernelINS_13Kernel_traitsI6__halfS2_fS2_fjLj1280ELj1ELj4ELj1ELj16ENS_18Kernel_traits_baseILj1280ES2_S2_fS2_fjLj128EEEEELb1ELb0ELb0EEEvNS_9FwdParamsE:
	.zero		1128


//--------------------- .nv.constant0._ZN10layer_norm31ln_parallel_residual_fwd_kernelINS_13Kernel_traitsI6__halfS2_fS2_fjLj1280ELj1ELj4ELj1ELj16ENS_18Kernel_traits_baseILj1280ES2_S2_fS2_fjLj128EEEEELb1ELb0ELb1EEEvNS_9FwdParamsE --------------------------
	.section	.nv.constant0._ZN10layer_norm31ln_parallel_residual_fwd_kernelINS_13Kernel_traitsI6__halfS2_fS2_fjLj1280ELj1ELj4ELj1ELj16ENS_18Kernel_traits_baseILj1280ES2_S2_fS2_fjLj128EEEEELb1ELb0ELb1EEEvNS_9FwdParamsE,"a",@progbits
	.sectionflags	@""
	.align	4
.nv.constant0._ZN10layer_norm31ln_parallel_residual_fwd_kernelINS_13Kernel_traitsI6__halfS2_fS2_fjLj1280ELj1ELj4ELj1ELj16ENS_18Kernel_traits_baseILj1280ES2_S2_fS2_fjLj128EEEEELb1ELb0ELb1EEEvNS_9FwdParamsE:
	.zero		1128


//--------------------- .nv.constant0._ZN10layer_norm31ln_parallel_residual_fwd_kernelINS_13Kernel_traitsI6__halfS2_fS2_fjLj1280ELj1ELj4ELj1ELj16ENS_18Kernel_traits_baseILj1280ES2_S2_fS2_fjLj128EEEEELb1ELb1ELb0EEEvNS_9FwdParamsE --------------------------
	.section	.nv.constant0._ZN10layer_norm31ln_parallel_residual_fwd_kernelINS_13Kernel_traitsI6__halfS2_fS2_fjLj1280ELj1ELj4ELj1ELj16ENS_18Kernel_traits_baseILj1280ES2_S2_fS2_fjLj128EEEEELb1ELb1ELb0EEEvNS_9FwdParamsE,"a",@progbits
	.sectionflags	@""
	.align	4
.nv.constant0._ZN10layer_norm31ln_parallel_residual_fwd_kernelINS_13Kernel_traitsI6__halfS2_fS2_fjLj1280ELj1ELj4ELj1ELj16ENS_18Kernel_traits_baseILj1280ES2_S2_fS2_fjLj128EEEEELb1ELb1ELb0EEEvNS_9FwdParamsE:
	.zero		1128


//--------------------- .nv.constant0._ZN10layer_norm31ln_parallel_residual_fwd_kernelINS_13Kernel_traitsI6__halfS2_fS2_fjLj1280ELj1ELj4ELj1ELj16ENS_18Kernel_traits_baseILj1280ES2_S2_fS2_fjLj128EEEEELb1ELb1ELb1EEEvNS_9FwdParamsE --------------------------
	.section	.nv.constant0._ZN10layer_norm31ln_parallel_residual_fwd_kernelINS_13Kernel_traitsI6__halfS2_fS2_fjLj1280ELj1ELj4ELj1ELj16ENS_18Kernel_traits_baseILj1280ES2_S2_fS2_fjLj128EEEEELb1ELb1ELb1EEEvNS_9FwdParamsE,"a",@progbits
	.sectionflags	@""
	.align	4
.nv.constant0._ZN10layer_norm31ln_parallel_residual_fwd_kernelINS_13Kernel_traitsI6__halfS2_fS2_fjLj1280ELj1ELj4ELj1ELj16ENS_18Kernel_traits_baseILj1280ES2_S2_fS2_fjLj128EEEEELb1ELb1ELb1EEEvNS_9FwdParamsE:
	.zero		1128


//--------------------- .nv.constant0._ZN10layer_norm31ln_parallel_residual_fwd_kernelINS_13Kernel_traitsIf6__halffS2_fjLj1280ELj1ELj4ELj1ELj16ENS_18Kernel_traits_baseILj1280EfS2_fS2_fjLj128EEEEELb0ELb0ELb0EEEvNS_9FwdParamsE --------------------------
	.section	.nv.constant0._ZN10layer_norm31ln_parallel_residual_fwd_kernelINS_13Kernel_traitsIf6__halffS2_fjLj1280ELj1ELj4ELj1ELj16ENS_18Kernel_traits_baseILj1280EfS2_fS2_fjLj128EEEEELb0ELb0ELb0EEEvNS_9FwdParamsE,"a",@progbits
	.sectionflags	@""
	.align	4
.nv.constant0._ZN10layer_norm31ln_parallel_residual_fwd_kernelINS_13Kernel_traitsIf6__halffS2_fjLj1280ELj1ELj4ELj1ELj16ENS_18Kernel_traits_baseILj1280EfS2_fS2_fjLj128EEEEELb0ELb0ELb0EEEvNS_9FwdParamsE:
	.zero		1128


//--------------------- .nv.constant0._ZN10layer_norm31ln_parallel_residual_fwd_kernelINS_13Kernel_traitsIf6__halffS2_fjLj1280ELj1ELj4ELj1ELj16ENS_18Kernel_traits_baseILj1280EfS2_fS2_fjLj128EEEEELb0ELb0ELb1EEEvNS_9FwdParamsE --------------------------
	.section	.nv.constant0._ZN10layer_norm31ln_parallel_residual_fwd_kernelINS_13Kernel_traitsIf6__halffS2_fjLj1280ELj1ELj4ELj1ELj16ENS_18Kernel_traits_baseILj1280EfS2_fS2_fjLj128EEEEELb0ELb0ELb1EEEvNS_9FwdParamsE,"a",@progbits
	.sectionflags	@""
	.align	4
.nv.constant0._ZN10layer_norm31ln_parallel_residual_fwd_kernelINS_13Kernel_traitsIf6__halffS2_fjLj1280ELj1ELj4ELj1ELj16ENS_18Kernel_traits_baseILj1280EfS2_fS2_fjLj128EEEEELb0ELb0ELb1EEEvNS_9FwdParamsE:
	.zero		1128


//--------------------- .nv.constant0._ZN10layer_norm31ln_parallel_residual_fwd_kernelINS_13Kernel_traitsIf6__halffS2_fjLj1280ELj1ELj4ELj1ELj16ENS_18Kernel_traits_baseILj1280EfS2_fS2_fjLj128EEEEELb0ELb1ELb0EEEvNS_9FwdParamsE --------------------------
	.section	.nv.constant0._ZN10layer_norm31ln_parallel_residual_fwd_kernelINS_13Kernel_traitsIf6__halffS2_fjLj1280ELj1ELj4ELj1ELj16ENS_18Kernel_traits_baseILj1280EfS2_fS2_fjLj128EEEEELb0ELb1ELb0EEEvNS_9FwdParamsE,"a",@progbits
	.sectionflags	@""
	.align	4
.nv.constant0._ZN10layer_norm31ln_parallel_residual_fwd_kernelINS_13Kernel_traitsIf6__halffS2_fjLj1280ELj1ELj4ELj1ELj16ENS_18Kernel_traits_baseILj1280EfS2_fS2_fjLj128EEEEELb0ELb1ELb0EEEvNS_9FwdParamsE:
	.zero		1128


//--------------------- .nv.constant0._ZN10layer_norm31ln_parallel_residual_fwd_kernelINS_13Kernel_traitsIf6__halffS2_fjLj1280ELj1ELj4ELj1ELj16ENS_18Kernel_traits_baseILj1280EfS2_fS2_fjLj128EEEEELb0ELb1ELb1EEEvNS_9FwdParamsE --------------------------
	.section	.nv.constant0._ZN10layer_norm31ln_parallel_residual_fwd_kernelINS_13Kernel_traitsIf6__halffS2_fjLj1280ELj1ELj4ELj1ELj16ENS_18Kernel_traits_baseILj1280EfS2_fS2_fjLj128EEEEELb0ELb1ELb1EEEvNS_9FwdParamsE,"a",@progbits
	.sectionflags	@""
	.align	4
.nv.constant0._ZN10layer_norm31ln_parallel_residual_fwd_kernelINS_13Kernel_traitsIf6__halffS2_fjLj1280ELj1ELj4ELj1ELj16ENS_18Kernel_traits_baseILj1280EfS2_fS2_fjLj128EEEEELb0ELb1ELb1EEEvNS_9FwdParamsE:
	.zero		1128


//--------------------- .nv.constant0._ZN10layer_norm31ln_parallel_residual_fwd_kernelINS_13Kernel_traitsIf6__halffS2_fjLj1280ELj1ELj4ELj1ELj16ENS_18Kernel_traits_baseILj1280EfS2_fS2_fjLj128EEEEELb1ELb0ELb0EEEvNS_9FwdParamsE --------------------------
	.section	.nv.constant0._ZN10layer_norm31ln_parallel_residual_fwd_kernelINS_13Kernel_traitsIf6__halffS2_fjLj1280ELj1ELj4ELj1ELj16ENS_18Kernel_traits_baseILj1280EfS2_fS2_fjLj128EEEEELb1ELb0ELb0EEEvNS_9FwdParamsE,"a",@progbits
	.sectionflags	@""
	.align	4
.nv.constant0._ZN10layer_norm31ln_parallel_residual_fwd_kernelINS_13Kernel_traitsIf6__halffS2_fjLj1280ELj1ELj4ELj1ELj16ENS_18Kernel_traits_baseILj1280EfS2_fS2_fjLj128EEEEELb1ELb0ELb0EEEvNS_9FwdParamsE:
	.zero		1128


//--------------------- .nv.constant0._ZN10layer_norm31ln_parallel_residual_fwd_kernelINS_13Kernel_traitsIf6__halffS2_fjLj1280ELj1ELj4ELj1ELj16ENS_18Kernel_traits_baseILj1280EfS2_fS2_fjLj128EEEEELb1ELb0ELb1EEEvNS_9FwdParamsE --------------------------
	.section	.nv.constant0._ZN10layer_norm31ln_parallel_residual_fwd_kernelINS_13Kernel_traitsIf6__halffS2_fjLj1280ELj1ELj4ELj1ELj16ENS_18Kernel_traits_baseILj1280EfS2_fS2_fjLj128EEEEELb1ELb0ELb1EEEvNS_9FwdParamsE,"a",@progbits
	.sectionflags	@""
	.align	4
.nv.constant0._ZN10layer_norm31ln_parallel_residual_fwd_kernelINS_13Kernel_traitsIf6__halffS2_fjLj1280ELj1ELj4ELj1ELj16ENS_18Kernel_traits_baseILj1280EfS2_fS2_fjLj128EEEEELb1ELb0ELb1EEEvNS_9FwdParamsE:
	.zero		1128


//--------------------- .nv.constant0._ZN10layer_norm31ln_parallel_residual_fwd_kernelINS_13Kernel_traitsIf6__halffS2_fjLj1280ELj1ELj4ELj1ELj16ENS_18Kernel_traits_baseILj1280EfS2_fS2_fjLj128EEEEELb1ELb1ELb0EEEvNS_9FwdParamsE --------------------------
	.section	.nv.constant0._ZN10layer_norm31ln_parallel_residual_fwd_kernelINS_13Kernel_traitsIf6__halffS2_fjLj1280ELj1ELj4ELj1ELj16ENS_18Kernel_traits_baseILj1280EfS2_fS2_fjLj128EEEEELb1ELb1ELb0EEEvNS_9FwdParamsE,"a",@progbits
	.sectionflags	@""
	.align	4
.nv.constant0._ZN10layer_norm31ln_parallel_residual_fwd_kernelINS_13Kernel_traitsIf6__halffS2_fjLj1280ELj1ELj4ELj1ELj16ENS_18Kernel_traits_baseILj1280EfS2_fS2_fjLj128EEEEELb1ELb1ELb0EEEvNS_9FwdParamsE:
	.zero		1128


//--------------------- .nv.constant0._ZN10layer_norm31ln_parallel_residual_fwd_kernelINS_13Kernel_traitsIf6__halffS2_fjLj1280ELj1ELj4ELj1ELj16ENS_18Kernel_traits_baseILj1280EfS2_fS2_fjLj128EEEEELb1ELb1ELb1EEEvNS_9FwdParamsE --------------------------
	.section	.nv.constant0._ZN10layer_norm31ln_parallel_residual_fwd_kernelINS_13Kernel_traitsIf6__halffS2_fjLj1280ELj1ELj4ELj1ELj16ENS_18Kernel_traits_baseILj1280EfS2_fS2_fjLj128EEEEELb1ELb1ELb1EEEvNS_9FwdParamsE,"a",@progbits
	.sectionflags	@""
	.align	4
.nv.constant0._ZN10layer_norm31ln_parallel_residual_fwd_kernelINS_13Kernel_traitsIf6__halffS2_fjLj1280ELj1ELj4ELj1ELj16ENS_18Kernel_traits_baseILj1280EfS2_fS2_fjLj128EEEEELb1ELb1ELb1EEEvNS_9FwdParamsE:
	.zero		1128


//--------------------- .nv.constant0._ZN10layer_norm31ln_parallel_residual_fwd_kernelINS_13Kernel_traitsI6__halfffffjLj1280ELj1ELj4ELj1ELj16ENS_18Kernel_traits_baseILj1280ES2_ffffjLj128EEEEELb0ELb0ELb0EEEvNS_9FwdParamsE --------------------------
	.section	.nv.constant0._ZN10layer_norm31ln_parallel_residual_fwd_kernelINS_13Kernel_traitsI6__halfffffjLj1280ELj1ELj4ELj1ELj16ENS_18Kernel_traits_baseILj1280ES2_ffffjLj128EEEEELb0ELb0ELb0EEEvNS_9FwdParamsE,"a",@progbits
	.sectionflags	@""
	.align	4
.nv.constant0._ZN10layer_norm31ln_parallel_residual_fwd_kernelINS_13Kernel_traitsI6__halfffffjLj1280ELj1ELj4ELj1ELj16ENS_18Kernel_traits_baseILj1280ES2_ffffjLj128EEEEELb0ELb0ELb0EEEvNS_9FwdParamsE:
	.zero		1128


//--------------------- .nv.constant0._ZN10layer_norm31ln_parallel_residual_fwd_kernelINS_13Kernel_traitsI6__halfffffjLj1280ELj1ELj4ELj1ELj16ENS_18Kernel_traits_baseILj1280ES2_ffffjLj128EEEEELb0ELb0ELb1EEEvNS_9FwdParamsE --------------------------
	.section	.nv.constant0._ZN10layer_norm31ln_parallel_residual_fwd_kernelINS_13Kernel_traitsI6__halfffffjLj1280ELj1ELj4ELj1ELj16ENS_18Kernel_traits_baseILj1280ES2_ffffjLj128EEEEELb0ELb0ELb1EEEvNS_9FwdParamsE,"a",@progbits
	.sectionflags	@""
	.align	4
.nv.constant0._ZN10layer_norm31ln_parallel_residual_fwd_kernelINS_13Kernel_traitsI6__halfffffjLj1280ELj1ELj4ELj1ELj16ENS_18Kernel_traits_baseILj1280ES2_ffffjLj128EEEEELb0ELb0ELb1EEEvNS_9FwdParamsE:
	.zero		1128


//--------------------- .nv.constant0._ZN10layer_norm31ln_parallel_residual_fwd_kernelINS_13Kernel_traitsI6__halfffffjLj1280ELj1ELj4ELj1ELj16ENS_18Kernel_traits_baseILj1280ES2_ffffjLj128EEEEELb0ELb1ELb0EEEvNS_9FwdParamsE --------------------------
	.section	.nv.constant0._ZN10layer_norm31ln_parallel_residual_fwd_kernelINS_13Kernel_traitsI6__halfffffjLj1280ELj1ELj4ELj1ELj16ENS_18Kernel_traits_baseILj1280ES2_ffffjLj128EEEEELb0ELb1ELb0EEEvNS_9FwdParamsE,"a",@progbits
	.sectionflags	@""
	.align	4
.nv.constant0._ZN10layer_norm31ln_parallel_residual_fwd_kernelINS_13Kernel_traitsI6__halfffffjLj1280ELj1ELj4ELj1ELj16ENS_18Kernel_traits_baseILj1280ES2_ffffjLj128EEEEELb0ELb1ELb0EEEvNS_9FwdParamsE:
	.zero		1128


//--------------------- .nv.constant0._ZN10layer_norm31ln_parallel_residual_fwd_kernelINS_13Kernel_traitsI6__halfffffjLj1280ELj1ELj4ELj1ELj16ENS_18Kernel_traits_baseILj1280ES2_ffffjLj128EEEEELb0ELb1ELb1EEEvNS_9FwdParamsE --------------------------
	.section	.nv.constant0._ZN10layer_norm31ln_parallel_residual_fwd_kernelINS_13Kernel_traitsI6__halfffffjLj1280ELj1ELj4ELj1ELj16ENS_18Kernel_traits_baseILj1280ES2_ffffjLj128EEEEELb0ELb1ELb1EEEvNS_9FwdParamsE,"a",@progbits
	.sectionflags	@""
	.align	4
.nv.constant0._ZN10layer_norm31ln_parallel_residual_fwd_kernelINS_13Kernel_traitsI6__halfffffjLj1280ELj1ELj4ELj1ELj16ENS_18Kernel_traits_baseILj1280ES2_ffffjLj128EEEEELb0ELb1ELb1EEEvNS_9FwdParamsE:
	.zero		1128


//--------------------- .nv.constant0._ZN10layer_norm31ln_parallel_residual_fwd_kernelINS_13Kernel_traitsI6__halfffffjLj1280ELj1ELj4ELj1ELj16ENS_18Kernel_traits_baseILj1280ES2_ffffjLj128EEEEELb1ELb0ELb0EEEvNS_9FwdParamsE --------------------------
	.section	.nv.constant0._ZN10layer_norm31ln_parallel_residual_fwd_kernelINS_13Kernel_traitsI6__halfffffjLj1280ELj1ELj4ELj1ELj16ENS_18Kernel_traits_baseILj1280ES2_ffffjLj128EEEEELb1ELb0ELb0EEEvNS_9FwdParamsE,"a",@progbits
	.sectionflags	@""
	.align	4
.nv.constant0._ZN10layer_norm31ln_parallel_residual_fwd_kernelINS_13Kernel_traitsI6__halfffffjLj1280ELj1ELj4ELj1ELj16ENS_18Kernel_traits_baseILj1280ES2_ffffjLj128EEEEELb1ELb0ELb0EEEvNS_9FwdParamsE:
	.zero		1128


//--------------------- .nv.constant0._ZN10layer_norm31ln_parallel_residual_fwd_kernelINS_13Kernel_traitsI6__halfffffjLj1280ELj1ELj4ELj1ELj16ENS_18Kernel_traits_baseILj1280ES2_ffffjLj128EEEEELb1ELb0ELb1EEEvNS_9FwdParamsE --------------------------
	.section	.nv.constant0._ZN10layer_norm31ln_parallel_residual_fwd_kernelINS_13Kernel_traitsI6__halfffffjLj1280ELj1ELj4ELj1ELj16ENS_18Kernel_traits_baseILj1280ES2_ffffjLj128EEEEELb1ELb0ELb1EEEvNS_9FwdParamsE,"a",@progbits
	.sectionflags	@""
	.align	4
.nv.constant0._ZN10layer_norm31ln_parallel_residual_fwd_kernelINS_13Kernel_traitsI6__halfffffjLj1280ELj1ELj4ELj1ELj16ENS_18Kernel_traits_baseILj1280ES2_ffffjLj128EEEEELb1ELb0ELb1EEEvNS_9FwdParamsE:
	.zero		1128


//--------------------- .nv.constant0._ZN10layer_norm31ln_parallel_residual_fwd_kernelINS_13Kernel_traitsI6__halfffffjLj1280ELj1ELj4ELj1ELj16ENS_18Kernel_traits_baseILj1280ES2_ffffjLj128EEEEELb1ELb1ELb0EEEvNS_9FwdParamsE --------------------------
	.section	.nv.constant0._ZN10layer_norm31ln_parallel_residual_fwd_kernelINS_13Kernel_traitsI6__halfffffjLj1280ELj1ELj4ELj1ELj16ENS_18Kernel_traits_baseILj1280ES2_ffffjLj128EEEEELb1ELb1ELb0EEEvNS_9FwdParamsE,"a",@progbits
	.sectionflags	@""
	.align	4
.nv.constant0._ZN10layer_norm31ln_parallel_residual_fwd_kernelINS_13Kernel_traitsI6__halfffffjLj1280ELj1ELj4ELj1ELj16ENS_18Kernel_traits_baseILj1280ES2_ffffjLj128EEEEELb1ELb1ELb0EEEvNS_9FwdParamsE:
	.zero		1128


//--------------------- .nv.constant0._ZN10layer_norm31ln_parallel_residual_fwd_kernelINS_13Kernel_traitsI6__halfffffjLj1280ELj1ELj4ELj1ELj16ENS_18Kernel_traits_baseILj1280ES2_ffffjLj128EEEEELb1ELb1ELb1EEEvNS_9FwdParamsE --------------------------
	.section	.nv.constant0._ZN10layer_norm31ln_parallel_residual_fwd_kernelINS_13Kernel_traitsI6__halfffffjLj1280ELj1ELj4ELj1ELj16ENS_18Kernel_traits_baseILj1280ES2_ffffjLj128EEEEELb1ELb1ELb1EEEvNS_9FwdParamsE,"a",@progbits
	.sectionflags	@""
	.align	4
.nv.constant0._ZN10layer_norm31ln_parallel_residual_fwd_kernelINS_13Kernel_traitsI6__halfffffjLj1280ELj1ELj4ELj1ELj16ENS_18Kernel_traits_baseILj1280ES2_ffffjLj128EEEEELb1ELb1ELb1EEEvNS_9FwdParamsE:
	.zero		1128


//--------------------- .nv.constant0._ZN10layer_norm31ln_parallel_residual_fwd_kernelINS_13Kernel_traitsIfffffjLj1280ELj1ELj4ELj1ELj16ENS_18Kernel_traits_baseILj1280EfffffjLj128EEEEELb0ELb0ELb0EEEvNS_9FwdParamsE --------------------------
	.section	.nv.constant0._ZN10layer_norm31ln_parallel_residual_fwd_kernelINS_13Kernel_traitsIfffffjLj1280ELj1ELj4ELj1ELj16ENS_18Kernel_traits_baseILj1280EfffffjLj128EEEEELb0ELb0ELb0EEEvNS_9FwdParamsE,"a",@progbits
	.sectionflags	@""
	.align	4
.nv.constant0._ZN10layer_norm31ln_parallel_residual_fwd_kernelINS_13Kernel_traitsIfffffjLj1280ELj1ELj4ELj1ELj16ENS_18Kernel_traits_baseILj1280EfffffjLj128EEEEELb0ELb0ELb0EEEvNS_9FwdParamsE:
	.zero		1128


//--------------------- .nv.constant0._ZN10layer_norm31ln_parallel_residual_fwd_kernelINS_13Kernel_traitsIfffffjLj1280ELj1ELj4ELj1ELj16ENS_18Kernel_traits_baseILj1280EfffffjLj128EEEEELb0ELb0ELb1EEEvNS_9FwdParamsE --------------------------
	.section	.nv.constant0._ZN10layer_norm31ln_parallel_residual_fwd_kernelINS_13Kernel_traitsIfffffjLj1280ELj1ELj4ELj1ELj16ENS_18Kernel_traits_baseILj1280EfffffjLj128EEEEELb0ELb0ELb1EEEvNS_9FwdParamsE,"a",@progbits
	.sectionflags	@""
	.align	4
.nv.constant0._ZN10layer_norm31ln_parallel_residual_fwd_kernelINS_13Kernel_traitsIfffffjLj1280ELj1ELj4ELj1ELj16ENS_18Kernel_traits_baseILj1280EfffffjLj128EEEEELb0ELb0ELb1EEEvNS_9FwdParamsE:
	.zero		1128


//--------------------- .nv.constant0._ZN10layer_norm31ln_parallel_residual_fwd_kernelINS_13Kernel_traitsIfffffjLj1280ELj1ELj4ELj1ELj16ENS_18Kernel_traits_baseILj1280EfffffjLj128EEEEELb0ELb1ELb0EEEvNS_9FwdParamsE --------------------------
	.section	.nv.constant0._ZN10layer_norm31ln_parallel_residual_fwd_kernelINS_13Kernel_traitsIfffffjLj1280ELj1ELj4ELj1ELj16ENS_18Kernel_traits_baseILj1280EfffffjLj128EEEEELb0ELb1ELb0EEEvNS_9FwdParamsE,"a",@progbits
	.sectionflags	@""
	.align	4
.nv.constant0._ZN10layer_norm31ln_parallel_residual_fwd_kernelINS_13Kernel_traitsIfffffjLj1280ELj1ELj4ELj1ELj16ENS_18Kernel_traits_baseILj1280EfffffjLj128EEEEELb0ELb1ELb0EEEvNS_9FwdParamsE:
	.zero		1128


//--------------------- .nv.constant0._ZN10layer_norm31ln_parallel_residual_fwd_kernelINS_13Kernel_traitsIfffffjLj1280ELj1ELj4ELj1ELj16ENS_18Kernel_traits_baseILj1280EfffffjLj128EEEEELb0ELb1ELb1EEEvNS_9FwdParamsE --------------------------
	.section	.nv.constant0._ZN10layer_norm31ln_parallel_residual_fwd_kernelINS_13Kernel_traitsIfffffjLj1280ELj1ELj4ELj1ELj16ENS_18Kernel_traits_baseILj1280EfffffjLj128EEEEELb0ELb1ELb1EEEvNS_9FwdParamsE,"a",@progbits
	.sectionflags	@""
	.align	4
.nv.constant0._ZN10layer_norm31ln_parallel_residual_fwd_kernelINS_13Kernel_traitsIfffffjLj1280ELj1ELj4ELj1ELj16ENS_18Kernel_traits_baseILj1280EfffffjLj128EEEEELb0ELb1ELb1EEEvNS_9FwdParamsE:
	.zero		1128


//--------------------- .nv.constant0._ZN10layer_norm31ln_parallel_residual_fwd_kernelINS_13Kernel_traitsIfffffjLj1280ELj1ELj4ELj1ELj16ENS_18Kernel_traits_baseILj1280EfffffjLj128EEEEELb1ELb0ELb0EEEvNS_9FwdParamsE --------------------------
	.section	.nv.constant0._ZN10layer_norm31ln_parallel_residual_fwd_kernelINS_13Kernel_traitsIfffffjLj1280ELj1ELj4ELj1ELj16ENS_18Kernel_traits_baseILj1280EfffffjLj128EEEEELb1ELb0ELb0EEEvNS_9FwdParamsE,"a",@progbits
	.sectionflags	@""
	.align	4
.nv.constant0._ZN10layer_norm31ln_parallel_residual_fwd_kernelINS_13Kernel_traitsIfffffjLj1280ELj1ELj4ELj1ELj16ENS_18Kernel_traits_baseILj1280EfffffjLj128EEEEELb1ELb0ELb0EEEvNS_9FwdParamsE:
	.zero		1128


//--------------------- .nv.constant0._ZN10layer_norm31ln_parallel_residual_fwd_kernelINS_13Kernel_traitsIfffffjLj1280ELj1ELj4ELj1ELj16ENS_18Kernel_traits_baseILj1280EfffffjLj128EEEEELb1ELb0ELb1EEEvNS_9FwdParamsE --------------------------
	.section	.nv.constant0._ZN10layer_norm31ln_parallel_residual_fwd_kernelINS_13Kernel_traitsIfffffjLj1280ELj1ELj4ELj1ELj16ENS_18Kernel_traits_baseILj1280EfffffjLj128EEEEELb1ELb0ELb1EEEvNS_9FwdParamsE,"a",@progbits
	.sectionflags	@""
	.align	4
.nv.constant0._ZN10layer_norm31ln_parallel_residual_fwd_kernelINS_13Kernel_traitsIfffffjLj1280ELj1ELj4ELj1ELj16ENS_18Kernel_traits_baseILj1280EfffffjLj128EEEEELb1ELb0ELb1EEEvNS_9FwdParamsE:
	.zero		1128


//--------------------- .nv.constant0._ZN10layer_norm31ln_parallel_residual_fwd_kernelINS_13Kernel_traitsIfffffjLj1280ELj1ELj4ELj1ELj16ENS_18Kernel_traits_baseILj1280EfffffjLj128EEEEELb1ELb1ELb0EEEvNS_9FwdParamsE --------------------------
	.section	.nv.constant0._ZN10layer_norm31ln_parallel_residual_fwd_kernelINS_13Kernel_traitsIfffffjLj1280ELj1ELj4ELj1ELj16ENS_18Kernel_traits_baseILj1280EfffffjLj128EEEEELb1ELb1ELb0EEEvNS_9FwdParamsE,"a",@progbits
	.sectionflags	@""
	.align	4
.nv.constant0._ZN10layer_norm31ln_parallel_residual_fwd_kernelINS_13Kernel_traitsIfffffjLj1280ELj1ELj4ELj1ELj16ENS_18Kernel_traits_baseILj1280EfffffjLj128EEEEELb1ELb1ELb0EEEvNS_9FwdParamsE:
	.zero		1128


//--------------------- .nv.constant0._ZN10layer_norm31ln_parallel_residual_fwd_kernelINS_13Kernel_traitsIfffffjLj1280ELj1ELj4ELj1ELj16ENS_18Kernel_traits_baseILj1280EfffffjLj128EEEEELb1ELb1ELb1EEEvNS_9FwdParamsE --------------------------
	.section	.nv.constant0._ZN10layer_norm31ln_parallel_residual_fwd_kernelINS_13Kernel_traitsIfffffjLj1280ELj1ELj4ELj1ELj16ENS_18Kernel_traits_baseILj1280EfffffjLj128EEEEELb1ELb1ELb1EEEvNS_9FwdParamsE,"a",@progbits
	.sectionflags	@""
	.align	4
.nv.constant0._ZN10layer_norm31ln_parallel_residual_fwd_kernelINS_13Kernel_traitsIfffffjLj1280ELj1ELj4ELj1ELj16ENS_18Kernel_traits_baseILj1280EfffffjLj128EEEEELb1ELb1ELb1EEEvNS_9FwdParamsE:
	.zero		1128


//--------------------- SYMBOLS --------------------------

	.type		.nv.reservedSmem.offset0,@object
	.size		.nv.reservedSmem.offset0,0x4
